	.target	sm_103a

	.elftype	@"ET_EXEC"


//--------------------- .note.nv.tkinfo           --------------------------
	.section	.note.nv.tkinfo,"",@"SHT_NOTE"
	.sectionflags	@"SHF_NOTE_NV_TKINFO"
	.tkinfo
        /*0018*/ 	.word	0x00000002
        /*0030*/ 	.string	""
        /*0030*/ 	.string	"ptxas"
        /*0030*/ 	.string	"Cuda compilation tools, release 13.0, V13.0.88"
        /*0030*/ 	.string	"Build cuda_13.0.r13.0/compiler.36424714_0"
        /*0030*/ 	.string	"-arch sm_103a -m 64 "



//--------------------- .note.nv.cuinfo           --------------------------
	.section	.note.nv.cuinfo,"",@"SHT_NOTE"
	.sectionflags	@"SHF_NOTE_NV_CUINFO"
        /*0018*/ 	.short	0x0002
        /*001a*/ 	.short	0x0067
        /*001c*/ 	.short	0x0082
	.zero		2


//--------------------- .nv.info                  --------------------------
	.section	.nv.info,"",@"SHT_CUDA_INFO"
	.align	4


	//----- nvinfo : EIATTR_REGCOUNT
	.align		4
        /*0000*/ 	.byte	0x04, 0x2f
        /*0002*/ 	.short	(.L_29 - .L_28)
	.align		4
.L_28:
        /*0004*/ 	.word	index@(_Z23gemm_half_q_half_kernelILi1ELb0ELb0EEvPK6__halfPKjS4_S2_PS0_iiiiPKtS7_iiiiiibS2_i)
        /*0008*/ 	.word	0x00000038


	//----- nvinfo : EIATTR_FRAME_SIZE
	.align		4
.L_29:
        /*000c*/ 	.byte	0x04, 0x11
        /*000e*/ 	.short	(.L_31 - .L_30)
	.align		4
.L_30:
        /*0010*/ 	.word	index@(_Z23gemm_half_q_half_kernelILi1ELb0ELb0EEvPK6__halfPKjS4_S2_PS0_iiiiPKtS7_iiiiiibS2_i)
        /*0014*/ 	.word	0x00000010


	//----- nvinfo : EIATTR_REGCOUNT
	.align		4
.L_31:
        /*0018*/ 	.byte	0x04, 0x2f
        /*001a*/ 	.short	(.L_33 - .L_32)
	.align		4
.L_32:
        /*001c*/ 	.word	index@(_Z23gemm_half_q_half_kernelILi2ELb0ELb0EEvPK6__halfPKjS4_S2_PS0_iiiiPKtS7_iiiiiibS2_i)
        /*0020*/ 	.word	0x00000048


	//----- nvinfo : EIATTR_FRAME_SIZE
	.align		4
.L_33:
        /*0024*/ 	.byte	0x04, 0x11
        /*0026*/ 	.short	(.L_35 - .L_34)
	.align		4
.L_34:
        /*0028*/ 	.word	index@(_Z23gemm_half_q_half_kernelILi2ELb0ELb0EEvPK6__halfPKjS4_S2_PS0_iiiiPKtS7_iiiiiibS2_i)
        /*002c*/ 	.word	0x00000010


	//----- nvinfo : EIATTR_REGCOUNT
	.align		4
.L_35:
        /*0030*/ 	.byte	0x04, 0x2f
        /*0032*/ 	.short	(.L_37 - .L_36)
	.align		4
.L_36:
        /*0034*/ 	.word	index@(_Z23gemm_half_q_half_kernelILi3ELb0ELb0EEvPK6__halfPKjS4_S2_PS0_iiiiPKtS7_iiiiiibS2_i)
        /*0038*/ 	.word	0x00000060


	//----- nvinfo : EIATTR_FRAME_SIZE
	.align		4
.L_37:
        /*003c*/ 	.byte	0x04, 0x11
        /*003e*/ 	.short	(.L_39 - .L_38)
	.align		4
.L_38:
        /*0040*/ 	.word	index@(_Z23gemm_half_q_half_kernelILi3ELb0ELb0EEvPK6__halfPKjS4_S2_PS0_iiiiPKtS7_iiiiiibS2_i)
        /*0044*/ 	.word	0x00000010


	//----- nvinfo : EIATTR_REGCOUNT
	.align		4
.L_39:
        /*0048*/ 	.byte	0x04, 0x2f
        /*004a*/ 	.short	(.L_41 - .L_40)
	.align		4
.L_40:
        /*004c*/ 	.word	index@(_Z23gemm_half_q_half_kernelILi4ELb0ELb0EEvPK6__halfPKjS4_S2_PS0_iiiiPKtS7_iiiiiibS2_i)
        /*0050*/ 	.word	0x0000007e


	//----- nvinfo : EIATTR_FRAME_SIZE
	.align		4
.L_41:
        /*0054*/ 	.byte	0x04, 0x11
        /*0056*/ 	.short	(.L_43 - .L_42)
	.align		4
.L_42:
        /*0058*/ 	.word	index@(_Z23gemm_half_q_half_kernelILi4ELb0ELb0EEvPK6__halfPKjS4_S2_PS0_iiiiPKtS7_iiiiiibS2_i)
        /*005c*/ 	.word	0x00000010


	//----- nvinfo : EIATTR_REGCOUNT
	.align		4
.L_43:
        /*0060*/ 	.byte	0x04, 0x2f
        /*0062*/ 	.short	(.L_45 - .L_44)
	.align		4
.L_44:
        /*0064*/ 	.word	index@(_Z23gemm_half_q_half_kernelILi5ELb0ELb0EEvPK6__halfPKjS4_S2_PS0_iiiiPKtS7_iiiiiibS2_i)
        /*0068*/ 	.word	0x00000082


	//----- nvinfo : EIATTR_FRAME_SIZE
	.align		4
.L_45:
        /*006c*/ 	.byte	0x04, 0x11
        /*006e*/ 	.short	(.L_47 - .L_46)
	.align		4
.L_46:
        /*0070*/ 	.word	index@(_Z23gemm_half_q_half_kernelILi5ELb0ELb0EEvPK6__halfPKjS4_S2_PS0_iiiiPKtS7_iiiiiibS2_i)
        /*0074*/ 	.word	0x00000010


	//----- nvinfo : EIATTR_REGCOUNT
	.align		4
.L_47:
        /*0078*/ 	.byte	0x04, 0x2f
        /*007a*/ 	.short	(.L_49 - .L_48)
	.align		4
.L_48:
        /*007c*/ 	.word	index@(_Z23gemm_half_q_half_kernelILi6ELb0ELb0EEvPK6__halfPKjS4_S2_PS0_iiiiPKtS7_iiiiiibS2_i)
        /*0080*/ 	.word	0x0000008c


	//----- nvinfo : EIATTR_FRAME_SIZE
	.align		4
.L_49:
        /*0084*/ 	.byte	0x04, 0x11
        /*0086*/ 	.short	(.L_51 - .L_50)
	.align		4
.L_50:
        /*0088*/ 	.word	index@(_Z23gemm_half_q_half_kernelILi6ELb0ELb0EEvPK6__halfPKjS4_S2_PS0_iiiiPKtS7_iiiiiibS2_i)
        /*008c*/ 	.word	0x00000010


	//----- nvinfo : EIATTR_REGCOUNT
	.align		4
.L_51:
        /*0090*/ 	.byte	0x04, 0x2f
        /*0092*/ 	.short	(.L_53 - .L_52)
	.align		4
.L_52:
        /*0094*/ 	.word	index@(_Z23gemm_half_q_half_kernelILi7ELb0ELb0EEvPK6__halfPKjS4_S2_PS0_iiiiPKtS7_iiiiiibS2_i)
        /*0098*/ 	.word	0x00000093


	//----- nvinfo : EIATTR_FRAME_SIZE
	.align		4
.L_53:
        /*009c*/ 	.byte	0x04, 0x11
        /*009e*/ 	.short	(.L_55 - .L_54)
	.align		4
.L_54:
        /*00a0*/ 	.word	index@(_Z23gemm_half_q_half_kernelILi7ELb0ELb0EEvPK6__halfPKjS4_S2_PS0_iiiiPKtS7_iiiiiibS2_i)
        /*00a4*/ 	.word	0x00000010


	//----- nvinfo : EIATTR_REGCOUNT
	.align		4
.L_55:
        /*00a8*/ 	.byte	0x04, 0x2f
        /*00aa*/ 	.short	(.L_57 - .L_56)
	.align		4
.L_56:
        /*00ac*/ 	.word	index@(_Z23gemm_half_q_half_kernelILi8ELb0ELb0EEvPK6__halfPKjS4_S2_PS0_iiiiPKtS7_iiiiiibS2_i)
        /*00b0*/ 	.word	0x00000093


	//----- nvinfo : EIATTR_FRAME_SIZE
	.align		4
.L_57:
        /*00b4*/ 	.byte	0x04, 0x11
        /*00b6*/ 	.short	(.L_59 - .L_58)
	.align		4
.L_58:
        /*00b8*/ 	.word	index@(_Z23gemm_half_q_half_kernelILi8ELb0ELb0EEvPK6__halfPKjS4_S2_PS0_iiiiPKtS7_iiiiiibS2_i)
        /*00bc*/ 	.word	0x00000010


	//----- nvinfo : EIATTR_REGCOUNT
	.align		4
.L_59:
        /*00c0*/ 	.byte	0x04, 0x2f
        /*00c2*/ 	.short	(.L_61 - .L_60)
	.align		4
.L_60:
        /*00c4*/ 	.word	index@(_Z23gemm_half_q_half_kernelILi1ELb0ELb1EEvPK6__halfPKjS4_S2_PS0_iiiiPKtS7_iiiiiibS2_i)
        /*00c8*/ 	.word	0x00000038


	//----- nvinfo : EIATTR_FRAME_SIZE
	.align		4
.L_61:
        /*00cc*/ 	.byte	0x04, 0x11
        /*00ce*/ 	.short	(.L_63 - .L_62)
	.align		4
.L_62:
        /*00d0*/ 	.word	index@(_Z23gemm_half_q_half_kernelILi1ELb0ELb1EEvPK6__halfPKjS4_S2_PS0_iiiiPKtS7_iiiiiibS2_i)
        /*00d4*/ 	.word	0x00000010


	//----- nvinfo : EIATTR_REGCOUNT
	.align		4
.L_63:
        /*00d8*/ 	.byte	0x04, 0x2f
        /*00da*/ 	.short	(.L_65 - .L_64)
	.align		4
.L_64:
        /*00dc*/ 	.word	index@(_Z23gemm_half_q_half_kernelILi2ELb0ELb1EEvPK6__halfPKjS4_S2_PS0_iiiiPKtS7_iiiiiibS2_i)
        /*00e0*/ 	.word	0x00000048


	//----- nvinfo : EIATTR_FRAME_SIZE
	.align		4
.L_65:
        /*00e4*/ 	.byte	0x04, 0x11
        /*00e6*/ 	.short	(.L_67 - .L_66)
	.align		4
.L_66:
        /*00e8*/ 	.word	index@(_Z23gemm_half_q_half_kernelILi2ELb0ELb1EEvPK6__halfPKjS4_S2_PS0_iiiiPKtS7_iiiiiibS2_i)
        /*00ec*/ 	.word	0x00000010


	//----- nvinfo : EIATTR_REGCOUNT
	.align		4
.L_67:
        /*00f0*/ 	.byte	0x04, 0x2f
        /*00f2*/ 	.short	(.L_69 - .L_68)
	.align		4
.L_68:
        /*00f4*/ 	.word	index@(_Z23gemm_half_q_half_kernelILi3ELb0ELb1EEvPK6__halfPKjS4_S2_PS0_iiiiPKtS7_iiiiiibS2_i)
        /*00f8*/ 	.word	0x00000060


	//----- nvinfo : EIATTR_FRAME_SIZE
	.align		4
.L_69:
        /*00fc*/ 	.byte	0x04, 0x11
        /*00fe*/ 	.short	(.L_71 - .L_70)
	.align		4
.L_70:
        /*0100*/ 	.word	index@(_Z23gemm_half_q_half_kernelILi3ELb0ELb1EEvPK6__halfPKjS4_S2_PS0_iiiiPKtS7_iiiiiibS2_i)
        /*0104*/ 	.word	0x00000010


	//----- nvinfo : EIATTR_REGCOUNT
	.align		4
.L_71:
        /*0108*/ 	.byte	0x04, 0x2f
        /*010a*/ 	.short	(.L_73 - .L_72)
	.align		4
.L_72:
        /*010c*/ 	.word	index@(_Z23gemm_half_q_half_kernelILi4ELb0ELb1EEvPK6__halfPKjS4_S2_PS0_iiiiPKtS7_iiiiiibS2_i)
        /*0110*/ 	.word	0x0000007e


	//----- nvinfo : EIATTR_FRAME_SIZE
	.align		4
.L_73:
        /*0114*/ 	.byte	0x04, 0x11
        /*0116*/ 	.short	(.L_75 - .L_74)
	.align		4
.L_74:
        /*0118*/ 	.word	index@(_Z23gemm_half_q_half_kernelILi4ELb0ELb1EEvPK6__halfPKjS4_S2_PS0_iiiiPKtS7_iiiiiibS2_i)
        /*011c*/ 	.word	0x00000010


	//----- nvinfo : EIATTR_REGCOUNT
	.align		4
.L_75:
        /*0120*/ 	.byte	0x04, 0x2f
        /*0122*/ 	.short	(.L_77 - .L_76)
	.align		4
.L_76:
        /*0124*/ 	.word	index@(_Z23gemm_half_q_half_kernelILi5ELb0ELb1EEvPK6__halfPKjS4_S2_PS0_iiiiPKtS7_iiiiiibS2_i)
        /*0128*/ 	.word	0x00000082


	//----- nvinfo : EIATTR_FRAME_SIZE
	.align		4
.L_77:
        /*012c*/ 	.byte	0x04, 0x11
        /*012e*/ 	.short	(.L_79 - .L_78)
	.align		4
.L_78:
        /*0130*/ 	.word	index@(_Z23gemm_half_q_half_kernelILi5ELb0ELb1EEvPK6__halfPKjS4_S2_PS0_iiiiPKtS7_iiiiiibS2_i)
        /*0134*/ 	.word	0x00000010


	//----- nvinfo : EIATTR_REGCOUNT
	.align		4
.L_79:
        /*0138*/ 	.byte	0x04, 0x2f
        /*013a*/ 	.short	(.L_81 - .L_80)
	.align		4
.L_80:
        /*013c*/ 	.word	index@(_Z23gemm_half_q_half_kernelILi6ELb0ELb1EEvPK6__halfPKjS4_S2_PS0_iiiiPKtS7_iiiiiibS2_i)
        /*0140*/ 	.word	0x0000008c


	//----- nvinfo : EIATTR_FRAME_SIZE
	.align		4
.L_81:
        /*0144*/ 	.byte	0x04, 0x11
        /*0146*/ 	.short	(.L_83 - .L_82)
	.align		4
.L_82:
        /*0148*/ 	.word	index@(_Z23gemm_half_q_half_kernelILi6ELb0ELb1EEvPK6__halfPKjS4_S2_PS0_iiiiPKtS7_iiiiiibS2_i)
        /*014c*/ 	.word	0x00000010


	//----- nvinfo : EIATTR_REGCOUNT
	.align		4
.L_83:
        /*0150*/ 	.byte	0x04, 0x2f
        /*0152*/ 	.short	(.L_85 - .L_84)
	.align		4
.L_84:
        /*0154*/ 	.word	index@(_Z23gemm_half_q_half_kernelILi7ELb0ELb1EEvPK6__halfPKjS4_S2_PS0_iiiiPKtS7_iiiiiibS2_i)
        /*0158*/ 	.word	0x00000093


	//----- nvinfo : EIATTR_FRAME_SIZE
	.align		4
.L_85:
        /*015c*/ 	.byte	0x04, 0x11
        /*015e*/ 	.short	(.L_87 - .L_86)
	.align		4
.L_86:
        /*0160*/ 	.word	index@(_Z23gemm_half_q_half_kernelILi7ELb0ELb1EEvPK6__halfPKjS4_S2_PS0_iiiiPKtS7_iiiiiibS2_i)
        /*0164*/ 	.word	0x00000010


	//----- nvinfo : EIATTR_REGCOUNT
	.align		4
.L_87:
        /*0168*/ 	.byte	0x04, 0x2f
        /*016a*/ 	.short	(.L_89 - .L_88)
	.align		4
.L_88:
        /*016c*/ 	.word	index@(_Z23gemm_half_q_half_kernelILi8ELb0ELb1EEvPK6__halfPKjS4_S2_PS0_iiiiPKtS7_iiiiiibS2_i)
        /*0170*/ 	.word	0x00000093


	//----- nvinfo : EIATTR_FRAME_SIZE
	.align		4
.L_89:
        /*0174*/ 	.byte	0x04, 0x11
        /*0176*/ 	.short	(.L_91 - .L_90)
	.align		4
.L_90:
        /*0178*/ 	.word	index@(_Z23gemm_half_q_half_kernelILi8ELb0ELb1EEvPK6__halfPKjS4_S2_PS0_iiiiPKtS7_iiiiiibS2_i)
        /*017c*/ 	.word	0x00000010


	//----- nvinfo : EIATTR_REGCOUNT
	.align		4
.L_91:
        /*0180*/ 	.byte	0x04, 0x2f
        /*0182*/ 	.short	(.L_93 - .L_92)
	.align		4
.L_92:
        /*0184*/ 	.word	index@(_Z23gemm_half_q_half_kernelILi1ELb1ELb0EEvPK6__halfPKjS4_S2_PS0_iiiiPKtS7_iiiiiibS2_i)
        /*0188*/ 	.word	0x00000038


	//----- nvinfo : EIATTR_FRAME_SIZE
	.align		4
.L_93:
        /*018c*/ 	.byte	0x04, 0x11
        /*018e*/ 	.short	(.L_95 - .L_94)
	.align		4
.L_94:
        /*0190*/ 	.word	index@(_Z23gemm_half_q_half_kernelILi1ELb1ELb0EEvPK6__halfPKjS4_S2_PS0_iiiiPKtS7_iiiiiibS2_i)
        /*0194*/ 	.word	0x00000010


	//----- nvinfo : EIATTR_REGCOUNT
	.align		4
.L_95:
        /*0198*/ 	.byte	0x04, 0x2f
        /*019a*/ 	.short	(.L_97 - .L_96)
	.align		4
.L_96:
        /*019c*/ 	.word	index@(_Z23gemm_half_q_half_kernelILi2ELb1ELb0EEvPK6__halfPKjS4_S2_PS0_iiiiPKtS7_iiiiiibS2_i)
        /*01a0*/ 	.word	0x0000007c


	//----- nvinfo : EIATTR_FRAME_SIZE
	.align		4
.L_97:
        /*01a4*/ 	.byte	0x04, 0x11
        /*01a6*/ 	.short	(.L_99 - .L_98)
	.align		4
.L_98:
        /*01a8*/ 	.word	index@(_Z23gemm_half_q_half_kernelILi2ELb1ELb0EEvPK6__halfPKjS4_S2_PS0_iiiiPKtS7_iiiiiibS2_i)
        /*01ac*/ 	.word	0x00000010


	//----- nvinfo : EIATTR_REGCOUNT
	.align		4
.L_99:
        /*01b0*/ 	.byte	0x04, 0x2f
        /*01b2*/ 	.short	(.L_101 - .L_100)
	.align		4
.L_100:
        /*01b4*/ 	.word	index@(_Z23gemm_half_q_half_kernelILi3ELb1ELb0EEvPK6__halfPKjS4_S2_PS0_iiiiPKtS7_iiiiiibS2_i)
        /*01b8*/ 	.word	0x0000007c


	//----- nvinfo : EIATTR_FRAME_SIZE
	.align		4
.L_101:
        /*01bc*/ 	.byte	0x04, 0x11
        /*01be*/ 	.short	(.L_103 - .L_102)
	.align		4
.L_102:
        /*01c0*/ 	.word	index@(_Z23gemm_half_q_half_kernelILi3ELb1ELb0EEvPK6__halfPKjS4_S2_PS0_iiiiPKtS7_iiiiiibS2_i)
        /*01c4*/ 	.word	0x00000010


	//----- nvinfo : EIATTR_REGCOUNT
	.align		4
.L_103:
        /*01c8*/ 	.byte	0x04, 0x2f
        /*01ca*/ 	.short	(.L_105 - .L_104)
	.align		4
.L_104:
        /*01cc*/ 	.word	index@(_Z23gemm_half_q_half_kernelILi4ELb1ELb0EEvPK6__halfPKjS4_S2_PS0_iiiiPKtS7_iiiiiibS2_i)
        /*01d0*/ 	.word	0x0000007a


	//----- nvinfo : EIATTR_FRAME_SIZE
	.align		4
.L_105:
        /*01d4*/ 	.byte	0x04, 0x11
        /*01d6*/ 	.short	(.L_107 - .L_106)
	.align		4
.L_106:
        /*01d8*/ 	.word	index@(_Z23gemm_half_q_half_kernelILi4ELb1ELb0EEvPK6__halfPKjS4_S2_PS0_iiiiPKtS7_iiiiiibS2_i)
        /*01dc*/ 	.word	0x00000010


	//----- nvinfo : EIATTR_REGCOUNT
	.align		4
.L_107:
        /*01e0*/ 	.byte	0x04, 0x2f
        /*01e2*/ 	.short	(.L_109 - .L_108)
	.align		4
.L_108:
        /*01e4*/ 	.word	index@(_Z23gemm_half_q_half_kernelILi5ELb1ELb0EEvPK6__halfPKjS4_S2_PS0_iiiiPKtS7_iiiiiibS2_i)
        /*01e8*/ 	.word	0x00000017


	//----- nvinfo : EIATTR_FRAME_SIZE
	.align		4
.L_109:
        /*01ec*/ 	.byte	0x04, 0x11
        /*01ee*/ 	.short	(.L_111 - .L_110)
	.align		4
.L_110:
        /*01f0*/ 	.word	index@(_Z23gemm_half_q_half_kernelILi5ELb1ELb0EEvPK6__halfPKjS4_S2_PS0_iiiiPKtS7_iiiiiibS2_i)
        /*01f4*/ 	.word	0x00000000


	//----- nvinfo : EIATTR_REGCOUNT
	.align		4
.L_111:
        /*01f8*/ 	.byte	0x04, 0x2f
        /*01fa*/ 	.short	(.L_113 - .L_112)
	.align		4
.L_112:
        /*01fc*/ 	.word	index@(_Z23gemm_half_q_half_kernelILi6ELb1ELb0EEvPK6__halfPKjS4_S2_PS0_iiiiPKtS7_iiiiiibS2_i)
        /*0200*/ 	.word	0x00000017


	//----- nvinfo : EIATTR_FRAME_SIZE
	.align		4
.L_113:
        /*0204*/ 	.byte	0x04, 0x11
        /*0206*/ 	.short	(.L_115 - .L_114)
	.align		4
.L_114:
        /*0208*/ 	.word	index@(_Z23gemm_half_q_half_kernelILi6ELb1ELb0EEvPK6__halfPKjS4_S2_PS0_iiiiPKtS7_iiiiiibS2_i)
        /*020c*/ 	.word	0x00000000


	//----- nvinfo : EIATTR_REGCOUNT
	.align		4
.L_115:
        /*0210*/ 	.byte	0x04, 0x2f
        /*0212*/ 	.short	(.L_117 - .L_116)
	.align		4
.L_116:
        /*0214*/ 	.word	index@(_Z23gemm_half_q_half_kernelILi7ELb1ELb0EEvPK6__halfPKjS4_S2_PS0_iiiiPKtS7_iiiiiibS2_i)
        /*0218*/ 	.word	0x0000001a


	//----- nvinfo : EIATTR_FRAME_SIZE
	.align		4
.L_117:
        /*021c*/ 	.byte	0x04, 0x11
        /*021e*/ 	.short	(.L_119 - .L_118)
	.align		4
.L_118:
        /*0220*/ 	.word	index@(_Z23gemm_half_q_half_kernelILi7ELb1ELb0EEvPK6__halfPKjS4_S2_PS0_iiiiPKtS7_iiiiiibS2_i)
        /*0224*/ 	.word	0x00000000


	//----- nvinfo : EIATTR_REGCOUNT
	.align		4
.L_119:
        /*0228*/ 	.byte	0x04, 0x2f
        /*022a*/ 	.short	(.L_121 - .L_120)
	.align		4
.L_120:
        /*022c*/ 	.word	index@(_Z23gemm_half_q_half_kernelILi8ELb1ELb0EEvPK6__halfPKjS4_S2_PS0_iiiiPKtS7_iiiiiibS2_i)
        /*0230*/ 	.word	0x0000001b


	//----- nvinfo : EIATTR_FRAME_SIZE
	.align		4
.L_121:
        /*0234*/ 	.byte	0x04, 0x11
        /*0236*/ 	.short	(.L_123 - .L_122)
	.align		4
.L_122:
        /*0238*/ 	.word	index@(_Z23gemm_half_q_half_kernelILi8ELb1ELb0EEvPK6__halfPKjS4_S2_PS0_iiiiPKtS7_iiiiiibS2_i)
        /*023c*/ 	.word	0x00000000


	//----- nvinfo : EIATTR_REGCOUNT
	.align		4
.L_123:
        /*0240*/ 	.byte	0x04, 0x2f
        /*0242*/ 	.short	(.L_125 - .L_124)
	.align		4
.L_124:
        /*0244*/ 	.word	index@(_Z23gemm_half_q_half_kernelILi1ELb1ELb1EEvPK6__halfPKjS4_S2_PS0_iiiiPKtS7_iiiiiibS2_i)
        /*0248*/ 	.word	0x00000038


	//----- nvinfo : EIATTR_FRAME_SIZE
	.align		4
.L_125:
        /*024c*/ 	.byte	0x04, 0x11
        /*024e*/ 	.short	(.L_127 - .L_126)
	.align		4
.L_126:
        /*0250*/ 	.word	index@(_Z23gemm_half_q_half_kernelILi1ELb1ELb1EEvPK6__halfPKjS4_S2_PS0_iiiiPKtS7_iiiiiibS2_i)
        /*0254*/ 	.word	0x00000010


	//----- nvinfo : EIATTR_REGCOUNT
	.align		4
.L_127:
        /*0258*/ 	.byte	0x04, 0x2f
        /*025a*/ 	.short	(.L_129 - .L_128)
	.align		4
.L_128:
        /*025c*/ 	.word	index@(_Z23gemm_half_q_half_kernelILi2ELb1ELb1EEvPK6__halfPKjS4_S2_PS0_iiiiPKtS7_iiiiiibS2_i)
        /*0260*/ 	.word	0x0000007c


	//----- nvinfo : EIATTR_FRAME_SIZE
	.align		4
.L_129:
        /*0264*/ 	.byte	0x04, 0x11
        /*0266*/ 	.short	(.L_131 - .L_130)
	.align		4
.L_130:
        /*0268*/ 	.word	index@(_Z23gemm_half_q_half_kernelILi2ELb1ELb1EEvPK6__halfPKjS4_S2_PS0_iiiiPKtS7_iiiiiibS2_i)
        /*026c*/ 	.word	0x00000010


	//----- nvinfo : EIATTR_REGCOUNT
	.align		4
.L_131:
        /*0270*/ 	.byte	0x04, 0x2f
        /*0272*/ 	.short	(.L_133 - .L_132)
	.align		4
.L_132:
        /*0274*/ 	.word	index@(_Z23gemm_half_q_half_kernelILi3ELb1ELb1EEvPK6__halfPKjS4_S2_PS0_iiiiPKtS7_iiiiiibS2_i)
        /*0278*/ 	.word	0x0000007c


	//----- nvinfo : EIATTR_FRAME_SIZE
	.align		4
.L_133:
        /*027c*/ 	.byte	0x04, 0x11
        /*027e*/ 	.short	(.L_135 - .L_134)
	.align		4
.L_134:
        /*0280*/ 	.word	index@(_Z23gemm_half_q_half_kernelILi3ELb1ELb1EEvPK6__halfPKjS4_S2_PS0_iiiiPKtS7_iiiiiibS2_i)
        /*0284*/ 	.word	0x00000010


	//----- nvinfo : EIATTR_REGCOUNT
	.align		4
.L_135:
        /*0288*/ 	.byte	0x04, 0x2f
        /*028a*/ 	.short	(.L_137 - .L_136)
	.align		4
.L_136:
        /*028c*/ 	.word	index@(_Z23gemm_half_q_half_kernelILi4ELb1ELb1EEvPK6__halfPKjS4_S2_PS0_iiiiPKtS7_iiiiiibS2_i)
        /*0290*/ 	.word	0x0000007a


	//----- nvinfo : EIATTR_FRAME_SIZE
	.align		4
.L_137:
        /*0294*/ 	.byte	0x04, 0x11
        /*0296*/ 	.short	(.L_139 - .L_138)
	.align		4
.L_138:
        /*0298*/ 	.word	index@(_Z23gemm_half_q_half_kernelILi4ELb1ELb1EEvPK6__halfPKjS4_S2_PS0_iiiiPKtS7_iiiiiibS2_i)
        /*029c*/ 	.word	0x00000010


	//----- nvinfo : EIATTR_REGCOUNT
	.align		4
.L_139:
        /*02a0*/ 	.byte	0x04, 0x2f
        /*02a2*/ 	.short	(.L_141 - .L_140)
	.align		4
.L_140:
        /*02a4*/ 	.word	index@(_Z23gemm_half_q_half_kernelILi5ELb1ELb1EEvPK6__halfPKjS4_S2_PS0_iiiiPKtS7_iiiiiibS2_i)
        /*02a8*/ 	.word	0x0000001b


	//----- nvinfo : EIATTR_FRAME_SIZE
	.align		4
.L_141:
        /*02ac*/ 	.byte	0x04, 0x11
        /*02ae*/ 	.short	(.L_143 - .L_142)
	.align		4
.L_142:
        /*02b0*/ 	.word	index@(_Z23gemm_half_q_half_kernelILi5ELb1ELb1EEvPK6__halfPKjS4_S2_PS0_iiiiPKtS7_iiiiiibS2_i)
        /*02b4*/ 	.word	0x00000000


	//----- nvinfo : EIATTR_REGCOUNT
	.align		4
.L_143:
        /*02b8*/ 	.byte	0x04, 0x2f
        /*02ba*/ 	.short	(.L_145 - .L_144)
	.align		4
.L_144:
        /*02bc*/ 	.word	index@(_Z23gemm_half_q_half_kernelILi6ELb1ELb1EEvPK6__halfPKjS4_S2_PS0_iiiiPKtS7_iiiiiibS2_i)
        /*02c0*/ 	.word	0x0000001b


	//----- nvinfo : EIATTR_FRAME_SIZE
	.align		4
.L_145:
        /*02c4*/ 	.byte	0x04, 0x11
        /*02c6*/ 	.short	(.L_147 - .L_146)
	.align		4
.L_146:
        /*02c8*/ 	.word	index@(_Z23gemm_half_q_half_kernelILi6ELb1ELb1EEvPK6__halfPKjS4_S2_PS0_iiiiPKtS7_iiiiiibS2_i)
        /*02cc*/ 	.word	0x00000000


	//----- nvinfo : EIATTR_REGCOUNT
	.align		4
.L_147:
        /*02d0*/ 	.byte	0x04, 0x2f
        /*02d2*/ 	.short	(.L_149 - .L_148)
	.align		4
.L_148:
        /*02d4*/ 	.word	index@(_Z23gemm_half_q_half_kernelILi7ELb1ELb1EEvPK6__halfPKjS4_S2_PS0_iiiiPKtS7_iiiiiibS2_i)
        /*02d8*/ 	.word	0x0000001d


	//----- nvinfo : EIATTR_FRAME_SIZE
	.align		4
.L_149:
        /*02dc*/ 	.byte	0x04, 0x11
        /*02de*/ 	.short	(.L_151 - .L_150)
	.align		4
.L_150:
        /*02e0*/ 	.word	index@(_Z23gemm_half_q_half_kernelILi7ELb1ELb1EEvPK6__halfPKjS4_S2_PS0_iiiiPKtS7_iiiiiibS2_i)
        /*02e4*/ 	.word	0x00000000


	//----- nvinfo : EIATTR_REGCOUNT
	.align		4
.L_151:
        /*02e8*/ 	.byte	0x04, 0x2f
        /*02ea*/ 	.short	(.L_153 - .L_152)
	.align		4
.L_152:
        /*02ec*/ 	.word	index@(_Z23gemm_half_q_half_kernelILi8ELb1ELb1EEvPK6__halfPKjS4_S2_PS0_iiiiPKtS7_iiiiiibS2_i)
        /*02f0*/ 	.word	0x0000001e


	//----- nvinfo : EIATTR_FRAME_SIZE
	.align		4
.L_153:
        /*02f4*/ 	.byte	0x04, 0x11
        /*02f6*/ 	.short	(.L_155 - .L_154)
	.align		4
.L_154:
        /*02f8*/ 	.word	index@(_Z23gemm_half_q_half_kernelILi8ELb1ELb1EEvPK6__halfPKjS4_S2_PS0_iiiiPKtS7_iiiiiibS2_i)
        /*02fc*/ 	.word	0x00000000


	//----- nvinfo : EIATTR_REGCOUNT
	.align		4
.L_155:
        /*0300*/ 	.byte	0x04, 0x2f
        /*0302*/ 	.short	(.L_157 - .L_156)
	.align		4
.L_156:
        /*0304*/ 	.word	index@(_Z28gemm_half_q_half_gptq_kernelILi1ELb0ELb0EEvPK6__halfPKjS4_S2_PS0_iiiiiPKtibS2_i)
        /*0308*/ 	.word	0x00000028


	//----- nvinfo : EIATTR_FRAME_SIZE
	.align		4
.L_157:
        /*030c*/ 	.byte	0x04, 0x11
        /*030e*/ 	.short	(.L_159 - .L_158)
	.align		4
.L_158:
        /*0310*/ 	.word	index@(_Z28gemm_half_q_half_gptq_kernelILi1ELb0ELb0EEvPK6__halfPKjS4_S2_PS0_iiiiiPKtibS2_i)
        /*0314*/ 	.word	0x00000000


	//----- nvinfo : EIATTR_REGCOUNT
	.align		4
.L_159:
        /*0318*/ 	.byte	0x04, 0x2f
        /*031a*/ 	.short	(.L_161 - .L_160)
	.align		4
.L_160:
        /*031c*/ 	.word	index@(_Z28gemm_half_q_half_gptq_kernelILi2ELb0ELb0EEvPK6__halfPKjS4_S2_PS0_iiiiiPKtibS2_i)
        /*0320*/ 	.word	0x00000034


	//----- nvinfo : EIATTR_FRAME_SIZE
	.align		4
.L_161:
        /*0324*/ 	.byte	0x04, 0x11
        /*0326*/ 	.short	(.L_163 - .L_162)
	.align		4
.L_162:
        /*0328*/ 	.word	index@(_Z28gemm_half_q_half_gptq_kernelILi2ELb0ELb0EEvPK6__halfPKjS4_S2_PS0_iiiiiPKtibS2_i)
        /*032c*/ 	.word	0x00000000


	//----- nvinfo : EIATTR_REGCOUNT
	.align		4
.L_163:
        /*0330*/ 	.byte	0x04, 0x2f
        /*0332*/ 	.short	(.L_165 - .L_164)
	.align		4
.L_164:
        /*0334*/ 	.word	index@(_Z28gemm_half_q_half_gptq_kernelILi3ELb0ELb0EEvPK6__halfPKjS4_S2_PS0_iiiiiPKtibS2_i)
        /*0338*/ 	.word	0x00000043


	//----- nvinfo : EIATTR_FRAME_SIZE
	.align		4
.L_165:
        /*033c*/ 	.byte	0x04, 0x11
        /*033e*/ 	.short	(.L_167 - .L_166)
	.align		4
.L_166:
        /*0340*/ 	.word	index@(_Z28gemm_half_q_half_gptq_kernelILi3ELb0ELb0EEvPK6__halfPKjS4_S2_PS0_iiiiiPKtibS2_i)
        /*0344*/ 	.word	0x00000000


	//----- nvinfo : EIATTR_REGCOUNT
	.align		4
.L_167:
        /*0348*/ 	.byte	0x04, 0x2f
        /*034a*/ 	.short	(.L_169 - .L_168)
	.align		4
.L_168:
        /*034c*/ 	.word	index@(_Z28gemm_half_q_half_gptq_kernelILi4ELb0ELb0EEvPK6__halfPKjS4_S2_PS0_iiiiiPKtibS2_i)
        /*0350*/ 	.word	0x00000048


	//----- nvinfo : EIATTR_FRAME_SIZE
	.align		4
.L_169:
        /*0354*/ 	.byte	0x04, 0x11
        /*0356*/ 	.short	(.L_171 - .L_170)
	.align		4
.L_170:
        /*0358*/ 	.word	index@(_Z28gemm_half_q_half_gptq_kernelILi4ELb0ELb0EEvPK6__halfPKjS4_S2_PS0_iiiiiPKtibS2_i)
        /*035c*/ 	.word	0x00000000


	//----- nvinfo : EIATTR_REGCOUNT
	.align		4
.L_171:
        /*0360*/ 	.byte	0x04, 0x2f
        /*0362*/ 	.short	(.L_173 - .L_172)
	.align		4
.L_172:
        /*0364*/ 	.word	index@(_Z28gemm_half_q_half_gptq_kernelILi5ELb0ELb0EEvPK6__halfPKjS4_S2_PS0_iiiiiPKtibS2_i)
        /*0368*/ 	.word	0x00000048


	//----- nvinfo : EIATTR_FRAME_SIZE
	.align		4
.L_173:
        /*036c*/ 	.byte	0x04, 0x11
        /*036e*/ 	.short	(.L_175 - .L_174)
	.align		4
.L_174:
        /*0370*/ 	.word	index@(_Z28gemm_half_q_half_gptq_kernelILi5ELb0ELb0EEvPK6__halfPKjS4_S2_PS0_iiiiiPKtibS2_i)
        /*0374*/ 	.word	0x00000000


	//----- nvinfo : EIATTR_REGCOUNT
	.align		4
.L_175:
        /*0378*/ 	.byte	0x04, 0x2f
        /*037a*/ 	.short	(.L_177 - .L_176)
	.align		4
.L_176:
        /*037c*/ 	.word	index@(_Z28gemm_half_q_half_gptq_kernelILi6ELb0ELb0EEvPK6__halfPKjS4_S2_PS0_iiiiiPKtibS2_i)
        /*0380*/ 	.word	0x0000004e


	//----- nvinfo : EIATTR_FRAME_SIZE
	.align		4
.L_177:
        /*0384*/ 	.byte	0x04, 0x11
        /*0386*/ 	.short	(.L_179 - .L_178)
	.align		4
.L_178:
        /*0388*/ 	.word	index@(_Z28gemm_half_q_half_gptq_kernelILi6ELb0ELb0EEvPK6__halfPKjS4_S2_PS0_iiiiiPKtibS2_i)
        /*038c*/ 	.word	0x00000000


	//----- nvinfo : EIATTR_REGCOUNT
	.align		4
.L_179:
        /*0390*/ 	.byte	0x04, 0x2f
        /*0392*/ 	.short	(.L_181 - .L_180)
	.align		4
.L_180:
        /*0394*/ 	.word	index@(_Z28gemm_half_q_half_gptq_kernelILi7ELb0ELb0EEvPK6__halfPKjS4_S2_PS0_iiiiiPKtibS2_i)
        /*0398*/ 	.word	0x0000005f


	//----- nvinfo : EIATTR_FRAME_SIZE
	.align		4
.L_181:
        /*039c*/ 	.byte	0x04, 0x11
        /*039e*/ 	.short	(.L_183 - .L_182)
	.align		4
.L_182:
        /*03a0*/ 	.word	index@(_Z28gemm_half_q_half_gptq_kernelILi7ELb0ELb0EEvPK6__halfPKjS4_S2_PS0_iiiiiPKtibS2_i)
        /*03a4*/ 	.word	0x00000000


	//----- nvinfo : EIATTR_REGCOUNT
	.align		4
.L_183:
        /*03a8*/ 	.byte	0x04, 0x2f
        /*03aa*/ 	.short	(.L_185 - .L_184)
	.align		4
.L_184:
        /*03ac*/ 	.word	index@(_Z28gemm_half_q_half_gptq_kernelILi8ELb0ELb0EEvPK6__halfPKjS4_S2_PS0_iiiiiPKtibS2_i)
        /*03b0*/ 	.word	0x00000060


	//----- nvinfo : EIATTR_FRAME_SIZE
	.align		4
.L_185:
        /*03b4*/ 	.byte	0x04, 0x11
        /*03b6*/ 	.short	(.L_187 - .L_186)
	.align		4
.L_186:
        /*03b8*/ 	.word	index@(_Z28gemm_half_q_half_gptq_kernelILi8ELb0ELb0EEvPK6__halfPKjS4_S2_PS0_iiiiiPKtibS2_i)
        /*03bc*/ 	.word	0x00000000


	//----- nvinfo : EIATTR_REGCOUNT
	.align		4
.L_187:
        /*03c0*/ 	.byte	0x04, 0x2f
        /*03c2*/ 	.short	(.L_189 - .L_188)
	.align		4
.L_188:
        /*03c4*/ 	.word	index@(_Z28gemm_half_q_half_gptq_kernelILi1ELb0ELb1EEvPK6__halfPKjS4_S2_PS0_iiiiiPKtibS2_i)
        /*03c8*/ 	.word	0x00000028


	//----- nvinfo : EIATTR_FRAME_SIZE
	.align		4
.L_189:
        /*03cc*/ 	.byte	0x04, 0x11
        /*03ce*/ 	.short	(.L_191 - .L_190)
	.align		4
.L_190:
        /*03d0*/ 	.word	index@(_Z28gemm_half_q_half_gptq_kernelILi1ELb0ELb1EEvPK6__halfPKjS4_S2_PS0_iiiiiPKtibS2_i)
        /*03d4*/ 	.word	0x00000000


	//----- nvinfo : EIATTR_REGCOUNT
	.align		4
.L_191:
        /*03d8*/ 	.byte	0x04, 0x2f
        /*03da*/ 	.short	(.L_193 - .L_192)
	.align		4
.L_192:
        /*03dc*/ 	.word	index@(_Z28gemm_half_q_half_gptq_kernelILi2ELb0ELb1EEvPK6__halfPKjS4_S2_PS0_iiiiiPKtibS2_i)
        /*03e0*/ 	.word	0x00000034


	//----- nvinfo : EIATTR_FRAME_SIZE
	.align		4
.L_193:
        /*03e4*/ 	.byte	0x04, 0x11
        /*03e6*/ 	.short	(.L_195 - .L_194)
	.align		4
.L_194:
        /*03e8*/ 	.word	index@(_Z28gemm_half_q_half_gptq_kernelILi2ELb0ELb1EEvPK6__halfPKjS4_S2_PS0_iiiiiPKtibS2_i)
        /*03ec*/ 	.word	0x00000000


	//----- nvinfo : EIATTR_REGCOUNT
	.align		4
.L_195:
        /*03f0*/ 	.byte	0x04, 0x2f
        /*03f2*/ 	.short	(.L_197 - .L_196)
	.align		4
.L_196:
        /*03f4*/ 	.word	index@(_Z28gemm_half_q_half_gptq_kernelILi3ELb0ELb1EEvPK6__halfPKjS4_S2_PS0_iiiiiPKtibS2_i)
        /*03f8*/ 	.word	0x00000043


	//----- nvinfo : EIATTR_FRAME_SIZE
	.align		4
.L_197:
        /*03fc*/ 	.byte	0x04, 0x11
        /*03fe*/ 	.short	(.L_199 - .L_198)
	.align		4
.L_198:
        /*0400*/ 	.word	index@(_Z28gemm_half_q_half_gptq_kernelILi3ELb0ELb1EEvPK6__halfPKjS4_S2_PS0_iiiiiPKtibS2_i)
        /*0404*/ 	.word	0x00000000


	//----- nvinfo : EIATTR_REGCOUNT
	.align		4
.L_199:
        /*0408*/ 	.byte	0x04, 0x2f
        /*040a*/ 	.short	(.L_201 - .L_200)
	.align		4
.L_200:
        /*040c*/ 	.word	index@(_Z28gemm_half_q_half_gptq_kernelILi4ELb0ELb1EEvPK6__halfPKjS4_S2_PS0_iiiiiPKtibS2_i)
        /*0410*/ 	.word	0x00000048


	//----- nvinfo : EIATTR_FRAME_SIZE
	.align		4
.L_201:
        /*0414*/ 	.byte	0x04, 0x11
        /*0416*/ 	.short	(.L_203 - .L_202)
	.align		4
.L_202:
        /*0418*/ 	.word	index@(_Z28gemm_half_q_half_gptq_kernelILi4ELb0ELb1EEvPK6__halfPKjS4_S2_PS0_iiiiiPKtibS2_i)
        /*041c*/ 	.word	0x00000000


	//----- nvinfo : EIATTR_REGCOUNT
	.align		4
.L_203:
        /*0420*/ 	.byte	0x04, 0x2f
        /*0422*/ 	.short	(.L_205 - .L_204)
	.align		4
.L_204:
        /*0424*/ 	.word	index@(_Z28gemm_half_q_half_gptq_kernelILi5ELb0ELb1EEvPK6__halfPKjS4_S2_PS0_iiiiiPKtibS2_i)
        /*0428*/ 	.word	0x00000048


	//----- nvinfo : EIATTR_FRAME_SIZE
	.align		4
.L_205:
        /*042c*/ 	.byte	0x04, 0x11
        /*042e*/ 	.short	(.L_207 - .L_206)
	.align		4
.L_206:
        /*0430*/ 	.word	index@(_Z28gemm_half_q_half_gptq_kernelILi5ELb0ELb1EEvPK6__halfPKjS4_S2_PS0_iiiiiPKtibS2_i)
        /*0434*/ 	.word	0x00000000


	//----- nvinfo : EIATTR_REGCOUNT
	.align		4
.L_207:
        /*0438*/ 	.byte	0x04, 0x2f
        /*043a*/ 	.short	(.L_209 - .L_208)
	.align		4
.L_208:
        /*043c*/ 	.word	index@(_Z28gemm_half_q_half_gptq_kernelILi6ELb0ELb1EEvPK6__halfPKjS4_S2_PS0_iiiiiPKtibS2_i)
        /*0440*/ 	.word	0x0000004e


	//----- nvinfo : EIATTR_FRAME_SIZE
	.align		4
.L_209:
        /*0444*/ 	.byte	0x04, 0x11
        /*0446*/ 	.short	(.L_211 - .L_210)
	.align		4
.L_210:
        /*0448*/ 	.word	index@(_Z28gemm_half_q_half_gptq_kernelILi6ELb0ELb1EEvPK6__halfPKjS4_S2_PS0_iiiiiPKtibS2_i)
        /*044c*/ 	.word	0x00000000


	//----- nvinfo : EIATTR_REGCOUNT
	.align		4
.L_211:
        /*0450*/ 	.byte	0x04, 0x2f
        /*0452*/ 	.short	(.L_213 - .L_212)
	.align		4
.L_212:
        /*0454*/ 	.word	index@(_Z28gemm_half_q_half_gptq_kernelILi7ELb0ELb1EEvPK6__halfPKjS4_S2_PS0_iiiiiPKtibS2_i)
        /*0458*/ 	.word	0x0000005f


	//----- nvinfo : EIATTR_FRAME_SIZE
	.align		4
.L_213:
        /*045c*/ 	.byte	0x04, 0x11
        /*045e*/ 	.short	(.L_215 - .L_214)
	.align		4
.L_214:
        /*0460*/ 	.word	index@(_Z28gemm_half_q_half_gptq_kernelILi7ELb0ELb1EEvPK6__halfPKjS4_S2_PS0_iiiiiPKtibS2_i)
        /*0464*/ 	.word	0x00000000


	//----- nvinfo : EIATTR_REGCOUNT
	.align		4
.L_215:
        /*0468*/ 	.byte	0x04, 0x2f
        /*046a*/ 	.short	(.L_217 - .L_216)
	.align		4
.L_216:
        /*046c*/ 	.word	index@(_Z28gemm_half_q_half_gptq_kernelILi8ELb0ELb1EEvPK6__halfPKjS4_S2_PS0_iiiiiPKtibS2_i)
        /*0470*/ 	.word	0x00000060


	//----- nvinfo : EIATTR_FRAME_SIZE
	.align		4
.L_217:
        /*0474*/ 	.byte	0x04, 0x11
        /*0476*/ 	.short	(.L_219 - .L_218)
	.align		4
.L_218:
        /*0478*/ 	.word	index@(_Z28gemm_half_q_half_gptq_kernelILi8ELb0ELb1EEvPK6__halfPKjS4_S2_PS0_iiiiiPKtibS2_i)
        /*047c*/ 	.word	0x00000000


	//----- nvinfo : EIATTR_REGCOUNT
	.align		4
.L_219:
        /*0480*/ 	.byte	0x04, 0x2f
        /*0482*/ 	.short	(.L_221 - .L_220)
	.align		4
.L_220:
        /*0484*/ 	.word	index@(_Z28gemm_half_q_half_gptq_kernelILi1ELb1ELb0EEvPK6__halfPKjS4_S2_PS0_iiiiiPKtibS2_i)
        /*0488*/ 	.word	0x00000028


	//----- nvinfo : EIATTR_FRAME_SIZE
	.align		4
.L_221:
        /*048c*/ 	.byte	0x04, 0x11
        /*048e*/ 	.short	(.L_223 - .L_222)
	.align		4
.L_222:
        /*0490*/ 	.word	index@(_Z28gemm_half_q_half_gptq_kernelILi1ELb1ELb0EEvPK6__halfPKjS4_S2_PS0_iiiiiPKtibS2_i)
        /*0494*/ 	.word	0x00000000


	//----- nvinfo : EIATTR_REGCOUNT
	.align		4
.L_223:
        /*0498*/ 	.byte	0x04, 0x2f
        /*049a*/ 	.short	(.L_225 - .L_224)
	.align		4
.L_224:
        /*049c*/ 	.word	index@(_Z28gemm_half_q_half_gptq_kernelILi2ELb1ELb0EEvPK6__halfPKjS4_S2_PS0_iiiiiPKtibS2_i)
        /*04a0*/ 	.word	0x00000038


	//----- nvinfo : EIATTR_FRAME_SIZE
	.align		4
.L_225:
        /*04a4*/ 	.byte	0x04, 0x11
        /*04a6*/ 	.short	(.L_227 - .L_226)
	.align		4
.L_226:
        /*04a8*/ 	.word	index@(_Z28gemm_half_q_half_gptq_kernelILi2ELb1ELb0EEvPK6__halfPKjS4_S2_PS0_iiiiiPKtibS2_i)
        /*04ac*/ 	.word	0x00000000


	//----- nvinfo : EIATTR_REGCOUNT
	.align		4
.L_227:
        /*04b0*/ 	.byte	0x04, 0x2f
        /*04b2*/ 	.short	(.L_229 - .L_228)
	.align		4
.L_228:
        /*04b4*/ 	.word	index@(_Z28gemm_half_q_half_gptq_kernelILi3ELb1ELb0EEvPK6__halfPKjS4_S2_PS0_iiiiiPKtibS2_i)
        /*04b8*/ 	.word	0x0000003c


	//----- nvinfo : EIATTR_FRAME_SIZE
	.align		4
.L_229:
        /*04bc*/ 	.byte	0x04, 0x11
        /*04be*/ 	.short	(.L_231 - .L_230)
	.align		4
.L_230:
        /*04c0*/ 	.word	index@(_Z28gemm_half_q_half_gptq_kernelILi3ELb1ELb0EEvPK6__halfPKjS4_S2_PS0_iiiiiPKtibS2_i)
        /*04c4*/ 	.word	0x00000000


	//----- nvinfo : EIATTR_REGCOUNT
	.align		4
.L_231:
        /*04c8*/ 	.byte	0x04, 0x2f
        /*04ca*/ 	.short	(.L_233 - .L_232)
	.align		4
.L_232:
        /*04cc*/ 	.word	index@(_Z28gemm_half_q_half_gptq_kernelILi4ELb1ELb0EEvPK6__halfPKjS4_S2_PS0_iiiiiPKtibS2_i)
        /*04d0*/ 	.word	0x0000003f


	//----- nvinfo : EIATTR_FRAME_SIZE
	.align		4
.L_233:
        /*04d4*/ 	.byte	0x04, 0x11
        /*04d6*/ 	.short	(.L_235 - .L_234)
	.align		4
.L_234:
        /*04d8*/ 	.word	index@(_Z28gemm_half_q_half_gptq_kernelILi4ELb1ELb0EEvPK6__halfPKjS4_S2_PS0_iiiiiPKtibS2_i)
        /*04dc*/ 	.word	0x00000000


	//----- nvinfo : EIATTR_REGCOUNT
	.align		4
.L_235:
        /*04e0*/ 	.byte	0x04, 0x2f
        /*04e2*/ 	.short	(.L_237 - .L_236)
	.align		4
.L_236:
        /*04e4*/ 	.word	index@(_Z28gemm_half_q_half_gptq_kernelILi5ELb1ELb0EEvPK6__halfPKjS4_S2_PS0_iiiiiPKtibS2_i)
        /*04e8*/ 	.word	0x00000018


	//----- nvinfo : EIATTR_FRAME_SIZE
	.align		4
.L_237:
        /*04ec*/ 	.byte	0x04, 0x11
        /*04ee*/ 	.short	(.L_239 - .L_238)
	.align		4
.L_238:
        /*04f0*/ 	.word	index@(_Z28gemm_half_q_half_gptq_kernelILi5ELb1ELb0EEvPK6__halfPKjS4_S2_PS0_iiiiiPKtibS2_i)
        /*04f4*/ 	.word	0x00000000


	//----- nvinfo : EIATTR_REGCOUNT
	.align		4
.L_239:
        /*04f8*/ 	.byte	0x04, 0x2f
        /*04fa*/ 	.short	(.L_241 - .L_240)
	.align		4
.L_240:
        /*04fc*/ 	.word	index@(_Z28gemm_half_q_half_gptq_kernelILi6ELb1ELb0EEvPK6__halfPKjS4_S2_PS0_iiiiiPKtibS2_i)
        /*0500*/ 	.word	0x0000001a


	//----- nvinfo : EIATTR_FRAME_SIZE
	.align		4
.L_241:
        /*0504*/ 	.byte	0x04, 0x11
        /*0506*/ 	.short	(.L_243 - .L_242)
	.align		4
.L_242:
        /*0508*/ 	.word	index@(_Z28gemm_half_q_half_gptq_kernelILi6ELb1ELb0EEvPK6__halfPKjS4_S2_PS0_iiiiiPKtibS2_i)
        /*050c*/ 	.word	0x00000000


	//----- nvinfo : EIATTR_REGCOUNT
	.align		4
.L_243:
        /*0510*/ 	.byte	0x04, 0x2f
        /*0512*/ 	.short	(.L_245 - .L_244)
	.align		4
.L_244:
        /*0514*/ 	.word	index@(_Z28gemm_half_q_half_gptq_kernelILi7ELb1ELb0EEvPK6__halfPKjS4_S2_PS0_iiiiiPKtibS2_i)
        /*0518*/ 	.word	0x00000017


	//----- nvinfo : EIATTR_FRAME_SIZE
	.align		4
.L_245:
        /*051c*/ 	.byte	0x04, 0x11
        /*051e*/ 	.short	(.L_247 - .L_246)
	.align		4
.L_246:
        /*0520*/ 	.word	index@(_Z28gemm_half_q_half_gptq_kernelILi7ELb1ELb0EEvPK6__halfPKjS4_S2_PS0_iiiiiPKtibS2_i)
        /*0524*/ 	.word	0x00000000


	//----- nvinfo : EIATTR_REGCOUNT
	.align		4
.L_247:
        /*0528*/ 	.byte	0x04, 0x2f
        /*052a*/ 	.short	(.L_249 - .L_248)
	.align		4
.L_248:
        /*052c*/ 	.word	index@(_Z28gemm_half_q_half_gptq_kernelILi8ELb1ELb0EEvPK6__halfPKjS4_S2_PS0_iiiiiPKtibS2_i)
        /*0530*/ 	.word	0x00000019


	//----- nvinfo : EIATTR_FRAME_SIZE
	.align		4
.L_249:
        /*0534*/ 	.byte	0x04, 0x11
        /*0536*/ 	.short	(.L_251 - .L_250)
	.align		4
.L_250:
        /*0538*/ 	.word	index@(_Z28gemm_half_q_half_gptq_kernelILi8ELb1ELb0EEvPK6__halfPKjS4_S2_PS0_iiiiiPKtibS2_i)
        /*053c*/ 	.word	0x00000000


	//----- nvinfo : EIATTR_REGCOUNT
	.align		4
.L_251:
        /*0540*/ 	.byte	0x04, 0x2f
        /*0542*/ 	.short	(.L_253 - .L_252)
	.align		4
.L_252:
        /*0544*/ 	.word	index@(_Z28gemm_half_q_half_gptq_kernelILi1ELb1ELb1EEvPK6__halfPKjS4_S2_PS0_iiiiiPKtibS2_i)
        /*0548*/ 	.word	0x00000028


	//----- nvinfo : EIATTR_FRAME_SIZE
	.align		4
.L_253:
        /*054c*/ 	.byte	0x04, 0x11
        /*054e*/ 	.short	(.L_255 - .L_254)
	.align		4
.L_254:
        /*0550*/ 	.word	index@(_Z28gemm_half_q_half_gptq_kernelILi1ELb1ELb1EEvPK6__halfPKjS4_S2_PS0_iiiiiPKtibS2_i)
        /*0554*/ 	.word	0x00000000


	//----- nvinfo : EIATTR_REGCOUNT
	.align		4
.L_255:
        /*0558*/ 	.byte	0x04, 0x2f
        /*055a*/ 	.short	(.L_257 - .L_256)
	.align		4
.L_256:
        /*055c*/ 	.word	index@(_Z28gemm_half_q_half_gptq_kernelILi2ELb1ELb1EEvPK6__halfPKjS4_S2_PS0_iiiiiPKtibS2_i)
        /*0560*/ 	.word	0x00000038


	//----- nvinfo : EIATTR_FRAME_SIZE
	.align		4
.L_257:
        /*0564*/ 	.byte	0x04, 0x11
        /*0566*/ 	.short	(.L_259 - .L_258)
	.align		4
.L_258:
        /*0568*/ 	.word	index@(_Z28gemm_half_q_half_gptq_kernelILi2ELb1ELb1EEvPK6__halfPKjS4_S2_PS0_iiiiiPKtibS2_i)
        /*056c*/ 	.word	0x00000000


	//----- nvinfo : EIATTR_REGCOUNT
	.align		4
.L_259:
        /*0570*/ 	.byte	0x04, 0x2f
        /*0572*/ 	.short	(.L_261 - .L_260)
	.align		4
.L_260:
        /*0574*/ 	.word	index@(_Z28gemm_half_q_half_gptq_kernelILi3ELb1ELb1EEvPK6__halfPKjS4_S2_PS0_iiiiiPKtibS2_i)
        /*0578*/ 	.word	0x0000003c


	//----- nvinfo : EIATTR_FRAME_SIZE
	.align		4
.L_261:
        /*057c*/ 	.byte	0x04, 0x11
        /*057e*/ 	.short	(.L_263 - .L_262)
	.align		4
.L_262:
        /*0580*/ 	.word	index@(_Z28gemm_half_q_half_gptq_kernelILi3ELb1ELb1EEvPK6__halfPKjS4_S2_PS0_iiiiiPKtibS2_i)
        /*0584*/ 	.word	0x00000000


	//----- nvinfo : EIATTR_REGCOUNT
	.align		4
.L_263:
        /*0588*/ 	.byte	0x04, 0x2f
        /*058a*/ 	.short	(.L_265 - .L_264)
	.align		4
.L_264:
        /*058c*/ 	.word	index@(_Z28gemm_half_q_half_gptq_kernelILi4ELb1ELb1EEvPK6__halfPKjS4_S2_PS0_iiiiiPKtibS2_i)
        /*0590*/ 	.word	0x0000003f


	//----- nvinfo : EIATTR_FRAME_SIZE
	.align		4
.L_265:
        /*0594*/ 	.byte	0x04, 0x11
        /*0596*/ 	.short	(.L_267 - .L_266)
	.align		4
.L_266:
        /*0598*/ 	.word	index@(_Z28gemm_half_q_half_gptq_kernelILi4ELb1ELb1EEvPK6__halfPKjS4_S2_PS0_iiiiiPKtibS2_i)
        /*059c*/ 	.word	0x00000000


	//----- nvinfo : EIATTR_REGCOUNT
	.align		4
.L_267:
        /*05a0*/ 	.byte	0x04, 0x2f
        /*05a2*/ 	.short	(.L_269 - .L_268)
	.align		4
.L_268:
        /*05a4*/ 	.word	index@(_Z28gemm_half_q_half_gptq_kernelILi5ELb1ELb1EEvPK6__halfPKjS4_S2_PS0_iiiiiPKtibS2_i)
        /*05a8*/ 	.word	0x0000001b


	//----- nvinfo : EIATTR_FRAME_SIZE
	.align		4
.L_269:
        /*05ac*/ 	.byte	0x04, 0x11
        /*05ae*/ 	.short	(.L_271 - .L_270)
	.align		4
.L_270:
        /*05b0*/ 	.word	index@(_Z28gemm_half_q_half_gptq_kernelILi5ELb1ELb1EEvPK6__halfPKjS4_S2_PS0_iiiiiPKtibS2_i)
        /*05b4*/ 	.word	0x00000000


	//----- nvinfo : EIATTR_REGCOUNT
	.align		4
.L_271:
        /*05b8*/ 	.byte	0x04, 0x2f
        /*05ba*/ 	.short	(.L_273 - .L_272)
	.align		4
.L_272:
        /*05bc*/ 	.word	index@(_Z28gemm_half_q_half_gptq_kernelILi6ELb1ELb1EEvPK6__halfPKjS4_S2_PS0_iiiiiPKtibS2_i)
        /*05c0*/ 	.word	0x0000001d


	//----- nvinfo : EIATTR_FRAME_SIZE
	.align		4
.L_273:
        /*05c4*/ 	.byte	0x04, 0x11
        /*05c6*/ 	.short	(.L_275 - .L_274)
	.align		4
.L_274:
        /*05c8*/ 	.word	index@(_Z28gemm_half_q_half_gptq_kernelILi6ELb1ELb1EEvPK6__halfPKjS4_S2_PS0_iiiiiPKtibS2_i)
        /*05cc*/ 	.word	0x00000000


	//----- nvinfo : EIATTR_REGCOUNT
	.align		4
.L_275:
        /*05d0*/ 	.byte	0x04, 0x2f
        /*05d2*/ 	.short	(.L_277 - .L_276)
	.align		4
.L_276:
        /*05d4*/ 	.word	index@(_Z28gemm_half_q_half_gptq_kernelILi7ELb1ELb1EEvPK6__halfPKjS4_S2_PS0_iiiiiPKtibS2_i)
        /*05d8*/ 	.word	0x0000001d


	//----- nvinfo : EIATTR_FRAME_SIZE
	.align		4
.L_277:
        /*05dc*/ 	.byte	0x04, 0x11
        /*05de*/ 	.short	(.L_279 - .L_278)
	.align		4
.L_278:
        /*05e0*/ 	.word	index@(_Z28gemm_half_q_half_gptq_kernelILi7ELb1ELb1EEvPK6__halfPKjS4_S2_PS0_iiiiiPKtibS2_i)
        /*05e4*/ 	.word	0x00000000


	//----- nvinfo : EIATTR_REGCOUNT
	.align		4
.L_279:
        /*05e8*/ 	.byte	0x04, 0x2f
        /*05ea*/ 	.short	(.L_281 - .L_280)
	.align		4
.L_280:
        /*05ec*/ 	.word	index@(_Z28gemm_half_q_half_gptq_kernelILi8ELb1ELb1EEvPK6__halfPKjS4_S2_PS0_iiiiiPKtibS2_i)
        /*05f0*/ 	.word	0x0000001f


	//----- nvinfo : EIATTR_FRAME_SIZE
	.align		4
.L_281:
        /*05f4*/ 	.byte	0x04, 0x11
        /*05f6*/ 	.short	(.L_283 - .L_282)
	.align		4
.L_282:
        /*05f8*/ 	.word	index@(_Z28gemm_half_q_half_gptq_kernelILi8ELb1ELb1EEvPK6__halfPKjS4_S2_PS0_iiiiiPKtibS2_i)
        /*05fc*/ 	.word	0x00000000


	//----- nvinfo : EIATTR_REGCOUNT
	.align		4
.L_283:
        /*0600*/ 	.byte	0x04, 0x2f
        /*0602*/ 	.short	(.L_285 - .L_284)
	.align		4
.L_284:
        /*0604*/ 	.word	index@(_Z12clear_kernelP6__halfii)
        /*0608*/ 	.word	0x00000006


	//----- nvinfo : EIATTR_FRAME_SIZE
	.align		4
.L_285:
        /*060c*/ 	.byte	0x04, 0x11
        /*060e*/ 	.short	(.L_287 - .L_286)
	.align		4
.L_286:
        /*0610*/ 	.word	index@(_Z12clear_kernelP6__halfii)
        /*0614*/ 	.word	0x00000000


	//----- nvinfo : EIATTR_MIN_STACK_SIZE
	.align		4
.L_287:
        /*0618*/ 	.byte	0x04, 0x12
        /*061a*/ 	.short	(.L_289 - .L_288)
	.align		4
.L_288:
        /*061c*/ 	.word	index@(_Z12clear_kernelP6__halfii)
        /*0620*/ 	.word	0x00000000


	//----- nvinfo : EIATTR_MIN_STACK_SIZE
	.align		4
.L_289:
        /*0624*/ 	.byte	0x04, 0x12
        /*0626*/ 	.short	(.L_291 - .L_290)
	.align		4
.L_290:
        /*0628*/ 	.word	index@(_Z28gemm_half_q_half_gptq_kernelILi8ELb1ELb1EEvPK6__halfPKjS4_S2_PS0_iiiiiPKtibS2_i)
        /*062c*/ 	.word	0x00000000


	//----- nvinfo : EIATTR_MIN_STACK_SIZE
	.align		4
.L_291:
        /*0630*/ 	.byte	0x04, 0x12
        /*0632*/ 	.short	(.L_293 - .L_292)
	.align		4
.L_292:
        /*0634*/ 	.word	index@(_Z28gemm_half_q_half_gptq_kernelILi7ELb1ELb1EEvPK6__halfPKjS4_S2_PS0_iiiiiPKtibS2_i)
        /*0638*/ 	.word	0x00000000


	//----- nvinfo : EIATTR_MIN_STACK_SIZE
	.align		4
.L_293:
        /*063c*/ 	.byte	0x04, 0x12
        /*063e*/ 	.short	(.L_295 - .L_294)
	.align		4
.L_294:
        /*0640*/ 	.word	index@(_Z28gemm_half_q_half_gptq_kernelILi6ELb1ELb1EEvPK6__halfPKjS4_S2_PS0_iiiiiPKtibS2_i)
        /*0644*/ 	.word	0x00000000


	//----- nvinfo : EIATTR_MIN_STACK_SIZE
	.align		4
.L_295:
        /*0648*/ 	.byte	0x04, 0x12
        /*064a*/ 	.short	(.L_297 - .L_296)
	.align		4
.L_296:
        /*064c*/ 	.word	index@(_Z28gemm_half_q_half_gptq_kernelILi5ELb1ELb1EEvPK6__halfPKjS4_S2_PS0_iiiiiPKtibS2_i)
        /*0650*/ 	.word	0x00000000


	//----- nvinfo : EIATTR_MIN_STACK_SIZE
	.align		4
.L_297:
        /*0654*/ 	.byte	0x04, 0x12
        /*0656*/ 	.short	(.L_299 - .L_298)
	.align		4
.L_298:
        /*0658*/ 	.word	index@(_Z28gemm_half_q_half_gptq_kernelILi4ELb1ELb1EEvPK6__halfPKjS4_S2_PS0_iiiiiPKtibS2_i)
        /*065c*/ 	.word	0x00000000


	//----- nvinfo : EIATTR_MIN_STACK_SIZE
	.align		4
.L_299:
        /*0660*/ 	.byte	0x04, 0x12
        /*0662*/ 	.short	(.L_301 - .L_300)
	.align		4
.L_300:
        /*0664*/ 	.word	index@(_Z28gemm_half_q_half_gptq_kernelILi3ELb1ELb1EEvPK6__halfPKjS4_S2_PS0_iiiiiPKtibS2_i)
        /*0668*/ 	.word	0x00000000


	//----- nvinfo : EIATTR_MIN_STACK_SIZE
	.align		4
.L_301:
        /*066c*/ 	.byte	0x04, 0x12
        /*066e*/ 	.short	(.L_303 - .L_302)
	.align		4
.L_302:
        /*0670*/ 	.word	index@(_Z28gemm_half_q_half_gptq_kernelILi2ELb1ELb1EEvPK6__halfPKjS4_S2_PS0_iiiiiPKtibS2_i)
        /*0674*/ 	.word	0x00000000


	//----- nvinfo : EIATTR_MIN_STACK_SIZE
	.align		4
.L_303:
        /*0678*/ 	.byte	0x04, 0x12
        /*067a*/ 	.short	(.L_305 - .L_304)
	.align		4
.L_304:
        /*067c*/ 	.word	index@(_Z28gemm_half_q_half_gptq_kernelILi1ELb1ELb1EEvPK6__halfPKjS4_S2_PS0_iiiiiPKtibS2_i)
        /*0680*/ 	.word	0x00000000


	//----- nvinfo : EIATTR_MIN_STACK_SIZE
	.align		4
.L_305:
        /*0684*/ 	.byte	0x04, 0x12
        /*0686*/ 	.short	(.L_307 - .L_306)
	.align		4
.L_306:
        /*0688*/ 	.word	index@(_Z28gemm_half_q_half_gptq_kernelILi8ELb1ELb0EEvPK6__halfPKjS4_S2_PS0_iiiiiPKtibS2_i)
        /*068c*/ 	.word	0x00000000


	//----- nvinfo : EIATTR_MIN_STACK_SIZE
	.align		4
.L_307:
        /*0690*/ 	.byte	0x04, 0x12
        /*0692*/ 	.short	(.L_309 - .L_308)
	.align		4
.L_308:
        /*0694*/ 	.word	index@(_Z28gemm_half_q_half_gptq_kernelILi7ELb1ELb0EEvPK6__halfPKjS4_S2_PS0_iiiiiPKtibS2_i)
        /*0698*/ 	.word	0x00000000


	//----- nvinfo : EIATTR_MIN_STACK_SIZE
	.align		4
.L_309:
        /*069c*/ 	.byte	0x04, 0x12
        /*069e*/ 	.short	(.L_311 - .L_310)
	.align		4
.L_310:
        /*06a0*/ 	.word	index@(_Z28gemm_half_q_half_gptq_kernelILi6ELb1ELb0EEvPK6__halfPKjS4_S2_PS0_iiiiiPKtibS2_i)
        /*06a4*/ 	.word	0x00000000


	//----- nvinfo : EIATTR_MIN_STACK_SIZE
	.align		4
.L_311:
        /*06a8*/ 	.byte	0x04, 0x12
        /*06aa*/ 	.short	(.L_313 - .L_312)
	.align		4
.L_312:
        /*06ac*/ 	.word	index@(_Z28gemm_half_q_half_gptq_kernelILi5ELb1ELb0EEvPK6__halfPKjS4_S2_PS0_iiiiiPKtibS2_i)
        /*06b0*/ 	.word	0x00000000


	//----- nvinfo : EIATTR_MIN_STACK_SIZE
	.align		4
.L_313:
        /*06b4*/ 	.byte	0x04, 0x12
        /*06b6*/ 	.short	(.L_315 - .L_314)
	.align		4
.L_314:
        /*06b8*/ 	.word	index@(_Z28gemm_half_q_half_gptq_kernelILi4ELb1ELb0EEvPK6__halfPKjS4_S2_PS0_iiiiiPKtibS2_i)
        /*06bc*/ 	.word	0x00000000


	//----- nvinfo : EIATTR_MIN_STACK_SIZE
	.align		4
.L_315:
        /*06c0*/ 	.byte	0x04, 0x12
        /*06c2*/ 	.short	(.L_317 - .L_316)
	.align		4
.L_316:
        /*06c4*/ 	.word	index@(_Z28gemm_half_q_half_gptq_kernelILi3ELb1ELb0EEvPK6__halfPKjS4_S2_PS0_iiiiiPKtibS2_i)
        /*06c8*/ 	.word	0x00000000


	//----- nvinfo : EIATTR_MIN_STACK_SIZE
	.align		4
.L_317:
        /*06cc*/ 	.byte	0x04, 0x12
        /*06ce*/ 	.short	(.L_319 - .L_318)
	.align		4
.L_318:
        /*06d0*/ 	.word	index@(_Z28gemm_half_q_half_gptq_kernelILi2ELb1ELb0EEvPK6__halfPKjS4_S2_PS0_iiiiiPKtibS2_i)
        /*06d4*/ 	.word	0x00000000


	//----- nvinfo : EIATTR_MIN_STACK_SIZE
	.align		4
.L_319:
        /*06d8*/ 	.byte	0x04, 0x12
        /*06da*/ 	.short	(.L_321 - .L_320)
	.align		4
.L_320:
        /*06dc*/ 	.word	index@(_Z28gemm_half_q_half_gptq_kernelILi1ELb1ELb0EEvPK6__halfPKjS4_S2_PS0_iiiiiPKtibS2_i)
        /*06e0*/ 	.word	0x00000000


	//----- nvinfo : EIATTR_MIN_STACK_SIZE
	.align		4
.L_321:
        /*06e4*/ 	.byte	0x04, 0x12
        /*06e6*/ 	.short	(.L_323 - .L_322)
	.align		4
.L_322:
        /*06e8*/ 	.word	index@(_Z28gemm_half_q_half_gptq_kernelILi8ELb0ELb1EEvPK6__halfPKjS4_S2_PS0_iiiiiPKtibS2_i)
        /*06ec*/ 	.word	0x00000000


	//----- nvinfo : EIATTR_MIN_STACK_SIZE
	.align		4
.L_323:
        /*06f0*/ 	.byte	0x04, 0x12
        /*06f2*/ 	.short	(.L_325 - .L_324)
	.align		4
.L_324:
        /*06f4*/ 	.word	index@(_Z28gemm_half_q_half_gptq_kernelILi7ELb0ELb1EEvPK6__halfPKjS4_S2_PS0_iiiiiPKtibS2_i)
        /*06f8*/ 	.word	0x00000000


	//----- nvinfo : EIATTR_MIN_STACK_SIZE
	.align		4
.L_325:
        /*06fc*/ 	.byte	0x04, 0x12
        /*06fe*/ 	.short	(.L_327 - .L_326)
	.align		4
.L_326:
        /*0700*/ 	.word	index@(_Z28gemm_half_q_half_gptq_kernelILi6ELb0ELb1EEvPK6__halfPKjS4_S2_PS0_iiiiiPKtibS2_i)
        /*0704*/ 	.word	0x00000000


	//----- nvinfo : EIATTR_MIN_STACK_SIZE
	.align		4
.L_327:
        /*0708*/ 	.byte	0x04, 0x12
        /*070a*/ 	.short	(.L_329 - .L_328)
	.align		4
.L_328:
        /*070c*/ 	.word	index@(_Z28gemm_half_q_half_gptq_kernelILi5ELb0ELb1EEvPK6__halfPKjS4_S2_PS0_iiiiiPKtibS2_i)
        /*0710*/ 	.word	0x00000000


	//----- nvinfo : EIATTR_MIN_STACK_SIZE
	.align		4
.L_329:
        /*0714*/ 	.byte	0x04, 0x12
        /*0716*/ 	.short	(.L_331 - .L_330)
	.align		4
.L_330:
        /*0718*/ 	.word	index@(_Z28gemm_half_q_half_gptq_kernelILi4ELb0ELb1EEvPK6__halfPKjS4_S2_PS0_iiiiiPKtibS2_i)
        /*071c*/ 	.word	0x00000000


	//----- nvinfo : EIATTR_MIN_STACK_SIZE
	.align		4
.L_331:
        /*0720*/ 	.byte	0x04, 0x12
        /*0722*/ 	.short	(.L_333 - .L_332)
	.align		4
.L_332:
        /*0724*/ 	.word	index@(_Z28gemm_half_q_half_gptq_kernelILi3ELb0ELb1EEvPK6__halfPKjS4_S2_PS0_iiiiiPKtibS2_i)
        /*0728*/ 	.word	0x00000000


	//----- nvinfo : EIATTR_MIN_STACK_SIZE
	.align		4
.L_333:
        /*072c*/ 	.byte	0x04, 0x12
        /*072e*/ 	.short	(.L_335 - .L_334)
	.align		4
.L_334:
        /*0730*/ 	.word	index@(_Z28gemm_half_q_half_gptq_kernelILi2ELb0ELb1EEvPK6__halfPKjS4_S2_PS0_iiiiiPKtibS2_i)
        /*0734*/ 	.word	0x00000000


	//----- nvinfo : EIATTR_MIN_STACK_SIZE
	.align		4
.L_335:
        /*0738*/ 	.byte	0x04, 0x12
        /*073a*/ 	.short	(.L_337 - .L_336)
	.align		4
.L_336:
        /*073c*/ 	.word	index@(_Z28gemm_half_q_half_gptq_kernelILi1ELb0ELb1EEvPK6__halfPKjS4_S2_PS0_iiiiiPKtibS2_i)
        /*0740*/ 	.word	0x00000000


	//----- nvinfo : EIATTR_MIN_STACK_SIZE
	.align		4
.L_337:
        /*0744*/ 	.byte	0x04, 0x12
        /*0746*/ 	.short	(.L_339 - .L_338)
	.align		4
.L_338:
        /*0748*/ 	.word	index@(_Z28gemm_half_q_half_gptq_kernelILi8ELb0ELb0EEvPK6__halfPKjS4_S2_PS0_iiiiiPKtibS2_i)
        /*074c*/ 	.word	0x00000000


	//----- nvinfo : EIATTR_MIN_STACK_SIZE
	.align		4
.L_339:
        /*0750*/ 	.byte	0x04, 0x12
        /*0752*/ 	.short	(.L_341 - .L_340)
	.align		4
.L_340:
        /*0754*/ 	.word	index@(_Z28gemm_half_q_half_gptq_kernelILi7ELb0ELb0EEvPK6__halfPKjS4_S2_PS0_iiiiiPKtibS2_i)
        /*0758*/ 	.word	0x00000000


	//----- nvinfo : EIATTR_MIN_STACK_SIZE
	.align		4
.L_341:
        /*075c*/ 	.byte	0x04, 0x12
        /*075e*/ 	.short	(.L_343 - .L_342)
	.align		4
.L_342:
        /*0760*/ 	.word	index@(_Z28gemm_half_q_half_gptq_kernelILi6ELb0ELb0EEvPK6__halfPKjS4_S2_PS0_iiiiiPKtibS2_i)
        /*0764*/ 	.word	0x00000000


	//----- nvinfo : EIATTR_MIN_STACK_SIZE
	.align		4
.L_343:
        /*0768*/ 	.byte	0x04, 0x12
        /*076a*/ 	.short	(.L_345 - .L_344)
	.align		4
.L_344:
        /*076c*/ 	.word	index@(_Z28gemm_half_q_half_gptq_kernelILi5ELb0ELb0EEvPK6__halfPKjS4_S2_PS0_iiiiiPKtibS2_i)
        /*0770*/ 	.word	0x00000000


	//----- nvinfo : EIATTR_MIN_STACK_SIZE
	.align		4
.L_345:
        /*0774*/ 	.byte	0x04, 0x12
        /*0776*/ 	.short	(.L_347 - .L_346)
	.align		4
.L_346:
        /*0778*/ 	.word	index@(_Z28gemm_half_q_half_gptq_kernelILi4ELb0ELb0EEvPK6__halfPKjS4_S2_PS0_iiiiiPKtibS2_i)
        /*077c*/ 	.word	0x00000000


	//----- nvinfo : EIATTR_MIN_STACK_SIZE
	.align		4
.L_347:
        /*0780*/ 	.byte	0x04, 0x12
        /*0782*/ 	.short	(.L_349 - .L_348)
	.align		4
.L_348:
        /*0784*/ 	.word	index@(_Z28gemm_half_q_half_gptq_kernelILi3ELb0ELb0EEvPK6__halfPKjS4_S2_PS0_iiiiiPKtibS2_i)
        /*0788*/ 	.word	0x00000000


	//----- nvinfo : EIATTR_MIN_STACK_SIZE
	.align		4
.L_349:
        /*078c*/ 	.byte	0x04, 0x12
        /*078e*/ 	.short	(.L_351 - .L_350)
	.align		4
.L_350:
        /*0790*/ 	.word	index@(_Z28gemm_half_q_half_gptq_kernelILi2ELb0ELb0EEvPK6__halfPKjS4_S2_PS0_iiiiiPKtibS2_i)
        /*0794*/ 	.word	0x00000000


	//----- nvinfo : EIATTR_MIN_STACK_SIZE
	.align		4
.L_351:
        /*0798*/ 	.byte	0x04, 0x12
        /*079a*/ 	.short	(.L_353 - .L_352)
	.align		4
.L_352:
        /*079c*/ 	.word	index@(_Z28gemm_half_q_half_gptq_kernelILi1ELb0ELb0EEvPK6__halfPKjS4_S2_PS0_iiiiiPKtibS2_i)
        /*07a0*/ 	.word	0x00000000


	//----- nvinfo : EIATTR_MIN_STACK_SIZE
	.align		4
.L_353:
        /*07a4*/ 	.byte	0x04, 0x12
        /*07a6*/ 	.short	(.L_355 - .L_354)
	.align		4
.L_354:
        /*07a8*/ 	.word	index@(_Z23gemm_half_q_half_kernelILi8ELb1ELb1EEvPK6__halfPKjS4_S2_PS0_iiiiPKtS7_iiiiiibS2_i)
        /*07ac*/ 	.word	0x00000000


	//----- nvinfo : EIATTR_MIN_STACK_SIZE
	.align		4
.L_355:
        /*07b0*/ 	.byte	0x04, 0x12
        /*07b2*/ 	.short	(.L_357 - .L_356)
	.align		4
.L_356:
        /*07b4*/ 	.word	index@(_Z23gemm_half_q_half_kernelILi7ELb1ELb1EEvPK6__halfPKjS4_S2_PS0_iiiiPKtS7_iiiiiibS2_i)
        /*07b8*/ 	.word	0x00000000


	//----- nvinfo : EIATTR_MIN_STACK_SIZE
	.align		4
.L_357:
        /*07bc*/ 	.byte	0x04, 0x12
        /*07be*/ 	.short	(.L_359 - .L_358)
	.align		4
.L_358:
        /*07c0*/ 	.word	index@(_Z23gemm_half_q_half_kernelILi6ELb1ELb1EEvPK6__halfPKjS4_S2_PS0_iiiiPKtS7_iiiiiibS2_i)
        /*07c4*/ 	.word	0x00000000


	//----- nvinfo : EIATTR_MIN_STACK_SIZE
	.align		4
.L_359:
        /*07c8*/ 	.byte	0x04, 0x12
        /*07ca*/ 	.short	(.L_361 - .L_360)
	.align		4
.L_360:
        /*07cc*/ 	.word	index@(_Z23gemm_half_q_half_kernelILi5ELb1ELb1EEvPK6__halfPKjS4_S2_PS0_iiiiPKtS7_iiiiiibS2_i)
        /*07d0*/ 	.word	0x00000000


	//----- nvinfo : EIATTR_MIN_STACK_SIZE
	.align		4
.L_361:
        /*07d4*/ 	.byte	0x04, 0x12
        /*07d6*/ 	.short	(.L_363 - .L_362)
	.align		4
.L_362:
        /*07d8*/ 	.word	index@(_Z23gemm_half_q_half_kernelILi4ELb1ELb1EEvPK6__halfPKjS4_S2_PS0_iiiiPKtS7_iiiiiibS2_i)
        /*07dc*/ 	.word	0x00000010


	//----- nvinfo : EIATTR_MIN_STACK_SIZE
	.align		4
.L_363:
        /*07e0*/ 	.byte	0x04, 0x12
        /*07e2*/ 	.short	(.L_365 - .L_364)
	.align		4
.L_364:
        /*07e4*/ 	.word	index@(_Z23gemm_half_q_half_kernelILi3ELb1ELb1EEvPK6__halfPKjS4_S2_PS0_iiiiPKtS7_iiiiiibS2_i)
        /*07e8*/ 	.word	0x00000010


	//----- nvinfo : EIATTR_MIN_STACK_SIZE
	.align		4
.L_365:
        /*07ec*/ 	.byte	0x04, 0x12
        /*07ee*/ 	.short	(.L_367 - .L_366)
	.align		4
.L_366:
        /*07f0*/ 	.word	index@(_Z23gemm_half_q_half_kernelILi2ELb1ELb1EEvPK6__halfPKjS4_S2_PS0_iiiiPKtS7_iiiiiibS2_i)
        /*07f4*/ 	.word	0x00000010


	//----- nvinfo : EIATTR_MIN_STACK_SIZE
	.align		4
.L_367:
        /*07f8*/ 	.byte	0x04, 0x12
        /*07fa*/ 	.short	(.L_369 - .L_368)
	.align		4
.L_368:
        /*07fc*/ 	.word	index@(_Z23gemm_half_q_half_kernelILi1ELb1ELb1EEvPK6__halfPKjS4_S2_PS0_iiiiPKtS7_iiiiiibS2_i)
        /*0800*/ 	.word	0x00000010


	//----- nvinfo : EIATTR_MIN_STACK_SIZE
	.align		4
.L_369:
        /*0804*/ 	.byte	0x04, 0x12
        /*0806*/ 	.short	(.L_371 - .L_370)
	.align		4
.L_370:
        /*0808*/ 	.word	index@(_Z23gemm_half_q_half_kernelILi8ELb1ELb0EEvPK6__halfPKjS4_S2_PS0_iiiiPKtS7_iiiiiibS2_i)
        /*080c*/ 	.word	0x00000000


	//----- nvinfo : EIATTR_MIN_STACK_SIZE
	.align		4
.L_371:
        /*0810*/ 	.byte	0x04, 0x12
        /*0812*/ 	.short	(.L_373 - .L_372)
	.align		4
.L_372:
        /*0814*/ 	.word	index@(_Z23gemm_half_q_half_kernelILi7ELb1ELb0EEvPK6__halfPKjS4_S2_PS0_iiiiPKtS7_iiiiiibS2_i)
        /*0818*/ 	.word	0x00000000


	//----- nvinfo : EIATTR_MIN_STACK_SIZE
	.align		4
.L_373:
        /*081c*/ 	.byte	0x04, 0x12
        /*081e*/ 	.short	(.L_375 - .L_374)
	.align		4
.L_374:
        /*0820*/ 	.word	index@(_Z23gemm_half_q_half_kernelILi6ELb1ELb0EEvPK6__halfPKjS4_S2_PS0_iiiiPKtS7_iiiiiibS2_i)
        /*0824*/ 	.word	0x00000000


	//----- nvinfo : EIATTR_MIN_STACK_SIZE
	.align		4
.L_375:
        /*0828*/ 	.byte	0x04, 0x12
        /*082a*/ 	.short	(.L_377 - .L_376)
	.align		4
.L_376:
        /*082c*/ 	.word	index@(_Z23gemm_half_q_half_kernelILi5ELb1ELb0EEvPK6__halfPKjS4_S2_PS0_iiiiPKtS7_iiiiiibS2_i)
        /*0830*/ 	.word	0x00000000


	//----- nvinfo : EIATTR_MIN_STACK_SIZE
	.align		4
.L_377:
        /*0834*/ 	.byte	0x04, 0x12
        /*0836*/ 	.short	(.L_379 - .L_378)
	.align		4
.L_378:
        /*0838*/ 	.word	index@(_Z23gemm_half_q_half_kernelILi4ELb1ELb0EEvPK6__halfPKjS4_S2_PS0_iiiiPKtS7_iiiiiibS2_i)
        /*083c*/ 	.word	0x00000010


	//----- nvinfo : EIATTR_MIN_STACK_SIZE
	.align		4
.L_379:
        /*0840*/ 	.byte	0x04, 0x12
        /*0842*/ 	.short	(.L_381 - .L_380)
	.align		4
.L_380:
        /*0844*/ 	.word	index@(_Z23gemm_half_q_half_kernelILi3ELb1ELb0EEvPK6__halfPKjS4_S2_PS0_iiiiPKtS7_iiiiiibS2_i)
        /*0848*/ 	.word	0x00000010


	//----- nvinfo : EIATTR_MIN_STACK_SIZE
	.align		4
.L_381:
        /*084c*/ 	.byte	0x04, 0x12
        /*084e*/ 	.short	(.L_383 - .L_382)
	.align		4
.L_382:
        /*0850*/ 	.word	index@(_Z23gemm_half_q_half_kernelILi2ELb1ELb0EEvPK6__halfPKjS4_S2_PS0_iiiiPKtS7_iiiiiibS2_i)
        /*0854*/ 	.word	0x00000010


	//----- nvinfo : EIATTR_MIN_STACK_SIZE
	.align		4
.L_383:
        /*0858*/ 	.byte	0x04, 0x12
        /*085a*/ 	.short	(.L_385 - .L_384)
	.align		4
.L_384:
        /*085c*/ 	.word	index@(_Z23gemm_half_q_half_kernelILi1ELb1ELb0EEvPK6__halfPKjS4_S2_PS0_iiiiPKtS7_iiiiiibS2_i)
        /*0860*/ 	.word	0x00000010


	//----- nvinfo : EIATTR_MIN_STACK_SIZE
	.align		4
.L_385:
        /*0864*/ 	.byte	0x04, 0x12
        /*0866*/ 	.short	(.L_387 - .L_386)
	.align		4
.L_386:
        /*0868*/ 	.word	index@(_Z23gemm_half_q_half_kernelILi8ELb0ELb1EEvPK6__halfPKjS4_S2_PS0_iiiiPKtS7_iiiiiibS2_i)
        /*086c*/ 	.word	0x00000010


	//----- nvinfo : EIATTR_MIN_STACK_SIZE
	.align		4
.L_387:
        /*0870*/ 	.byte	0x04, 0x12
        /*0872*/ 	.short	(.L_389 - .L_388)
	.align		4
.L_388:
        /*0874*/ 	.word	index@(_Z23gemm_half_q_half_kernelILi7ELb0ELb1EEvPK6__halfPKjS4_S2_PS0_iiiiPKtS7_iiiiiibS2_i)
        /*0878*/ 	.word	0x00000010


	//----- nvinfo : EIATTR_MIN_STACK_SIZE
	.align		4
.L_389:
        /*087c*/ 	.byte	0x04, 0x12
        /*087e*/ 	.short	(.L_391 - .L_390)
	.align		4
.L_390:
        /*0880*/ 	.word	index@(_Z23gemm_half_q_half_kernelILi6ELb0ELb1EEvPK6__halfPKjS4_S2_PS0_iiiiPKtS7_iiiiiibS2_i)
        /*0884*/ 	.word	0x00000010


	//----- nvinfo : EIATTR_MIN_STACK_SIZE
	.align		4
.L_391:
        /*0888*/ 	.byte	0x04, 0x12
        /*088a*/ 	.short	(.L_393 - .L_392)
	.align		4
.L_392:
        /*088c*/ 	.word	index@(_Z23gemm_half_q_half_kernelILi5ELb0ELb1EEvPK6__halfPKjS4_S2_PS0_iiiiPKtS7_iiiiiibS2_i)
        /*0890*/ 	.word	0x00000010


	//----- nvinfo : EIATTR_MIN_STACK_SIZE
	.align		4
.L_393:
        /*0894*/ 	.byte	0x04, 0x12
        /*0896*/ 	.short	(.L_395 - .L_394)
	.align		4
.L_394:
        /*0898*/ 	.word	index@(_Z23gemm_half_q_half_kernelILi4ELb0ELb1EEvPK6__halfPKjS4_S2_PS0_iiiiPKtS7_iiiiiibS2_i)
        /*089c*/ 	.word	0x00000010


	//----- nvinfo : EIATTR_MIN_STACK_SIZE
	.align		4
.L_395:
        /*08a0*/ 	.byte	0x04, 0x12
        /*08a2*/ 	.short	(.L_397 - .L_396)
	.align		4
.L_396:
        /*08a4*/ 	.word	index@(_Z23gemm_half_q_half_kernelILi3ELb0ELb1EEvPK6__halfPKjS4_S2_PS0_iiiiPKtS7_iiiiiibS2_i)
        /*08a8*/ 	.word	0x00000010


	//----- nvinfo : EIATTR_MIN_STACK_SIZE
	.align		4
.L_397:
        /*08ac*/ 	.byte	0x04, 0x12
        /*08ae*/ 	.short	(.L_399 - .L_398)
	.align		4
.L_398:
        /*08b0*/ 	.word	index@(_Z23gemm_half_q_half_kernelILi2ELb0ELb1EEvPK6__halfPKjS4_S2_PS0_iiiiPKtS7_iiiiiibS2_i)
        /*08b4*/ 	.word	0x00000010


	//----- nvinfo : EIATTR_MIN_STACK_SIZE
	.align		4
.L_399:
        /*08b8*/ 	.byte	0x04, 0x12
        /*08ba*/ 	.short	(.L_401 - .L_400)
	.align		4
.L_400:
        /*08bc*/ 	.word	index@(_Z23gemm_half_q_half_kernelILi1ELb0ELb1EEvPK6__halfPKjS4_S2_PS0_iiiiPKtS7_iiiiiibS2_i)
        /*08c0*/ 	.word	0x00000010


	//----- nvinfo : EIATTR_MIN_STACK_SIZE
	.align		4
.L_401:
        /*08c4*/ 	.byte	0x04, 0x12
        /*08c6*/ 	.short	(.L_403 - .L_402)
	.align		4
.L_402:
        /*08c8*/ 	.word	index@(_Z23gemm_half_q_half_kernelILi8ELb0ELb0EEvPK6__halfPKjS4_S2_PS0_iiiiPKtS7_iiiiiibS2_i)
        /*08cc*/ 	.word	0x00000010


	//----- nvinfo : EIATTR_MIN_STACK_SIZE
	.align		4
.L_403:
        /*08d0*/ 	.byte	0x04, 0x12
        /*08d2*/ 	.short	(.L_405 - .L_404)
	.align		4
.L_404:
        /*08d4*/ 	.word	index@(_Z23gemm_half_q_half_kernelILi7ELb0ELb0EEvPK6__halfPKjS4_S2_PS0_iiiiPKtS7_iiiiiibS2_i)
        /*08d8*/ 	.word	0x00000010


	//----- nvinfo : EIATTR_MIN_STACK_SIZE
	.align		4
.L_405:
        /*08dc*/ 	.byte	0x04, 0x12
        /*08de*/ 	.short	(.L_407 - .L_406)
	.align		4
.L_406:
        /*08e0*/ 	.word	index@(_Z23gemm_half_q_half_kernelILi6ELb0ELb0EEvPK6__halfPKjS4_S2_PS0_iiiiPKtS7_iiiiiibS2_i)
        /*08e4*/ 	.word	0x00000010


	//----- nvinfo : EIATTR_MIN_STACK_SIZE
	.align		4
.L_407:
        /*08e8*/ 	.byte	0x04, 0x12
        /*08ea*/ 	.short	(.L_409 - .L_408)
	.align		4
.L_408:
        /*08ec*/ 	.word	index@(_Z23gemm_half_q_half_kernelILi5ELb0ELb0EEvPK6__halfPKjS4_S2_PS0_iiiiPKtS7_iiiiiibS2_i)
        /*08f0*/ 	.word	0x00000010


	//----- nvinfo : EIATTR_MIN_STACK_SIZE
	.align		4
.L_409:
        /*08f4*/ 	.byte	0x04, 0x12
        /*08f6*/ 	.short	(.L_411 - .L_410)
	.align		4
.L_410:
        /*08f8*/ 	.word	index@(_Z23gemm_half_q_half_kernelILi4ELb0ELb0EEvPK6__halfPKjS4_S2_PS0_iiiiPKtS7_iiiiiibS2_i)
        /*08fc*/ 	.word	0x00000010


	//----- nvinfo : EIATTR_MIN_STACK_SIZE
	.align		4
.L_411:
        /*0900*/ 	.byte	0x04, 0x12
        /*0902*/ 	.short	(.L_413 - .L_412)
	.align		4
.L_412:
        /*0904*/ 	.word	index@(_Z23gemm_half_q_half_kernelILi3ELb0ELb0EEvPK6__halfPKjS4_S2_PS0_iiiiPKtS7_iiiiiibS2_i)
        /*0908*/ 	.word	0x00000010


	//----- nvinfo : EIATTR_MIN_STACK_SIZE
	.align		4
.L_413:
        /*090c*/ 	.byte	0x04, 0x12
        /*090e*/ 	.short	(.L_415 - .L_414)
	.align		4
.L_414:
        /*0910*/ 	.word	index@(_Z23gemm_half_q_half_kernelILi2ELb0ELb0EEvPK6__halfPKjS4_S2_PS0_iiiiPKtS7_iiiiiibS2_i)
        /*0914*/ 	.word	0x00000010


	//----- nvinfo : EIATTR_MIN_STACK_SIZE
	.align		4
.L_415:
        /*0918*/ 	.byte	0x04, 0x12
        /*091a*/ 	.short	(.L_417 - .L_416)
	.align		4
.L_416:
        /*091c*/ 	.word	index@(_Z23gemm_half_q_half_kernelILi1ELb0ELb0EEvPK6__halfPKjS4_S2_PS0_iiiiPKtS7_iiiiiibS2_i)
        /*0920*/ 	.word	0x00000010
.L_417:


//--------------------- .nv.compat                --------------------------
	.section	.nv.compat,"",@"SHT_CUDA_COMPAT_INFO"
	.align	4
        /*0000*/ 	.byte	0x02, 0x09, 0x01, 0x00, 0x02, 0x02, 0x01, 0x00, 0x02, 0x05, 0x05, 0x00, 0x03, 0x07, 0x01, 0x01
        /*0010*/ 	.byte	0x02, 0x03, 0x00, 0x00, 0x02, 0x06, 0x01, 0x00, 0x04, 0x0b, 0x08, 0x00, 0x00, 0x00, 0x00, 0x00
        /*0020*/ 	.byte	0x00, 0x00, 0x00, 0x00


//--------------------- .nv.info._Z12clear_kernelP6__halfii --------------------------
	.section	.nv.info._Z12clear_kernelP6__halfii,"",@"SHT_CUDA_INFO"
	.sectionflags	@""
	.align	4


	//----- nvinfo : EIATTR_CUDA_API_VERSION
	.align		4
        /*0000*/ 	.byte	0x04, 0x37
        /*0002*/ 	.short	(.L_419 - .L_418)
.L_418:
        /*0004*/ 	.word	0x00000082


	//----- nvinfo : EIATTR_KPARAM_INFO
	.align		4
.L_419:
        /*0008*/ 	.byte	0x04, 0x17
        /*000a*/ 	.short	(.L_421 - .L_420)
.L_420:
        /*000c*/ 	.word	0x00000000
        /*0010*/ 	.short	0x0002
        /*0012*/ 	.short	0x000c
        /*0014*/ 	.byte	0x00, 0xf0, 0x11, 0x00


	//----- nvinfo : EIATTR_KPARAM_INFO
	.align		4
.L_421:
        /*0018*/ 	.byte	0x04, 0x17
        /*001a*/ 	.short	(.L_423 - .L_422)
.L_422:
        /*001c*/ 	.word	0x00000000
        /*0020*/ 	.short	0x0001
        /*0022*/ 	.short	0x0008
        /*0024*/ 	.byte	0x00, 0xf0, 0x11, 0x00


	//----- nvinfo : EIATTR_KPARAM_INFO
	.align		4
.L_423:
        /*0028*/ 	.byte	0x04, 0x17
        /*002a*/ 	.short	(.L_425 - .L_424)
.L_424:
        /*002c*/ 	.word	0x00000000
        /*0030*/ 	.short	0x0000
        /*0032*/ 	.short	0x0000
        /*0034*/ 	.byte	0x00, 0xf5, 0x21, 0x00


	//----- nvinfo : EIATTR_SPARSE_MMA_MASK
	.align		4
.L_425:
        /*0038*/ 	.byte	0x03, 0x50
        /*003a*/ 	.short	0x0000


	//----- nvinfo : EIATTR_MAXREG_COUNT
	.align		4
        /*003c*/ 	.byte	0x03, 0x1b
        /*003e*/ 	.short	0x00ff


	//----- nvinfo : EIATTR_MERCURY_ISA_VERSION
	.align		4
        /*0040*/ 	.byte	0x03, 0x5f
        /*0042*/ 	.short	0x0101


	//----- nvinfo : EIATTR_VRC_CTA_INIT_COUNT
	.align		4
        /*0044*/ 	.byte	0x02, 0x4a
	.zero		1
	.zero		1


	//----- nvinfo : EIATTR_EXIT_INSTR_OFFSETS
	.align		4
        /*0048*/ 	.byte	0x04, 0x1c
        /*004a*/ 	.short	(.L_427 - .L_426)


	//   ....[0]....
.L_426:
        /*004c*/ 	.word	0x00000070


	//   ....[1]....
        /*0050*/ 	.word	0x00000120


	//----- nvinfo : EIATTR_CBANK_PARAM_SIZE
	.align		4
.L_427:
        /*0054*/ 	.byte	0x03, 0x19
        /*0056*/ 	.short	0x0010


	//----- nvinfo : EIATTR_PARAM_CBANK
	.align		4
        /*0058*/ 	.byte	0x04, 0x0a
        /*005a*/ 	.short	(.L_429 - .L_428)
	.align		4
.L_428:
        /*005c*/ 	.word	index@(.nv.constant0._Z12clear_kernelP6__halfii)
        /*0060*/ 	.short	0x0380
        /*0062*/ 	.short	0x0010


	//----- nvinfo : EIATTR_SW_WAR
	.align		4
.L_429:
        /*0064*/ 	.byte	0x04, 0x36
        /*0066*/ 	.short	(.L_431 - .L_430)
.L_430:
        /*0068*/ 	.word	0x00000008
.L_431:


//--------------------- .nv.info._Z28gemm_half_q_half_gptq_kernelILi8ELb1ELb1EEvPK6__halfPKjS4_S2_PS0_iiiiiPKtibS2_i --------------------------
	.section	.nv.info._Z28gemm_half_q_half_gptq_kernelILi8ELb1ELb1EEvPK6__halfPKjS4_S2_PS0_iiiiiPKtibS2_i,"",@"SHT_CUDA_INFO"
	.sectionflags	@""
	.align	4


	//----- nvinfo : EIATTR_CUDA_API_VERSION
	.align		4
        /*0000*/ 	.byte	0x04, 0x37
        /*0002*/ 	.short	(.L_433 - .L_432)
.L_432:
        /*0004*/ 	.word	0x00000082


	//----- nvinfo : EIATTR_KPARAM_INFO
	.align		4
.L_433:
        /*0008*/ 	.byte	0x04, 0x17
        /*000a*/ 	.short	(.L_435 - .L_434)
.L_434:
        /*000c*/ 	.word	0x00000000
        /*0010*/ 	.short	0x000e
        /*0012*/ 	.short	0x0058
        /*0014*/ 	.byte	0x00, 0xf0, 0x11, 0x00


	//----- nvinfo : EIATTR_KPARAM_INFO
	.align		4
.L_435:
        /*0018*/ 	.byte	0x04, 0x17
        /*001a*/ 	.short	(.L_437 - .L_436)
.L_436:
        /*001c*/ 	.word	0x00000000
        /*0020*/ 	.short	0x000d
        /*0022*/ 	.short	0x0050
        /*0024*/ 	.byte	0x00, 0xf5, 0x21, 0x00


	//----- nvinfo : EIATTR_KPARAM_INFO
	.align		4
.L_437:
        /*0028*/ 	.byte	0x04, 0x17
        /*002a*/ 	.short	(.L_439 - .L_438)
.L_438:
        /*002c*/ 	.word	0x00000000
        /*0030*/ 	.short	0x000c
        /*0032*/ 	.short	0x004c
        /*0034*/ 	.byte	0x00, 0xf0, 0x05, 0x00


	//----- nvinfo : EIATTR_KPARAM_INFO
	.align		4
.L_439:
        /*0038*/ 	.byte	0x04, 0x17
        /*003a*/ 	.short	(.L_441 - .L_440)
.L_440:
        /*003c*/ 	.word	0x00000000
        /*0040*/ 	.short	0x000b
        /*0042*/ 	.short	0x0048
        /*0044*/ 	.byte	0x00, 0xf0, 0x11, 0x00


	//----- nvinfo : EIATTR_KPARAM_INFO
	.align		4
.L_441:
        /*0048*/ 	.byte	0x04, 0x17
        /*004a*/ 	.short	(.L_443 - .L_442)
.L_442:
        /*004c*/ 	.word	0x00000000
        /*0050*/ 	.short	0x000a
        /*0052*/ 	.short	0x0040
        /*0054*/ 	.byte	0x00, 0xf5, 0x21, 0x00


	//----- nvinfo : EIATTR_KPARAM_INFO
	.align		4
.L_443:
        /*0058*/ 	.byte	0x04, 0x17
        /*005a*/ 	.short	(.L_445 - .L_444)
.L_444:
        /*005c*/ 	.word	0x00000000
        /*0060*/ 	.short	0x0009
        /*0062*/ 	.short	0x0038
        /*0064*/ 	.byte	0x00, 0xf0, 0x11, 0x00


	//----- nvinfo : EIATTR_KPARAM_INFO
	.align		4
.L_445:
        /*0068*/ 	.byte	0x04, 0x17
        /*006a*/ 	.short	(.L_447 - .L_446)
.L_446:
        /*006c*/ 	.word	0x00000000
        /*0070*/ 	.short	0x0008
        /*0072*/ 	.short	0x0034
        /*0074*/ 	.byte	0x00, 0xf0, 0x11, 0x00


	//----- nvinfo : EIATTR_KPARAM_INFO
	.align		4
.L_447:
        /*0078*/ 	.byte	0x04, 0x17
        /*007a*/ 	.short	(.L_449 - .L_448)
.L_448:
        /*007c*/ 	.word	0x00000000
        /*0080*/ 	.short	0x0007
        /*0082*/ 	.short	0x0030
        /*0084*/ 	.byte	0x00, 0xf0, 0x11, 0x00


	//----- nvinfo : EIATTR_KPARAM_INFO
	.align		4
.L_449:
        /*0088*/ 	.byte	0x04, 0x17
        /*008a*/ 	.short	(.L_451 - .L_450)
.L_450:
        /*008c*/ 	.word	0x00000000
        /*0090*/ 	.short	0x0006
        /*0092*/ 	.short	0x002c
        /*0094*/ 	.byte	0x00, 0xf0, 0x11, 0x00


	//----- nvinfo : EIATTR_KPARAM_INFO
	.align		4
.L_451:
        /*0098*/ 	.byte	0x04, 0x17
        /*009a*/ 	.short	(.L_453 - .L_452)
.L_452:
        /*009c*/ 	.word	0x00000000
        /*00a0*/ 	.short	0x0005
        /*00a2*/ 	.short	0x0028
        /*00a4*/ 	.byte	0x00, 0xf0, 0x11, 0x00


	//----- nvinfo : EIATTR_KPARAM_INFO
	.align		4
.L_453:
        /*00a8*/ 	.byte	0x04, 0x17
        /*00aa*/ 	.short	(.L_455 - .L_454)
.L_454:
        /*00ac*/ 	.word	0x00000000
        /*00b0*/ 	.short	0x0004
        /*00b2*/ 	.short	0x0020
        /*00b4*/ 	.byte	0x00, 0xf5, 0x21, 0x00


	//----- nvinfo : EIATTR_KPARAM_INFO
	.align		4
.L_455:
        /*00b8*/ 	.byte	0x04, 0x17
        /*00ba*/ 	.short	(.L_457 - .L_456)
.L_456:
        /*00bc*/ 	.word	0x00000000
        /*00c0*/ 	.short	0x0003
        /*00c2*/ 	.short	0x0018
        /*00c4*/ 	.byte	0x00, 0xf5, 0x21, 0x00


	//----- nvinfo : EIATTR_KPARAM_INFO
	.align		4
.L_457:
        /*00c8*/ 	.byte	0x04, 0x17
        /*00ca*/ 	.short	(.L_459 - .L_458)
.L_458:
        /*00cc*/ 	.word	0x00000000
        /*00d0*/ 	.short	0x0002
        /*00d2*/ 	.short	0x0010
        /*00d4*/ 	.byte	0x00, 0xf5, 0x21, 0x00


	//----- nvinfo : EIATTR_KPARAM_INFO
	.align		4
.L_459:
        /*00d8*/ 	.byte	0x04, 0x17
        /*00da*/ 	.short	(.L_461 - .L_460)
.L_460:
        /*00dc*/ 	.word	0x00000000
        /*00e0*/ 	.short	0x0001
        /*00e2*/ 	.short	0x0008
        /*00e4*/ 	.byte	0x00, 0xf5, 0x21, 0x00


	//----- nvinfo : EIATTR_KPARAM_INFO
	.align		4
.L_461:
        /*00e8*/ 	.byte	0x04, 0x17
        /*00ea*/ 	.short	(.L_463 - .L_462)
.L_462:
        /*00ec*/ 	.word	0x00000000
        /*00f0*/ 	.short	0x0000
        /*00f2*/ 	.short	0x0000
        /*00f4*/ 	.byte	0x00, 0xf5, 0x21, 0x00


	//----- nvinfo : EIATTR_SPARSE_MMA_MASK
	.align		4
.L_463:
        /*00f8*/ 	.byte	0x03, 0x50
        /*00fa*/ 	.short	0x0000


	//----- nvinfo : EIATTR_MAXREG_COUNT
	.align		4
        /*00fc*/ 	.byte	0x03, 0x1b
        /*00fe*/ 	.short	0x00ff


	//----- nvinfo : EIATTR_NUM_BARRIERS
	.align		4
        /*0100*/ 	.byte	0x02, 0x4c
        /*0102*/ 	.byte	0x01
	.zero		1


	//----- nvinfo : EIATTR_MERCURY_ISA_VERSION
	.align		4
        /*0104*/ 	.byte	0x03, 0x5f
        /*0106*/ 	.short	0x0101


	//----- nvinfo : EIATTR_VRC_CTA_INIT_COUNT
	.align		4
        /*0108*/ 	.byte	0x02, 0x4a
	.zero		1
	.zero		1


	//----- nvinfo : EIATTR_EXIT_INSTR_OFFSETS
	.align		4
        /*010c*/ 	.byte	0x04, 0x1c
        /*010e*/ 	.short	(.L_465 - .L_464)


	//   ....[0]....
.L_464:
        /*0110*/ 	.word	0x000001b0


	//   ....[1]....
        /*0114*/ 	.word	0x00000aa0


	//   ....[2]....
        /*0118*/ 	.word	0x00001c40


	//   ....[3]....
        /*011c*/ 	.word	0x00001cd0


	//   ....[4]....
        /*0120*/ 	.word	0x00001d10


	//----- nvinfo : EIATTR_CRS_STACK_SIZE
	.align		4
.L_465:
        /*0124*/ 	.byte	0x04, 0x1e
        /*0126*/ 	.short	(.L_467 - .L_466)
.L_466:
        /*0128*/ 	.word	0x00000000


	//----- nvinfo : EIATTR_CBANK_PARAM_SIZE
	.align		4
.L_467:
        /*012c*/ 	.byte	0x03, 0x19
        /*012e*/ 	.short	0x005c


	//----- nvinfo : EIATTR_PARAM_CBANK
	.align		4
        /*0130*/ 	.byte	0x04, 0x0a
        /*0132*/ 	.short	(.L_469 - .L_468)
	.align		4
.L_468:
        /*0134*/ 	.word	index@(.nv.constant0._Z28gemm_half_q_half_gptq_kernelILi8ELb1ELb1EEvPK6__halfPKjS4_S2_PS0_iiiiiPKtibS2_i)
        /*0138*/ 	.short	0x0380
        /*013a*/ 	.short	0x005c


	//----- nvinfo : EIATTR_SW_WAR
	.align		4
.L_469:
        /*013c*/ 	.byte	0x04, 0x36
        /*013e*/ 	.short	(.L_471 - .L_470)
.L_470:
        /*0140*/ 	.word	0x00000008
.L_471:


//--------------------- .nv.info._Z28gemm_half_q_half_gptq_kernelILi7ELb1ELb1EEvPK6__halfPKjS4_S2_PS0_iiiiiPKtibS2_i --------------------------
	.section	.nv.info._Z28gemm_half_q_half_gptq_kernelILi7ELb1ELb1EEvPK6__halfPKjS4_S2_PS0_iiiiiPKtibS2_i,"",@"SHT_CUDA_INFO"
	.sectionflags	@""
	.align	4


	//----- nvinfo : EIATTR_CUDA_API_VERSION
	.align		4
        /*0000*/ 	.byte	0x04, 0x37
        /*0002*/ 	.short	(.L_473 - .L_472)
.L_472:
        /*0004*/ 	.word	0x00000082


	//----- nvinfo : EIATTR_KPARAM_INFO
	.align		4
.L_473:
        /*0008*/ 	.byte	0x04, 0x17
        /*000a*/ 	.short	(.L_475 - .L_474)
.L_474:
        /*000c*/ 	.word	0x00000000
        /*0010*/ 	.short	0x000e
        /*0012*/ 	.short	0x0058
        /*0014*/ 	.byte	0x00, 0xf0, 0x11, 0x00


	//----- nvinfo : EIATTR_KPARAM_INFO
	.align		4
.L_475:
        /*0018*/ 	.byte	0x04, 0x17
        /*001a*/ 	.short	(.L_477 - .L_476)
.L_476:
        /*001c*/ 	.word	0x00000000
        /*0020*/ 	.short	0x000d
        /*0022*/ 	.short	0x0050
        /*0024*/ 	.byte	0x00, 0xf5, 0x21, 0x00


	//----- nvinfo : EIATTR_KPARAM_INFO
	.align		4
.L_477:
        /*0028*/ 	.byte	0x04, 0x17
        /*002a*/ 	.short	(.L_479 - .L_478)
.L_478:
        /*002c*/ 	.word	0x00000000
        /*0030*/ 	.short	0x000c
        /*0032*/ 	.short	0x004c
        /*0034*/ 	.byte	0x00, 0xf0, 0x05, 0x00


	//----- nvinfo : EIATTR_KPARAM_INFO
	.align		4
.L_479:
        /*0038*/ 	.byte	0x04, 0x17
        /*003a*/ 	.short	(.L_481 - .L_480)
.L_480:
        /*003c*/ 	.word	0x00000000
        /*0040*/ 	.short	0x000b
        /*0042*/ 	.short	0x0048
        /*0044*/ 	.byte	0x00, 0xf0, 0x11, 0x00


	//----- nvinfo : EIATTR_KPARAM_INFO
	.align		4
.L_481:
        /*0048*/ 	.byte	0x04, 0x17
        /*004a*/ 	.short	(.L_483 - .L_482)
.L_482:
        /*004c*/ 	.word	0x00000000
        /*0050*/ 	.short	0x000a
        /*0052*/ 	.short	0x0040
        /*0054*/ 	.byte	0x00, 0xf5, 0x21, 0x00


	//----- nvinfo : EIATTR_KPARAM_INFO
	.align		4
.L_483:
        /*0058*/ 	.byte	0x04, 0x17
        /*005a*/ 	.short	(.L_485 - .L_484)
.L_484:
        /*005c*/ 	.word	0x00000000
        /*0060*/ 	.short	0x0009
        /*0062*/ 	.short	0x0038
        /*0064*/ 	.byte	0x00, 0xf0, 0x11, 0x00


	//----- nvinfo : EIATTR_KPARAM_INFO
	.align		4
.L_485:
        /*0068*/ 	.byte	0x04, 0x17
        /*006a*/ 	.short	(.L_487 - .L_486)
.L_486:
        /*006c*/ 	.word	0x00000000
        /*0070*/ 	.short	0x0008
        /*0072*/ 	.short	0x0034
        /*0074*/ 	.byte	0x00, 0xf0, 0x11, 0x00


	//----- nvinfo : EIATTR_KPARAM_INFO
	.align		4
.L_487:
        /*0078*/ 	.byte	0x04, 0x17
        /*007a*/ 	.short	(.L_489 - .L_488)
.L_488:
        /*007c*/ 	.word	0x00000000
        /*0080*/ 	.short	0x0007
        /*0082*/ 	.short	0x0030
        /*0084*/ 	.byte	0x00, 0xf0, 0x11, 0x00


	//----- nvinfo : EIATTR_KPARAM_INFO
	.align		4
.L_489:
        /*0088*/ 	.byte	0x04, 0x17
        /*008a*/ 	.short	(.L_491 - .L_490)
.L_490:
        /*008c*/ 	.word	0x00000000
        /*0090*/ 	.short	0x0006
        /*0092*/ 	.short	0x002c
        /*0094*/ 	.byte	0x00, 0xf0, 0x11, 0x00


	//----- nvinfo : EIATTR_KPARAM_INFO
	.align		4
.L_491:
        /*0098*/ 	.byte	0x04, 0x17
        /*009a*/ 	.short	(.L_493 - .L_492)
.L_492:
        /*009c*/ 	.word	0x00000000
        /*00a0*/ 	.short	0x0005
        /*00a2*/ 	.short	0x0028
        /*00a4*/ 	.byte	0x00, 0xf0, 0x11, 0x00


	//----- nvinfo : EIATTR_KPARAM_INFO
	.align		4
.L_493:
        /*00a8*/ 	.byte	0x04, 0x17
        /*00aa*/ 	.short	(.L_495 - .L_494)
.L_494:
        /*00ac*/ 	.word	0x00000000
        /*00b0*/ 	.short	0x0004
        /*00b2*/ 	.short	0x0020
        /*00b4*/ 	.byte	0x00, 0xf5, 0x21, 0x00


	//----- nvinfo : EIATTR_KPARAM_INFO
	.align		4
.L_495:
        /*00b8*/ 	.byte	0x04, 0x17
        /*00ba*/ 	.short	(.L_497 - .L_496)
.L_496:
        /*00bc*/ 	.word	0x00000000
        /*00c0*/ 	.short	0x0003
        /*00c2*/ 	.short	0x0018
        /*00c4*/ 	.byte	0x00, 0xf5, 0x21, 0x00


	//----- nvinfo : EIATTR_KPARAM_INFO
	.align		4
.L_497:
        /*00c8*/ 	.byte	0x04, 0x17
        /*00ca*/ 	.short	(.L_499 - .L_498)
.L_498:
        /*00cc*/ 	.word	0x00000000
        /*00d0*/ 	.short	0x0002
        /*00d2*/ 	.short	0x0010
        /*00d4*/ 	.byte	0x00, 0xf5, 0x21, 0x00


	//----- nvinfo : EIATTR_KPARAM_INFO
	.align		4
.L_499:
        /*00d8*/ 	.byte	0x04, 0x17
        /*00da*/ 	.short	(.L_501 - .L_500)
.L_500:
        /*00dc*/ 	.word	0x00000000
        /*00e0*/ 	.short	0x0001
        /*00e2*/ 	.short	0x0008
        /*00e4*/ 	.byte	0x00, 0xf5, 0x21, 0x00


	//----- nvinfo : EIATTR_KPARAM_INFO
	.align		4
.L_501:
        /*00e8*/ 	.byte	0x04, 0x17
        /*00ea*/ 	.short	(.L_503 - .L_502)
.L_502:
        /*00ec*/ 	.word	0x00000000
        /*00f0*/ 	.short	0x0000
        /*00f2*/ 	.short	0x0000
        /*00f4*/ 	.byte	0x00, 0xf5, 0x21, 0x00


	//----- nvinfo : EIATTR_SPARSE_MMA_MASK
	.align		4
.L_503:
        /*00f8*/ 	.byte	0x03, 0x50
        /*00fa*/ 	.short	0x0000


	//----- nvinfo : EIATTR_MAXREG_COUNT
	.align		4
        /*00fc*/ 	.byte	0x03, 0x1b
        /*00fe*/ 	.short	0x00ff


	//----- nvinfo : EIATTR_NUM_BARRIERS
	.align		4
        /*0100*/ 	.byte	0x02, 0x4c
        /*0102*/ 	.byte	0x01
	.zero		1


	//----- nvinfo : EIATTR_MERCURY_ISA_VERSION
	.align		4
        /*0104*/ 	.byte	0x03, 0x5f
        /*0106*/ 	.short	0x0101


	//----- nvinfo : EIATTR_VRC_CTA_INIT_COUNT
	.align		4
        /*0108*/ 	.byte	0x02, 0x4a
	.zero		1
	.zero		1


	//----- nvinfo : EIATTR_EXIT_INSTR_OFFSETS
	.align		4
        /*010c*/ 	.byte	0x04, 0x1c
        /*010e*/ 	.short	(.L_505 - .L_504)


	//   ....[0]....
.L_504:
        /*0110*/ 	.word	0x00000180


	//   ....[1]....
        /*0114*/ 	.word	0x00000990


	//   ....[2]....
        /*0118*/ 	.word	0x00001900


	//   ....[3]....
        /*011c*/ 	.word	0x00001990


	//   ....[4]....
        /*0120*/ 	.word	0x000019d0


	//----- nvinfo : EIATTR_CRS_STACK_SIZE
	.align		4
.L_505:
        /*0124*/ 	.byte	0x04, 0x1e
        /*0126*/ 	.short	(.L_507 - .L_506)
.L_506:
        /*0128*/ 	.word	0x00000000


	//----- nvinfo : EIATTR_CBANK_PARAM_SIZE
	.align		4
.L_507:
        /*012c*/ 	.byte	0x03, 0x19
        /*012e*/ 	.short	0x005c


	//----- nvinfo : EIATTR_PARAM_CBANK
	.align		4
        /*0130*/ 	.byte	0x04, 0x0a
        /*0132*/ 	.short	(.L_509 - .L_508)
	.align		4
.L_508:
        /*0134*/ 	.word	index@(.nv.constant0._Z28gemm_half_q_half_gptq_kernelILi7ELb1ELb1EEvPK6__halfPKjS4_S2_PS0_iiiiiPKtibS2_i)
        /*0138*/ 	.short	0x0380
        /*013a*/ 	.short	0x005c


	//----- nvinfo : EIATTR_SW_WAR
	.align		4
.L_509:
        /*013c*/ 	.byte	0x04, 0x36
        /*013e*/ 	.short	(.L_511 - .L_510)
.L_510:
        /*0140*/ 	.word	0x00000008
.L_511:


//--------------------- .nv.info._Z28gemm_half_q_half_gptq_kernelILi6ELb1ELb1EEvPK6__halfPKjS4_S2_PS0_iiiiiPKtibS2_i --------------------------
	.section	.nv.info._Z28gemm_half_q_half_gptq_kernelILi6ELb1ELb1EEvPK6__halfPKjS4_S2_PS0_iiiiiPKtibS2_i,"",@"SHT_CUDA_INFO"
	.sectionflags	@""
	.align	4


	//----- nvinfo : EIATTR_CUDA_API_VERSION
	.align		4
        /*0000*/ 	.byte	0x04, 0x37
        /*0002*/ 	.short	(.L_513 - .L_512)
.L_512:
        /*0004*/ 	.word	0x00000082


	//----- nvinfo : EIATTR_KPARAM_INFO
	.align		4
.L_513:
        /*0008*/ 	.byte	0x04, 0x17
        /*000a*/ 	.short	(.L_515 - .L_514)
.L_514:
        /*000c*/ 	.word	0x00000000
        /*0010*/ 	.short	0x000e
        /*0012*/ 	.short	0x0058
        /*0014*/ 	.byte	0x00, 0xf0, 0x11, 0x00


	//----- nvinfo : EIATTR_KPARAM_INFO
	.align		4
.L_515:
        /*0018*/ 	.byte	0x04, 0x17
        /*001a*/ 	.short	(.L_517 - .L_516)
.L_516:
        /*001c*/ 	.word	0x00000000
        /*0020*/ 	.short	0x000d
        /*0022*/ 	.short	0x0050
        /*0024*/ 	.byte	0x00, 0xf5, 0x21, 0x00


	//----- nvinfo : EIATTR_KPARAM_INFO
	.align		4
.L_517:
        /*0028*/ 	.byte	0x04, 0x17
        /*002a*/ 	.short	(.L_519 - .L_518)
.L_518:
        /*002c*/ 	.word	0x00000000
        /*0030*/ 	.short	0x000c
        /*0032*/ 	.short	0x004c
        /*0034*/ 	.byte	0x00, 0xf0, 0x05, 0x00


	//----- nvinfo : EIATTR_KPARAM_INFO
	.align		4
.L_519:
        /*0038*/ 	.byte	0x04, 0x17
        /*003a*/ 	.short	(.L_521 - .L_520)
.L_520:
        /*003c*/ 	.word	0x00000000
        /*0040*/ 	.short	0x000b
        /*0042*/ 	.short	0x0048
        /*0044*/ 	.byte	0x00, 0xf0, 0x11, 0x00


	//----- nvinfo : EIATTR_KPARAM_INFO
	.align		4
.L_521:
        /*0048*/ 	.byte	0x04, 0x17
        /*004a*/ 	.short	(.L_523 - .L_522)
.L_522:
        /*004c*/ 	.word	0x00000000
        /*0050*/ 	.short	0x000a
        /*0052*/ 	.short	0x0040
        /*0054*/ 	.byte	0x00, 0xf5, 0x21, 0x00


	//----- nvinfo : EIATTR_KPARAM_INFO
	.align		4
.L_523:
        /*0058*/ 	.byte	0x04, 0x17
        /*005a*/ 	.short	(.L_525 - .L_524)
.L_524:
        /*005c*/ 	.word	0x00000000
        /*0060*/ 	.short	0x0009
        /*0062*/ 	.short	0x0038
        /*0064*/ 	.byte	0x00, 0xf0, 0x11, 0x00


	//----- nvinfo : EIATTR_KPARAM_INFO
	.align		4
.L_525:
        /*0068*/ 	.byte	0x04, 0x17
        /*006a*/ 	.short	(.L_527 - .L_526)
.L_526:
        /*006c*/ 	.word	0x00000000
        /*0070*/ 	.short	0x0008
        /*0072*/ 	.short	0x0034
        /*0074*/ 	.byte	0x00, 0xf0, 0x11, 0x00


	//----- nvinfo : EIATTR_KPARAM_INFO
	.align		4
.L_527:
        /*0078*/ 	.byte	0x04, 0x17
        /*007a*/ 	.short	(.L_529 - .L_528)
.L_528:
        /*007c*/ 	.word	0x00000000
        /*0080*/ 	.short	0x0007
        /*0082*/ 	.short	0x0030
        /*0084*/ 	.byte	0x00, 0xf0, 0x11, 0x00


	//----- nvinfo : EIATTR_KPARAM_INFO
	.align		4
.L_529:
        /*0088*/ 	.byte	0x04, 0x17
        /*008a*/ 	.short	(.L_531 - .L_530)
.L_530:
        /*008c*/ 	.word	0x00000000
        /*0090*/ 	.short	0x0006
        /*0092*/ 	.short	0x002c
        /*0094*/ 	.byte	0x00, 0xf0, 0x11, 0x00


	//----- nvinfo : EIATTR_KPARAM_INFO
	.align		4
.L_531:
        /*0098*/ 	.byte	0x04, 0x17
        /*009a*/ 	.short	(.L_533 - .L_532)
.L_532:
        /*009c*/ 	.word	0x00000000
        /*00a0*/ 	.short	0x0005
        /*00a2*/ 	.short	0x0028
        /*00a4*/ 	.byte	0x00, 0xf0, 0x11, 0x00


	//----- nvinfo : EIATTR_KPARAM_INFO
	.align		4
.L_533:
        /*00a8*/ 	.byte	0x04, 0x17
        /*00aa*/ 	.short	(.L_535 - .L_534)
.L_534:
        /*00ac*/ 	.word	0x00000000
        /*00b0*/ 	.short	0x0004
        /*00b2*/ 	.short	0x0020
        /*00b4*/ 	.byte	0x00, 0xf5, 0x21, 0x00


	//----- nvinfo : EIATTR_KPARAM_INFO
	.align		4
.L_535:
        /*00b8*/ 	.byte	0x04, 0x17
        /*00ba*/ 	.short	(.L_537 - .L_536)
.L_536:
        /*00bc*/ 	.word	0x00000000
        /*00c0*/ 	.short	0x0003
        /*00c2*/ 	.short	0x0018
        /*00c4*/ 	.byte	0x00, 0xf5, 0x21, 0x00


	//----- nvinfo : EIATTR_KPARAM_INFO
	.align		4
.L_537:
        /*00c8*/ 	.byte	0x04, 0x17
        /*00ca*/ 	.short	(.L_539 - .L_538)
.L_538:
        /*00cc*/ 	.word	0x00000000
        /*00d0*/ 	.short	0x0002
        /*00d2*/ 	.short	0x0010
        /*00d4*/ 	.byte	0x00, 0xf5, 0x21, 0x00


	//----- nvinfo : EIATTR_KPARAM_INFO
	.align		4
.L_539:
        /*00d8*/ 	.byte	0x04, 0x17
        /*00da*/ 	.short	(.L_541 - .L_540)
.L_540:
        /*00dc*/ 	.word	0x00000000
        /*00e0*/ 	.short	0x0001
        /*00e2*/ 	.short	0x0008
        /*00e4*/ 	.byte	0x00, 0xf5, 0x21, 0x00


	//----- nvinfo : EIATTR_KPARAM_INFO
	.align		4
.L_541:
        /*00e8*/ 	.byte	0x04, 0x17
        /*00ea*/ 	.short	(.L_543 - .L_542)
.L_542:
        /*00ec*/ 	.word	0x00000000
        /*00f0*/ 	.short	0x0000
        /*00f2*/ 	.short	0x0000
        /*00f4*/ 	.byte	0x00, 0xf5, 0x21, 0x00


	//----- nvinfo : EIATTR_SPARSE_MMA_MASK
	.align		4
.L_543:
        /*00f8*/ 	.byte	0x03, 0x50
        /*00fa*/ 	.short	0x0000


	//----- nvinfo : EIATTR_MAXREG_COUNT
	.align		4
        /*00fc*/ 	.byte	0x03, 0x1b
        /*00fe*/ 	.short	0x00ff


	//----- nvinfo : EIATTR_NUM_BARRIERS
	.align		4
        /*0100*/ 	.byte	0x02, 0x4c
        /*0102*/ 	.byte	0x01
	.zero		1


	//----- nvinfo : EIATTR_MERCURY_ISA_VERSION
	.align		4
        /*0104*/ 	.byte	0x03, 0x5f
        /*0106*/ 	.short	0x0101


	//----- nvinfo : EIATTR_VRC_CTA_INIT_COUNT
	.align		4
        /*0108*/ 	.byte	0x02, 0x4a
	.zero		1
	.zero		1


	//----- nvinfo : EIATTR_EXIT_INSTR_OFFSETS
	.align		4
        /*010c*/ 	.byte	0x04, 0x1c
        /*010e*/ 	.short	(.L_545 - .L_544)


	//   ....[0]....
.L_544:
        /*0110*/ 	.word	0x00000160


	//   ....[1]....
        /*0114*/ 	.word	0x00000890


	//   ....[2]....
        /*0118*/ 	.word	0x000015d0


	//   ....[3]....
        /*011c*/ 	.word	0x00001660


	//   ....[4]....
        /*0120*/ 	.word	0x000016a0


	//----- nvinfo : EIATTR_CRS_STACK_SIZE
	.align		4
.L_545:
        /*0124*/ 	.byte	0x04, 0x1e
        /*0126*/ 	.short	(.L_547 - .L_546)
.L_546:
        /*0128*/ 	.word	0x00000000


	//----- nvinfo : EIATTR_CBANK_PARAM_SIZE
	.align		4
.L_547:
        /*012c*/ 	.byte	0x03, 0x19
        /*012e*/ 	.short	0x005c


	//----- nvinfo : EIATTR_PARAM_CBANK
	.align		4
        /*0130*/ 	.byte	0x04, 0x0a
        /*0132*/ 	.short	(.L_549 - .L_548)
	.align		4
.L_548:
        /*0134*/ 	.word	index@(.nv.constant0._Z28gemm_half_q_half_gptq_kernelILi6ELb1ELb1EEvPK6__halfPKjS4_S2_PS0_iiiiiPKtibS2_i)
        /*0138*/ 	.short	0x0380
        /*013a*/ 	.short	0x005c


	//----- nvinfo : EIATTR_SW_WAR
	.align		4
.L_549:
        /*013c*/ 	.byte	0x04, 0x36
        /*013e*/ 	.short	(.L_551 - .L_550)
.L_550:
        /*0140*/ 	.word	0x00000008
.L_551:


//--------------------- .nv.info._Z28gemm_half_q_half_gptq_kernelILi5ELb1ELb1EEvPK6__halfPKjS4_S2_PS0_iiiiiPKtibS2_i --------------------------
	.section	.nv.info._Z28gemm_half_q_half_gptq_kernelILi5ELb1ELb1EEvPK6__halfPKjS4_S2_PS0_iiiiiPKtibS2_i,"",@"SHT_CUDA_INFO"
	.sectionflags	@""
	.align	4


	//----- nvinfo : EIATTR_CUDA_API_VERSION
	.align		4
        /*0000*/ 	.byte	0x04, 0x37
        /*0002*/ 	.short	(.L_553 - .L_552)
.L_552:
        /*0004*/ 	.word	0x00000082


	//----- nvinfo : EIATTR_KPARAM_INFO
	.align		4
.L_553:
        /*0008*/ 	.byte	0x04, 0x17
        /*000a*/ 	.short	(.L_555 - .L_554)
.L_554:
        /*000c*/ 	.word	0x00000000
        /*0010*/ 	.short	0x000e
        /*0012*/ 	.short	0x0058
        /*0014*/ 	.byte	0x00, 0xf0, 0x11, 0x00


	//----- nvinfo : EIATTR_KPARAM_INFO
	.align		4
.L_555:
        /*0018*/ 	.byte	0x04, 0x17
        /*001a*/ 	.short	(.L_557 - .L_556)
.L_556:
        /*001c*/ 	.word	0x00000000
        /*0020*/ 	.short	0x000d
        /*0022*/ 	.short	0x0050
        /*0024*/ 	.byte	0x00, 0xf5, 0x21, 0x00


	//----- nvinfo : EIATTR_KPARAM_INFO
	.align		4
.L_557:
        /*0028*/ 	.byte	0x04, 0x17
        /*002a*/ 	.short	(.L_559 - .L_558)
.L_558:
        /*002c*/ 	.word	0x00000000
        /*0030*/ 	.short	0x000c
        /*0032*/ 	.short	0x004c
        /*0034*/ 	.byte	0x00, 0xf0, 0x05, 0x00


	//----- nvinfo : EIATTR_KPARAM_INFO
	.align		4
.L_559:
        /*0038*/ 	.byte	0x04, 0x17
        /*003a*/ 	.short	(.L_561 - .L_560)
.L_560:
        /*003c*/ 	.word	0x00000000
        /*0040*/ 	.short	0x000b
        /*0042*/ 	.short	0x0048
        /*0044*/ 	.byte	0x00, 0xf0, 0x11, 0x00


	//----- nvinfo : EIATTR_KPARAM_INFO
	.align		4
.L_561:
        /*0048*/ 	.byte	0x04, 0x17
        /*004a*/ 	.short	(.L_563 - .L_562)
.L_562:
        /*004c*/ 	.word	0x00000000
        /*0050*/ 	.short	0x000a
        /*0052*/ 	.short	0x0040
        /*0054*/ 	.byte	0x00, 0xf5, 0x21, 0x00


	//----- nvinfo : EIATTR_KPARAM_INFO
	.align		4
.L_563:
        /*0058*/ 	.byte	0x04, 0x17
        /*005a*/ 	.short	(.L_565 - .L_564)
.L_564:
        /*005c*/ 	.word	0x00000000
        /*0060*/ 	.short	0x0009
        /*0062*/ 	.short	0x0038
        /*0064*/ 	.byte	0x00, 0xf0, 0x11, 0x00


	//----- nvinfo : EIATTR_KPARAM_INFO
	.align		4
.L_565:
        /*0068*/ 	.byte	0x04, 0x17
        /*006a*/ 	.short	(.L_567 - .L_566)
.L_566:
        /*006c*/ 	.word	0x00000000
        /*0070*/ 	.short	0x0008
        /*0072*/ 	.short	0x0034
        /*0074*/ 	.byte	0x00, 0xf0, 0x11, 0x00


	//----- nvinfo : EIATTR_KPARAM_INFO
	.align		4
.L_567:
        /*0078*/ 	.byte	0x04, 0x17
        /*007a*/ 	.short	(.L_569 - .L_568)
.L_568:
        /*007c*/ 	.word	0x00000000
        /*0080*/ 	.short	0x0007
        /*0082*/ 	.short	0x0030
        /*0084*/ 	.byte	0x00, 0xf0, 0x11, 0x00


	//----- nvinfo : EIATTR_KPARAM_INFO
	.align		4
.L_569:
        /*0088*/ 	.byte	0x04, 0x17
        /*008a*/ 	.short	(.L_571 - .L_570)
.L_570:
        /*008c*/ 	.word	0x00000000
        /*0090*/ 	.short	0x0006
        /*0092*/ 	.short	0x002c
        /*0094*/ 	.byte	0x00, 0xf0, 0x11, 0x00


	//----- nvinfo : EIATTR_KPARAM_INFO
	.align		4
.L_571:
        /*0098*/ 	.byte	0x04, 0x17
        /*009a*/ 	.short	(.L_573 - .L_572)
.L_572:
        /*009c*/ 	.word	0x00000000
        /*00a0*/ 	.short	0x0005
        /*00a2*/ 	.short	0x0028
        /*00a4*/ 	.byte	0x00, 0xf0, 0x11, 0x00


	//----- nvinfo : EIATTR_KPARAM_INFO
	.align		4
.L_573:
        /*00a8*/ 	.byte	0x04, 0x17
        /*00aa*/ 	.short	(.L_575 - .L_574)
.L_574:
        /*00ac*/ 	.word	0x00000000
        /*00b0*/ 	.short	0x0004
        /*00b2*/ 	.short	0x0020
        /*00b4*/ 	.byte	0x00, 0xf5, 0x21, 0x00


	//----- nvinfo : EIATTR_KPARAM_INFO
	.align		4
.L_575:
        /*00b8*/ 	.byte	0x04, 0x17
        /*00ba*/ 	.short	(.L_577 - .L_576)
.L_576:
        /*00bc*/ 	.word	0x00000000
        /*00c0*/ 	.short	0x0003
        /*00c2*/ 	.short	0x0018
        /*00c4*/ 	.byte	0x00, 0xf5, 0x21, 0x00


	//----- nvinfo : EIATTR_KPARAM_INFO
	.align		4
.L_577:
        /*00c8*/ 	.byte	0x04, 0x17
        /*00ca*/ 	.short	(.L_579 - .L_578)
.L_578:
        /*00cc*/ 	.word	0x00000000
        /*00d0*/ 	.short	0x0002
        /*00d2*/ 	.short	0x0010
        /*00d4*/ 	.byte	0x00, 0xf5, 0x21, 0x00


	//----- nvinfo : EIATTR_KPARAM_INFO
	.align		4
.L_579:
        /*00d8*/ 	.byte	0x04, 0x17
        /*00da*/ 	.short	(.L_581 - .L_580)
.L_580:
        /*00dc*/ 	.word	0x00000000
        /*00e0*/ 	.short	0x0001
        /*00e2*/ 	.short	0x0008
        /*00e4*/ 	.byte	0x00, 0xf5, 0x21, 0x00


	//----- nvinfo : EIATTR_KPARAM_INFO
	.align		4
.L_581:
        /*00e8*/ 	.byte	0x04, 0x17
        /*00ea*/ 	.short	(.L_583 - .L_582)
.L_582:
        /*00ec*/ 	.word	0x00000000
        /*00f0*/ 	.short	0x0000
        /*00f2*/ 	.short	0x0000
        /*00f4*/ 	.byte	0x00, 0xf5, 0x21, 0x00


	//----- nvinfo : EIATTR_SPARSE_MMA_MASK
	.align		4
.L_583:
        /*00f8*/ 	.byte	0x03, 0x50
        /*00fa*/ 	.short	0x0000


	//----- nvinfo : EIATTR_MAXREG_COUNT
	.align		4
        /*00fc*/ 	.byte	0x03, 0x1b
        /*00fe*/ 	.short	0x00ff


	//----- nvinfo : EIATTR_NUM_BARRIERS
	.align		4
        /*0100*/ 	.byte	0x02, 0x4c
        /*0102*/ 	.byte	0x01
	.zero		1


	//----- nvinfo : EIATTR_MERCURY_ISA_VERSION
	.align		4
        /*0104*/ 	.byte	0x03, 0x5f
        /*0106*/ 	.short	0x0101


	//----- nvinfo : EIATTR_VRC_CTA_INIT_COUNT
	.align		4
        /*0108*/ 	.byte	0x02, 0x4a
	.zero		1
	.zero		1


	//----- nvinfo : EIATTR_EXIT_INSTR_OFFSETS
	.align		4
        /*010c*/ 	.byte	0x04, 0x1c
        /*010e*/ 	.short	(.L_585 - .L_584)


	//   ....[0]....
.L_584:
        /*0110*/ 	.word	0x00000130


	//   ....[1]....
        /*0114*/ 	.word	0x00000780


	//   ....[2]....
        /*0118*/ 	.word	0x00001290


	//   ....[3]....
        /*011c*/ 	.word	0x00001320


	//   ....[4]....
        /*0120*/ 	.word	0x00001360


	//----- nvinfo : EIATTR_CRS_STACK_SIZE
	.align		4
.L_585:
        /*0124*/ 	.byte	0x04, 0x1e
        /*0126*/ 	.short	(.L_587 - .L_586)
.L_586:
        /*0128*/ 	.word	0x00000000


	//----- nvinfo : EIATTR_CBANK_PARAM_SIZE
	.align		4
.L_587:
        /*012c*/ 	.byte	0x03, 0x19
        /*012e*/ 	.short	0x005c


	//----- nvinfo : EIATTR_PARAM_CBANK
	.align		4
        /*0130*/ 	.byte	0x04, 0x0a
        /*0132*/ 	.short	(.L_589 - .L_588)
	.align		4
.L_588:
        /*0134*/ 	.word	index@(.nv.constant0._Z28gemm_half_q_half_gptq_kernelILi5ELb1ELb1EEvPK6__halfPKjS4_S2_PS0_iiiiiPKtibS2_i)
        /*0138*/ 	.short	0x0380
        /*013a*/ 	.short	0x005c


	//----- nvinfo : EIATTR_SW_WAR
	.align		4
.L_589:
        /*013c*/ 	.byte	0x04, 0x36
        /*013e*/ 	.short	(.L_591 - .L_590)
.L_590:
        /*0140*/ 	.word	0x00000008
.L_591:


//--------------------- .nv.info._Z28gemm_half_q_half_gptq_kernelILi4ELb1ELb1EEvPK6__halfPKjS4_S2_PS0_iiiiiPKtibS2_i --------------------------
	.section	.nv.info._Z28gemm_half_q_half_gptq_kernelILi4ELb1ELb1EEvPK6__halfPKjS4_S2_PS0_iiiiiPKtibS2_i,"",@"SHT_CUDA_INFO"
	.sectionflags	@""
	.align	4


	//----- nvinfo : EIATTR_CUDA_API_VERSION
	.align		4
        /*0000*/ 	.byte	0x04, 0x37
        /*0002*/ 	.short	(.L_593 - .L_592)
.L_592:
        /*0004*/ 	.word	0x00000082


	//----- nvinfo : EIATTR_KPARAM_INFO
	.align		4
.L_593:
        /*0008*/ 	.byte	0x04, 0x17
        /*000a*/ 	.short	(.L_595 - .L_594)
.L_594:
        /*000c*/ 	.word	0x00000000
        /*0010*/ 	.short	0x000e
        /*0012*/ 	.short	0x0058
        /*0014*/ 	.byte	0x00, 0xf0, 0x11, 0x00


	//----- nvinfo : EIATTR_KPARAM_INFO
	.align		4
.L_595:
        /*0018*/ 	.byte	0x04, 0x17
        /*001a*/ 	.short	(.L_597 - .L_596)
.L_596:
        /*001c*/ 	.word	0x00000000
        /*0020*/ 	.short	0x000d
        /*0022*/ 	.short	0x0050
        /*0024*/ 	.byte	0x00, 0xf5, 0x21, 0x00


	//----- nvinfo : EIATTR_KPARAM_INFO
	.align		4
.L_597:
        /*0028*/ 	.byte	0x04, 0x17
        /*002a*/ 	.short	(.L_599 - .L_598)
.L_598:
        /*002c*/ 	.word	0x00000000
        /*0030*/ 	.short	0x000c
        /*0032*/ 	.short	0x004c
        /*0034*/ 	.byte	0x00, 0xf0, 0x05, 0x00


	//----- nvinfo : EIATTR_KPARAM_INFO
	.align		4
.L_599:
        /*0038*/ 	.byte	0x04, 0x17
        /*003a*/ 	.short	(.L_601 - .L_600)
.L_600:
        /*003c*/ 	.word	0x00000000
        /*0040*/ 	.short	0x000b
        /*0042*/ 	.short	0x0048
        /*0044*/ 	.byte	0x00, 0xf0, 0x11, 0x00


	//----- nvinfo : EIATTR_KPARAM_INFO
	.align		4
.L_601:
        /*0048*/ 	.byte	0x04, 0x17
        /*004a*/ 	.short	(.L_603 - .L_602)
.L_602:
        /*004c*/ 	.word	0x00000000
        /*0050*/ 	.short	0x000a
        /*0052*/ 	.short	0x0040
        /*0054*/ 	.byte	0x00, 0xf5, 0x21, 0x00


	//----- nvinfo : EIATTR_KPARAM_INFO
	.align		4
.L_603:
        /*0058*/ 	.byte	0x04, 0x17
        /*005a*/ 	.short	(.L_605 - .L_604)
.L_604:
        /*005c*/ 	.word	0x00000000
        /*0060*/ 	.short	0x0009
        /*0062*/ 	.short	0x0038
        /*0064*/ 	.byte	0x00, 0xf0, 0x11, 0x00


	//----- nvinfo : EIATTR_KPARAM_INFO
	.align		4
.L_605:
        /*0068*/ 	.byte	0x04, 0x17
        /*006a*/ 	.short	(.L_607 - .L_606)
.L_606:
        /*006c*/ 	.word	0x00000000
        /*0070*/ 	.short	0x0008
        /*0072*/ 	.short	0x0034
        /*0074*/ 	.byte	0x00, 0xf0, 0x11, 0x00


	//----- nvinfo : EIATTR_KPARAM_INFO
	.align		4
.L_607:
        /*0078*/ 	.byte	0x04, 0x17
        /*007a*/ 	.short	(.L_609 - .L_608)
.L_608:
        /*007c*/ 	.word	0x00000000
        /*0080*/ 	.short	0x0007
        /*0082*/ 	.short	0x0030
        /*0084*/ 	.byte	0x00, 0xf0, 0x11, 0x00


	//----- nvinfo : EIATTR_KPARAM_INFO
	.align		4
.L_609:
        /*0088*/ 	.byte	0x04, 0x17
        /*008a*/ 	.short	(.L_611 - .L_610)
.L_610:
        /*008c*/ 	.word	0x00000000
        /*0090*/ 	.short	0x0006
        /*0092*/ 	.short	0x002c
        /*0094*/ 	.byte	0x00, 0xf0, 0x11, 0x00


	//----- nvinfo : EIATTR_KPARAM_INFO
	.align		4
.L_611:
        /*0098*/ 	.byte	0x04, 0x17
        /*009a*/ 	.short	(.L_613 - .L_612)
.L_612:
        /*009c*/ 	.word	0x00000000
        /*00a0*/ 	.short	0x0005
        /*00a2*/ 	.short	0x0028
        /*00a4*/ 	.byte	0x00, 0xf0, 0x11, 0x00


	//----- nvinfo : EIATTR_KPARAM_INFO
	.align		4
.L_613:
        /*00a8*/ 	.byte	0x04, 0x17
        /*00aa*/ 	.short	(.L_615 - .L_614)
.L_614:
        /*00ac*/ 	.word	0x00000000
        /*00b0*/ 	.short	0x0004
        /*00b2*/ 	.short	0x0020
        /*00b4*/ 	.byte	0x00, 0xf5, 0x21, 0x00


	//----- nvinfo : EIATTR_KPARAM_INFO
	.align		4
.L_615:
        /*00b8*/ 	.byte	0x04, 0x17
        /*00ba*/ 	.short	(.L_617 - .L_616)
.L_616:
        /*00bc*/ 	.word	0x00000000
        /*00c0*/ 	.short	0x0003
        /*00c2*/ 	.short	0x0018
        /*00c4*/ 	.byte	0x00, 0xf5, 0x21, 0x00


	//----- nvinfo : EIATTR_KPARAM_INFO
	.align		4
.L_617:
        /*00c8*/ 	.byte	0x04, 0x17
        /*00ca*/ 	.short	(.L_619 - .L_618)
.L_618:
        /*00cc*/ 	.word	0x00000000
        /*00d0*/ 	.short	0x0002
        /*00d2*/ 	.short	0x0010
        /*00d4*/ 	.byte	0x00, 0xf5, 0x21, 0x00


	//----- nvinfo : EIATTR_KPARAM_INFO
	.align		4
.L_619:
        /*00d8*/ 	.byte	0x04, 0x17
        /*00da*/ 	.short	(.L_621 - .L_620)
.L_620:
        /*00dc*/ 	.word	0x00000000
        /*00e0*/ 	.short	0x0001
        /*00e2*/ 	.short	0x0008
        /*00e4*/ 	.byte	0x00, 0xf5, 0x21, 0x00


	//----- nvinfo : EIATTR_KPARAM_INFO
	.align		4
.L_621:
        /*00e8*/ 	.byte	0x04, 0x17
        /*00ea*/ 	.short	(.L_623 - .L_622)
.L_622:
        /*00ec*/ 	.word	0x00000000
        /*00f0*/ 	.short	0x0000
        /*00f2*/ 	.short	0x0000
        /*00f4*/ 	.byte	0x00, 0xf5, 0x21, 0x00


	//----- nvinfo : EIATTR_SPARSE_MMA_MASK
	.align		4
.L_623:
        /*00f8*/ 	.byte	0x03, 0x50
        /*00fa*/ 	.short	0x0000


	//----- nvinfo : EIATTR_MAXREG_COUNT
	.align		4
        /*00fc*/ 	.byte	0x03, 0x1b
        /*00fe*/ 	.short	0x00ff


	//----- nvinfo : EIATTR_NUM_BARRIERS
	.align		4
        /*0100*/ 	.byte	0x02, 0x4c
        /*0102*/ 	.byte	0x01
	.zero		1


	//----- nvinfo : EIATTR_MERCURY_ISA_VERSION
	.align		4
        /*0104*/ 	.byte	0x03, 0x5f
        /*0106*/ 	.short	0x0101


	//----- nvinfo : EIATTR_VRC_CTA_INIT_COUNT
	.align		4
        /*0108*/ 	.byte	0x02, 0x4a
	.zero		1
	.zero		1


	//----- nvinfo : EIATTR_EXIT_INSTR_OFFSETS
	.align		4
        /*010c*/ 	.byte	0x04, 0x1c
        /*010e*/ 	.short	(.L_625 - .L_624)


	//   ....[0]....
.L_624:
        /*0110*/ 	.word	0x00000100


	//   ....[1]....
        /*0114*/ 	.word	0x00000690


	//   ....[2]....
        /*0118*/ 	.word	0x00004120


	//   ....[3]....
        /*011c*/ 	.word	0x000041b0


	//   ....[4]....
        /*0120*/ 	.word	0x000041f0


	//----- nvinfo : EIATTR_CRS_STACK_SIZE
	.align		4
.L_625:
        /*0124*/ 	.byte	0x04, 0x1e
        /*0126*/ 	.short	(.L_627 - .L_626)
.L_626:
        /*0128*/ 	.word	0x00000000


	//----- nvinfo : EIATTR_CBANK_PARAM_SIZE
	.align		4
.L_627:
        /*012c*/ 	.byte	0x03, 0x19
        /*012e*/ 	.short	0x005c


	//----- nvinfo : EIATTR_PARAM_CBANK
	.align		4
        /*0130*/ 	.byte	0x04, 0x0a
        /*0132*/ 	.short	(.L_629 - .L_628)
	.align		4
.L_628:
        /*0134*/ 	.word	index@(.nv.constant0._Z28gemm_half_q_half_gptq_kernelILi4ELb1ELb1EEvPK6__halfPKjS4_S2_PS0_iiiiiPKtibS2_i)
        /*0138*/ 	.short	0x0380
        /*013a*/ 	.short	0x005c


	//----- nvinfo : EIATTR_SW_WAR
	.align		4
.L_629:
        /*013c*/ 	.byte	0x04, 0x36
        /*013e*/ 	.short	(.L_631 - .L_630)
.L_630:
        /*0140*/ 	.word	0x00000008
.L_631:


//--------------------- .nv.info._Z28gemm_half_q_half_gptq_kernelILi3ELb1ELb1EEvPK6__halfPKjS4_S2_PS0_iiiiiPKtibS2_i --------------------------
	.section	.nv.info._Z28gemm_half_q_half_gptq_kernelILi3ELb1ELb1EEvPK6__halfPKjS4_S2_PS0_iiiiiPKtibS2_i,"",@"SHT_CUDA_INFO"
	.sectionflags	@""
	.align	4


	//----- nvinfo : EIATTR_CUDA_API_VERSION
	.align		4
        /*0000*/ 	.byte	0x04, 0x37
        /*0002*/ 	.short	(.L_633 - .L_632)
.L_632:
        /*0004*/ 	.word	0x00000082


	//----- nvinfo : EIATTR_KPARAM_INFO
	.align		4
.L_633:
        /*0008*/ 	.byte	0x04, 0x17
        /*000a*/ 	.short	(.L_635 - .L_634)
.L_634:
        /*000c*/ 	.word	0x00000000
        /*0010*/ 	.short	0x000e
        /*0012*/ 	.short	0x0058
        /*0014*/ 	.byte	0x00, 0xf0, 0x11, 0x00


	//----- nvinfo : EIATTR_KPARAM_INFO
	.align		4
.L_635:
        /*0018*/ 	.byte	0x04, 0x17
        /*001a*/ 	.short	(.L_637 - .L_636)
.L_636:
        /*001c*/ 	.word	0x00000000
        /*0020*/ 	.short	0x000d
        /*0022*/ 	.short	0x0050
        /*0024*/ 	.byte	0x00, 0xf5, 0x21, 0x00


	//----- nvinfo : EIATTR_KPARAM_INFO
	.align		4
.L_637:
        /*0028*/ 	.byte	0x04, 0x17
        /*002a*/ 	.short	(.L_639 - .L_638)
.L_638:
        /*002c*/ 	.word	0x00000000
        /*0030*/ 	.short	0x000c
        /*0032*/ 	.short	0x004c
        /*0034*/ 	.byte	0x00, 0xf0, 0x05, 0x00


	//----- nvinfo : EIATTR_KPARAM_INFO
	.align		4
.L_639:
        /*0038*/ 	.byte	0x04, 0x17
        /*003a*/ 	.short	(.L_641 - .L_640)
.L_640:
        /*003c*/ 	.word	0x00000000
        /*0040*/ 	.short	0x000b
        /*0042*/ 	.short	0x0048
        /*0044*/ 	.byte	0x00, 0xf0, 0x11, 0x00


	//----- nvinfo : EIATTR_KPARAM_INFO
	.align		4
.L_641:
        /*0048*/ 	.byte	0x04, 0x17
        /*004a*/ 	.short	(.L_643 - .L_642)
.L_642:
        /*004c*/ 	.word	0x00000000
        /*0050*/ 	.short	0x000a
        /*0052*/ 	.short	0x0040
        /*0054*/ 	.byte	0x00, 0xf5, 0x21, 0x00


	//----- nvinfo : EIATTR_KPARAM_INFO
	.align		4
.L_643:
        /*0058*/ 	.byte	0x04, 0x17
        /*005a*/ 	.short	(.L_645 - .L_644)
.L_644:
        /*005c*/ 	.word	0x00000000
        /*0060*/ 	.short	0x0009
        /*0062*/ 	.short	0x0038
        /*0064*/ 	.byte	0x00, 0xf0, 0x11, 0x00


	//----- nvinfo : EIATTR_KPARAM_INFO
	.align		4
.L_645:
        /*0068*/ 	.byte	0x04, 0x17
        /*006a*/ 	.short	(.L_647 - .L_646)
.L_646:
        /*006c*/ 	.word	0x00000000
        /*0070*/ 	.short	0x0008
        /*0072*/ 	.short	0x0034
        /*0074*/ 	.byte	0x00, 0xf0, 0x11, 0x00


	//----- nvinfo : EIATTR_KPARAM_INFO
	.align		4
.L_647:
        /*0078*/ 	.byte	0x04, 0x17
        /*007a*/ 	.short	(.L_649 - .L_648)
.L_648:
        /*007c*/ 	.word	0x00000000
        /*0080*/ 	.short	0x0007
        /*0082*/ 	.short	0x0030
        /*0084*/ 	.byte	0x00, 0xf0, 0x11, 0x00


	//----- nvinfo : EIATTR_KPARAM_INFO
	.align		4
.L_649:
        /*0088*/ 	.byte	0x04, 0x17
        /*008a*/ 	.short	(.L_651 - .L_650)
.L_650:
        /*008c*/ 	.word	0x00000000
        /*0090*/ 	.short	0x0006
        /*0092*/ 	.short	0x002c
        /*0094*/ 	.byte	0x00, 0xf0, 0x11, 0x00


	//----- nvinfo : EIATTR_KPARAM_INFO
	.align		4
.L_651:
        /*0098*/ 	.byte	0x04, 0x17
        /*009a*/ 	.short	(.L_653 - .L_652)
.L_652:
        /*009c*/ 	.word	0x00000000
        /*00a0*/ 	.short	0x0005
        /*00a2*/ 	.short	0x0028
        /*00a4*/ 	.byte	0x00, 0xf0, 0x11, 0x00


	//----- nvinfo : EIATTR_KPARAM_INFO
	.align		4
.L_653:
        /*00a8*/ 	.byte	0x04, 0x17
        /*00aa*/ 	.short	(.L_655 - .L_654)
.L_654:
        /*00ac*/ 	.word	0x00000000
        /*00b0*/ 	.short	0x0004
        /*00b2*/ 	.short	0x0020
        /*00b4*/ 	.byte	0x00, 0xf5, 0x21, 0x00


	//----- nvinfo : EIATTR_KPARAM_INFO
	.align		4
.L_655:
        /*00b8*/ 	.byte	0x04, 0x17
        /*00ba*/ 	.short	(.L_657 - .L_656)
.L_656:
        /*00bc*/ 	.word	0x00000000
        /*00c0*/ 	.short	0x0003
        /*00c2*/ 	.short	0x0018
        /*00c4*/ 	.byte	0x00, 0xf5, 0x21, 0x00


	//----- nvinfo : EIATTR_KPARAM_INFO
	.align		4
.L_657:
        /*00c8*/ 	.byte	0x04, 0x17
        /*00ca*/ 	.short	(.L_659 - .L_658)
.L_658:
        /*00cc*/ 	.word	0x00000000
        /*00d0*/ 	.short	0x0002
        /*00d2*/ 	.short	0x0010
        /*00d4*/ 	.byte	0x00, 0xf5, 0x21, 0x00


	//----- nvinfo : EIATTR_KPARAM_INFO
	.align		4
.L_659:
        /*00d8*/ 	.byte	0x04, 0x17
        /*00da*/ 	.short	(.L_661 - .L_660)
.L_660:
        /*00dc*/ 	.word	0x00000000
        /*00e0*/ 	.short	0x0001
        /*00e2*/ 	.short	0x0008
        /*00e4*/ 	.byte	0x00, 0xf5, 0x21, 0x00


	//----- nvinfo : EIATTR_KPARAM_INFO
	.align		4
.L_661:
        /*00e8*/ 	.byte	0x04, 0x17
        /*00ea*/ 	.short	(.L_663 - .L_662)
.L_662:
        /*00ec*/ 	.word	0x00000000
        /*00f0*/ 	.short	0x0000
        /*00f2*/ 	.short	0x0000
        /*00f4*/ 	.byte	0x00, 0xf5, 0x21, 0x00


	//----- nvinfo : EIATTR_SPARSE_MMA_MASK
	.align		4
.L_663:
        /*00f8*/ 	.byte	0x03, 0x50
        /*00fa*/ 	.short	0x0000


	//----- nvinfo : EIATTR_MAXREG_COUNT
	.align		4
        /*00fc*/ 	.byte	0x03, 0x1b
        /*00fe*/ 	.short	0x00ff


	//----- nvinfo : EIATTR_NUM_BARRIERS
	.align		4
        /*0100*/ 	.byte	0x02, 0x4c
        /*0102*/ 	.byte	0x01
	.zero		1


	//----- nvinfo : EIATTR_MERCURY_ISA_VERSION
	.align		4
        /*0104*/ 	.byte	0x03, 0x5f
        /*0106*/ 	.short	0x0101


	//----- nvinfo : EIATTR_VRC_CTA_INIT_COUNT
	.align		4
        /*0108*/ 	.byte	0x02, 0x4a
	.zero		1
	.zero		1


	//----- nvinfo : EIATTR_EXIT_INSTR_OFFSETS
	.align		4
        /*010c*/ 	.byte	0x04, 0x1c
        /*010e*/ 	.short	(.L_665 - .L_664)


	//   ....[0]....
.L_664:
        /*0110*/ 	.word	0x000000e0


	//   ....[1]....
        /*0114*/ 	.word	0x00000580


	//   ....[2]....
        /*0118*/ 	.word	0x000036f0


	//   ....[3]....
        /*011c*/ 	.word	0x00003780


	//   ....[4]....
        /*0120*/ 	.word	0x000037c0


	//----- nvinfo : EIATTR_CRS_STACK_SIZE
	.align		4
.L_665:
        /*0124*/ 	.byte	0x04, 0x1e
        /*0126*/ 	.short	(.L_667 - .L_666)
.L_666:
        /*0128*/ 	.word	0x00000000


	//----- nvinfo : EIATTR_CBANK_PARAM_SIZE
	.align		4
.L_667:
        /*012c*/ 	.byte	0x03, 0x19
        /*012e*/ 	.short	0x005c


	//----- nvinfo : EIATTR_PARAM_CBANK
	.align		4
        /*0130*/ 	.byte	0x04, 0x0a
        /*0132*/ 	.short	(.L_669 - .L_668)
	.align		4
.L_668:
        /*0134*/ 	.word	index@(.nv.constant0._Z28gemm_half_q_half_gptq_kernelILi3ELb1ELb1EEvPK6__halfPKjS4_S2_PS0_iiiiiPKtibS2_i)
        /*0138*/ 	.short	0x0380
        /*013a*/ 	.short	0x005c


	//----- nvinfo : EIATTR_SW_WAR
	.align		4
.L_669:
        /*013c*/ 	.byte	0x04, 0x36
        /*013e*/ 	.short	(.L_671 - .L_670)
.L_670:
        /*0140*/ 	.word	0x00000008
.L_671:


//--------------------- .nv.info._Z28gemm_half_q_half_gptq_kernelILi2ELb1ELb1EEvPK6__halfPKjS4_S2_PS0_iiiiiPKtibS2_i --------------------------
	.section	.nv.info._Z28gemm_half_q_half_gptq_kernelILi2ELb1ELb1EEvPK6__halfPKjS4_S2_PS0_iiiiiPKtibS2_i,"",@"SHT_CUDA_INFO"
	.sectionflags	@""
	.align	4


	//----- nvinfo : EIATTR_CUDA_API_VERSION
	.align		4
        /*0000*/ 	.byte	0x04, 0x37
        /*0002*/ 	.short	(.L_673 - .L_672)
.L_672:
        /*0004*/ 	.word	0x00000082


	//----- nvinfo : EIATTR_KPARAM_INFO
	.align		4
.L_673:
        /*0008*/ 	.byte	0x04, 0x17
        /*000a*/ 	.short	(.L_675 - .L_674)
.L_674:
        /*000c*/ 	.word	0x00000000
        /*0010*/ 	.short	0x000e
        /*0012*/ 	.short	0x0058
        /*0014*/ 	.byte	0x00, 0xf0, 0x11, 0x00


	//----- nvinfo : EIATTR_KPARAM_INFO
	.align		4
.L_675:
        /*0018*/ 	.byte	0x04, 0x17
        /*001a*/ 	.short	(.L_677 - .L_676)
.L_676:
        /*001c*/ 	.word	0x00000000
        /*0020*/ 	.short	0x000d
        /*0022*/ 	.short	0x0050
        /*0024*/ 	.byte	0x00, 0xf5, 0x21, 0x00


	//----- nvinfo : EIATTR_KPARAM_INFO
	.align		4
.L_677:
        /*0028*/ 	.byte	0x04, 0x17
        /*002a*/ 	.short	(.L_679 - .L_678)
.L_678:
        /*002c*/ 	.word	0x00000000
        /*0030*/ 	.short	0x000c
        /*0032*/ 	.short	0x004c
        /*0034*/ 	.byte	0x00, 0xf0, 0x05, 0x00


	//----- nvinfo : EIATTR_KPARAM_INFO
	.align		4
.L_679:
        /*0038*/ 	.byte	0x04, 0x17
        /*003a*/ 	.short	(.L_681 - .L_680)
.L_680:
        /*003c*/ 	.word	0x00000000
        /*0040*/ 	.short	0x000b
        /*0042*/ 	.short	0x0048
        /*0044*/ 	.byte	0x00, 0xf0, 0x11, 0x00


	//----- nvinfo : EIATTR_KPARAM_INFO
	.align		4
.L_681:
        /*0048*/ 	.byte	0x04, 0x17
        /*004a*/ 	.short	(.L_683 - .L_682)
.L_682:
        /*004c*/ 	.word	0x00000000
        /*0050*/ 	.short	0x000a
        /*0052*/ 	.short	0x0040
        /*0054*/ 	.byte	0x00, 0xf5, 0x21, 0x00


	//----- nvinfo : EIATTR_KPARAM_INFO
	.align		4
.L_683:
        /*0058*/ 	.byte	0x04, 0x17
        /*005a*/ 	.short	(.L_685 - .L_684)
.L_684:
        /*005c*/ 	.word	0x00000000
        /*0060*/ 	.short	0x0009
        /*0062*/ 	.short	0x0038
        /*0064*/ 	.byte	0x00, 0xf0, 0x11, 0x00


	//----- nvinfo : EIATTR_KPARAM_INFO
	.align		4
.L_685:
        /*0068*/ 	.byte	0x04, 0x17
        /*006a*/ 	.short	(.L_687 - .L_686)
.L_686:
        /*006c*/ 	.word	0x00000000
        /*0070*/ 	.short	0x0008
        /*0072*/ 	.short	0x0034
        /*0074*/ 	.byte	0x00, 0xf0, 0x11, 0x00


	//----- nvinfo : EIATTR_KPARAM_INFO
	.align		4
.L_687:
        /*0078*/ 	.byte	0x04, 0x17
        /*007a*/ 	.short	(.L_689 - .L_688)
.L_688:
        /*007c*/ 	.word	0x00000000
        /*0080*/ 	.short	0x0007
        /*0082*/ 	.short	0x0030
        /*0084*/ 	.byte	0x00, 0xf0, 0x11, 0x00


	//----- nvinfo : EIATTR_KPARAM_INFO
	.align		4
.L_689:
        /*0088*/ 	.byte	0x04, 0x17
        /*008a*/ 	.short	(.L_691 - .L_690)
.L_690:
        /*008c*/ 	.word	0x00000000
        /*0090*/ 	.short	0x0006
        /*0092*/ 	.short	0x002c
        /*0094*/ 	.byte	0x00, 0xf0, 0x11, 0x00


	//----- nvinfo : EIATTR_KPARAM_INFO
	.align		4
.L_691:
        /*0098*/ 	.byte	0x04, 0x17
        /*009a*/ 	.short	(.L_693 - .L_692)
.L_692:
        /*009c*/ 	.word	0x00000000
        /*00a0*/ 	.short	0x0005
        /*00a2*/ 	.short	0x0028
        /*00a4*/ 	.byte	0x00, 0xf0, 0x11, 0x00


	//----- nvinfo : EIATTR_KPARAM_INFO
	.align		4
.L_693:
        /*00a8*/ 	.byte	0x04, 0x17
        /*00aa*/ 	.short	(.L_695 - .L_694)
.L_694:
        /*00ac*/ 	.word	0x00000000
        /*00b0*/ 	.short	0x0004
        /*00b2*/ 	.short	0x0020
        /*00b4*/ 	.byte	0x00, 0xf5, 0x21, 0x00


	//----- nvinfo : EIATTR_KPARAM_INFO
	.align		4
.L_695:
        /*00b8*/ 	.byte	0x04, 0x17
        /*00ba*/ 	.short	(.L_697 - .L_696)
.L_696:
        /*00bc*/ 	.word	0x00000000
        /*00c0*/ 	.short	0x0003
        /*00c2*/ 	.short	0x0018
        /*00c4*/ 	.byte	0x00, 0xf5, 0x21, 0x00


	//----- nvinfo : EIATTR_KPARAM_INFO
	.align		4
.L_697:
        /*00c8*/ 	.byte	0x04, 0x17
        /*00ca*/ 	.short	(.L_699 - .L_698)
.L_698:
        /*00cc*/ 	.word	0x00000000
        /*00d0*/ 	.short	0x0002
        /*00d2*/ 	.short	0x0010
        /*00d4*/ 	.byte	0x00, 0xf5, 0x21, 0x00


	//----- nvinfo : EIATTR_KPARAM_INFO
	.align		4
.L_699:
        /*00d8*/ 	.byte	0x04, 0x17
        /*00da*/ 	.short	(.L_701 - .L_700)
.L_700:
        /*00dc*/ 	.word	0x00000000
        /*00e0*/ 	.short	0x0001
        /*00e2*/ 	.short	0x0008
        /*00e4*/ 	.byte	0x00, 0xf5, 0x21, 0x00


	//----- nvinfo : EIATTR_KPARAM_INFO
	.align		4
.L_701:
        /*00e8*/ 	.byte	0x04, 0x17
        /*00ea*/ 	.short	(.L_703 - .L_702)
.L_702:
        /*00ec*/ 	.word	0x00000000
        /*00f0*/ 	.short	0x0000
        /*00f2*/ 	.short	0x0000
        /*00f4*/ 	.byte	0x00, 0xf5, 0x21, 0x00


	//----- nvinfo : EIATTR_SPARSE_MMA_MASK
	.align		4
.L_703:
        /*00f8*/ 	.byte	0x03, 0x50
        /*00fa*/ 	.short	0x0000


	//----- nvinfo : EIATTR_MAXREG_COUNT
	.align		4
        /*00fc*/ 	.byte	0x03, 0x1b
        /*00fe*/ 	.short	0x00ff


	//----- nvinfo : EIATTR_NUM_BARRIERS
	.align		4
        /*0100*/ 	.byte	0x02, 0x4c
        /*0102*/ 	.byte	0x01
	.zero		1


	//----- nvinfo : EIATTR_MERCURY_ISA_VERSION
	.align		4
        /*0104*/ 	.byte	0x03, 0x5f
        /*0106*/ 	.short	0x0101


	//----- nvinfo : EIATTR_VRC_CTA_INIT_COUNT
	.align		4
        /*0108*/ 	.byte	0x02, 0x4a
	.zero		1
	.zero		1


	//----- nvinfo : EIATTR_EXIT_INSTR_OFFSETS
	.align		4
        /*010c*/ 	.byte	0x04, 0x1c
        /*010e*/ 	.short	(.L_705 - .L_704)


	//   ....[0]....
.L_704:
        /*0110*/ 	.word	0x000000d0


	//   ....[1]....
        /*0114*/ 	.word	0x00000470


	//   ....[2]....
        /*0118*/ 	.word	0x00002d70


	//   ....[3]....
        /*011c*/ 	.word	0x00002e00


	//   ....[4]....
        /*0120*/ 	.word	0x00002e40


	//----- nvinfo : EIATTR_CRS_STACK_SIZE
	.align		4
.L_705:
        /*0124*/ 	.byte	0x04, 0x1e
        /*0126*/ 	.short	(.L_707 - .L_706)
.L_706:
        /*0128*/ 	.word	0x00000000


	//----- nvinfo : EIATTR_CBANK_PARAM_SIZE
	.align		4
.L_707:
        /*012c*/ 	.byte	0x03, 0x19
        /*012e*/ 	.short	0x005c


	//----- nvinfo : EIATTR_PARAM_CBANK
	.align		4
        /*0130*/ 	.byte	0x04, 0x0a
        /*0132*/ 	.short	(.L_709 - .L_708)
	.align		4
.L_708:
        /*0134*/ 	.word	index@(.nv.constant0._Z28gemm_half_q_half_gptq_kernelILi2ELb1ELb1EEvPK6__halfPKjS4_S2_PS0_iiiiiPKtibS2_i)
        /*0138*/ 	.short	0x0380
        /*013a*/ 	.short	0x005c


	//----- nvinfo : EIATTR_SW_WAR
	.align		4
.L_709:
        /*013c*/ 	.byte	0x04, 0x36
        /*013e*/ 	.short	(.L_711 - .L_710)
.L_710:
        /*0140*/ 	.word	0x00000008
.L_711:


//--------------------- .nv.info._Z28gemm_half_q_half_gptq_kernelILi1ELb1ELb1EEvPK6__halfPKjS4_S2_PS0_iiiiiPKtibS2_i --------------------------
	.section	.nv.info._Z28gemm_half_q_half_gptq_kernelILi1ELb1ELb1EEvPK6__halfPKjS4_S2_PS0_iiiiiPKtibS2_i,"",@"SHT_CUDA_INFO"
	.sectionflags	@""
	.align	4


	//----- nvinfo : EIATTR_CUDA_API_VERSION
	.align		4
        /*0000*/ 	.byte	0x04, 0x37
        /*0002*/ 	.short	(.L_713 - .L_712)
.L_712:
        /*0004*/ 	.word	0x00000082


	//----- nvinfo : EIATTR_KPARAM_INFO
	.align		4
.L_713:
        /*0008*/ 	.byte	0x04, 0x17
        /*000a*/ 	.short	(.L_715 - .L_714)
.L_714:
        /*000c*/ 	.word	0x00000000
        /*0010*/ 	.short	0x000e
        /*0012*/ 	.short	0x0058
        /*0014*/ 	.byte	0x00, 0xf0, 0x11, 0x00


	//----- nvinfo : EIATTR_KPARAM_INFO
	.align		4
.L_715:
        /*0018*/ 	.byte	0x04, 0x17
        /*001a*/ 	.short	(.L_717 - .L_716)
.L_716:
        /*001c*/ 	.word	0x00000000
        /*0020*/ 	.short	0x000d
        /*0022*/ 	.short	0x0050
        /*0024*/ 	.byte	0x00, 0xf5, 0x21, 0x00


	//----- nvinfo : EIATTR_KPARAM_INFO
	.align		4
.L_717:
        /*0028*/ 	.byte	0x04, 0x17
        /*002a*/ 	.short	(.L_719 - .L_718)
.L_718:
        /*002c*/ 	.word	0x00000000
        /*0030*/ 	.short	0x000c
        /*0032*/ 	.short	0x004c
        /*0034*/ 	.byte	0x00, 0xf0, 0x05, 0x00


	//----- nvinfo : EIATTR_KPARAM_INFO
	.align		4
.L_719:
        /*0038*/ 	.byte	0x04, 0x17
        /*003a*/ 	.short	(.L_721 - .L_720)
.L_720:
        /*003c*/ 	.word	0x00000000
        /*0040*/ 	.short	0x000b
        /*0042*/ 	.short	0x0048
        /*0044*/ 	.byte	0x00, 0xf0, 0x11, 0x00


	//----- nvinfo : EIATTR_KPARAM_INFO
	.align		4
.L_721:
        /*0048*/ 	.byte	0x04, 0x17
        /*004a*/ 	.short	(.L_723 - .L_722)
.L_722:
        /*004c*/ 	.word	0x00000000
        /*0050*/ 	.short	0x000a
        /*0052*/ 	.short	0x0040
        /*0054*/ 	.byte	0x00, 0xf5, 0x21, 0x00


	//----- nvinfo : EIATTR_KPARAM_INFO
	.align		4
.L_723:
        /*0058*/ 	.byte	0x04, 0x17
        /*005a*/ 	.short	(.L_725 - .L_724)
.L_724:
        /*005c*/ 	.word	0x00000000
        /*0060*/ 	.short	0x0009
        /*0062*/ 	.short	0x0038
        /*0064*/ 	.byte	0x00, 0xf0, 0x11, 0x00


	//----- nvinfo : EIATTR_KPARAM_INFO
	.align		4
.L_725:
        /*0068*/ 	.byte	0x04, 0x17
        /*006a*/ 	.short	(.L_727 - .L_726)
.L_726:
        /*006c*/ 	.word	0x00000000
        /*0070*/ 	.short	0x0008
        /*0072*/ 	.short	0x0034
        /*0074*/ 	.byte	0x00, 0xf0, 0x11, 0x00


	//----- nvinfo : EIATTR_KPARAM_INFO
	.align		4
.L_727:
        /*0078*/ 	.byte	0x04, 0x17
        /*007a*/ 	.short	(.L_729 - .L_728)
.L_728:
        /*007c*/ 	.word	0x00000000
        /*0080*/ 	.short	0x0007
        /*0082*/ 	.short	0x0030
        /*0084*/ 	.byte	0x00, 0xf0, 0x11, 0x00


	//----- nvinfo : EIATTR_KPARAM_INFO
	.align		4
.L_729:
        /*0088*/ 	.byte	0x04, 0x17
        /*008a*/ 	.short	(.L_731 - .L_730)
.L_730:
        /*008c*/ 	.word	0x00000000
        /*0090*/ 	.short	0x0006
        /*0092*/ 	.short	0x002c
        /*0094*/ 	.byte	0x00, 0xf0, 0x11, 0x00


	//----- nvinfo : EIATTR_KPARAM_INFO
	.align		4
.L_731:
        /*0098*/ 	.byte	0x04, 0x17
        /*009a*/ 	.short	(.L_733 - .L_732)
.L_732:
        /*009c*/ 	.word	0x00000000
        /*00a0*/ 	.short	0x0005
        /*00a2*/ 	.short	0x0028
        /*00a4*/ 	.byte	0x00, 0xf0, 0x11, 0x00


	//----- nvinfo : EIATTR_KPARAM_INFO
	.align		4
.L_733:
        /*00a8*/ 	.byte	0x04, 0x17
        /*00aa*/ 	.short	(.L_735 - .L_734)
.L_734:
        /*00ac*/ 	.word	0x00000000
        /*00b0*/ 	.short	0x0004
        /*00b2*/ 	.short	0x0020
        /*00b4*/ 	.byte	0x00, 0xf5, 0x21, 0x00


	//----- nvinfo : EIATTR_KPARAM_INFO
	.align		4
.L_735:
        /*00b8*/ 	.byte	0x04, 0x17
        /*00ba*/ 	.short	(.L_737 - .L_736)
.L_736:
        /*00bc*/ 	.word	0x00000000
        /*00c0*/ 	.short	0x0003
        /*00c2*/ 	.short	0x0018
        /*00c4*/ 	.byte	0x00, 0xf5, 0x21, 0x00


	//----- nvinfo : EIATTR_KPARAM_INFO
	.align		4
.L_737:
        /*00c8*/ 	.byte	0x04, 0x17
        /*00ca*/ 	.short	(.L_739 - .L_738)
.L_738:
        /*00cc*/ 	.word	0x00000000
        /*00d0*/ 	.short	0x0002
        /*00d2*/ 	.short	0x0010
        /*00d4*/ 	.byte	0x00, 0xf5, 0x21, 0x00


	//----- nvinfo : EIATTR_KPARAM_INFO
	.align		4
.L_739:
        /*00d8*/ 	.byte	0x04, 0x17
        /*00da*/ 	.short	(.L_741 - .L_740)
.L_740:
        /*00dc*/ 	.word	0x00000000
        /*00e0*/ 	.short	0x0001
        /*00e2*/ 	.short	0x0008
        /*00e4*/ 	.byte	0x00, 0xf5, 0x21, 0x00


	//----- nvinfo : EIATTR_KPARAM_INFO
	.align		4
.L_741:
        /*00e8*/ 	.byte	0x04, 0x17
        /*00ea*/ 	.short	(.L_743 - .L_742)
.L_742:
        /*00ec*/ 	.word	0x00000000
        /*00f0*/ 	.short	0x0000
        /*00f2*/ 	.short	0x0000
        /*00f4*/ 	.byte	0x00, 0xf5, 0x21, 0x00


	//----- nvinfo : EIATTR_SPARSE_MMA_MASK
	.align		4
.L_743:
        /*00f8*/ 	.byte	0x03, 0x50
        /*00fa*/ 	.short	0x0000


	//----- nvinfo : EIATTR_MAXREG_COUNT
	.align		4
        /*00fc*/ 	.byte	0x03, 0x1b
        /*00fe*/ 	.short	0x00ff


	//----- nvinfo : EIATTR_NUM_BARRIERS
	.align		4
        /*0100*/ 	.byte	0x02, 0x4c
        /*0102*/ 	.byte	0x01
	.zero		1


	//----- nvinfo : EIATTR_MERCURY_ISA_VERSION
	.align		4
        /*0104*/ 	.byte	0x03, 0x5f
        /*0106*/ 	.short	0x0101


	//----- nvinfo : EIATTR_VRC_CTA_INIT_COUNT
	.align		4
        /*0108*/ 	.byte	0x02, 0x4a
	.zero		1
	.zero		1


	//----- nvinfo : EIATTR_EXIT_INSTR_OFFSETS
	.align		4
        /*010c*/ 	.byte	0x04, 0x1c
        /*010e*/ 	.short	(.L_745 - .L_744)


	//   ....[0]....
.L_744:
        /*0110*/ 	.word	0x00000050


	//   ....[1]....
        /*0114*/ 	.word	0x00000290


	//   ....[2]....
        /*0118*/ 	.word	0x00002200


	//   ....[3]....
        /*011c*/ 	.word	0x00002290


	//   ....[4]....
        /*0120*/ 	.word	0x000022d0


	//----- nvinfo : EIATTR_CRS_STACK_SIZE
	.align		4
.L_745:
        /*0124*/ 	.byte	0x04, 0x1e
        /*0126*/ 	.short	(.L_747 - .L_746)
.L_746:
        /*0128*/ 	.word	0x00000000


	//----- nvinfo : EIATTR_CBANK_PARAM_SIZE
	.align		4
.L_747:
        /*012c*/ 	.byte	0x03, 0x19
        /*012e*/ 	.short	0x005c


	//----- nvinfo : EIATTR_PARAM_CBANK
	.align		4
        /*0130*/ 	.byte	0x04, 0x0a
        /*0132*/ 	.short	(.L_749 - .L_748)
	.align		4
.L_748:
        /*0134*/ 	.word	index@(.nv.constant0._Z28gemm_half_q_half_gptq_kernelILi1ELb1ELb1EEvPK6__halfPKjS4_S2_PS0_iiiiiPKtibS2_i)
        /*0138*/ 	.short	0x0380
        /*013a*/ 	.short	0x005c


	//----- nvinfo : EIATTR_SW_WAR
	.align		4
.L_749:
        /*013c*/ 	.byte	0x04, 0x36
        /*013e*/ 	.short	(.L_751 - .L_750)
.L_750:
        /*0140*/ 	.word	0x00000008
.L_751:


//--------------------- .nv.info._Z28gemm_half_q_half_gptq_kernelILi8ELb1ELb0EEvPK6__halfPKjS4_S2_PS0_iiiiiPKtibS2_i --------------------------
	.section	.nv.info._Z28gemm_half_q_half_gptq_kernelILi8ELb1ELb0EEvPK6__halfPKjS4_S2_PS0_iiiiiPKtibS2_i,"",@"SHT_CUDA_INFO"
	.sectionflags	@""
	.align	4


	//----- nvinfo : EIATTR_CUDA_API_VERSION
	.align		4
        /*0000*/ 	.byte	0x04, 0x37
        /*0002*/ 	.short	(.L_753 - .L_752)
.L_752:
        /*0004*/ 	.word	0x00000082


	//----- nvinfo : EIATTR_KPARAM_INFO
	.align		4
.L_753:
        /*0008*/ 	.byte	0x04, 0x17
        /*000a*/ 	.short	(.L_755 - .L_754)
.L_754:
        /*000c*/ 	.word	0x00000000
        /*0010*/ 	.short	0x000e
        /*0012*/ 	.short	0x0058
        /*0014*/ 	.byte	0x00, 0xf0, 0x11, 0x00


	//----- nvinfo : EIATTR_KPARAM_INFO
	.align		4
.L_755:
        /*0018*/ 	.byte	0x04, 0x17
        /*001a*/ 	.short	(.L_757 - .L_756)
.L_756:
        /*001c*/ 	.word	0x00000000
        /*0020*/ 	.short	0x000d
        /*0022*/ 	.short	0x0050
        /*0024*/ 	.byte	0x00, 0xf5, 0x21, 0x00


	//----- nvinfo : EIATTR_KPARAM_INFO
	.align		4
.L_757:
        /*0028*/ 	.byte	0x04, 0x17
        /*002a*/ 	.short	(.L_759 - .L_758)
.L_758:
        /*002c*/ 	.word	0x00000000
        /*0030*/ 	.short	0x000c
        /*0032*/ 	.short	0x004c
        /*0034*/ 	.byte	0x00, 0xf0, 0x05, 0x00


	//----- nvinfo : EIATTR_KPARAM_INFO
	.align		4
.L_759:
        /*0038*/ 	.byte	0x04, 0x17
        /*003a*/ 	.short	(.L_761 - .L_760)
.L_760:
        /*003c*/ 	.word	0x00000000
        /*0040*/ 	.short	0x000b
        /*0042*/ 	.short	0x0048
        /*0044*/ 	.byte	0x00, 0xf0, 0x11, 0x00


	//----- nvinfo : EIATTR_KPARAM_INFO
	.align		4
.L_761:
        /*0048*/ 	.byte	0x04, 0x17
        /*004a*/ 	.short	(.L_763 - .L_762)
.L_762:
        /*004c*/ 	.word	0x00000000
        /*0050*/ 	.short	0x000a
        /*0052*/ 	.short	0x0040
        /*0054*/ 	.byte	0x00, 0xf5, 0x21, 0x00


	//----- nvinfo : EIATTR_KPARAM_INFO
	.align		4
.L_763:
        /*0058*/ 	.byte	0x04, 0x17
        /*005a*/ 	.short	(.L_765 - .L_764)
.L_764:
        /*005c*/ 	.word	0x00000000
        /*0060*/ 	.short	0x0009
        /*0062*/ 	.short	0x0038
        /*0064*/ 	.byte	0x00, 0xf0, 0x11, 0x00


	//----- nvinfo : EIATTR_KPARAM_INFO
	.align		4
.L_765:
        /*0068*/ 	.byte	0x04, 0x17
        /*006a*/ 	.short	(.L_767 - .L_766)
.L_766:
        /*006c*/ 	.word	0x00000000
        /*0070*/ 	.short	0x0008
        /*0072*/ 	.short	0x0034
        /*0074*/ 	.byte	0x00, 0xf0, 0x11, 0x00


	//----- nvinfo : EIATTR_KPARAM_INFO
	.align		4
.L_767:
        /*0078*/ 	.byte	0x04, 0x17
        /*007a*/ 	.short	(.L_769 - .L_768)
.L_768:
        /*007c*/ 	.word	0x00000000
        /*0080*/ 	.short	0x0007
        /*0082*/ 	.short	0x0030
        /*0084*/ 	.byte	0x00, 0xf0, 0x11, 0x00


	//----- nvinfo : EIATTR_KPARAM_INFO
	.align		4
.L_769:
        /*0088*/ 	.byte	0x04, 0x17
        /*008a*/ 	.short	(.L_771 - .L_770)
.L_770:
        /*008c*/ 	.word	0x00000000
        /*0090*/ 	.short	0x0006
        /*0092*/ 	.short	0x002c
        /*0094*/ 	.byte	0x00, 0xf0, 0x11, 0x00


	//----- nvinfo : EIATTR_KPARAM_INFO
	.align		4
.L_771:
        /*0098*/ 	.byte	0x04, 0x17
        /*009a*/ 	.short	(.L_773 - .L_772)
.L_772:
        /*009c*/ 	.word	0x00000000
        /*00a0*/ 	.short	0x0005
        /*00a2*/ 	.short	0x0028
        /*00a4*/ 	.byte	0x00, 0xf0, 0x11, 0x00


	//----- nvinfo : EIATTR_KPARAM_INFO
	.align		4
.L_773:
        /*00a8*/ 	.byte	0x04, 0x17
        /*00aa*/ 	.short	(.L_775 - .L_774)
.L_774:
        /*00ac*/ 	.word	0x00000000
        /*00b0*/ 	.short	0x0004
        /*00b2*/ 	.short	0x0020
        /*00b4*/ 	.byte	0x00, 0xf5, 0x21, 0x00


	//----- nvinfo : EIATTR_KPARAM_INFO
	.align		4
.L_775:
        /*00b8*/ 	.byte	0x04, 0x17
        /*00ba*/ 	.short	(.L_777 - .L_776)
.L_776:
        /*00bc*/ 	.word	0x00000000
        /*00c0*/ 	.short	0x0003
        /*00c2*/ 	.short	0x0018
        /*00c4*/ 	.byte	0x00, 0xf5, 0x21, 0x00


	//----- nvinfo : EIATTR_KPARAM_INFO
	.align		4
.L_777:
        /*00c8*/ 	.byte	0x04, 0x17
        /*00ca*/ 	.short	(.L_779 - .L_778)
.L_778:
        /*00cc*/ 	.word	0x00000000
        /*00d0*/ 	.short	0x0002
        /*00d2*/ 	.short	0x0010
        /*00d4*/ 	.byte	0x00, 0xf5, 0x21, 0x00


	//----- nvinfo : EIATTR_KPARAM_INFO
	.align		4
.L_779:
        /*00d8*/ 	.byte	0x04, 0x17
        /*00da*/ 	.short	(.L_781 - .L_780)
.L_780:
        /*00dc*/ 	.word	0x00000000
        /*00e0*/ 	.short	0x0001
        /*00e2*/ 	.short	0x0008
        /*00e4*/ 	.byte	0x00, 0xf5, 0x21, 0x00


	//----- nvinfo : EIATTR_KPARAM_INFO
	.align		4
.L_781:
        /*00e8*/ 	.byte	0x04, 0x17
        /*00ea*/ 	.short	(.L_783 - .L_782)
.L_782:
        /*00ec*/ 	.word	0x00000000
        /*00f0*/ 	.short	0x0000
        /*00f2*/ 	.short	0x0000
        /*00f4*/ 	.byte	0x00, 0xf5, 0x21, 0x00


	//----- nvinfo : EIATTR_SPARSE_MMA_MASK
	.align		4
.L_783:
        /*00f8*/ 	.byte	0x03, 0x50
        /*00fa*/ 	.short	0x0000


	//----- nvinfo : EIATTR_MAXREG_COUNT
	.align		4
        /*00fc*/ 	.byte	0x03, 0x1b
        /*00fe*/ 	.short	0x00ff


	//----- nvinfo : EIATTR_NUM_BARRIERS
	.align		4
        /*0100*/ 	.byte	0x02, 0x4c
        /*0102*/ 	.byte	0x01
	.zero		1


	//----- nvinfo : EIATTR_MERCURY_ISA_VERSION
	.align		4
        /*0104*/ 	.byte	0x03, 0x5f
        /*0106*/ 	.short	0x0101


	//----- nvinfo : EIATTR_VRC_CTA_INIT_COUNT
	.align		4
        /*0108*/ 	.byte	0x02, 0x4a
	.zero		1
	.zero		1


	//----- nvinfo : EIATTR_EXIT_INSTR_OFFSETS
	.align		4
        /*010c*/ 	.byte	0x04, 0x1c
        /*010e*/ 	.short	(.L_785 - .L_784)


	//   ....[0]....
.L_784:
        /*0110*/ 	.word	0x000001b0


	//   ....[1]....
        /*0114*/ 	.word	0x00000aa0


	//   ....[2]....
        /*0118*/ 	.word	0x00001bf0


	//   ....[3]....
        /*011c*/ 	.word	0x00001c80


	//   ....[4]....
        /*0120*/ 	.word	0x00001cc0


	//----- nvinfo : EIATTR_CRS_STACK_SIZE
	.align		4
.L_785:
        /*0124*/ 	.byte	0x04, 0x1e
        /*0126*/ 	.short	(.L_787 - .L_786)
.L_786:
        /*0128*/ 	.word	0x00000000


	//----- nvinfo : EIATTR_CBANK_PARAM_SIZE
	.align		4
.L_787:
        /*012c*/ 	.byte	0x03, 0x19
        /*012e*/ 	.short	0x005c


	//----- nvinfo : EIATTR_PARAM_CBANK
	.align		4
        /*0130*/ 	.byte	0x04, 0x0a
        /*0132*/ 	.short	(.L_789 - .L_788)
	.align		4
.L_788:
        /*0134*/ 	.word	index@(.nv.constant0._Z28gemm_half_q_half_gptq_kernelILi8ELb1ELb0EEvPK6__halfPKjS4_S2_PS0_iiiiiPKtibS2_i)
        /*0138*/ 	.short	0x0380
        /*013a*/ 	.short	0x005c


	//----- nvinfo : EIATTR_SW_WAR
	.align		4
.L_789:
        /*013c*/ 	.byte	0x04, 0x36
        /*013e*/ 	.short	(.L_791 - .L_790)
.L_790:
        /*0140*/ 	.word	0x00000008
.L_791:


//--------------------- .nv.info._Z28gemm_half_q_half_gptq_kernelILi7ELb1ELb0EEvPK6__halfPKjS4_S2_PS0_iiiiiPKtibS2_i --------------------------
	.section	.nv.info._Z28gemm_half_q_half_gptq_kernelILi7ELb1ELb0EEvPK6__halfPKjS4_S2_PS0_iiiiiPKtibS2_i,"",@"SHT_CUDA_INFO"
	.sectionflags	@""
	.align	4


	//----- nvinfo : EIATTR_CUDA_API_VERSION
	.align		4
        /*0000*/ 	.byte	0x04, 0x37
        /*0002*/ 	.short	(.L_793 - .L_792)
.L_792:
        /*0004*/ 	.word	0x00000082


	//----- nvinfo : EIATTR_KPARAM_INFO
	.align		4
.L_793:
        /*0008*/ 	.byte	0x04, 0x17
        /*000a*/ 	.short	(.L_795 - .L_794)
.L_794:
        /*000c*/ 	.word	0x00000000
        /*0010*/ 	.short	0x000e
        /*0012*/ 	.short	0x0058
        /*0014*/ 	.byte	0x00, 0xf0, 0x11, 0x00


	//----- nvinfo : EIATTR_KPARAM_INFO
	.align		4
.L_795:
        /*0018*/ 	.byte	0x04, 0x17
        /*001a*/ 	.short	(.L_797 - .L_796)
.L_796:
        /*001c*/ 	.word	0x00000000
        /*0020*/ 	.short	0x000d
        /*0022*/ 	.short	0x0050
        /*0024*/ 	.byte	0x00, 0xf5, 0x21, 0x00


	//----- nvinfo : EIATTR_KPARAM_INFO
	.align		4
.L_797:
        /*0028*/ 	.byte	0x04, 0x17
        /*002a*/ 	.short	(.L_799 - .L_798)
.L_798:
        /*002c*/ 	.word	0x00000000
        /*0030*/ 	.short	0x000c
        /*0032*/ 	.short	0x004c
        /*0034*/ 	.byte	0x00, 0xf0, 0x05, 0x00


	//----- nvinfo : EIATTR_KPARAM_INFO
	.align		4
.L_799:
        /*0038*/ 	.byte	0x04, 0x17
        /*003a*/ 	.short	(.L_801 - .L_800)
.L_800:
        /*003c*/ 	.word	0x00000000
        /*0040*/ 	.short	0x000b
        /*0042*/ 	.short	0x0048
        /*0044*/ 	.byte	0x00, 0xf0, 0x11, 0x00


	//----- nvinfo : EIATTR_KPARAM_INFO
	.align		4
.L_801:
        /*0048*/ 	.byte	0x04, 0x17
        /*004a*/ 	.short	(.L_803 - .L_802)
.L_802:
        /*004c*/ 	.word	0x00000000
        /*0050*/ 	.short	0x000a
        /*0052*/ 	.short	0x0040
        /*0054*/ 	.byte	0x00, 0xf5, 0x21, 0x00


	//----- nvinfo : EIATTR_KPARAM_INFO
	.align		4
.L_803:
        /*0058*/ 	.byte	0x04, 0x17
        /*005a*/ 	.short	(.L_805 - .L_804)
.L_804:
        /*005c*/ 	.word	0x00000000
        /*0060*/ 	.short	0x0009
        /*0062*/ 	.short	0x0038
        /*0064*/ 	.byte	0x00, 0xf0, 0x11, 0x00


	//----- nvinfo : EIATTR_KPARAM_INFO
	.align		4
.L_805:
        /*0068*/ 	.byte	0x04, 0x17
        /*006a*/ 	.short	(.L_807 - .L_806)
.L_806:
        /*006c*/ 	.word	0x00000000
        /*0070*/ 	.short	0x0008
        /*0072*/ 	.short	0x0034
        /*0074*/ 	.byte	0x00, 0xf0, 0x11, 0x00


	//----- nvinfo : EIATTR_KPARAM_INFO
	.align		4
.L_807:
        /*0078*/ 	.byte	0x04, 0x17
        /*007a*/ 	.short	(.L_809 - .L_808)
.L_808:
        /*007c*/ 	.word	0x00000000
        /*0080*/ 	.short	0x0007
        /*0082*/ 	.short	0x0030
        /*0084*/ 	.byte	0x00, 0xf0, 0x11, 0x00


	//----- nvinfo : EIATTR_KPARAM_INFO
	.align		4
.L_809:
        /*0088*/ 	.byte	0x04, 0x17
        /*008a*/ 	.short	(.L_811 - .L_810)
.L_810:
        /*008c*/ 	.word	0x00000000
        /*0090*/ 	.short	0x0006
        /*0092*/ 	.short	0x002c
        /*0094*/ 	.byte	0x00, 0xf0, 0x11, 0x00


	//----- nvinfo : EIATTR_KPARAM_INFO
	.align		4
.L_811:
        /*0098*/ 	.byte	0x04, 0x17
        /*009a*/ 	.short	(.L_813 - .L_812)
.L_812:
        /*009c*/ 	.word	0x00000000
        /*00a0*/ 	.short	0x0005
        /*00a2*/ 	.short	0x0028
        /*00a4*/ 	.byte	0x00, 0xf0, 0x11, 0x00


	//----- nvinfo : EIATTR_KPARAM_INFO
	.align		4
.L_813:
        /*00a8*/ 	.byte	0x04, 0x17
        /*00aa*/ 	.short	(.L_815 - .L_814)
.L_814:
        /*00ac*/ 	.word	0x00000000
        /*00b0*/ 	.short	0x0004
        /*00b2*/ 	.short	0x0020
        /*00b4*/ 	.byte	0x00, 0xf5, 0x21, 0x00


	//----- nvinfo : EIATTR_KPARAM_INFO
	.align		4
.L_815:
        /*00b8*/ 	.byte	0x04, 0x17
        /*00ba*/ 	.short	(.L_817 - .L_816)
.L_816:
        /*00bc*/ 	.word	0x00000000
        /*00c0*/ 	.short	0x0003
        /*00c2*/ 	.short	0x0018
        /*00c4*/ 	.byte	0x00, 0xf5, 0x21, 0x00


	//----- nvinfo : EIATTR_KPARAM_INFO
	.align		4
.L_817:
        /*00c8*/ 	.byte	0x04, 0x17
        /*00ca*/ 	.short	(.L_819 - .L_818)
.L_818:
        /*00cc*/ 	.word	0x00000000
        /*00d0*/ 	.short	0x0002
        /*00d2*/ 	.short	0x0010
        /*00d4*/ 	.byte	0x00, 0xf5, 0x21, 0x00


	//----- nvinfo : EIATTR_KPARAM_INFO
	.align		4
.L_819:
        /*00d8*/ 	.byte	0x04, 0x17
        /*00da*/ 	.short	(.L_821 - .L_820)
.L_820:
        /*00dc*/ 	.word	0x00000000
        /*00e0*/ 	.short	0x0001
        /*00e2*/ 	.short	0x0008
        /*00e4*/ 	.byte	0x00, 0xf5, 0x21, 0x00


	//----- nvinfo : EIATTR_KPARAM_INFO
	.align		4
.L_821:
        /*00e8*/ 	.byte	0x04, 0x17
        /*00ea*/ 	.short	(.L_823 - .L_822)
.L_822:
        /*00ec*/ 	.word	0x00000000
        /*00f0*/ 	.short	0x0000
        /*00f2*/ 	.short	0x0000
        /*00f4*/ 	.byte	0x00, 0xf5, 0x21, 0x00


	//----- nvinfo : EIATTR_SPARSE_MMA_MASK
	.align		4
.L_823:
        /*00f8*/ 	.byte	0x03, 0x50
        /*00fa*/ 	.short	0x0000


	//----- nvinfo : EIATTR_MAXREG_COUNT
	.align		4
        /*00fc*/ 	.byte	0x03, 0x1b
        /*00fe*/ 	.short	0x00ff


	//----- nvinfo : EIATTR_NUM_BARRIERS
	.align		4
        /*0100*/ 	.byte	0x02, 0x4c
        /*0102*/ 	.byte	0x01
	.zero		1


	//----- nvinfo : EIATTR_MERCURY_ISA_VERSION
	.align		4
        /*0104*/ 	.byte	0x03, 0x5f
        /*0106*/ 	.short	0x0101


	//----- nvinfo : EIATTR_VRC_CTA_INIT_COUNT
	.align		4
        /*0108*/ 	.byte	0x02, 0x4a
	.zero		1
	.zero		1


	//----- nvinfo : EIATTR_EXIT_INSTR_OFFSETS
	.align		4
        /*010c*/ 	.byte	0x04, 0x1c
        /*010e*/ 	.short	(.L_825 - .L_824)


	//   ....[0]....
.L_824:
        /*0110*/ 	.word	0x00000180


	//   ....[1]....
        /*0114*/ 	.word	0x00000990


	//   ....[2]....
        /*0118*/ 	.word	0x000018b0


	//   ....[3]....
        /*011c*/ 	.word	0x00001940


	//   ....[4]....
        /*0120*/ 	.word	0x00001980


	//----- nvinfo : EIATTR_CRS_STACK_SIZE
	.align		4
.L_825:
        /*0124*/ 	.byte	0x04, 0x1e
        /*0126*/ 	.short	(.L_827 - .L_826)
.L_826:
        /*0128*/ 	.word	0x00000000


	//----- nvinfo : EIATTR_CBANK_PARAM_SIZE
	.align		4
.L_827:
        /*012c*/ 	.byte	0x03, 0x19
        /*012e*/ 	.short	0x005c


	//----- nvinfo : EIATTR_PARAM_CBANK
	.align		4
        /*0130*/ 	.byte	0x04, 0x0a
        /*0132*/ 	.short	(.L_829 - .L_828)
	.align		4
.L_828:
        /*0134*/ 	.word	index@(.nv.constant0._Z28gemm_half_q_half_gptq_kernelILi7ELb1ELb0EEvPK6__halfPKjS4_S2_PS0_iiiiiPKtibS2_i)
        /*0138*/ 	.short	0x0380
        /*013a*/ 	.short	0x005c


	//----- nvinfo : EIATTR_SW_WAR
	.align		4
.L_829:
        /*013c*/ 	.byte	0x04, 0x36
        /*013e*/ 	.short	(.L_831 - .L_830)
.L_830:
        /*0140*/ 	.word	0x00000008
.L_831:


//--------------------- .nv.info._Z28gemm_half_q_half_gptq_kernelILi6ELb1ELb0EEvPK6__halfPKjS4_S2_PS0_iiiiiPKtibS2_i --------------------------
	.section	.nv.info._Z28gemm_half_q_half_gptq_kernelILi6ELb1ELb0EEvPK6__halfPKjS4_S2_PS0_iiiiiPKtibS2_i,"",@"SHT_CUDA_INFO"
	.sectionflags	@""
	.align	4


	//----- nvinfo : EIATTR_CUDA_API_VERSION
	.align		4
        /*0000*/ 	.byte	0x04, 0x37
        /*0002*/ 	.short	(.L_833 - .L_832)
.L_832:
        /*0004*/ 	.word	0x00000082


	//----- nvinfo : EIATTR_KPARAM_INFO
	.align		4
.L_833:
        /*0008*/ 	.byte	0x04, 0x17
        /*000a*/ 	.short	(.L_835 - .L_834)
.L_834:
        /*000c*/ 	.word	0x00000000
        /*0010*/ 	.short	0x000e
        /*0012*/ 	.short	0x0058
        /*0014*/ 	.byte	0x00, 0xf0, 0x11, 0x00


	//----- nvinfo : EIATTR_KPARAM_INFO
	.align		4
.L_835:
        /*0018*/ 	.byte	0x04, 0x17
        /*001a*/ 	.short	(.L_837 - .L_836)
.L_836:
        /*001c*/ 	.word	0x00000000
        /*0020*/ 	.short	0x000d
        /*0022*/ 	.short	0x0050
        /*0024*/ 	.byte	0x00, 0xf5, 0x21, 0x00


	//----- nvinfo : EIATTR_KPARAM_INFO
	.align		4
.L_837:
        /*0028*/ 	.byte	0x04, 0x17
        /*002a*/ 	.short	(.L_839 - .L_838)
.L_838:
        /*002c*/ 	.word	0x00000000
        /*0030*/ 	.short	0x000c
        /*0032*/ 	.short	0x004c
        /*0034*/ 	.byte	0x00, 0xf0, 0x05, 0x00


	//----- nvinfo : EIATTR_KPARAM_INFO
	.align		4
.L_839:
        /*0038*/ 	.byte	0x04, 0x17
        /*003a*/ 	.short	(.L_841 - .L_840)
.L_840:
        /*003c*/ 	.word	0x00000000
        /*0040*/ 	.short	0x000b
        /*0042*/ 	.short	0x0048
        /*0044*/ 	.byte	0x00, 0xf0, 0x11, 0x00


	//----- nvinfo : EIATTR_KPARAM_INFO
	.align		4
.L_841:
        /*0048*/ 	.byte	0x04, 0x17
        /*004a*/ 	.short	(.L_843 - .L_842)
.L_842:
        /*004c*/ 	.word	0x00000000
        /*0050*/ 	.short	0x000a
        /*0052*/ 	.short	0x0040
        /*0054*/ 	.byte	0x00, 0xf5, 0x21, 0x00


	//----- nvinfo : EIATTR_KPARAM_INFO
	.align		4
.L_843:
        /*0058*/ 	.byte	0x04, 0x17
        /*005a*/ 	.short	(.L_845 - .L_844)
.L_844:
        /*005c*/ 	.word	0x00000000
        /*0060*/ 	.short	0x0009
        /*0062*/ 	.short	0x0038
        /*0064*/ 	.byte	0x00, 0xf0, 0x11, 0x00


	//----- nvinfo : EIATTR_KPARAM_INFO
	.align		4
.L_845:
        /*0068*/ 	.byte	0x04, 0x17
        /*006a*/ 	.short	(.L_847 - .L_846)
.L_846:
        /*006c*/ 	.word	0x00000000
        /*0070*/ 	.short	0x0008
        /*0072*/ 	.short	0x0034
        /*0074*/ 	.byte	0x00, 0xf0, 0x11, 0x00


	//----- nvinfo : EIATTR_KPARAM_INFO
	.align		4
.L_847:
        /*0078*/ 	.byte	0x04, 0x17
        /*007a*/ 	.short	(.L_849 - .L_848)
.L_848:
        /*007c*/ 	.word	0x00000000
        /*0080*/ 	.short	0x0007
        /*0082*/ 	.short	0x0030
        /*0084*/ 	.byte	0x00, 0xf0, 0x11, 0x00


	//----- nvinfo : EIATTR_KPARAM_INFO
	.align		4
.L_849:
        /*0088*/ 	.byte	0x04, 0x17
        /*008a*/ 	.short	(.L_851 - .L_850)
.L_850:
        /*008c*/ 	.word	0x00000000
        /*0090*/ 	.short	0x0006
        /*0092*/ 	.short	0x002c
        /*0094*/ 	.byte	0x00, 0xf0, 0x11, 0x00


	//----- nvinfo : EIATTR_KPARAM_INFO
	.align		4
.L_851:
        /*0098*/ 	.byte	0x04, 0x17
        /*009a*/ 	.short	(.L_853 - .L_852)
.L_852:
        /*009c*/ 	.word	0x00000000
        /*00a0*/ 	.short	0x0005
        /*00a2*/ 	.short	0x0028
        /*00a4*/ 	.byte	0x00, 0xf0, 0x11, 0x00


	//----- nvinfo : EIATTR_KPARAM_INFO
	.align		4
.L_853:
        /*00a8*/ 	.byte	0x04, 0x17
        /*00aa*/ 	.short	(.L_855 - .L_854)
.L_854:
        /*00ac*/ 	.word	0x00000000
        /*00b0*/ 	.short	0x0004
        /*00b2*/ 	.short	0x0020
        /*00b4*/ 	.byte	0x00, 0xf5, 0x21, 0x00


	//----- nvinfo : EIATTR_KPARAM_INFO
	.align		4
.L_855:
        /*00b8*/ 	.byte	0x04, 0x17
        /*00ba*/ 	.short	(.L_857 - .L_856)
.L_856:
        /*00bc*/ 	.word	0x00000000
        /*00c0*/ 	.short	0x0003
        /*00c2*/ 	.short	0x0018
        /*00c4*/ 	.byte	0x00, 0xf5, 0x21, 0x00


	//----- nvinfo : EIATTR_KPARAM_INFO
	.align		4
.L_857:
        /*00c8*/ 	.byte	0x04, 0x17
        /*00ca*/ 	.short	(.L_859 - .L_858)
.L_858:
        /*00cc*/ 	.word	0x00000000
        /*00d0*/ 	.short	0x0002
        /*00d2*/ 	.short	0x0010
        /*00d4*/ 	.byte	0x00, 0xf5, 0x21, 0x00


	//----- nvinfo : EIATTR_KPARAM_INFO
	.align		4
.L_859:
        /*00d8*/ 	.byte	0x04, 0x17
        /*00da*/ 	.short	(.L_861 - .L_860)
.L_860:
        /*00dc*/ 	.word	0x00000000
        /*00e0*/ 	.short	0x0001
        /*00e2*/ 	.short	0x0008
        /*00e4*/ 	.byte	0x00, 0xf5, 0x21, 0x00


	//----- nvinfo : EIATTR_KPARAM_INFO
	.align		4
.L_861:
        /*00e8*/ 	.byte	0x04, 0x17
        /*00ea*/ 	.short	(.L_863 - .L_862)
.L_862:
        /*00ec*/ 	.word	0x00000000
        /*00f0*/ 	.short	0x0000
        /*00f2*/ 	.short	0x0000
        /*00f4*/ 	.byte	0x00, 0xf5, 0x21, 0x00


	//----- nvinfo : EIATTR_SPARSE_MMA_MASK
	.align		4
.L_863:
        /*00f8*/ 	.byte	0x03, 0x50
        /*00fa*/ 	.short	0x0000


	//----- nvinfo : EIATTR_MAXREG_COUNT
	.align		4
        /*00fc*/ 	.byte	0x03, 0x1b
        /*00fe*/ 	.short	0x00ff


	//----- nvinfo : EIATTR_NUM_BARRIERS
	.align		4
        /*0100*/ 	.byte	0x02, 0x4c
        /*0102*/ 	.byte	0x01
	.zero		1


	//----- nvinfo : EIATTR_MERCURY_ISA_VERSION
	.align		4
        /*0104*/ 	.byte	0x03, 0x5f
        /*0106*/ 	.short	0x0101


	//----- nvinfo : EIATTR_VRC_CTA_INIT_COUNT
	.align		4
        /*0108*/ 	.byte	0x02, 0x4a
	.zero		1
	.zero		1


	//----- nvinfo : EIATTR_EXIT_INSTR_OFFSETS
	.align		4
        /*010c*/ 	.byte	0x04, 0x1c
        /*010e*/ 	.short	(.L_865 - .L_864)


	//   ....[0]....
.L_864:
        /*0110*/ 	.word	0x00000160


	//   ....[1]....
        /*0114*/ 	.word	0x00000890


	//   ....[2]....
        /*0118*/ 	.word	0x00001580


	//   ....[3]....
        /*011c*/ 	.word	0x00001610


	//   ....[4]....
        /*0120*/ 	.word	0x00001650


	//----- nvinfo : EIATTR_CRS_STACK_SIZE
	.align		4
.L_865:
        /*0124*/ 	.byte	0x04, 0x1e
        /*0126*/ 	.short	(.L_867 - .L_866)
.L_866:
        /*0128*/ 	.word	0x00000000


	//----- nvinfo : EIATTR_CBANK_PARAM_SIZE
	.align		4
.L_867:
        /*012c*/ 	.byte	0x03, 0x19
        /*012e*/ 	.short	0x005c


	//----- nvinfo : EIATTR_PARAM_CBANK
	.align		4
        /*0130*/ 	.byte	0x04, 0x0a
        /*0132*/ 	.short	(.L_869 - .L_868)
	.align		4
.L_868:
        /*0134*/ 	.word	index@(.nv.constant0._Z28gemm_half_q_half_gptq_kernelILi6ELb1ELb0EEvPK6__halfPKjS4_S2_PS0_iiiiiPKtibS2_i)
        /*0138*/ 	.short	0x0380
        /*013a*/ 	.short	0x005c


	//----- nvinfo : EIATTR_SW_WAR
	.align		4
.L_869:
        /*013c*/ 	.byte	0x04, 0x36
        /*013e*/ 	.short	(.L_871 - .L_870)
.L_870:
        /*0140*/ 	.word	0x00000008
.L_871:


//--------------------- .nv.info._Z28gemm_half_q_half_gptq_kernelILi5ELb1ELb0EEvPK6__halfPKjS4_S2_PS0_iiiiiPKtibS2_i --------------------------
	.section	.nv.info._Z28gemm_half_q_half_gptq_kernelILi5ELb1ELb0EEvPK6__halfPKjS4_S2_PS0_iiiiiPKtibS2_i,"",@"SHT_CUDA_INFO"
	.sectionflags	@""
	.align	4


	//----- nvinfo : EIATTR_CUDA_API_VERSION
	.align		4
        /*0000*/ 	.byte	0x04, 0x37
        /*0002*/ 	.short	(.L_873 - .L_872)
.L_872:
        /*0004*/ 	.word	0x00000082


	//----- nvinfo : EIATTR_KPARAM_INFO
	.align		4
.L_873:
        /*0008*/ 	.byte	0x04, 0x17
        /*000a*/ 	.short	(.L_875 - .L_874)
.L_874:
        /*000c*/ 	.word	0x00000000
        /*0010*/ 	.short	0x000e
        /*0012*/ 	.short	0x0058
        /*0014*/ 	.byte	0x00, 0xf0, 0x11, 0x00


	//----- nvinfo : EIATTR_KPARAM_INFO
	.align		4
.L_875:
        /*0018*/ 	.byte	0x04, 0x17
        /*001a*/ 	.short	(.L_877 - .L_876)
.L_876:
        /*001c*/ 	.word	0x00000000
        /*0020*/ 	.short	0x000d
        /*0022*/ 	.short	0x0050
        /*0024*/ 	.byte	0x00, 0xf5, 0x21, 0x00


	//----- nvinfo : EIATTR_KPARAM_INFO
	.align		4
.L_877:
        /*0028*/ 	.byte	0x04, 0x17
        /*002a*/ 	.short	(.L_879 - .L_878)
.L_878:
        /*002c*/ 	.word	0x00000000
        /*0030*/ 	.short	0x000c
        /*0032*/ 	.short	0x004c
        /*0034*/ 	.byte	0x00, 0xf0, 0x05, 0x00


	//----- nvinfo : EIATTR_KPARAM_INFO
	.align		4
.L_879:
        /*0038*/ 	.byte	0x04, 0x17
        /*003a*/ 	.short	(.L_881 - .L_880)
.L_880:
        /*003c*/ 	.word	0x00000000
        /*0040*/ 	.short	0x000b
        /*0042*/ 	.short	0x0048
        /*0044*/ 	.byte	0x00, 0xf0, 0x11, 0x00


	//----- nvinfo : EIATTR_KPARAM_INFO
	.align		4
.L_881:
        /*0048*/ 	.byte	0x04, 0x17
        /*004a*/ 	.short	(.L_883 - .L_882)
.L_882:
        /*004c*/ 	.word	0x00000000
        /*0050*/ 	.short	0x000a
        /*0052*/ 	.short	0x0040
        /*0054*/ 	.byte	0x00, 0xf5, 0x21, 0x00


	//----- nvinfo : EIATTR_KPARAM_INFO
	.align		4
.L_883:
        /*0058*/ 	.byte	0x04, 0x17
        /*005a*/ 	.short	(.L_885 - .L_884)
.L_884:
        /*005c*/ 	.word	0x00000000
        /*0060*/ 	.short	0x0009
        /*0062*/ 	.short	0x0038
        /*0064*/ 	.byte	0x00, 0xf0, 0x11, 0x00


	//----- nvinfo : EIATTR_KPARAM_INFO
	.align		4
.L_885:
        /*0068*/ 	.byte	0x04, 0x17
        /*006a*/ 	.short	(.L_887 - .L_886)
.L_886:
        /*006c*/ 	.word	0x00000000
        /*0070*/ 	.short	0x0008
        /*0072*/ 	.short	0x0034
        /*0074*/ 	.byte	0x00, 0xf0, 0x11, 0x00


	//----- nvinfo : EIATTR_KPARAM_INFO
	.align		4
.L_887:
        /*0078*/ 	.byte	0x04, 0x17
        /*007a*/ 	.short	(.L_889 - .L_888)
.L_888:
        /*007c*/ 	.word	0x00000000
        /*0080*/ 	.short	0x0007
        /*0082*/ 	.short	0x0030
        /*0084*/ 	.byte	0x00, 0xf0, 0x11, 0x00


	//----- nvinfo : EIATTR_KPARAM_INFO
	.align		4
.L_889:
        /*0088*/ 	.byte	0x04, 0x17
        /*008a*/ 	.short	(.L_891 - .L_890)
.L_890:
        /*008c*/ 	.word	0x00000000
        /*0090*/ 	.short	0x0006
        /*0092*/ 	.short	0x002c
        /*0094*/ 	.byte	0x00, 0xf0, 0x11, 0x00


	//----- nvinfo : EIATTR_KPARAM_INFO
	.align		4
.L_891:
        /*0098*/ 	.byte	0x04, 0x17
        /*009a*/ 	.short	(.L_893 - .L_892)
.L_892:
        /*009c*/ 	.word	0x00000000
        /*00a0*/ 	.short	0x0005
        /*00a2*/ 	.short	0x0028
        /*00a4*/ 	.byte	0x00, 0xf0, 0x11, 0x00


	//----- nvinfo : EIATTR_KPARAM_INFO
	.align		4
.L_893:
        /*00a8*/ 	.byte	0x04, 0x17
        /*00aa*/ 	.short	(.L_895 - .L_894)
.L_894:
        /*00ac*/ 	.word	0x00000000
        /*00b0*/ 	.short	0x0004
        /*00b2*/ 	.short	0x0020
        /*00b4*/ 	.byte	0x00, 0xf5, 0x21, 0x00


	//----- nvinfo : EIATTR_KPARAM_INFO
	.align		4
.L_895:
        /*00b8*/ 	.byte	0x04, 0x17
        /*00ba*/ 	.short	(.L_897 - .L_896)
.L_896:
        /*00bc*/ 	.word	0x00000000
        /*00c0*/ 	.short	0x0003
        /*00c2*/ 	.short	0x0018
        /*00c4*/ 	.byte	0x00, 0xf5, 0x21, 0x00


	//----- nvinfo : EIATTR_KPARAM_INFO
	.align		4
.L_897:
        /*00c8*/ 	.byte	0x04, 0x17
        /*00ca*/ 	.short	(.L_899 - .L_898)
.L_898:
        /*00cc*/ 	.word	0x00000000
        /*00d0*/ 	.short	0x0002
        /*00d2*/ 	.short	0x0010
        /*00d4*/ 	.byte	0x00, 0xf5, 0x21, 0x00


	//----- nvinfo : EIATTR_KPARAM_INFO
	.align		4
.L_899:
        /*00d8*/ 	.byte	0x04, 0x17
        /*00da*/ 	.short	(.L_901 - .L_900)
.L_900:
        /*00dc*/ 	.word	0x00000000
        /*00e0*/ 	.short	0x0001
        /*00e2*/ 	.short	0x0008
        /*00e4*/ 	.byte	0x00, 0xf5, 0x21, 0x00


	//----- nvinfo : EIATTR_KPARAM_INFO
	.align		4
.L_901:
        /*00e8*/ 	.byte	0x04, 0x17
        /*00ea*/ 	.short	(.L_903 - .L_902)
.L_902:
        /*00ec*/ 	.word	0x00000000
        /*00f0*/ 	.short	0x0000
        /*00f2*/ 	.short	0x0000
        /*00f4*/ 	.byte	0x00, 0xf5, 0x21, 0x00


	//----- nvinfo : EIATTR_SPARSE_MMA_MASK
	.align		4
.L_903:
        /*00f8*/ 	.byte	0x03, 0x50
        /*00fa*/ 	.short	0x0000


	//----- nvinfo : EIATTR_MAXREG_COUNT
	.align		4
        /*00fc*/ 	.byte	0x03, 0x1b
        /*00fe*/ 	.short	0x00ff


	//----- nvinfo : EIATTR_NUM_BARRIERS
	.align		4
        /*0100*/ 	.byte	0x02, 0x4c
        /*0102*/ 	.byte	0x01
	.zero		1


	//----- nvinfo : EIATTR_MERCURY_ISA_VERSION
	.align		4
        /*0104*/ 	.byte	0x03, 0x5f
        /*0106*/ 	.short	0x0101


	//----- nvinfo : EIATTR_VRC_CTA_INIT_COUNT
	.align		4
        /*0108*/ 	.byte	0x02, 0x4a
	.zero		1
	.zero		1


	//----- nvinfo : EIATTR_EXIT_INSTR_OFFSETS
	.align		4
        /*010c*/ 	.byte	0x04, 0x1c
        /*010e*/ 	.short	(.L_905 - .L_904)


	//   ....[0]....
.L_904:
        /*0110*/ 	.word	0x00000130


	//   ....[1]....
        /*0114*/ 	.word	0x00000780


	//   ....[2]....
        /*0118*/ 	.word	0x00001240


	//   ....[3]....
        /*011c*/ 	.word	0x000012d0


	//   ....[4]....
        /*0120*/ 	.word	0x00001310


	//----- nvinfo : EIATTR_CRS_STACK_SIZE
	.align		4
.L_905:
        /*0124*/ 	.byte	0x04, 0x1e
        /*0126*/ 	.short	(.L_907 - .L_906)
.L_906:
        /*0128*/ 	.word	0x00000000


	//----- nvinfo : EIATTR_CBANK_PARAM_SIZE
	.align		4
.L_907:
        /*012c*/ 	.byte	0x03, 0x19
        /*012e*/ 	.short	0x005c


	//----- nvinfo : EIATTR_PARAM_CBANK
	.align		4
        /*0130*/ 	.byte	0x04, 0x0a
        /*0132*/ 	.short	(.L_909 - .L_908)
	.align		4
.L_908:
        /*0134*/ 	.word	index@(.nv.constant0._Z28gemm_half_q_half_gptq_kernelILi5ELb1ELb0EEvPK6__halfPKjS4_S2_PS0_iiiiiPKtibS2_i)
        /*0138*/ 	.short	0x0380
        /*013a*/ 	.short	0x005c


	//----- nvinfo : EIATTR_SW_WAR
	.align		4
.L_909:
        /*013c*/ 	.byte	0x04, 0x36
        /*013e*/ 	.short	(.L_911 - .L_910)
.L_910:
        /*0140*/ 	.word	0x00000008
.L_911:


//--------------------- .nv.info._Z28gemm_half_q_half_gptq_kernelILi4ELb1ELb0EEvPK6__halfPKjS4_S2_PS0_iiiiiPKtibS2_i --------------------------
	.section	.nv.info._Z28gemm_half_q_half_gptq_kernelILi4ELb1ELb0EEvPK6__halfPKjS4_S2_PS0_iiiiiPKtibS2_i,"",@"SHT_CUDA_INFO"
	.sectionflags	@""
	.align	4


	//----- nvinfo : EIATTR_CUDA_API_VERSION
	.align		4
        /*0000*/ 	.byte	0x04, 0x37
        /*0002*/ 	.short	(.L_913 - .L_912)
.L_912:
        /*0004*/ 	.word	0x00000082


	//----- nvinfo : EIATTR_KPARAM_INFO
	.align		4
.L_913:
        /*0008*/ 	.byte	0x04, 0x17
        /*000a*/ 	.short	(.L_915 - .L_914)
.L_914:
        /*000c*/ 	.word	0x00000000
        /*0010*/ 	.short	0x000e
        /*0012*/ 	.short	0x0058
        /*0014*/ 	.byte	0x00, 0xf0, 0x11, 0x00


	//----- nvinfo : EIATTR_KPARAM_INFO
	.align		4
.L_915:
        /*0018*/ 	.byte	0x04, 0x17
        /*001a*/ 	.short	(.L_917 - .L_916)
.L_916:
        /*001c*/ 	.word	0x00000000
        /*0020*/ 	.short	0x000d
        /*0022*/ 	.short	0x0050
        /*0024*/ 	.byte	0x00, 0xf5, 0x21, 0x00


	//----- nvinfo : EIATTR_KPARAM_INFO
	.align		4
.L_917:
        /*0028*/ 	.byte	0x04, 0x17
        /*002a*/ 	.short	(.L_919 - .L_918)
.L_918:
        /*002c*/ 	.word	0x00000000
        /*0030*/ 	.short	0x000c
        /*0032*/ 	.short	0x004c
        /*0034*/ 	.byte	0x00, 0xf0, 0x05, 0x00


	//----- nvinfo : EIATTR_KPARAM_INFO
	.align		4
.L_919:
        /*0038*/ 	.byte	0x04, 0x17
        /*003a*/ 	.short	(.L_921 - .L_920)
.L_920:
        /*003c*/ 	.word	0x00000000
        /*0040*/ 	.short	0x000b
        /*0042*/ 	.short	0x0048
        /*0044*/ 	.byte	0x00, 0xf0, 0x11, 0x00


	//----- nvinfo : EIATTR_KPARAM_INFO
	.align		4
.L_921:
        /*0048*/ 	.byte	0x04, 0x17
        /*004a*/ 	.short	(.L_923 - .L_922)
.L_922:
        /*004c*/ 	.word	0x00000000
        /*0050*/ 	.short	0x000a
        /*0052*/ 	.short	0x0040
        /*0054*/ 	.byte	0x00, 0xf5, 0x21, 0x00


	//----- nvinfo : EIATTR_KPARAM_INFO
	.align		4
.L_923:
        /*0058*/ 	.byte	0x04, 0x17
        /*005a*/ 	.short	(.L_925 - .L_924)
.L_924:
        /*005c*/ 	.word	0x00000000
        /*0060*/ 	.short	0x0009
        /*0062*/ 	.short	0x0038
        /*0064*/ 	.byte	0x00, 0xf0, 0x11, 0x00


	//----- nvinfo : EIATTR_KPARAM_INFO
	.align		4
.L_925:
        /*0068*/ 	.byte	0x04, 0x17
        /*006a*/ 	.short	(.L_927 - .L_926)
.L_926:
        /*006c*/ 	.word	0x00000000
        /*0070*/ 	.short	0x0008
        /*0072*/ 	.short	0x0034
        /*0074*/ 	.byte	0x00, 0xf0, 0x11, 0x00


	//----- nvinfo : EIATTR_KPARAM_INFO
	.align		4
.L_927:
        /*0078*/ 	.byte	0x04, 0x17
        /*007a*/ 	.short	(.L_929 - .L_928)
.L_928:
        /*007c*/ 	.word	0x00000000
        /*0080*/ 	.short	0x0007
        /*0082*/ 	.short	0x0030
        /*0084*/ 	.byte	0x00, 0xf0, 0x11, 0x00


	//----- nvinfo : EIATTR_KPARAM_INFO
	.align		4
.L_929:
        /*0088*/ 	.byte	0x04, 0x17
        /*008a*/ 	.short	(.L_931 - .L_930)
.L_930:
        /*008c*/ 	.word	0x00000000
        /*0090*/ 	.short	0x0006
        /*0092*/ 	.short	0x002c
        /*0094*/ 	.byte	0x00, 0xf0, 0x11, 0x00


	//----- nvinfo : EIATTR_KPARAM_INFO
	.align		4
.L_931:
        /*0098*/ 	.byte	0x04, 0x17
        /*009a*/ 	.short	(.L_933 - .L_932)
.L_932:
        /*009c*/ 	.word	0x00000000
        /*00a0*/ 	.short	0x0005
        /*00a2*/ 	.short	0x0028
        /*00a4*/ 	.byte	0x00, 0xf0, 0x11, 0x00


	//----- nvinfo : EIATTR_KPARAM_INFO
	.align		4
.L_933:
        /*00a8*/ 	.byte	0x04, 0x17
        /*00aa*/ 	.short	(.L_935 - .L_934)
.L_934:
        /*00ac*/ 	.word	0x00000000
        /*00b0*/ 	.short	0x0004
        /*00b2*/ 	.short	0x0020
        /*00b4*/ 	.byte	0x00, 0xf5, 0x21, 0x00


	//----- nvinfo : EIATTR_KPARAM_INFO
	.align		4
.L_935:
        /*00b8*/ 	.byte	0x04, 0x17
        /*00ba*/ 	.short	(.L_937 - .L_936)
.L_936:
        /*00bc*/ 	.word	0x00000000
        /*00c0*/ 	.short	0x0003
        /*00c2*/ 	.short	0x0018
        /*00c4*/ 	.byte	0x00, 0xf5, 0x21, 0x00


	//----- nvinfo : EIATTR_KPARAM_INFO
	.align		4
.L_937:
        /*00c8*/ 	.byte	0x04, 0x17
        /*00ca*/ 	.short	(.L_939 - .L_938)
.L_938:
        /*00cc*/ 	.word	0x00000000
        /*00d0*/ 	.short	0x0002
        /*00d2*/ 	.short	0x0010
        /*00d4*/ 	.byte	0x00, 0xf5, 0x21, 0x00


	//----- nvinfo : EIATTR_KPARAM_INFO
	.align		4
.L_939:
        /*00d8*/ 	.byte	0x04, 0x17
        /*00da*/ 	.short	(.L_941 - .L_940)
.L_940:
        /*00dc*/ 	.word	0x00000000
        /*00e0*/ 	.short	0x0001
        /*00e2*/ 	.short	0x0008
        /*00e4*/ 	.byte	0x00, 0xf5, 0x21, 0x00


	//----- nvinfo : EIATTR_KPARAM_INFO
	.align		4
.L_941:
        /*00e8*/ 	.byte	0x04, 0x17
        /*00ea*/ 	.short	(.L_943 - .L_942)
.L_942:
        /*00ec*/ 	.word	0x00000000
        /*00f0*/ 	.short	0x0000
        /*00f2*/ 	.short	0x0000
        /*00f4*/ 	.byte	0x00, 0xf5, 0x21, 0x00


	//----- nvinfo : EIATTR_SPARSE_MMA_MASK
	.align		4
.L_943:
        /*00f8*/ 	.byte	0x03, 0x50
        /*00fa*/ 	.short	0x0000


	//----- nvinfo : EIATTR_MAXREG_COUNT
	.align		4
        /*00fc*/ 	.byte	0x03, 0x1b
        /*00fe*/ 	.short	0x00ff


	//----- nvinfo : EIATTR_NUM_BARRIERS
	.align		4
        /*0100*/ 	.byte	0x02, 0x4c
        /*0102*/ 	.byte	0x01
	.zero		1


	//----- nvinfo : EIATTR_MERCURY_ISA_VERSION
	.align		4
        /*0104*/ 	.byte	0x03, 0x5f
        /*0106*/ 	.short	0x0101


	//----- nvinfo : EIATTR_VRC_CTA_INIT_COUNT
	.align		4
        /*0108*/ 	.byte	0x02, 0x4a
	.zero		1
	.zero		1


	//----- nvinfo : EIATTR_EXIT_INSTR_OFFSETS
	.align		4
        /*010c*/ 	.byte	0x04, 0x1c
        /*010e*/ 	.short	(.L_945 - .L_944)


	//   ....[0]....
.L_944:
        /*0110*/ 	.word	0x00000100


	//   ....[1]....
        /*0114*/ 	.word	0x00000690


	//   ....[2]....
        /*0118*/ 	.word	0x00004110


	//   ....[3]....
        /*011c*/ 	.word	0x000041b0


	//   ....[4]....
        /*0120*/ 	.word	0x000041f0


	//----- nvinfo : EIATTR_CRS_STACK_SIZE
	.align		4
.L_945:
        /*0124*/ 	.byte	0x04, 0x1e
        /*0126*/ 	.short	(.L_947 - .L_946)
.L_946:
        /*0128*/ 	.word	0x00000000


	//----- nvinfo : EIATTR_CBANK_PARAM_SIZE
	.align		4
.L_947:
        /*012c*/ 	.byte	0x03, 0x19
        /*012e*/ 	.short	0x005c


	//----- nvinfo : EIATTR_PARAM_CBANK
	.align		4
        /*0130*/ 	.byte	0x04, 0x0a
        /*0132*/ 	.short	(.L_949 - .L_948)
	.align		4
.L_948:
        /*0134*/ 	.word	index@(.nv.constant0._Z28gemm_half_q_half_gptq_kernelILi4ELb1ELb0EEvPK6__halfPKjS4_S2_PS0_iiiiiPKtibS2_i)
        /*0138*/ 	.short	0x0380
        /*013a*/ 	.short	0x005c


	//----- nvinfo : EIATTR_SW_WAR
	.align		4
.L_949:
        /*013c*/ 	.byte	0x04, 0x36
        /*013e*/ 	.short	(.L_951 - .L_950)
.L_950:
        /*0140*/ 	.word	0x00000008
.L_951:


//--------------------- .nv.info._Z28gemm_half_q_half_gptq_kernelILi3ELb1ELb0EEvPK6__halfPKjS4_S2_PS0_iiiiiPKtibS2_i --------------------------
	.section	.nv.info._Z28gemm_half_q_half_gptq_kernelILi3ELb1ELb0EEvPK6__halfPKjS4_S2_PS0_iiiiiPKtibS2_i,"",@"SHT_CUDA_INFO"
	.sectionflags	@""
	.align	4


	//----- nvinfo : EIATTR_CUDA_API_VERSION
	.align		4
        /*0000*/ 	.byte	0x04, 0x37
        /*0002*/ 	.short	(.L_953 - .L_952)
.L_952:
        /*0004*/ 	.word	0x00000082


	//----- nvinfo : EIATTR_KPARAM_INFO
	.align		4
.L_953:
        /*0008*/ 	.byte	0x04, 0x17
        /*000a*/ 	.short	(.L_955 - .L_954)
.L_954:
        /*000c*/ 	.word	0x00000000
        /*0010*/ 	.short	0x000e
        /*0012*/ 	.short	0x0058
        /*0014*/ 	.byte	0x00, 0xf0, 0x11, 0x00


	//----- nvinfo : EIATTR_KPARAM_INFO
	.align		4
.L_955:
        /*0018*/ 	.byte	0x04, 0x17
        /*001a*/ 	.short	(.L_957 - .L_956)
.L_956:
        /*001c*/ 	.word	0x00000000
        /*0020*/ 	.short	0x000d
        /*0022*/ 	.short	0x0050
        /*0024*/ 	.byte	0x00, 0xf5, 0x21, 0x00


	//----- nvinfo : EIATTR_KPARAM_INFO
	.align		4
.L_957:
        /*0028*/ 	.byte	0x04, 0x17
        /*002a*/ 	.short	(.L_959 - .L_958)
.L_958:
        /*002c*/ 	.word	0x00000000
        /*0030*/ 	.short	0x000c
        /*0032*/ 	.short	0x004c
        /*0034*/ 	.byte	0x00, 0xf0, 0x05, 0x00


	//----- nvinfo : EIATTR_KPARAM_INFO
	.align		4
.L_959:
        /*0038*/ 	.byte	0x04, 0x17
        /*003a*/ 	.short	(.L_961 - .L_960)
.L_960:
        /*003c*/ 	.word	0x00000000
        /*0040*/ 	.short	0x000b
        /*0042*/ 	.short	0x0048
        /*0044*/ 	.byte	0x00, 0xf0, 0x11, 0x00


	//----- nvinfo : EIATTR_KPARAM_INFO
	.align		4
.L_961:
        /*0048*/ 	.byte	0x04, 0x17
        /*004a*/ 	.short	(.L_963 - .L_962)
.L_962:
        /*004c*/ 	.word	0x00000000
        /*0050*/ 	.short	0x000a
        /*0052*/ 	.short	0x0040
        /*0054*/ 	.byte	0x00, 0xf5, 0x21, 0x00


	//----- nvinfo : EIATTR_KPARAM_INFO
	.align		4
.L_963:
        /*0058*/ 	.byte	0x04, 0x17
        /*005a*/ 	.short	(.L_965 - .L_964)
.L_964:
        /*005c*/ 	.word	0x00000000
        /*0060*/ 	.short	0x0009
        /*0062*/ 	.short	0x0038
        /*0064*/ 	.byte	0x00, 0xf0, 0x11, 0x00


	//----- nvinfo : EIATTR_KPARAM_INFO
	.align		4
.L_965:
        /*0068*/ 	.byte	0x04, 0x17
        /*006a*/ 	.short	(.L_967 - .L_966)
.L_966:
        /*006c*/ 	.word	0x00000000
        /*0070*/ 	.short	0x0008
        /*0072*/ 	.short	0x0034
        /*0074*/ 	.byte	0x00, 0xf0, 0x11, 0x00


	//----- nvinfo : EIATTR_KPARAM_INFO
	.align		4
.L_967:
        /*0078*/ 	.byte	0x04, 0x17
        /*007a*/ 	.short	(.L_969 - .L_968)
.L_968:
        /*007c*/ 	.word	0x00000000
        /*0080*/ 	.short	0x0007
        /*0082*/ 	.short	0x0030
        /*0084*/ 	.byte	0x00, 0xf0, 0x11, 0x00


	//----- nvinfo : EIATTR_KPARAM_INFO
	.align		4
.L_969:
        /*0088*/ 	.byte	0x04, 0x17
        /*008a*/ 	.short	(.L_971 - .L_970)
.L_970:
        /*008c*/ 	.word	0x00000000
        /*0090*/ 	.short	0x0006
        /*0092*/ 	.short	0x002c
        /*0094*/ 	.byte	0x00, 0xf0, 0x11, 0x00


	//----- nvinfo : EIATTR_KPARAM_INFO
	.align		4
.L_971:
        /*0098*/ 	.byte	0x04, 0x17
        /*009a*/ 	.short	(.L_973 - .L_972)
.L_972:
        /*009c*/ 	.word	0x00000000
        /*00a0*/ 	.short	0x0005
        /*00a2*/ 	.short	0x0028
        /*00a4*/ 	.byte	0x00, 0xf0, 0x11, 0x00


	//----- nvinfo : EIATTR_KPARAM_INFO
	.align		4
.L_973:
        /*00a8*/ 	.byte	0x04, 0x17
        /*00aa*/ 	.short	(.L_975 - .L_974)
.L_974:
        /*00ac*/ 	.word	0x00000000
        /*00b0*/ 	.short	0x0004
        /*00b2*/ 	.short	0x0020
        /*00b4*/ 	.byte	0x00, 0xf5, 0x21, 0x00


	//----- nvinfo : EIATTR_KPARAM_INFO
	.align		4
.L_975:
        /*00b8*/ 	.byte	0x04, 0x17
        /*00ba*/ 	.short	(.L_977 - .L_976)
.L_976:
        /*00bc*/ 	.word	0x00000000
        /*00c0*/ 	.short	0x0003
        /*00c2*/ 	.short	0x0018
        /*00c4*/ 	.byte	0x00, 0xf5, 0x21, 0x00


	//----- nvinfo : EIATTR_KPARAM_INFO
	.align		4
.L_977:
        /*00c8*/ 	.byte	0x04, 0x17
        /*00ca*/ 	.short	(.L_979 - .L_978)
.L_978:
        /*00cc*/ 	.word	0x00000000
        /*00d0*/ 	.short	0x0002
        /*00d2*/ 	.short	0x0010
        /*00d4*/ 	.byte	0x00, 0xf5, 0x21, 0x00


	//----- nvinfo : EIATTR_KPARAM_INFO
	.align		4
.L_979:
        /*00d8*/ 	.byte	0x04, 0x17
        /*00da*/ 	.short	(.L_981 - .L_980)
.L_980:
        /*00dc*/ 	.word	0x00000000
        /*00e0*/ 	.short	0x0001
        /*00e2*/ 	.short	0x0008
        /*00e4*/ 	.byte	0x00, 0xf5, 0x21, 0x00


	//----- nvinfo : EIATTR_KPARAM_INFO
	.align		4
.L_981:
        /*00e8*/ 	.byte	0x04, 0x17
        /*00ea*/ 	.short	(.L_983 - .L_982)
.L_982:
        /*00ec*/ 	.word	0x00000000
        /*00f0*/ 	.short	0x0000
        /*00f2*/ 	.short	0x0000
        /*00f4*/ 	.byte	0x00, 0xf5, 0x21, 0x00


	//----- nvinfo : EIATTR_SPARSE_MMA_MASK
	.align		4
.L_983:
        /*00f8*/ 	.byte	0x03, 0x50
        /*00fa*/ 	.short	0x0000


	//----- nvinfo : EIATTR_MAXREG_COUNT
	.align		4
        /*00fc*/ 	.byte	0x03, 0x1b
        /*00fe*/ 	.short	0x00ff


	//----- nvinfo : EIATTR_NUM_BARRIERS
	.align		4
        /*0100*/ 	.byte	0x02, 0x4c
        /*0102*/ 	.byte	0x01
	.zero		1


	//----- nvinfo : EIATTR_MERCURY_ISA_VERSION
	.align		4
        /*0104*/ 	.byte	0x03, 0x5f
        /*0106*/ 	.short	0x0101


	//----- nvinfo : EIATTR_VRC_CTA_INIT_COUNT
	.align		4
        /*0108*/ 	.byte	0x02, 0x4a
	.zero		1
	.zero		1


	//----- nvinfo : EIATTR_EXIT_INSTR_OFFSETS
	.align		4
        /*010c*/ 	.byte	0x04, 0x1c
        /*010e*/ 	.short	(.L_985 - .L_984)


	//   ....[0]....
.L_984:
        /*0110*/ 	.word	0x000000e0


	//   ....[1]....
        /*0114*/ 	.word	0x00000580


	//   ....[2]....
        /*0118*/ 	.word	0x000036e0


	//   ....[3]....
        /*011c*/ 	.word	0x00003780


	//   ....[4]....
        /*0120*/ 	.word	0x000037c0


	//----- nvinfo : EIATTR_CRS_STACK_SIZE
	.align		4
.L_985:
        /*0124*/ 	.byte	0x04, 0x1e
        /*0126*/ 	.short	(.L_987 - .L_986)
.L_986:
        /*0128*/ 	.word	0x00000000


	//----- nvinfo : EIATTR_CBANK_PARAM_SIZE
	.align		4
.L_987:
        /*012c*/ 	.byte	0x03, 0x19
        /*012e*/ 	.short	0x005c


	//----- nvinfo : EIATTR_PARAM_CBANK
	.align		4
        /*0130*/ 	.byte	0x04, 0x0a
        /*0132*/ 	.short	(.L_989 - .L_988)
	.align		4
.L_988:
        /*0134*/ 	.word	index@(.nv.constant0._Z28gemm_half_q_half_gptq_kernelILi3ELb1ELb0EEvPK6__halfPKjS4_S2_PS0_iiiiiPKtibS2_i)
        /*0138*/ 	.short	0x0380
        /*013a*/ 	.short	0x005c


	//----- nvinfo : EIATTR_SW_WAR
	.align		4
.L_989:
        /*013c*/ 	.byte	0x04, 0x36
        /*013e*/ 	.short	(.L_991 - .L_990)
.L_990:
        /*0140*/ 	.word	0x00000008
.L_991:


//--------------------- .nv.info._Z28gemm_half_q_half_gptq_kernelILi2ELb1ELb0EEvPK6__halfPKjS4_S2_PS0_iiiiiPKtibS2_i --------------------------
	.section	.nv.info._Z28gemm_half_q_half_gptq_kernelILi2ELb1ELb0EEvPK6__halfPKjS4_S2_PS0_iiiiiPKtibS2_i,"",@"SHT_CUDA_INFO"
	.sectionflags	@""
	.align	4


	//----- nvinfo : EIATTR_CUDA_API_VERSION
	.align		4
        /*0000*/ 	.byte	0x04, 0x37
        /*0002*/ 	.short	(.L_993 - .L_992)
.L_992:
        /*0004*/ 	.word	0x00000082


	//----- nvinfo : EIATTR_KPARAM_INFO
	.align		4
.L_993:
        /*0008*/ 	.byte	0x04, 0x17
        /*000a*/ 	.short	(.L_995 - .L_994)
.L_994:
        /*000c*/ 	.word	0x00000000
        /*0010*/ 	.short	0x000e
        /*0012*/ 	.short	0x0058
        /*0014*/ 	.byte	0x00, 0xf0, 0x11, 0x00


	//----- nvinfo : EIATTR_KPARAM_INFO
	.align		4
.L_995:
        /*0018*/ 	.byte	0x04, 0x17
        /*001a*/ 	.short	(.L_997 - .L_996)
.L_996:
        /*001c*/ 	.word	0x00000000
        /*0020*/ 	.short	0x000d
        /*0022*/ 	.short	0x0050
        /*0024*/ 	.byte	0x00, 0xf5, 0x21, 0x00


	//----- nvinfo : EIATTR_KPARAM_INFO
	.align		4
.L_997:
        /*0028*/ 	.byte	0x04, 0x17
        /*002a*/ 	.short	(.L_999 - .L_998)
.L_998:
        /*002c*/ 	.word	0x00000000
        /*0030*/ 	.short	0x000c
        /*0032*/ 	.short	0x004c
        /*0034*/ 	.byte	0x00, 0xf0, 0x05, 0x00


	//----- nvinfo : EIATTR_KPARAM_INFO
	.align		4
.L_999:
        /*0038*/ 	.byte	0x04, 0x17
        /*003a*/ 	.short	(.L_1001 - .L_1000)
.L_1000:
        /*003c*/ 	.word	0x00000000
        /*0040*/ 	.short	0x000b
        /*0042*/ 	.short	0x0048
        /*0044*/ 	.byte	0x00, 0xf0, 0x11, 0x00


	//----- nvinfo : EIATTR_KPARAM_INFO
	.align		4
.L_1001:
        /*0048*/ 	.byte	0x04, 0x17
        /*004a*/ 	.short	(.L_1003 - .L_1002)
.L_1002:
        /*004c*/ 	.word	0x00000000
        /*0050*/ 	.short	0x000a
        /*0052*/ 	.short	0x0040
        /*0054*/ 	.byte	0x00, 0xf5, 0x21, 0x00


	//----- nvinfo : EIATTR_KPARAM_INFO
	.align		4
.L_1003:
        /*0058*/ 	.byte	0x04, 0x17
        /*005a*/ 	.short	(.L_1005 - .L_1004)
.L_1004:
        /*005c*/ 	.word	0x00000000
        /*0060*/ 	.short	0x0009
        /*0062*/ 	.short	0x0038
        /*0064*/ 	.byte	0x00, 0xf0, 0x11, 0x00


	//----- nvinfo : EIATTR_KPARAM_INFO
	.align		4
.L_1005:
        /*0068*/ 	.byte	0x04, 0x17
        /*006a*/ 	.short	(.L_1007 - .L_1006)
.L_1006:
        /*006c*/ 	.word	0x00000000
        /*0070*/ 	.short	0x0008
        /*0072*/ 	.short	0x0034
        /*0074*/ 	.byte	0x00, 0xf0, 0x11, 0x00


	//----- nvinfo : EIATTR_KPARAM_INFO
	.align		4
.L_1007:
        /*0078*/ 	.byte	0x04, 0x17
        /*007a*/ 	.short	(.L_1009 - .L_1008)
.L_1008:
        /*007c*/ 	.word	0x00000000
        /*0080*/ 	.short	0x0007
        /*0082*/ 	.short	0x0030
        /*0084*/ 	.byte	0x00, 0xf0, 0x11, 0x00


	//----- nvinfo : EIATTR_KPARAM_INFO
	.align		4
.L_1009:
        /*0088*/ 	.byte	0x04, 0x17
        /*008a*/ 	.short	(.L_1011 - .L_1010)
.L_1010:
        /*008c*/ 	.word	0x00000000
        /*0090*/ 	.short	0x0006
        /*0092*/ 	.short	0x002c
        /*0094*/ 	.byte	0x00, 0xf0, 0x11, 0x00


	//----- nvinfo : EIATTR_KPARAM_INFO
	.align		4
.L_1011:
        /*0098*/ 	.byte	0x04, 0x17
        /*009a*/ 	.short	(.L_1013 - .L_1012)
.L_1012:
        /*009c*/ 	.word	0x00000000
        /*00a0*/ 	.short	0x0005
        /*00a2*/ 	.short	0x0028
        /*00a4*/ 	.byte	0x00, 0xf0, 0x11, 0x00


	//----- nvinfo : EIATTR_KPARAM_INFO
	.align		4
.L_1013:
        /*00a8*/ 	.byte	0x04, 0x17
        /*00aa*/ 	.short	(.L_1015 - .L_1014)
.L_1014:
        /*00ac*/ 	.word	0x00000000
        /*00b0*/ 	.short	0x0004
        /*00b2*/ 	.short	0x0020
        /*00b4*/ 	.byte	0x00, 0xf5, 0x21, 0x00


	//----- nvinfo : EIATTR_KPARAM_INFO
	.align		4
.L_1015:
        /*00b8*/ 	.byte	0x04, 0x17
        /*00ba*/ 	.short	(.L_1017 - .L_1016)
.L_1016:
        /*00bc*/ 	.word	0x00000000
        /*00c0*/ 	.short	0x0003
        /*00c2*/ 	.short	0x0018
        /*00c4*/ 	.byte	0x00, 0xf5, 0x21, 0x00


	//----- nvinfo : EIATTR_KPARAM_INFO
	.align		4
.L_1017:
        /*00c8*/ 	.byte	0x04, 0x17
        /*00ca*/ 	.short	(.L_1019 - .L_1018)
.L_1018:
        /*00cc*/ 	.word	0x00000000
        /*00d0*/ 	.short	0x0002
        /*00d2*/ 	.short	0x0010
        /*00d4*/ 	.byte	0x00, 0xf5, 0x21, 0x00


	//----- nvinfo : EIATTR_KPARAM_INFO
	.align		4
.L_1019:
        /*00d8*/ 	.byte	0x04, 0x17
        /*00da*/ 	.short	(.L_1021 - .L_1020)
.L_1020:
        /*00dc*/ 	.word	0x00000000
        /*00e0*/ 	.short	0x0001
        /*00e2*/ 	.short	0x0008
        /*00e4*/ 	.byte	0x00, 0xf5, 0x21, 0x00


	//----- nvinfo : EIATTR_KPARAM_INFO
	.align		4
.L_1021:
        /*00e8*/ 	.byte	0x04, 0x17
        /*00ea*/ 	.short	(.L_1023 - .L_1022)
.L_1022:
        /*00ec*/ 	.word	0x00000000
        /*00f0*/ 	.short	0x0000
        /*00f2*/ 	.short	0x0000
        /*00f4*/ 	.byte	0x00, 0xf5, 0x21, 0x00


	//----- nvinfo : EIATTR_SPARSE_MMA_MASK
	.align		4
.L_1023:
        /*00f8*/ 	.byte	0x03, 0x50
        /*00fa*/ 	.short	0x0000


	//----- nvinfo : EIATTR_MAXREG_COUNT
	.align		4
        /*00fc*/ 	.byte	0x03, 0x1b
        /*00fe*/ 	.short	0x00ff


	//----- nvinfo : EIATTR_NUM_BARRIERS
	.align		4
        /*0100*/ 	.byte	0x02, 0x4c
        /*0102*/ 	.byte	0x01
	.zero		1


	//----- nvinfo : EIATTR_MERCURY_ISA_VERSION
	.align		4
        /*0104*/ 	.byte	0x03, 0x5f
        /*0106*/ 	.short	0x0101


	//----- nvinfo : EIATTR_VRC_CTA_INIT_COUNT
	.align		4
        /*0108*/ 	.byte	0x02, 0x4a
	.zero		1
	.zero		1


	//----- nvinfo : EIATTR_EXIT_INSTR_OFFSETS
	.align		4
        /*010c*/ 	.byte	0x04, 0x1c
        /*010e*/ 	.short	(.L_1025 - .L_1024)


	//   ....[0]....
.L_1024:
        /*0110*/ 	.word	0x000000d0


	//   ....[1]....
        /*0114*/ 	.word	0x00000470


	//   ....[2]....
        /*0118*/ 	.word	0x00002d60


	//   ....[3]....
        /*011c*/ 	.word	0x00002e00


	//   ....[4]....
        /*0120*/ 	.word	0x00002e40


	//----- nvinfo : EIATTR_CRS_STACK_SIZE
	.align		4
.L_1025:
        /*0124*/ 	.byte	0x04, 0x1e
        /*0126*/ 	.short	(.L_1027 - .L_1026)
.L_1026:
        /*0128*/ 	.word	0x00000000


	//----- nvinfo : EIATTR_CBANK_PARAM_SIZE
	.align		4
.L_1027:
        /*012c*/ 	.byte	0x03, 0x19
        /*012e*/ 	.short	0x005c


	//----- nvinfo : EIATTR_PARAM_CBANK
	.align		4
        /*0130*/ 	.byte	0x04, 0x0a
        /*0132*/ 	.short	(.L_1029 - .L_1028)
	.align		4
.L_1028:
        /*0134*/ 	.word	index@(.nv.constant0._Z28gemm_half_q_half_gptq_kernelILi2ELb1ELb0EEvPK6__halfPKjS4_S2_PS0_iiiiiPKtibS2_i)
        /*0138*/ 	.short	0x0380
        /*013a*/ 	.short	0x005c


	//----- nvinfo : EIATTR_SW_WAR
	.align		4
.L_1029:
        /*013c*/ 	.byte	0x04, 0x36
        /*013e*/ 	.short	(.L_1031 - .L_1030)
.L_1030:
        /*0140*/ 	.word	0x00000008
.L_1031:


//--------------------- .nv.info._Z28gemm_half_q_half_gptq_kernelILi1ELb1ELb0EEvPK6__halfPKjS4_S2_PS0_iiiiiPKtibS2_i --------------------------
	.section	.nv.info._Z28gemm_half_q_half_gptq_kernelILi1ELb1ELb0EEvPK6__halfPKjS4_S2_PS0_iiiiiPKtibS2_i,"",@"SHT_CUDA_INFO"
	.sectionflags	@""
	.align	4


	//----- nvinfo : EIATTR_CUDA_API_VERSION
	.align		4
        /*0000*/ 	.byte	0x04, 0x37
        /*0002*/ 	.short	(.L_1033 - .L_1032)
.L_1032:
        /*0004*/ 	.word	0x00000082


	//----- nvinfo : EIATTR_KPARAM_INFO
	.align		4
.L_1033:
        /*0008*/ 	.byte	0x04, 0x17
        /*000a*/ 	.short	(.L_1035 - .L_1034)
.L_1034:
        /*000c*/ 	.word	0x00000000
        /*0010*/ 	.short	0x000e
        /*0012*/ 	.short	0x0058
        /*0014*/ 	.byte	0x00, 0xf0, 0x11, 0x00


	//----- nvinfo : EIATTR_KPARAM_INFO
	.align		4
.L_1035:
        /*0018*/ 	.byte	0x04, 0x17
        /*001a*/ 	.short	(.L_1037 - .L_1036)
.L_1036:
        /*001c*/ 	.word	0x00000000
        /*0020*/ 	.short	0x000d
        /*0022*/ 	.short	0x0050
        /*0024*/ 	.byte	0x00, 0xf5, 0x21, 0x00


	//----- nvinfo : EIATTR_KPARAM_INFO
	.align		4
.L_1037:
        /*0028*/ 	.byte	0x04, 0x17
        /*002a*/ 	.short	(.L_1039 - .L_1038)
.L_1038:
        /*002c*/ 	.word	0x00000000
        /*0030*/ 	.short	0x000c
        /*0032*/ 	.short	0x004c
        /*0034*/ 	.byte	0x00, 0xf0, 0x05, 0x00


	//----- nvinfo : EIATTR_KPARAM_INFO
	.align		4
.L_1039:
        /*0038*/ 	.byte	0x04, 0x17
        /*003a*/ 	.short	(.L_1041 - .L_1040)
.L_1040:
        /*003c*/ 	.word	0x00000000
        /*0040*/ 	.short	0x000b
        /*0042*/ 	.short	0x0048
        /*0044*/ 	.byte	0x00, 0xf0, 0x11, 0x00


	//----- nvinfo : EIATTR_KPARAM_INFO
	.align		4
.L_1041:
        /*0048*/ 	.byte	0x04, 0x17
        /*004a*/ 	.short	(.L_1043 - .L_1042)
.L_1042:
        /*004c*/ 	.word	0x00000000
        /*0050*/ 	.short	0x000a
        /*0052*/ 	.short	0x0040
        /*0054*/ 	.byte	0x00, 0xf5, 0x21, 0x00


	//----- nvinfo : EIATTR_KPARAM_INFO
	.align		4
.L_1043:
        /*0058*/ 	.byte	0x04, 0x17
        /*005a*/ 	.short	(.L_1045 - .L_1044)
.L_1044:
        /*005c*/ 	.word	0x00000000
        /*0060*/ 	.short	0x0009
        /*0062*/ 	.short	0x0038
        /*0064*/ 	.byte	0x00, 0xf0, 0x11, 0x00


	//----- nvinfo : EIATTR_KPARAM_INFO
	.align		4
.L_1045:
        /*0068*/ 	.byte	0x04, 0x17
        /*006a*/ 	.short	(.L_1047 - .L_1046)
.L_1046:
        /*006c*/ 	.word	0x00000000
        /*0070*/ 	.short	0x0008
        /*0072*/ 	.short	0x0034
        /*0074*/ 	.byte	0x00, 0xf0, 0x11, 0x00


	//----- nvinfo : EIATTR_KPARAM_INFO
	.align		4
.L_1047:
        /*0078*/ 	.byte	0x04, 0x17
        /*007a*/ 	.short	(.L_1049 - .L_1048)
.L_1048:
        /*007c*/ 	.word	0x00000000
        /*0080*/ 	.short	0x0007
        /*0082*/ 	.short	0x0030
        /*0084*/ 	.byte	0x00, 0xf0, 0x11, 0x00


	//----- nvinfo : EIATTR_KPARAM_INFO
	.align		4
.L_1049:
        /*0088*/ 	.byte	0x04, 0x17
        /*008a*/ 	.short	(.L_1051 - .L_1050)
.L_1050:
        /*008c*/ 	.word	0x00000000
        /*0090*/ 	.short	0x0006
        /*0092*/ 	.short	0x002c
        /*0094*/ 	.byte	0x00, 0xf0, 0x11, 0x00


	//----- nvinfo : EIATTR_KPARAM_INFO
	.align		4
.L_1051:
        /*0098*/ 	.byte	0x04, 0x17
        /*009a*/ 	.short	(.L_1053 - .L_1052)
.L_1052:
        /*009c*/ 	.word	0x00000000
        /*00a0*/ 	.short	0x0005
        /*00a2*/ 	.short	0x0028
        /*00a4*/ 	.byte	0x00, 0xf0, 0x11, 0x00


	//----- nvinfo : EIATTR_KPARAM_INFO
	.align		4
.L_1053:
        /*00a8*/ 	.byte	0x04, 0x17
        /*00aa*/ 	.short	(.L_1055 - .L_1054)
.L_1054:
        /*00ac*/ 	.word	0x00000000
        /*00b0*/ 	.short	0x0004
        /*00b2*/ 	.short	0x0020
        /*00b4*/ 	.byte	0x00, 0xf5, 0x21, 0x00


	//----- nvinfo : EIATTR_KPARAM_INFO
	.align		4
.L_1055:
        /*00b8*/ 	.byte	0x04, 0x17
        /*00ba*/ 	.short	(.L_1057 - .L_1056)
.L_1056:
        /*00bc*/ 	.word	0x00000000
        /*00c0*/ 	.short	0x0003
        /*00c2*/ 	.short	0x0018
        /*00c4*/ 	.byte	0x00, 0xf5, 0x21, 0x00


	//----- nvinfo : EIATTR_KPARAM_INFO
	.align		4
.L_1057:
        /*00c8*/ 	.byte	0x04, 0x17
        /*00ca*/ 	.short	(.L_1059 - .L_1058)
.L_1058:
        /*00cc*/ 	.word	0x00000000
        /*00d0*/ 	.short	0x0002
        /*00d2*/ 	.short	0x0010
        /*00d4*/ 	.byte	0x00, 0xf5, 0x21, 0x00


	//----- nvinfo : EIATTR_KPARAM_INFO
	.align		4
.L_1059:
        /*00d8*/ 	.byte	0x04, 0x17
        /*00da*/ 	.short	(.L_1061 - .L_1060)
.L_1060:
        /*00dc*/ 	.word	0x00000000
        /*00e0*/ 	.short	0x0001
        /*00e2*/ 	.short	0x0008
        /*00e4*/ 	.byte	0x00, 0xf5, 0x21, 0x00


	//----- nvinfo : EIATTR_KPARAM_INFO
	.align		4
.L_1061:
        /*00e8*/ 	.byte	0x04, 0x17
        /*00ea*/ 	.short	(.L_1063 - .L_1062)
.L_1062:
        /*00ec*/ 	.word	0x00000000
        /*00f0*/ 	.short	0x0000
        /*00f2*/ 	.short	0x0000
        /*00f4*/ 	.byte	0x00, 0xf5, 0x21, 0x00


	//----- nvinfo : EIATTR_SPARSE_MMA_MASK
	.align		4
.L_1063:
        /*00f8*/ 	.byte	0x03, 0x50
        /*00fa*/ 	.short	0x0000


	//----- nvinfo : EIATTR_MAXREG_COUNT
	.align		4
        /*00fc*/ 	.byte	0x03, 0x1b
        /*00fe*/ 	.short	0x00ff


	//----- nvinfo : EIATTR_NUM_BARRIERS
	.align		4
        /*0100*/ 	.byte	0x02, 0x4c
        /*0102*/ 	.byte	0x01
	.zero		1


	//----- nvinfo : EIATTR_MERCURY_ISA_VERSION
	.align		4
        /*0104*/ 	.byte	0x03, 0x5f
        /*0106*/ 	.short	0x0101


	//----- nvinfo : EIATTR_VRC_CTA_INIT_COUNT
	.align		4
        /*0108*/ 	.byte	0x02, 0x4a
	.zero		1
	.zero		1


	//----- nvinfo : EIATTR_EXIT_INSTR_OFFSETS
	.align		4
        /*010c*/ 	.byte	0x04, 0x1c
        /*010e*/ 	.short	(.L_1065 - .L_1064)


	//   ....[0]....
.L_1064:
        /*0110*/ 	.word	0x00000050


	//   ....[1]....
        /*0114*/ 	.word	0x00000290


	//   ....[2]....
        /*0118*/ 	.word	0x000021d0


	//   ....[3]....
        /*011c*/ 	.word	0x00002270


	//   ....[4]....
        /*0120*/ 	.word	0x000022b0


	//----- nvinfo : EIATTR_CRS_STACK_SIZE
	.align		4
.L_1065:
        /*0124*/ 	.byte	0x04, 0x1e
        /*0126*/ 	.short	(.L_1067 - .L_1066)
.L_1066:
        /*0128*/ 	.word	0x00000000


	//----- nvinfo : EIATTR_CBANK_PARAM_SIZE
	.align		4
.L_1067:
        /*012c*/ 	.byte	0x03, 0x19
        /*012e*/ 	.short	0x005c


	//----- nvinfo : EIATTR_PARAM_CBANK
	.align		4
        /*0130*/ 	.byte	0x04, 0x0a
        /*0132*/ 	.short	(.L_1069 - .L_1068)
	.align		4
.L_1068:
        /*0134*/ 	.word	index@(.nv.constant0._Z28gemm_half_q_half_gptq_kernelILi1ELb1ELb0EEvPK6__halfPKjS4_S2_PS0_iiiiiPKtibS2_i)
        /*0138*/ 	.short	0x0380
        /*013a*/ 	.short	0x005c


	//----- nvinfo : EIATTR_SW_WAR
	.align		4
.L_1069:
        /*013c*/ 	.byte	0x04, 0x36
        /*013e*/ 	.short	(.L_1071 - .L_1070)
.L_1070:
        /*0140*/ 	.word	0x00000008
.L_1071:


//--------------------- .nv.info._Z28gemm_half_q_half_gptq_kernelILi8ELb0ELb1EEvPK6__halfPKjS4_S2_PS0_iiiiiPKtibS2_i --------------------------
	.section	.nv.info._Z28gemm_half_q_half_gptq_kernelILi8ELb0ELb1EEvPK6__halfPKjS4_S2_PS0_iiiiiPKtibS2_i,"",@"SHT_CUDA_INFO"
	.sectionflags	@""
	.align	4


	//----- nvinfo : EIATTR_CUDA_API_VERSION
	.align		4
        /*0000*/ 	.byte	0x04, 0x37
        /*0002*/ 	.short	(.L_1073 - .L_1072)
.L_1072:
        /*0004*/ 	.word	0x00000082


	//----- nvinfo : EIATTR_KPARAM_INFO
	.align		4
.L_1073:
        /*0008*/ 	.byte	0x04, 0x17
        /*000a*/ 	.short	(.L_1075 - .L_1074)
.L_1074:
        /*000c*/ 	.word	0x00000000
        /*0010*/ 	.short	0x000e
        /*0012*/ 	.short	0x0058
        /*0014*/ 	.byte	0x00, 0xf0, 0x11, 0x00


	//----- nvinfo : EIATTR_KPARAM_INFO
	.align		4
.L_1075:
        /*0018*/ 	.byte	0x04, 0x17
        /*001a*/ 	.short	(.L_1077 - .L_1076)
.L_1076:
        /*001c*/ 	.word	0x00000000
        /*0020*/ 	.short	0x000d
        /*0022*/ 	.short	0x0050
        /*0024*/ 	.byte	0x00, 0xf5, 0x21, 0x00


	//----- nvinfo : EIATTR_KPARAM_INFO
	.align		4
.L_1077:
        /*0028*/ 	.byte	0x04, 0x17
        /*002a*/ 	.short	(.L_1079 - .L_1078)
.L_1078:
        /*002c*/ 	.word	0x00000000
        /*0030*/ 	.short	0x000c
        /*0032*/ 	.short	0x004c
        /*0034*/ 	.byte	0x00, 0xf0, 0x05, 0x00


	//----- nvinfo : EIATTR_KPARAM_INFO
	.align		4
.L_1079:
        /*0038*/ 	.byte	0x04, 0x17
        /*003a*/ 	.short	(.L_1081 - .L_1080)
.L_1080:
        /*003c*/ 	.word	0x00000000
        /*0040*/ 	.short	0x000b
        /*0042*/ 	.short	0x0048
        /*0044*/ 	.byte	0x00, 0xf0, 0x11, 0x00


	//----- nvinfo : EIATTR_KPARAM_INFO
	.align		4
.L_1081:
        /*0048*/ 	.byte	0x04, 0x17
        /*004a*/ 	.short	(.L_1083 - .L_1082)
.L_1082:
        /*004c*/ 	.word	0x00000000
        /*0050*/ 	.short	0x000a
        /*0052*/ 	.short	0x0040
        /*0054*/ 	.byte	0x00, 0xf5, 0x21, 0x00


	//----- nvinfo : EIATTR_KPARAM_INFO
	.align		4
.L_1083:
        /*0058*/ 	.byte	0x04, 0x17
        /*005a*/ 	.short	(.L_1085 - .L_1084)
.L_1084:
        /*005c*/ 	.word	0x00000000
        /*0060*/ 	.short	0x0009
        /*0062*/ 	.short	0x0038
        /*0064*/ 	.byte	0x00, 0xf0, 0x11, 0x00


	//----- nvinfo : EIATTR_KPARAM_INFO
	.align		4
.L_1085:
        /*0068*/ 	.byte	0x04, 0x17
        /*006a*/ 	.short	(.L_1087 - .L_1086)
.L_1086:
        /*006c*/ 	.word	0x00000000
        /*0070*/ 	.short	0x0008
        /*0072*/ 	.short	0x0034
        /*0074*/ 	.byte	0x00, 0xf0, 0x11, 0x00


	//----- nvinfo : EIATTR_KPARAM_INFO
	.align		4
.L_1087:
        /*0078*/ 	.byte	0x04, 0x17
        /*007a*/ 	.short	(.L_1089 - .L_1088)
.L_1088:
        /*007c*/ 	.word	0x00000000
        /*0080*/ 	.short	0x0007
        /*0082*/ 	.short	0x0030
        /*0084*/ 	.byte	0x00, 0xf0, 0x11, 0x00


	//----- nvinfo : EIATTR_KPARAM_INFO
	.align		4
.L_1089:
        /*0088*/ 	.byte	0x04, 0x17
        /*008a*/ 	.short	(.L_1091 - .L_1090)
.L_1090:
        /*008c*/ 	.word	0x00000000
        /*0090*/ 	.short	0x0006
        /*0092*/ 	.short	0x002c
        /*0094*/ 	.byte	0x00, 0xf0, 0x11, 0x00


	//----- nvinfo : EIATTR_KPARAM_INFO
	.align		4
.L_1091:
        /*0098*/ 	.byte	0x04, 0x17
        /*009a*/ 	.short	(.L_1093 - .L_1092)
.L_1092:
        /*009c*/ 	.word	0x00000000
        /*00a0*/ 	.short	0x0005
        /*00a2*/ 	.short	0x0028
        /*00a4*/ 	.byte	0x00, 0xf0, 0x11, 0x00


	//----- nvinfo : EIATTR_KPARAM_INFO
	.align		4
.L_1093:
        /*00a8*/ 	.byte	0x04, 0x17
        /*00aa*/ 	.short	(.L_1095 - .L_1094)
.L_1094:
        /*00ac*/ 	.word	0x00000000
        /*00b0*/ 	.short	0x0004
        /*00b2*/ 	.short	0x0020
        /*00b4*/ 	.byte	0x00, 0xf5, 0x21, 0x00


	//----- nvinfo : EIATTR_KPARAM_INFO
	.align		4
.L_1095:
        /*00b8*/ 	.byte	0x04, 0x17
        /*00ba*/ 	.short	(.L_1097 - .L_1096)
.L_1096:
        /*00bc*/ 	.word	0x00000000
        /*00c0*/ 	.short	0x0003
        /*00c2*/ 	.short	0x0018
        /*00c4*/ 	.byte	0x00, 0xf5, 0x21, 0x00


	//----- nvinfo : EIATTR_KPARAM_INFO
	.align		4
.L_1097:
        /*00c8*/ 	.byte	0x04, 0x17
        /*00ca*/ 	.short	(.L_1099 - .L_1098)
.L_1098:
        /*00cc*/ 	.word	0x00000000
        /*00d0*/ 	.short	0x0002
        /*00d2*/ 	.short	0x0010
        /*00d4*/ 	.byte	0x00, 0xf5, 0x21, 0x00


	//----- nvinfo : EIATTR_KPARAM_INFO
	.align		4
.L_1099:
        /*00d8*/ 	.byte	0x04, 0x17
        /*00da*/ 	.short	(.L_1101 - .L_1100)
.L_1100:
        /*00dc*/ 	.word	0x00000000
        /*00e0*/ 	.short	0x0001
        /*00e2*/ 	.short	0x0008
        /*00e4*/ 	.byte	0x00, 0xf5, 0x21, 0x00


	//----- nvinfo : EIATTR_KPARAM_INFO
	.align		4
.L_1101:
        /*00e8*/ 	.byte	0x04, 0x17
        /*00ea*/ 	.short	(.L_1103 - .L_1102)
.L_1102:
        /*00ec*/ 	.word	0x00000000
        /*00f0*/ 	.short	0x0000
        /*00f2*/ 	.short	0x0000
        /*00f4*/ 	.byte	0x00, 0xf5, 0x21, 0x00


	//----- nvinfo : EIATTR_SPARSE_MMA_MASK
	.align		4
.L_1103:
        /*00f8*/ 	.byte	0x03, 0x50
        /*00fa*/ 	.short	0x0000


	//----- nvinfo : EIATTR_MAXREG_COUNT
	.align		4
        /*00fc*/ 	.byte	0x03, 0x1b
        /*00fe*/ 	.short	0x00ff


	//----- nvinfo : EIATTR_NUM_BARRIERS
	.align		4
        /*0100*/ 	.byte	0x02, 0x4c
        /*0102*/ 	.byte	0x01
	.zero		1


	//----- nvinfo : EIATTR_MERCURY_ISA_VERSION
	.align		4
        /*0104*/ 	.byte	0x03, 0x5f
        /*0106*/ 	.short	0x0101


	//----- nvinfo : EIATTR_VRC_CTA_INIT_COUNT
	.align		4
        /*0108*/ 	.byte	0x02, 0x4a
	.zero		1
	.zero		1


	//----- nvinfo : EIATTR_EXIT_INSTR_OFFSETS
	.align		4
        /*010c*/ 	.byte	0x04, 0x1c
        /*010e*/ 	.short	(.L_1105 - .L_1104)


	//   ....[0]....
.L_1104:
        /*0110*/ 	.word	0x00000930


	//   ....[1]....
        /*0114*/ 	.word	0x00006080


	//   ....[2]....
        /*0118*/ 	.word	0x00006110


	//   ....[3]....
        /*011c*/ 	.word	0x00006150


	//----- nvinfo : EIATTR_CRS_STACK_SIZE
	.align		4
.L_1105:
        /*0120*/ 	.byte	0x04, 0x1e
        /*0122*/ 	.short	(.L_1107 - .L_1106)
.L_1106:
        /*0124*/ 	.word	0x00000000


	//----- nvinfo : EIATTR_CBANK_PARAM_SIZE
	.align		4
.L_1107:
        /*0128*/ 	.byte	0x03, 0x19
        /*012a*/ 	.short	0x005c


	//----- nvinfo : EIATTR_PARAM_CBANK
	.align		4
        /*012c*/ 	.byte	0x04, 0x0a
        /*012e*/ 	.short	(.L_1109 - .L_1108)
	.align		4
.L_1108:
        /*0130*/ 	.word	index@(.nv.constant0._Z28gemm_half_q_half_gptq_kernelILi8ELb0ELb1EEvPK6__halfPKjS4_S2_PS0_iiiiiPKtibS2_i)
        /*0134*/ 	.short	0x0380
        /*0136*/ 	.short	0x005c


	//----- nvinfo : EIATTR_SW_WAR
	.align		4
.L_1109:
        /*0138*/ 	.byte	0x04, 0x36
        /*013a*/ 	.short	(.L_1111 - .L_1110)
.L_1110:
        /*013c*/ 	.word	0x00000008
.L_1111:


//--------------------- .nv.info._Z28gemm_half_q_half_gptq_kernelILi7ELb0ELb1EEvPK6__halfPKjS4_S2_PS0_iiiiiPKtibS2_i --------------------------
	.section	.nv.info._Z28gemm_half_q_half_gptq_kernelILi7ELb0ELb1EEvPK6__halfPKjS4_S2_PS0_iiiiiPKtibS2_i,"",@"SHT_CUDA_INFO"
	.sectionflags	@""
	.align	4


	//----- nvinfo : EIATTR_CUDA_API_VERSION
	.align		4
        /*0000*/ 	.byte	0x04, 0x37
        /*0002*/ 	.short	(.L_1113 - .L_1112)
.L_1112:
        /*0004*/ 	.word	0x00000082


	//----- nvinfo : EIATTR_KPARAM_INFO
	.align		4
.L_1113:
        /*0008*/ 	.byte	0x04, 0x17
        /*000a*/ 	.short	(.L_1115 - .L_1114)
.L_1114:
        /*000c*/ 	.word	0x00000000
        /*0010*/ 	.short	0x000e
        /*0012*/ 	.short	0x0058
        /*0014*/ 	.byte	0x00, 0xf0, 0x11, 0x00


	//----- nvinfo : EIATTR_KPARAM_INFO
	.align		4
.L_1115:
        /*0018*/ 	.byte	0x04, 0x17
        /*001a*/ 	.short	(.L_1117 - .L_1116)
.L_1116:
        /*001c*/ 	.word	0x00000000
        /*0020*/ 	.short	0x000d
        /*0022*/ 	.short	0x0050
        /*0024*/ 	.byte	0x00, 0xf5, 0x21, 0x00


	//----- nvinfo : EIATTR_KPARAM_INFO
	.align		4
.L_1117:
        /*0028*/ 	.byte	0x04, 0x17
        /*002a*/ 	.short	(.L_1119 - .L_1118)
.L_1118:
        /*002c*/ 	.word	0x00000000
        /*0030*/ 	.short	0x000c
        /*0032*/ 	.short	0x004c
        /*0034*/ 	.byte	0x00, 0xf0, 0x05, 0x00


	//----- nvinfo : EIATTR_KPARAM_INFO
	.align		4
.L_1119:
        /*0038*/ 	.byte	0x04, 0x17
        /*003a*/ 	.short	(.L_1121 - .L_1120)
.L_1120:
        /*003c*/ 	.word	0x00000000
        /*0040*/ 	.short	0x000b
        /*0042*/ 	.short	0x0048
        /*0044*/ 	.byte	0x00, 0xf0, 0x11, 0x00


	//----- nvinfo : EIATTR_KPARAM_INFO
	.align		4
.L_1121:
        /*0048*/ 	.byte	0x04, 0x17
        /*004a*/ 	.short	(.L_1123 - .L_1122)
.L_1122:
        /*004c*/ 	.word	0x00000000
        /*0050*/ 	.short	0x000a
        /*0052*/ 	.short	0x0040
        /*0054*/ 	.byte	0x00, 0xf5, 0x21, 0x00


	//----- nvinfo : EIATTR_KPARAM_INFO
	.align		4
.L_1123:
        /*0058*/ 	.byte	0x04, 0x17
        /*005a*/ 	.short	(.L_1125 - .L_1124)
.L_1124:
        /*005c*/ 	.word	0x00000000
        /*0060*/ 	.short	0x0009
        /*0062*/ 	.short	0x0038
        /*0064*/ 	.byte	0x00, 0xf0, 0x11, 0x00


	//----- nvinfo : EIATTR_KPARAM_INFO
	.align		4
.L_1125:
        /*0068*/ 	.byte	0x04, 0x17
        /*006a*/ 	.short	(.L_1127 - .L_1126)
.L_1126:
        /*006c*/ 	.word	0x00000000
        /*0070*/ 	.short	0x0008
        /*0072*/ 	.short	0x0034
        /*0074*/ 	.byte	0x00, 0xf0, 0x11, 0x00


	//----- nvinfo : EIATTR_KPARAM_INFO
	.align		4
.L_1127:
        /*0078*/ 	.byte	0x04, 0x17
        /*007a*/ 	.short	(.L_1129 - .L_1128)
.L_1128:
        /*007c*/ 	.word	0x00000000
        /*0080*/ 	.short	0x0007
        /*0082*/ 	.short	0x0030
        /*0084*/ 	.byte	0x00, 0xf0, 0x11, 0x00


	//----- nvinfo : EIATTR_KPARAM_INFO
	.align		4
.L_1129:
        /*0088*/ 	.byte	0x04, 0x17
        /*008a*/ 	.short	(.L_1131 - .L_1130)
.L_1130:
        /*008c*/ 	.word	0x00000000
        /*0090*/ 	.short	0x0006
        /*0092*/ 	.short	0x002c
        /*0094*/ 	.byte	0x00, 0xf0, 0x11, 0x00


	//----- nvinfo : EIATTR_KPARAM_INFO
	.align		4
.L_1131:
        /*0098*/ 	.byte	0x04, 0x17
        /*009a*/ 	.short	(.L_1133 - .L_1132)
.L_1132:
        /*009c*/ 	.word	0x00000000
        /*00a0*/ 	.short	0x0005
        /*00a2*/ 	.short	0x0028
        /*00a4*/ 	.byte	0x00, 0xf0, 0x11, 0x00


	//----- nvinfo : EIATTR_KPARAM_INFO
	.align		4
.L_1133:
        /*00a8*/ 	.byte	0x04, 0x17
        /*00aa*/ 	.short	(.L_1135 - .L_1134)
.L_1134:
        /*00ac*/ 	.word	0x00000000
        /*00b0*/ 	.short	0x0004
        /*00b2*/ 	.short	0x0020
        /*00b4*/ 	.byte	0x00, 0xf5, 0x21, 0x00


	//----- nvinfo : EIATTR_KPARAM_INFO
	.align		4
.L_1135:
        /*00b8*/ 	.byte	0x04, 0x17
        /*00ba*/ 	.short	(.L_1137 - .L_1136)
.L_1136:
        /*00bc*/ 	.word	0x00000000
        /*00c0*/ 	.short	0x0003
        /*00c2*/ 	.short	0x0018
        /*00c4*/ 	.byte	0x00, 0xf5, 0x21, 0x00


	//----- nvinfo : EIATTR_KPARAM_INFO
	.align		4
.L_1137:
        /*00c8*/ 	.byte	0x04, 0x17
        /*00ca*/ 	.short	(.L_1139 - .L_1138)
.L_1138:
        /*00cc*/ 	.word	0x00000000
        /*00d0*/ 	.short	0x0002
        /*00d2*/ 	.short	0x0010
        /*00d4*/ 	.byte	0x00, 0xf5, 0x21, 0x00


	//----- nvinfo : EIATTR_KPARAM_INFO
	.align		4
.L_1139:
        /*00d8*/ 	.byte	0x04, 0x17
        /*00da*/ 	.short	(.L_1141 - .L_1140)
.L_1140:
        /*00dc*/ 	.word	0x00000000
        /*00e0*/ 	.short	0x0001
        /*00e2*/ 	.short	0x0008
        /*00e4*/ 	.byte	0x00, 0xf5, 0x21, 0x00


	//----- nvinfo : EIATTR_KPARAM_INFO
	.align		4
.L_1141:
        /*00e8*/ 	.byte	0x04, 0x17
        /*00ea*/ 	.short	(.L_1143 - .L_1142)
.L_1142:
        /*00ec*/ 	.word	0x00000000
        /*00f0*/ 	.short	0x0000
        /*00f2*/ 	.short	0x0000
        /*00f4*/ 	.byte	0x00, 0xf5, 0x21, 0x00


	//----- nvinfo : EIATTR_SPARSE_MMA_MASK
	.align		4
.L_1143:
        /*00f8*/ 	.byte	0x03, 0x50
        /*00fa*/ 	.short	0x0000


	//----- nvinfo : EIATTR_MAXREG_COUNT
	.align		4
        /*00fc*/ 	.byte	0x03, 0x1b
        /*00fe*/ 	.short	0x00ff


	//----- nvinfo : EIATTR_NUM_BARRIERS
	.align		4
        /*0100*/ 	.byte	0x02, 0x4c
        /*0102*/ 	.byte	0x01
	.zero		1


	//----- nvinfo : EIATTR_MERCURY_ISA_VERSION
	.align		4
        /*0104*/ 	.byte	0x03, 0x5f
        /*0106*/ 	.short	0x0101


	//----- nvinfo : EIATTR_VRC_CTA_INIT_COUNT
	.align		4
        /*0108*/ 	.byte	0x02, 0x4a
	.zero		1
	.zero		1


	//----- nvinfo : EIATTR_EXIT_INSTR_OFFSETS
	.align		4
        /*010c*/ 	.byte	0x04, 0x1c
        /*010e*/ 	.short	(.L_1145 - .L_1144)


	//   ....[0]....
.L_1144:
        /*0110*/ 	.word	0x00000840


	//   ....[1]....
        /*0114*/ 	.word	0x00005740


	//   ....[2]....
        /*0118*/ 	.word	0x000057d0


	//   ....[3]....
        /*011c*/ 	.word	0x00005810


	//----- nvinfo : EIATTR_CRS_STACK_SIZE
	.align		4
.L_1145:
        /*0120*/ 	.byte	0x04, 0x1e
        /*0122*/ 	.short	(.L_1147 - .L_1146)
.L_1146:
        /*0124*/ 	.word	0x00000000


	//----- nvinfo : EIATTR_CBANK_PARAM_SIZE
	.align		4
.L_1147:
        /*0128*/ 	.byte	0x03, 0x19
        /*012a*/ 	.short	0x005c


	//----- nvinfo : EIATTR_PARAM_CBANK
	.align		4
        /*012c*/ 	.byte	0x04, 0x0a
        /*012e*/ 	.short	(.L_1149 - .L_1148)
	.align		4
.L_1148:
        /*0130*/ 	.word	index@(.nv.constant0._Z28gemm_half_q_half_gptq_kernelILi7ELb0ELb1EEvPK6__halfPKjS4_S2_PS0_iiiiiPKtibS2_i)
        /*0134*/ 	.short	0x0380
        /*0136*/ 	.short	0x005c


	//----- nvinfo : EIATTR_SW_WAR
	.align		4
.L_1149:
        /*0138*/ 	.byte	0x04, 0x36
        /*013a*/ 	.short	(.L_1151 - .L_1150)
.L_1150:
        /*013c*/ 	.word	0x00000008
.L_1151:


//--------------------- .nv.info._Z28gemm_half_q_half_gptq_kernelILi6ELb0ELb1EEvPK6__halfPKjS4_S2_PS0_iiiiiPKtibS2_i --------------------------
	.section	.nv.info._Z28gemm_half_q_half_gptq_kernelILi6ELb0ELb1EEvPK6__halfPKjS4_S2_PS0_iiiiiPKtibS2_i,"",@"SHT_CUDA_INFO"
	.sectionflags	@""
	.align	4


	//----- nvinfo : EIATTR_CUDA_API_VERSION
	.align		4
        /*0000*/ 	.byte	0x04, 0x37
        /*0002*/ 	.short	(.L_1153 - .L_1152)
.L_1152:
        /*0004*/ 	.word	0x00000082


	//----- nvinfo : EIATTR_KPARAM_INFO
	.align		4
.L_1153:
        /*0008*/ 	.byte	0x04, 0x17
        /*000a*/ 	.short	(.L_1155 - .L_1154)
.L_1154:
        /*000c*/ 	.word	0x00000000
        /*0010*/ 	.short	0x000e
        /*0012*/ 	.short	0x0058
        /*0014*/ 	.byte	0x00, 0xf0, 0x11, 0x00


	//----- nvinfo : EIATTR_KPARAM_INFO
	.align		4
.L_1155:
        /*0018*/ 	.byte	0x04, 0x17
        /*001a*/ 	.short	(.L_1157 - .L_1156)
.L_1156:
        /*001c*/ 	.word	0x00000000
        /*0020*/ 	.short	0x000d
        /*0022*/ 	.short	0x0050
        /*0024*/ 	.byte	0x00, 0xf5, 0x21, 0x00


	//----- nvinfo : EIATTR_KPARAM_INFO
	.align		4
.L_1157:
        /*0028*/ 	.byte	0x04, 0x17
        /*002a*/ 	.short	(.L_1159 - .L_1158)
.L_1158:
        /*002c*/ 	.word	0x00000000
        /*0030*/ 	.short	0x000c
        /*0032*/ 	.short	0x004c
        /*0034*/ 	.byte	0x00, 0xf0, 0x05, 0x00


	//----- nvinfo : EIATTR_KPARAM_INFO
	.align		4
.L_1159:
        /*0038*/ 	.byte	0x04, 0x17
        /*003a*/ 	.short	(.L_1161 - .L_1160)
.L_1160:
        /*003c*/ 	.word	0x00000000
        /*0040*/ 	.short	0x000b
        /*0042*/ 	.short	0x0048
        /*0044*/ 	.byte	0x00, 0xf0, 0x11, 0x00


	//----- nvinfo : EIATTR_KPARAM_INFO
	.align		4
.L_1161:
        /*0048*/ 	.byte	0x04, 0x17
        /*004a*/ 	.short	(.L_1163 - .L_1162)
.L_1162:
        /*004c*/ 	.word	0x00000000
        /*0050*/ 	.short	0x000a
        /*0052*/ 	.short	0x0040
        /*0054*/ 	.byte	0x00, 0xf5, 0x21, 0x00


	//----- nvinfo : EIATTR_KPARAM_INFO
	.align		4
.L_1163:
        /*0058*/ 	.byte	0x04, 0x17
        /*005a*/ 	.short	(.L_1165 - .L_1164)
.L_1164:
        /*005c*/ 	.word	0x00000000
        /*0060*/ 	.short	0x0009
        /*0062*/ 	.short	0x0038
        /*0064*/ 	.byte	0x00, 0xf0, 0x11, 0x00


	//----- nvinfo : EIATTR_KPARAM_INFO
	.align		4
.L_1165:
        /*0068*/ 	.byte	0x04, 0x17
        /*006a*/ 	.short	(.L_1167 - .L_1166)
.L_1166:
        /*006c*/ 	.word	0x00000000
        /*0070*/ 	.short	0x0008
        /*0072*/ 	.short	0x0034
        /*0074*/ 	.byte	0x00, 0xf0, 0x11, 0x00


	//----- nvinfo : EIATTR_KPARAM_INFO
	.align		4
.L_1167:
        /*0078*/ 	.byte	0x04, 0x17
        /*007a*/ 	.short	(.L_1169 - .L_1168)
.L_1168:
        /*007c*/ 	.word	0x00000000
        /*0080*/ 	.short	0x0007
        /*0082*/ 	.short	0x0030
        /*0084*/ 	.byte	0x00, 0xf0, 0x11, 0x00


	//----- nvinfo : EIATTR_KPARAM_INFO
	.align		4
.L_1169:
        /*0088*/ 	.byte	0x04, 0x17
        /*008a*/ 	.short	(.L_1171 - .L_1170)
.L_1170:
        /*008c*/ 	.word	0x00000000
        /*0090*/ 	.short	0x0006
        /*0092*/ 	.short	0x002c
        /*0094*/ 	.byte	0x00, 0xf0, 0x11, 0x00


	//----- nvinfo : EIATTR_KPARAM_INFO
	.align		4
.L_1171:
        /*0098*/ 	.byte	0x04, 0x17
        /*009a*/ 	.short	(.L_1173 - .L_1172)
.L_1172:
        /*009c*/ 	.word	0x00000000
        /*00a0*/ 	.short	0x0005
        /*00a2*/ 	.short	0x0028
        /*00a4*/ 	.byte	0x00, 0xf0, 0x11, 0x00


	//----- nvinfo : EIATTR_KPARAM_INFO
	.align		4
.L_1173:
        /*00a8*/ 	.byte	0x04, 0x17
        /*00aa*/ 	.short	(.L_1175 - .L_1174)
.L_1174:
        /*00ac*/ 	.word	0x00000000
        /*00b0*/ 	.short	0x0004
        /*00b2*/ 	.short	0x0020
        /*00b4*/ 	.byte	0x00, 0xf5, 0x21, 0x00


	//----- nvinfo : EIATTR_KPARAM_INFO
	.align		4
.L_1175:
        /*00b8*/ 	.byte	0x04, 0x17
        /*00ba*/ 	.short	(.L_1177 - .L_1176)
.L_1176:
        /*00bc*/ 	.word	0x00000000
        /*00c0*/ 	.short	0x0003
        /*00c2*/ 	.short	0x0018
        /*00c4*/ 	.byte	0x00, 0xf5, 0x21, 0x00


	//----- nvinfo : EIATTR_KPARAM_INFO
	.align		4
.L_1177:
        /*00c8*/ 	.byte	0x04, 0x17
        /*00ca*/ 	.short	(.L_1179 - .L_1178)
.L_1178:
        /*00cc*/ 	.word	0x00000000
        /*00d0*/ 	.short	0x0002
        /*00d2*/ 	.short	0x0010
        /*00d4*/ 	.byte	0x00, 0xf5, 0x21, 0x00


	//----- nvinfo : EIATTR_KPARAM_INFO
	.align		4
.L_1179:
        /*00d8*/ 	.byte	0x04, 0x17
        /*00da*/ 	.short	(.L_1181 - .L_1180)
.L_1180:
        /*00dc*/ 	.word	0x00000000
        /*00e0*/ 	.short	0x0001
        /*00e2*/ 	.short	0x0008
        /*00e4*/ 	.byte	0x00, 0xf5, 0x21, 0x00


	//----- nvinfo : EIATTR_KPARAM_INFO
	.align		4
.L_1181:
        /*00e8*/ 	.byte	0x04, 0x17
        /*00ea*/ 	.short	(.L_1183 - .L_1182)
.L_1182:
        /*00ec*/ 	.word	0x00000000
        /*00f0*/ 	.short	0x0000
        /*00f2*/ 	.short	0x0000
        /*00f4*/ 	.byte	0x00, 0xf5, 0x21, 0x00


	//----- nvinfo : EIATTR_SPARSE_MMA_MASK
	.align		4
.L_1183:
        /*00f8*/ 	.byte	0x03, 0x50
        /*00fa*/ 	.short	0x0000


	//----- nvinfo : EIATTR_MAXREG_COUNT
	.align		4
        /*00fc*/ 	.byte	0x03, 0x1b
        /*00fe*/ 	.short	0x00ff


	//----- nvinfo : EIATTR_NUM_BARRIERS
	.align		4
        /*0100*/ 	.byte	0x02, 0x4c
        /*0102*/ 	.byte	0x01
	.zero		1


	//----- nvinfo : EIATTR_MERCURY_ISA_VERSION
	.align		4
        /*0104*/ 	.byte	0x03, 0x5f
        /*0106*/ 	.short	0x0101


	//----- nvinfo : EIATTR_VRC_CTA_INIT_COUNT
	.align		4
        /*0108*/ 	.byte	0x02, 0x4a
	.zero		1
	.zero		1


	//----- nvinfo : EIATTR_EXIT_INSTR_OFFSETS
	.align		4
        /*010c*/ 	.byte	0x04, 0x1c
        /*010e*/ 	.short	(.L_1185 - .L_1184)


	//   ....[0]....
.L_1184:
        /*0110*/ 	.word	0x00000760


	//   ....[1]....
        /*0114*/ 	.word	0x00004ef0


	//   ....[2]....
        /*0118*/ 	.word	0x00004f80


	//   ....[3]....
        /*011c*/ 	.word	0x00004fc0


	//----- nvinfo : EIATTR_CRS_STACK_SIZE
	.align		4
.L_1185:
        /*0120*/ 	.byte	0x04, 0x1e
        /*0122*/ 	.short	(.L_1187 - .L_1186)
.L_1186:
        /*0124*/ 	.word	0x00000000


	//----- nvinfo : EIATTR_CBANK_PARAM_SIZE
	.align		4
.L_1187:
        /*0128*/ 	.byte	0x03, 0x19
        /*012a*/ 	.short	0x005c


	//----- nvinfo : EIATTR_PARAM_CBANK
	.align		4
        /*012c*/ 	.byte	0x04, 0x0a
        /*012e*/ 	.short	(.L_1189 - .L_1188)
	.align		4
.L_1188:
        /*0130*/ 	.word	index@(.nv.constant0._Z28gemm_half_q_half_gptq_kernelILi6ELb0ELb1EEvPK6__halfPKjS4_S2_PS0_iiiiiPKtibS2_i)
        /*0134*/ 	.short	0x0380
        /*0136*/ 	.short	0x005c


	//----- nvinfo : EIATTR_SW_WAR
	.align		4
.L_1189:
        /*0138*/ 	.byte	0x04, 0x36
        /*013a*/ 	.short	(.L_1191 - .L_1190)
.L_1190:
        /*013c*/ 	.word	0x00000008
.L_1191:


//--------------------- .nv.info._Z28gemm_half_q_half_gptq_kernelILi5ELb0ELb1EEvPK6__halfPKjS4_S2_PS0_iiiiiPKtibS2_i --------------------------
	.section	.nv.info._Z28gemm_half_q_half_gptq_kernelILi5ELb0ELb1EEvPK6__halfPKjS4_S2_PS0_iiiiiPKtibS2_i,"",@"SHT_CUDA_INFO"
	.sectionflags	@""
	.align	4


	//----- nvinfo : EIATTR_CUDA_API_VERSION
	.align		4
        /*0000*/ 	.byte	0x04, 0x37
        /*0002*/ 	.short	(.L_1193 - .L_1192)
.L_1192:
        /*0004*/ 	.word	0x00000082


	//----- nvinfo : EIATTR_KPARAM_INFO
	.align		4
.L_1193:
        /*0008*/ 	.byte	0x04, 0x17
        /*000a*/ 	.short	(.L_1195 - .L_1194)
.L_1194:
        /*000c*/ 	.word	0x00000000
        /*0010*/ 	.short	0x000e
        /*0012*/ 	.short	0x0058
        /*0014*/ 	.byte	0x00, 0xf0, 0x11, 0x00


	//----- nvinfo : EIATTR_KPARAM_INFO
	.align		4
.L_1195:
        /*0018*/ 	.byte	0x04, 0x17
        /*001a*/ 	.short	(.L_1197 - .L_1196)
.L_1196:
        /*001c*/ 	.word	0x00000000
        /*0020*/ 	.short	0x000d
        /*0022*/ 	.short	0x0050
        /*0024*/ 	.byte	0x00, 0xf5, 0x21, 0x00


	//----- nvinfo : EIATTR_KPARAM_INFO
	.align		4
.L_1197:
        /*0028*/ 	.byte	0x04, 0x17
        /*002a*/ 	.short	(.L_1199 - .L_1198)
.L_1198:
        /*002c*/ 	.word	0x00000000
        /*0030*/ 	.short	0x000c
        /*0032*/ 	.short	0x004c
        /*0034*/ 	.byte	0x00, 0xf0, 0x05, 0x00


	//----- nvinfo : EIATTR_KPARAM_INFO
	.align		4
.L_1199:
        /*0038*/ 	.byte	0x04, 0x17
        /*003a*/ 	.short	(.L_1201 - .L_1200)
.L_1200:
        /*003c*/ 	.word	0x00000000
        /*0040*/ 	.short	0x000b
        /*0042*/ 	.short	0x0048
        /*0044*/ 	.byte	0x00, 0xf0, 0x11, 0x00


	//----- nvinfo : EIATTR_KPARAM_INFO
	.align		4
.L_1201:
        /*0048*/ 	.byte	0x04, 0x17
        /*004a*/ 	.short	(.L_1203 - .L_1202)
.L_1202:
        /*004c*/ 	.word	0x00000000
        /*0050*/ 	.short	0x000a
        /*0052*/ 	.short	0x0040
        /*0054*/ 	.byte	0x00, 0xf5, 0x21, 0x00


	//----- nvinfo : EIATTR_KPARAM_INFO
	.align		4
.L_1203:
        /*0058*/ 	.byte	0x04, 0x17
        /*005a*/ 	.short	(.L_1205 - .L_1204)
.L_1204:
        /*005c*/ 	.word	0x00000000
        /*0060*/ 	.short	0x0009
        /*0062*/ 	.short	0x0038
        /*0064*/ 	.byte	0x00, 0xf0, 0x11, 0x00


	//----- nvinfo : EIATTR_KPARAM_INFO
	.align		4
.L_1205:
        /*0068*/ 	.byte	0x04, 0x17
        /*006a*/ 	.short	(.L_1207 - .L_1206)
.L_1206:
        /*006c*/ 	.word	0x00000000
        /*0070*/ 	.short	0x0008
        /*0072*/ 	.short	0x0034
        /*0074*/ 	.byte	0x00, 0xf0, 0x11, 0x00


	//----- nvinfo : EIATTR_KPARAM_INFO
	.align		4
.L_1207:
        /*0078*/ 	.byte	0x04, 0x17
        /*007a*/ 	.short	(.L_1209 - .L_1208)
.L_1208:
        /*007c*/ 	.word	0x00000000
        /*0080*/ 	.short	0x0007
        /*0082*/ 	.short	0x0030
        /*0084*/ 	.byte	0x00, 0xf0, 0x11, 0x00


	//----- nvinfo : EIATTR_KPARAM_INFO
	.align		4
.L_1209:
        /*0088*/ 	.byte	0x04, 0x17
        /*008a*/ 	.short	(.L_1211 - .L_1210)
.L_1210:
        /*008c*/ 	.word	0x00000000
        /*0090*/ 	.short	0x0006
        /*0092*/ 	.short	0x002c
        /*0094*/ 	.byte	0x00, 0xf0, 0x11, 0x00


	//----- nvinfo : EIATTR_KPARAM_INFO
	.align		4
.L_1211:
        /*0098*/ 	.byte	0x04, 0x17
        /*009a*/ 	.short	(.L_1213 - .L_1212)
.L_1212:
        /*009c*/ 	.word	0x00000000
        /*00a0*/ 	.short	0x0005
        /*00a2*/ 	.short	0x0028
        /*00a4*/ 	.byte	0x00, 0xf0, 0x11, 0x00


	//----- nvinfo : EIATTR_KPARAM_INFO
	.align		4
.L_1213:
        /*00a8*/ 	.byte	0x04, 0x17
        /*00aa*/ 	.short	(.L_1215 - .L_1214)
.L_1214:
        /*00ac*/ 	.word	0x00000000
        /*00b0*/ 	.short	0x0004
        /*00b2*/ 	.short	0x0020
        /*00b4*/ 	.byte	0x00, 0xf5, 0x21, 0x00


	//----- nvinfo : EIATTR_KPARAM_INFO
	.align		4
.L_1215:
        /*00b8*/ 	.byte	0x04, 0x17
        /*00ba*/ 	.short	(.L_1217 - .L_1216)
.L_1216:
        /*00bc*/ 	.word	0x00000000
        /*00c0*/ 	.short	0x0003
        /*00c2*/ 	.short	0x0018
        /*00c4*/ 	.byte	0x00, 0xf5, 0x21, 0x00


	//----- nvinfo : EIATTR_KPARAM_INFO
	.align		4
.L_1217:
        /*00c8*/ 	.byte	0x04, 0x17
        /*00ca*/ 	.short	(.L_1219 - .L_1218)
.L_1218:
        /*00cc*/ 	.word	0x00000000
        /*00d0*/ 	.short	0x0002
        /*00d2*/ 	.short	0x0010
        /*00d4*/ 	.byte	0x00, 0xf5, 0x21, 0x00


	//----- nvinfo : EIATTR_KPARAM_INFO
	.align		4
.L_1219:
        /*00d8*/ 	.byte	0x04, 0x17
        /*00da*/ 	.short	(.L_1221 - .L_1220)
.L_1220:
        /*00dc*/ 	.word	0x00000000
        /*00e0*/ 	.short	0x0001
        /*00e2*/ 	.short	0x0008
        /*00e4*/ 	.byte	0x00, 0xf5, 0x21, 0x00


	//----- nvinfo : EIATTR_KPARAM_INFO
	.align		4
.L_1221:
        /*00e8*/ 	.byte	0x04, 0x17
        /*00ea*/ 	.short	(.L_1223 - .L_1222)
.L_1222:
        /*00ec*/ 	.word	0x00000000
        /*00f0*/ 	.short	0x0000
        /*00f2*/ 	.short	0x0000
        /*00f4*/ 	.byte	0x00, 0xf5, 0x21, 0x00


	//----- nvinfo : EIATTR_SPARSE_MMA_MASK
	.align		4
.L_1223:
        /*00f8*/ 	.byte	0x03, 0x50
        /*00fa*/ 	.short	0x0000


	//----- nvinfo : EIATTR_MAXREG_COUNT
	.align		4
        /*00fc*/ 	.byte	0x03, 0x1b
        /*00fe*/ 	.short	0x00ff


	//----- nvinfo : EIATTR_NUM_BARRIERS
	.align		4
        /*0100*/ 	.byte	0x02, 0x4c
        /*0102*/ 	.byte	0x01
	.zero		1


	//----- nvinfo : EIATTR_MERCURY_ISA_VERSION
	.align		4
        /*0104*/ 	.byte	0x03, 0x5f
        /*0106*/ 	.short	0x0101


	//----- nvinfo : EIATTR_VRC_CTA_INIT_COUNT
	.align		4
        /*0108*/ 	.byte	0x02, 0x4a
	.zero		1
	.zero		1


	//----- nvinfo : EIATTR_EXIT_INSTR_OFFSETS
	.align		4
        /*010c*/ 	.byte	0x04, 0x1c
        /*010e*/ 	.short	(.L_1225 - .L_1224)


	//   ....[0]....
.L_1224:
        /*0110*/ 	.word	0x00000680


	//   ....[1]....
        /*0114*/ 	.word	0x000047a0


	//   ....[2]....
        /*0118*/ 	.word	0x00004830


	//   ....[3]....
        /*011c*/ 	.word	0x00004870


	//----- nvinfo : EIATTR_CRS_STACK_SIZE
	.align		4
.L_1225:
        /*0120*/ 	.byte	0x04, 0x1e
        /*0122*/ 	.short	(.L_1227 - .L_1226)
.L_1226:
        /*0124*/ 	.word	0x00000000


	//----- nvinfo : EIATTR_CBANK_PARAM_SIZE
	.align		4
.L_1227:
        /*0128*/ 	.byte	0x03, 0x19
        /*012a*/ 	.short	0x005c


	//----- nvinfo : EIATTR_PARAM_CBANK
	.align		4
        /*012c*/ 	.byte	0x04, 0x0a
        /*012e*/ 	.short	(.L_1229 - .L_1228)
	.align		4
.L_1228:
        /*0130*/ 	.word	index@(.nv.constant0._Z28gemm_half_q_half_gptq_kernelILi5ELb0ELb1EEvPK6__halfPKjS4_S2_PS0_iiiiiPKtibS2_i)
        /*0134*/ 	.short	0x0380
        /*0136*/ 	.short	0x005c


	//----- nvinfo : EIATTR_SW_WAR
	.align		4
.L_1229:
        /*0138*/ 	.byte	0x04, 0x36
        /*013a*/ 	.short	(.L_1231 - .L_1230)
.L_1230:
        /*013c*/ 	.word	0x00000008
.L_1231:


//--------------------- .nv.info._Z28gemm_half_q_half_gptq_kernelILi4ELb0ELb1EEvPK6__halfPKjS4_S2_PS0_iiiiiPKtibS2_i --------------------------
	.section	.nv.info._Z28gemm_half_q_half_gptq_kernelILi4ELb0ELb1EEvPK6__halfPKjS4_S2_PS0_iiiiiPKtibS2_i,"",@"SHT_CUDA_INFO"
	.sectionflags	@""
	.align	4


	//----- nvinfo : EIATTR_CUDA_API_VERSION
	.align		4
        /*0000*/ 	.byte	0x04, 0x37
        /*0002*/ 	.short	(.L_1233 - .L_1232)
.L_1232:
        /*0004*/ 	.word	0x00000082


	//----- nvinfo : EIATTR_KPARAM_INFO
	.align		4
.L_1233:
        /*0008*/ 	.byte	0x04, 0x17
        /*000a*/ 	.short	(.L_1235 - .L_1234)
.L_1234:
        /*000c*/ 	.word	0x00000000
        /*0010*/ 	.short	0x000e
        /*0012*/ 	.short	0x0058
        /*0014*/ 	.byte	0x00, 0xf0, 0x11, 0x00


	//----- nvinfo : EIATTR_KPARAM_INFO
	.align		4
.L_1235:
        /*0018*/ 	.byte	0x04, 0x17
        /*001a*/ 	.short	(.L_1237 - .L_1236)
.L_1236:
        /*001c*/ 	.word	0x00000000
        /*0020*/ 	.short	0x000d
        /*0022*/ 	.short	0x0050
        /*0024*/ 	.byte	0x00, 0xf5, 0x21, 0x00


	//----- nvinfo : EIATTR_KPARAM_INFO
	.align		4
.L_1237:
        /*0028*/ 	.byte	0x04, 0x17
        /*002a*/ 	.short	(.L_1239 - .L_1238)
.L_1238:
        /*002c*/ 	.word	0x00000000
        /*0030*/ 	.short	0x000c
        /*0032*/ 	.short	0x004c
        /*0034*/ 	.byte	0x00, 0xf0, 0x05, 0x00


	//----- nvinfo : EIATTR_KPARAM_INFO
	.align		4
.L_1239:
        /*0038*/ 	.byte	0x04, 0x17
        /*003a*/ 	.short	(.L_1241 - .L_1240)
.L_1240:
        /*003c*/ 	.word	0x00000000
        /*0040*/ 	.short	0x000b
        /*0042*/ 	.short	0x0048
        /*0044*/ 	.byte	0x00, 0xf0, 0x11, 0x00


	//----- nvinfo : EIATTR_KPARAM_INFO
	.align		4
.L_1241:
        /*0048*/ 	.byte	0x04, 0x17
        /*004a*/ 	.short	(.L_1243 - .L_1242)
.L_1242:
        /*004c*/ 	.word	0x00000000
        /*0050*/ 	.short	0x000a
        /*0052*/ 	.short	0x0040
        /*0054*/ 	.byte	0x00, 0xf5, 0x21, 0x00


	//----- nvinfo : EIATTR_KPARAM_INFO
	.align		4
.L_1243:
        /*0058*/ 	.byte	0x04, 0x17
        /*005a*/ 	.short	(.L_1245 - .L_1244)
.L_1244:
        /*005c*/ 	.word	0x00000000
        /*0060*/ 	.short	0x0009
        /*0062*/ 	.short	0x0038
        /*0064*/ 	.byte	0x00, 0xf0, 0x11, 0x00


	//----- nvinfo : EIATTR_KPARAM_INFO
	.align		4
.L_1245:
        /*0068*/ 	.byte	0x04, 0x17
        /*006a*/ 	.short	(.L_1247 - .L_1246)
.L_1246:
        /*006c*/ 	.word	0x00000000
        /*0070*/ 	.short	0x0008
        /*0072*/ 	.short	0x0034
        /*0074*/ 	.byte	0x00, 0xf0, 0x11, 0x00


	//----- nvinfo : EIATTR_KPARAM_INFO
	.align		4
.L_1247:
        /*0078*/ 	.byte	0x04, 0x17
        /*007a*/ 	.short	(.L_1249 - .L_1248)
.L_1248:
        /*007c*/ 	.word	0x00000000
        /*0080*/ 	.short	0x0007
        /*0082*/ 	.short	0x0030
        /*0084*/ 	.byte	0x00, 0xf0, 0x11, 0x00


	//----- nvinfo : EIATTR_KPARAM_INFO
	.align		4
.L_1249:
        /*0088*/ 	.byte	0x04, 0x17
        /*008a*/ 	.short	(.L_1251 - .L_1250)
.L_1250:
        /*008c*/ 	.word	0x00000000
        /*0090*/ 	.short	0x0006
        /*0092*/ 	.short	0x002c
        /*0094*/ 	.byte	0x00, 0xf0, 0x11, 0x00


	//----- nvinfo : EIATTR_KPARAM_INFO
	.align		4
.L_1251:
        /*0098*/ 	.byte	0x04, 0x17
        /*009a*/ 	.short	(.L_1253 - .L_1252)
.L_1252:
        /*009c*/ 	.word	0x00000000
        /*00a0*/ 	.short	0x0005
        /*00a2*/ 	.short	0x0028
        /*00a4*/ 	.byte	0x00, 0xf0, 0x11, 0x00


	//----- nvinfo : EIATTR_KPARAM_INFO
	.align		4
.L_1253:
        /*00a8*/ 	.byte	0x04, 0x17
        /*00aa*/ 	.short	(.L_1255 - .L_1254)
.L_1254:
        /*00ac*/ 	.word	0x00000000
        /*00b0*/ 	.short	0x0004
        /*00b2*/ 	.short	0x0020
        /*00b4*/ 	.byte	0x00, 0xf5, 0x21, 0x00


	//----- nvinfo : EIATTR_KPARAM_INFO
	.align		4
.L_1255:
        /*00b8*/ 	.byte	0x04, 0x17
        /*00ba*/ 	.short	(.L_1257 - .L_1256)
.L_1256:
        /*00bc*/ 	.word	0x00000000
        /*00c0*/ 	.short	0x0003
        /*00c2*/ 	.short	0x0018
        /*00c4*/ 	.byte	0x00, 0xf5, 0x21, 0x00


	//----- nvinfo : EIATTR_KPARAM_INFO
	.align		4
.L_1257:
        /*00c8*/ 	.byte	0x04, 0x17
        /*00ca*/ 	.short	(.L_1259 - .L_1258)
.L_1258:
        /*00cc*/ 	.word	0x00000000
        /*00d0*/ 	.short	0x0002
        /*00d2*/ 	.short	0x0010
        /*00d4*/ 	.byte	0x00, 0xf5, 0x21, 0x00


	//----- nvinfo : EIATTR_KPARAM_INFO
	.align		4
.L_1259:
        /*00d8*/ 	.byte	0x04, 0x17
        /*00da*/ 	.short	(.L_1261 - .L_1260)
.L_1260:
        /*00dc*/ 	.word	0x00000000
        /*00e0*/ 	.short	0x0001
        /*00e2*/ 	.short	0x0008
        /*00e4*/ 	.byte	0x00, 0xf5, 0x21, 0x00


	//----- nvinfo : EIATTR_KPARAM_INFO
	.align		4
.L_1261:
        /*00e8*/ 	.byte	0x04, 0x17
        /*00ea*/ 	.short	(.L_1263 - .L_1262)
.L_1262:
        /*00ec*/ 	.word	0x00000000
        /*00f0*/ 	.short	0x0000
        /*00f2*/ 	.short	0x0000
        /*00f4*/ 	.byte	0x00, 0xf5, 0x21, 0x00


	//----- nvinfo : EIATTR_SPARSE_MMA_MASK
	.align		4
.L_1263:
        /*00f8*/ 	.byte	0x03, 0x50
        /*00fa*/ 	.short	0x0000


	//----- nvinfo : EIATTR_MAXREG_COUNT
	.align		4
        /*00fc*/ 	.byte	0x03, 0x1b
        /*00fe*/ 	.short	0x00ff


	//----- nvinfo : EIATTR_NUM_BARRIERS
	.align		4
        /*0100*/ 	.byte	0x02, 0x4c
        /*0102*/ 	.byte	0x01
	.zero		1


	//----- nvinfo : EIATTR_MERCURY_ISA_VERSION
	.align		4
        /*0104*/ 	.byte	0x03, 0x5f
        /*0106*/ 	.short	0x0101


	//----- nvinfo : EIATTR_VRC_CTA_INIT_COUNT
	.align		4
        /*0108*/ 	.byte	0x02, 0x4a
	.zero		1
	.zero		1


	//----- nvinfo : EIATTR_EXIT_INSTR_OFFSETS
	.align		4
        /*010c*/ 	.byte	0x04, 0x1c
        /*010e*/ 	.short	(.L_1265 - .L_1264)


	//   ....[0]....
.L_1264:
        /*0110*/ 	.word	0x000005a0


	//   ....[1]....
        /*0114*/ 	.word	0x00003e30


	//   ....[2]....
        /*0118*/ 	.word	0x00003ec0


	//   ....[3]....
        /*011c*/ 	.word	0x00003f00


	//----- nvinfo : EIATTR_CRS_STACK_SIZE
	.align		4
.L_1265:
        /*0120*/ 	.byte	0x04, 0x1e
        /*0122*/ 	.short	(.L_1267 - .L_1266)
.L_1266:
        /*0124*/ 	.word	0x00000000


	//----- nvinfo : EIATTR_CBANK_PARAM_SIZE
	.align		4
.L_1267:
        /*0128*/ 	.byte	0x03, 0x19
        /*012a*/ 	.short	0x005c


	//----- nvinfo : EIATTR_PARAM_CBANK
	.align		4
        /*012c*/ 	.byte	0x04, 0x0a
        /*012e*/ 	.short	(.L_1269 - .L_1268)
	.align		4
.L_1268:
        /*0130*/ 	.word	index@(.nv.constant0._Z28gemm_half_q_half_gptq_kernelILi4ELb0ELb1EEvPK6__halfPKjS4_S2_PS0_iiiiiPKtibS2_i)
        /*0134*/ 	.short	0x0380
        /*0136*/ 	.short	0x005c


	//----- nvinfo : EIATTR_SW_WAR
	.align		4
.L_1269:
        /*0138*/ 	.byte	0x04, 0x36
        /*013a*/ 	.short	(.L_1271 - .L_1270)
.L_1270:
        /*013c*/ 	.word	0x00000008
.L_1271:


//--------------------- .nv.info._Z28gemm_half_q_half_gptq_kernelILi3ELb0ELb1EEvPK6__halfPKjS4_S2_PS0_iiiiiPKtibS2_i --------------------------
	.section	.nv.info._Z28gemm_half_q_half_gptq_kernelILi3ELb0ELb1EEvPK6__halfPKjS4_S2_PS0_iiiiiPKtibS2_i,"",@"SHT_CUDA_INFO"
	.sectionflags	@""
	.align	4


	//----- nvinfo : EIATTR_CUDA_API_VERSION
	.align		4
        /*0000*/ 	.byte	0x04, 0x37
        /*0002*/ 	.short	(.L_1273 - .L_1272)
.L_1272:
        /*0004*/ 	.word	0x00000082


	//----- nvinfo : EIATTR_KPARAM_INFO
	.align		4
.L_1273:
        /*0008*/ 	.byte	0x04, 0x17
        /*000a*/ 	.short	(.L_1275 - .L_1274)
.L_1274:
        /*000c*/ 	.word	0x00000000
        /*0010*/ 	.short	0x000e
        /*0012*/ 	.short	0x0058
        /*0014*/ 	.byte	0x00, 0xf0, 0x11, 0x00


	//----- nvinfo : EIATTR_KPARAM_INFO
	.align		4
.L_1275:
        /*0018*/ 	.byte	0x04, 0x17
        /*001a*/ 	.short	(.L_1277 - .L_1276)
.L_1276:
        /*001c*/ 	.word	0x00000000
        /*0020*/ 	.short	0x000d
        /*0022*/ 	.short	0x0050
        /*0024*/ 	.byte	0x00, 0xf5, 0x21, 0x00


	//----- nvinfo : EIATTR_KPARAM_INFO
	.align		4
.L_1277:
        /*0028*/ 	.byte	0x04, 0x17
        /*002a*/ 	.short	(.L_1279 - .L_1278)
.L_1278:
        /*002c*/ 	.word	0x00000000
        /*0030*/ 	.short	0x000c
        /*0032*/ 	.short	0x004c
        /*0034*/ 	.byte	0x00, 0xf0, 0x05, 0x00


	//----- nvinfo : EIATTR_KPARAM_INFO
	.align		4
.L_1279:
        /*0038*/ 	.byte	0x04, 0x17
        /*003a*/ 	.short	(.L_1281 - .L_1280)
.L_1280:
        /*003c*/ 	.word	0x00000000
        /*0040*/ 	.short	0x000b
        /*0042*/ 	.short	0x0048
        /*0044*/ 	.byte	0x00, 0xf0, 0x11, 0x00


	//----- nvinfo : EIATTR_KPARAM_INFO
	.align		4
.L_1281:
        /*0048*/ 	.byte	0x04, 0x17
        /*004a*/ 	.short	(.L_1283 - .L_1282)
.L_1282:
        /*004c*/ 	.word	0x00000000
        /*0050*/ 	.short	0x000a
        /*0052*/ 	.short	0x0040
        /*0054*/ 	.byte	0x00, 0xf5, 0x21, 0x00


	//----- nvinfo : EIATTR_KPARAM_INFO
	.align		4
.L_1283:
        /*0058*/ 	.byte	0x04, 0x17
        /*005a*/ 	.short	(.L_1285 - .L_1284)
.L_1284:
        /*005c*/ 	.word	0x00000000
        /*0060*/ 	.short	0x0009
        /*0062*/ 	.short	0x0038
        /*0064*/ 	.byte	0x00, 0xf0, 0x11, 0x00


	//----- nvinfo : EIATTR_KPARAM_INFO
	.align		4
.L_1285:
        /*0068*/ 	.byte	0x04, 0x17
        /*006a*/ 	.short	(.L_1287 - .L_1286)
.L_1286:
        /*006c*/ 	.word	0x00000000
        /*0070*/ 	.short	0x0008
        /*0072*/ 	.short	0x0034
        /*0074*/ 	.byte	0x00, 0xf0, 0x11, 0x00


	//----- nvinfo : EIATTR_KPARAM_INFO
	.align		4
.L_1287:
        /*0078*/ 	.byte	0x04, 0x17
        /*007a*/ 	.short	(.L_1289 - .L_1288)
.L_1288:
        /*007c*/ 	.word	0x00000000
        /*0080*/ 	.short	0x0007
        /*0082*/ 	.short	0x0030
        /*0084*/ 	.byte	0x00, 0xf0, 0x11, 0x00


	//----- nvinfo : EIATTR_KPARAM_INFO
	.align		4
.L_1289:
        /*0088*/ 	.byte	0x04, 0x17
        /*008a*/ 	.short	(.L_1291 - .L_1290)
.L_1290:
        /*008c*/ 	.word	0x00000000
        /*0090*/ 	.short	0x0006
        /*0092*/ 	.short	0x002c
        /*0094*/ 	.byte	0x00, 0xf0, 0x11, 0x00


	//----- nvinfo : EIATTR_KPARAM_INFO
	.align		4
.L_1291:
        /*0098*/ 	.byte	0x04, 0x17
        /*009a*/ 	.short	(.L_1293 - .L_1292)
.L_1292:
        /*009c*/ 	.word	0x00000000
        /*00a0*/ 	.short	0x0005
        /*00a2*/ 	.short	0x0028
        /*00a4*/ 	.byte	0x00, 0xf0, 0x11, 0x00


	//----- nvinfo : EIATTR_KPARAM_INFO
	.align		4
.L_1293:
        /*00a8*/ 	.byte	0x04, 0x17
        /*00aa*/ 	.short	(.L_1295 - .L_1294)
.L_1294:
        /*00ac*/ 	.word	0x00000000
        /*00b0*/ 	.short	0x0004
        /*00b2*/ 	.short	0x0020
        /*00b4*/ 	.byte	0x00, 0xf5, 0x21, 0x00


	//----- nvinfo : EIATTR_KPARAM_INFO
	.align		4
.L_1295:
        /*00b8*/ 	.byte	0x04, 0x17
        /*00ba*/ 	.short	(.L_1297 - .L_1296)
.L_1296:
        /*00bc*/ 	.word	0x00000000
        /*00c0*/ 	.short	0x0003
        /*00c2*/ 	.short	0x0018
        /*00c4*/ 	.byte	0x00, 0xf5, 0x21, 0x00


	//----- nvinfo : EIATTR_KPARAM_INFO
	.align		4
.L_1297:
        /*00c8*/ 	.byte	0x04, 0x17
        /*00ca*/ 	.short	(.L_1299 - .L_1298)
.L_1298:
        /*00cc*/ 	.word	0x00000000
        /*00d0*/ 	.short	0x0002
        /*00d2*/ 	.short	0x0010
        /*00d4*/ 	.byte	0x00, 0xf5, 0x21, 0x00


	//----- nvinfo : EIATTR_KPARAM_INFO
	.align		4
.L_1299:
        /*00d8*/ 	.byte	0x04, 0x17
        /*00da*/ 	.short	(.L_1301 - .L_1300)
.L_1300:
        /*00dc*/ 	.word	0x00000000
        /*00e0*/ 	.short	0x0001
        /*00e2*/ 	.short	0x0008
        /*00e4*/ 	.byte	0x00, 0xf5, 0x21, 0x00


	//----- nvinfo : EIATTR_KPARAM_INFO
	.align		4
.L_1301:
        /*00e8*/ 	.byte	0x04, 0x17
        /*00ea*/ 	.short	(.L_1303 - .L_1302)
.L_1302:
        /*00ec*/ 	.word	0x00000000
        /*00f0*/ 	.short	0x0000
        /*00f2*/ 	.short	0x0000
        /*00f4*/ 	.byte	0x00, 0xf5, 0x21, 0x00


	//----- nvinfo : EIATTR_SPARSE_MMA_MASK
	.align		4
.L_1303:
        /*00f8*/ 	.byte	0x03, 0x50
        /*00fa*/ 	.short	0x0000


	//----- nvinfo : EIATTR_MAXREG_COUNT
	.align		4
        /*00fc*/ 	.byte	0x03, 0x1b
        /*00fe*/ 	.short	0x00ff


	//----- nvinfo : EIATTR_NUM_BARRIERS
	.align		4
        /*0100*/ 	.byte	0x02, 0x4c
        /*0102*/ 	.byte	0x01
	.zero		1


	//----- nvinfo : EIATTR_MERCURY_ISA_VERSION
	.align		4
        /*0104*/ 	.byte	0x03, 0x5f
        /*0106*/ 	.short	0x0101


	//----- nvinfo : EIATTR_VRC_CTA_INIT_COUNT
	.align		4
        /*0108*/ 	.byte	0x02, 0x4a
	.zero		1
	.zero		1


	//----- nvinfo : EIATTR_EXIT_INSTR_OFFSETS
	.align		4
        /*010c*/ 	.byte	0x04, 0x1c
        /*010e*/ 	.short	(.L_1305 - .L_1304)


	//   ....[0]....
.L_1304:
        /*0110*/ 	.word	0x000004c0


	//   ....[1]....
        /*0114*/ 	.word	0x000034b0


	//   ....[2]....
        /*0118*/ 	.word	0x00003540


	//   ....[3]....
        /*011c*/ 	.word	0x00003580


	//----- nvinfo : EIATTR_CRS_STACK_SIZE
	.align		4
.L_1305:
        /*0120*/ 	.byte	0x04, 0x1e
        /*0122*/ 	.short	(.L_1307 - .L_1306)
.L_1306:
        /*0124*/ 	.word	0x00000000


	//----- nvinfo : EIATTR_CBANK_PARAM_SIZE
	.align		4
.L_1307:
        /*0128*/ 	.byte	0x03, 0x19
        /*012a*/ 	.short	0x005c


	//----- nvinfo : EIATTR_PARAM_CBANK
	.align		4
        /*012c*/ 	.byte	0x04, 0x0a
        /*012e*/ 	.short	(.L_1309 - .L_1308)
	.align		4
.L_1308:
        /*0130*/ 	.word	index@(.nv.constant0._Z28gemm_half_q_half_gptq_kernelILi3ELb0ELb1EEvPK6__halfPKjS4_S2_PS0_iiiiiPKtibS2_i)
        /*0134*/ 	.short	0x0380
        /*0136*/ 	.short	0x005c


	//----- nvinfo : EIATTR_SW_WAR
	.align		4
.L_1309:
        /*0138*/ 	.byte	0x04, 0x36
        /*013a*/ 	.short	(.L_1311 - .L_1310)
.L_1310:
        /*013c*/ 	.word	0x00000008
.L_1311:


//--------------------- .nv.info._Z28gemm_half_q_half_gptq_kernelILi2ELb0ELb1EEvPK6__halfPKjS4_S2_PS0_iiiiiPKtibS2_i --------------------------
	.section	.nv.info._Z28gemm_half_q_half_gptq_kernelILi2ELb0ELb1EEvPK6__halfPKjS4_S2_PS0_iiiiiPKtibS2_i,"",@"SHT_CUDA_INFO"
	.sectionflags	@""
	.align	4


	//----- nvinfo : EIATTR_CUDA_API_VERSION
	.align		4
        /*0000*/ 	.byte	0x04, 0x37
        /*0002*/ 	.short	(.L_1313 - .L_1312)
.L_1312:
        /*0004*/ 	.word	0x00000082


	//----- nvinfo : EIATTR_KPARAM_INFO
	.align		4
.L_1313:
        /*0008*/ 	.byte	0x04, 0x17
        /*000a*/ 	.short	(.L_1315 - .L_1314)
.L_1314:
        /*000c*/ 	.word	0x00000000
        /*0010*/ 	.short	0x000e
        /*0012*/ 	.short	0x0058
        /*0014*/ 	.byte	0x00, 0xf0, 0x11, 0x00


	//----- nvinfo : EIATTR_KPARAM_INFO
	.align		4
.L_1315:
        /*0018*/ 	.byte	0x04, 0x17
        /*001a*/ 	.short	(.L_1317 - .L_1316)
.L_1316:
        /*001c*/ 	.word	0x00000000
        /*0020*/ 	.short	0x000d
        /*0022*/ 	.short	0x0050
        /*0024*/ 	.byte	0x00, 0xf5, 0x21, 0x00


	//----- nvinfo : EIATTR_KPARAM_INFO
	.align		4
.L_1317:
        /*0028*/ 	.byte	0x04, 0x17
        /*002a*/ 	.short	(.L_1319 - .L_1318)
.L_1318:
        /*002c*/ 	.word	0x00000000
        /*0030*/ 	.short	0x000c
        /*0032*/ 	.short	0x004c
        /*0034*/ 	.byte	0x00, 0xf0, 0x05, 0x00


	//----- nvinfo : EIATTR_KPARAM_INFO
	.align		4
.L_1319:
        /*0038*/ 	.byte	0x04, 0x17
        /*003a*/ 	.short	(.L_1321 - .L_1320)
.L_1320:
        /*003c*/ 	.word	0x00000000
        /*0040*/ 	.short	0x000b
        /*0042*/ 	.short	0x0048
        /*0044*/ 	.byte	0x00, 0xf0, 0x11, 0x00


	//----- nvinfo : EIATTR_KPARAM_INFO
	.align		4
.L_1321:
        /*0048*/ 	.byte	0x04, 0x17
        /*004a*/ 	.short	(.L_1323 - .L_1322)
.L_1322:
        /*004c*/ 	.word	0x00000000
        /*0050*/ 	.short	0x000a
        /*0052*/ 	.short	0x0040
        /*0054*/ 	.byte	0x00, 0xf5, 0x21, 0x00


	//----- nvinfo : EIATTR_KPARAM_INFO
	.align		4
.L_1323:
        /*0058*/ 	.byte	0x04, 0x17
        /*005a*/ 	.short	(.L_1325 - .L_1324)
.L_1324:
        /*005c*/ 	.word	0x00000000
        /*0060*/ 	.short	0x0009
        /*0062*/ 	.short	0x0038
        /*0064*/ 	.byte	0x00, 0xf0, 0x11, 0x00


	//----- nvinfo : EIATTR_KPARAM_INFO
	.align		4
.L_1325:
        /*0068*/ 	.byte	0x04, 0x17
        /*006a*/ 	.short	(.L_1327 - .L_1326)
.L_1326:
        /*006c*/ 	.word	0x00000000
        /*0070*/ 	.short	0x0008
        /*0072*/ 	.short	0x0034
        /*0074*/ 	.byte	0x00, 0xf0, 0x11, 0x00


	//----- nvinfo : EIATTR_KPARAM_INFO
	.align		4
.L_1327:
        /*0078*/ 	.byte	0x04, 0x17
        /*007a*/ 	.short	(.L_1329 - .L_1328)
.L_1328:
        /*007c*/ 	.word	0x00000000
        /*0080*/ 	.short	0x0007
        /*0082*/ 	.short	0x0030
        /*0084*/ 	.byte	0x00, 0xf0, 0x11, 0x00


	//----- nvinfo : EIATTR_KPARAM_INFO
	.align		4
.L_1329:
        /*0088*/ 	.byte	0x04, 0x17
        /*008a*/ 	.short	(.L_1331 - .L_1330)
.L_1330:
        /*008c*/ 	.word	0x00000000
        /*0090*/ 	.short	0x0006
        /*0092*/ 	.short	0x002c
        /*0094*/ 	.byte	0x00, 0xf0, 0x11, 0x00


	//----- nvinfo : EIATTR_KPARAM_INFO
	.align		4
.L_1331:
        /*0098*/ 	.byte	0x04, 0x17
        /*009a*/ 	.short	(.L_1333 - .L_1332)
.L_1332:
        /*009c*/ 	.word	0x00000000
        /*00a0*/ 	.short	0x0005
        /*00a2*/ 	.short	0x0028
        /*00a4*/ 	.byte	0x00, 0xf0, 0x11, 0x00


	//----- nvinfo : EIATTR_KPARAM_INFO
	.align		4
.L_1333:
        /*00a8*/ 	.byte	0x04, 0x17
        /*00aa*/ 	.short	(.L_1335 - .L_1334)
.L_1334:
        /*00ac*/ 	.word	0x00000000
        /*00b0*/ 	.short	0x0004
        /*00b2*/ 	.short	0x0020
        /*00b4*/ 	.byte	0x00, 0xf5, 0x21, 0x00


	//----- nvinfo : EIATTR_KPARAM_INFO
	.align		4
.L_1335:
        /*00b8*/ 	.byte	0x04, 0x17
        /*00ba*/ 	.short	(.L_1337 - .L_1336)
.L_1336:
        /*00bc*/ 	.word	0x00000000
        /*00c0*/ 	.short	0x0003
        /*00c2*/ 	.short	0x0018
        /*00c4*/ 	.byte	0x00, 0xf5, 0x21, 0x00


	//----- nvinfo : EIATTR_KPARAM_INFO
	.align		4
.L_1337:
        /*00c8*/ 	.byte	0x04, 0x17
        /*00ca*/ 	.short	(.L_1339 - .L_1338)
.L_1338:
        /*00cc*/ 	.word	0x00000000
        /*00d0*/ 	.short	0x0002
        /*00d2*/ 	.short	0x0010
        /*00d4*/ 	.byte	0x00, 0xf5, 0x21, 0x00


	//----- nvinfo : EIATTR_KPARAM_INFO
	.align		4
.L_1339:
        /*00d8*/ 	.byte	0x04, 0x17
        /*00da*/ 	.short	(.L_1341 - .L_1340)
.L_1340:
        /*00dc*/ 	.word	0x00000000
        /*00e0*/ 	.short	0x0001
        /*00e2*/ 	.short	0x0008
        /*00e4*/ 	.byte	0x00, 0xf5, 0x21, 0x00


	//----- nvinfo : EIATTR_KPARAM_INFO
	.align		4
.L_1341:
        /*00e8*/ 	.byte	0x04, 0x17
        /*00ea*/ 	.short	(.L_1343 - .L_1342)
.L_1342:
        /*00ec*/ 	.word	0x00000000
        /*00f0*/ 	.short	0x0000
        /*00f2*/ 	.short	0x0000
        /*00f4*/ 	.byte	0x00, 0xf5, 0x21, 0x00


	//----- nvinfo : EIATTR_SPARSE_MMA_MASK
	.align		4
.L_1343:
        /*00f8*/ 	.byte	0x03, 0x50
        /*00fa*/ 	.short	0x0000


	//----- nvinfo : EIATTR_MAXREG_COUNT
	.align		4
        /*00fc*/ 	.byte	0x03, 0x1b
        /*00fe*/ 	.short	0x00ff


	//----- nvinfo : EIATTR_NUM_BARRIERS
	.align		4
        /*0100*/ 	.byte	0x02, 0x4c
        /*0102*/ 	.byte	0x01
	.zero		1


	//----- nvinfo : EIATTR_MERCURY_ISA_VERSION
	.align		4
        /*0104*/ 	.byte	0x03, 0x5f
        /*0106*/ 	.short	0x0101


	//----- nvinfo : EIATTR_VRC_CTA_INIT_COUNT
	.align		4
        /*0108*/ 	.byte	0x02, 0x4a
	.zero		1
	.zero		1


	//----- nvinfo : EIATTR_EXIT_INSTR_OFFSETS
	.align		4
        /*010c*/ 	.byte	0x04, 0x1c
        /*010e*/ 	.short	(.L_1345 - .L_1344)


	//   ....[0]....
.L_1344:
        /*0110*/ 	.word	0x000003d0


	//   ....[1]....
        /*0114*/ 	.word	0x00002c10


	//   ....[2]....
        /*0118*/ 	.word	0x00002ca0


	//   ....[3]....
        /*011c*/ 	.word	0x00002ce0


	//----- nvinfo : EIATTR_CRS_STACK_SIZE
	.align		4
.L_1345:
        /*0120*/ 	.byte	0x04, 0x1e
        /*0122*/ 	.short	(.L_1347 - .L_1346)
.L_1346:
        /*0124*/ 	.word	0x00000000


	//----- nvinfo : EIATTR_CBANK_PARAM_SIZE
	.align		4
.L_1347:
        /*0128*/ 	.byte	0x03, 0x19
        /*012a*/ 	.short	0x005c


	//----- nvinfo : EIATTR_PARAM_CBANK
	.align		4
        /*012c*/ 	.byte	0x04, 0x0a
        /*012e*/ 	.short	(.L_1349 - .L_1348)
	.align		4
.L_1348:
        /*0130*/ 	.word	index@(.nv.constant0._Z28gemm_half_q_half_gptq_kernelILi2ELb0ELb1EEvPK6__halfPKjS4_S2_PS0_iiiiiPKtibS2_i)
        /*0134*/ 	.short	0x0380
        /*0136*/ 	.short	0x005c


	//----- nvinfo : EIATTR_SW_WAR
	.align		4
.L_1349:
        /*0138*/ 	.byte	0x04, 0x36
        /*013a*/ 	.short	(.L_1351 - .L_1350)
.L_1350:
        /*013c*/ 	.word	0x00000008
.L_1351:


//--------------------- .nv.info._Z28gemm_half_q_half_gptq_kernelILi1ELb0ELb1EEvPK6__halfPKjS4_S2_PS0_iiiiiPKtibS2_i --------------------------
	.section	.nv.info._Z28gemm_half_q_half_gptq_kernelILi1ELb0ELb1EEvPK6__halfPKjS4_S2_PS0_iiiiiPKtibS2_i,"",@"SHT_CUDA_INFO"
	.sectionflags	@""
	.align	4


	//----- nvinfo : EIATTR_CUDA_API_VERSION
	.align		4
        /*0000*/ 	.byte	0x04, 0x37
        /*0002*/ 	.short	(.L_1353 - .L_1352)
.L_1352:
        /*0004*/ 	.word	0x00000082


	//----- nvinfo : EIATTR_KPARAM_INFO
	.align		4
.L_1353:
        /*0008*/ 	.byte	0x04, 0x17
        /*000a*/ 	.short	(.L_1355 - .L_1354)
.L_1354:
        /*000c*/ 	.word	0x00000000
        /*0010*/ 	.short	0x000e
        /*0012*/ 	.short	0x0058
        /*0014*/ 	.byte	0x00, 0xf0, 0x11, 0x00


	//----- nvinfo : EIATTR_KPARAM_INFO
	.align		4
.L_1355:
        /*0018*/ 	.byte	0x04, 0x17
        /*001a*/ 	.short	(.L_1357 - .L_1356)
.L_1356:
        /*001c*/ 	.word	0x00000000
        /*0020*/ 	.short	0x000d
        /*0022*/ 	.short	0x0050
        /*0024*/ 	.byte	0x00, 0xf5, 0x21, 0x00


	//----- nvinfo : EIATTR_KPARAM_INFO
	.align		4
.L_1357:
        /*0028*/ 	.byte	0x04, 0x17
        /*002a*/ 	.short	(.L_1359 - .L_1358)
.L_1358:
        /*002c*/ 	.word	0x00000000
        /*0030*/ 	.short	0x000c
        /*0032*/ 	.short	0x004c
        /*0034*/ 	.byte	0x00, 0xf0, 0x05, 0x00


	//----- nvinfo : EIATTR_KPARAM_INFO
	.align		4
.L_1359:
        /*0038*/ 	.byte	0x04, 0x17
        /*003a*/ 	.short	(.L_1361 - .L_1360)
.L_1360:
        /*003c*/ 	.word	0x00000000
        /*0040*/ 	.short	0x000b
        /*0042*/ 	.short	0x0048
        /*0044*/ 	.byte	0x00, 0xf0, 0x11, 0x00


	//----- nvinfo : EIATTR_KPARAM_INFO
	.align		4
.L_1361:
        /*0048*/ 	.byte	0x04, 0x17
        /*004a*/ 	.short	(.L_1363 - .L_1362)
.L_1362:
        /*004c*/ 	.word	0x00000000
        /*0050*/ 	.short	0x000a
        /*0052*/ 	.short	0x0040
        /*0054*/ 	.byte	0x00, 0xf5, 0x21, 0x00


	//----- nvinfo : EIATTR_KPARAM_INFO
	.align		4
.L_1363:
        /*0058*/ 	.byte	0x04, 0x17
        /*005a*/ 	.short	(.L_1365 - .L_1364)
.L_1364:
        /*005c*/ 	.word	0x00000000
        /*0060*/ 	.short	0x0009
        /*0062*/ 	.short	0x0038
        /*0064*/ 	.byte	0x00, 0xf0, 0x11, 0x00


	//----- nvinfo : EIATTR_KPARAM_INFO
	.align		4
.L_1365:
        /*0068*/ 	.byte	0x04, 0x17
        /*006a*/ 	.short	(.L_1367 - .L_1366)
.L_1366:
        /*006c*/ 	.word	0x00000000
        /*0070*/ 	.short	0x0008
        /*0072*/ 	.short	0x0034
        /*0074*/ 	.byte	0x00, 0xf0, 0x11, 0x00


	//----- nvinfo : EIATTR_KPARAM_INFO
	.align		4
.L_1367:
        /*0078*/ 	.byte	0x04, 0x17
        /*007a*/ 	.short	(.L_1369 - .L_1368)
.L_1368:
        /*007c*/ 	.word	0x00000000
        /*0080*/ 	.short	0x0007
        /*0082*/ 	.short	0x0030
        /*0084*/ 	.byte	0x00, 0xf0, 0x11, 0x00


	//----- nvinfo : EIATTR_KPARAM_INFO
	.align		4
.L_1369:
        /*0088*/ 	.byte	0x04, 0x17
        /*008a*/ 	.short	(.L_1371 - .L_1370)
.L_1370:
        /*008c*/ 	.word	0x00000000
        /*0090*/ 	.short	0x0006
        /*0092*/ 	.short	0x002c
        /*0094*/ 	.byte	0x00, 0xf0, 0x11, 0x00


	//----- nvinfo : EIATTR_KPARAM_INFO
	.align		4
.L_1371:
        /*0098*/ 	.byte	0x04, 0x17
        /*009a*/ 	.short	(.L_1373 - .L_1372)
.L_1372:
        /*009c*/ 	.word	0x00000000
        /*00a0*/ 	.short	0x0005
        /*00a2*/ 	.short	0x0028
        /*00a4*/ 	.byte	0x00, 0xf0, 0x11, 0x00


	//----- nvinfo : EIATTR_KPARAM_INFO
	.align		4
.L_1373:
        /*00a8*/ 	.byte	0x04, 0x17
        /*00aa*/ 	.short	(.L_1375 - .L_1374)
.L_1374:
        /*00ac*/ 	.word	0x00000000
        /*00b0*/ 	.short	0x0004
        /*00b2*/ 	.short	0x0020
        /*00b4*/ 	.byte	0x00, 0xf5, 0x21, 0x00


	//----- nvinfo : EIATTR_KPARAM_INFO
	.align		4
.L_1375:
        /*00b8*/ 	.byte	0x04, 0x17
        /*00ba*/ 	.short	(.L_1377 - .L_1376)
.L_1376:
        /*00bc*/ 	.word	0x00000000
        /*00c0*/ 	.short	0x0003
        /*00c2*/ 	.short	0x0018
        /*00c4*/ 	.byte	0x00, 0xf5, 0x21, 0x00


	//----- nvinfo : EIATTR_KPARAM_INFO
	.align		4
.L_1377:
        /*00c8*/ 	.byte	0x04, 0x17
        /*00ca*/ 	.short	(.L_1379 - .L_1378)
.L_1378:
        /*00cc*/ 	.word	0x00000000
        /*00d0*/ 	.short	0x0002
        /*00d2*/ 	.short	0x0010
        /*00d4*/ 	.byte	0x00, 0xf5, 0x21, 0x00


	//----- nvinfo : EIATTR_KPARAM_INFO
	.align		4
.L_1379:
        /*00d8*/ 	.byte	0x04, 0x17
        /*00da*/ 	.short	(.L_1381 - .L_1380)
.L_1380:
        /*00dc*/ 	.word	0x00000000
        /*00e0*/ 	.short	0x0001
        /*00e2*/ 	.short	0x0008
        /*00e4*/ 	.byte	0x00, 0xf5, 0x21, 0x00


	//----- nvinfo : EIATTR_KPARAM_INFO
	.align		4
.L_1381:
        /*00e8*/ 	.byte	0x04, 0x17
        /*00ea*/ 	.short	(.L_1383 - .L_1382)
.L_1382:
        /*00ec*/ 	.word	0x00000000
        /*00f0*/ 	.short	0x0000
        /*00f2*/ 	.short	0x0000
        /*00f4*/ 	.byte	0x00, 0xf5, 0x21, 0x00


	//----- nvinfo : EIATTR_SPARSE_MMA_MASK
	.align		4
.L_1383:
        /*00f8*/ 	.byte	0x03, 0x50
        /*00fa*/ 	.short	0x0000


	//----- nvinfo : EIATTR_MAXREG_COUNT
	.align		4
        /*00fc*/ 	.byte	0x03, 0x1b
        /*00fe*/ 	.short	0x00ff


	//----- nvinfo : EIATTR_NUM_BARRIERS
	.align		4
        /*0100*/ 	.byte	0x02, 0x4c
        /*0102*/ 	.byte	0x01
	.zero		1


	//----- nvinfo : EIATTR_MERCURY_ISA_VERSION
	.align		4
        /*0104*/ 	.byte	0x03, 0x5f
        /*0106*/ 	.short	0x0101


	//----- nvinfo : EIATTR_VRC_CTA_INIT_COUNT
	.align		4
        /*0108*/ 	.byte	0x02, 0x4a
	.zero		1
	.zero		1


	//----- nvinfo : EIATTR_EXIT_INSTR_OFFSETS
	.align		4
        /*010c*/ 	.byte	0x04, 0x1c
        /*010e*/ 	.short	(.L_1385 - .L_1384)


	//   ....[0]....
.L_1384:
        /*0110*/ 	.word	0x00000250


	//   ....[1]....
        /*0114*/ 	.word	0x000021a0


	//   ....[2]....
        /*0118*/ 	.word	0x00002230


	//   ....[3]....
        /*011c*/ 	.word	0x00002270


	//----- nvinfo : EIATTR_CRS_STACK_SIZE
	.align		4
.L_1385:
        /*0120*/ 	.byte	0x04, 0x1e
        /*0122*/ 	.short	(.L_1387 - .L_1386)
.L_1386:
        /*0124*/ 	.word	0x00000000


	//----- nvinfo : EIATTR_CBANK_PARAM_SIZE
	.align		4
.L_1387:
        /*0128*/ 	.byte	0x03, 0x19
        /*012a*/ 	.short	0x005c


	//----- nvinfo : EIATTR_PARAM_CBANK
	.align		4
        /*012c*/ 	.byte	0x04, 0x0a
        /*012e*/ 	.short	(.L_1389 - .L_1388)
	.align		4
.L_1388:
        /*0130*/ 	.word	index@(.nv.constant0._Z28gemm_half_q_half_gptq_kernelILi1ELb0ELb1EEvPK6__halfPKjS4_S2_PS0_iiiiiPKtibS2_i)
        /*0134*/ 	.short	0x0380
        /*0136*/ 	.short	0x005c


	//----- nvinfo : EIATTR_SW_WAR
	.align		4
.L_1389:
        /*0138*/ 	.byte	0x04, 0x36
        /*013a*/ 	.short	(.L_1391 - .L_1390)
.L_1390:
        /*013c*/ 	.word	0x00000008
.L_1391:


//--------------------- .nv.info._Z28gemm_half_q_half_gptq_kernelILi8ELb0ELb0EEvPK6__halfPKjS4_S2_PS0_iiiiiPKtibS2_i --------------------------
	.section	.nv.info._Z28gemm_half_q_half_gptq_kernelILi8ELb0ELb0EEvPK6__halfPKjS4_S2_PS0_iiiiiPKtibS2_i,"",@"SHT_CUDA_INFO"
	.sectionflags	@""
	.align	4


	//----- nvinfo : EIATTR_CUDA_API_VERSION
	.align		4
        /*0000*/ 	.byte	0x04, 0x37
        /*0002*/ 	.short	(.L_1393 - .L_1392)
.L_1392:
        /*0004*/ 	.word	0x00000082


	//----- nvinfo : EIATTR_KPARAM_INFO
	.align		4
.L_1393:
        /*0008*/ 	.byte	0x04, 0x17
        /*000a*/ 	.short	(.L_1395 - .L_1394)
.L_1394:
        /*000c*/ 	.word	0x00000000
        /*0010*/ 	.short	0x000e
        /*0012*/ 	.short	0x0058
        /*0014*/ 	.byte	0x00, 0xf0, 0x11, 0x00


	//----- nvinfo : EIATTR_KPARAM_INFO
	.align		4
.L_1395:
        /*0018*/ 	.byte	0x04, 0x17
        /*001a*/ 	.short	(.L_1397 - .L_1396)
.L_1396:
        /*001c*/ 	.word	0x00000000
        /*0020*/ 	.short	0x000d
        /*0022*/ 	.short	0x0050
        /*0024*/ 	.byte	0x00, 0xf5, 0x21, 0x00


	//----- nvinfo : EIATTR_KPARAM_INFO
	.align		4
.L_1397:
        /*0028*/ 	.byte	0x04, 0x17
        /*002a*/ 	.short	(.L_1399 - .L_1398)
.L_1398:
        /*002c*/ 	.word	0x00000000
        /*0030*/ 	.short	0x000c
        /*0032*/ 	.short	0x004c
        /*0034*/ 	.byte	0x00, 0xf0, 0x05, 0x00


	//----- nvinfo : EIATTR_KPARAM_INFO
	.align		4
.L_1399:
        /*0038*/ 	.byte	0x04, 0x17
        /*003a*/ 	.short	(.L_1401 - .L_1400)
.L_1400:
        /*003c*/ 	.word	0x00000000
        /*0040*/ 	.short	0x000b
        /*0042*/ 	.short	0x0048
        /*0044*/ 	.byte	0x00, 0xf0, 0x11, 0x00


	//----- nvinfo : EIATTR_KPARAM_INFO
	.align		4
.L_1401:
        /*0048*/ 	.byte	0x04, 0x17
        /*004a*/ 	.short	(.L_1403 - .L_1402)
.L_1402:
        /*004c*/ 	.word	0x00000000
        /*0050*/ 	.short	0x000a
        /*0052*/ 	.short	0x0040
        /*0054*/ 	.byte	0x00, 0xf5, 0x21, 0x00


	//----- nvinfo : EIATTR_KPARAM_INFO
	.align		4
.L_1403:
        /*0058*/ 	.byte	0x04, 0x17
        /*005a*/ 	.short	(.L_1405 - .L_1404)
.L_1404:
        /*005c*/ 	.word	0x00000000
        /*0060*/ 	.short	0x0009
        /*0062*/ 	.short	0x0038
        /*0064*/ 	.byte	0x00, 0xf0, 0x11, 0x00


	//----- nvinfo : EIATTR_KPARAM_INFO
	.align		4
.L_1405:
        /*0068*/ 	.byte	0x04, 0x17
        /*006a*/ 	.short	(.L_1407 - .L_1406)
.L_1406:
        /*006c*/ 	.word	0x00000000
        /*0070*/ 	.short	0x0008
        /*0072*/ 	.short	0x0034
        /*0074*/ 	.byte	0x00, 0xf0, 0x11, 0x00


	//----- nvinfo : EIATTR_KPARAM_INFO
	.align		4
.L_1407:
        /*0078*/ 	.byte	0x04, 0x17
        /*007a*/ 	.short	(.L_1409 - .L_1408)
.L_1408:
        /*007c*/ 	.word	0x00000000
        /*0080*/ 	.short	0x0007
        /*0082*/ 	.short	0x0030
        /*0084*/ 	.byte	0x00, 0xf0, 0x11, 0x00


	//----- nvinfo : EIATTR_KPARAM_INFO
	.align		4
.L_1409:
        /*0088*/ 	.byte	0x04, 0x17
        /*008a*/ 	.short	(.L_1411 - .L_1410)
.L_1410:
        /*008c*/ 	.word	0x00000000
        /*0090*/ 	.short	0x0006
        /*0092*/ 	.short	0x002c
        /*0094*/ 	.byte	0x00, 0xf0, 0x11, 0x00


	//----- nvinfo : EIATTR_KPARAM_INFO
	.align		4
.L_1411:
        /*0098*/ 	.byte	0x04, 0x17
        /*009a*/ 	.short	(.L_1413 - .L_1412)
.L_1412:
        /*009c*/ 	.word	0x00000000
        /*00a0*/ 	.short	0x0005
        /*00a2*/ 	.short	0x0028
        /*00a4*/ 	.byte	0x00, 0xf0, 0x11, 0x00


	//----- nvinfo : EIATTR_KPARAM_INFO
	.align		4
.L_1413:
        /*00a8*/ 	.byte	0x04, 0x17
        /*00aa*/ 	.short	(.L_1415 - .L_1414)
.L_1414:
        /*00ac*/ 	.word	0x00000000
        /*00b0*/ 	.short	0x0004
        /*00b2*/ 	.short	0x0020
        /*00b4*/ 	.byte	0x00, 0xf5, 0x21, 0x00


	//----- nvinfo : EIATTR_KPARAM_INFO
	.align		4
.L_1415:
        /*00b8*/ 	.byte	0x04, 0x17
        /*00ba*/ 	.short	(.L_1417 - .L_1416)
.L_1416:
        /*00bc*/ 	.word	0x00000000
        /*00c0*/ 	.short	0x0003
        /*00c2*/ 	.short	0x0018
        /*00c4*/ 	.byte	0x00, 0xf5, 0x21, 0x00


	//----- nvinfo : EIATTR_KPARAM_INFO
	.align		4
.L_1417:
        /*00c8*/ 	.byte	0x04, 0x17
        /*00ca*/ 	.short	(.L_1419 - .L_1418)
.L_1418:
        /*00cc*/ 	.word	0x00000000
        /*00d0*/ 	.short	0x0002
        /*00d2*/ 	.short	0x0010
        /*00d4*/ 	.byte	0x00, 0xf5, 0x21, 0x00


	//----- nvinfo : EIATTR_KPARAM_INFO
	.align		4
.L_1419:
        /*00d8*/ 	.byte	0x04, 0x17
        /*00da*/ 	.short	(.L_1421 - .L_1420)
.L_1420:
        /*00dc*/ 	.word	0x00000000
        /*00e0*/ 	.short	0x0001
        /*00e2*/ 	.short	0x0008
        /*00e4*/ 	.byte	0x00, 0xf5, 0x21, 0x00


	//----- nvinfo : EIATTR_KPARAM_INFO
	.align		4
.L_1421:
        /*00e8*/ 	.byte	0x04, 0x17
        /*00ea*/ 	.short	(.L_1423 - .L_1422)
.L_1422:
        /*00ec*/ 	.word	0x00000000
        /*00f0*/ 	.short	0x0000
        /*00f2*/ 	.short	0x0000
        /*00f4*/ 	.byte	0x00, 0xf5, 0x21, 0x00


	//----- nvinfo : EIATTR_SPARSE_MMA_MASK
	.align		4
.L_1423:
        /*00f8*/ 	.byte	0x03, 0x50
        /*00fa*/ 	.short	0x0000


	//----- nvinfo : EIATTR_MAXREG_COUNT
	.align		4
        /*00fc*/ 	.byte	0x03, 0x1b
        /*00fe*/ 	.short	0x00ff


	//----- nvinfo : EIATTR_NUM_BARRIERS
	.align		4
        /*0100*/ 	.byte	0x02, 0x4c
        /*0102*/ 	.byte	0x01
	.zero		1


	//----- nvinfo : EIATTR_MERCURY_ISA_VERSION
	.align		4
        /*0104*/ 	.byte	0x03, 0x5f
        /*0106*/ 	.short	0x0101


	//----- nvinfo : EIATTR_VRC_CTA_INIT_COUNT
	.align		4
        /*0108*/ 	.byte	0x02, 0x4a
	.zero		1
	.zero		1


	//----- nvinfo : EIATTR_EXIT_INSTR_OFFSETS
	.align		4
        /*010c*/ 	.byte	0x04, 0x1c
        /*010e*/ 	.short	(.L_1425 - .L_1424)


	//   ....[0]....
.L_1424:
        /*0110*/ 	.word	0x00000930


	//   ....[1]....
        /*0114*/ 	.word	0x00006070


	//   ....[2]....
        /*0118*/ 	.word	0x00006110


	//   ....[3]....
        /*011c*/ 	.word	0x00006150


	//----- nvinfo : EIATTR_CRS_STACK_SIZE
	.align		4
.L_1425:
        /*0120*/ 	.byte	0x04, 0x1e
        /*0122*/ 	.short	(.L_1427 - .L_1426)
.L_1426:
        /*0124*/ 	.word	0x00000000


	//----- nvinfo : EIATTR_CBANK_PARAM_SIZE
	.align		4
.L_1427:
        /*0128*/ 	.byte	0x03, 0x19
        /*012a*/ 	.short	0x005c


	//----- nvinfo : EIATTR_PARAM_CBANK
	.align		4
        /*012c*/ 	.byte	0x04, 0x0a
        /*012e*/ 	.short	(.L_1429 - .L_1428)
	.align		4
.L_1428:
        /*0130*/ 	.word	index@(.nv.constant0._Z28gemm_half_q_half_gptq_kernelILi8ELb0ELb0EEvPK6__halfPKjS4_S2_PS0_iiiiiPKtibS2_i)
        /*0134*/ 	.short	0x0380
        /*0136*/ 	.short	0x005c


	//----- nvinfo : EIATTR_SW_WAR
	.align		4
.L_1429:
        /*0138*/ 	.byte	0x04, 0x36
        /*013a*/ 	.short	(.L_1431 - .L_1430)
.L_1430:
        /*013c*/ 	.word	0x00000008
.L_1431:


//--------------------- .nv.info._Z28gemm_half_q_half_gptq_kernelILi7ELb0ELb0EEvPK6__halfPKjS4_S2_PS0_iiiiiPKtibS2_i --------------------------
	.section	.nv.info._Z28gemm_half_q_half_gptq_kernelILi7ELb0ELb0EEvPK6__halfPKjS4_S2_PS0_iiiiiPKtibS2_i,"",@"SHT_CUDA_INFO"
	.sectionflags	@""
	.align	4


	//----- nvinfo : EIATTR_CUDA_API_VERSION
	.align		4
        /*0000*/ 	.byte	0x04, 0x37
        /*0002*/ 	.short	(.L_1433 - .L_1432)
.L_1432:
        /*0004*/ 	.word	0x00000082


	//----- nvinfo : EIATTR_KPARAM_INFO
	.align		4
.L_1433:
        /*0008*/ 	.byte	0x04, 0x17
        /*000a*/ 	.short	(.L_1435 - .L_1434)
.L_1434:
        /*000c*/ 	.word	0x00000000
        /*0010*/ 	.short	0x000e
        /*0012*/ 	.short	0x0058
        /*0014*/ 	.byte	0x00, 0xf0, 0x11, 0x00


	//----- nvinfo : EIATTR_KPARAM_INFO
	.align		4
.L_1435:
        /*0018*/ 	.byte	0x04, 0x17
        /*001a*/ 	.short	(.L_1437 - .L_1436)
.L_1436:
        /*001c*/ 	.word	0x00000000
        /*0020*/ 	.short	0x000d
        /*0022*/ 	.short	0x0050
        /*0024*/ 	.byte	0x00, 0xf5, 0x21, 0x00


	//----- nvinfo : EIATTR_KPARAM_INFO
	.align		4
.L_1437:
        /*0028*/ 	.byte	0x04, 0x17
        /*002a*/ 	.short	(.L_1439 - .L_1438)
.L_1438:
        /*002c*/ 	.word	0x00000000
        /*0030*/ 	.short	0x000c
        /*0032*/ 	.short	0x004c
        /*0034*/ 	.byte	0x00, 0xf0, 0x05, 0x00


	//----- nvinfo : EIATTR_KPARAM_INFO
	.align		4
.L_1439:
        /*0038*/ 	.byte	0x04, 0x17
        /*003a*/ 	.short	(.L_1441 - .L_1440)
.L_1440:
        /*003c*/ 	.word	0x00000000
        /*0040*/ 	.short	0x000b
        /*0042*/ 	.short	0x0048
        /*0044*/ 	.byte	0x00, 0xf0, 0x11, 0x00


	//----- nvinfo : EIATTR_KPARAM_INFO
	.align		4
.L_1441:
        /*0048*/ 	.byte	0x04, 0x17
        /*004a*/ 	.short	(.L_1443 - .L_1442)
.L_1442:
        /*004c*/ 	.word	0x00000000
        /*0050*/ 	.short	0x000a
        /*0052*/ 	.short	0x0040
        /*0054*/ 	.byte	0x00, 0xf5, 0x21, 0x00


	//----- nvinfo : EIATTR_KPARAM_INFO
	.align		4
.L_1443:
        /*0058*/ 	.byte	0x04, 0x17
        /*005a*/ 	.short	(.L_1445 - .L_1444)
.L_1444:
        /*005c*/ 	.word	0x00000000
        /*0060*/ 	.short	0x0009
        /*0062*/ 	.short	0x0038
        /*0064*/ 	.byte	0x00, 0xf0, 0x11, 0x00


	//----- nvinfo : EIATTR_KPARAM_INFO
	.align		4
.L_1445:
        /*0068*/ 	.byte	0x04, 0x17
        /*006a*/ 	.short	(.L_1447 - .L_1446)
.L_1446:
        /*006c*/ 	.word	0x00000000
        /*0070*/ 	.short	0x0008
        /*0072*/ 	.short	0x0034
        /*0074*/ 	.byte	0x00, 0xf0, 0x11, 0x00


	//----- nvinfo : EIATTR_KPARAM_INFO
	.align		4
.L_1447:
        /*0078*/ 	.byte	0x04, 0x17
        /*007a*/ 	.short	(.L_1449 - .L_1448)
.L_1448:
        /*007c*/ 	.word	0x00000000
        /*0080*/ 	.short	0x0007
        /*0082*/ 	.short	0x0030
        /*0084*/ 	.byte	0x00, 0xf0, 0x11, 0x00


	//----- nvinfo : EIATTR_KPARAM_INFO
	.align		4
.L_1449:
        /*0088*/ 	.byte	0x04, 0x17
        /*008a*/ 	.short	(.L_1451 - .L_1450)
.L_1450:
        /*008c*/ 	.word	0x00000000
        /*0090*/ 	.short	0x0006
        /*0092*/ 	.short	0x002c
        /*0094*/ 	.byte	0x00, 0xf0, 0x11, 0x00


	//----- nvinfo : EIATTR_KPARAM_INFO
	.align		4
.L_1451:
        /*0098*/ 	.byte	0x04, 0x17
        /*009a*/ 	.short	(.L_1453 - .L_1452)
.L_1452:
        /*009c*/ 	.word	0x00000000
        /*00a0*/ 	.short	0x0005
        /*00a2*/ 	.short	0x0028
        /*00a4*/ 	.byte	0x00, 0xf0, 0x11, 0x00


	//----- nvinfo : EIATTR_KPARAM_INFO
	.align		4
.L_1453:
        /*00a8*/ 	.byte	0x04, 0x17
        /*00aa*/ 	.short	(.L_1455 - .L_1454)
.L_1454:
        /*00ac*/ 	.word	0x00000000
        /*00b0*/ 	.short	0x0004
        /*00b2*/ 	.short	0x0020
        /*00b4*/ 	.byte	0x00, 0xf5, 0x21, 0x00


	//----- nvinfo : EIATTR_KPARAM_INFO
	.align		4
.L_1455:
        /*00b8*/ 	.byte	0x04, 0x17
        /*00ba*/ 	.short	(.L_1457 - .L_1456)
.L_1456:
        /*00bc*/ 	.word	0x00000000
        /*00c0*/ 	.short	0x0003
        /*00c2*/ 	.short	0x0018
        /*00c4*/ 	.byte	0x00, 0xf5, 0x21, 0x00


	//----- nvinfo : EIATTR_KPARAM_INFO
	.align		4
.L_1457:
        /*00c8*/ 	.byte	0x04, 0x17
        /*00ca*/ 	.short	(.L_1459 - .L_1458)
.L_1458:
        /*00cc*/ 	.word	0x00000000
        /*00d0*/ 	.short	0x0002
        /*00d2*/ 	.short	0x0010
        /*00d4*/ 	.byte	0x00, 0xf5, 0x21, 0x00


	//----- nvinfo : EIATTR_KPARAM_INFO
	.align		4
.L_1459:
        /*00d8*/ 	.byte	0x04, 0x17
        /*00da*/ 	.short	(.L_1461 - .L_1460)
.L_1460:
        /*00dc*/ 	.word	0x00000000
        /*00e0*/ 	.short	0x0001
        /*00e2*/ 	.short	0x0008
        /*00e4*/ 	.byte	0x00, 0xf5, 0x21, 0x00


	//----- nvinfo : EIATTR_KPARAM_INFO
	.align		4
.L_1461:
        /*00e8*/ 	.byte	0x04, 0x17
        /*00ea*/ 	.short	(.L_1463 - .L_1462)
.L_1462:
        /*00ec*/ 	.word	0x00000000
        /*00f0*/ 	.short	0x0000
        /*00f2*/ 	.short	0x0000
        /*00f4*/ 	.byte	0x00, 0xf5, 0x21, 0x00


	//----- nvinfo : EIATTR_SPARSE_MMA_MASK
	.align		4
.L_1463:
        /*00f8*/ 	.byte	0x03, 0x50
        /*00fa*/ 	.short	0x0000


	//----- nvinfo : EIATTR_MAXREG_COUNT
	.align		4
        /*00fc*/ 	.byte	0x03, 0x1b
        /*00fe*/ 	.short	0x00ff


	//----- nvinfo : EIATTR_NUM_BARRIERS
	.align		4
        /*0100*/ 	.byte	0x02, 0x4c
        /*0102*/ 	.byte	0x01
	.zero		1


	//----- nvinfo : EIATTR_MERCURY_ISA_VERSION
	.align		4
        /*0104*/ 	.byte	0x03, 0x5f
        /*0106*/ 	.short	0x0101


	//----- nvinfo : EIATTR_VRC_CTA_INIT_COUNT
	.align		4
        /*0108*/ 	.byte	0x02, 0x4a
	.zero		1
	.zero		1


	//----- nvinfo : EIATTR_EXIT_INSTR_OFFSETS
	.align		4
        /*010c*/ 	.byte	0x04, 0x1c
        /*010e*/ 	.short	(.L_1465 - .L_1464)


	//   ....[0]....
.L_1464:
        /*0110*/ 	.word	0x00000840


	//   ....[1]....
        /*0114*/ 	.word	0x00005720


	//   ....[2]....
        /*0118*/ 	.word	0x000057c0


	//   ....[3]....
        /*011c*/ 	.word	0x00005800


	//----- nvinfo : EIATTR_CRS_STACK_SIZE
	.align		4
.L_1465:
        /*0120*/ 	.byte	0x04, 0x1e
        /*0122*/ 	.short	(.L_1467 - .L_1466)
.L_1466:
        /*0124*/ 	.word	0x00000000


	//----- nvinfo : EIATTR_CBANK_PARAM_SIZE
	.align		4
.L_1467:
        /*0128*/ 	.byte	0x03, 0x19
        /*012a*/ 	.short	0x005c


	//----- nvinfo : EIATTR_PARAM_CBANK
	.align		4
        /*012c*/ 	.byte	0x04, 0x0a
        /*012e*/ 	.short	(.L_1469 - .L_1468)
	.align		4
.L_1468:
        /*0130*/ 	.word	index@(.nv.constant0._Z28gemm_half_q_half_gptq_kernelILi7ELb0ELb0EEvPK6__halfPKjS4_S2_PS0_iiiiiPKtibS2_i)
        /*0134*/ 	.short	0x0380
        /*0136*/ 	.short	0x005c


	//----- nvinfo : EIATTR_SW_WAR
	.align		4
.L_1469:
        /*0138*/ 	.byte	0x04, 0x36
        /*013a*/ 	.short	(.L_1471 - .L_1470)
.L_1470:
        /*013c*/ 	.word	0x00000008
.L_1471:


//--------------------- .nv.info._Z28gemm_half_q_half_gptq_kernelILi6ELb0ELb0EEvPK6__halfPKjS4_S2_PS0_iiiiiPKtibS2_i --------------------------
	.section	.nv.info._Z28gemm_half_q_half_gptq_kernelILi6ELb0ELb0EEvPK6__halfPKjS4_S2_PS0_iiiiiPKtibS2_i,"",@"SHT_CUDA_INFO"
	.sectionflags	@""
	.align	4


	//----- nvinfo : EIATTR_CUDA_API_VERSION
	.align		4
        /*0000*/ 	.byte	0x04, 0x37
        /*0002*/ 	.short	(.L_1473 - .L_1472)
.L_1472:
        /*0004*/ 	.word	0x00000082


	//----- nvinfo : EIATTR_KPARAM_INFO
	.align		4
.L_1473:
        /*0008*/ 	.byte	0x04, 0x17
        /*000a*/ 	.short	(.L_1475 - .L_1474)
.L_1474:
        /*000c*/ 	.word	0x00000000
        /*0010*/ 	.short	0x000e
        /*0012*/ 	.short	0x0058
        /*0014*/ 	.byte	0x00, 0xf0, 0x11, 0x00


	//----- nvinfo : EIATTR_KPARAM_INFO
	.align		4
.L_1475:
        /*0018*/ 	.byte	0x04, 0x17
        /*001a*/ 	.short	(.L_1477 - .L_1476)
.L_1476:
        /*001c*/ 	.word	0x00000000
        /*0020*/ 	.short	0x000d
        /*0022*/ 	.short	0x0050
        /*0024*/ 	.byte	0x00, 0xf5, 0x21, 0x00


	//----- nvinfo : EIATTR_KPARAM_INFO
	.align		4
.L_1477:
        /*0028*/ 	.byte	0x04, 0x17
        /*002a*/ 	.short	(.L_1479 - .L_1478)
.L_1478:
        /*002c*/ 	.word	0x00000000
        /*0030*/ 	.short	0x000c
        /*0032*/ 	.short	0x004c
        /*0034*/ 	.byte	0x00, 0xf0, 0x05, 0x00


	//----- nvinfo : EIATTR_KPARAM_INFO
	.align		4
.L_1479:
        /*0038*/ 	.byte	0x04, 0x17
        /*003a*/ 	.short	(.L_1481 - .L_1480)
.L_1480:
        /*003c*/ 	.word	0x00000000
        /*0040*/ 	.short	0x000b
        /*0042*/ 	.short	0x0048
        /*0044*/ 	.byte	0x00, 0xf0, 0x11, 0x00


	//----- nvinfo : EIATTR_KPARAM_INFO
	.align		4
.L_1481:
        /*0048*/ 	.byte	0x04, 0x17
        /*004a*/ 	.short	(.L_1483 - .L_1482)
.L_1482:
        /*004c*/ 	.word	0x00000000
        /*0050*/ 	.short	0x000a
        /*0052*/ 	.short	0x0040
        /*0054*/ 	.byte	0x00, 0xf5, 0x21, 0x00


	//----- nvinfo : EIATTR_KPARAM_INFO
	.align		4
.L_1483:
        /*0058*/ 	.byte	0x04, 0x17
        /*005a*/ 	.short	(.L_1485 - .L_1484)
.L_1484:
        /*005c*/ 	.word	0x00000000
        /*0060*/ 	.short	0x0009
        /*0062*/ 	.short	0x0038
        /*0064*/ 	.byte	0x00, 0xf0, 0x11, 0x00


	//----- nvinfo : EIATTR_KPARAM_INFO
	.align		4
.L_1485:
        /*0068*/ 	.byte	0x04, 0x17
        /*006a*/ 	.short	(.L_1487 - .L_1486)
.L_1486:
        /*006c*/ 	.word	0x00000000
        /*0070*/ 	.short	0x0008
        /*0072*/ 	.short	0x0034
        /*0074*/ 	.byte	0x00, 0xf0, 0x11, 0x00


	//----- nvinfo : EIATTR_KPARAM_INFO
	.align		4
.L_1487:
        /*0078*/ 	.byte	0x04, 0x17
        /*007a*/ 	.short	(.L_1489 - .L_1488)
.L_1488:
        /*007c*/ 	.word	0x00000000
        /*0080*/ 	.short	0x0007
        /*0082*/ 	.short	0x0030
        /*0084*/ 	.byte	0x00, 0xf0, 0x11, 0x00


	//----- nvinfo : EIATTR_KPARAM_INFO
	.align		4
.L_1489:
        /*0088*/ 	.byte	0x04, 0x17
        /*008a*/ 	.short	(.L_1491 - .L_1490)
.L_1490:
        /*008c*/ 	.word	0x00000000
        /*0090*/ 	.short	0x0006
        /*0092*/ 	.short	0x002c
        /*0094*/ 	.byte	0x00, 0xf0, 0x11, 0x00


	//----- nvinfo : EIATTR_KPARAM_INFO
	.align		4
.L_1491:
        /*0098*/ 	.byte	0x04, 0x17
        /*009a*/ 	.short	(.L_1493 - .L_1492)
.L_1492:
        /*009c*/ 	.word	0x00000000
        /*00a0*/ 	.short	0x0005
        /*00a2*/ 	.short	0x0028
        /*00a4*/ 	.byte	0x00, 0xf0, 0x11, 0x00


	//----- nvinfo : EIATTR_KPARAM_INFO
	.align		4
.L_1493:
        /*00a8*/ 	.byte	0x04, 0x17
        /*00aa*/ 	.short	(.L_1495 - .L_1494)
.L_1494:
        /*00ac*/ 	.word	0x00000000
        /*00b0*/ 	.short	0x0004
        /*00b2*/ 	.short	0x0020
        /*00b4*/ 	.byte	0x00, 0xf5, 0x21, 0x00


	//----- nvinfo : EIATTR_KPARAM_INFO
	.align		4
.L_1495:
        /*00b8*/ 	.byte	0x04, 0x17
        /*00ba*/ 	.short	(.L_1497 - .L_1496)
.L_1496:
        /*00bc*/ 	.word	0x00000000
        /*00c0*/ 	.short	0x0003
        /*00c2*/ 	.short	0x0018
        /*00c4*/ 	.byte	0x00, 0xf5, 0x21, 0x00


	//----- nvinfo : EIATTR_KPARAM_INFO
	.align		4
.L_1497:
        /*00c8*/ 	.byte	0x04, 0x17
        /*00ca*/ 	.short	(.L_1499 - .L_1498)
.L_1498:
        /*00cc*/ 	.word	0x00000000
        /*00d0*/ 	.short	0x0002
        /*00d2*/ 	.short	0x0010
        /*00d4*/ 	.byte	0x00, 0xf5, 0x21, 0x00


	//----- nvinfo : EIATTR_KPARAM_INFO
	.align		4
.L_1499:
        /*00d8*/ 	.byte	0x04, 0x17
        /*00da*/ 	.short	(.L_1501 - .L_1500)
.L_1500:
        /*00dc*/ 	.word	0x00000000
        /*00e0*/ 	.short	0x0001
        /*00e2*/ 	.short	0x0008
        /*00e4*/ 	.byte	0x00, 0xf5, 0x21, 0x00


	//----- nvinfo : EIATTR_KPARAM_INFO
	.align		4
.L_1501:
        /*00e8*/ 	.byte	0x04, 0x17
        /*00ea*/ 	.short	(.L_1503 - .L_1502)
.L_1502:
        /*00ec*/ 	.word	0x00000000
        /*00f0*/ 	.short	0x0000
        /*00f2*/ 	.short	0x0000
        /*00f4*/ 	.byte	0x00, 0xf5, 0x21, 0x00


	//----- nvinfo : EIATTR_SPARSE_MMA_MASK
	.align		4
.L_1503:
        /*00f8*/ 	.byte	0x03, 0x50
        /*00fa*/ 	.short	0x0000


	//----- nvinfo : EIATTR_MAXREG_COUNT
	.align		4
        /*00fc*/ 	.byte	0x03, 0x1b
        /*00fe*/ 	.short	0x00ff


	//----- nvinfo : EIATTR_NUM_BARRIERS
	.align		4
        /*0100*/ 	.byte	0x02, 0x4c
        /*0102*/ 	.byte	0x01
	.zero		1


	//----- nvinfo : EIATTR_MERCURY_ISA_VERSION
	.align		4
        /*0104*/ 	.byte	0x03, 0x5f
        /*0106*/ 	.short	0x0101


	//----- nvinfo : EIATTR_VRC_CTA_INIT_COUNT
	.align		4
        /*0108*/ 	.byte	0x02, 0x4a
	.zero		1
	.zero		1


	//----- nvinfo : EIATTR_EXIT_INSTR_OFFSETS
	.align		4
        /*010c*/ 	.byte	0x04, 0x1c
        /*010e*/ 	.short	(.L_1505 - .L_1504)


	//   ....[0]....
.L_1504:
        /*0110*/ 	.word	0x00000760


	//   ....[1]....
        /*0114*/ 	.word	0x00004ed0


	//   ....[2]....
        /*0118*/ 	.word	0x00004f70


	//   ....[3]....
        /*011c*/ 	.word	0x00004fb0


	//----- nvinfo : EIATTR_CRS_STACK_SIZE
	.align		4
.L_1505:
        /*0120*/ 	.byte	0x04, 0x1e
        /*0122*/ 	.short	(.L_1507 - .L_1506)
.L_1506:
        /*0124*/ 	.word	0x00000000


	//----- nvinfo : EIATTR_CBANK_PARAM_SIZE
	.align		4
.L_1507:
        /*0128*/ 	.byte	0x03, 0x19
        /*012a*/ 	.short	0x005c


	//----- nvinfo : EIATTR_PARAM_CBANK
	.align		4
        /*012c*/ 	.byte	0x04, 0x0a
        /*012e*/ 	.short	(.L_1509 - .L_1508)
	.align		4
.L_1508:
        /*0130*/ 	.word	index@(.nv.constant0._Z28gemm_half_q_half_gptq_kernelILi6ELb0ELb0EEvPK6__halfPKjS4_S2_PS0_iiiiiPKtibS2_i)
        /*0134*/ 	.short	0x0380
        /*0136*/ 	.short	0x005c


	//----- nvinfo : EIATTR_SW_WAR
	.align		4
.L_1509:
        /*0138*/ 	.byte	0x04, 0x36
        /*013a*/ 	.short	(.L_1511 - .L_1510)
.L_1510:
        /*013c*/ 	.word	0x00000008
.L_1511:


//--------------------- .nv.info._Z28gemm_half_q_half_gptq_kernelILi5ELb0ELb0EEvPK6__halfPKjS4_S2_PS0_iiiiiPKtibS2_i --------------------------
	.section	.nv.info._Z28gemm_half_q_half_gptq_kernelILi5ELb0ELb0EEvPK6__halfPKjS4_S2_PS0_iiiiiPKtibS2_i,"",@"SHT_CUDA_INFO"
	.sectionflags	@""
	.align	4


	//----- nvinfo : EIATTR_CUDA_API_VERSION
	.align		4
        /*0000*/ 	.byte	0x04, 0x37
        /*0002*/ 	.short	(.L_1513 - .L_1512)
.L_1512:
        /*0004*/ 	.word	0x00000082


	//----- nvinfo : EIATTR_KPARAM_INFO
	.align		4
.L_1513:
        /*0008*/ 	.byte	0x04, 0x17
        /*000a*/ 	.short	(.L_1515 - .L_1514)
.L_1514:
        /*000c*/ 	.word	0x00000000
        /*0010*/ 	.short	0x000e
        /*0012*/ 	.short	0x0058
        /*0014*/ 	.byte	0x00, 0xf0, 0x11, 0x00


	//----- nvinfo : EIATTR_KPARAM_INFO
	.align		4
.L_1515:
        /*0018*/ 	.byte	0x04, 0x17
        /*001a*/ 	.short	(.L_1517 - .L_1516)
.L_1516:
        /*001c*/ 	.word	0x00000000
        /*0020*/ 	.short	0x000d
        /*0022*/ 	.short	0x0050
        /*0024*/ 	.byte	0x00, 0xf5, 0x21, 0x00


	//----- nvinfo : EIATTR_KPARAM_INFO
	.align		4
.L_1517:
        /*0028*/ 	.byte	0x04, 0x17
        /*002a*/ 	.short	(.L_1519 - .L_1518)
.L_1518:
        /*002c*/ 	.word	0x00000000
        /*0030*/ 	.short	0x000c
        /*0032*/ 	.short	0x004c
        /*0034*/ 	.byte	0x00, 0xf0, 0x05, 0x00


	//----- nvinfo : EIATTR_KPARAM_INFO
	.align		4
.L_1519:
        /*0038*/ 	.byte	0x04, 0x17
        /*003a*/ 	.short	(.L_1521 - .L_1520)
.L_1520:
        /*003c*/ 	.word	0x00000000
        /*0040*/ 	.short	0x000b
        /*0042*/ 	.short	0x0048
        /*0044*/ 	.byte	0x00, 0xf0, 0x11, 0x00


	//----- nvinfo : EIATTR_KPARAM_INFO
	.align		4
.L_1521:
        /*0048*/ 	.byte	0x04, 0x17
        /*004a*/ 	.short	(.L_1523 - .L_1522)
.L_1522:
        /*004c*/ 	.word	0x00000000
        /*0050*/ 	.short	0x000a
        /*0052*/ 	.short	0x0040
        /*0054*/ 	.byte	0x00, 0xf5, 0x21, 0x00


	//----- nvinfo : EIATTR_KPARAM_INFO
	.align		4
.L_1523:
        /*0058*/ 	.byte	0x04, 0x17
        /*005a*/ 	.short	(.L_1525 - .L_1524)
.L_1524:
        /*005c*/ 	.word	0x00000000
        /*0060*/ 	.short	0x0009
        /*0062*/ 	.short	0x0038
        /*0064*/ 	.byte	0x00, 0xf0, 0x11, 0x00


	//----- nvinfo : EIATTR_KPARAM_INFO
	.align		4
.L_1525:
        /*0068*/ 	.byte	0x04, 0x17
        /*006a*/ 	.short	(.L_1527 - .L_1526)
.L_1526:
        /*006c*/ 	.word	0x00000000
        /*0070*/ 	.short	0x0008
        /*0072*/ 	.short	0x0034
        /*0074*/ 	.byte	0x00, 0xf0, 0x11, 0x00


	//----- nvinfo : EIATTR_KPARAM_INFO
	.align		4
.L_1527:
        /*0078*/ 	.byte	0x04, 0x17
        /*007a*/ 	.short	(.L_1529 - .L_1528)
.L_1528:
        /*007c*/ 	.word	0x00000000
        /*0080*/ 	.short	0x0007
        /*0082*/ 	.short	0x0030
        /*0084*/ 	.byte	0x00, 0xf0, 0x11, 0x00


	//----- nvinfo : EIATTR_KPARAM_INFO
	.align		4
.L_1529:
        /*0088*/ 	.byte	0x04, 0x17
        /*008a*/ 	.short	(.L_1531 - .L_1530)
.L_1530:
        /*008c*/ 	.word	0x00000000
        /*0090*/ 	.short	0x0006
        /*0092*/ 	.short	0x002c
        /*0094*/ 	.byte	0x00, 0xf0, 0x11, 0x00


	//----- nvinfo : EIATTR_KPARAM_INFO
	.align		4
.L_1531:
        /*0098*/ 	.byte	0x04, 0x17
        /*009a*/ 	.short	(.L_1533 - .L_1532)
.L_1532:
        /*009c*/ 	.word	0x00000000
        /*00a0*/ 	.short	0x0005
        /*00a2*/ 	.short	0x0028
        /*00a4*/ 	.byte	0x00, 0xf0, 0x11, 0x00


	//----- nvinfo : EIATTR_KPARAM_INFO
	.align		4
.L_1533:
        /*00a8*/ 	.byte	0x04, 0x17
        /*00aa*/ 	.short	(.L_1535 - .L_1534)
.L_1534:
        /*00ac*/ 	.word	0x00000000
        /*00b0*/ 	.short	0x0004
        /*00b2*/ 	.short	0x0020
        /*00b4*/ 	.byte	0x00, 0xf5, 0x21, 0x00


	//----- nvinfo : EIATTR_KPARAM_INFO
	.align		4
.L_1535:
        /*00b8*/ 	.byte	0x04, 0x17
        /*00ba*/ 	.short	(.L_1537 - .L_1536)
.L_1536:
        /*00bc*/ 	.word	0x00000000
        /*00c0*/ 	.short	0x0003
        /*00c2*/ 	.short	0x0018
        /*00c4*/ 	.byte	0x00, 0xf5, 0x21, 0x00


	//----- nvinfo : EIATTR_KPARAM_INFO
	.align		4
.L_1537:
        /*00c8*/ 	.byte	0x04, 0x17
        /*00ca*/ 	.short	(.L_1539 - .L_1538)
.L_1538:
        /*00cc*/ 	.word	0x00000000
        /*00d0*/ 	.short	0x0002
        /*00d2*/ 	.short	0x0010
        /*00d4*/ 	.byte	0x00, 0xf5, 0x21, 0x00


	//----- nvinfo : EIATTR_KPARAM_INFO
	.align		4
.L_1539:
        /*00d8*/ 	.byte	0x04, 0x17
        /*00da*/ 	.short	(.L_1541 - .L_1540)
.L_1540:
        /*00dc*/ 	.word	0x00000000
        /*00e0*/ 	.short	0x0001
        /*00e2*/ 	.short	0x0008
        /*00e4*/ 	.byte	0x00, 0xf5, 0x21, 0x00


	//----- nvinfo : EIATTR_KPARAM_INFO
	.align		4
.L_1541:
        /*00e8*/ 	.byte	0x04, 0x17
        /*00ea*/ 	.short	(.L_1543 - .L_1542)
.L_1542:
        /*00ec*/ 	.word	0x00000000
        /*00f0*/ 	.short	0x0000
        /*00f2*/ 	.short	0x0000
        /*00f4*/ 	.byte	0x00, 0xf5, 0x21, 0x00


	//----- nvinfo : EIATTR_SPARSE_MMA_MASK
	.align		4
.L_1543:
        /*00f8*/ 	.byte	0x03, 0x50
        /*00fa*/ 	.short	0x0000


	//----- nvinfo : EIATTR_MAXREG_COUNT
	.align		4
        /*00fc*/ 	.byte	0x03, 0x1b
        /*00fe*/ 	.short	0x00ff


	//----- nvinfo : EIATTR_NUM_BARRIERS
	.align		4
        /*0100*/ 	.byte	0x02, 0x4c
        /*0102*/ 	.byte	0x01
	.zero		1


	//----- nvinfo : EIATTR_MERCURY_ISA_VERSION
	.align		4
        /*0104*/ 	.byte	0x03, 0x5f
        /*0106*/ 	.short	0x0101


	//----- nvinfo : EIATTR_VRC_CTA_INIT_COUNT
	.align		4
        /*0108*/ 	.byte	0x02, 0x4a
	.zero		1
	.zero		1


	//----- nvinfo : EIATTR_EXIT_INSTR_OFFSETS
	.align		4
        /*010c*/ 	.byte	0x04, 0x1c
        /*010e*/ 	.short	(.L_1545 - .L_1544)


	//   ....[0]....
.L_1544:
        /*0110*/ 	.word	0x00000680


	//   ....[1]....
        /*0114*/ 	.word	0x00004790


	//   ....[2]....
        /*0118*/ 	.word	0x00004830


	//   ....[3]....
        /*011c*/ 	.word	0x00004870


	//----- nvinfo : EIATTR_CRS_STACK_SIZE
	.align		4
.L_1545:
        /*0120*/ 	.byte	0x04, 0x1e
        /*0122*/ 	.short	(.L_1547 - .L_1546)
.L_1546:
        /*0124*/ 	.word	0x00000000


	//----- nvinfo : EIATTR_CBANK_PARAM_SIZE
	.align		4
.L_1547:
        /*0128*/ 	.byte	0x03, 0x19
        /*012a*/ 	.short	0x005c


	//----- nvinfo : EIATTR_PARAM_CBANK
	.align		4
        /*012c*/ 	.byte	0x04, 0x0a
        /*012e*/ 	.short	(.L_1549 - .L_1548)
	.align		4
.L_1548:
        /*0130*/ 	.word	index@(.nv.constant0._Z28gemm_half_q_half_gptq_kernelILi5ELb0ELb0EEvPK6__halfPKjS4_S2_PS0_iiiiiPKtibS2_i)
        /*0134*/ 	.short	0x0380
        /*0136*/ 	.short	0x005c


	//----- nvinfo : EIATTR_SW_WAR
	.align		4
.L_1549:
        /*0138*/ 	.byte	0x04, 0x36
        /*013a*/ 	.short	(.L_1551 - .L_1550)
.L_1550:
        /*013c*/ 	.word	0x00000008
.L_1551:


//--------------------- .nv.info._Z28gemm_half_q_half_gptq_kernelILi4ELb0ELb0EEvPK6__halfPKjS4_S2_PS0_iiiiiPKtibS2_i --------------------------
	.section	.nv.info._Z28gemm_half_q_half_gptq_kernelILi4ELb0ELb0EEvPK6__halfPKjS4_S2_PS0_iiiiiPKtibS2_i,"",@"SHT_CUDA_INFO"
	.sectionflags	@""
	.align	4


	//----- nvinfo : EIATTR_CUDA_API_VERSION
	.align		4
        /*0000*/ 	.byte	0x04, 0x37
        /*0002*/ 	.short	(.L_1553 - .L_1552)
.L_1552:
        /*0004*/ 	.word	0x00000082


	//----- nvinfo : EIATTR_KPARAM_INFO
	.align		4
.L_1553:
        /*0008*/ 	.byte	0x04, 0x17
        /*000a*/ 	.short	(.L_1555 - .L_1554)
.L_1554:
        /*000c*/ 	.word	0x00000000
        /*0010*/ 	.short	0x000e
        /*0012*/ 	.short	0x0058
        /*0014*/ 	.byte	0x00, 0xf0, 0x11, 0x00


	//----- nvinfo : EIATTR_KPARAM_INFO
	.align		4
.L_1555:
        /*0018*/ 	.byte	0x04, 0x17
        /*001a*/ 	.short	(.L_1557 - .L_1556)
.L_1556:
        /*001c*/ 	.word	0x00000000
        /*0020*/ 	.short	0x000d
        /*0022*/ 	.short	0x0050
        /*0024*/ 	.byte	0x00, 0xf5, 0x21, 0x00


	//----- nvinfo : EIATTR_KPARAM_INFO
	.align		4
.L_1557:
        /*0028*/ 	.byte	0x04, 0x17
        /*002a*/ 	.short	(.L_1559 - .L_1558)
.L_1558:
        /*002c*/ 	.word	0x00000000
        /*0030*/ 	.short	0x000c
        /*0032*/ 	.short	0x004c
        /*0034*/ 	.byte	0x00, 0xf0, 0x05, 0x00


	//----- nvinfo : EIATTR_KPARAM_INFO
	.align		4
.L_1559:
        /*0038*/ 	.byte	0x04, 0x17
        /*003a*/ 	.short	(.L_1561 - .L_1560)
.L_1560:
        /*003c*/ 	.word	0x00000000
        /*0040*/ 	.short	0x000b
        /*0042*/ 	.short	0x0048
        /*0044*/ 	.byte	0x00, 0xf0, 0x11, 0x00


	//----- nvinfo : EIATTR_KPARAM_INFO
	.align		4
.L_1561:
        /*0048*/ 	.byte	0x04, 0x17
        /*004a*/ 	.short	(.L_1563 - .L_1562)
.L_1562:
        /*004c*/ 	.word	0x00000000
        /*0050*/ 	.short	0x000a
        /*0052*/ 	.short	0x0040
        /*0054*/ 	.byte	0x00, 0xf5, 0x21, 0x00


	//----- nvinfo : EIATTR_KPARAM_INFO
	.align		4
.L_1563:
        /*0058*/ 	.byte	0x04, 0x17
        /*005a*/ 	.short	(.L_1565 - .L_1564)
.L_1564:
        /*005c*/ 	.word	0x00000000
        /*0060*/ 	.short	0x0009
        /*0062*/ 	.short	0x0038
        /*0064*/ 	.byte	0x00, 0xf0, 0x11, 0x00


	//----- nvinfo : EIATTR_KPARAM_INFO
	.align		4
.L_1565:
        /*0068*/ 	.byte	0x04, 0x17
        /*006a*/ 	.short	(.L_1567 - .L_1566)
.L_1566:
        /*006c*/ 	.word	0x00000000
        /*0070*/ 	.short	0x0008
        /*0072*/ 	.short	0x0034
        /*0074*/ 	.byte	0x00, 0xf0, 0x11, 0x00


	//----- nvinfo : EIATTR_KPARAM_INFO
	.align		4
.L_1567:
        /*0078*/ 	.byte	0x04, 0x17
        /*007a*/ 	.short	(.L_1569 - .L_1568)
.L_1568:
        /*007c*/ 	.word	0x00000000
        /*0080*/ 	.short	0x0007
        /*0082*/ 	.short	0x0030
        /*0084*/ 	.byte	0x00, 0xf0, 0x11, 0x00


	//----- nvinfo : EIATTR_KPARAM_INFO
	.align		4
.L_1569:
        /*0088*/ 	.byte	0x04, 0x17
        /*008a*/ 	.short	(.L_1571 - .L_1570)
.L_1570:
        /*008c*/ 	.word	0x00000000
        /*0090*/ 	.short	0x0006
        /*0092*/ 	.short	0x002c
        /*0094*/ 	.byte	0x00, 0xf0, 0x11, 0x00


	//----- nvinfo : EIATTR_KPARAM_INFO
	.align		4
.L_1571:
        /*0098*/ 	.byte	0x04, 0x17
        /*009a*/ 	.short	(.L_1573 - .L_1572)
.L_1572:
        /*009c*/ 	.word	0x00000000
        /*00a0*/ 	.short	0x0005
        /*00a2*/ 	.short	0x0028
        /*00a4*/ 	.byte	0x00, 0xf0, 0x11, 0x00


	//----- nvinfo : EIATTR_KPARAM_INFO
	.align		4
.L_1573:
        /*00a8*/ 	.byte	0x04, 0x17
        /*00aa*/ 	.short	(.L_1575 - .L_1574)
.L_1574:
        /*00ac*/ 	.word	0x00000000
        /*00b0*/ 	.short	0x0004
        /*00b2*/ 	.short	0x0020
        /*00b4*/ 	.byte	0x00, 0xf5, 0x21, 0x00


	//----- nvinfo : EIATTR_KPARAM_INFO
	.align		4
.L_1575:
        /*00b8*/ 	.byte	0x04, 0x17
        /*00ba*/ 	.short	(.L_1577 - .L_1576)
.L_1576:
        /*00bc*/ 	.word	0x00000000
        /*00c0*/ 	.short	0x0003
        /*00c2*/ 	.short	0x0018
        /*00c4*/ 	.byte	0x00, 0xf5, 0x21, 0x00


	//----- nvinfo : EIATTR_KPARAM_INFO
	.align		4
.L_1577:
        /*00c8*/ 	.byte	0x04, 0x17
        /*00ca*/ 	.short	(.L_1579 - .L_1578)
.L_1578:
        /*00cc*/ 	.word	0x00000000
        /*00d0*/ 	.short	0x0002
        /*00d2*/ 	.short	0x0010
        /*00d4*/ 	.byte	0x00, 0xf5, 0x21, 0x00


	//----- nvinfo : EIATTR_KPARAM_INFO
	.align		4
.L_1579:
        /*00d8*/ 	.byte	0x04, 0x17
        /*00da*/ 	.short	(.L_1581 - .L_1580)
.L_1580:
        /*00dc*/ 	.word	0x00000000
        /*00e0*/ 	.short	0x0001
        /*00e2*/ 	.short	0x0008
        /*00e4*/ 	.byte	0x00, 0xf5, 0x21, 0x00


	//----- nvinfo : EIATTR_KPARAM_INFO
	.align		4
.L_1581:
        /*00e8*/ 	.byte	0x04, 0x17
        /*00ea*/ 	.short	(.L_1583 - .L_1582)
.L_1582:
        /*00ec*/ 	.word	0x00000000
        /*00f0*/ 	.short	0x0000
        /*00f2*/ 	.short	0x0000
        /*00f4*/ 	.byte	0x00, 0xf5, 0x21, 0x00


	//----- nvinfo : EIATTR_SPARSE_MMA_MASK
	.align		4
.L_1583:
        /*00f8*/ 	.byte	0x03, 0x50
        /*00fa*/ 	.short	0x0000


	//----- nvinfo : EIATTR_MAXREG_COUNT
	.align		4
        /*00fc*/ 	.byte	0x03, 0x1b
        /*00fe*/ 	.short	0x00ff


	//----- nvinfo : EIATTR_NUM_BARRIERS
	.align		4
        /*0100*/ 	.byte	0x02, 0x4c
        /*0102*/ 	.byte	0x01
	.zero		1


	//----- nvinfo : EIATTR_MERCURY_ISA_VERSION
	.align		4
        /*0104*/ 	.byte	0x03, 0x5f
        /*0106*/ 	.short	0x0101


	//----- nvinfo : EIATTR_VRC_CTA_INIT_COUNT
	.align		4
        /*0108*/ 	.byte	0x02, 0x4a
	.zero		1
	.zero		1


	//----- nvinfo : EIATTR_EXIT_INSTR_OFFSETS
	.align		4
        /*010c*/ 	.byte	0x04, 0x1c
        /*010e*/ 	.short	(.L_1585 - .L_1584)


	//   ....[0]....
.L_1584:
        /*0110*/ 	.word	0x000005a0


	//   ....[1]....
        /*0114*/ 	.word	0x00003e20


	//   ....[2]....
        /*0118*/ 	.word	0x00003ec0


	//   ....[3]....
        /*011c*/ 	.word	0x00003f00


	//----- nvinfo : EIATTR_CRS_STACK_SIZE
	.align		4
.L_1585:
        /*0120*/ 	.byte	0x04, 0x1e
        /*0122*/ 	.short	(.L_1587 - .L_1586)
.L_1586:
        /*0124*/ 	.word	0x00000000


	//----- nvinfo : EIATTR_CBANK_PARAM_SIZE
	.align		4
.L_1587:
        /*0128*/ 	.byte	0x03, 0x19
        /*012a*/ 	.short	0x005c


	//----- nvinfo : EIATTR_PARAM_CBANK
	.align		4
        /*012c*/ 	.byte	0x04, 0x0a
        /*012e*/ 	.short	(.L_1589 - .L_1588)
	.align		4
.L_1588:
        /*0130*/ 	.word	index@(.nv.constant0._Z28gemm_half_q_half_gptq_kernelILi4ELb0ELb0EEvPK6__halfPKjS4_S2_PS0_iiiiiPKtibS2_i)
        /*0134*/ 	.short	0x0380
        /*0136*/ 	.short	0x005c


	//----- nvinfo : EIATTR_SW_WAR
	.align		4
.L_1589:
        /*0138*/ 	.byte	0x04, 0x36
        /*013a*/ 	.short	(.L_1591 - .L_1590)
.L_1590:
        /*013c*/ 	.word	0x00000008
.L_1591:


//--------------------- .nv.info._Z28gemm_half_q_half_gptq_kernelILi3ELb0ELb0EEvPK6__halfPKjS4_S2_PS0_iiiiiPKtibS2_i --------------------------
	.section	.nv.info._Z28gemm_half_q_half_gptq_kernelILi3ELb0ELb0EEvPK6__halfPKjS4_S2_PS0_iiiiiPKtibS2_i,"",@"SHT_CUDA_INFO"
	.sectionflags	@""
	.align	4


	//----- nvinfo : EIATTR_CUDA_API_VERSION
	.align		4
        /*0000*/ 	.byte	0x04, 0x37
        /*0002*/ 	.short	(.L_1593 - .L_1592)
.L_1592:
        /*0004*/ 	.word	0x00000082


	//----- nvinfo : EIATTR_KPARAM_INFO
	.align		4
.L_1593:
        /*0008*/ 	.byte	0x04, 0x17
        /*000a*/ 	.short	(.L_1595 - .L_1594)
.L_1594:
        /*000c*/ 	.word	0x00000000
        /*0010*/ 	.short	0x000e
        /*0012*/ 	.short	0x0058
        /*0014*/ 	.byte	0x00, 0xf0, 0x11, 0x00


	//----- nvinfo : EIATTR_KPARAM_INFO
	.align		4
.L_1595:
        /*0018*/ 	.byte	0x04, 0x17
        /*001a*/ 	.short	(.L_1597 - .L_1596)
.L_1596:
        /*001c*/ 	.word	0x00000000
        /*0020*/ 	.short	0x000d
        /*0022*/ 	.short	0x0050
        /*0024*/ 	.byte	0x00, 0xf5, 0x21, 0x00


	//----- nvinfo : EIATTR_KPARAM_INFO
	.align		4
.L_1597:
        /*0028*/ 	.byte	0x04, 0x17
        /*002a*/ 	.short	(.L_1599 - .L_1598)
.L_1598:
        /*002c*/ 	.word	0x00000000
        /*0030*/ 	.short	0x000c
        /*0032*/ 	.short	0x004c
        /*0034*/ 	.byte	0x00, 0xf0, 0x05, 0x00


	//----- nvinfo : EIATTR_KPARAM_INFO
	.align		4
.L_1599:
        /*0038*/ 	.byte	0x04, 0x17
        /*003a*/ 	.short	(.L_1601 - .L_1600)
.L_1600:
        /*003c*/ 	.word	0x00000000
        /*0040*/ 	.short	0x000b
        /*0042*/ 	.short	0x0048
        /*0044*/ 	.byte	0x00, 0xf0, 0x11, 0x00


	//----- nvinfo : EIATTR_KPARAM_INFO
	.align		4
.L_1601:
        /*0048*/ 	.byte	0x04, 0x17
        /*004a*/ 	.short	(.L_1603 - .L_1602)
.L_1602:
        /*004c*/ 	.word	0x00000000
        /*0050*/ 	.short	0x000a
        /*0052*/ 	.short	0x0040
        /*0054*/ 	.byte	0x00, 0xf5, 0x21, 0x00


	//----- nvinfo : EIATTR_KPARAM_INFO
	.align		4
.L_1603:
        /*0058*/ 	.byte	0x04, 0x17
        /*005a*/ 	.short	(.L_1605 - .L_1604)
.L_1604:
        /*005c*/ 	.word	0x00000000
        /*0060*/ 	.short	0x0009
        /*0062*/ 	.short	0x0038
        /*0064*/ 	.byte	0x00, 0xf0, 0x11, 0x00


	//----- nvinfo : EIATTR_KPARAM_INFO
	.align		4
.L_1605:
        /*0068*/ 	.byte	0x04, 0x17
        /*006a*/ 	.short	(.L_1607 - .L_1606)
.L_1606:
        /*006c*/ 	.word	0x00000000
        /*0070*/ 	.short	0x0008
        /*0072*/ 	.short	0x0034
        /*0074*/ 	.byte	0x00, 0xf0, 0x11, 0x00


	//----- nvinfo : EIATTR_KPARAM_INFO
	.align		4
.L_1607:
        /*0078*/ 	.byte	0x04, 0x17
        /*007a*/ 	.short	(.L_1609 - .L_1608)
.L_1608:
        /*007c*/ 	.word	0x00000000
        /*0080*/ 	.short	0x0007
        /*0082*/ 	.short	0x0030
        /*0084*/ 	.byte	0x00, 0xf0, 0x11, 0x00


	//----- nvinfo : EIATTR_KPARAM_INFO
	.align		4
.L_1609:
        /*0088*/ 	.byte	0x04, 0x17
        /*008a*/ 	.short	(.L_1611 - .L_1610)
.L_1610:
        /*008c*/ 	.word	0x00000000
        /*0090*/ 	.short	0x0006
        /*0092*/ 	.short	0x002c
        /*0094*/ 	.byte	0x00, 0xf0, 0x11, 0x00


	//----- nvinfo : EIATTR_KPARAM_INFO
	.align		4
.L_1611:
        /*0098*/ 	.byte	0x04, 0x17
        /*009a*/ 	.short	(.L_1613 - .L_1612)
.L_1612:
        /*009c*/ 	.word	0x00000000
        /*00a0*/ 	.short	0x0005
        /*00a2*/ 	.short	0x0028
        /*00a4*/ 	.byte	0x00, 0xf0, 0x11, 0x00


	//----- nvinfo : EIATTR_KPARAM_INFO
	.align		4
.L_1613:
        /*00a8*/ 	.byte	0x04, 0x17
        /*00aa*/ 	.short	(.L_1615 - .L_1614)
.L_1614:
        /*00ac*/ 	.word	0x00000000
        /*00b0*/ 	.short	0x0004
        /*00b2*/ 	.short	0x0020
        /*00b4*/ 	.byte	0x00, 0xf5, 0x21, 0x00


	//----- nvinfo : EIATTR_KPARAM_INFO
	.align		4
.L_1615:
        /*00b8*/ 	.byte	0x04, 0x17
        /*00ba*/ 	.short	(.L_1617 - .L_1616)
.L_1616:
        /*00bc*/ 	.word	0x00000000
        /*00c0*/ 	.short	0x0003
        /*00c2*/ 	.short	0x0018
        /*00c4*/ 	.byte	0x00, 0xf5, 0x21, 0x00


	//----- nvinfo : EIATTR_KPARAM_INFO
	.align		4
.L_1617:
        /*00c8*/ 	.byte	0x04, 0x17
        /*00ca*/ 	.short	(.L_1619 - .L_1618)
.L_1618:
        /*00cc*/ 	.word	0x00000000
        /*00d0*/ 	.short	0x0002
        /*00d2*/ 	.short	0x0010
        /*00d4*/ 	.byte	0x00, 0xf5, 0x21, 0x00


	//----- nvinfo : EIATTR_KPARAM_INFO
	.align		4
.L_1619:
        /*00d8*/ 	.byte	0x04, 0x17
        /*00da*/ 	.short	(.L_1621 - .L_1620)
.L_1620:
        /*00dc*/ 	.word	0x00000000
        /*00e0*/ 	.short	0x0001
        /*00e2*/ 	.short	0x0008
        /*00e4*/ 	.byte	0x00, 0xf5, 0x21, 0x00


	//----- nvinfo : EIATTR_KPARAM_INFO
	.align		4
.L_1621:
        /*00e8*/ 	.byte	0x04, 0x17
        /*00ea*/ 	.short	(.L_1623 - .L_1622)
.L_1622:
        /*00ec*/ 	.word	0x00000000
        /*00f0*/ 	.short	0x0000
        /*00f2*/ 	.short	0x0000
        /*00f4*/ 	.byte	0x00, 0xf5, 0x21, 0x00


	//----- nvinfo : EIATTR_SPARSE_MMA_MASK
	.align		4
.L_1623:
        /*00f8*/ 	.byte	0x03, 0x50
        /*00fa*/ 	.short	0x0000


	//----- nvinfo : EIATTR_MAXREG_COUNT
	.align		4
        /*00fc*/ 	.byte	0x03, 0x1b
        /*00fe*/ 	.short	0x00ff


	//----- nvinfo : EIATTR_NUM_BARRIERS
	.align		4
        /*0100*/ 	.byte	0x02, 0x4c
        /*0102*/ 	.byte	0x01
	.zero		1


	//----- nvinfo : EIATTR_MERCURY_ISA_VERSION
	.align		4
        /*0104*/ 	.byte	0x03, 0x5f
        /*0106*/ 	.short	0x0101


	//----- nvinfo : EIATTR_VRC_CTA_INIT_COUNT
	.align		4
        /*0108*/ 	.byte	0x02, 0x4a
	.zero		1
	.zero		1


	//----- nvinfo : EIATTR_EXIT_INSTR_OFFSETS
	.align		4
        /*010c*/ 	.byte	0x04, 0x1c
        /*010e*/ 	.short	(.L_1625 - .L_1624)


	//   ....[0]....
.L_1624:
        /*0110*/ 	.word	0x000004c0


	//   ....[1]....
        /*0114*/ 	.word	0x000034a0


	//   ....[2]....
        /*0118*/ 	.word	0x00003540


	//   ....[3]....
        /*011c*/ 	.word	0x00003580


	//----- nvinfo : EIATTR_CRS_STACK_SIZE
	.align		4
.L_1625:
        /*0120*/ 	.byte	0x04, 0x1e
        /*0122*/ 	.short	(.L_1627 - .L_1626)
.L_1626:
        /*0124*/ 	.word	0x00000000


	//----- nvinfo : EIATTR_CBANK_PARAM_SIZE
	.align		4
.L_1627:
        /*0128*/ 	.byte	0x03, 0x19
        /*012a*/ 	.short	0x005c


	//----- nvinfo : EIATTR_PARAM_CBANK
	.align		4
        /*012c*/ 	.byte	0x04, 0x0a
        /*012e*/ 	.short	(.L_1629 - .L_1628)
	.align		4
.L_1628:
        /*0130*/ 	.word	index@(.nv.constant0._Z28gemm_half_q_half_gptq_kernelILi3ELb0ELb0EEvPK6__halfPKjS4_S2_PS0_iiiiiPKtibS2_i)
        /*0134*/ 	.short	0x0380
        /*0136*/ 	.short	0x005c


	//----- nvinfo : EIATTR_SW_WAR
	.align		4
.L_1629:
        /*0138*/ 	.byte	0x04, 0x36
        /*013a*/ 	.short	(.L_1631 - .L_1630)
.L_1630:
        /*013c*/ 	.word	0x00000008
.L_1631:


//--------------------- .nv.info._Z28gemm_half_q_half_gptq_kernelILi2ELb0ELb0EEvPK6__halfPKjS4_S2_PS0_iiiiiPKtibS2_i --------------------------
	.section	.nv.info._Z28gemm_half_q_half_gptq_kernelILi2ELb0ELb0EEvPK6__halfPKjS4_S2_PS0_iiiiiPKtibS2_i,"",@"SHT_CUDA_INFO"
	.sectionflags	@""
	.align	4


	//----- nvinfo : EIATTR_CUDA_API_VERSION
	.align		4
        /*0000*/ 	.byte	0x04, 0x37
        /*0002*/ 	.short	(.L_1633 - .L_1632)
.L_1632:
        /*0004*/ 	.word	0x00000082


	//----- nvinfo : EIATTR_KPARAM_INFO
	.align		4
.L_1633:
        /*0008*/ 	.byte	0x04, 0x17
        /*000a*/ 	.short	(.L_1635 - .L_1634)
.L_1634:
        /*000c*/ 	.word	0x00000000
        /*0010*/ 	.short	0x000e
        /*0012*/ 	.short	0x0058
        /*0014*/ 	.byte	0x00, 0xf0, 0x11, 0x00


	//----- nvinfo : EIATTR_KPARAM_INFO
	.align		4
.L_1635:
        /*0018*/ 	.byte	0x04, 0x17
        /*001a*/ 	.short	(.L_1637 - .L_1636)
.L_1636:
        /*001c*/ 	.word	0x00000000
        /*0020*/ 	.short	0x000d
        /*0022*/ 	.short	0x0050
        /*0024*/ 	.byte	0x00, 0xf5, 0x21, 0x00


	//----- nvinfo : EIATTR_KPARAM_INFO
	.align		4
.L_1637:
        /*0028*/ 	.byte	0x04, 0x17
        /*002a*/ 	.short	(.L_1639 - .L_1638)
.L_1638:
        /*002c*/ 	.word	0x00000000
        /*0030*/ 	.short	0x000c
        /*0032*/ 	.short	0x004c
        /*0034*/ 	.byte	0x00, 0xf0, 0x05, 0x00


	//----- nvinfo : EIATTR_KPARAM_INFO
	.align		4
.L_1639:
        /*0038*/ 	.byte	0x04, 0x17
        /*003a*/ 	.short	(.L_1641 - .L_1640)
.L_1640:
        /*003c*/ 	.word	0x00000000
        /*0040*/ 	.short	0x000b
        /*0042*/ 	.short	0x0048
        /*0044*/ 	.byte	0x00, 0xf0, 0x11, 0x00


	//----- nvinfo : EIATTR_KPARAM_INFO
	.align		4
.L_1641:
        /*0048*/ 	.byte	0x04, 0x17
        /*004a*/ 	.short	(.L_1643 - .L_1642)
.L_1642:
        /*004c*/ 	.word	0x00000000
        /*0050*/ 	.short	0x000a
        /*0052*/ 	.short	0x0040
        /*0054*/ 	.byte	0x00, 0xf5, 0x21, 0x00


	//----- nvinfo : EIATTR_KPARAM_INFO
	.align		4
.L_1643:
        /*0058*/ 	.byte	0x04, 0x17
        /*005a*/ 	.short	(.L_1645 - .L_1644)
.L_1644:
        /*005c*/ 	.word	0x00000000
        /*0060*/ 	.short	0x0009
        /*0062*/ 	.short	0x0038
        /*0064*/ 	.byte	0x00, 0xf0, 0x11, 0x00


	//----- nvinfo : EIATTR_KPARAM_INFO
	.align		4
.L_1645:
        /*0068*/ 	.byte	0x04, 0x17
        /*006a*/ 	.short	(.L_1647 - .L_1646)
.L_1646:
        /*006c*/ 	.word	0x00000000
        /*0070*/ 	.short	0x0008
        /*0072*/ 	.short	0x0034
        /*0074*/ 	.byte	0x00, 0xf0, 0x11, 0x00


	//----- nvinfo : EIATTR_KPARAM_INFO
	.align		4
.L_1647:
        /*0078*/ 	.byte	0x04, 0x17
        /*007a*/ 	.short	(.L_1649 - .L_1648)
.L_1648:
        /*007c*/ 	.word	0x00000000
        /*0080*/ 	.short	0x0007
        /*0082*/ 	.short	0x0030
        /*0084*/ 	.byte	0x00, 0xf0, 0x11, 0x00


	//----- nvinfo : EIATTR_KPARAM_INFO
	.align		4
.L_1649:
        /*0088*/ 	.byte	0x04, 0x17
        /*008a*/ 	.short	(.L_1651 - .L_1650)
.L_1650:
        /*008c*/ 	.word	0x00000000
        /*0090*/ 	.short	0x0006
        /*0092*/ 	.short	0x002c
        /*0094*/ 	.byte	0x00, 0xf0, 0x11, 0x00


	//----- nvinfo : EIATTR_KPARAM_INFO
	.align		4
.L_1651:
        /*0098*/ 	.byte	0x04, 0x17
        /*009a*/ 	.short	(.L_1653 - .L_1652)
.L_1652:
        /*009c*/ 	.word	0x00000000
        /*00a0*/ 	.short	0x0005
        /*00a2*/ 	.short	0x0028
        /*00a4*/ 	.byte	0x00, 0xf0, 0x11, 0x00


	//----- nvinfo : EIATTR_KPARAM_INFO
	.align		4
.L_1653:
        /*00a8*/ 	.byte	0x04, 0x17
        /*00aa*/ 	.short	(.L_1655 - .L_1654)
.L_1654:
        /*00ac*/ 	.word	0x00000000
        /*00b0*/ 	.short	0x0004
        /*00b2*/ 	.short	0x0020
        /*00b4*/ 	.byte	0x00, 0xf5, 0x21, 0x00


	//----- nvinfo : EIATTR_KPARAM_INFO
	.align		4
.L_1655:
        /*00b8*/ 	.byte	0x04, 0x17
        /*00ba*/ 	.short	(.L_1657 - .L_1656)
.L_1656:
        /*00bc*/ 	.word	0x00000000
        /*00c0*/ 	.short	0x0003
        /*00c2*/ 	.short	0x0018
        /*00c4*/ 	.byte	0x00, 0xf5, 0x21, 0x00


	//----- nvinfo : EIATTR_KPARAM_INFO
	.align		4
.L_1657:
        /*00c8*/ 	.byte	0x04, 0x17
        /*00ca*/ 	.short	(.L_1659 - .L_1658)
.L_1658:
        /*00cc*/ 	.word	0x00000000
        /*00d0*/ 	.short	0x0002
        /*00d2*/ 	.short	0x0010
        /*00d4*/ 	.byte	0x00, 0xf5, 0x21, 0x00


	//----- nvinfo : EIATTR_KPARAM_INFO
	.align		4
.L_1659:
        /*00d8*/ 	.byte	0x04, 0x17
        /*00da*/ 	.short	(.L_1661 - .L_1660)
.L_1660:
        /*00dc*/ 	.word	0x00000000
        /*00e0*/ 	.short	0x0001
        /*00e2*/ 	.short	0x0008
        /*00e4*/ 	.byte	0x00, 0xf5, 0x21, 0x00


	//----- nvinfo : EIATTR_KPARAM_INFO
	.align		4
.L_1661:
        /*00e8*/ 	.byte	0x04, 0x17
        /*00ea*/ 	.short	(.L_1663 - .L_1662)
.L_1662:
        /*00ec*/ 	.word	0x00000000
        /*00f0*/ 	.short	0x0000
        /*00f2*/ 	.short	0x0000
        /*00f4*/ 	.byte	0x00, 0xf5, 0x21, 0x00


	//----- nvinfo : EIATTR_SPARSE_MMA_MASK
	.align		4
.L_1663:
        /*00f8*/ 	.byte	0x03, 0x50
        /*00fa*/ 	.short	0x0000


	//----- nvinfo : EIATTR_MAXREG_COUNT
	.align		4
        /*00fc*/ 	.byte	0x03, 0x1b
        /*00fe*/ 	.short	0x00ff


	//----- nvinfo : EIATTR_NUM_BARRIERS
	.align		4
        /*0100*/ 	.byte	0x02, 0x4c
        /*0102*/ 	.byte	0x01
	.zero		1


	//----- nvinfo : EIATTR_MERCURY_ISA_VERSION
	.align		4
        /*0104*/ 	.byte	0x03, 0x5f
        /*0106*/ 	.short	0x0101


	//----- nvinfo : EIATTR_VRC_CTA_INIT_COUNT
	.align		4
        /*0108*/ 	.byte	0x02, 0x4a
	.zero		1
	.zero		1


	//----- nvinfo : EIATTR_EXIT_INSTR_OFFSETS
	.align		4
        /*010c*/ 	.byte	0x04, 0x1c
        /*010e*/ 	.short	(.L_1665 - .L_1664)


	//   ....[0]....
.L_1664:
        /*0110*/ 	.word	0x000003d0


	//   ....[1]....
        /*0114*/ 	.word	0x00002c00


	//   ....[2]....
        /*0118*/ 	.word	0x00002ca0


	//   ....[3]....
        /*011c*/ 	.word	0x00002ce0


	//----- nvinfo : EIATTR_CRS_STACK_SIZE
	.align		4
.L_1665:
        /*0120*/ 	.byte	0x04, 0x1e
        /*0122*/ 	.short	(.L_1667 - .L_1666)
.L_1666:
        /*0124*/ 	.word	0x00000000


	//----- nvinfo : EIATTR_CBANK_PARAM_SIZE
	.align		4
.L_1667:
        /*0128*/ 	.byte	0x03, 0x19
        /*012a*/ 	.short	0x005c


	//----- nvinfo : EIATTR_PARAM_CBANK
	.align		4
        /*012c*/ 	.byte	0x04, 0x0a
        /*012e*/ 	.short	(.L_1669 - .L_1668)
	.align		4
.L_1668:
        /*0130*/ 	.word	index@(.nv.constant0._Z28gemm_half_q_half_gptq_kernelILi2ELb0ELb0EEvPK6__halfPKjS4_S2_PS0_iiiiiPKtibS2_i)
        /*0134*/ 	.short	0x0380
        /*0136*/ 	.short	0x005c


	//----- nvinfo : EIATTR_SW_WAR
	.align		4
.L_1669:
        /*0138*/ 	.byte	0x04, 0x36
        /*013a*/ 	.short	(.L_1671 - .L_1670)
.L_1670:
        /*013c*/ 	.word	0x00000008
.L_1671:


//--------------------- .nv.info._Z28gemm_half_q_half_gptq_kernelILi1ELb0ELb0EEvPK6__halfPKjS4_S2_PS0_iiiiiPKtibS2_i --------------------------
	.section	.nv.info._Z28gemm_half_q_half_gptq_kernelILi1ELb0ELb0EEvPK6__halfPKjS4_S2_PS0_iiiiiPKtibS2_i,"",@"SHT_CUDA_INFO"
	.sectionflags	@""
	.align	4


	//----- nvinfo : EIATTR_CUDA_API_VERSION
	.align		4
        /*0000*/ 	.byte	0x04, 0x37
        /*0002*/ 	.short	(.L_1673 - .L_1672)
.L_1672:
        /*0004*/ 	.word	0x00000082


	//----- nvinfo : EIATTR_KPARAM_INFO
	.align		4
.L_1673:
        /*0008*/ 	.byte	0x04, 0x17
        /*000a*/ 	.short	(.L_1675 - .L_1674)
.L_1674:
        /*000c*/ 	.word	0x00000000
        /*0010*/ 	.short	0x000e
        /*0012*/ 	.short	0x0058
        /*0014*/ 	.byte	0x00, 0xf0, 0x11, 0x00


	//----- nvinfo : EIATTR_KPARAM_INFO
	.align		4
.L_1675:
        /*0018*/ 	.byte	0x04, 0x17
        /*001a*/ 	.short	(.L_1677 - .L_1676)
.L_1676:
        /*001c*/ 	.word	0x00000000
        /*0020*/ 	.short	0x000d
        /*0022*/ 	.short	0x0050
        /*0024*/ 	.byte	0x00, 0xf5, 0x21, 0x00


	//----- nvinfo : EIATTR_KPARAM_INFO
	.align		4
.L_1677:
        /*0028*/ 	.byte	0x04, 0x17
        /*002a*/ 	.short	(.L_1679 - .L_1678)
.L_1678:
        /*002c*/ 	.word	0x00000000
        /*0030*/ 	.short	0x000c
        /*0032*/ 	.short	0x004c
        /*0034*/ 	.byte	0x00, 0xf0, 0x05, 0x00


	//----- nvinfo : EIATTR_KPARAM_INFO
	.align		4
.L_1679:
        /*0038*/ 	.byte	0x04, 0x17
        /*003a*/ 	.short	(.L_1681 - .L_1680)
.L_1680:
        /*003c*/ 	.word	0x00000000
        /*0040*/ 	.short	0x000b
        /*0042*/ 	.short	0x0048
        /*0044*/ 	.byte	0x00, 0xf0, 0x11, 0x00


	//----- nvinfo : EIATTR_KPARAM_INFO
	.align		4
.L_1681:
        /*0048*/ 	.byte	0x04, 0x17
        /*004a*/ 	.short	(.L_1683 - .L_1682)
.L_1682:
        /*004c*/ 	.word	0x00000000
        /*0050*/ 	.short	0x000a
        /*0052*/ 	.short	0x0040
        /*0054*/ 	.byte	0x00, 0xf5, 0x21, 0x00


	//----- nvinfo : EIATTR_KPARAM_INFO
	.align		4
.L_1683:
        /*0058*/ 	.byte	0x04, 0x17
        /*005a*/ 	.short	(.L_1685 - .L_1684)
.L_1684:
        /*005c*/ 	.word	0x00000000
        /*0060*/ 	.short	0x0009
        /*0062*/ 	.short	0x0038
        /*0064*/ 	.byte	0x00, 0xf0, 0x11, 0x00


	//----- nvinfo : EIATTR_KPARAM_INFO
	.align		4
.L_1685:
        /*0068*/ 	.byte	0x04, 0x17
        /*006a*/ 	.short	(.L_1687 - .L_1686)
.L_1686:
        /*006c*/ 	.word	0x00000000
        /*0070*/ 	.short	0x0008
        /*0072*/ 	.short	0x0034
        /*0074*/ 	.byte	0x00, 0xf0, 0x11, 0x00


	//----- nvinfo : EIATTR_KPARAM_INFO
	.align		4
.L_1687:
        /*0078*/ 	.byte	0x04, 0x17
        /*007a*/ 	.short	(.L_1689 - .L_1688)
.L_1688:
        /*007c*/ 	.word	0x00000000
        /*0080*/ 	.short	0x0007
        /*0082*/ 	.short	0x0030
        /*0084*/ 	.byte	0x00, 0xf0, 0x11, 0x00


	//----- nvinfo : EIATTR_KPARAM_INFO
	.align		4
.L_1689:
        /*0088*/ 	.byte	0x04, 0x17
        /*008a*/ 	.short	(.L_1691 - .L_1690)
.L_1690:
        /*008c*/ 	.word	0x00000000
        /*0090*/ 	.short	0x0006
        /*0092*/ 	.short	0x002c
        /*0094*/ 	.byte	0x00, 0xf0, 0x11, 0x00


	//----- nvinfo : EIATTR_KPARAM_INFO
	.align		4
.L_1691:
        /*0098*/ 	.byte	0x04, 0x17
        /*009a*/ 	.short	(.L_1693 - .L_1692)
.L_1692:
        /*009c*/ 	.word	0x00000000
        /*00a0*/ 	.short	0x0005
        /*00a2*/ 	.short	0x0028
        /*00a4*/ 	.byte	0x00, 0xf0, 0x11, 0x00


	//----- nvinfo : EIATTR_KPARAM_INFO
	.align		4
.L_1693:
        /*00a8*/ 	.byte	0x04, 0x17
        /*00aa*/ 	.short	(.L_1695 - .L_1694)
.L_1694:
        /*00ac*/ 	.word	0x00000000
        /*00b0*/ 	.short	0x0004
        /*00b2*/ 	.short	0x0020
        /*00b4*/ 	.byte	0x00, 0xf5, 0x21, 0x00


	//----- nvinfo : EIATTR_KPARAM_INFO
	.align		4
.L_1695:
        /*00b8*/ 	.byte	0x04, 0x17
        /*00ba*/ 	.short	(.L_1697 - .L_1696)
.L_1696:
        /*00bc*/ 	.word	0x00000000
        /*00c0*/ 	.short	0x0003
        /*00c2*/ 	.short	0x0018
        /*00c4*/ 	.byte	0x00, 0xf5, 0x21, 0x00


	//----- nvinfo : EIATTR_KPARAM_INFO
	.align		4
.L_1697:
        /*00c8*/ 	.byte	0x04, 0x17
        /*00ca*/ 	.short	(.L_1699 - .L_1698)
.L_1698:
        /*00cc*/ 	.word	0x00000000
        /*00d0*/ 	.short	0x0002
        /*00d2*/ 	.short	0x0010
        /*00d4*/ 	.byte	0x00, 0xf5, 0x21, 0x00


	//----- nvinfo : EIATTR_KPARAM_INFO
	.align		4
.L_1699:
        /*00d8*/ 	.byte	0x04, 0x17
        /*00da*/ 	.short	(.L_1701 - .L_1700)
.L_1700:
        /*00dc*/ 	.word	0x00000000
        /*00e0*/ 	.short	0x0001
        /*00e2*/ 	.short	0x0008
        /*00e4*/ 	.byte	0x00, 0xf5, 0x21, 0x00


	//----- nvinfo : EIATTR_KPARAM_INFO
	.align		4
.L_1701:
        /*00e8*/ 	.byte	0x04, 0x17
        /*00ea*/ 	.short	(.L_1703 - .L_1702)
.L_1702:
        /*00ec*/ 	.word	0x00000000
        /*00f0*/ 	.short	0x0000
        /*00f2*/ 	.short	0x0000
        /*00f4*/ 	.byte	0x00, 0xf5, 0x21, 0x00


	//----- nvinfo : EIATTR_SPARSE_MMA_MASK
	.align		4
.L_1703:
        /*00f8*/ 	.byte	0x03, 0x50
        /*00fa*/ 	.short	0x0000


	//----- nvinfo : EIATTR_MAXREG_COUNT
	.align		4
        /*00fc*/ 	.byte	0x03, 0x1b
        /*00fe*/ 	.short	0x00ff


	//----- nvinfo : EIATTR_NUM_BARRIERS
	.align		4
        /*0100*/ 	.byte	0x02, 0x4c
        /*0102*/ 	.byte	0x01
	.zero		1


	//----- nvinfo : EIATTR_MERCURY_ISA_VERSION
	.align		4
        /*0104*/ 	.byte	0x03, 0x5f
        /*0106*/ 	.short	0x0101


	//----- nvinfo : EIATTR_VRC_CTA_INIT_COUNT
	.align		4
        /*0108*/ 	.byte	0x02, 0x4a
	.zero		1
	.zero		1


	//----- nvinfo : EIATTR_EXIT_INSTR_OFFSETS
	.align		4
        /*010c*/ 	.byte	0x04, 0x1c
        /*010e*/ 	.short	(.L_1705 - .L_1704)


	//   ....[0]....
.L_1704:
        /*0110*/ 	.word	0x00000250


	//   ....[1]....
        /*0114*/ 	.word	0x00002190


	//   ....[2]....
        /*0118*/ 	.word	0x00002230


	//   ....[3]....
        /*011c*/ 	.word	0x00002270


	//----- nvinfo : EIATTR_CRS_STACK_SIZE
	.align		4
.L_1705:
        /*0120*/ 	.byte	0x04, 0x1e
        /*0122*/ 	.short	(.L_1707 - .L_1706)
.L_1706:
        /*0124*/ 	.word	0x00000000


	//----- nvinfo : EIATTR_CBANK_PARAM_SIZE
	.align		4
.L_1707:
        /*0128*/ 	.byte	0x03, 0x19
        /*012a*/ 	.short	0x005c


	//----- nvinfo : EIATTR_PARAM_CBANK
	.align		4
        /*012c*/ 	.byte	0x04, 0x0a
        /*012e*/ 	.short	(.L_1709 - .L_1708)
	.align		4
.L_1708:
        /*0130*/ 	.word	index@(.nv.constant0._Z28gemm_half_q_half_gptq_kernelILi1ELb0ELb0EEvPK6__halfPKjS4_S2_PS0_iiiiiPKtibS2_i)
        /*0134*/ 	.short	0x0380
        /*0136*/ 	.short	0x005c


	//----- nvinfo : EIATTR_SW_WAR
	.align		4
.L_1709:
        /*0138*/ 	.byte	0x04, 0x36
        /*013a*/ 	.short	(.L_1711 - .L_1710)
.L_1710:
        /*013c*/ 	.word	0x00000008
.L_1711:


//--------------------- .nv.info._Z23gemm_half_q_half_kernelILi8ELb1ELb1EEvPK6__halfPKjS4_S2_PS0_iiiiPKtS7_iiiiiibS2_i --------------------------
	.section	.nv.info._Z23gemm_half_q_half_kernelILi8ELb1ELb1EEvPK6__halfPKjS4_S2_PS0_iiiiPKtS7_iiiiiibS2_i,"",@"SHT_CUDA_INFO"
	.sectionflags	@""
	.align	4


	//----- nvinfo : EIATTR_CUDA_API_VERSION
	.align		4
        /*0000*/ 	.byte	0x04, 0x37
        /*0002*/ 	.short	(.L_1713 - .L_1712)
.L_1712:
        /*0004*/ 	.word	0x00000082


	//----- nvinfo : EIATTR_KPARAM_INFO
	.align		4
.L_1713:
        /*0008*/ 	.byte	0x04, 0x17
        /*000a*/ 	.short	(.L_1715 - .L_1714)
.L_1714:
        /*000c*/ 	.word	0x00000000
        /*0010*/ 	.short	0x0013
        /*0012*/ 	.short	0x0070
        /*0014*/ 	.byte	0x00, 0xf0, 0x11, 0x00


	//----- nvinfo : EIATTR_KPARAM_INFO
	.align		4
.L_1715:
        /*0018*/ 	.byte	0x04, 0x17
        /*001a*/ 	.short	(.L_1717 - .L_1716)
.L_1716:
        /*001c*/ 	.word	0x00000000
        /*0020*/ 	.short	0x0012
        /*0022*/ 	.short	0x0068
        /*0024*/ 	.byte	0x00, 0xf5, 0x21, 0x00


	//----- nvinfo : EIATTR_KPARAM_INFO
	.align		4
.L_1717:
        /*0028*/ 	.byte	0x04, 0x17
        /*002a*/ 	.short	(.L_1719 - .L_1718)
.L_1718:
        /*002c*/ 	.word	0x00000000
        /*0030*/ 	.short	0x0011
        /*0032*/ 	.short	0x0060
        /*0034*/ 	.byte	0x00, 0xf0, 0x05, 0x00


	//----- nvinfo : EIATTR_KPARAM_INFO
	.align		4
.L_1719:
        /*0038*/ 	.byte	0x04, 0x17
        /*003a*/ 	.short	(.L_1721 - .L_1720)
.L_1720:
        /*003c*/ 	.word	0x00000000
        /*0040*/ 	.short	0x0010
        /*0042*/ 	.short	0x005c
        /*0044*/ 	.byte	0x00, 0xf0, 0x11, 0x00


	//----- nvinfo : EIATTR_KPARAM_INFO
	.align		4
.L_1721:
        /*0048*/ 	.byte	0x04, 0x17
        /*004a*/ 	.short	(.L_1723 - .L_1722)
.L_1722:
        /*004c*/ 	.word	0x00000000
        /*0050*/ 	.short	0x000f
        /*0052*/ 	.short	0x0058
        /*0054*/ 	.byte	0x00, 0xf0, 0x11, 0x00


	//----- nvinfo : EIATTR_KPARAM_INFO
	.align		4
.L_1723:
        /*0058*/ 	.byte	0x04, 0x17
        /*005a*/ 	.short	(.L_1725 - .L_1724)
.L_1724:
        /*005c*/ 	.word	0x00000000
        /*0060*/ 	.short	0x000e
        /*0062*/ 	.short	0x0054
        /*0064*/ 	.byte	0x00, 0xf0, 0x11, 0x00


	//----- nvinfo : EIATTR_KPARAM_INFO
	.align		4
.L_1725:
        /*0068*/ 	.byte	0x04, 0x17
        /*006a*/ 	.short	(.L_1727 - .L_1726)
.L_1726:
        /*006c*/ 	.word	0x00000000
        /*0070*/ 	.short	0x000d
        /*0072*/ 	.short	0x0050
        /*0074*/ 	.byte	0x00, 0xf0, 0x11, 0x00


	//----- nvinfo : EIATTR_KPARAM_INFO
	.align		4
.L_1727:
        /*0078*/ 	.byte	0x04, 0x17
        /*007a*/ 	.short	(.L_1729 - .L_1728)
.L_1728:
        /*007c*/ 	.word	0x00000000
        /*0080*/ 	.short	0x000c
        /*0082*/ 	.short	0x004c
        /*0084*/ 	.byte	0x00, 0xf0, 0x11, 0x00


	//----- nvinfo : EIATTR_KPARAM_INFO
	.align		4
.L_1729:
        /*0088*/ 	.byte	0x04, 0x17
        /*008a*/ 	.short	(.L_1731 - .L_1730)
.L_1730:
        /*008c*/ 	.word	0x00000000
        /*0090*/ 	.short	0x000b
        /*0092*/ 	.short	0x0048
        /*0094*/ 	.byte	0x00, 0xf0, 0x11, 0x00


	//----- nvinfo : EIATTR_KPARAM_INFO
	.align		4
.L_1731:
        /*0098*/ 	.byte	0x04, 0x17
        /*009a*/ 	.short	(.L_1733 - .L_1732)
.L_1732:
        /*009c*/ 	.word	0x00000000
        /*00a0*/ 	.short	0x000a
        /*00a2*/ 	.short	0x0040
        /*00a4*/ 	.byte	0x00, 0xf5, 0x21, 0x00


	//----- nvinfo : EIATTR_KPARAM_INFO
	.align		4
.L_1733:
        /*00a8*/ 	.byte	0x04, 0x17
        /*00aa*/ 	.short	(.L_1735 - .L_1734)
.L_1734:
        /*00ac*/ 	.word	0x00000000
        /*00b0*/ 	.short	0x0009
        /*00b2*/ 	.short	0x0038
        /*00b4*/ 	.byte	0x00, 0xf5, 0x21, 0x00


	//----- nvinfo : EIATTR_KPARAM_INFO
	.align		4
.L_1735:
        /*00b8*/ 	.byte	0x04, 0x17
        /*00ba*/ 	.short	(.L_1737 - .L_1736)
.L_1736:
        /*00bc*/ 	.word	0x00000000
        /*00c0*/ 	.short	0x0008
        /*00c2*/ 	.short	0x0034
        /*00c4*/ 	.byte	0x00, 0xf0, 0x11, 0x00


	//----- nvinfo : EIATTR_KPARAM_INFO
	.align		4
.L_1737:
        /*00c8*/ 	.byte	0x04, 0x17
        /*00ca*/ 	.short	(.L_1739 - .L_1738)
.L_1738:
        /*00cc*/ 	.word	0x00000000
        /*00d0*/ 	.short	0x0007
        /*00d2*/ 	.short	0x0030
        /*00d4*/ 	.byte	0x00, 0xf0, 0x11, 0x00


	//----- nvinfo : EIATTR_KPARAM_INFO
	.align		4
.L_1739:
        /*00d8*/ 	.byte	0x04, 0x17
        /*00da*/ 	.short	(.L_1741 - .L_1740)
.L_1740:
        /*00dc*/ 	.word	0x00000000
        /*00e0*/ 	.short	0x0006
        /*00e2*/ 	.short	0x002c
        /*00e4*/ 	.byte	0x00, 0xf0, 0x11, 0x00


	//----- nvinfo : EIATTR_KPARAM_INFO
	.align		4
.L_1741:
        /*00e8*/ 	.byte	0x04, 0x17
        /*00ea*/ 	.short	(.L_1743 - .L_1742)
.L_1742:
        /*00ec*/ 	.word	0x00000000
        /*00f0*/ 	.short	0x0005
        /*00f2*/ 	.short	0x0028
        /*00f4*/ 	.byte	0x00, 0xf0, 0x11, 0x00


	//----- nvinfo : EIATTR_KPARAM_INFO
	.align		4
.L_1743:
        /*00f8*/ 	.byte	0x04, 0x17
        /*00fa*/ 	.short	(.L_1745 - .L_1744)
.L_1744:
        /*00fc*/ 	.word	0x00000000
        /*0100*/ 	.short	0x0004
        /*0102*/ 	.short	0x0020
        /*0104*/ 	.byte	0x00, 0xf5, 0x21, 0x00


	//----- nvinfo : EIATTR_KPARAM_INFO
	.align		4
.L_1745:
        /*0108*/ 	.byte	0x04, 0x17
        /*010a*/ 	.short	(.L_1747 - .L_1746)
.L_1746:
        /*010c*/ 	.word	0x00000000
        /*0110*/ 	.short	0x0003
        /*0112*/ 	.short	0x0018
        /*0114*/ 	.byte	0x00, 0xf5, 0x21, 0x00


	//----- nvinfo : EIATTR_KPARAM_INFO
	.align		4
.L_1747:
        /*0118*/ 	.byte	0x04, 0x17
        /*011a*/ 	.short	(.L_1749 - .L_1748)
.L_1748:
        /*011c*/ 	.word	0x00000000
        /*0120*/ 	.short	0x0002
        /*0122*/ 	.short	0x0010
        /*0124*/ 	.byte	0x00, 0xf5, 0x21, 0x00


	//----- nvinfo : EIATTR_KPARAM_INFO
	.align		4
.L_1749:
        /*0128*/ 	.byte	0x04, 0x17
        /*012a*/ 	.short	(.L_1751 - .L_1750)
.L_1750:
        /*012c*/ 	.word	0x00000000
        /*0130*/ 	.short	0x0001
        /*0132*/ 	.short	0x0008
        /*0134*/ 	.byte	0x00, 0xf5, 0x21, 0x00


	//----- nvinfo : EIATTR_KPARAM_INFO
	.align		4
.L_1751:
        /*0138*/ 	.byte	0x04, 0x17
        /*013a*/ 	.short	(.L_1753 - .L_1752)
.L_1752:
        /*013c*/ 	.word	0x00000000
        /*0140*/ 	.short	0x0000
        /*0142*/ 	.short	0x0000
        /*0144*/ 	.byte	0x00, 0xf5, 0x21, 0x00


	//----- nvinfo : EIATTR_SPARSE_MMA_MASK
	.align		4
.L_1753:
        /*0148*/ 	.byte	0x03, 0x50
        /*014a*/ 	.short	0x0000


	//----- nvinfo : EIATTR_MAXREG_COUNT
	.align		4
        /*014c*/ 	.byte	0x03, 0x1b
        /*014e*/ 	.short	0x00ff


	//----- nvinfo : EIATTR_NUM_BARRIERS
	.align		4
        /*0150*/ 	.byte	0x02, 0x4c
        /*0152*/ 	.byte	0x01
	.zero		1


	//----- nvinfo : EIATTR_MERCURY_ISA_VERSION
	.align		4
        /*0154*/ 	.byte	0x03, 0x5f
        /*0156*/ 	.short	0x0101


	//----- nvinfo : EIATTR_VRC_CTA_INIT_COUNT
	.align		4
        /*0158*/ 	.byte	0x02, 0x4a
	.zero		1
	.zero		1


	//----- nvinfo : EIATTR_EXIT_INSTR_OFFSETS
	.align		4
        /*015c*/ 	.byte	0x04, 0x1c
        /*015e*/ 	.short	(.L_1755 - .L_1754)


	//   ....[0]....
.L_1754:
        /*0160*/ 	.word	0x000001b0


	//   ....[1]....
        /*0164*/ 	.word	0x000006c0


	//   ....[2]....
        /*0168*/ 	.word	0x00001850


	//   ....[3]....
        /*016c*/ 	.word	0x000018e0


	//   ....[4]....
        /*0170*/ 	.word	0x00001920


	//----- nvinfo : EIATTR_CRS_STACK_SIZE
	.align		4
.L_1755:
        /*0174*/ 	.byte	0x04, 0x1e
        /*0176*/ 	.short	(.L_1757 - .L_1756)
.L_1756:
        /*0178*/ 	.word	0x00000000


	//----- nvinfo : EIATTR_CBANK_PARAM_SIZE
	.align		4
.L_1757:
        /*017c*/ 	.byte	0x03, 0x19
        /*017e*/ 	.short	0x0074


	//----- nvinfo : EIATTR_PARAM_CBANK
	.align		4
        /*0180*/ 	.byte	0x04, 0x0a
        /*0182*/ 	.short	(.L_1759 - .L_1758)
	.align		4
.L_1758:
        /*0184*/ 	.word	index@(.nv.constant0._Z23gemm_half_q_half_kernelILi8ELb1ELb1EEvPK6__halfPKjS4_S2_PS0_iiiiPKtS7_iiiiiibS2_i)
        /*0188*/ 	.short	0x0380
        /*018a*/ 	.short	0x0074


	//----- nvinfo : EIATTR_SW_WAR
	.align		4
.L_1759:
        /*018c*/ 	.byte	0x04, 0x36
        /*018e*/ 	.short	(.L_1761 - .L_1760)
.L_1760:
        /*0190*/ 	.word	0x00000008
.L_1761:


//--------------------- .nv.info._Z23gemm_half_q_half_kernelILi7ELb1ELb1EEvPK6__halfPKjS4_S2_PS0_iiiiPKtS7_iiiiiibS2_i --------------------------
	.section	.nv.info._Z23gemm_half_q_half_kernelILi7ELb1ELb1EEvPK6__halfPKjS4_S2_PS0_iiiiPKtS7_iiiiiibS2_i,"",@"SHT_CUDA_INFO"
	.sectionflags	@""
	.align	4


	//----- nvinfo : EIATTR_CUDA_API_VERSION
	.align		4
        /*0000*/ 	.byte	0x04, 0x37
        /*0002*/ 	.short	(.L_1763 - .L_1762)
.L_1762:
        /*0004*/ 	.word	0x00000082


	//----- nvinfo : EIATTR_KPARAM_INFO
	.align		4
.L_1763:
        /*0008*/ 	.byte	0x04, 0x17
        /*000a*/ 	.short	(.L_1765 - .L_1764)
.L_1764:
        /*000c*/ 	.word	0x00000000
        /*0010*/ 	.short	0x0013
        /*0012*/ 	.short	0x0070
        /*0014*/ 	.byte	0x00, 0xf0, 0x11, 0x00


	//----- nvinfo : EIATTR_KPARAM_INFO
	.align		4
.L_1765:
        /*0018*/ 	.byte	0x04, 0x17
        /*001a*/ 	.short	(.L_1767 - .L_1766)
.L_1766:
        /*001c*/ 	.word	0x00000000
        /*0020*/ 	.short	0x0012
        /*0022*/ 	.short	0x0068
        /*0024*/ 	.byte	0x00, 0xf5, 0x21, 0x00


	//----- nvinfo : EIATTR_KPARAM_INFO
	.align		4
.L_1767:
        /*0028*/ 	.byte	0x04, 0x17
        /*002a*/ 	.short	(.L_1769 - .L_1768)
.L_1768:
        /*002c*/ 	.word	0x00000000
        /*0030*/ 	.short	0x0011
        /*0032*/ 	.short	0x0060
        /*0034*/ 	.byte	0x00, 0xf0, 0x05, 0x00


	//----- nvinfo : EIATTR_KPARAM_INFO
	.align		4
.L_1769:
        /*0038*/ 	.byte	0x04, 0x17
        /*003a*/ 	.short	(.L_1771 - .L_1770)
.L_1770:
        /*003c*/ 	.word	0x00000000
        /*0040*/ 	.short	0x0010
        /*0042*/ 	.short	0x005c
        /*0044*/ 	.byte	0x00, 0xf0, 0x11, 0x00


	//----- nvinfo : EIATTR_KPARAM_INFO
	.align		4
.L_1771:
        /*0048*/ 	.byte	0x04, 0x17
        /*004a*/ 	.short	(.L_1773 - .L_1772)
.L_1772:
        /*004c*/ 	.word	0x00000000
        /*0050*/ 	.short	0x000f
        /*0052*/ 	.short	0x0058
        /*0054*/ 	.byte	0x00, 0xf0, 0x11, 0x00


	//----- nvinfo : EIATTR_KPARAM_INFO
	.align		4
.L_1773:
        /*0058*/ 	.byte	0x04, 0x17
        /*005a*/ 	.short	(.L_1775 - .L_1774)
.L_1774:
        /*005c*/ 	.word	0x00000000
        /*0060*/ 	.short	0x000e
        /*0062*/ 	.short	0x0054
        /*0064*/ 	.byte	0x00, 0xf0, 0x11, 0x00


	//----- nvinfo : EIATTR_KPARAM_INFO
	.align		4
.L_1775:
        /*0068*/ 	.byte	0x04, 0x17
        /*006a*/ 	.short	(.L_1777 - .L_1776)
.L_1776:
        /*006c*/ 	.word	0x00000000
        /*0070*/ 	.short	0x000d
        /*0072*/ 	.short	0x0050
        /*0074*/ 	.byte	0x00, 0xf0, 0x11, 0x00


	//----- nvinfo : EIATTR_KPARAM_INFO
	.align		4
.L_1777:
        /*0078*/ 	.byte	0x04, 0x17
        /*007a*/ 	.short	(.L_1779 - .L_1778)
.L_1778:
        /*007c*/ 	.word	0x00000000
        /*0080*/ 	.short	0x000c
        /*0082*/ 	.short	0x004c
        /*0084*/ 	.byte	0x00, 0xf0, 0x11, 0x00


	//----- nvinfo : EIATTR_KPARAM_INFO
	.align		4
.L_1779:
        /*0088*/ 	.byte	0x04, 0x17
        /*008a*/ 	.short	(.L_1781 - .L_1780)
.L_1780:
        /*008c*/ 	.word	0x00000000
        /*0090*/ 	.short	0x000b
        /*0092*/ 	.short	0x0048
        /*0094*/ 	.byte	0x00, 0xf0, 0x11, 0x00


	//----- nvinfo : EIATTR_KPARAM_INFO
	.align		4
.L_1781:
        /*0098*/ 	.byte	0x04, 0x17
        /*009a*/ 	.short	(.L_1783 - .L_1782)
.L_1782:
        /*009c*/ 	.word	0x00000000
        /*00a0*/ 	.short	0x000a
        /*00a2*/ 	.short	0x0040
        /*00a4*/ 	.byte	0x00, 0xf5, 0x21, 0x00


	//----- nvinfo : EIATTR_KPARAM_INFO
	.align		4
.L_1783:
        /*00a8*/ 	.byte	0x04, 0x17
        /*00aa*/ 	.short	(.L_1785 - .L_1784)
.L_1784:
        /*00ac*/ 	.word	0x00000000
        /*00b0*/ 	.short	0x0009
        /*00b2*/ 	.short	0x0038
        /*00b4*/ 	.byte	0x00, 0xf5, 0x21, 0x00


	//----- nvinfo : EIATTR_KPARAM_INFO
	.align		4
.L_1785:
        /*00b8*/ 	.byte	0x04, 0x17
        /*00ba*/ 	.short	(.L_1787 - .L_1786)
.L_1786:
        /*00bc*/ 	.word	0x00000000
        /*00c0*/ 	.short	0x0008
        /*00c2*/ 	.short	0x0034
        /*00c4*/ 	.byte	0x00, 0xf0, 0x11, 0x00


	//----- nvinfo : EIATTR_KPARAM_INFO
	.align		4
.L_1787:
        /*00c8*/ 	.byte	0x04, 0x17
        /*00ca*/ 	.short	(.L_1789 - .L_1788)
.L_1788:
        /*00cc*/ 	.word	0x00000000
        /*00d0*/ 	.short	0x0007
        /*00d2*/ 	.short	0x0030
        /*00d4*/ 	.byte	0x00, 0xf0, 0x11, 0x00


	//----- nvinfo : EIATTR_KPARAM_INFO
	.align		4
.L_1789:
        /*00d8*/ 	.byte	0x04, 0x17
        /*00da*/ 	.short	(.L_1791 - .L_1790)
.L_1790:
        /*00dc*/ 	.word	0x00000000
        /*00e0*/ 	.short	0x0006
        /*00e2*/ 	.short	0x002c
        /*00e4*/ 	.byte	0x00, 0xf0, 0x11, 0x00


	//----- nvinfo : EIATTR_KPARAM_INFO
	.align		4
.L_1791:
        /*00e8*/ 	.byte	0x04, 0x17
        /*00ea*/ 	.short	(.L_1793 - .L_1792)
.L_1792:
        /*00ec*/ 	.word	0x00000000
        /*00f0*/ 	.short	0x0005
        /*00f2*/ 	.short	0x0028
        /*00f4*/ 	.byte	0x00, 0xf0, 0x11, 0x00


	//----- nvinfo : EIATTR_KPARAM_INFO
	.align		4
.L_1793:
        /*00f8*/ 	.byte	0x04, 0x17
        /*00fa*/ 	.short	(.L_1795 - .L_1794)
.L_1794:
        /*00fc*/ 	.word	0x00000000
        /*0100*/ 	.short	0x0004
        /*0102*/ 	.short	0x0020
        /*0104*/ 	.byte	0x00, 0xf5, 0x21, 0x00


	//----- nvinfo : EIATTR_KPARAM_INFO
	.align		4
.L_1795:
        /*0108*/ 	.byte	0x04, 0x17
        /*010a*/ 	.short	(.L_1797 - .L_1796)
.L_1796:
        /*010c*/ 	.word	0x00000000
        /*0110*/ 	.short	0x0003
        /*0112*/ 	.short	0x0018
        /*0114*/ 	.byte	0x00, 0xf5, 0x21, 0x00


	//----- nvinfo : EIATTR_KPARAM_INFO
	.align		4
.L_1797:
        /*0118*/ 	.byte	0x04, 0x17
        /*011a*/ 	.short	(.L_1799 - .L_1798)
.L_1798:
        /*011c*/ 	.word	0x00000000
        /*0120*/ 	.short	0x0002
        /*0122*/ 	.short	0x0010
        /*0124*/ 	.byte	0x00, 0xf5, 0x21, 0x00


	//----- nvinfo : EIATTR_KPARAM_INFO
	.align		4
.L_1799:
        /*0128*/ 	.byte	0x04, 0x17
        /*012a*/ 	.short	(.L_1801 - .L_1800)
.L_1800:
        /*012c*/ 	.word	0x00000000
        /*0130*/ 	.short	0x0001
        /*0132*/ 	.short	0x0008
        /*0134*/ 	.byte	0x00, 0xf5, 0x21, 0x00


	//----- nvinfo : EIATTR_KPARAM_INFO
	.align		4
.L_1801:
        /*0138*/ 	.byte	0x04, 0x17
        /*013a*/ 	.short	(.L_1803 - .L_1802)
.L_1802:
        /*013c*/ 	.word	0x00000000
        /*0140*/ 	.short	0x0000
        /*0142*/ 	.short	0x0000
        /*0144*/ 	.byte	0x00, 0xf5, 0x21, 0x00


	//----- nvinfo : EIATTR_SPARSE_MMA_MASK
	.align		4
.L_1803:
        /*0148*/ 	.byte	0x03, 0x50
        /*014a*/ 	.short	0x0000


	//----- nvinfo : EIATTR_MAXREG_COUNT
	.align		4
        /*014c*/ 	.byte	0x03, 0x1b
        /*014e*/ 	.short	0x00ff


	//----- nvinfo : EIATTR_NUM_BARRIERS
	.align		4
        /*0150*/ 	.byte	0x02, 0x4c
        /*0152*/ 	.byte	0x01
	.zero		1


	//----- nvinfo : EIATTR_MERCURY_ISA_VERSION
	.align		4
        /*0154*/ 	.byte	0x03, 0x5f
        /*0156*/ 	.short	0x0101


	//----- nvinfo : EIATTR_VRC_CTA_INIT_COUNT
	.align		4
        /*0158*/ 	.byte	0x02, 0x4a
	.zero		1
	.zero		1


	//----- nvinfo : EIATTR_EXIT_INSTR_OFFSETS
	.align		4
        /*015c*/ 	.byte	0x04, 0x1c
        /*015e*/ 	.short	(.L_1805 - .L_1804)


	//   ....[0]....
.L_1804:
        /*0160*/ 	.word	0x00000180


	//   ....[1]....
        /*0164*/ 	.word	0x00000620


	//   ....[2]....
        /*0168*/ 	.word	0x00001580


	//   ....[3]....
        /*016c*/ 	.word	0x00001610


	//   ....[4]....
        /*0170*/ 	.word	0x00001650


	//----- nvinfo : EIATTR_CRS_STACK_SIZE
	.align		4
.L_1805:
        /*0174*/ 	.byte	0x04, 0x1e
        /*0176*/ 	.short	(.L_1807 - .L_1806)
.L_1806:
        /*0178*/ 	.word	0x00000000


	//----- nvinfo : EIATTR_CBANK_PARAM_SIZE
	.align		4
.L_1807:
        /*017c*/ 	.byte	0x03, 0x19
        /*017e*/ 	.short	0x0074


	//----- nvinfo : EIATTR_PARAM_CBANK
	.align		4
        /*0180*/ 	.byte	0x04, 0x0a
        /*0182*/ 	.short	(.L_1809 - .L_1808)
	.align		4
.L_1808:
        /*0184*/ 	.word	index@(.nv.constant0._Z23gemm_half_q_half_kernelILi7ELb1ELb1EEvPK6__halfPKjS4_S2_PS0_iiiiPKtS7_iiiiiibS2_i)
        /*0188*/ 	.short	0x0380
        /*018a*/ 	.short	0x0074


	//----- nvinfo : EIATTR_SW_WAR
	.align		4
.L_1809:
        /*018c*/ 	.byte	0x04, 0x36
        /*018e*/ 	.short	(.L_1811 - .L_1810)
.L_1810:
        /*0190*/ 	.word	0x00000008
.L_1811:


//--------------------- .nv.info._Z23gemm_half_q_half_kernelILi6ELb1ELb1EEvPK6__halfPKjS4_S2_PS0_iiiiPKtS7_iiiiiibS2_i --------------------------
	.section	.nv.info._Z23gemm_half_q_half_kernelILi6ELb1ELb1EEvPK6__halfPKjS4_S2_PS0_iiiiPKtS7_iiiiiibS2_i,"",@"SHT_CUDA_INFO"
	.sectionflags	@""
	.align	4


	//----- nvinfo : EIATTR_CUDA_API_VERSION
	.align		4
        /*0000*/ 	.byte	0x04, 0x37
        /*0002*/ 	.short	(.L_1813 - .L_1812)
.L_1812:
        /*0004*/ 	.word	0x00000082


	//----- nvinfo : EIATTR_KPARAM_INFO
	.align		4
.L_1813:
        /*0008*/ 	.byte	0x04, 0x17
        /*000a*/ 	.short	(.L_1815 - .L_1814)
.L_1814:
        /*000c*/ 	.word	0x00000000
        /*0010*/ 	.short	0x0013
        /*0012*/ 	.short	0x0070
        /*0014*/ 	.byte	0x00, 0xf0, 0x11, 0x00


	//----- nvinfo : EIATTR_KPARAM_INFO
	.align		4
.L_1815:
        /*0018*/ 	.byte	0x04, 0x17
        /*001a*/ 	.short	(.L_1817 - .L_1816)
.L_1816:
        /*001c*/ 	.word	0x00000000
        /*0020*/ 	.short	0x0012
        /*0022*/ 	.short	0x0068
        /*0024*/ 	.byte	0x00, 0xf5, 0x21, 0x00


	//----- nvinfo : EIATTR_KPARAM_INFO
	.align		4
.L_1817:
        /*0028*/ 	.byte	0x04, 0x17
        /*002a*/ 	.short	(.L_1819 - .L_1818)
.L_1818:
        /*002c*/ 	.word	0x00000000
        /*0030*/ 	.short	0x0011
        /*0032*/ 	.short	0x0060
        /*0034*/ 	.byte	0x00, 0xf0, 0x05, 0x00


	//----- nvinfo : EIATTR_KPARAM_INFO
	.align		4
.L_1819:
        /*0038*/ 	.byte	0x04, 0x17
        /*003a*/ 	.short	(.L_1821 - .L_1820)
.L_1820:
        /*003c*/ 	.word	0x00000000
        /*0040*/ 	.short	0x0010
        /*0042*/ 	.short	0x005c
        /*0044*/ 	.byte	0x00, 0xf0, 0x11, 0x00


	//----- nvinfo : EIATTR_KPARAM_INFO
	.align		4
.L_1821:
        /*0048*/ 	.byte	0x04, 0x17
        /*004a*/ 	.short	(.L_1823 - .L_1822)
.L_1822:
        /*004c*/ 	.word	0x00000000
        /*0050*/ 	.short	0x000f
        /*0052*/ 	.short	0x0058
        /*0054*/ 	.byte	0x00, 0xf0, 0x11, 0x00


	//----- nvinfo : EIATTR_KPARAM_INFO
	.align		4
.L_1823:
        /*0058*/ 	.byte	0x04, 0x17
        /*005a*/ 	.short	(.L_1825 - .L_1824)
.L_1824:
        /*005c*/ 	.word	0x00000000
        /*0060*/ 	.short	0x000e
        /*0062*/ 	.short	0x0054
        /*0064*/ 	.byte	0x00, 0xf0, 0x11, 0x00


	//----- nvinfo : EIATTR_KPARAM_INFO
	.align		4
.L_1825:
        /*0068*/ 	.byte	0x04, 0x17
        /*006a*/ 	.short	(.L_1827 - .L_1826)
.L_1826:
        /*006c*/ 	.word	0x00000000
        /*0070*/ 	.short	0x000d
        /*0072*/ 	.short	0x0050
        /*0074*/ 	.byte	0x00, 0xf0, 0x11, 0x00


	//----- nvinfo : EIATTR_KPARAM_INFO
	.align		4
.L_1827:
        /*0078*/ 	.byte	0x04, 0x17
        /*007a*/ 	.short	(.L_1829 - .L_1828)
.L_1828:
        /*007c*/ 	.word	0x00000000
        /*0080*/ 	.short	0x000c
        /*0082*/ 	.short	0x004c
        /*0084*/ 	.byte	0x00, 0xf0, 0x11, 0x00


	//----- nvinfo : EIATTR_KPARAM_INFO
	.align		4
.L_1829:
        /*0088*/ 	.byte	0x04, 0x17
        /*008a*/ 	.short	(.L_1831 - .L_1830)
.L_1830:
        /*008c*/ 	.word	0x00000000
        /*0090*/ 	.short	0x000b
        /*0092*/ 	.short	0x0048
        /*0094*/ 	.byte	0x00, 0xf0, 0x11, 0x00


	//----- nvinfo : EIATTR_KPARAM_INFO
	.align		4
.L_1831:
        /*0098*/ 	.byte	0x04, 0x17
        /*009a*/ 	.short	(.L_1833 - .L_1832)
.L_1832:
        /*009c*/ 	.word	0x00000000
        /*00a0*/ 	.short	0x000a
        /*00a2*/ 	.short	0x0040
        /*00a4*/ 	.byte	0x00, 0xf5, 0x21, 0x00


	//----- nvinfo : EIATTR_KPARAM_INFO
	.align		4
.L_1833:
        /*00a8*/ 	.byte	0x04, 0x17
        /*00aa*/ 	.short	(.L_1835 - .L_1834)
.L_1834:
        /*00ac*/ 	.word	0x00000000
        /*00b0*/ 	.short	0x0009
        /*00b2*/ 	.short	0x0038
        /*00b4*/ 	.byte	0x00, 0xf5, 0x21, 0x00


	//----- nvinfo : EIATTR_KPARAM_INFO
	.align		4
.L_1835:
        /*00b8*/ 	.byte	0x04, 0x17
        /*00ba*/ 	.short	(.L_1837 - .L_1836)
.L_1836:
        /*00bc*/ 	.word	0x00000000
        /*00c0*/ 	.short	0x0008
        /*00c2*/ 	.short	0x0034
        /*00c4*/ 	.byte	0x00, 0xf0, 0x11, 0x00


	//----- nvinfo : EIATTR_KPARAM_INFO
	.align		4
.L_1837:
        /*00c8*/ 	.byte	0x04, 0x17
        /*00ca*/ 	.short	(.L_1839 - .L_1838)
.L_1838:
        /*00cc*/ 	.word	0x00000000
        /*00d0*/ 	.short	0x0007
        /*00d2*/ 	.short	0x0030
        /*00d4*/ 	.byte	0x00, 0xf0, 0x11, 0x00


	//----- nvinfo : EIATTR_KPARAM_INFO
	.align		4
.L_1839:
        /*00d8*/ 	.byte	0x04, 0x17
        /*00da*/ 	.short	(.L_1841 - .L_1840)
.L_1840:
        /*00dc*/ 	.word	0x00000000
        /*00e0*/ 	.short	0x0006
        /*00e2*/ 	.short	0x002c
        /*00e4*/ 	.byte	0x00, 0xf0, 0x11, 0x00


	//----- nvinfo : EIATTR_KPARAM_INFO
	.align		4
.L_1841:
        /*00e8*/ 	.byte	0x04, 0x17
        /*00ea*/ 	.short	(.L_1843 - .L_1842)
.L_1842:
        /*00ec*/ 	.word	0x00000000
        /*00f0*/ 	.short	0x0005
        /*00f2*/ 	.short	0x0028
        /*00f4*/ 	.byte	0x00, 0xf0, 0x11, 0x00


	//----- nvinfo : EIATTR_KPARAM_INFO
	.align		4
.L_1843:
        /*00f8*/ 	.byte	0x04, 0x17
        /*00fa*/ 	.short	(.L_1845 - .L_1844)
.L_1844:
        /*00fc*/ 	.word	0x00000000
        /*0100*/ 	.short	0x0004
        /*0102*/ 	.short	0x0020
        /*0104*/ 	.byte	0x00, 0xf5, 0x21, 0x00


	//----- nvinfo : EIATTR_KPARAM_INFO
	.align		4
.L_1845:
        /*0108*/ 	.byte	0x04, 0x17
        /*010a*/ 	.short	(.L_1847 - .L_1846)
.L_1846:
        /*010c*/ 	.word	0x00000000
        /*0110*/ 	.short	0x0003
        /*0112*/ 	.short	0x0018
        /*0114*/ 	.byte	0x00, 0xf5, 0x21, 0x00


	//----- nvinfo : EIATTR_KPARAM_INFO
	.align		4
.L_1847:
        /*0118*/ 	.byte	0x04, 0x17
        /*011a*/ 	.short	(.L_1849 - .L_1848)
.L_1848:
        /*011c*/ 	.word	0x00000000
        /*0120*/ 	.short	0x0002
        /*0122*/ 	.short	0x0010
        /*0124*/ 	.byte	0x00, 0xf5, 0x21, 0x00


	//----- nvinfo : EIATTR_KPARAM_INFO
	.align		4
.L_1849:
        /*0128*/ 	.byte	0x04, 0x17
        /*012a*/ 	.short	(.L_1851 - .L_1850)
.L_1850:
        /*012c*/ 	.word	0x00000000
        /*0130*/ 	.short	0x0001
        /*0132*/ 	.short	0x0008
        /*0134*/ 	.byte	0x00, 0xf5, 0x21, 0x00


	//----- nvinfo : EIATTR_KPARAM_INFO
	.align		4
.L_1851:
        /*0138*/ 	.byte	0x04, 0x17
        /*013a*/ 	.short	(.L_1853 - .L_1852)
.L_1852:
        /*013c*/ 	.word	0x00000000
        /*0140*/ 	.short	0x0000
        /*0142*/ 	.short	0x0000
        /*0144*/ 	.byte	0x00, 0xf5, 0x21, 0x00


	//----- nvinfo : EIATTR_SPARSE_MMA_MASK
	.align		4
.L_1853:
        /*0148*/ 	.byte	0x03, 0x50
        /*014a*/ 	.short	0x0000


	//----- nvinfo : EIATTR_MAXREG_COUNT
	.align		4
        /*014c*/ 	.byte	0x03, 0x1b
        /*014e*/ 	.short	0x00ff


	//----- nvinfo : EIATTR_NUM_BARRIERS
	.align		4
        /*0150*/ 	.byte	0x02, 0x4c
        /*0152*/ 	.byte	0x01
	.zero		1


	//----- nvinfo : EIATTR_MERCURY_ISA_VERSION
	.align		4
        /*0154*/ 	.byte	0x03, 0x5f
        /*0156*/ 	.short	0x0101


	//----- nvinfo : EIATTR_VRC_CTA_INIT_COUNT
	.align		4
        /*0158*/ 	.byte	0x02, 0x4a
	.zero		1
	.zero		1


	//----- nvinfo : EIATTR_EXIT_INSTR_OFFSETS
	.align		4
        /*015c*/ 	.byte	0x04, 0x1c
        /*015e*/ 	.short	(.L_1855 - .L_1854)


	//   ....[0]....
.L_1854:
        /*0160*/ 	.word	0x00000160


	//   ....[1]....
        /*0164*/ 	.word	0x00000590


	//   ....[2]....
        /*0168*/ 	.word	0x000012d0


	//   ....[3]....
        /*016c*/ 	.word	0x00001360


	//   ....[4]....
        /*0170*/ 	.word	0x000013a0


	//----- nvinfo : EIATTR_CRS_STACK_SIZE
	.align		4
.L_1855:
        /*0174*/ 	.byte	0x04, 0x1e
        /*0176*/ 	.short	(.L_1857 - .L_1856)
.L_1856:
        /*0178*/ 	.word	0x00000000


	//----- nvinfo : EIATTR_CBANK_PARAM_SIZE
	.align		4
.L_1857:
        /*017c*/ 	.byte	0x03, 0x19
        /*017e*/ 	.short	0x0074


	//----- nvinfo : EIATTR_PARAM_CBANK
	.align		4
        /*0180*/ 	.byte	0x04, 0x0a
        /*0182*/ 	.short	(.L_1859 - .L_1858)
	.align		4
.L_1858:
        /*0184*/ 	.word	index@(.nv.constant0._Z23gemm_half_q_half_kernelILi6ELb1ELb1EEvPK6__halfPKjS4_S2_PS0_iiiiPKtS7_iiiiiibS2_i)
        /*0188*/ 	.short	0x0380
        /*018a*/ 	.short	0x0074


	//----- nvinfo : EIATTR_SW_WAR
	.align		4
.L_1859:
        /*018c*/ 	.byte	0x04, 0x36
        /*018e*/ 	.short	(.L_1861 - .L_1860)
.L_1860:
        /*0190*/ 	.word	0x00000008
.L_1861:


//--------------------- .nv.info._Z23gemm_half_q_half_kernelILi5ELb1ELb1EEvPK6__halfPKjS4_S2_PS0_iiiiPKtS7_iiiiiibS2_i --------------------------
	.section	.nv.info._Z23gemm_half_q_half_kernelILi5ELb1ELb1EEvPK6__halfPKjS4_S2_PS0_iiiiPKtS7_iiiiiibS2_i,"",@"SHT_CUDA_INFO"
	.sectionflags	@""
	.align	4


	//----- nvinfo : EIATTR_CUDA_API_VERSION
	.align		4
        /*0000*/ 	.byte	0x04, 0x37
        /*0002*/ 	.short	(.L_1863 - .L_1862)
.L_1862:
        /*0004*/ 	.word	0x00000082


	//----- nvinfo : EIATTR_KPARAM_INFO
	.align		4
.L_1863:
        /*0008*/ 	.byte	0x04, 0x17
        /*000a*/ 	.short	(.L_1865 - .L_1864)
.L_1864:
        /*000c*/ 	.word	0x00000000
        /*0010*/ 	.short	0x0013
        /*0012*/ 	.short	0x0070
        /*0014*/ 	.byte	0x00, 0xf0, 0x11, 0x00


	//----- nvinfo : EIATTR_KPARAM_INFO
	.align		4
.L_1865:
        /*0018*/ 	.byte	0x04, 0x17
        /*001a*/ 	.short	(.L_1867 - .L_1866)
.L_1866:
        /*001c*/ 	.word	0x00000000
        /*0020*/ 	.short	0x0012
        /*0022*/ 	.short	0x0068
        /*0024*/ 	.byte	0x00, 0xf5, 0x21, 0x00


	//----- nvinfo : EIATTR_KPARAM_INFO
	.align		4
.L_1867:
        /*0028*/ 	.byte	0x04, 0x17
        /*002a*/ 	.short	(.L_1869 - .L_1868)
.L_1868:
        /*002c*/ 	.word	0x00000000
        /*0030*/ 	.short	0x0011
        /*0032*/ 	.short	0x0060
        /*0034*/ 	.byte	0x00, 0xf0, 0x05, 0x00


	//----- nvinfo : EIATTR_KPARAM_INFO
	.align		4
.L_1869:
        /*0038*/ 	.byte	0x04, 0x17
        /*003a*/ 	.short	(.L_1871 - .L_1870)
.L_1870:
        /*003c*/ 	.word	0x00000000
        /*0040*/ 	.short	0x0010
        /*0042*/ 	.short	0x005c
        /*0044*/ 	.byte	0x00, 0xf0, 0x11, 0x00


	//----- nvinfo : EIATTR_KPARAM_INFO
	.align		4
.L_1871:
        /*0048*/ 	.byte	0x04, 0x17
        /*004a*/ 	.short	(.L_1873 - .L_1872)
.L_1872:
        /*004c*/ 	.word	0x00000000
        /*0050*/ 	.short	0x000f
        /*0052*/ 	.short	0x0058
        /*0054*/ 	.byte	0x00, 0xf0, 0x11, 0x00


	//----- nvinfo : EIATTR_KPARAM_INFO
	.align		4
.L_1873:
        /*0058*/ 	.byte	0x04, 0x17
        /*005a*/ 	.short	(.L_1875 - .L_1874)
.L_1874:
        /*005c*/ 	.word	0x00000000
        /*0060*/ 	.short	0x000e
        /*0062*/ 	.short	0x0054
        /*0064*/ 	.byte	0x00, 0xf0, 0x11, 0x00


	//----- nvinfo : EIATTR_KPARAM_INFO
	.align		4
.L_1875:
        /*0068*/ 	.byte	0x04, 0x17
        /*006a*/ 	.short	(.L_1877 - .L_1876)
.L_1876:
        /*006c*/ 	.word	0x00000000
        /*0070*/ 	.short	0x000d
        /*0072*/ 	.short	0x0050
        /*0074*/ 	.byte	0x00, 0xf0, 0x11, 0x00


	//----- nvinfo : EIATTR_KPARAM_INFO
	.align		4
.L_1877:
        /*0078*/ 	.byte	0x04, 0x17
        /*007a*/ 	.short	(.L_1879 - .L_1878)
.L_1878:
        /*007c*/ 	.word	0x00000000
        /*0080*/ 	.short	0x000c
        /*0082*/ 	.short	0x004c
        /*0084*/ 	.byte	0x00, 0xf0, 0x11, 0x00


	//----- nvinfo : EIATTR_KPARAM_INFO
	.align		4
.L_1879:
        /*0088*/ 	.byte	0x04, 0x17
        /*008a*/ 	.short	(.L_1881 - .L_1880)
.L_1880:
        /*008c*/ 	.word	0x00000000
        /*0090*/ 	.short	0x000b
        /*0092*/ 	.short	0x0048
        /*0094*/ 	.byte	0x00, 0xf0, 0x11, 0x00


	//----- nvinfo : EIATTR_KPARAM_INFO
	.align		4
.L_1881:
        /*0098*/ 	.byte	0x04, 0x17
        /*009a*/ 	.short	(.L_1883 - .L_1882)
.L_1882:
        /*009c*/ 	.word	0x00000000
        /*00a0*/ 	.short	0x000a
        /*00a2*/ 	.short	0x0040
        /*00a4*/ 	.byte	0x00, 0xf5, 0x21, 0x00


	//----- nvinfo : EIATTR_KPARAM_INFO
	.align		4
.L_1883:
        /*00a8*/ 	.byte	0x04, 0x17
        /*00aa*/ 	.short	(.L_1885 - .L_1884)
.L_1884:
        /*00ac*/ 	.word	0x00000000
        /*00b0*/ 	.short	0x0009
        /*00b2*/ 	.short	0x0038
        /*00b4*/ 	.byte	0x00, 0xf5, 0x21, 0x00


	//----- nvinfo : EIATTR_KPARAM_INFO
	.align		4
.L_1885:
        /*00b8*/ 	.byte	0x04, 0x17
        /*00ba*/ 	.short	(.L_1887 - .L_1886)
.L_1886:
        /*00bc*/ 	.word	0x00000000
        /*00c0*/ 	.short	0x0008
        /*00c2*/ 	.short	0x0034
        /*00c4*/ 	.byte	0x00, 0xf0, 0x11, 0x00


	//----- nvinfo : EIATTR_KPARAM_INFO
	.align		4
.L_1887:
        /*00c8*/ 	.byte	0x04, 0x17
        /*00ca*/ 	.short	(.L_1889 - .L_1888)
.L_1888:
        /*00cc*/ 	.word	0x00000000
        /*00d0*/ 	.short	0x0007
        /*00d2*/ 	.short	0x0030
        /*00d4*/ 	.byte	0x00, 0xf0, 0x11, 0x00


	//----- nvinfo : EIATTR_KPARAM_INFO
	.align		4
.L_1889:
        /*00d8*/ 	.byte	0x04, 0x17
        /*00da*/ 	.short	(.L_1891 - .L_1890)
.L_1890:
        /*00dc*/ 	.word	0x00000000
        /*00e0*/ 	.short	0x0006
        /*00e2*/ 	.short	0x002c
        /*00e4*/ 	.byte	0x00, 0xf0, 0x11, 0x00


	//----- nvinfo : EIATTR_KPARAM_INFO
	.align		4
.L_1891:
        /*00e8*/ 	.byte	0x04, 0x17
        /*00ea*/ 	.short	(.L_1893 - .L_1892)
.L_1892:
        /*00ec*/ 	.word	0x00000000
        /*00f0*/ 	.short	0x0005
        /*00f2*/ 	.short	0x0028
        /*00f4*/ 	.byte	0x00, 0xf0, 0x11, 0x00


	//----- nvinfo : EIATTR_KPARAM_INFO
	.align		4
.L_1893:
        /*00f8*/ 	.byte	0x04, 0x17
        /*00fa*/ 	.short	(.L_1895 - .L_1894)
.L_1894:
        /*00fc*/ 	.word	0x00000000
        /*0100*/ 	.short	0x0004
        /*0102*/ 	.short	0x0020
        /*0104*/ 	.byte	0x00, 0xf5, 0x21, 0x00


	//----- nvinfo : EIATTR_KPARAM_INFO
	.align		4
.L_1895:
        /*0108*/ 	.byte	0x04, 0x17
        /*010a*/ 	.short	(.L_1897 - .L_1896)
.L_1896:
        /*010c*/ 	.word	0x00000000
        /*0110*/ 	.short	0x0003
        /*0112*/ 	.short	0x0018
        /*0114*/ 	.byte	0x00, 0xf5, 0x21, 0x00


	//----- nvinfo : EIATTR_KPARAM_INFO
	.align		4
.L_1897:
        /*0118*/ 	.byte	0x04, 0x17
        /*011a*/ 	.short	(.L_1899 - .L_1898)
.L_1898:
        /*011c*/ 	.word	0x00000000
        /*0120*/ 	.short	0x0002
        /*0122*/ 	.short	0x0010
        /*0124*/ 	.byte	0x00, 0xf5, 0x21, 0x00


	//----- nvinfo : EIATTR_KPARAM_INFO
	.align		4
.L_1899:
        /*0128*/ 	.byte	0x04, 0x17
        /*012a*/ 	.short	(.L_1901 - .L_1900)
.L_1900:
        /*012c*/ 	.word	0x00000000
        /*0130*/ 	.short	0x0001
        /*0132*/ 	.short	0x0008
        /*0134*/ 	.byte	0x00, 0xf5, 0x21, 0x00


	//----- nvinfo : EIATTR_KPARAM_INFO
	.align		4
.L_1901:
        /*0138*/ 	.byte	0x04, 0x17
        /*013a*/ 	.short	(.L_1903 - .L_1902)
.L_1902:
        /*013c*/ 	.word	0x00000000
        /*0140*/ 	.short	0x0000
        /*0142*/ 	.short	0x0000
        /*0144*/ 	.byte	0x00, 0xf5, 0x21, 0x00


	//----- nvinfo : EIATTR_SPARSE_MMA_MASK
	.align		4
.L_1903:
        /*0148*/ 	.byte	0x03, 0x50
        /*014a*/ 	.short	0x0000


	//----- nvinfo : EIATTR_MAXREG_COUNT
	.align		4
        /*014c*/ 	.byte	0x03, 0x1b
        /*014e*/ 	.short	0x00ff


	//----- nvinfo : EIATTR_NUM_BARRIERS
	.align		4
        /*0150*/ 	.byte	0x02, 0x4c
        /*0152*/ 	.byte	0x01
	.zero		1


	//----- nvinfo : EIATTR_MERCURY_ISA_VERSION
	.align		4
        /*0154*/ 	.byte	0x03, 0x5f
        /*0156*/ 	.short	0x0101


	//----- nvinfo : EIATTR_VRC_CTA_INIT_COUNT
	.align		4
        /*0158*/ 	.byte	0x02, 0x4a
	.zero		1
	.zero		1


	//----- nvinfo : EIATTR_EXIT_INSTR_OFFSETS
	.align		4
        /*015c*/ 	.byte	0x04, 0x1c
        /*015e*/ 	.short	(.L_1905 - .L_1904)


	//   ....[0]....
.L_1904:
        /*0160*/ 	.word	0x00000130


	//   ....[1]....
        /*0164*/ 	.word	0x000004f0


	//   ....[2]....
        /*0168*/ 	.word	0x00001000


	//   ....[3]....
        /*016c*/ 	.word	0x00001090


	//   ....[4]....
        /*0170*/ 	.word	0x000010d0


	//----- nvinfo : EIATTR_CRS_STACK_SIZE
	.align		4
.L_1905:
        /*0174*/ 	.byte	0x04, 0x1e
        /*0176*/ 	.short	(.L_1907 - .L_1906)
.L_1906:
        /*0178*/ 	.word	0x00000000


	//----- nvinfo : EIATTR_CBANK_PARAM_SIZE
	.align		4
.L_1907:
        /*017c*/ 	.byte	0x03, 0x19
        /*017e*/ 	.short	0x0074


	//----- nvinfo : EIATTR_PARAM_CBANK
	.align		4
        /*0180*/ 	.byte	0x04, 0x0a
        /*0182*/ 	.short	(.L_1909 - .L_1908)
	.align		4
.L_1908:
        /*0184*/ 	.word	index@(.nv.constant0._Z23gemm_half_q_half_kernelILi5ELb1ELb1EEvPK6__halfPKjS4_S2_PS0_iiiiPKtS7_iiiiiibS2_i)
        /*0188*/ 	.short	0x0380
        /*018a*/ 	.short	0x0074


	//----- nvinfo : EIATTR_SW_WAR
	.align		4
.L_1909:
        /*018c*/ 	.byte	0x04, 0x36
        /*018e*/ 	.short	(.L_1911 - .L_1910)
.L_1910:
        /*0190*/ 	.word	0x00000008
.L_1911:


//--------------------- .nv.info._Z23gemm_half_q_half_kernelILi4ELb1ELb1EEvPK6__halfPKjS4_S2_PS0_iiiiPKtS7_iiiiiibS2_i --------------------------
	.section	.nv.info._Z23gemm_half_q_half_kernelILi4ELb1ELb1EEvPK6__halfPKjS4_S2_PS0_iiiiPKtS7_iiiiiibS2_i,"",@"SHT_CUDA_INFO"
	.sectionflags	@""
	.align	4


	//----- nvinfo : EIATTR_CUDA_API_VERSION
	.align		4
        /*0000*/ 	.byte	0x04, 0x37
        /*0002*/ 	.short	(.L_1913 - .L_1912)
.L_1912:
        /*0004*/ 	.word	0x00000082


	//----- nvinfo : EIATTR_KPARAM_INFO
	.align		4
.L_1913:
        /*0008*/ 	.byte	0x04, 0x17
        /*000a*/ 	.short	(.L_1915 - .L_1914)
.L_1914:
        /*000c*/ 	.word	0x00000000
        /*0010*/ 	.short	0x0013
        /*0012*/ 	.short	0x0070
        /*0014*/ 	.byte	0x00, 0xf0, 0x11, 0x00


	//----- nvinfo : EIATTR_KPARAM_INFO
	.align		4
.L_1915:
        /*0018*/ 	.byte	0x04, 0x17
        /*001a*/ 	.short	(.L_1917 - .L_1916)
.L_1916:
        /*001c*/ 	.word	0x00000000
        /*0020*/ 	.short	0x0012
        /*0022*/ 	.short	0x0068
        /*0024*/ 	.byte	0x00, 0xf5, 0x21, 0x00


	//----- nvinfo : EIATTR_KPARAM_INFO
	.align		4
.L_1917:
        /*0028*/ 	.byte	0x04, 0x17
        /*002a*/ 	.short	(.L_1919 - .L_1918)
.L_1918:
        /*002c*/ 	.word	0x00000000
        /*0030*/ 	.short	0x0011
        /*0032*/ 	.short	0x0060
        /*0034*/ 	.byte	0x00, 0xf0, 0x05, 0x00


	//----- nvinfo : EIATTR_KPARAM_INFO
	.align		4
.L_1919:
        /*0038*/ 	.byte	0x04, 0x17
        /*003a*/ 	.short	(.L_1921 - .L_1920)
.L_1920:
        /*003c*/ 	.word	0x00000000
        /*0040*/ 	.short	0x0010
        /*0042*/ 	.short	0x005c
        /*0044*/ 	.byte	0x00, 0xf0, 0x11, 0x00


	//----- nvinfo : EIATTR_KPARAM_INFO
	.align		4
.L_1921:
        /*0048*/ 	.byte	0x04, 0x17
        /*004a*/ 	.short	(.L_1923 - .L_1922)
.L_1922:
        /*004c*/ 	.word	0x00000000
        /*0050*/ 	.short	0x000f
        /*0052*/ 	.short	0x0058
        /*0054*/ 	.byte	0x00, 0xf0, 0x11, 0x00


	//----- nvinfo : EIATTR_KPARAM_INFO
	.align		4
.L_1923:
        /*0058*/ 	.byte	0x04, 0x17
        /*005a*/ 	.short	(.L_1925 - .L_1924)
.L_1924:
        /*005c*/ 	.word	0x00000000
        /*0060*/ 	.short	0x000e
        /*0062*/ 	.short	0x0054
        /*0064*/ 	.byte	0x00, 0xf0, 0x11, 0x00


	//----- nvinfo : EIATTR_KPARAM_INFO
	.align		4
.L_1925:
        /*0068*/ 	.byte	0x04, 0x17
        /*006a*/ 	.short	(.L_1927 - .L_1926)
.L_1926:
        /*006c*/ 	.word	0x00000000
        /*0070*/ 	.short	0x000d
        /*0072*/ 	.short	0x0050
        /*0074*/ 	.byte	0x00, 0xf0, 0x11, 0x00


	//----- nvinfo : EIATTR_KPARAM_INFO
	.align		4
.L_1927:
        /*0078*/ 	.byte	0x04, 0x17
        /*007a*/ 	.short	(.L_1929 - .L_1928)
.L_1928:
        /*007c*/ 	.word	0x00000000
        /*0080*/ 	.short	0x000c
        /*0082*/ 	.short	0x004c
        /*0084*/ 	.byte	0x00, 0xf0, 0x11, 0x00


	//----- nvinfo : EIATTR_KPARAM_INFO
	.align		4
.L_1929:
        /*0088*/ 	.byte	0x04, 0x17
        /*008a*/ 	.short	(.L_1931 - .L_1930)
.L_1930:
        /*008c*/ 	.word	0x00000000
        /*0090*/ 	.short	0x000b
        /*0092*/ 	.short	0x0048
        /*0094*/ 	.byte	0x00, 0xf0, 0x11, 0x00


	//----- nvinfo : EIATTR_KPARAM_INFO
	.align		4
.L_1931:
        /*0098*/ 	.byte	0x04, 0x17
        /*009a*/ 	.short	(.L_1933 - .L_1932)
.L_1932:
        /*009c*/ 	.word	0x00000000
        /*00a0*/ 	.short	0x000a
        /*00a2*/ 	.short	0x0040
        /*00a4*/ 	.byte	0x00, 0xf5, 0x21, 0x00


	//----- nvinfo : EIATTR_KPARAM_INFO
	.align		4
.L_1933:
        /*00a8*/ 	.byte	0x04, 0x17
        /*00aa*/ 	.short	(.L_1935 - .L_1934)
.L_1934:
        /*00ac*/ 	.word	0x00000000
        /*00b0*/ 	.short	0x0009
        /*00b2*/ 	.short	0x0038
        /*00b4*/ 	.byte	0x00, 0xf5, 0x21, 0x00


	//----- nvinfo : EIATTR_KPARAM_INFO
	.align		4
.L_1935:
        /*00b8*/ 	.byte	0x04, 0x17
        /*00ba*/ 	.short	(.L_1937 - .L_1936)
.L_1936:
        /*00bc*/ 	.word	0x00000000
        /*00c0*/ 	.short	0x0008
        /*00c2*/ 	.short	0x0034
        /*00c4*/ 	.byte	0x00, 0xf0, 0x11, 0x00


	//----- nvinfo : EIATTR_KPARAM_INFO
	.align		4
.L_1937:
        /*00c8*/ 	.byte	0x04, 0x17
        /*00ca*/ 	.short	(.L_1939 - .L_1938)
.L_1938:
        /*00cc*/ 	.word	0x00000000
        /*00d0*/ 	.short	0x0007
        /*00d2*/ 	.short	0x0030
        /*00d4*/ 	.byte	0x00, 0xf0, 0x11, 0x00


	//----- nvinfo : EIATTR_KPARAM_INFO
	.align		4
.L_1939:
        /*00d8*/ 	.byte	0x04, 0x17
        /*00da*/ 	.short	(.L_1941 - .L_1940)
.L_1940:
        /*00dc*/ 	.word	0x00000000
        /*00e0*/ 	.short	0x0006
        /*00e2*/ 	.short	0x002c
        /*00e4*/ 	.byte	0x00, 0xf0, 0x11, 0x00


	//----- nvinfo : EIATTR_KPARAM_INFO
	.align		4
.L_1941:
        /*00e8*/ 	.byte	0x04, 0x17
        /*00ea*/ 	.short	(.L_1943 - .L_1942)
.L_1942:
        /*00ec*/ 	.word	0x00000000
        /*00f0*/ 	.short	0x0005
        /*00f2*/ 	.short	0x0028
        /*00f4*/ 	.byte	0x00, 0xf0, 0x11, 0x00


	//----- nvinfo : EIATTR_KPARAM_INFO
	.align		4
.L_1943:
        /*00f8*/ 	.byte	0x04, 0x17
        /*00fa*/ 	.short	(.L_1945 - .L_1944)
.L_1944:
        /*00fc*/ 	.word	0x00000000
        /*0100*/ 	.short	0x0004
        /*0102*/ 	.short	0x0020
        /*0104*/ 	.byte	0x00, 0xf5, 0x21, 0x00


	//----- nvinfo : EIATTR_KPARAM_INFO
	.align		4
.L_1945:
        /*0108*/ 	.byte	0x04, 0x17
        /*010a*/ 	.short	(.L_1947 - .L_1946)
.L_1946:
        /*010c*/ 	.word	0x00000000
        /*0110*/ 	.short	0x0003
        /*0112*/ 	.short	0x0018
        /*0114*/ 	.byte	0x00, 0xf5, 0x21, 0x00


	//----- nvinfo : EIATTR_KPARAM_INFO
	.align		4
.L_1947:
        /*0118*/ 	.byte	0x04, 0x17
        /*011a*/ 	.short	(.L_1949 - .L_1948)
.L_1948:
        /*011c*/ 	.word	0x00000000
        /*0120*/ 	.short	0x0002
        /*0122*/ 	.short	0x0010
        /*0124*/ 	.byte	0x00, 0xf5, 0x21, 0x00


	//----- nvinfo : EIATTR_KPARAM_INFO
	.align		4
.L_1949:
        /*0128*/ 	.byte	0x04, 0x17
        /*012a*/ 	.short	(.L_1951 - .L_1950)
.L_1950:
        /*012c*/ 	.word	0x00000000
        /*0130*/ 	.short	0x0001
        /*0132*/ 	.short	0x0008
        /*0134*/ 	.byte	0x00, 0xf5, 0x21, 0x00


	//----- nvinfo : EIATTR_KPARAM_INFO
	.align		4
.L_1951:
        /*0138*/ 	.byte	0x04, 0x17
        /*013a*/ 	.short	(.L_1953 - .L_1952)
.L_1952:
        /*013c*/ 	.word	0x00000000
        /*0140*/ 	.short	0x0000
        /*0142*/ 	.short	0x0000
        /*0144*/ 	.byte	0x00, 0xf5, 0x21, 0x00


	//----- nvinfo : EIATTR_SPARSE_MMA_MASK
	.align		4
.L_1953:
        /*0148*/ 	.byte	0x03, 0x50
        /*014a*/ 	.short	0x0000


	//----- nvinfo : EIATTR_MAXREG_COUNT
	.align		4
        /*014c*/ 	.byte	0x03, 0x1b
        /*014e*/ 	.short	0x00ff


	//----- nvinfo : EIATTR_NUM_BARRIERS
	.align		4
        /*0150*/ 	.byte	0x02, 0x4c
        /*0152*/ 	.byte	0x01
	.zero		1


	//----- nvinfo : EIATTR_MERCURY_ISA_VERSION
	.align		4
        /*0154*/ 	.byte	0x03, 0x5f
        /*0156*/ 	.short	0x0101


	//----- nvinfo : EIATTR_VRC_CTA_INIT_COUNT
	.align		4
        /*0158*/ 	.byte	0x02, 0x4a
	.zero		1
	.zero		1


	//----- nvinfo : EIATTR_EXIT_INSTR_OFFSETS
	.align		4
        /*015c*/ 	.byte	0x04, 0x1c
        /*015e*/ 	.short	(.L_1955 - .L_1954)


	//   ....[0]....
.L_1954:
        /*0160*/ 	.word	0x00000120


	//   ....[1]....
        /*0164*/ 	.word	0x00000480


	//   ....[2]....
        /*0168*/ 	.word	0x00019d80


	//   ....[3]....
        /*016c*/ 	.word	0x00019e10


	//   ....[4]....
        /*0170*/ 	.word	0x00019e50


	//----- nvinfo : EIATTR_CRS_STACK_SIZE
	.align		4
.L_1955:
        /*0174*/ 	.byte	0x04, 0x1e
        /*0176*/ 	.short	(.L_1957 - .L_1956)
.L_1956:
        /*0178*/ 	.word	0x00000000


	//----- nvinfo : EIATTR_CBANK_PARAM_SIZE
	.align		4
.L_1957:
        /*017c*/ 	.byte	0x03, 0x19
        /*017e*/ 	.short	0x0074


	//----- nvinfo : EIATTR_PARAM_CBANK
	.align		4
        /*0180*/ 	.byte	0x04, 0x0a
        /*0182*/ 	.short	(.L_1959 - .L_1958)
	.align		4
.L_1958:
        /*0184*/ 	.word	index@(.nv.constant0._Z23gemm_half_q_half_kernelILi4ELb1ELb1EEvPK6__halfPKjS4_S2_PS0_iiiiPKtS7_iiiiiibS2_i)
        /*0188*/ 	.short	0x0380
        /*018a*/ 	.short	0x0074


	//----- nvinfo : EIATTR_SW_WAR
	.align		4
.L_1959:
        /*018c*/ 	.byte	0x04, 0x36
        /*018e*/ 	.short	(.L_1961 - .L_1960)
.L_1960:
        /*0190*/ 	.word	0x00000008
.L_1961:


//--------------------- .nv.info._Z23gemm_half_q_half_kernelILi3ELb1ELb1EEvPK6__halfPKjS4_S2_PS0_iiiiPKtS7_iiiiiibS2_i --------------------------
	.section	.nv.info._Z23gemm_half_q_half_kernelILi3ELb1ELb1EEvPK6__halfPKjS4_S2_PS0_iiiiPKtS7_iiiiiibS2_i,"",@"SHT_CUDA_INFO"
	.sectionflags	@""
	.align	4


	//----- nvinfo : EIATTR_CUDA_API_VERSION
	.align		4
        /*0000*/ 	.byte	0x04, 0x37
        /*0002*/ 	.short	(.L_1963 - .L_1962)
.L_1962:
        /*0004*/ 	.word	0x00000082


	//----- nvinfo : EIATTR_KPARAM_INFO
	.align		4
.L_1963:
        /*0008*/ 	.byte	0x04, 0x17
        /*000a*/ 	.short	(.L_1965 - .L_1964)
.L_1964:
        /*000c*/ 	.word	0x00000000
        /*0010*/ 	.short	0x0013
        /*0012*/ 	.short	0x0070
        /*0014*/ 	.byte	0x00, 0xf0, 0x11, 0x00


	//----- nvinfo : EIATTR_KPARAM_INFO
	.align		4
.L_1965:
        /*0018*/ 	.byte	0x04, 0x17
        /*001a*/ 	.short	(.L_1967 - .L_1966)
.L_1966:
        /*001c*/ 	.word	0x00000000
        /*0020*/ 	.short	0x0012
        /*0022*/ 	.short	0x0068
        /*0024*/ 	.byte	0x00, 0xf5, 0x21, 0x00


	//----- nvinfo : EIATTR_KPARAM_INFO
	.align		4
.L_1967:
        /*0028*/ 	.byte	0x04, 0x17
        /*002a*/ 	.short	(.L_1969 - .L_1968)
.L_1968:
        /*002c*/ 	.word	0x00000000
        /*0030*/ 	.short	0x0011
        /*0032*/ 	.short	0x0060
        /*0034*/ 	.byte	0x00, 0xf0, 0x05, 0x00


	//----- nvinfo : EIATTR_KPARAM_INFO
	.align		4
.L_1969:
        /*0038*/ 	.byte	0x04, 0x17
        /*003a*/ 	.short	(.L_1971 - .L_1970)
.L_1970:
        /*003c*/ 	.word	0x00000000
        /*0040*/ 	.short	0x0010
        /*0042*/ 	.short	0x005c
        /*0044*/ 	.byte	0x00, 0xf0, 0x11, 0x00


	//----- nvinfo : EIATTR_KPARAM_INFO
	.align		4
.L_1971:
        /*0048*/ 	.byte	0x04, 0x17
        /*004a*/ 	.short	(.L_1973 - .L_1972)
.L_1972:
        /*004c*/ 	.word	0x00000000
        /*0050*/ 	.short	0x000f
        /*0052*/ 	.short	0x0058
        /*0054*/ 	.byte	0x00, 0xf0, 0x11, 0x00


	//----- nvinfo : EIATTR_KPARAM_INFO
	.align		4
.L_1973:
        /*0058*/ 	.byte	0x04, 0x17
        /*005a*/ 	.short	(.L_1975 - .L_1974)
.L_1974:
        /*005c*/ 	.word	0x00000000
        /*0060*/ 	.short	0x000e
        /*0062*/ 	.short	0x0054
        /*0064*/ 	.byte	0x00, 0xf0, 0x11, 0x00


	//----- nvinfo : EIATTR_KPARAM_INFO
	.align		4
.L_1975:
        /*0068*/ 	.byte	0x04, 0x17
        /*006a*/ 	.short	(.L_1977 - .L_1976)
.L_1976:
        /*006c*/ 	.word	0x00000000
        /*0070*/ 	.short	0x000d
        /*0072*/ 	.short	0x0050
        /*0074*/ 	.byte	0x00, 0xf0, 0x11, 0x00


	//----- nvinfo : EIATTR_KPARAM_INFO
	.align		4
.L_1977:
        /*0078*/ 	.byte	0x04, 0x17
        /*007a*/ 	.short	(.L_1979 - .L_1978)
.L_1978:
        /*007c*/ 	.word	0x00000000
        /*0080*/ 	.short	0x000c
        /*0082*/ 	.short	0x004c
        /*0084*/ 	.byte	0x00, 0xf0, 0x11, 0x00


	//----- nvinfo : EIATTR_KPARAM_INFO
	.align		4
.L_1979:
        /*0088*/ 	.byte	0x04, 0x17
        /*008a*/ 	.short	(.L_1981 - .L_1980)
.L_1980:
        /*008c*/ 	.word	0x00000000
        /*0090*/ 	.short	0x000b
        /*0092*/ 	.short	0x0048
        /*0094*/ 	.byte	0x00, 0xf0, 0x11, 0x00


	//----- nvinfo : EIATTR_KPARAM_INFO
	.align		4
.L_1981:
        /*0098*/ 	.byte	0x04, 0x17
        /*009a*/ 	.short	(.L_1983 - .L_1982)
.L_1982:
        /*009c*/ 	.word	0x00000000
        /*00a0*/ 	.short	0x000a
        /*00a2*/ 	.short	0x0040
        /*00a4*/ 	.byte	0x00, 0xf5, 0x21, 0x00


	//----- nvinfo : EIATTR_KPARAM_INFO
	.align		4
.L_1983:
        /*00a8*/ 	.byte	0x04, 0x17
        /*00aa*/ 	.short	(.L_1985 - .L_1984)
.L_1984:
        /*00ac*/ 	.word	0x00000000
        /*00b0*/ 	.short	0x0009
        /*00b2*/ 	.short	0x0038
        /*00b4*/ 	.byte	0x00, 0xf5, 0x21, 0x00


	//----- nvinfo : EIATTR_KPARAM_INFO
	.align		4
.L_1985:
        /*00b8*/ 	.byte	0x04, 0x17
        /*00ba*/ 	.short	(.L_1987 - .L_1986)
.L_1986:
        /*00bc*/ 	.word	0x00000000
        /*00c0*/ 	.short	0x0008
        /*00c2*/ 	.short	0x0034
        /*00c4*/ 	.byte	0x00, 0xf0, 0x11, 0x00


	//----- nvinfo : EIATTR_KPARAM_INFO
	.align		4
.L_1987:
        /*00c8*/ 	.byte	0x04, 0x17
        /*00ca*/ 	.short	(.L_1989 - .L_1988)
.L_1988:
        /*00cc*/ 	.word	0x00000000
        /*00d0*/ 	.short	0x0007
        /*00d2*/ 	.short	0x0030
        /*00d4*/ 	.byte	0x00, 0xf0, 0x11, 0x00


	//----- nvinfo : EIATTR_KPARAM_INFO
	.align		4
.L_1989:
        /*00d8*/ 	.byte	0x04, 0x17
        /*00da*/ 	.short	(.L_1991 - .L_1990)
.L_1990:
        /*00dc*/ 	.word	0x00000000
        /*00e0*/ 	.short	0x0006
        /*00e2*/ 	.short	0x002c
        /*00e4*/ 	.byte	0x00, 0xf0, 0x11, 0x00


	//----- nvinfo : EIATTR_KPARAM_INFO
	.align		4
.L_1991:
        /*00e8*/ 	.byte	0x04, 0x17
        /*00ea*/ 	.short	(.L_1993 - .L_1992)
.L_1992:
        /*00ec*/ 	.word	0x00000000
        /*00f0*/ 	.short	0x0005
        /*00f2*/ 	.short	0x0028
        /*00f4*/ 	.byte	0x00, 0xf0, 0x11, 0x00


	//----- nvinfo : EIATTR_KPARAM_INFO
	.align		4
.L_1993:
        /*00f8*/ 	.byte	0x04, 0x17
        /*00fa*/ 	.short	(.L_1995 - .L_1994)
.L_1994:
        /*00fc*/ 	.word	0x00000000
        /*0100*/ 	.short	0x0004
        /*0102*/ 	.short	0x0020
        /*0104*/ 	.byte	0x00, 0xf5, 0x21, 0x00


	//----- nvinfo : EIATTR_KPARAM_INFO
	.align		4
.L_1995:
        /*0108*/ 	.byte	0x04, 0x17
        /*010a*/ 	.short	(.L_1997 - .L_1996)
.L_1996:
        /*010c*/ 	.word	0x00000000
        /*0110*/ 	.short	0x0003
        /*0112*/ 	.short	0x0018
        /*0114*/ 	.byte	0x00, 0xf5, 0x21, 0x00


	//----- nvinfo : EIATTR_KPARAM_INFO
	.align		4
.L_1997:
        /*0118*/ 	.byte	0x04, 0x17
        /*011a*/ 	.short	(.L_1999 - .L_1998)
.L_1998:
        /*011c*/ 	.word	0x00000000
        /*0120*/ 	.short	0x0002
        /*0122*/ 	.short	0x0010
        /*0124*/ 	.byte	0x00, 0xf5, 0x21, 0x00


	//----- nvinfo : EIATTR_KPARAM_INFO
	.align		4
.L_1999:
        /*0128*/ 	.byte	0x04, 0x17
        /*012a*/ 	.short	(.L_2001 - .L_2000)
.L_2000:
        /*012c*/ 	.word	0x00000000
        /*0130*/ 	.short	0x0001
        /*0132*/ 	.short	0x0008
        /*0134*/ 	.byte	0x00, 0xf5, 0x21, 0x00


	//----- nvinfo : EIATTR_KPARAM_INFO
	.align		4
.L_2001:
        /*0138*/ 	.byte	0x04, 0x17
        /*013a*/ 	.short	(.L_2003 - .L_2002)
.L_2002:
        /*013c*/ 	.word	0x00000000
        /*0140*/ 	.short	0x0000
        /*0142*/ 	.short	0x0000
        /*0144*/ 	.byte	0x00, 0xf5, 0x21, 0x00


	//----- nvinfo : EIATTR_SPARSE_MMA_MASK
	.align		4
.L_2003:
        /*0148*/ 	.byte	0x03, 0x50
        /*014a*/ 	.short	0x0000


	//----- nvinfo : EIATTR_MAXREG_COUNT
	.align		4
        /*014c*/ 	.byte	0x03, 0x1b
        /*014e*/ 	.short	0x00ff


	//----- nvinfo : EIATTR_NUM_BARRIERS
	.align		4
        /*0150*/ 	.byte	0x02, 0x4c
        /*0152*/ 	.byte	0x01
	.zero		1


	//----- nvinfo : EIATTR_MERCURY_ISA_VERSION
	.align		4
        /*0154*/ 	.byte	0x03, 0x5f
        /*0156*/ 	.short	0x0101


	//----- nvinfo : EIATTR_VRC_CTA_INIT_COUNT
	.align		4
        /*0158*/ 	.byte	0x02, 0x4a
	.zero		1
	.zero		1


	//----- nvinfo : EIATTR_EXIT_INSTR_OFFSETS
	.align		4
        /*015c*/ 	.byte	0x04, 0x1c
        /*015e*/ 	.short	(.L_2005 - .L_2004)


	//   ....[0]....
.L_2004:
        /*0160*/ 	.word	0x000000f0


	//   ....[1]....
        /*0164*/ 	.word	0x000003e0


	//   ....[2]....
        /*0168*/ 	.word	0x000156a0


	//   ....[3]....
        /*016c*/ 	.word	0x00015730


	//   ....[4]....
        /*0170*/ 	.word	0x00015770


	//----- nvinfo : EIATTR_CRS_STACK_SIZE
	.align		4
.L_2005:
        /*0174*/ 	.byte	0x04, 0x1e
        /*0176*/ 	.short	(.L_2007 - .L_2006)
.L_2006:
        /*0178*/ 	.word	0x00000000


	//----- nvinfo : EIATTR_CBANK_PARAM_SIZE
	.align		4
.L_2007:
        /*017c*/ 	.byte	0x03, 0x19
        /*017e*/ 	.short	0x0074


	//----- nvinfo : EIATTR_PARAM_CBANK
	.align		4
        /*0180*/ 	.byte	0x04, 0x0a
        /*0182*/ 	.short	(.L_2009 - .L_2008)
	.align		4
.L_2008:
        /*0184*/ 	.word	index@(.nv.constant0._Z23gemm_half_q_half_kernelILi3ELb1ELb1EEvPK6__halfPKjS4_S2_PS0_iiiiPKtS7_iiiiiibS2_i)
        /*0188*/ 	.short	0x0380
        /*018a*/ 	.short	0x0074


	//----- nvinfo : EIATTR_SW_WAR
	.align		4
.L_2009:
        /*018c*/ 	.byte	0x04, 0x36
        /*018e*/ 	.short	(.L_2011 - .L_2010)
.L_2010:
        /*0190*/ 	.word	0x00000008
.L_2011:


//--------------------- .nv.info._Z23gemm_half_q_half_kernelILi2ELb1ELb1EEvPK6__halfPKjS4_S2_PS0_iiiiPKtS7_iiiiiibS2_i --------------------------
	.section	.nv.info._Z23gemm_half_q_half_kernelILi2ELb1ELb1EEvPK6__halfPKjS4_S2_PS0_iiiiPKtS7_iiiiiibS2_i,"",@"SHT_CUDA_INFO"
	.sectionflags	@""
	.align	4


	//----- nvinfo : EIATTR_CUDA_API_VERSION
	.align		4
        /*0000*/ 	.byte	0x04, 0x37
        /*0002*/ 	.short	(.L_2013 - .L_2012)
.L_2012:
        /*0004*/ 	.word	0x00000082


	//----- nvinfo : EIATTR_KPARAM_INFO
	.align		4
.L_2013:
        /*0008*/ 	.byte	0x04, 0x17
        /*000a*/ 	.short	(.L_2015 - .L_2014)
.L_2014:
        /*000c*/ 	.word	0x00000000
        /*0010*/ 	.short	0x0013
        /*0012*/ 	.short	0x0070
        /*0014*/ 	.byte	0x00, 0xf0, 0x11, 0x00


	//----- nvinfo : EIATTR_KPARAM_INFO
	.align		4
.L_2015:
        /*0018*/ 	.byte	0x04, 0x17
        /*001a*/ 	.short	(.L_2017 - .L_2016)
.L_2016:
        /*001c*/ 	.word	0x00000000
        /*0020*/ 	.short	0x0012
        /*0022*/ 	.short	0x0068
        /*0024*/ 	.byte	0x00, 0xf5, 0x21, 0x00


	//----- nvinfo : EIATTR_KPARAM_INFO
	.align		4
.L_2017:
        /*0028*/ 	.byte	0x04, 0x17
        /*002a*/ 	.short	(.L_2019 - .L_2018)
.L_2018:
        /*002c*/ 	.word	0x00000000
        /*0030*/ 	.short	0x0011
        /*0032*/ 	.short	0x0060
        /*0034*/ 	.byte	0x00, 0xf0, 0x05, 0x00


	//----- nvinfo : EIATTR_KPARAM_INFO
	.align		4
.L_2019:
        /*0038*/ 	.byte	0x04, 0x17
        /*003a*/ 	.short	(.L_2021 - .L_2020)
.L_2020:
        /*003c*/ 	.word	0x00000000
        /*0040*/ 	.short	0x0010
        /*0042*/ 	.short	0x005c
        /*0044*/ 	.byte	0x00, 0xf0, 0x11, 0x00


	//----- nvinfo : EIATTR_KPARAM_INFO
	.align		4
.L_2021:
        /*0048*/ 	.byte	0x04, 0x17
        /*004a*/ 	.short	(.L_2023 - .L_2022)
.L_2022:
        /*004c*/ 	.word	0x00000000
        /*0050*/ 	.short	0x000f
        /*0052*/ 	.short	0x0058
        /*0054*/ 	.byte	0x00, 0xf0, 0x11, 0x00


	//----- nvinfo : EIATTR_KPARAM_INFO
	.align		4
.L_2023:
        /*0058*/ 	.byte	0x04, 0x17
        /*005a*/ 	.short	(.L_2025 - .L_2024)
.L_2024:
        /*005c*/ 	.word	0x00000000
        /*0060*/ 	.short	0x000e
        /*0062*/ 	.short	0x0054
        /*0064*/ 	.byte	0x00, 0xf0, 0x11, 0x00


	//----- nvinfo : EIATTR_KPARAM_INFO
	.align		4
.L_2025:
        /*0068*/ 	.byte	0x04, 0x17
        /*006a*/ 	.short	(.L_2027 - .L_2026)
.L_2026:
        /*006c*/ 	.word	0x00000000
        /*0070*/ 	.short	0x000d
        /*0072*/ 	.short	0x0050
        /*0074*/ 	.byte	0x00, 0xf0, 0x11, 0x00


	//----- nvinfo : EIATTR_KPARAM_INFO
	.align		4
.L_2027:
        /*0078*/ 	.byte	0x04, 0x17
        /*007a*/ 	.short	(.L_2029 - .L_2028)
.L_2028:
        /*007c*/ 	.word	0x00000000
        /*0080*/ 	.short	0x000c
        /*0082*/ 	.short	0x004c
        /*0084*/ 	.byte	0x00, 0xf0, 0x11, 0x00


	//----- nvinfo : EIATTR_KPARAM_INFO
	.align		4
.L_2029:
        /*0088*/ 	.byte	0x04, 0x17
        /*008a*/ 	.short	(.L_2031 - .L_2030)
.L_2030:
        /*008c*/ 	.word	0x00000000
        /*0090*/ 	.short	0x000b
        /*0092*/ 	.short	0x0048
        /*0094*/ 	.byte	0x00, 0xf0, 0x11, 0x00


	//----- nvinfo : EIATTR_KPARAM_INFO
	.align		4
.L_2031:
        /*0098*/ 	.byte	0x04, 0x17
        /*009a*/ 	.short	(.L_2033 - .L_2032)
.L_2032:
        /*009c*/ 	.word	0x00000000
        /*00a0*/ 	.short	0x000a
        /*00a2*/ 	.short	0x0040
        /*00a4*/ 	.byte	0x00, 0xf5, 0x21, 0x00


	//----- nvinfo : EIATTR_KPARAM_INFO
	.align		4
.L_2033:
        /*00a8*/ 	.byte	0x04, 0x17
        /*00aa*/ 	.short	(.L_2035 - .L_2034)
.L_2034:
        /*00ac*/ 	.word	0x00000000
        /*00b0*/ 	.short	0x0009
        /*00b2*/ 	.short	0x0038
        /*00b4*/ 	.byte	0x00, 0xf5, 0x21, 0x00


	//----- nvinfo : EIATTR_KPARAM_INFO
	.align		4
.L_2035:
        /*00b8*/ 	.byte	0x04, 0x17
        /*00ba*/ 	.short	(.L_2037 - .L_2036)
.L_2036:
        /*00bc*/ 	.word	0x00000000
        /*00c0*/ 	.short	0x0008
        /*00c2*/ 	.short	0x0034
        /*00c4*/ 	.byte	0x00, 0xf0, 0x11, 0x00


	//----- nvinfo : EIATTR_KPARAM_INFO
	.align		4
.L_2037:
        /*00c8*/ 	.byte	0x04, 0x17
        /*00ca*/ 	.short	(.L_2039 - .L_2038)
.L_2038:
        /*00cc*/ 	.word	0x00000000
        /*00d0*/ 	.short	0x0007
        /*00d2*/ 	.short	0x0030
        /*00d4*/ 	.byte	0x00, 0xf0, 0x11, 0x00


	//----- nvinfo : EIATTR_KPARAM_INFO
	.align		4
.L_2039:
        /*00d8*/ 	.byte	0x04, 0x17
        /*00da*/ 	.short	(.L_2041 - .L_2040)
.L_2040:
        /*00dc*/ 	.word	0x00000000
        /*00e0*/ 	.short	0x0006
        /*00e2*/ 	.short	0x002c
        /*00e4*/ 	.byte	0x00, 0xf0, 0x11, 0x00


	//----- nvinfo : EIATTR_KPARAM_INFO
	.align		4
.L_2041:
        /*00e8*/ 	.byte	0x04, 0x17
        /*00ea*/ 	.short	(.L_2043 - .L_2042)
.L_2042:
        /*00ec*/ 	.word	0x00000000
        /*00f0*/ 	.short	0x0005
        /*00f2*/ 	.short	0x0028
        /*00f4*/ 	.byte	0x00, 0xf0, 0x11, 0x00


	//----- nvinfo : EIATTR_KPARAM_INFO
	.align		4
.L_2043:
        /*00f8*/ 	.byte	0x04, 0x17
        /*00fa*/ 	.short	(.L_2045 - .L_2044)
.L_2044:
        /*00fc*/ 	.word	0x00000000
        /*0100*/ 	.short	0x0004
        /*0102*/ 	.short	0x0020
        /*0104*/ 	.byte	0x00, 0xf5, 0x21, 0x00


	//----- nvinfo : EIATTR_KPARAM_INFO
	.align		4
.L_2045:
        /*0108*/ 	.byte	0x04, 0x17
        /*010a*/ 	.short	(.L_2047 - .L_2046)
.L_2046:
        /*010c*/ 	.word	0x00000000
        /*0110*/ 	.short	0x0003
        /*0112*/ 	.short	0x0018
        /*0114*/ 	.byte	0x00, 0xf5, 0x21, 0x00


	//----- nvinfo : EIATTR_KPARAM_INFO
	.align		4
.L_2047:
        /*0118*/ 	.byte	0x04, 0x17
        /*011a*/ 	.short	(.L_2049 - .L_2048)
.L_2048:
        /*011c*/ 	.word	0x00000000
        /*0120*/ 	.short	0x0002
        /*0122*/ 	.short	0x0010
        /*0124*/ 	.byte	0x00, 0xf5, 0x21, 0x00


	//----- nvinfo : EIATTR_KPARAM_INFO
	.align		4
.L_2049:
        /*0128*/ 	.byte	0x04, 0x17
        /*012a*/ 	.short	(.L_2051 - .L_2050)
.L_2050:
        /*012c*/ 	.word	0x00000000
        /*0130*/ 	.short	0x0001
        /*0132*/ 	.short	0x0008
        /*0134*/ 	.byte	0x00, 0xf5, 0x21, 0x00


	//----- nvinfo : EIATTR_KPARAM_INFO
	.align		4
.L_2051:
        /*0138*/ 	.byte	0x04, 0x17
        /*013a*/ 	.short	(.L_2053 - .L_2052)
.L_2052:
        /*013c*/ 	.word	0x00000000
        /*0140*/ 	.short	0x0000
        /*0142*/ 	.short	0x0000
        /*0144*/ 	.byte	0x00, 0xf5, 0x21, 0x00


	//----- nvinfo : EIATTR_SPARSE_MMA_MASK
	.align		4
.L_2053:
        /*0148*/ 	.byte	0x03, 0x50
        /*014a*/ 	.short	0x0000


	//----- nvinfo : EIATTR_MAXREG_COUNT
	.align		4
        /*014c*/ 	.byte	0x03, 0x1b
        /*014e*/ 	.short	0x00ff


	//----- nvinfo : EIATTR_NUM_BARRIERS
	.align		4
        /*0150*/ 	.byte	0x02, 0x4c
        /*0152*/ 	.byte	0x01
	.zero		1


	//----- nvinfo : EIATTR_MERCURY_ISA_VERSION
	.align		4
        /*0154*/ 	.byte	0x03, 0x5f
        /*0156*/ 	.short	0x0101


	//----- nvinfo : EIATTR_VRC_CTA_INIT_COUNT
	.align		4
        /*0158*/ 	.byte	0x02, 0x4a
	.zero		1
	.zero		1


	//----- nvinfo : EIATTR_EXIT_INSTR_OFFSETS
	.align		4
        /*015c*/ 	.byte	0x04, 0x1c
        /*015e*/ 	.short	(.L_2055 - .L_2054)


	//   ....[0]....
.L_2054:
        /*0160*/ 	.word	0x000000e0


	//   ....[1]....
        /*0164*/ 	.word	0x00000390


	//   ....[2]....
        /*0168*/ 	.word	0x000112b0


	//   ....[3]....
        /*016c*/ 	.word	0x00011340


	//   ....[4]....
        /*0170*/ 	.word	0x00011380


	//----- nvinfo : EIATTR_CRS_STACK_SIZE
	.align		4
.L_2055:
        /*0174*/ 	.byte	0x04, 0x1e
        /*0176*/ 	.short	(.L_2057 - .L_2056)
.L_2056:
        /*0178*/ 	.word	0x00000000


	//----- nvinfo : EIATTR_CBANK_PARAM_SIZE
	.align		4
.L_2057:
        /*017c*/ 	.byte	0x03, 0x19
        /*017e*/ 	.short	0x0074


	//----- nvinfo : EIATTR_PARAM_CBANK
	.align		4
        /*0180*/ 	.byte	0x04, 0x0a
        /*0182*/ 	.short	(.L_2059 - .L_2058)
	.align		4
.L_2058:
        /*0184*/ 	.word	index@(.nv.constant0._Z23gemm_half_q_half_kernelILi2ELb1ELb1EEvPK6__halfPKjS4_S2_PS0_iiiiPKtS7_iiiiiibS2_i)
        /*0188*/ 	.short	0x0380
        /*018a*/ 	.short	0x0074


	//----- nvinfo : EIATTR_SW_WAR
	.align		4
.L_2059:
        /*018c*/ 	.byte	0x04, 0x36
        /*018e*/ 	.short	(.L_2061 - .L_2060)
.L_2060:
        /*0190*/ 	.word	0x00000008
.L_2061:


//--------------------- .nv.info._Z23gemm_half_q_half_kernelILi1ELb1ELb1EEvPK6__halfPKjS4_S2_PS0_iiiiPKtS7_iiiiiibS2_i --------------------------
	.section	.nv.info._Z23gemm_half_q_half_kernelILi1ELb1ELb1EEvPK6__halfPKjS4_S2_PS0_iiiiPKtS7_iiiiiibS2_i,"",@"SHT_CUDA_INFO"
	.sectionflags	@""
	.align	4


	//----- nvinfo : EIATTR_CUDA_API_VERSION
	.align		4
        /*0000*/ 	.byte	0x04, 0x37
        /*0002*/ 	.short	(.L_2063 - .L_2062)
.L_2062:
        /*0004*/ 	.word	0x00000082


	//----- nvinfo : EIATTR_KPARAM_INFO
	.align		4
.L_2063:
        /*0008*/ 	.byte	0x04, 0x17
        /*000a*/ 	.short	(.L_2065 - .L_2064)
.L_2064:
        /*000c*/ 	.word	0x00000000
        /*0010*/ 	.short	0x0013
        /*0012*/ 	.short	0x0070
        /*0014*/ 	.byte	0x00, 0xf0, 0x11, 0x00


	//----- nvinfo : EIATTR_KPARAM_INFO
	.align		4
.L_2065:
        /*0018*/ 	.byte	0x04, 0x17
        /*001a*/ 	.short	(.L_2067 - .L_2066)
.L_2066:
        /*001c*/ 	.word	0x00000000
        /*0020*/ 	.short	0x0012
        /*0022*/ 	.short	0x0068
        /*0024*/ 	.byte	0x00, 0xf5, 0x21, 0x00


	//----- nvinfo : EIATTR_KPARAM_INFO
	.align		4
.L_2067:
        /*0028*/ 	.byte	0x04, 0x17
        /*002a*/ 	.short	(.L_2069 - .L_2068)
.L_2068:
        /*002c*/ 	.word	0x00000000
        /*0030*/ 	.short	0x0011
        /*0032*/ 	.short	0x0060
        /*0034*/ 	.byte	0x00, 0xf0, 0x05, 0x00


	//----- nvinfo : EIATTR_KPARAM_INFO
	.align		4
.L_2069:
        /*0038*/ 	.byte	0x04, 0x17
        /*003a*/ 	.short	(.L_2071 - .L_2070)
.L_2070:
        /*003c*/ 	.word	0x00000000
        /*0040*/ 	.short	0x0010
        /*0042*/ 	.short	0x005c
        /*0044*/ 	.byte	0x00, 0xf0, 0x11, 0x00


	//----- nvinfo : EIATTR_KPARAM_INFO
	.align		4
.L_2071:
        /*0048*/ 	.byte	0x04, 0x17
        /*004a*/ 	.short	(.L_2073 - .L_2072)
.L_2072:
        /*004c*/ 	.word	0x00000000
        /*0050*/ 	.short	0x000f
        /*0052*/ 	.short	0x0058
        /*0054*/ 	.byte	0x00, 0xf0, 0x11, 0x00


	//----- nvinfo : EIATTR_KPARAM_INFO
	.align		4
.L_2073:
        /*0058*/ 	.byte	0x04, 0x17
        /*005a*/ 	.short	(.L_2075 - .L_2074)
.L_2074:
        /*005c*/ 	.word	0x00000000
        /*0060*/ 	.short	0x000e
        /*0062*/ 	.short	0x0054
        /*0064*/ 	.byte	0x00, 0xf0, 0x11, 0x00


	//----- nvinfo : EIATTR_KPARAM_INFO
	.align		4
.L_2075:
        /*0068*/ 	.byte	0x04, 0x17
        /*006a*/ 	.short	(.L_2077 - .L_2076)
.L_2076:
        /*006c*/ 	.word	0x00000000
        /*0070*/ 	.short	0x000d
        /*0072*/ 	.short	0x0050
        /*0074*/ 	.byte	0x00, 0xf0, 0x11, 0x00


	//----- nvinfo : EIATTR_KPARAM_INFO
	.align		4
.L_2077:
        /*0078*/ 	.byte	0x04, 0x17
        /*007a*/ 	.short	(.L_2079 - .L_2078)
.L_2078:
        /*007c*/ 	.word	0x00000000
        /*0080*/ 	.short	0x000c
        /*0082*/ 	.short	0x004c
        /*0084*/ 	.byte	0x00, 0xf0, 0x11, 0x00


	//----- nvinfo : EIATTR_KPARAM_INFO
	.align		4
.L_2079:
        /*0088*/ 	.byte	0x04, 0x17
        /*008a*/ 	.short	(.L_2081 - .L_2080)
.L_2080:
        /*008c*/ 	.word	0x00000000
        /*0090*/ 	.short	0x000b
        /*0092*/ 	.short	0x0048
        /*0094*/ 	.byte	0x00, 0xf0, 0x11, 0x00


	//----- nvinfo : EIATTR_KPARAM_INFO
	.align		4
.L_2081:
        /*0098*/ 	.byte	0x04, 0x17
        /*009a*/ 	.short	(.L_2083 - .L_2082)
.L_2082:
        /*009c*/ 	.word	0x00000000
        /*00a0*/ 	.short	0x000a
        /*00a2*/ 	.short	0x0040
        /*00a4*/ 	.byte	0x00, 0xf5, 0x21, 0x00


	//----- nvinfo : EIATTR_KPARAM_INFO
	.align		4
.L_2083:
        /*00a8*/ 	.byte	0x04, 0x17
        /*00aa*/ 	.short	(.L_2085 - .L_2084)
.L_2084:
        /*00ac*/ 	.word	0x00000000
        /*00b0*/ 	.short	0x0009
        /*00b2*/ 	.short	0x0038
        /*00b4*/ 	.byte	0x00, 0xf5, 0x21, 0x00


	//----- nvinfo : EIATTR_KPARAM_INFO
	.align		4
.L_2085:
        /*00b8*/ 	.byte	0x04, 0x17
        /*00ba*/ 	.short	(.L_2087 - .L_2086)
.L_2086:
        /*00bc*/ 	.word	0x00000000
        /*00c0*/ 	.short	0x0008
        /*00c2*/ 	.short	0x0034
        /*00c4*/ 	.byte	0x00, 0xf0, 0x11, 0x00


	//----- nvinfo : EIATTR_KPARAM_INFO
	.align		4
.L_2087:
        /*00c8*/ 	.byte	0x04, 0x17
        /*00ca*/ 	.short	(.L_2089 - .L_2088)
.L_2088:
        /*00cc*/ 	.word	0x00000000
        /*00d0*/ 	.short	0x0007
        /*00d2*/ 	.short	0x0030
        /*00d4*/ 	.byte	0x00, 0xf0, 0x11, 0x00


	//----- nvinfo : EIATTR_KPARAM_INFO
	.align		4
.L_2089:
        /*00d8*/ 	.byte	0x04, 0x17
        /*00da*/ 	.short	(.L_2091 - .L_2090)
.L_2090:
        /*00dc*/ 	.word	0x00000000
        /*00e0*/ 	.short	0x0006
        /*00e2*/ 	.short	0x002c
        /*00e4*/ 	.byte	0x00, 0xf0, 0x11, 0x00


	//----- nvinfo : EIATTR_KPARAM_INFO
	.align		4
.L_2091:
        /*00e8*/ 	.byte	0x04, 0x17
        /*00ea*/ 	.short	(.L_2093 - .L_2092)
.L_2092:
        /*00ec*/ 	.word	0x00000000
        /*00f0*/ 	.short	0x0005
        /*00f2*/ 	.short	0x0028
        /*00f4*/ 	.byte	0x00, 0xf0, 0x11, 0x00


	//----- nvinfo : EIATTR_KPARAM_INFO
	.align		4
.L_2093:
        /*00f8*/ 	.byte	0x04, 0x17
        /*00fa*/ 	.short	(.L_2095 - .L_2094)
.L_2094:
        /*00fc*/ 	.word	0x00000000
        /*0100*/ 	.short	0x0004
        /*0102*/ 	.short	0x0020
        /*0104*/ 	.byte	0x00, 0xf5, 0x21, 0x00


	//----- nvinfo : EIATTR_KPARAM_INFO
	.align		4
.L_2095:
        /*0108*/ 	.byte	0x04, 0x17
        /*010a*/ 	.short	(.L_2097 - .L_2096)
.L_2096:
        /*010c*/ 	.word	0x00000000
        /*0110*/ 	.short	0x0003
        /*0112*/ 	.short	0x0018
        /*0114*/ 	.byte	0x00, 0xf5, 0x21, 0x00


	//----- nvinfo : EIATTR_KPARAM_INFO
	.align		4
.L_2097:
        /*0118*/ 	.byte	0x04, 0x17
        /*011a*/ 	.short	(.L_2099 - .L_2098)
.L_2098:
        /*011c*/ 	.word	0x00000000
        /*0120*/ 	.short	0x0002
        /*0122*/ 	.short	0x0010
        /*0124*/ 	.byte	0x00, 0xf5, 0x21, 0x00


	//----- nvinfo : EIATTR_KPARAM_INFO
	.align		4
.L_2099:
        /*0128*/ 	.byte	0x04, 0x17
        /*012a*/ 	.short	(.L_2101 - .L_2100)
.L_2100:
        /*012c*/ 	.word	0x00000000
        /*0130*/ 	.short	0x0001
        /*0132*/ 	.short	0x0008
        /*0134*/ 	.byte	0x00, 0xf5, 0x21, 0x00


	//----- nvinfo : EIATTR_KPARAM_INFO
	.align		4
.L_2101:
        /*0138*/ 	.byte	0x04, 0x17
        /*013a*/ 	.short	(.L_2103 - .L_2102)
.L_2102:
        /*013c*/ 	.word	0x00000000
        /*0140*/ 	.short	0x0000
        /*0142*/ 	.short	0x0000
        /*0144*/ 	.byte	0x00, 0xf5, 0x21, 0x00


	//----- nvinfo : EIATTR_SPARSE_MMA_MASK
	.align		4
.L_2103:
        /*0148*/ 	.byte	0x03, 0x50
        /*014a*/ 	.short	0x0000


	//----- nvinfo : EIATTR_MAXREG_COUNT
	.align		4
        /*014c*/ 	.byte	0x03, 0x1b
        /*014e*/ 	.short	0x00ff


	//----- nvinfo : EIATTR_NUM_BARRIERS
	.align		4
        /*0150*/ 	.byte	0x02, 0x4c
        /*0152*/ 	.byte	0x01
	.zero		1


	//----- nvinfo : EIATTR_MERCURY_ISA_VERSION
	.align		4
        /*0154*/ 	.byte	0x03, 0x5f
        /*0156*/ 	.short	0x0101


	//----- nvinfo : EIATTR_VRC_CTA_INIT_COUNT
	.align		4
        /*0158*/ 	.byte	0x02, 0x4a
	.zero		1
	.zero		1


	//----- nvinfo : EIATTR_EXIT_INSTR_OFFSETS
	.align		4
        /*015c*/ 	.byte	0x04, 0x1c
        /*015e*/ 	.short	(.L_2105 - .L_2104)


	//   ....[0]....
.L_2104:
        /*0160*/ 	.word	0x00000080


	//   ....[1]....
        /*0164*/ 	.word	0x00000270


	//   ....[2]....
        /*0168*/ 	.word	0x0000c6a0


	//   ....[3]....
        /*016c*/ 	.word	0x0000c730


	//   ....[4]....
        /*0170*/ 	.word	0x0000c770


	//----- nvinfo : EIATTR_CRS_STACK_SIZE
	.align		4
.L_2105:
        /*0174*/ 	.byte	0x04, 0x1e
        /*0176*/ 	.short	(.L_2107 - .L_2106)
.L_2106:
        /*0178*/ 	.word	0x00000000


	//----- nvinfo : EIATTR_CBANK_PARAM_SIZE
	.align		4
.L_2107:
        /*017c*/ 	.byte	0x03, 0x19
        /*017e*/ 	.short	0x0074


	//----- nvinfo : EIATTR_PARAM_CBANK
	.align		4
        /*0180*/ 	.byte	0x04, 0x0a
        /*0182*/ 	.short	(.L_2109 - .L_2108)
	.align		4
.L_2108:
        /*0184*/ 	.word	index@(.nv.constant0._Z23gemm_half_q_half_kernelILi1ELb1ELb1EEvPK6__halfPKjS4_S2_PS0_iiiiPKtS7_iiiiiibS2_i)
        /*0188*/ 	.short	0x0380
        /*018a*/ 	.short	0x0074


	//----- nvinfo : EIATTR_SW_WAR
	.align		4
.L_2109:
        /*018c*/ 	.byte	0x04, 0x36
        /*018e*/ 	.short	(.L_2111 - .L_2110)
.L_2110:
        /*0190*/ 	.word	0x00000008
.L_2111:


//--------------------- .nv.info._Z23gemm_half_q_half_kernelILi8ELb1ELb0EEvPK6__halfPKjS4_S2_PS0_iiiiPKtS7_iiiiiibS2_i --------------------------
	.section	.nv.info._Z23gemm_half_q_half_kernelILi8ELb1ELb0EEvPK6__halfPKjS4_S2_PS0_iiiiPKtS7_iiiiiibS2_i,"",@"SHT_CUDA_INFO"
	.sectionflags	@""
	.align	4


	//----- nvinfo : EIATTR_CUDA_API_VERSION
	.align		4
        /*0000*/ 	.byte	0x04, 0x37
        /*0002*/ 	.short	(.L_2113 - .L_2112)
.L_2112:
        /*0004*/ 	.word	0x00000082


	//----- nvinfo : EIATTR_KPARAM_INFO
	.align		4
.L_2113:
        /*0008*/ 	.byte	0x04, 0x17
        /*000a*/ 	.short	(.L_2115 - .L_2114)
.L_2114:
        /*000c*/ 	.word	0x00000000
        /*0010*/ 	.short	0x0013
        /*0012*/ 	.short	0x0070
        /*0014*/ 	.byte	0x00, 0xf0, 0x11, 0x00


	//----- nvinfo : EIATTR_KPARAM_INFO
	.align		4
.L_2115:
        /*0018*/ 	.byte	0x04, 0x17
        /*001a*/ 	.short	(.L_2117 - .L_2116)
.L_2116:
        /*001c*/ 	.word	0x00000000
        /*0020*/ 	.short	0x0012
        /*0022*/ 	.short	0x0068
        /*0024*/ 	.byte	0x00, 0xf5, 0x21, 0x00


	//----- nvinfo : EIATTR_KPARAM_INFO
	.align		4
.L_2117:
        /*0028*/ 	.byte	0x04, 0x17
        /*002a*/ 	.short	(.L_2119 - .L_2118)
.L_2118:
        /*002c*/ 	.word	0x00000000
        /*0030*/ 	.short	0x0011
        /*0032*/ 	.short	0x0060
        /*0034*/ 	.byte	0x00, 0xf0, 0x05, 0x00


	//----- nvinfo : EIATTR_KPARAM_INFO
	.align		4
.L_2119:
        /*0038*/ 	.byte	0x04, 0x17
        /*003a*/ 	.short	(.L_2121 - .L_2120)
.L_2120:
        /*003c*/ 	.word	0x00000000
        /*0040*/ 	.short	0x0010
        /*0042*/ 	.short	0x005c
        /*0044*/ 	.byte	0x00, 0xf0, 0x11, 0x00


	//----- nvinfo : EIATTR_KPARAM_INFO
	.align		4
.L_2121:
        /*0048*/ 	.byte	0x04, 0x17
        /*004a*/ 	.short	(.L_2123 - .L_2122)
.L_2122:
        /*004c*/ 	.word	0x00000000
        /*0050*/ 	.short	0x000f
        /*0052*/ 	.short	0x0058
        /*0054*/ 	.byte	0x00, 0xf0, 0x11, 0x00


	//----- nvinfo : EIATTR_KPARAM_INFO
	.align		4
.L_2123:
        /*0058*/ 	.byte	0x04, 0x17
        /*005a*/ 	.short	(.L_2125 - .L_2124)
.L_2124:
        /*005c*/ 	.word	0x00000000
        /*0060*/ 	.short	0x000e
        /*0062*/ 	.short	0x0054
        /*0064*/ 	.byte	0x00, 0xf0, 0x11, 0x00


	//----- nvinfo : EIATTR_KPARAM_INFO
	.align		4
.L_2125:
        /*0068*/ 	.byte	0x04, 0x17
        /*006a*/ 	.short	(.L_2127 - .L_2126)
.L_2126:
        /*006c*/ 	.word	0x00000000
        /*0070*/ 	.short	0x000d
        /*0072*/ 	.short	0x0050
        /*0074*/ 	.byte	0x00, 0xf0, 0x11, 0x00


	//----- nvinfo : EIATTR_KPARAM_INFO
	.align		4
.L_2127:
        /*0078*/ 	.byte	0x04, 0x17
        /*007a*/ 	.short	(.L_2129 - .L_2128)
.L_2128:
        /*007c*/ 	.word	0x00000000
        /*0080*/ 	.short	0x000c
        /*0082*/ 	.short	0x004c
        /*0084*/ 	.byte	0x00, 0xf0, 0x11, 0x00


	//----- nvinfo : EIATTR_KPARAM_INFO
	.align		4
.L_2129:
        /*0088*/ 	.byte	0x04, 0x17
        /*008a*/ 	.short	(.L_2131 - .L_2130)
.L_2130:
        /*008c*/ 	.word	0x00000000
        /*0090*/ 	.short	0x000b
        /*0092*/ 	.short	0x0048
        /*0094*/ 	.byte	0x00, 0xf0, 0x11, 0x00


	//----- nvinfo : EIATTR_KPARAM_INFO
	.align		4
.L_2131:
        /*0098*/ 	.byte	0x04, 0x17
        /*009a*/ 	.short	(.L_2133 - .L_2132)
.L_2132:
        /*009c*/ 	.word	0x00000000
        /*00a0*/ 	.short	0x000a
        /*00a2*/ 	.short	0x0040
        /*00a4*/ 	.byte	0x00, 0xf5, 0x21, 0x00


	//----- nvinfo : EIATTR_KPARAM_INFO
	.align		4
.L_2133:
        /*00a8*/ 	.byte	0x04, 0x17
        /*00aa*/ 	.short	(.L_2135 - .L_2134)
.L_2134:
        /*00ac*/ 	.word	0x00000000
        /*00b0*/ 	.short	0x0009
        /*00b2*/ 	.short	0x0038
        /*00b4*/ 	.byte	0x00, 0xf5, 0x21, 0x00


	//----- nvinfo : EIATTR_KPARAM_INFO
	.align		4
.L_2135:
        /*00b8*/ 	.byte	0x04, 0x17
        /*00ba*/ 	.short	(.L_2137 - .L_2136)
.L_2136:
        /*00bc*/ 	.word	0x00000000
        /*00c0*/ 	.short	0x0008
        /*00c2*/ 	.short	0x0034
        /*00c4*/ 	.byte	0x00, 0xf0, 0x11, 0x00


	//----- nvinfo : EIATTR_KPARAM_INFO
	.align		4
.L_2137:
        /*00c8*/ 	.byte	0x04, 0x17
        /*00ca*/ 	.short	(.L_2139 - .L_2138)
.L_2138:
        /*00cc*/ 	.word	0x00000000
        /*00d0*/ 	.short	0x0007
        /*00d2*/ 	.short	0x0030
        /*00d4*/ 	.byte	0x00, 0xf0, 0x11, 0x00


	//----- nvinfo : EIATTR_KPARAM_INFO
	.align		4
.L_2139:
        /*00d8*/ 	.byte	0x04, 0x17
        /*00da*/ 	.short	(.L_2141 - .L_2140)
.L_2140:
        /*00dc*/ 	.word	0x00000000
        /*00e0*/ 	.short	0x0006
        /*00e2*/ 	.short	0x002c
        /*00e4*/ 	.byte	0x00, 0xf0, 0x11, 0x00


	//----- nvinfo : EIATTR_KPARAM_INFO
	.align		4
.L_2141:
        /*00e8*/ 	.byte	0x04, 0x17
        /*00ea*/ 	.short	(.L_2143 - .L_2142)
.L_2142:
        /*00ec*/ 	.word	0x00000000
        /*00f0*/ 	.short	0x0005
        /*00f2*/ 	.short	0x0028
        /*00f4*/ 	.byte	0x00, 0xf0, 0x11, 0x00


	//----- nvinfo : EIATTR_KPARAM_INFO
	.align		4
.L_2143:
        /*00f8*/ 	.byte	0x04, 0x17
        /*00fa*/ 	.short	(.L_2145 - .L_2144)
.L_2144:
        /*00fc*/ 	.word	0x00000000
        /*0100*/ 	.short	0x0004
        /*0102*/ 	.short	0x0020
        /*0104*/ 	.byte	0x00, 0xf5, 0x21, 0x00


	//----- nvinfo : EIATTR_KPARAM_INFO
	.align		4
.L_2145:
        /*0108*/ 	.byte	0x04, 0x17
        /*010a*/ 	.short	(.L_2147 - .L_2146)
.L_2146:
        /*010c*/ 	.word	0x00000000
        /*0110*/ 	.short	0x0003
        /*0112*/ 	.short	0x0018
        /*0114*/ 	.byte	0x00, 0xf5, 0x21, 0x00


	//----- nvinfo : EIATTR_KPARAM_INFO
	.align		4
.L_2147:
        /*0118*/ 	.byte	0x04, 0x17
        /*011a*/ 	.short	(.L_2149 - .L_2148)
.L_2148:
        /*011c*/ 	.word	0x00000000
        /*0120*/ 	.short	0x0002
        /*0122*/ 	.short	0x0010
        /*0124*/ 	.byte	0x00, 0xf5, 0x21, 0x00


	//----- nvinfo : EIATTR_KPARAM_INFO
	.align		4
.L_2149:
        /*0128*/ 	.byte	0x04, 0x17
        /*012a*/ 	.short	(.L_2151 - .L_2150)
.L_2150:
        /*012c*/ 	.word	0x00000000
        /*0130*/ 	.short	0x0001
        /*0132*/ 	.short	0x0008
        /*0134*/ 	.byte	0x00, 0xf5, 0x21, 0x00


	//----- nvinfo : EIATTR_KPARAM_INFO
	.align		4
.L_2151:
        /*0138*/ 	.byte	0x04, 0x17
        /*013a*/ 	.short	(.L_2153 - .L_2152)
.L_2152:
        /*013c*/ 	.word	0x00000000
        /*0140*/ 	.short	0x0000
        /*0142*/ 	.short	0x0000
        /*0144*/ 	.byte	0x00, 0xf5, 0x21, 0x00


	//----- nvinfo : EIATTR_SPARSE_MMA_MASK
	.align		4
.L_2153:
        /*0148*/ 	.byte	0x03, 0x50
        /*014a*/ 	.short	0x0000


	//----- nvinfo : EIATTR_MAXREG_COUNT
	.align		4
        /*014c*/ 	.byte	0x03, 0x1b
        /*014e*/ 	.short	0x00ff


	//----- nvinfo : EIATTR_NUM_BARRIERS
	.align		4
        /*0150*/ 	.byte	0x02, 0x4c
        /*0152*/ 	.byte	0x01
	.zero		1


	//----- nvinfo : EIATTR_MERCURY_ISA_VERSION
	.align		4
        /*0154*/ 	.byte	0x03, 0x5f
        /*0156*/ 	.short	0x0101


	//----- nvinfo : EIATTR_VRC_CTA_INIT_COUNT
	.align		4
        /*0158*/ 	.byte	0x02, 0x4a
	.zero		1
	.zero		1


	//----- nvinfo : EIATTR_EXIT_INSTR_OFFSETS
	.align		4
        /*015c*/ 	.byte	0x04, 0x1c
        /*015e*/ 	.short	(.L_2155 - .L_2154)


	//   ....[0]....
.L_2154:
        /*0160*/ 	.word	0x000001b0


	//   ....[1]....
        /*0164*/ 	.word	0x000006c0


	//   ....[2]....
        /*0168*/ 	.word	0x00001710


	//   ....[3]....
        /*016c*/ 	.word	0x000017a0


	//   ....[4]....
        /*0170*/ 	.word	0x000017d0


	//----- nvinfo : EIATTR_CRS_STACK_SIZE
	.align		4
.L_2155:
        /*0174*/ 	.byte	0x04, 0x1e
        /*0176*/ 	.short	(.L_2157 - .L_2156)
.L_2156:
        /*0178*/ 	.word	0x00000000


	//----- nvinfo : EIATTR_CBANK_PARAM_SIZE
	.align		4
.L_2157:
        /*017c*/ 	.byte	0x03, 0x19
        /*017e*/ 	.short	0x0074


	//----- nvinfo : EIATTR_PARAM_CBANK
	.align		4
        /*0180*/ 	.byte	0x04, 0x0a
        /*0182*/ 	.short	(.L_2159 - .L_2158)
	.align		4
.L_2158:
        /*0184*/ 	.word	index@(.nv.constant0._Z23gemm_half_q_half_kernelILi8ELb1ELb0EEvPK6__halfPKjS4_S2_PS0_iiiiPKtS7_iiiiiibS2_i)
        /*0188*/ 	.short	0x0380
        /*018a*/ 	.short	0x0074


	//----- nvinfo : EIATTR_SW_WAR
	.align		4
.L_2159:
        /*018c*/ 	.byte	0x04, 0x36
        /*018e*/ 	.short	(.L_2161 - .L_2160)
.L_2160:
        /*0190*/ 	.word	0x00000008
.L_2161:


//--------------------- .nv.info._Z23gemm_half_q_half_kernelILi7ELb1ELb0EEvPK6__halfPKjS4_S2_PS0_iiiiPKtS7_iiiiiibS2_i --------------------------
	.section	.nv.info._Z23gemm_half_q_half_kernelILi7ELb1ELb0EEvPK6__halfPKjS4_S2_PS0_iiiiPKtS7_iiiiiibS2_i,"",@"SHT_CUDA_INFO"
	.sectionflags	@""
	.align	4


	//----- nvinfo : EIATTR_CUDA_API_VERSION
	.align		4
        /*0000*/ 	.byte	0x04, 0x37
        /*0002*/ 	.short	(.L_2163 - .L_2162)
.L_2162:
        /*0004*/ 	.word	0x00000082


	//----- nvinfo : EIATTR_KPARAM_INFO
	.align		4
.L_2163:
        /*0008*/ 	.byte	0x04, 0x17
        /*000a*/ 	.short	(.L_2165 - .L_2164)
.L_2164:
        /*000c*/ 	.word	0x00000000
        /*0010*/ 	.short	0x0013
        /*0012*/ 	.short	0x0070
        /*0014*/ 	.byte	0x00, 0xf0, 0x11, 0x00


	//----- nvinfo : EIATTR_KPARAM_INFO
	.align		4
.L_2165:
        /*0018*/ 	.byte	0x04, 0x17
        /*001a*/ 	.short	(.L_2167 - .L_2166)
.L_2166:
        /*001c*/ 	.word	0x00000000
        /*0020*/ 	.short	0x0012
        /*0022*/ 	.short	0x0068
        /*0024*/ 	.byte	0x00, 0xf5, 0x21, 0x00


	//----- nvinfo : EIATTR_KPARAM_INFO
	.align		4
.L_2167:
        /*0028*/ 	.byte	0x04, 0x17
        /*002a*/ 	.short	(.L_2169 - .L_2168)
.L_2168:
        /*002c*/ 	.word	0x00000000
        /*0030*/ 	.short	0x0011
        /*0032*/ 	.short	0x0060
        /*0034*/ 	.byte	0x00, 0xf0, 0x05, 0x00


	//----- nvinfo : EIATTR_KPARAM_INFO
	.align		4
.L_2169:
        /*0038*/ 	.byte	0x04, 0x17
        /*003a*/ 	.short	(.L_2171 - .L_2170)
.L_2170:
        /*003c*/ 	.word	0x00000000
        /*0040*/ 	.short	0x0010
        /*0042*/ 	.short	0x005c
        /*0044*/ 	.byte	0x00, 0xf0, 0x11, 0x00


	//----- nvinfo : EIATTR_KPARAM_INFO
	.align		4
.L_2171:
        /*0048*/ 	.byte	0x04, 0x17
        /*004a*/ 	.short	(.L_2173 - .L_2172)
.L_2172:
        /*004c*/ 	.word	0x00000000
        /*0050*/ 	.short	0x000f
        /*0052*/ 	.short	0x0058
        /*0054*/ 	.byte	0x00, 0xf0, 0x11, 0x00


	//----- nvinfo : EIATTR_KPARAM_INFO
	.align		4
.L_2173:
        /*0058*/ 	.byte	0x04, 0x17
        /*005a*/ 	.short	(.L_2175 - .L_2174)
.L_2174:
        /*005c*/ 	.word	0x00000000
        /*0060*/ 	.short	0x000e
        /*0062*/ 	.short	0x0054
        /*0064*/ 	.byte	0x00, 0xf0, 0x11, 0x00


	//----- nvinfo : EIATTR_KPARAM_INFO
	.align		4
.L_2175:
        /*0068*/ 	.byte	0x04, 0x17
        /*006a*/ 	.short	(.L_2177 - .L_2176)
.L_2176:
        /*006c*/ 	.word	0x00000000
        /*0070*/ 	.short	0x000d
        /*0072*/ 	.short	0x0050
        /*0074*/ 	.byte	0x00, 0xf0, 0x11, 0x00


	//----- nvinfo : EIATTR_KPARAM_INFO
	.align		4
.L_2177:
        /*0078*/ 	.byte	0x04, 0x17
        /*007a*/ 	.short	(.L_2179 - .L_2178)
.L_2178:
        /*007c*/ 	.word	0x00000000
        /*0080*/ 	.short	0x000c
        /*0082*/ 	.short	0x004c
        /*0084*/ 	.byte	0x00, 0xf0, 0x11, 0x00


	//----- nvinfo : EIATTR_KPARAM_INFO
	.align		4
.L_2179:
        /*0088*/ 	.byte	0x04, 0x17
        /*008a*/ 	.short	(.L_2181 - .L_2180)
.L_2180:
        /*008c*/ 	.word	0x00000000
        /*0090*/ 	.short	0x000b
        /*0092*/ 	.short	0x0048
        /*0094*/ 	.byte	0x00, 0xf0, 0x11, 0x00


	//----- nvinfo : EIATTR_KPARAM_INFO
	.align		4
.L_2181:
        /*0098*/ 	.byte	0x04, 0x17
        /*009a*/ 	.short	(.L_2183 - .L_2182)
.L_2182:
        /*009c*/ 	.word	0x00000000
        /*00a0*/ 	.short	0x000a
        /*00a2*/ 	.short	0x0040
        /*00a4*/ 	.byte	0x00, 0xf5, 0x21, 0x00


	//----- nvinfo : EIATTR_KPARAM_INFO
	.align		4
.L_2183:
        /*00a8*/ 	.byte	0x04, 0x17
        /*00aa*/ 	.short	(.L_2185 - .L_2184)
.L_2184:
        /*00ac*/ 	.word	0x00000000
        /*00b0*/ 	.short	0x0009
        /*00b2*/ 	.short	0x0038
        /*00b4*/ 	.byte	0x00, 0xf5, 0x21, 0x00


	//----- nvinfo : EIATTR_KPARAM_INFO
	.align		4
.L_2185:
        /*00b8*/ 	.byte	0x04, 0x17
        /*00ba*/ 	.short	(.L_2187 - .L_2186)
.L_2186:
        /*00bc*/ 	.word	0x00000000
        /*00c0*/ 	.short	0x0008
        /*00c2*/ 	.short	0x0034
        /*00c4*/ 	.byte	0x00, 0xf0, 0x11, 0x00


	//----- nvinfo : EIATTR_KPARAM_INFO
	.align		4
.L_2187:
        /*00c8*/ 	.byte	0x04, 0x17
        /*00ca*/ 	.short	(.L_2189 - .L_2188)
.L_2188:
        /*00cc*/ 	.word	0x00000000
        /*00d0*/ 	.short	0x0007
        /*00d2*/ 	.short	0x0030
        /*00d4*/ 	.byte	0x00, 0xf0, 0x11, 0x00


	//----- nvinfo : EIATTR_KPARAM_INFO
	.align		4
.L_2189:
        /*00d8*/ 	.byte	0x04, 0x17
        /*00da*/ 	.short	(.L_2191 - .L_2190)
.L_2190:
        /*00dc*/ 	.word	0x00000000
        /*00e0*/ 	.short	0x0006
        /*00e2*/ 	.short	0x002c
        /*00e4*/ 	.byte	0x00, 0xf0, 0x11, 0x00


	//----- nvinfo : EIATTR_KPARAM_INFO
	.align		4
.L_2191:
        /*00e8*/ 	.byte	0x04, 0x17
        /*00ea*/ 	.short	(.L_2193 - .L_2192)
.L_2192:
        /*00ec*/ 	.word	0x00000000
        /*00f0*/ 	.short	0x0005
        /*00f2*/ 	.short	0x0028
        /*00f4*/ 	.byte	0x00, 0xf0, 0x11, 0x00


	//----- nvinfo : EIATTR_KPARAM_INFO
	.align		4
.L_2193:
        /*00f8*/ 	.byte	0x04, 0x17
        /*00fa*/ 	.short	(.L_2195 - .L_2194)
.L_2194:
        /*00fc*/ 	.word	0x00000000
        /*0100*/ 	.short	0x0004
        /*0102*/ 	.short	0x0020
        /*0104*/ 	.byte	0x00, 0xf5, 0x21, 0x00


	//----- nvinfo : EIATTR_KPARAM_INFO
	.align		4
.L_2195:
        /*0108*/ 	.byte	0x04, 0x17
        /*010a*/ 	.short	(.L_2197 - .L_2196)
.L_2196:
        /*010c*/ 	.word	0x00000000
        /*0110*/ 	.short	0x0003
        /*0112*/ 	.short	0x0018
        /*0114*/ 	.byte	0x00, 0xf5, 0x21, 0x00


	//----- nvinfo : EIATTR_KPARAM_INFO
	.align		4
.L_2197:
        /*0118*/ 	.byte	0x04, 0x17
        /*011a*/ 	.short	(.L_2199 - .L_2198)
.L_2198:
        /*011c*/ 	.word	0x00000000
        /*0120*/ 	.short	0x0002
        /*0122*/ 	.short	0x0010
        /*0124*/ 	.byte	0x00, 0xf5, 0x21, 0x00


	//----- nvinfo : EIATTR_KPARAM_INFO
	.align		4
.L_2199:
        /*0128*/ 	.byte	0x04, 0x17
        /*012a*/ 	.short	(.L_2201 - .L_2200)
.L_2200:
        /*012c*/ 	.word	0x00000000
        /*0130*/ 	.short	0x0001
        /*0132*/ 	.short	0x0008
        /*0134*/ 	.byte	0x00, 0xf5, 0x21, 0x00


	//----- nvinfo : EIATTR_KPARAM_INFO
	.align		4
.L_2201:
        /*0138*/ 	.byte	0x04, 0x17
        /*013a*/ 	.short	(.L_2203 - .L_2202)
.L_2202:
        /*013c*/ 	.word	0x00000000
        /*0140*/ 	.short	0x0000
        /*0142*/ 	.short	0x0000
        /*0144*/ 	.byte	0x00, 0xf5, 0x21, 0x00


	//----- nvinfo : EIATTR_SPARSE_MMA_MASK
	.align		4
.L_2203:
        /*0148*/ 	.byte	0x03, 0x50
        /*014a*/ 	.short	0x0000


	//----- nvinfo : EIATTR_MAXREG_COUNT
	.align		4
        /*014c*/ 	.byte	0x03, 0x1b
        /*014e*/ 	.short	0x00ff


	//----- nvinfo : EIATTR_NUM_BARRIERS
	.align		4
        /*0150*/ 	.byte	0x02, 0x4c
        /*0152*/ 	.byte	0x01
	.zero		1


	//----- nvinfo : EIATTR_MERCURY_ISA_VERSION
	.align		4
        /*0154*/ 	.byte	0x03, 0x5f
        /*0156*/ 	.short	0x0101


	//----- nvinfo : EIATTR_VRC_CTA_INIT_COUNT
	.align		4
        /*0158*/ 	.byte	0x02, 0x4a
	.zero		1
	.zero		1


	//----- nvinfo : EIATTR_EXIT_INSTR_OFFSETS
	.align		4
        /*015c*/ 	.byte	0x04, 0x1c
        /*015e*/ 	.short	(.L_2205 - .L_2204)


	//   ....[0]....
.L_2204:
        /*0160*/ 	.word	0x00000180


	//   ....[1]....
        /*0164*/ 	.word	0x00000620


	//   ....[2]....
        /*0168*/ 	.word	0x00001460


	//   ....[3]....
        /*016c*/ 	.word	0x000014f0


	//   ....[4]....
        /*0170*/ 	.word	0x00001520


	//----- nvinfo : EIATTR_CRS_STACK_SIZE
	.align		4
.L_2205:
        /*0174*/ 	.byte	0x04, 0x1e
        /*0176*/ 	.short	(.L_2207 - .L_2206)
.L_2206:
        /*0178*/ 	.word	0x00000000


	//----- nvinfo : EIATTR_CBANK_PARAM_SIZE
	.align		4
.L_2207:
        /*017c*/ 	.byte	0x03, 0x19
        /*017e*/ 	.short	0x0074


	//----- nvinfo : EIATTR_PARAM_CBANK
	.align		4
        /*0180*/ 	.byte	0x04, 0x0a
        /*0182*/ 	.short	(.L_2209 - .L_2208)
	.align		4
.L_2208:
        /*0184*/ 	.word	index@(.nv.constant0._Z23gemm_half_q_half_kernelILi7ELb1ELb0EEvPK6__halfPKjS4_S2_PS0_iiiiPKtS7_iiiiiibS2_i)
        /*0188*/ 	.short	0x0380
        /*018a*/ 	.short	0x0074


	//----- nvinfo : EIATTR_SW_WAR
	.align		4
.L_2209:
        /*018c*/ 	.byte	0x04, 0x36
        /*018e*/ 	.short	(.L_2211 - .L_2210)
.L_2210:
        /*0190*/ 	.word	0x00000008
.L_2211:


//--------------------- .nv.info._Z23gemm_half_q_half_kernelILi6ELb1ELb0EEvPK6__halfPKjS4_S2_PS0_iiiiPKtS7_iiiiiibS2_i --------------------------
	.section	.nv.info._Z23gemm_half_q_half_kernelILi6ELb1ELb0EEvPK6__halfPKjS4_S2_PS0_iiiiPKtS7_iiiiiibS2_i,"",@"SHT_CUDA_INFO"
	.sectionflags	@""
	.align	4


	//----- nvinfo : EIATTR_CUDA_API_VERSION
	.align		4
        /*0000*/ 	.byte	0x04, 0x37
        /*0002*/ 	.short	(.L_2213 - .L_2212)
.L_2212:
        /*0004*/ 	.word	0x00000082


	//----- nvinfo : EIATTR_KPARAM_INFO
	.align		4
.L_2213:
        /*0008*/ 	.byte	0x04, 0x17
        /*000a*/ 	.short	(.L_2215 - .L_2214)
.L_2214:
        /*000c*/ 	.word	0x00000000
        /*0010*/ 	.short	0x0013
        /*0012*/ 	.short	0x0070
        /*0014*/ 	.byte	0x00, 0xf0, 0x11, 0x00


	//----- nvinfo : EIATTR_KPARAM_INFO
	.align		4
.L_2215:
        /*0018*/ 	.byte	0x04, 0x17
        /*001a*/ 	.short	(.L_2217 - .L_2216)
.L_2216:
        /*001c*/ 	.word	0x00000000
        /*0020*/ 	.short	0x0012
        /*0022*/ 	.short	0x0068
        /*0024*/ 	.byte	0x00, 0xf5, 0x21, 0x00


	//----- nvinfo : EIATTR_KPARAM_INFO
	.align		4
.L_2217:
        /*0028*/ 	.byte	0x04, 0x17
        /*002a*/ 	.short	(.L_2219 - .L_2218)
.L_2218:
        /*002c*/ 	.word	0x00000000
        /*0030*/ 	.short	0x0011
        /*0032*/ 	.short	0x0060
        /*0034*/ 	.byte	0x00, 0xf0, 0x05, 0x00


	//----- nvinfo : EIATTR_KPARAM_INFO
	.align		4
.L_2219:
        /*0038*/ 	.byte	0x04, 0x17
        /*003a*/ 	.short	(.L_2221 - .L_2220)
.L_2220:
        /*003c*/ 	.word	0x00000000
        /*0040*/ 	.short	0x0010
        /*0042*/ 	.short	0x005c
        /*0044*/ 	.byte	0x00, 0xf0, 0x11, 0x00


	//----- nvinfo : EIATTR_KPARAM_INFO
	.align		4
.L_2221:
        /*0048*/ 	.byte	0x04, 0x17
        /*004a*/ 	.short	(.L_2223 - .L_2222)
.L_2222:
        /*004c*/ 	.word	0x00000000
        /*0050*/ 	.short	0x000f
        /*0052*/ 	.short	0x0058
        /*0054*/ 	.byte	0x00, 0xf0, 0x11, 0x00


	//----- nvinfo : EIATTR_KPARAM_INFO
	.align		4
.L_2223:
        /*0058*/ 	.byte	0x04, 0x17
        /*005a*/ 	.short	(.L_2225 - .L_2224)
.L_2224:
        /*005c*/ 	.word	0x00000000
        /*0060*/ 	.short	0x000e
        /*0062*/ 	.short	0x0054
        /*0064*/ 	.byte	0x00, 0xf0, 0x11, 0x00


	//----- nvinfo : EIATTR_KPARAM_INFO
	.align		4
.L_2225:
        /*0068*/ 	.byte	0x04, 0x17
        /*006a*/ 	.short	(.L_2227 - .L_2226)
.L_2226:
        /*006c*/ 	.word	0x00000000
        /*0070*/ 	.short	0x000d
        /*0072*/ 	.short	0x0050
        /*0074*/ 	.byte	0x00, 0xf0, 0x11, 0x00


	//----- nvinfo : EIATTR_KPARAM_INFO
	.align		4
.L_2227:
        /*0078*/ 	.byte	0x04, 0x17
        /*007a*/ 	.short	(.L_2229 - .L_2228)
.L_2228:
        /*007c*/ 	.word	0x00000000
        /*0080*/ 	.short	0x000c
        /*0082*/ 	.short	0x004c
        /*0084*/ 	.byte	0x00, 0xf0, 0x11, 0x00


	//----- nvinfo : EIATTR_KPARAM_INFO
	.align		4
.L_2229:
        /*0088*/ 	.byte	0x04, 0x17
        /*008a*/ 	.short	(.L_2231 - .L_2230)
.L_2230:
        /*008c*/ 	.word	0x00000000
        /*0090*/ 	.short	0x000b
        /*0092*/ 	.short	0x0048
        /*0094*/ 	.byte	0x00, 0xf0, 0x11, 0x00


	//----- nvinfo : EIATTR_KPARAM_INFO
	.align		4
.L_2231:
        /*0098*/ 	.byte	0x04, 0x17
        /*009a*/ 	.short	(.L_2233 - .L_2232)
.L_2232:
        /*009c*/ 	.word	0x00000000
        /*00a0*/ 	.short	0x000a
        /*00a2*/ 	.short	0x0040
        /*00a4*/ 	.byte	0x00, 0xf5, 0x21, 0x00


	//----- nvinfo : EIATTR_KPARAM_INFO
	.align		4
.L_2233:
        /*00a8*/ 	.byte	0x04, 0x17
        /*00aa*/ 	.short	(.L_2235 - .L_2234)
.L_2234:
        /*00ac*/ 	.word	0x00000000
        /*00b0*/ 	.short	0x0009
        /*00b2*/ 	.short	0x0038
        /*00b4*/ 	.byte	0x00, 0xf5, 0x21, 0x00


	//----- nvinfo : EIATTR_KPARAM_INFO
	.align		4
.L_2235:
        /*00b8*/ 	.byte	0x04, 0x17
        /*00ba*/ 	.short	(.L_2237 - .L_2236)
.L_2236:
        /*00bc*/ 	.word	0x00000000
        /*00c0*/ 	.short	0x0008
        /*00c2*/ 	.short	0x0034
        /*00c4*/ 	.byte	0x00, 0xf0, 0x11, 0x00


	//----- nvinfo : EIATTR_KPARAM_INFO
	.align		4
.L_2237:
        /*00c8*/ 	.byte	0x04, 0x17
        /*00ca*/ 	.short	(.L_2239 - .L_2238)
.L_2238:
        /*00cc*/ 	.word	0x00000000
        /*00d0*/ 	.short	0x0007
        /*00d2*/ 	.short	0x0030
        /*00d4*/ 	.byte	0x00, 0xf0, 0x11, 0x00


	//----- nvinfo : EIATTR_KPARAM_INFO
	.align		4
.L_2239:
        /*00d8*/ 	.byte	0x04, 0x17
        /*00da*/ 	.short	(.L_2241 - .L_2240)
.L_2240:
        /*00dc*/ 	.word	0x00000000
        /*00e0*/ 	.short	0x0006
        /*00e2*/ 	.short	0x002c
        /*00e4*/ 	.byte	0x00, 0xf0, 0x11, 0x00


	//----- nvinfo : EIATTR_KPARAM_INFO
	.align		4
.L_2241:
        /*00e8*/ 	.byte	0x04, 0x17
        /*00ea*/ 	.short	(.L_2243 - .L_2242)
.L_2242:
        /*00ec*/ 	.word	0x00000000
        /*00f0*/ 	.short	0x0005
        /*00f2*/ 	.short	0x0028
        /*00f4*/ 	.byte	0x00, 0xf0, 0x11, 0x00


	//----- nvinfo : EIATTR_KPARAM_INFO
	.align		4
.L_2243:
        /*00f8*/ 	.byte	0x04, 0x17
        /*00fa*/ 	.short	(.L_2245 - .L_2244)
.L_2244:
        /*00fc*/ 	.word	0x00000000
        /*0100*/ 	.short	0x0004
        /*0102*/ 	.short	0x0020
        /*0104*/ 	.byte	0x00, 0xf5, 0x21, 0x00


	//----- nvinfo : EIATTR_KPARAM_INFO
	.align		4
.L_2245:
        /*0108*/ 	.byte	0x04, 0x17
        /*010a*/ 	.short	(.L_2247 - .L_2246)
.L_2246:
        /*010c*/ 	.word	0x00000000
        /*0110*/ 	.short	0x0003
        /*0112*/ 	.short	0x0018
        /*0114*/ 	.byte	0x00, 0xf5, 0x21, 0x00


	//----- nvinfo : EIATTR_KPARAM_INFO
	.align		4
.L_2247:
        /*0118*/ 	.byte	0x04, 0x17
        /*011a*/ 	.short	(.L_2249 - .L_2248)
.L_2248:
        /*011c*/ 	.word	0x00000000
        /*0120*/ 	.short	0x0002
        /*0122*/ 	.short	0x0010
        /*0124*/ 	.byte	0x00, 0xf5, 0x21, 0x00


	//----- nvinfo : EIATTR_KPARAM_INFO
	.align		4
.L_2249:
        /*0128*/ 	.byte	0x04, 0x17
        /*012a*/ 	.short	(.L_2251 - .L_2250)
.L_2250:
        /*012c*/ 	.word	0x00000000
        /*0130*/ 	.short	0x0001
        /*0132*/ 	.short	0x0008
        /*0134*/ 	.byte	0x00, 0xf5, 0x21, 0x00


	//----- nvinfo : EIATTR_KPARAM_INFO
	.align		4
.L_2251:
        /*0138*/ 	.byte	0x04, 0x17
        /*013a*/ 	.short	(.L_2253 - .L_2252)
.L_2252:
        /*013c*/ 	.word	0x00000000
        /*0140*/ 	.short	0x0000
        /*0142*/ 	.short	0x0000
        /*0144*/ 	.byte	0x00, 0xf5, 0x21, 0x00


	//----- nvinfo : EIATTR_SPARSE_MMA_MASK
	.align		4
.L_2253:
        /*0148*/ 	.byte	0x03, 0x50
        /*014a*/ 	.short	0x0000


	//----- nvinfo : EIATTR_MAXREG_COUNT
	.align		4
        /*014c*/ 	.byte	0x03, 0x1b
        /*014e*/ 	.short	0x00ff


	//----- nvinfo : EIATTR_NUM_BARRIERS
	.align		4
        /*0150*/ 	.byte	0x02, 0x4c
        /*0152*/ 	.byte	0x01
	.zero		1


	//----- nvinfo : EIATTR_MERCURY_ISA_VERSION
	.align		4
        /*0154*/ 	.byte	0x03, 0x5f
        /*0156*/ 	.short	0x0101


	//----- nvinfo : EIATTR_VRC_CTA_INIT_COUNT
	.align		4
        /*0158*/ 	.byte	0x02, 0x4a
	.zero		1
	.zero		1


	//----- nvinfo : EIATTR_EXIT_INSTR_OFFSETS
	.align		4
        /*015c*/ 	.byte	0x04, 0x1c
        /*015e*/ 	.short	(.L_2255 - .L_2254)


	//   ....[0]....
.L_2254:
        /*0160*/ 	.word	0x00000160


	//   ....[1]....
        /*0164*/ 	.word	0x00000590


	//   ....[2]....
        /*0168*/ 	.word	0x000011c0


	//   ....[3]....
        /*016c*/ 	.word	0x00001250


	//   ....[4]....
        /*0170*/ 	.word	0x00001280


	//----- nvinfo : EIATTR_CRS_STACK_SIZE
	.align		4
.L_2255:
        /*0174*/ 	.byte	0x04, 0x1e
        /*0176*/ 	.short	(.L_2257 - .L_2256)
.L_2256:
        /*0178*/ 	.word	0x00000000


	//----- nvinfo : EIATTR_CBANK_PARAM_SIZE
	.align		4
.L_2257:
        /*017c*/ 	.byte	0x03, 0x19
        /*017e*/ 	.short	0x0074


	//----- nvinfo : EIATTR_PARAM_CBANK
	.align		4
        /*0180*/ 	.byte	0x04, 0x0a
        /*0182*/ 	.short	(.L_2259 - .L_2258)
	.align		4
.L_2258:
        /*0184*/ 	.word	index@(.nv.constant0._Z23gemm_half_q_half_kernelILi6ELb1ELb0EEvPK6__halfPKjS4_S2_PS0_iiiiPKtS7_iiiiiibS2_i)
        /*0188*/ 	.short	0x0380
        /*018a*/ 	.short	0x0074


	//----- nvinfo : EIATTR_SW_WAR
	.align		4
.L_2259:
        /*018c*/ 	.byte	0x04, 0x36
        /*018e*/ 	.short	(.L_2261 - .L_2260)
.L_2260:
        /*0190*/ 	.word	0x00000008
.L_2261:


//--------------------- .nv.info._Z23gemm_half_q_half_kernelILi5ELb1ELb0EEvPK6__halfPKjS4_S2_PS0_iiiiPKtS7_iiiiiibS2_i --------------------------
	.section	.nv.info._Z23gemm_half_q_half_kernelILi5ELb1ELb0EEvPK6__halfPKjS4_S2_PS0_iiiiPKtS7_iiiiiibS2_i,"",@"SHT_CUDA_INFO"
	.sectionflags	@""
	.align	4


	//----- nvinfo : EIATTR_CUDA_API_VERSION
	.align		4
        /*0000*/ 	.byte	0x04, 0x37
        /*0002*/ 	.short	(.L_2263 - .L_2262)
.L_2262:
        /*0004*/ 	.word	0x00000082


	//----- nvinfo : EIATTR_KPARAM_INFO
	.align		4
.L_2263:
        /*0008*/ 	.byte	0x04, 0x17
        /*000a*/ 	.short	(.L_2265 - .L_2264)
.L_2264:
        /*000c*/ 	.word	0x00000000
        /*0010*/ 	.short	0x0013
        /*0012*/ 	.short	0x0070
        /*0014*/ 	.byte	0x00, 0xf0, 0x11, 0x00


	//----- nvinfo : EIATTR_KPARAM_INFO
	.align		4
.L_2265:
        /*0018*/ 	.byte	0x04, 0x17
        /*001a*/ 	.short	(.L_2267 - .L_2266)
.L_2266:
        /*001c*/ 	.word	0x00000000
        /*0020*/ 	.short	0x0012
        /*0022*/ 	.short	0x0068
        /*0024*/ 	.byte	0x00, 0xf5, 0x21, 0x00


	//----- nvinfo : EIATTR_KPARAM_INFO
	.align		4
.L_2267:
        /*0028*/ 	.byte	0x04, 0x17
        /*002a*/ 	.short	(.L_2269 - .L_2268)
.L_2268:
        /*002c*/ 	.word	0x00000000
        /*0030*/ 	.short	0x0011
        /*0032*/ 	.short	0x0060
        /*0034*/ 	.byte	0x00, 0xf0, 0x05, 0x00


	//----- nvinfo : EIATTR_KPARAM_INFO
	.align		4
.L_2269:
        /*0038*/ 	.byte	0x04, 0x17
        /*003a*/ 	.short	(.L_2271 - .L_2270)
.L_2270:
        /*003c*/ 	.word	0x00000000
        /*0040*/ 	.short	0x0010
        /*0042*/ 	.short	0x005c
        /*0044*/ 	.byte	0x00, 0xf0, 0x11, 0x00


	//----- nvinfo : EIATTR_KPARAM_INFO
	.align		4
.L_2271:
        /*0048*/ 	.byte	0x04, 0x17
        /*004a*/ 	.short	(.L_2273 - .L_2272)
.L_2272:
        /*004c*/ 	.word	0x00000000
        /*0050*/ 	.short	0x000f
        /*0052*/ 	.short	0x0058
        /*0054*/ 	.byte	0x00, 0xf0, 0x11, 0x00


	//----- nvinfo : EIATTR_KPARAM_INFO
	.align		4
.L_2273:
        /*0058*/ 	.byte	0x04, 0x17
        /*005a*/ 	.short	(.L_2275 - .L_2274)
.L_2274:
        /*005c*/ 	.word	0x00000000
        /*0060*/ 	.short	0x000e
        /*0062*/ 	.short	0x0054
        /*0064*/ 	.byte	0x00, 0xf0, 0x11, 0x00


	//----- nvinfo : EIATTR_KPARAM_INFO
	.align		4
.L_2275:
        /*0068*/ 	.byte	0x04, 0x17
        /*006a*/ 	.short	(.L_2277 - .L_2276)
.L_2276:
        /*006c*/ 	.word	0x00000000
        /*0070*/ 	.short	0x000d
        /*0072*/ 	.short	0x0050
        /*0074*/ 	.byte	0x00, 0xf0, 0x11, 0x00


	//----- nvinfo : EIATTR_KPARAM_INFO
	.align		4
.L_2277:
        /*0078*/ 	.byte	0x04, 0x17
        /*007a*/ 	.short	(.L_2279 - .L_2278)
.L_2278:
        /*007c*/ 	.word	0x00000000
        /*0080*/ 	.short	0x000c
        /*0082*/ 	.short	0x004c
        /*0084*/ 	.byte	0x00, 0xf0, 0x11, 0x00


	//----- nvinfo : EIATTR_KPARAM_INFO
	.align		4
.L_2279:
        /*0088*/ 	.byte	0x04, 0x17
        /*008a*/ 	.short	(.L_2281 - .L_2280)
.L_2280:
        /*008c*/ 	.word	0x00000000
        /*0090*/ 	.short	0x000b
        /*0092*/ 	.short	0x0048
        /*0094*/ 	.byte	0x00, 0xf0, 0x11, 0x00


	//----- nvinfo : EIATTR_KPARAM_INFO
	.align		4
.L_2281:
        /*0098*/ 	.byte	0x04, 0x17
        /*009a*/ 	.short	(.L_2283 - .L_2282)
.L_2282:
        /*009c*/ 	.word	0x00000000
        /*00a0*/ 	.short	0x000a
        /*00a2*/ 	.short	0x0040
        /*00a4*/ 	.byte	0x00, 0xf5, 0x21, 0x00


	//----- nvinfo : EIATTR_KPARAM_INFO
	.align		4
.L_2283:
        /*00a8*/ 	.byte	0x04, 0x17
        /*00aa*/ 	.short	(.L_2285 - .L_2284)
.L_2284:
        /*00ac*/ 	.word	0x00000000
        /*00b0*/ 	.short	0x0009
        /*00b2*/ 	.short	0x0038
        /*00b4*/ 	.byte	0x00, 0xf5, 0x21, 0x00


	//----- nvinfo : EIATTR_KPARAM_INFO
	.align		4
.L_2285:
        /*00b8*/ 	.byte	0x04, 0x17
        /*00ba*/ 	.short	(.L_2287 - .L_2286)
.L_2286:
        /*00bc*/ 	.word	0x00000000
        /*00c0*/ 	.short	0x0008
        /*00c2*/ 	.short	0x0034
        /*00c4*/ 	.byte	0x00, 0xf0, 0x11, 0x00


	//----- nvinfo : EIATTR_KPARAM_INFO
	.align		4
.L_2287:
        /*00c8*/ 	.byte	0x04, 0x17
        /*00ca*/ 	.short	(.L_2289 - .L_2288)
.L_2288:
        /*00cc*/ 	.word	0x00000000
        /*00d0*/ 	.short	0x0007
        /*00d2*/ 	.short	0x0030
        /*00d4*/ 	.byte	0x00, 0xf0, 0x11, 0x00


	//----- nvinfo : EIATTR_KPARAM_INFO
	.align		4
.L_2289:
        /*00d8*/ 	.byte	0x04, 0x17
        /*00da*/ 	.short	(.L_2291 - .L_2290)
.L_2290:
        /*00dc*/ 	.word	0x00000000
        /*00e0*/ 	.short	0x0006
        /*00e2*/ 	.short	0x002c
        /*00e4*/ 	.byte	0x00, 0xf0, 0x11, 0x00


	//----- nvinfo : EIATTR_KPARAM_INFO
	.align		4
.L_2291:
        /*00e8*/ 	.byte	0x04, 0x17
        /*00ea*/ 	.short	(.L_2293 - .L_2292)
.L_2292:
        /*00ec*/ 	.word	0x00000000
        /*00f0*/ 	.short	0x0005
        /*00f2*/ 	.short	0x0028
        /*00f4*/ 	.byte	0x00, 0xf0, 0x11, 0x00


	//----- nvinfo : EIATTR_KPARAM_INFO
	.align		4
.L_2293:
        /*00f8*/ 	.byte	0x04, 0x17
        /*00fa*/ 	.short	(.L_2295 - .L_2294)
.L_2294:
        /*00fc*/ 	.word	0x00000000
        /*0100*/ 	.short	0x0004
        /*0102*/ 	.short	0x0020
        /*0104*/ 	.byte	0x00, 0xf5, 0x21, 0x00


	//----- nvinfo : EIATTR_KPARAM_INFO
	.align		4
.L_2295:
        /*0108*/ 	.byte	0x04, 0x17
        /*010a*/ 	.short	(.L_2297 - .L_2296)
.L_2296:
        /*010c*/ 	.word	0x00000000
        /*0110*/ 	.short	0x0003
        /*0112*/ 	.short	0x0018
        /*0114*/ 	.byte	0x00, 0xf5, 0x21, 0x00


	//----- nvinfo : EIATTR_KPARAM_INFO
	.align		4
.L_2297:
        /*0118*/ 	.byte	0x04, 0x17
        /*011a*/ 	.short	(.L_2299 - .L_2298)
.L_2298:
        /*011c*/ 	.word	0x00000000
        /*0120*/ 	.short	0x0002
        /*0122*/ 	.short	0x0010
        /*0124*/ 	.byte	0x00, 0xf5, 0x21, 0x00


	//----- nvinfo : EIATTR_KPARAM_INFO
	.align		4
.L_2299:
        /*0128*/ 	.byte	0x04, 0x17
        /*012a*/ 	.short	(.L_2301 - .L_2300)
.L_2300:
        /*012c*/ 	.word	0x00000000
        /*0130*/ 	.short	0x0001
        /*0132*/ 	.short	0x0008
        /*0134*/ 	.byte	0x00, 0xf5, 0x21, 0x00


	//----- nvinfo : EIATTR_KPARAM_INFO
	.align		4
.L_2301:
        /*0138*/ 	.byte	0x04, 0x17
        /*013a*/ 	.short	(.L_2303 - .L_2302)
.L_2302:
        /*013c*/ 	.word	0x00000000
        /*0140*/ 	.short	0x0000
        /*0142*/ 	.short	0x0000
        /*0144*/ 	.byte	0x00, 0xf5, 0x21, 0x00


	//----- nvinfo : EIATTR_SPARSE_MMA_MASK
	.align		4
.L_2303:
        /*0148*/ 	.byte	0x03, 0x50
        /*014a*/ 	.short	0x0000


	//----- nvinfo : EIATTR_MAXREG_COUNT
	.align		4
        /*014c*/ 	.byte	0x03, 0x1b
        /*014e*/ 	.short	0x00ff


	//----- nvinfo : EIATTR_NUM_BARRIERS
	.align		4
        /*0150*/ 	.byte	0x02, 0x4c
        /*0152*/ 	.byte	0x01
	.zero		1


	//----- nvinfo : EIATTR_MERCURY_ISA_VERSION
	.align		4
        /*0154*/ 	.byte	0x03, 0x5f
        /*0156*/ 	.short	0x0101


	//----- nvinfo : EIATTR_VRC_CTA_INIT_COUNT
	.align		4
        /*0158*/ 	.byte	0x02, 0x4a
	.zero		1
	.zero		1


	//----- nvinfo : EIATTR_EXIT_INSTR_OFFSETS
	.align		4
        /*015c*/ 	.byte	0x04, 0x1c
        /*015e*/ 	.short	(.L_2305 - .L_2304)


	//   ....[0]....
.L_2304:
        /*0160*/ 	.word	0x00000130


	//   ....[1]....
        /*0164*/ 	.word	0x000004f0


	//   ....[2]....
        /*0168*/ 	.word	0x00000f10


	//   ....[3]....
        /*016c*/ 	.word	0x00000fa0


	//   ....[4]....
        /*0170*/ 	.word	0x00000fd0


	//----- nvinfo : EIATTR_CRS_STACK_SIZE
	.align		4
.L_2305:
        /*0174*/ 	.byte	0x04, 0x1e
        /*0176*/ 	.short	(.L_2307 - .L_2306)
.L_2306:
        /*0178*/ 	.word	0x00000000


	//----- nvinfo : EIATTR_CBANK_PARAM_SIZE
	.align		4
.L_2307:
        /*017c*/ 	.byte	0x03, 0x19
        /*017e*/ 	.short	0x0074


	//----- nvinfo : EIATTR_PARAM_CBANK
	.align		4
        /*0180*/ 	.byte	0x04, 0x0a
        /*0182*/ 	.short	(.L_2309 - .L_2308)
	.align		4
.L_2308:
        /*0184*/ 	.word	index@(.nv.constant0._Z23gemm_half_q_half_kernelILi5ELb1ELb0EEvPK6__halfPKjS4_S2_PS0_iiiiPKtS7_iiiiiibS2_i)
        /*0188*/ 	.short	0x0380
        /*018a*/ 	.short	0x0074


	//----- nvinfo : EIATTR_SW_WAR
	.align		4
.L_2309:
        /*018c*/ 	.byte	0x04, 0x36
        /*018e*/ 	.short	(.L_2311 - .L_2310)
.L_2310:
        /*0190*/ 	.word	0x00000008
.L_2311:


//--------------------- .nv.info._Z23gemm_half_q_half_kernelILi4ELb1ELb0EEvPK6__halfPKjS4_S2_PS0_iiiiPKtS7_iiiiiibS2_i --------------------------
	.section	.nv.info._Z23gemm_half_q_half_kernelILi4ELb1ELb0EEvPK6__halfPKjS4_S2_PS0_iiiiPKtS7_iiiiiibS2_i,"",@"SHT_CUDA_INFO"
	.sectionflags	@""
	.align	4


	//----- nvinfo : EIATTR_CUDA_API_VERSION
	.align		4
        /*0000*/ 	.byte	0x04, 0x37
        /*0002*/ 	.short	(.L_2313 - .L_2312)
.L_2312:
        /*0004*/ 	.word	0x00000082


	//----- nvinfo : EIATTR_KPARAM_INFO
	.align		4
.L_2313:
        /*0008*/ 	.byte	0x04, 0x17
        /*000a*/ 	.short	(.L_2315 - .L_2314)
.L_2314:
        /*000c*/ 	.word	0x00000000
        /*0010*/ 	.short	0x0013
        /*0012*/ 	.short	0x0070
        /*0014*/ 	.byte	0x00, 0xf0, 0x11, 0x00


	//----- nvinfo : EIATTR_KPARAM_INFO
	.align		4
.L_2315:
        /*0018*/ 	.byte	0x04, 0x17
        /*001a*/ 	.short	(.L_2317 - .L_2316)
.L_2316:
        /*001c*/ 	.word	0x00000000
        /*0020*/ 	.short	0x0012
        /*0022*/ 	.short	0x0068
        /*0024*/ 	.byte	0x00, 0xf5, 0x21, 0x00


	//----- nvinfo : EIATTR_KPARAM_INFO
	.align		4
.L_2317:
        /*0028*/ 	.byte	0x04, 0x17
        /*002a*/ 	.short	(.L_2319 - .L_2318)
.L_2318:
        /*002c*/ 	.word	0x00000000
        /*0030*/ 	.short	0x0011
        /*0032*/ 	.short	0x0060
        /*0034*/ 	.byte	0x00, 0xf0, 0x05, 0x00


	//----- nvinfo : EIATTR_KPARAM_INFO
	.align		4
.L_2319:
        /*0038*/ 	.byte	0x04, 0x17
        /*003a*/ 	.short	(.L_2321 - .L_2320)
.L_2320:
        /*003c*/ 	.word	0x00000000
        /*0040*/ 	.short	0x0010
        /*0042*/ 	.short	0x005c
        /*0044*/ 	.byte	0x00, 0xf0, 0x11, 0x00


	//----- nvinfo : EIATTR_KPARAM_INFO
	.align		4
.L_2321:
        /*0048*/ 	.byte	0x04, 0x17
        /*004a*/ 	.short	(.L_2323 - .L_2322)
.L_2322:
        /*004c*/ 	.word	0x00000000
        /*0050*/ 	.short	0x000f
        /*0052*/ 	.short	0x0058
        /*0054*/ 	.byte	0x00, 0xf0, 0x11, 0x00


	//----- nvinfo : EIATTR_KPARAM_INFO
	.align		4
.L_2323:
        /*0058*/ 	.byte	0x04, 0x17
        /*005a*/ 	.short	(.L_2325 - .L_2324)
.L_2324:
        /*005c*/ 	.word	0x00000000
        /*0060*/ 	.short	0x000e
        /*0062*/ 	.short	0x0054
        /*0064*/ 	.byte	0x00, 0xf0, 0x11, 0x00


	//----- nvinfo : EIATTR_KPARAM_INFO
	.align		4
.L_2325:
        /*0068*/ 	.byte	0x04, 0x17
        /*006a*/ 	.short	(.L_2327 - .L_2326)
.L_2326:
        /*006c*/ 	.word	0x00000000
        /*0070*/ 	.short	0x000d
        /*0072*/ 	.short	0x0050
        /*0074*/ 	.byte	0x00, 0xf0, 0x11, 0x00


	//----- nvinfo : EIATTR_KPARAM_INFO
	.align		4
.L_2327:
        /*0078*/ 	.byte	0x04, 0x17
        /*007a*/ 	.short	(.L_2329 - .L_2328)
.L_2328:
        /*007c*/ 	.word	0x00000000
        /*0080*/ 	.short	0x000c
        /*0082*/ 	.short	0x004c
        /*0084*/ 	.byte	0x00, 0xf0, 0x11, 0x00


	//----- nvinfo : EIATTR_KPARAM_INFO
	.align		4
.L_2329:
        /*0088*/ 	.byte	0x04, 0x17
        /*008a*/ 	.short	(.L_2331 - .L_2330)
.L_2330:
        /*008c*/ 	.word	0x00000000
        /*0090*/ 	.short	0x000b
        /*0092*/ 	.short	0x0048
        /*0094*/ 	.byte	0x00, 0xf0, 0x11, 0x00


	//----- nvinfo : EIATTR_KPARAM_INFO
	.align		4
.L_2331:
        /*0098*/ 	.byte	0x04, 0x17
        /*009a*/ 	.short	(.L_2333 - .L_2332)
.L_2332:
        /*009c*/ 	.word	0x00000000
        /*00a0*/ 	.short	0x000a
        /*00a2*/ 	.short	0x0040
        /*00a4*/ 	.byte	0x00, 0xf5, 0x21, 0x00


	//----- nvinfo : EIATTR_KPARAM_INFO
	.align		4
.L_2333:
        /*00a8*/ 	.byte	0x04, 0x17
        /*00aa*/ 	.short	(.L_2335 - .L_2334)
.L_2334:
        /*00ac*/ 	.word	0x00000000
        /*00b0*/ 	.short	0x0009
        /*00b2*/ 	.short	0x0038
        /*00b4*/ 	.byte	0x00, 0xf5, 0x21, 0x00


	//----- nvinfo : EIATTR_KPARAM_INFO
	.align		4
.L_2335:
        /*00b8*/ 	.byte	0x04, 0x17
        /*00ba*/ 	.short	(.L_2337 - .L_2336)
.L_2336:
        /*00bc*/ 	.word	0x00000000
        /*00c0*/ 	.short	0x0008
        /*00c2*/ 	.short	0x0034
        /*00c4*/ 	.byte	0x00, 0xf0, 0x11, 0x00


	//----- nvinfo : EIATTR_KPARAM_INFO
	.align		4
.L_2337:
        /*00c8*/ 	.byte	0x04, 0x17
        /*00ca*/ 	.short	(.L_2339 - .L_2338)
.L_2338:
        /*00cc*/ 	.word	0x00000000
        /*00d0*/ 	.short	0x0007
        /*00d2*/ 	.short	0x0030
        /*00d4*/ 	.byte	0x00, 0xf0, 0x11, 0x00


	//----- nvinfo : EIATTR_KPARAM_INFO
	.align		4
.L_2339:
        /*00d8*/ 	.byte	0x04, 0x17
        /*00da*/ 	.short	(.L_2341 - .L_2340)
.L_2340:
        /*00dc*/ 	.word	0x00000000
        /*00e0*/ 	.short	0x0006
        /*00e2*/ 	.short	0x002c
        /*00e4*/ 	.byte	0x00, 0xf0, 0x11, 0x00


	//----- nvinfo : EIATTR_KPARAM_INFO
	.align		4
.L_2341:
        /*00e8*/ 	.byte	0x04, 0x17
        /*00ea*/ 	.short	(.L_2343 - .L_2342)
.L_2342:
        /*00ec*/ 	.word	0x00000000
        /*00f0*/ 	.short	0x0005
        /*00f2*/ 	.short	0x0028
        /*00f4*/ 	.byte	0x00, 0xf0, 0x11, 0x00


	//----- nvinfo : EIATTR_KPARAM_INFO
	.align		4
.L_2343:
        /*00f8*/ 	.byte	0x04, 0x17
        /*00fa*/ 	.short	(.L_2345 - .L_2344)
.L_2344:
        /*00fc*/ 	.word	0x00000000
        /*0100*/ 	.short	0x0004
        /*0102*/ 	.short	0x0020
        /*0104*/ 	.byte	0x00, 0xf5, 0x21, 0x00


	//----- nvinfo : EIATTR_KPARAM_INFO
	.align		4
.L_2345:
        /*0108*/ 	.byte	0x04, 0x17
        /*010a*/ 	.short	(.L_2347 - .L_2346)
.L_2346:
        /*010c*/ 	.word	0x00000000
        /*0110*/ 	.short	0x0003
        /*0112*/ 	.short	0x0018
        /*0114*/ 	.byte	0x00, 0xf5, 0x21, 0x00


	//----- nvinfo : EIATTR_KPARAM_INFO
	.align		4
.L_2347:
        /*0118*/ 	.byte	0x04, 0x17
        /*011a*/ 	.short	(.L_2349 - .L_2348)
.L_2348:
        /*011c*/ 	.word	0x00000000
        /*0120*/ 	.short	0x0002
        /*0122*/ 	.short	0x0010
        /*0124*/ 	.byte	0x00, 0xf5, 0x21, 0x00


	//----- nvinfo : EIATTR_KPARAM_INFO
	.align		4
.L_2349:
        /*0128*/ 	.byte	0x04, 0x17
        /*012a*/ 	.short	(.L_2351 - .L_2350)
.L_2350:
        /*012c*/ 	.word	0x00000000
        /*0130*/ 	.short	0x0001
        /*0132*/ 	.short	0x0008
        /*0134*/ 	.byte	0x00, 0xf5, 0x21, 0x00


	//----- nvinfo : EIATTR_KPARAM_INFO
	.align		4
.L_2351:
        /*0138*/ 	.byte	0x04, 0x17
        /*013a*/ 	.short	(.L_2353 - .L_2352)
.L_2352:
        /*013c*/ 	.word	0x00000000
        /*0140*/ 	.short	0x0000
        /*0142*/ 	.short	0x0000
        /*0144*/ 	.byte	0x00, 0xf5, 0x21, 0x00


	//----- nvinfo : EIATTR_SPARSE_MMA_MASK
	.align		4
.L_2353:
        /*0148*/ 	.byte	0x03, 0x50
        /*014a*/ 	.short	0x0000


	//----- nvinfo : EIATTR_MAXREG_COUNT
	.align		4
        /*014c*/ 	.byte	0x03, 0x1b
        /*014e*/ 	.short	0x00ff


	//----- nvinfo : EIATTR_NUM_BARRIERS
	.align		4
        /*0150*/ 	.byte	0x02, 0x4c
        /*0152*/ 	.byte	0x01
	.zero		1


	//----- nvinfo : EIATTR_MERCURY_ISA_VERSION
	.align		4
        /*0154*/ 	.byte	0x03, 0x5f
        /*0156*/ 	.short	0x0101


	//----- nvinfo : EIATTR_VRC_CTA_INIT_COUNT
	.align		4
        /*0158*/ 	.byte	0x02, 0x4a
	.zero		1
	.zero		1


	//----- nvinfo : EIATTR_EXIT_INSTR_OFFSETS
	.align		4
        /*015c*/ 	.byte	0x04, 0x1c
        /*015e*/ 	.short	(.L_2355 - .L_2354)


	//   ....[0]....
.L_2354:
        /*0160*/ 	.word	0x00000120


	//   ....[1]....
        /*0164*/ 	.word	0x00000480


	//   ....[2]....
        /*0168*/ 	.word	0x00019dc0


	//   ....[3]....
        /*016c*/ 	.word	0x00019e50


	//   ....[4]....
        /*0170*/ 	.word	0x00019e90


	//----- nvinfo : EIATTR_CRS_STACK_SIZE
	.align		4
.L_2355:
        /*0174*/ 	.byte	0x04, 0x1e
        /*0176*/ 	.short	(.L_2357 - .L_2356)
.L_2356:
        /*0178*/ 	.word	0x00000000


	//----- nvinfo : EIATTR_CBANK_PARAM_SIZE
	.align		4
.L_2357:
        /*017c*/ 	.byte	0x03, 0x19
        /*017e*/ 	.short	0x0074


	//----- nvinfo : EIATTR_PARAM_CBANK
	.align		4
        /*0180*/ 	.byte	0x04, 0x0a
        /*0182*/ 	.short	(.L_2359 - .L_2358)
	.align		4
.L_2358:
        /*0184*/ 	.word	index@(.nv.constant0._Z23gemm_half_q_half_kernelILi4ELb1ELb0EEvPK6__halfPKjS4_S2_PS0_iiiiPKtS7_iiiiiibS2_i)
        /*0188*/ 	.short	0x0380
        /*018a*/ 	.short	0x0074


	//----- nvinfo : EIATTR_SW_WAR
	.align		4
.L_2359:
        /*018c*/ 	.byte	0x04, 0x36
        /*018e*/ 	.short	(.L_2361 - .L_2360)
.L_2360:
        /*0190*/ 	.word	0x00000008
.L_2361:


//--------------------- .nv.info._Z23gemm_half_q_half_kernelILi3ELb1ELb0EEvPK6__halfPKjS4_S2_PS0_iiiiPKtS7_iiiiiibS2_i --------------------------
	.section	.nv.info._Z23gemm_half_q_half_kernelILi3ELb1ELb0EEvPK6__halfPKjS4_S2_PS0_iiiiPKtS7_iiiiiibS2_i,"",@"SHT_CUDA_INFO"
	.sectionflags	@""
	.align	4


	//----- nvinfo : EIATTR_CUDA_API_VERSION
	.align		4
        /*0000*/ 	.byte	0x04, 0x37
        /*0002*/ 	.short	(.L_2363 - .L_2362)
.L_2362:
        /*0004*/ 	.word	0x00000082


	//----- nvinfo : EIATTR_KPARAM_INFO
	.align		4
.L_2363:
        /*0008*/ 	.byte	0x04, 0x17
        /*000a*/ 	.short	(.L_2365 - .L_2364)
.L_2364:
        /*000c*/ 	.word	0x00000000
        /*0010*/ 	.short	0x0013
        /*0012*/ 	.short	0x0070
        /*0014*/ 	.byte	0x00, 0xf0, 0x11, 0x00


	//----- nvinfo : EIATTR_KPARAM_INFO
	.align		4
.L_2365:
        /*0018*/ 	.byte	0x04, 0x17
        /*001a*/ 	.short	(.L_2367 - .L_2366)
.L_2366:
        /*001c*/ 	.word	0x00000000
        /*0020*/ 	.short	0x0012
        /*0022*/ 	.short	0x0068
        /*0024*/ 	.byte	0x00, 0xf5, 0x21, 0x00


	//----- nvinfo : EIATTR_KPARAM_INFO
	.align		4
.L_2367:
        /*0028*/ 	.byte	0x04, 0x17
        /*002a*/ 	.short	(.L_2369 - .L_2368)
.L_2368:
        /*002c*/ 	.word	0x00000000
        /*0030*/ 	.short	0x0011
        /*0032*/ 	.short	0x0060
        /*0034*/ 	.byte	0x00, 0xf0, 0x05, 0x00


	//----- nvinfo : EIATTR_KPARAM_INFO
	.align		4
.L_2369:
        /*0038*/ 	.byte	0x04, 0x17
        /*003a*/ 	.short	(.L_2371 - .L_2370)
.L_2370:
        /*003c*/ 	.word	0x00000000
        /*0040*/ 	.short	0x0010
        /*0042*/ 	.short	0x005c
        /*0044*/ 	.byte	0x00, 0xf0, 0x11, 0x00


	//----- nvinfo : EIATTR_KPARAM_INFO
	.align		4
.L_2371:
        /*0048*/ 	.byte	0x04, 0x17
        /*004a*/ 	.short	(.L_2373 - .L_2372)
.L_2372:
        /*004c*/ 	.word	0x00000000
        /*0050*/ 	.short	0x000f
        /*0052*/ 	.short	0x0058
        /*0054*/ 	.byte	0x00, 0xf0, 0x11, 0x00


	//----- nvinfo : EIATTR_KPARAM_INFO
	.align		4
.L_2373:
        /*0058*/ 	.byte	0x04, 0x17
        /*005a*/ 	.short	(.L_2375 - .L_2374)
.L_2374:
        /*005c*/ 	.word	0x00000000
        /*0060*/ 	.short	0x000e
        /*0062*/ 	.short	0x0054
        /*0064*/ 	.byte	0x00, 0xf0, 0x11, 0x00


	//----- nvinfo : EIATTR_KPARAM_INFO
	.align		4
.L_2375:
        /*0068*/ 	.byte	0x04, 0x17
        /*006a*/ 	.short	(.L_2377 - .L_2376)
.L_2376:
        /*006c*/ 	.word	0x00000000
        /*0070*/ 	.short	0x000d
        /*0072*/ 	.short	0x0050
        /*0074*/ 	.byte	0x00, 0xf0, 0x11, 0x00


	//----- nvinfo : EIATTR_KPARAM_INFO
	.align		4
.L_2377:
        /*0078*/ 	.byte	0x04, 0x17
        /*007a*/ 	.short	(.L_2379 - .L_2378)
.L_2378:
        /*007c*/ 	.word	0x00000000
        /*0080*/ 	.short	0x000c
        /*0082*/ 	.short	0x004c
        /*0084*/ 	.byte	0x00, 0xf0, 0x11, 0x00


	//----- nvinfo : EIATTR_KPARAM_INFO
	.align		4
.L_2379:
        /*0088*/ 	.byte	0x04, 0x17
        /*008a*/ 	.short	(.L_2381 - .L_2380)
.L_2380:
        /*008c*/ 	.word	0x00000000
        /*0090*/ 	.short	0x000b
        /*0092*/ 	.short	0x0048
        /*0094*/ 	.byte	0x00, 0xf0, 0x11, 0x00


	//----- nvinfo : EIATTR_KPARAM_INFO
	.align		4
.L_2381:
        /*0098*/ 	.byte	0x04, 0x17
        /*009a*/ 	.short	(.L_2383 - .L_2382)
.L_2382:
        /*009c*/ 	.word	0x00000000
        /*00a0*/ 	.short	0x000a
        /*00a2*/ 	.short	0x0040
        /*00a4*/ 	.byte	0x00, 0xf5, 0x21, 0x00


	//----- nvinfo : EIATTR_KPARAM_INFO
	.align		4
.L_2383:
        /*00a8*/ 	.byte	0x04, 0x17
        /*00aa*/ 	.short	(.L_2385 - .L_2384)
.L_2384:
        /*00ac*/ 	.word	0x00000000
        /*00b0*/ 	.short	0x0009
        /*00b2*/ 	.short	0x0038
        /*00b4*/ 	.byte	0x00, 0xf5, 0x21, 0x00


	//----- nvinfo : EIATTR_KPARAM_INFO
	.align		4
.L_2385:
        /*00b8*/ 	.byte	0x04, 0x17
        /*00ba*/ 	.short	(.L_2387 - .L_2386)
.L_2386:
        /*00bc*/ 	.word	0x00000000
        /*00c0*/ 	.short	0x0008
        /*00c2*/ 	.short	0x0034
        /*00c4*/ 	.byte	0x00, 0xf0, 0x11, 0x00


	//----- nvinfo : EIATTR_KPARAM_INFO
	.align		4
.L_2387:
        /*00c8*/ 	.byte	0x04, 0x17
        /*00ca*/ 	.short	(.L_2389 - .L_2388)
.L_2388:
        /*00cc*/ 	.word	0x00000000
        /*00d0*/ 	.short	0x0007
        /*00d2*/ 	.short	0x0030
        /*00d4*/ 	.byte	0x00, 0xf0, 0x11, 0x00


	//----- nvinfo : EIATTR_KPARAM_INFO
	.align		4
.L_2389:
        /*00d8*/ 	.byte	0x04, 0x17
        /*00da*/ 	.short	(.L_2391 - .L_2390)
.L_2390:
        /*00dc*/ 	.word	0x00000000
        /*00e0*/ 	.short	0x0006
        /*00e2*/ 	.short	0x002c
        /*00e4*/ 	.byte	0x00, 0xf0, 0x11, 0x00


	//----- nvinfo : EIATTR_KPARAM_INFO
	.align		4
.L_2391:
        /*00e8*/ 	.byte	0x04, 0x17
        /*00ea*/ 	.short	(.L_2393 - .L_2392)
.L_2392:
        /*00ec*/ 	.word	0x00000000
        /*00f0*/ 	.short	0x0005
        /*00f2*/ 	.short	0x0028
        /*00f4*/ 	.byte	0x00, 0xf0, 0x11, 0x00


	//----- nvinfo : EIATTR_KPARAM_INFO
	.align		4
.L_2393:
        /*00f8*/ 	.byte	0x04, 0x17
        /*00fa*/ 	.short	(.L_2395 - .L_2394)
.L_2394:
        /*00fc*/ 	.word	0x00000000
        /*0100*/ 	.short	0x0004
        /*0102*/ 	.short	0x0020
        /*0104*/ 	.byte	0x00, 0xf5, 0x21, 0x00


	//----- nvinfo : EIATTR_KPARAM_INFO
	.align		4
.L_2395:
        /*0108*/ 	.byte	0x04, 0x17
        /*010a*/ 	.short	(.L_2397 - .L_2396)
.L_2396:
        /*010c*/ 	.word	0x00000000
        /*0110*/ 	.short	0x0003
        /*0112*/ 	.short	0x0018
        /*0114*/ 	.byte	0x00, 0xf5, 0x21, 0x00


	//----- nvinfo : EIATTR_KPARAM_INFO
	.align		4
.L_2397:
        /*0118*/ 	.byte	0x04, 0x17
        /*011a*/ 	.short	(.L_2399 - .L_2398)
.L_2398:
        /*011c*/ 	.word	0x00000000
        /*0120*/ 	.short	0x0002
        /*0122*/ 	.short	0x0010
        /*0124*/ 	.byte	0x00, 0xf5, 0x21, 0x00


	//----- nvinfo : EIATTR_KPARAM_INFO
	.align		4
.L_2399:
        /*0128*/ 	.byte	0x04, 0x17
        /*012a*/ 	.short	(.L_2401 - .L_2400)
.L_2400:
        /*012c*/ 	.word	0x00000000
        /*0130*/ 	.short	0x0001
        /*0132*/ 	.short	0x0008
        /*0134*/ 	.byte	0x00, 0xf5, 0x21, 0x00


	//----- nvinfo : EIATTR_KPARAM_INFO
	.align		4
.L_2401:
        /*0138*/ 	.byte	0x04, 0x17
        /*013a*/ 	.short	(.L_2403 - .L_2402)
.L_2402:
        /*013c*/ 	.word	0x00000000
        /*0140*/ 	.short	0x0000
        /*0142*/ 	.short	0x0000
        /*0144*/ 	.byte	0x00, 0xf5, 0x21, 0x00


	//----- nvinfo : EIATTR_SPARSE_MMA_MASK
	.align		4
.L_2403:
        /*0148*/ 	.byte	0x03, 0x50
        /*014a*/ 	.short	0x0000


	//----- nvinfo : EIATTR_MAXREG_COUNT
	.align		4
        /*014c*/ 	.byte	0x03, 0x1b
        /*014e*/ 	.short	0x00ff


	//----- nvinfo : EIATTR_NUM_BARRIERS
	.align		4
        /*0150*/ 	.byte	0x02, 0x4c
        /*0152*/ 	.byte	0x01
	.zero		1


	//----- nvinfo : EIATTR_MERCURY_ISA_VERSION
	.align		4
        /*0154*/ 	.byte	0x03, 0x5f
        /*0156*/ 	.short	0x0101


	//----- nvinfo : EIATTR_VRC_CTA_INIT_COUNT
	.align		4
        /*0158*/ 	.byte	0x02, 0x4a
	.zero		1
	.zero		1


	//----- nvinfo : EIATTR_EXIT_INSTR_OFFSETS
	.align		4
        /*015c*/ 	.byte	0x04, 0x1c
        /*015e*/ 	.short	(.L_2405 - .L_2404)


	//   ....[0]....
.L_2404:
        /*0160*/ 	.word	0x000000f0


	//   ....[1]....
        /*0164*/ 	.word	0x000003e0


	//   ....[2]....
        /*0168*/ 	.word	0x00015640


	//   ....[3]....
        /*016c*/ 	.word	0x000156d0


	//   ....[4]....
        /*0170*/ 	.word	0x00015710


	//----- nvinfo : EIATTR_CRS_STACK_SIZE
	.align		4
.L_2405:
        /*0174*/ 	.byte	0x04, 0x1e
        /*0176*/ 	.short	(.L_2407 - .L_2406)
.L_2406:
        /*0178*/ 	.word	0x00000000


	//----- nvinfo : EIATTR_CBANK_PARAM_SIZE
	.align		4
.L_2407:
        /*017c*/ 	.byte	0x03, 0x19
        /*017e*/ 	.short	0x0074


	//----- nvinfo : EIATTR_PARAM_CBANK
	.align		4
        /*0180*/ 	.byte	0x04, 0x0a
        /*0182*/ 	.short	(.L_2409 - .L_2408)
	.align		4
.L_2408:
        /*0184*/ 	.word	index@(.nv.constant0._Z23gemm_half_q_half_kernelILi3ELb1ELb0EEvPK6__halfPKjS4_S2_PS0_iiiiPKtS7_iiiiiibS2_i)
        /*0188*/ 	.short	0x0380
        /*018a*/ 	.short	0x0074


	//----- nvinfo : EIATTR_SW_WAR
	.align		4
.L_2409:
        /*018c*/ 	.byte	0x04, 0x36
        /*018e*/ 	.short	(.L_2411 - .L_2410)
.L_2410:
        /*0190*/ 	.word	0x00000008
.L_2411:


//--------------------- .nv.info._Z23gemm_half_q_half_kernelILi2ELb1ELb0EEvPK6__halfPKjS4_S2_PS0_iiiiPKtS7_iiiiiibS2_i --------------------------
	.section	.nv.info._Z23gemm_half_q_half_kernelILi2ELb1ELb0EEvPK6__halfPKjS4_S2_PS0_iiiiPKtS7_iiiiiibS2_i,"",@"SHT_CUDA_INFO"
	.sectionflags	@""
	.align	4


	//----- nvinfo : EIATTR_CUDA_API_VERSION
	.align		4
        /*0000*/ 	.byte	0x04, 0x37
        /*0002*/ 	.short	(.L_2413 - .L_2412)
.L_2412:
        /*0004*/ 	.word	0x00000082


	//----- nvinfo : EIATTR_KPARAM_INFO
	.align		4
.L_2413:
        /*0008*/ 	.byte	0x04, 0x17
        /*000a*/ 	.short	(.L_2415 - .L_2414)
.L_2414:
        /*000c*/ 	.word	0x00000000
        /*0010*/ 	.short	0x0013
        /*0012*/ 	.short	0x0070
        /*0014*/ 	.byte	0x00, 0xf0, 0x11, 0x00


	//----- nvinfo : EIATTR_KPARAM_INFO
	.align		4
.L_2415:
        /*0018*/ 	.byte	0x04, 0x17
        /*001a*/ 	.short	(.L_2417 - .L_2416)
.L_2416:
        /*001c*/ 	.word	0x00000000
        /*0020*/ 	.short	0x0012
        /*0022*/ 	.short	0x0068
        /*0024*/ 	.byte	0x00, 0xf5, 0x21, 0x00


	//----- nvinfo : EIATTR_KPARAM_INFO
	.align		4
.L_2417:
        /*0028*/ 	.byte	0x04, 0x17
        /*002a*/ 	.short	(.L_2419 - .L_2418)
.L_2418:
        /*002c*/ 	.word	0x00000000
        /*0030*/ 	.short	0x0011
        /*0032*/ 	.short	0x0060
        /*0034*/ 	.byte	0x00, 0xf0, 0x05, 0x00


	//----- nvinfo : EIATTR_KPARAM_INFO
	.align		4
.L_2419:
        /*0038*/ 	.byte	0x04, 0x17
        /*003a*/ 	.short	(.L_2421 - .L_2420)
.L_2420:
        /*003c*/ 	.word	0x00000000
        /*0040*/ 	.short	0x0010
        /*0042*/ 	.short	0x005c
        /*0044*/ 	.byte	0x00, 0xf0, 0x11, 0x00


	//----- nvinfo : EIATTR_KPARAM_INFO
	.align		4
.L_2421:
        /*0048*/ 	.byte	0x04, 0x17
        /*004a*/ 	.short	(.L_2423 - .L_2422)
.L_2422:
        /*004c*/ 	.word	0x00000000
        /*0050*/ 	.short	0x000f
        /*0052*/ 	.short	0x0058
        /*0054*/ 	.byte	0x00, 0xf0, 0x11, 0x00


	//----- nvinfo : EIATTR_KPARAM_INFO
	.align		4
.L_2423:
        /*0058*/ 	.byte	0x04, 0x17
        /*005a*/ 	.short	(.L_2425 - .L_2424)
.L_2424:
        /*005c*/ 	.word	0x00000000
        /*0060*/ 	.short	0x000e
        /*0062*/ 	.short	0x0054
        /*0064*/ 	.byte	0x00, 0xf0, 0x11, 0x00


	//----- nvinfo : EIATTR_KPARAM_INFO
	.align		4
.L_2425:
        /*0068*/ 	.byte	0x04, 0x17
        /*006a*/ 	.short	(.L_2427 - .L_2426)
.L_2426:
        /*006c*/ 	.word	0x00000000
        /*0070*/ 	.short	0x000d
        /*0072*/ 	.short	0x0050
        /*0074*/ 	.byte	0x00, 0xf0, 0x11, 0x00


	//----- nvinfo : EIATTR_KPARAM_INFO
	.align		4
.L_2427:
        /*0078*/ 	.byte	0x04, 0x17
        /*007a*/ 	.short	(.L_2429 - .L_2428)
.L_2428:
        /*007c*/ 	.word	0x00000000
        /*0080*/ 	.short	0x000c
        /*0082*/ 	.short	0x004c
        /*0084*/ 	.byte	0x00, 0xf0, 0x11, 0x00


	//----- nvinfo : EIATTR_KPARAM_INFO
	.align		4
.L_2429:
        /*0088*/ 	.byte	0x04, 0x17
        /*008a*/ 	.short	(.L_2431 - .L_2430)
.L_2430:
        /*008c*/ 	.word	0x00000000
        /*0090*/ 	.short	0x000b
        /*0092*/ 	.short	0x0048
        /*0094*/ 	.byte	0x00, 0xf0, 0x11, 0x00


	//----- nvinfo : EIATTR_KPARAM_INFO
	.align		4
.L_2431:
        /*0098*/ 	.byte	0x04, 0x17
        /*009a*/ 	.short	(.L_2433 - .L_2432)
.L_2432:
        /*009c*/ 	.word	0x00000000
        /*00a0*/ 	.short	0x000a
        /*00a2*/ 	.short	0x0040
        /*00a4*/ 	.byte	0x00, 0xf5, 0x21, 0x00


	//----- nvinfo : EIATTR_KPARAM_INFO
	.align		4
.L_2433:
        /*00a8*/ 	.byte	0x04, 0x17
        /*00aa*/ 	.short	(.L_2435 - .L_2434)
.L_2434:
        /*00ac*/ 	.word	0x00000000
        /*00b0*/ 	.short	0x0009
        /*00b2*/ 	.short	0x0038
        /*00b4*/ 	.byte	0x00, 0xf5, 0x21, 0x00


	//----- nvinfo : EIATTR_KPARAM_INFO
	.align		4
.L_2435:
        /*00b8*/ 	.byte	0x04, 0x17
        /*00ba*/ 	.short	(.L_2437 - .L_2436)
.L_2436:
        /*00bc*/ 	.word	0x00000000
        /*00c0*/ 	.short	0x0008
        /*00c2*/ 	.short	0x0034
        /*00c4*/ 	.byte	0x00, 0xf0, 0x11, 0x00


	//----- nvinfo : EIATTR_KPARAM_INFO
	.align		4
.L_2437:
        /*00c8*/ 	.byte	0x04, 0x17
        /*00ca*/ 	.short	(.L_2439 - .L_2438)
.L_2438:
        /*00cc*/ 	.word	0x00000000
        /*00d0*/ 	.short	0x0007
        /*00d2*/ 	.short	0x0030
        /*00d4*/ 	.byte	0x00, 0xf0, 0x11, 0x00


	//----- nvinfo : EIATTR_KPARAM_INFO
	.align		4
.L_2439:
        /*00d8*/ 	.byte	0x04, 0x17
        /*00da*/ 	.short	(.L_2441 - .L_2440)
.L_2440:
        /*00dc*/ 	.word	0x00000000
        /*00e0*/ 	.short	0x0006
        /*00e2*/ 	.short	0x002c
        /*00e4*/ 	.byte	0x00, 0xf0, 0x11, 0x00


	//----- nvinfo : EIATTR_KPARAM_INFO
	.align		4
.L_2441:
        /*00e8*/ 	.byte	0x04, 0x17
        /*00ea*/ 	.short	(.L_2443 - .L_2442)
.L_2442:
        /*00ec*/ 	.word	0x00000000
        /*00f0*/ 	.short	0x0005
        /*00f2*/ 	.short	0x0028
        /*00f4*/ 	.byte	0x00, 0xf0, 0x11, 0x00


	//----- nvinfo : EIATTR_KPARAM_INFO
	.align		4
.L_2443:
        /*00f8*/ 	.byte	0x04, 0x17
        /*00fa*/ 	.short	(.L_2445 - .L_2444)
.L_2444:
        /*00fc*/ 	.word	0x00000000
        /*0100*/ 	.short	0x0004
        /*0102*/ 	.short	0x0020
        /*0104*/ 	.byte	0x00, 0xf5, 0x21, 0x00


	//----- nvinfo : EIATTR_KPARAM_INFO
	.align		4
.L_2445:
        /*0108*/ 	.byte	0x04, 0x17
        /*010a*/ 	.short	(.L_2447 - .L_2446)
.L_2446:
        /*010c*/ 	.word	0x00000000
        /*0110*/ 	.short	0x0003
        /*0112*/ 	.short	0x0018
        /*0114*/ 	.byte	0x00, 0xf5, 0x21, 0x00


	//----- nvinfo : EIATTR_KPARAM_INFO
	.align		4
.L_2447:
        /*0118*/ 	.byte	0x04, 0x17
        /*011a*/ 	.short	(.L_2449 - .L_2448)
.L_2448:
        /*011c*/ 	.word	0x00000000
        /*0120*/ 	.short	0x0002
        /*0122*/ 	.short	0x0010
        /*0124*/ 	.byte	0x00, 0xf5, 0x21, 0x00


	//----- nvinfo : EIATTR_KPARAM_INFO
	.align		4
.L_2449:
        /*0128*/ 	.byte	0x04, 0x17
        /*012a*/ 	.short	(.L_2451 - .L_2450)
.L_2450:
        /*012c*/ 	.word	0x00000000
        /*0130*/ 	.short	0x0001
        /*0132*/ 	.short	0x0008
        /*0134*/ 	.byte	0x00, 0xf5, 0x21, 0x00


	//----- nvinfo : EIATTR_KPARAM_INFO
	.align		4
.L_2451:
        /*0138*/ 	.byte	0x04, 0x17
        /*013a*/ 	.short	(.L_2453 - .L_2452)
.L_2452:
        /*013c*/ 	.word	0x00000000
        /*0140*/ 	.short	0x0000
        /*0142*/ 	.short	0x0000
        /*0144*/ 	.byte	0x00, 0xf5, 0x21, 0x00


	//----- nvinfo : EIATTR_SPARSE_MMA_MASK
	.align		4
.L_2453:
        /*0148*/ 	.byte	0x03, 0x50
        /*014a*/ 	.short	0x0000


	//----- nvinfo : EIATTR_MAXREG_COUNT
	.align		4
        /*014c*/ 	.byte	0x03, 0x1b
        /*014e*/ 	.short	0x00ff


	//----- nvinfo : EIATTR_NUM_BARRIERS
	.align		4
        /*0150*/ 	.byte	0x02, 0x4c
        /*0152*/ 	.byte	0x01
	.zero		1


	//----- nvinfo : EIATTR_MERCURY_ISA_VERSION
	.align		4
        /*0154*/ 	.byte	0x03, 0x5f
        /*0156*/ 	.short	0x0101


	//----- nvinfo : EIATTR_VRC_CTA_INIT_COUNT
	.align		4
        /*0158*/ 	.byte	0x02, 0x4a
	.zero		1
	.zero		1


	//----- nvinfo : EIATTR_EXIT_INSTR_OFFSETS
	.align		4
        /*015c*/ 	.byte	0x04, 0x1c
        /*015e*/ 	.short	(.L_2455 - .L_2454)


	//   ....[0]....
.L_2454:
        /*0160*/ 	.word	0x000000e0


	//   ....[1]....
        /*0164*/ 	.word	0x00000390


	//   ....[2]....
        /*0168*/ 	.word	0x00011250


	//   ....[3]....
        /*016c*/ 	.word	0x000112e0


	//   ....[4]....
        /*0170*/ 	.word	0x00011320


	//----- nvinfo : EIATTR_CRS_STACK_SIZE
	.align		4
.L_2455:
        /*0174*/ 	.byte	0x04, 0x1e
        /*0176*/ 	.short	(.L_2457 - .L_2456)
.L_2456:
        /*0178*/ 	.word	0x00000000


	//----- nvinfo : EIATTR_CBANK_PARAM_SIZE
	.align		4
.L_2457:
        /*017c*/ 	.byte	0x03, 0x19
        /*017e*/ 	.short	0x0074


	//----- nvinfo : EIATTR_PARAM_CBANK
	.align		4
        /*0180*/ 	.byte	0x04, 0x0a
        /*0182*/ 	.short	(.L_2459 - .L_2458)
	.align		4
.L_2458:
        /*0184*/ 	.word	index@(.nv.constant0._Z23gemm_half_q_half_kernelILi2ELb1ELb0EEvPK6__halfPKjS4_S2_PS0_iiiiPKtS7_iiiiiibS2_i)
        /*0188*/ 	.short	0x0380
        /*018a*/ 	.short	0x0074


	//----- nvinfo : EIATTR_SW_WAR
	.align		4
.L_2459:
        /*018c*/ 	.byte	0x04, 0x36
        /*018e*/ 	.short	(.L_2461 - .L_2460)
.L_2460:
        /*0190*/ 	.word	0x00000008
.L_2461:


//--------------------- .nv.info._Z23gemm_half_q_half_kernelILi1ELb1ELb0EEvPK6__halfPKjS4_S2_PS0_iiiiPKtS7_iiiiiibS2_i --------------------------
	.section	.nv.info._Z23gemm_half_q_half_kernelILi1ELb1ELb0EEvPK6__halfPKjS4_S2_PS0_iiiiPKtS7_iiiiiibS2_i,"",@"SHT_CUDA_INFO"
	.sectionflags	@""
	.align	4


	//----- nvinfo : EIATTR_CUDA_API_VERSION
	.align		4
        /*0000*/ 	.byte	0x04, 0x37
        /*0002*/ 	.short	(.L_2463 - .L_2462)
.L_2462:
        /*0004*/ 	.word	0x00000082


	//----- nvinfo : EIATTR_KPARAM_INFO
	.align		4
.L_2463:
        /*0008*/ 	.byte	0x04, 0x17
        /*000a*/ 	.short	(.L_2465 - .L_2464)
.L_2464:
        /*000c*/ 	.word	0x00000000
        /*0010*/ 	.short	0x0013
        /*0012*/ 	.short	0x0070
        /*0014*/ 	.byte	0x00, 0xf0, 0x11, 0x00


	//----- nvinfo : EIATTR_KPARAM_INFO
	.align		4
.L_2465:
        /*0018*/ 	.byte	0x04, 0x17
        /*001a*/ 	.short	(.L_2467 - .L_2466)
.L_2466:
        /*001c*/ 	.word	0x00000000
        /*0020*/ 	.short	0x0012
        /*0022*/ 	.short	0x0068
        /*0024*/ 	.byte	0x00, 0xf5, 0x21, 0x00


	//----- nvinfo : EIATTR_KPARAM_INFO
	.align		4
.L_2467:
        /*0028*/ 	.byte	0x04, 0x17
        /*002a*/ 	.short	(.L_2469 - .L_2468)
.L_2468:
        /*002c*/ 	.word	0x00000000
        /*0030*/ 	.short	0x0011
        /*0032*/ 	.short	0x0060
        /*0034*/ 	.byte	0x00, 0xf0, 0x05, 0x00


	//----- nvinfo : EIATTR_KPARAM_INFO
	.align		4
.L_2469:
        /*0038*/ 	.byte	0x04, 0x17
        /*003a*/ 	.short	(.L_2471 - .L_2470)
.L_2470:
        /*003c*/ 	.word	0x00000000
        /*0040*/ 	.short	0x0010
        /*0042*/ 	.short	0x005c
        /*0044*/ 	.byte	0x00, 0xf0, 0x11, 0x00


	//----- nvinfo : EIATTR_KPARAM_INFO
	.align		4
.L_2471:
        /*0048*/ 	.byte	0x04, 0x17
        /*004a*/ 	.short	(.L_2473 - .L_2472)
.L_2472:
        /*004c*/ 	.word	0x00000000
        /*0050*/ 	.short	0x000f
        /*0052*/ 	.short	0x0058
        /*0054*/ 	.byte	0x00, 0xf0, 0x11, 0x00


	//----- nvinfo : EIATTR_KPARAM_INFO
	.align		4
.L_2473:
        /*0058*/ 	.byte	0x04, 0x17
        /*005a*/ 	.short	(.L_2475 - .L_2474)
.L_2474:
        /*005c*/ 	.word	0x00000000
        /*0060*/ 	.short	0x000e
        /*0062*/ 	.short	0x0054
        /*0064*/ 	.byte	0x00, 0xf0, 0x11, 0x00


	//----- nvinfo : EIATTR_KPARAM_INFO
	.align		4
.L_2475:
        /*0068*/ 	.byte	0x04, 0x17
        /*006a*/ 	.short	(.L_2477 - .L_2476)
.L_2476:
        /*006c*/ 	.word	0x00000000
        /*0070*/ 	.short	0x000d
        /*0072*/ 	.short	0x0050
        /*0074*/ 	.byte	0x00, 0xf0, 0x11, 0x00


	//----- nvinfo : EIATTR_KPARAM_INFO
	.align		4
.L_2477:
        /*0078*/ 	.byte	0x04, 0x17
        /*007a*/ 	.short	(.L_2479 - .L_2478)
.L_2478:
        /*007c*/ 	.word	0x00000000
        /*0080*/ 	.short	0x000c
        /*0082*/ 	.short	0x004c
        /*0084*/ 	.byte	0x00, 0xf0, 0x11, 0x00


	//----- nvinfo : EIATTR_KPARAM_INFO
	.align		4
.L_2479:
        /*0088*/ 	.byte	0x04, 0x17
        /*008a*/ 	.short	(.L_2481 - .L_2480)
.L_2480:
        /*008c*/ 	.word	0x00000000
        /*0090*/ 	.short	0x000b
        /*0092*/ 	.short	0x0048
        /*0094*/ 	.byte	0x00, 0xf0, 0x11, 0x00


	//----- nvinfo : EIATTR_KPARAM_INFO
	.align		4
.L_2481:
        /*0098*/ 	.byte	0x04, 0x17
        /*009a*/ 	.short	(.L_2483 - .L_2482)
.L_2482:
        /*009c*/ 	.word	0x00000000
        /*00a0*/ 	.short	0x000a
        /*00a2*/ 	.short	0x0040
        /*00a4*/ 	.byte	0x00, 0xf5, 0x21, 0x00


	//----- nvinfo : EIATTR_KPARAM_INFO
	.align		4
.L_2483:
        /*00a8*/ 	.byte	0x04, 0x17
        /*00aa*/ 	.short	(.L_2485 - .L_2484)
.L_2484:
        /*00ac*/ 	.word	0x00000000
        /*00b0*/ 	.short	0x0009
        /*00b2*/ 	.short	0x0038
        /*00b4*/ 	.byte	0x00, 0xf5, 0x21, 0x00


	//----- nvinfo : EIATTR_KPARAM_INFO
	.align		4
.L_2485:
        /*00b8*/ 	.byte	0x04, 0x17
        /*00ba*/ 	.short	(.L_2487 - .L_2486)
.L_2486:
        /*00bc*/ 	.word	0x00000000
        /*00c0*/ 	.short	0x0008
        /*00c2*/ 	.short	0x0034
        /*00c4*/ 	.byte	0x00, 0xf0, 0x11, 0x00


	//----- nvinfo : EIATTR_KPARAM_INFO
	.align		4
.L_2487:
        /*00c8*/ 	.byte	0x04, 0x17
        /*00ca*/ 	.short	(.L_2489 - .L_2488)
.L_2488:
        /*00cc*/ 	.word	0x00000000
        /*00d0*/ 	.short	0x0007
        /*00d2*/ 	.short	0x0030
        /*00d4*/ 	.byte	0x00, 0xf0, 0x11, 0x00


	//----- nvinfo : EIATTR_KPARAM_INFO
	.align		4
.L_2489:
        /*00d8*/ 	.byte	0x04, 0x17
        /*00da*/ 	.short	(.L_2491 - .L_2490)
.L_2490:
        /*00dc*/ 	.word	0x00000000
        /*00e0*/ 	.short	0x0006
        /*00e2*/ 	.short	0x002c
        /*00e4*/ 	.byte	0x00, 0xf0, 0x11, 0x00


	//----- nvinfo : EIATTR_KPARAM_INFO
	.align		4
.L_2491:
        /*00e8*/ 	.byte	0x04, 0x17
        /*00ea*/ 	.short	(.L_2493 - .L_2492)
.L_2492:
        /*00ec*/ 	.word	0x00000000
        /*00f0*/ 	.short	0x0005
        /*00f2*/ 	.short	0x0028
        /*00f4*/ 	.byte	0x00, 0xf0, 0x11, 0x00


	//----- nvinfo : EIATTR_KPARAM_INFO
	.align		4
.L_2493:
        /*00f8*/ 	.byte	0x04, 0x17
        /*00fa*/ 	.short	(.L_2495 - .L_2494)
.L_2494:
        /*00fc*/ 	.word	0x00000000
        /*0100*/ 	.short	0x0004
        /*0102*/ 	.short	0x0020
        /*0104*/ 	.byte	0x00, 0xf5, 0x21, 0x00


	//----- nvinfo : EIATTR_KPARAM_INFO
	.align		4
.L_2495:
        /*0108*/ 	.byte	0x04, 0x17
        /*010a*/ 	.short	(.L_2497 - .L_2496)
.L_2496:
        /*010c*/ 	.word	0x00000000
        /*0110*/ 	.short	0x0003
        /*0112*/ 	.short	0x0018
        /*0114*/ 	.byte	0x00, 0xf5, 0x21, 0x00


	//----- nvinfo : EIATTR_KPARAM_INFO
	.align		4
.L_2497:
        /*0118*/ 	.byte	0x04, 0x17
        /*011a*/ 	.short	(.L_2499 - .L_2498)
.L_2498:
        /*011c*/ 	.word	0x00000000
        /*0120*/ 	.short	0x0002
        /*0122*/ 	.short	0x0010
        /*0124*/ 	.byte	0x00, 0xf5, 0x21, 0x00


	//----- nvinfo : EIATTR_KPARAM_INFO
	.align		4
.L_2499:
        /*0128*/ 	.byte	0x04, 0x17
        /*012a*/ 	.short	(.L_2501 - .L_2500)
.L_2500:
        /*012c*/ 	.word	0x00000000
        /*0130*/ 	.short	0x0001
        /*0132*/ 	.short	0x0008
        /*0134*/ 	.byte	0x00, 0xf5, 0x21, 0x00


	//----- nvinfo : EIATTR_KPARAM_INFO
	.align		4
.L_2501:
        /*0138*/ 	.byte	0x04, 0x17
        /*013a*/ 	.short	(.L_2503 - .L_2502)
.L_2502:
        /*013c*/ 	.word	0x00000000
        /*0140*/ 	.short	0x0000
        /*0142*/ 	.short	0x0000
        /*0144*/ 	.byte	0x00, 0xf5, 0x21, 0x00


	//----- nvinfo : EIATTR_SPARSE_MMA_MASK
	.align		4
.L_2503:
        /*0148*/ 	.byte	0x03, 0x50
        /*014a*/ 	.short	0x0000


	//----- nvinfo : EIATTR_MAXREG_COUNT
	.align		4
        /*014c*/ 	.byte	0x03, 0x1b
        /*014e*/ 	.short	0x00ff


	//----- nvinfo : EIATTR_NUM_BARRIERS
	.align		4
        /*0150*/ 	.byte	0x02, 0x4c
        /*0152*/ 	.byte	0x01
	.zero		1


	//----- nvinfo : EIATTR_MERCURY_ISA_VERSION
	.align		4
        /*0154*/ 	.byte	0x03, 0x5f
        /*0156*/ 	.short	0x0101


	//----- nvinfo : EIATTR_VRC_CTA_INIT_COUNT
	.align		4
        /*0158*/ 	.byte	0x02, 0x4a
	.zero		1
	.zero		1


	//----- nvinfo : EIATTR_EXIT_INSTR_OFFSETS
	.align		4
        /*015c*/ 	.byte	0x04, 0x1c
        /*015e*/ 	.short	(.L_2505 - .L_2504)


	//   ....[0]....
.L_2504:
        /*0160*/ 	.word	0x00000080


	//   ....[1]....
        /*0164*/ 	.word	0x00000270


	//   ....[2]....
        /*0168*/ 	.word	0x0000c680


	//   ....[3]....
        /*016c*/ 	.word	0x0000c710


	//   ....[4]....
        /*0170*/ 	.word	0x0000c750


	//----- nvinfo : EIATTR_CRS_STACK_SIZE
	.align		4
.L_2505:
        /*0174*/ 	.byte	0x04, 0x1e
        /*0176*/ 	.short	(.L_2507 - .L_2506)
.L_2506:
        /*0178*/ 	.word	0x00000000


	//----- nvinfo : EIATTR_CBANK_PARAM_SIZE
	.align		4
.L_2507:
        /*017c*/ 	.byte	0x03, 0x19
        /*017e*/ 	.short	0x0074


	//----- nvinfo : EIATTR_PARAM_CBANK
	.align		4
        /*0180*/ 	.byte	0x04, 0x0a
        /*0182*/ 	.short	(.L_2509 - .L_2508)
	.align		4
.L_2508:
        /*0184*/ 	.word	index@(.nv.constant0._Z23gemm_half_q_half_kernelILi1ELb1ELb0EEvPK6__halfPKjS4_S2_PS0_iiiiPKtS7_iiiiiibS2_i)
        /*0188*/ 	.short	0x0380
        /*018a*/ 	.short	0x0074


	//----- nvinfo : EIATTR_SW_WAR
	.align		4
.L_2509:
        /*018c*/ 	.byte	0x04, 0x36
        /*018e*/ 	.short	(.L_2511 - .L_2510)
.L_2510:
        /*0190*/ 	.word	0x00000008
.L_2511:


//--------------------- .nv.info._Z23gemm_half_q_half_kernelILi8ELb0ELb1EEvPK6__halfPKjS4_S2_PS0_iiiiPKtS7_iiiiiibS2_i --------------------------
	.section	.nv.info._Z23gemm_half_q_half_kernelILi8ELb0ELb1EEvPK6__halfPKjS4_S2_PS0_iiiiPKtS7_iiiiiibS2_i,"",@"SHT_CUDA_INFO"
	.sectionflags	@""
	.align	4


	//----- nvinfo : EIATTR_CUDA_API_VERSION
	.align		4
        /*0000*/ 	.byte	0x04, 0x37
        /*0002*/ 	.short	(.L_2513 - .L_2512)
.L_2512:
        /*0004*/ 	.word	0x00000082


	//----- nvinfo : EIATTR_KPARAM_INFO
	.align		4
.L_2513:
        /*0008*/ 	.byte	0x04, 0x17
        /*000a*/ 	.short	(.L_2515 - .L_2514)
.L_2514:
        /*000c*/ 	.word	0x00000000
        /*0010*/ 	.short	0x0013
        /*0012*/ 	.short	0x0070
        /*0014*/ 	.byte	0x00, 0xf0, 0x11, 0x00


	//----- nvinfo : EIATTR_KPARAM_INFO
	.align		4
.L_2515:
        /*0018*/ 	.byte	0x04, 0x17
        /*001a*/ 	.short	(.L_2517 - .L_2516)
.L_2516:
        /*001c*/ 	.word	0x00000000
        /*0020*/ 	.short	0x0012
        /*0022*/ 	.short	0x0068
        /*0024*/ 	.byte	0x00, 0xf5, 0x21, 0x00


	//----- nvinfo : EIATTR_KPARAM_INFO
	.align		4
.L_2517:
        /*0028*/ 	.byte	0x04, 0x17
        /*002a*/ 	.short	(.L_2519 - .L_2518)
.L_2518:
        /*002c*/ 	.word	0x00000000
        /*0030*/ 	.short	0x0011
        /*0032*/ 	.short	0x0060
        /*0034*/ 	.byte	0x00, 0xf0, 0x05, 0x00


	//----- nvinfo : EIATTR_KPARAM_INFO
	.align		4
.L_2519:
        /*0038*/ 	.byte	0x04, 0x17
        /*003a*/ 	.short	(.L_2521 - .L_2520)
.L_2520:
        /*003c*/ 	.word	0x00000000
        /*0040*/ 	.short	0x0010
        /*0042*/ 	.short	0x005c
        /*0044*/ 	.byte	0x00, 0xf0, 0x11, 0x00


	//----- nvinfo : EIATTR_KPARAM_INFO
	.align		4
.L_2521:
        /*0048*/ 	.byte	0x04, 0x17
        /*004a*/ 	.short	(.L_2523 - .L_2522)
.L_2522:
        /*004c*/ 	.word	0x00000000
        /*0050*/ 	.short	0x000f
        /*0052*/ 	.short	0x0058
        /*0054*/ 	.byte	0x00, 0xf0, 0x11, 0x00


	//----- nvinfo : EIATTR_KPARAM_INFO
	.align		4
.L_2523:
        /*0058*/ 	.byte	0x04, 0x17
        /*005a*/ 	.short	(.L_2525 - .L_2524)
.L_2524:
        /*005c*/ 	.word	0x00000000
        /*0060*/ 	.short	0x000e
        /*0062*/ 	.short	0x0054
        /*0064*/ 	.byte	0x00, 0xf0, 0x11, 0x00


	//----- nvinfo : EIATTR_KPARAM_INFO
	.align		4
.L_2525:
        /*0068*/ 	.byte	0x04, 0x17
        /*006a*/ 	.short	(.L_2527 - .L_2526)
.L_2526:
        /*006c*/ 	.word	0x00000000
        /*0070*/ 	.short	0x000d
        /*0072*/ 	.short	0x0050
        /*0074*/ 	.byte	0x00, 0xf0, 0x11, 0x00


	//----- nvinfo : EIATTR_KPARAM_INFO
	.align		4
.L_2527:
        /*0078*/ 	.byte	0x04, 0x17
        /*007a*/ 	.short	(.L_2529 - .L_2528)
.L_2528:
        /*007c*/ 	.word	0x00000000
        /*0080*/ 	.short	0x000c
        /*0082*/ 	.short	0x004c
        /*0084*/ 	.byte	0x00, 0xf0, 0x11, 0x00


	//----- nvinfo : EIATTR_KPARAM_INFO
	.align		4
.L_2529:
        /*0088*/ 	.byte	0x04, 0x17
        /*008a*/ 	.short	(.L_2531 - .L_2530)
.L_2530:
        /*008c*/ 	.word	0x00000000
        /*0090*/ 	.short	0x000b
        /*0092*/ 	.short	0x0048
        /*0094*/ 	.byte	0x00, 0xf0, 0x11, 0x00


	//----- nvinfo : EIATTR_KPARAM_INFO
	.align		4
.L_2531:
        /*0098*/ 	.byte	0x04, 0x17
        /*009a*/ 	.short	(.L_2533 - .L_2532)
.L_2532:
        /*009c*/ 	.word	0x00000000
        /*00a0*/ 	.short	0x000a
        /*00a2*/ 	.short	0x0040
        /*00a4*/ 	.byte	0x00, 0xf5, 0x21, 0x00


	//----- nvinfo : EIATTR_KPARAM_INFO
	.align		4
.L_2533:
        /*00a8*/ 	.byte	0x04, 0x17
        /*00aa*/ 	.short	(.L_2535 - .L_2534)
.L_2534:
        /*00ac*/ 	.word	0x00000000
        /*00b0*/ 	.short	0x0009
        /*00b2*/ 	.short	0x0038
        /*00b4*/ 	.byte	0x00, 0xf5, 0x21, 0x00


	//----- nvinfo : EIATTR_KPARAM_INFO
	.align		4
.L_2535:
        /*00b8*/ 	.byte	0x04, 0x17
        /*00ba*/ 	.short	(.L_2537 - .L_2536)
.L_2536:
        /*00bc*/ 	.word	0x00000000
        /*00c0*/ 	.short	0x0008
        /*00c2*/ 	.short	0x0034
        /*00c4*/ 	.byte	0x00, 0xf0, 0x11, 0x00


	//----- nvinfo : EIATTR_KPARAM_INFO
	.align		4
.L_2537:
        /*00c8*/ 	.byte	0x04, 0x17
        /*00ca*/ 	.short	(.L_2539 - .L_2538)
.L_2538:
        /*00cc*/ 	.word	0x00000000
        /*00d0*/ 	.short	0x0007
        /*00d2*/ 	.short	0x0030
        /*00d4*/ 	.byte	0x00, 0xf0, 0x11, 0x00


	//----- nvinfo : EIATTR_KPARAM_INFO
	.align		4
.L_2539:
        /*00d8*/ 	.byte	0x04, 0x17
        /*00da*/ 	.short	(.L_2541 - .L_2540)
.L_2540:
        /*00dc*/ 	.word	0x00000000
        /*00e0*/ 	.short	0x0006
        /*00e2*/ 	.short	0x002c
        /*00e4*/ 	.byte	0x00, 0xf0, 0x11, 0x00


	//----- nvinfo : EIATTR_KPARAM_INFO
	.align		4
.L_2541:
        /*00e8*/ 	.byte	0x04, 0x17
        /*00ea*/ 	.short	(.L_2543 - .L_2542)
.L_2542:
        /*00ec*/ 	.word	0x00000000
        /*00f0*/ 	.short	0x0005
        /*00f2*/ 	.short	0x0028
        /*00f4*/ 	.byte	0x00, 0xf0, 0x11, 0x00


	//----- nvinfo : EIATTR_KPARAM_INFO
	.align		4
.L_2543:
        /*00f8*/ 	.byte	0x04, 0x17
        /*00fa*/ 	.short	(.L_2545 - .L_2544)
.L_2544:
        /*00fc*/ 	.word	0x00000000
        /*0100*/ 	.short	0x0004
        /*0102*/ 	.short	0x0020
        /*0104*/ 	.byte	0x00, 0xf5, 0x21, 0x00


	//----- nvinfo : EIATTR_KPARAM_INFO
	.align		4
.L_2545:
        /*0108*/ 	.byte	0x04, 0x17
        /*010a*/ 	.short	(.L_2547 - .L_2546)
.L_2546:
        /*010c*/ 	.word	0x00000000
        /*0110*/ 	.short	0x0003
        /*0112*/ 	.short	0x0018
        /*0114*/ 	.byte	0x00, 0xf5, 0x21, 0x00


	//----- nvinfo : EIATTR_KPARAM_INFO
	.align		4
.L_2547:
        /*0118*/ 	.byte	0x04, 0x17
        /*011a*/ 	.short	(.L_2549 - .L_2548)
.L_2548:
        /*011c*/ 	.word	0x00000000
        /*0120*/ 	.short	0x0002
        /*0122*/ 	.short	0x0010
        /*0124*/ 	.byte	0x00, 0xf5, 0x21, 0x00


	//----- nvinfo : EIATTR_KPARAM_INFO
	.align		4
.L_2549:
        /*0128*/ 	.byte	0x04, 0x17
        /*012a*/ 	.short	(.L_2551 - .L_2550)
.L_2550:
        /*012c*/ 	.word	0x00000000
        /*0130*/ 	.short	0x0001
        /*0132*/ 	.short	0x0008
        /*0134*/ 	.byte	0x00, 0xf5, 0x21, 0x00


	//----- nvinfo : EIATTR_KPARAM_INFO
	.align		4
.L_2551:
        /*0138*/ 	.byte	0x04, 0x17
        /*013a*/ 	.short	(.L_2553 - .L_2552)
.L_2552:
        /*013c*/ 	.word	0x00000000
        /*0140*/ 	.short	0x0000
        /*0142*/ 	.short	0x0000
        /*0144*/ 	.byte	0x00, 0xf5, 0x21, 0x00


	//----- nvinfo : EIATTR_SPARSE_MMA_MASK
	.align		4
.L_2553:
        /*0148*/ 	.byte	0x03, 0x50
        /*014a*/ 	.short	0x0000


	//----- nvinfo : EIATTR_MAXREG_COUNT
	.align		4
        /*014c*/ 	.byte	0x03, 0x1b
        /*014e*/ 	.short	0x00ff


	//----- nvinfo : EIATTR_NUM_BARRIERS
	.align		4
        /*0150*/ 	.byte	0x02, 0x4c
        /*0152*/ 	.byte	0x01
	.zero		1


	//----- nvinfo : EIATTR_MERCURY_ISA_VERSION
	.align		4
        /*0154*/ 	.byte	0x03, 0x5f
        /*0156*/ 	.short	0x0101


	//----- nvinfo : EIATTR_VRC_CTA_INIT_COUNT
	.align		4
        /*0158*/ 	.byte	0x02, 0x4a
	.zero		1
	.zero		1


	//----- nvinfo : EIATTR_EXIT_INSTR_OFFSETS
	.align		4
        /*015c*/ 	.byte	0x04, 0x1c
        /*015e*/ 	.short	(.L_2555 - .L_2554)


	//   ....[0]....
.L_2554:
        /*0160*/ 	.word	0x00000550


	//   ....[1]....
        /*0164*/ 	.word	0x000210a0


	//   ....[2]....
        /*0168*/ 	.word	0x00021130


	//   ....[3]....
        /*016c*/ 	.word	0x00021170


	//----- nvinfo : EIATTR_CRS_STACK_SIZE
	.align		4
.L_2555:
        /*0170*/ 	.byte	0x04, 0x1e
        /*0172*/ 	.short	(.L_2557 - .L_2556)
.L_2556:
        /*0174*/ 	.word	0x00000000


	//----- nvinfo : EIATTR_CBANK_PARAM_SIZE
	.align		4
.L_2557:
        /*0178*/ 	.byte	0x03, 0x19
        /*017a*/ 	.short	0x0074


	//----- nvinfo : EIATTR_PARAM_CBANK
	.align		4
        /*017c*/ 	.byte	0x04, 0x0a
        /*017e*/ 	.short	(.L_2559 - .L_2558)
	.align		4
.L_2558:
        /*0180*/ 	.word	index@(.nv.constant0._Z23gemm_half_q_half_kernelILi8ELb0ELb1EEvPK6__halfPKjS4_S2_PS0_iiiiPKtS7_iiiiiibS2_i)
        /*0184*/ 	.short	0x0380
        /*0186*/ 	.short	0x0074


	//----- nvinfo : EIATTR_SW_WAR
	.align		4
.L_2559:
        /*0188*/ 	.byte	0x04, 0x36
        /*018a*/ 	.short	(.L_2561 - .L_2560)
.L_2560:
        /*018c*/ 	.word	0x00000008
.L_2561:


//--------------------- .nv.info._Z23gemm_half_q_half_kernelILi7ELb0ELb1EEvPK6__halfPKjS4_S2_PS0_iiiiPKtS7_iiiiiibS2_i --------------------------
	.section	.nv.info._Z23gemm_half_q_half_kernelILi7ELb0ELb1EEvPK6__halfPKjS4_S2_PS0_iiiiPKtS7_iiiiiibS2_i,"",@"SHT_CUDA_INFO"
	.sectionflags	@""
	.align	4


	//----- nvinfo : EIATTR_CUDA_API_VERSION
	.align		4
        /*0000*/ 	.byte	0x04, 0x37
        /*0002*/ 	.short	(.L_2563 - .L_2562)
.L_2562:
        /*0004*/ 	.word	0x00000082


	//----- nvinfo : EIATTR_KPARAM_INFO
	.align		4
.L_2563:
        /*0008*/ 	.byte	0x04, 0x17
        /*000a*/ 	.short	(.L_2565 - .L_2564)
.L_2564:
        /*000c*/ 	.word	0x00000000
        /*0010*/ 	.short	0x0013
        /*0012*/ 	.short	0x0070
        /*0014*/ 	.byte	0x00, 0xf0, 0x11, 0x00


	//----- nvinfo : EIATTR_KPARAM_INFO
	.align		4
.L_2565:
        /*0018*/ 	.byte	0x04, 0x17
        /*001a*/ 	.short	(.L_2567 - .L_2566)
.L_2566:
        /*001c*/ 	.word	0x00000000
        /*0020*/ 	.short	0x0012
        /*0022*/ 	.short	0x0068
        /*0024*/ 	.byte	0x00, 0xf5, 0x21, 0x00


	//----- nvinfo : EIATTR_KPARAM_INFO
	.align		4
.L_2567:
        /*0028*/ 	.byte	0x04, 0x17
        /*002a*/ 	.short	(.L_2569 - .L_2568)
.L_2568:
        /*002c*/ 	.word	0x00000000
        /*0030*/ 	.short	0x0011
        /*0032*/ 	.short	0x0060
        /*0034*/ 	.byte	0x00, 0xf0, 0x05, 0x00


	//----- nvinfo : EIATTR_KPARAM_INFO
	.align		4
.L_2569:
        /*0038*/ 	.byte	0x04, 0x17
        /*003a*/ 	.short	(.L_2571 - .L_2570)
.L_2570:
        /*003c*/ 	.word	0x00000000
        /*0040*/ 	.short	0x0010
        /*0042*/ 	.short	0x005c
        /*0044*/ 	.byte	0x00, 0xf0, 0x11, 0x00


	//----- nvinfo : EIATTR_KPARAM_INFO
	.align		4
.L_2571:
        /*0048*/ 	.byte	0x04, 0x17
        /*004a*/ 	.short	(.L_2573 - .L_2572)
.L_2572:
        /*004c*/ 	.word	0x00000000
        /*0050*/ 	.short	0x000f
        /*0052*/ 	.short	0x0058
        /*0054*/ 	.byte	0x00, 0xf0, 0x11, 0x00


	//----- nvinfo : EIATTR_KPARAM_INFO
	.align		4
.L_2573:
        /*0058*/ 	.byte	0x04, 0x17
        /*005a*/ 	.short	(.L_2575 - .L_2574)
.L_2574:
        /*005c*/ 	.word	0x00000000
        /*0060*/ 	.short	0x000e
        /*0062*/ 	.short	0x0054
        /*0064*/ 	.byte	0x00, 0xf0, 0x11, 0x00


	//----- nvinfo : EIATTR_KPARAM_INFO
	.align		4
.L_2575:
        /*0068*/ 	.byte	0x04, 0x17
        /*006a*/ 	.short	(.L_2577 - .L_2576)
.L_2576:
        /*006c*/ 	.word	0x00000000
        /*0070*/ 	.short	0x000d
        /*0072*/ 	.short	0x0050
        /*0074*/ 	.byte	0x00, 0xf0, 0x11, 0x00


	//----- nvinfo : EIATTR_KPARAM_INFO
	.align		4
.L_2577:
        /*0078*/ 	.byte	0x04, 0x17
        /*007a*/ 	.short	(.L_2579 - .L_2578)
.L_2578:
        /*007c*/ 	.word	0x00000000
        /*0080*/ 	.short	0x000c
        /*0082*/ 	.short	0x004c
        /*0084*/ 	.byte	0x00, 0xf0, 0x11, 0x00


	//----- nvinfo : EIATTR_KPARAM_INFO
	.align		4
.L_2579:
        /*0088*/ 	.byte	0x04, 0x17
        /*008a*/ 	.short	(.L_2581 - .L_2580)
.L_2580:
        /*008c*/ 	.word	0x00000000
        /*0090*/ 	.short	0x000b
        /*0092*/ 	.short	0x0048
        /*0094*/ 	.byte	0x00, 0xf0, 0x11, 0x00


	//----- nvinfo : EIATTR_KPARAM_INFO
	.align		4
.L_2581:
        /*0098*/ 	.byte	0x04, 0x17
        /*009a*/ 	.short	(.L_2583 - .L_2582)
.L_2582:
        /*009c*/ 	.word	0x00000000
        /*00a0*/ 	.short	0x000a
        /*00a2*/ 	.short	0x0040
        /*00a4*/ 	.byte	0x00, 0xf5, 0x21, 0x00


	//----- nvinfo : EIATTR_KPARAM_INFO
	.align		4
.L_2583:
        /*00a8*/ 	.byte	0x04, 0x17
        /*00aa*/ 	.short	(.L_2585 - .L_2584)
.L_2584:
        /*00ac*/ 	.word	0x00000000
        /*00b0*/ 	.short	0x0009
        /*00b2*/ 	.short	0x0038
        /*00b4*/ 	.byte	0x00, 0xf5, 0x21, 0x00


	//----- nvinfo : EIATTR_KPARAM_INFO
	.align		4
.L_2585:
        /*00b8*/ 	.byte	0x04, 0x17
        /*00ba*/ 	.short	(.L_2587 - .L_2586)
.L_2586:
        /*00bc*/ 	.word	0x00000000
        /*00c0*/ 	.short	0x0008
        /*00c2*/ 	.short	0x0034
        /*00c4*/ 	.byte	0x00, 0xf0, 0x11, 0x00


	//----- nvinfo : EIATTR_KPARAM_INFO
	.align		4
.L_2587:
        /*00c8*/ 	.byte	0x04, 0x17
        /*00ca*/ 	.short	(.L_2589 - .L_2588)
.L_2588:
        /*00cc*/ 	.word	0x00000000
        /*00d0*/ 	.short	0x0007
        /*00d2*/ 	.short	0x0030
        /*00d4*/ 	.byte	0x00, 0xf0, 0x11, 0x00


	//----- nvinfo : EIATTR_KPARAM_INFO
	.align		4
.L_2589:
        /*00d8*/ 	.byte	0x04, 0x17
        /*00da*/ 	.short	(.L_2591 - .L_2590)
.L_2590:
        /*00dc*/ 	.word	0x00000000
        /*00e0*/ 	.short	0x0006
        /*00e2*/ 	.short	0x002c
        /*00e4*/ 	.byte	0x00, 0xf0, 0x11, 0x00


	//----- nvinfo : EIATTR_KPARAM_INFO
	.align		4
.L_2591:
        /*00e8*/ 	.byte	0x04, 0x17
        /*00ea*/ 	.short	(.L_2593 - .L_2592)
.L_2592:
        /*00ec*/ 	.word	0x00000000
        /*00f0*/ 	.short	0x0005
        /*00f2*/ 	.short	0x0028
        /*00f4*/ 	.byte	0x00, 0xf0, 0x11, 0x00


	//----- nvinfo : EIATTR_KPARAM_INFO
	.align		4
.L_2593:
        /*00f8*/ 	.byte	0x04, 0x17
        /*00fa*/ 	.short	(.L_2595 - .L_2594)
.L_2594:
        /*00fc*/ 	.word	0x00000000
        /*0100*/ 	.short	0x0004
        /*0102*/ 	.short	0x0020
        /*0104*/ 	.byte	0x00, 0xf5, 0x21, 0x00


	//----- nvinfo : EIATTR_KPARAM_INFO
	.align		4
.L_2595:
        /*0108*/ 	.byte	0x04, 0x17
        /*010a*/ 	.short	(.L_2597 - .L_2596)
.L_2596:
        /*010c*/ 	.word	0x00000000
        /*0110*/ 	.short	0x0003
        /*0112*/ 	.short	0x0018
        /*0114*/ 	.byte	0x00, 0xf5, 0x21, 0x00


	//----- nvinfo : EIATTR_KPARAM_INFO
	.align		4
.L_2597:
        /*0118*/ 	.byte	0x04, 0x17
        /*011a*/ 	.short	(.L_2599 - .L_2598)
.L_2598:
        /*011c*/ 	.word	0x00000000
        /*0120*/ 	.short	0x0002
        /*0122*/ 	.short	0x0010
        /*0124*/ 	.byte	0x00, 0xf5, 0x21, 0x00


	//----- nvinfo : EIATTR_KPARAM_INFO
	.align		4
.L_2599:
        /*0128*/ 	.byte	0x04, 0x17
        /*012a*/ 	.short	(.L_2601 - .L_2600)
.L_2600:
        /*012c*/ 	.word	0x00000000
        /*0130*/ 	.short	0x0001
        /*0132*/ 	.short	0x0008
        /*0134*/ 	.byte	0x00, 0xf5, 0x21, 0x00


	//----- nvinfo : EIATTR_KPARAM_INFO
	.align		4
.L_2601:
        /*0138*/ 	.byte	0x04, 0x17
        /*013a*/ 	.short	(.L_2603 - .L_2602)
.L_2602:
        /*013c*/ 	.word	0x00000000
        /*0140*/ 	.short	0x0000
        /*0142*/ 	.short	0x0000
        /*0144*/ 	.byte	0x00, 0xf5, 0x21, 0x00


	//----- nvinfo : EIATTR_SPARSE_MMA_MASK
	.align		4
.L_2603:
        /*0148*/ 	.byte	0x03, 0x50
        /*014a*/ 	.short	0x0000


	//----- nvinfo : EIATTR_MAXREG_COUNT
	.align		4
        /*014c*/ 	.byte	0x03, 0x1b
        /*014e*/ 	.short	0x00ff


	//----- nvinfo : EIATTR_NUM_BARRIERS
	.align		4
        /*0150*/ 	.byte	0x02, 0x4c
        /*0152*/ 	.byte	0x01
	.zero		1


	//----- nvinfo : EIATTR_MERCURY_ISA_VERSION
	.align		4
        /*0154*/ 	.byte	0x03, 0x5f
        /*0156*/ 	.short	0x0101


	//----- nvinfo : EIATTR_VRC_CTA_INIT_COUNT
	.align		4
        /*0158*/ 	.byte	0x02, 0x4a
	.zero		1
	.zero		1


	//----- nvinfo : EIATTR_EXIT_INSTR_OFFSETS
	.align		4
        /*015c*/ 	.byte	0x04, 0x1c
        /*015e*/ 	.short	(.L_2605 - .L_2604)


	//   ....[0]....
.L_2604:
        /*0160*/ 	.word	0x000004e0


	//   ....[1]....
        /*0164*/ 	.word	0x0001e100


	//   ....[2]....
        /*0168*/ 	.word	0x0001e190


	//   ....[3]....
        /*016c*/ 	.word	0x0001e1d0


	//----- nvinfo : EIATTR_CRS_STACK_SIZE
	.align		4
.L_2605:
        /*0170*/ 	.byte	0x04, 0x1e
        /*0172*/ 	.short	(.L_2607 - .L_2606)
.L_2606:
        /*0174*/ 	.word	0x00000000


	//----- nvinfo : EIATTR_CBANK_PARAM_SIZE
	.align		4
.L_2607:
        /*0178*/ 	.byte	0x03, 0x19
        /*017a*/ 	.short	0x0074


	//----- nvinfo : EIATTR_PARAM_CBANK
	.align		4
        /*017c*/ 	.byte	0x04, 0x0a
        /*017e*/ 	.short	(.L_2609 - .L_2608)
	.align		4
.L_2608:
        /*0180*/ 	.word	index@(.nv.constant0._Z23gemm_half_q_half_kernelILi7ELb0ELb1EEvPK6__halfPKjS4_S2_PS0_iiiiPKtS7_iiiiiibS2_i)
        /*0184*/ 	.short	0x0380
        /*0186*/ 	.short	0x0074


	//----- nvinfo : EIATTR_SW_WAR
	.align		4
.L_2609:
        /*0188*/ 	.byte	0x04, 0x36
        /*018a*/ 	.short	(.L_2611 - .L_2610)
.L_2610:
        /*018c*/ 	.word	0x00000008
.L_2611:


//--------------------- .nv.info._Z23gemm_half_q_half_kernelILi6ELb0ELb1EEvPK6__halfPKjS4_S2_PS0_iiiiPKtS7_iiiiiibS2_i --------------------------
	.section	.nv.info._Z23gemm_half_q_half_kernelILi6ELb0ELb1EEvPK6__halfPKjS4_S2_PS0_iiiiPKtS7_iiiiiibS2_i,"",@"SHT_CUDA_INFO"
	.sectionflags	@""
	.align	4


	//----- nvinfo : EIATTR_CUDA_API_VERSION
	.align		4
        /*0000*/ 	.byte	0x04, 0x37
        /*0002*/ 	.short	(.L_2613 - .L_2612)
.L_2612:
        /*0004*/ 	.word	0x00000082


	//----- nvinfo : EIATTR_KPARAM_INFO
	.align		4
.L_2613:
        /*0008*/ 	.byte	0x04, 0x17
        /*000a*/ 	.short	(.L_2615 - .L_2614)
.L_2614:
        /*000c*/ 	.word	0x00000000
        /*0010*/ 	.short	0x0013
        /*0012*/ 	.short	0x0070
        /*0014*/ 	.byte	0x00, 0xf0, 0x11, 0x00


	//----- nvinfo : EIATTR_KPARAM_INFO
	.align		4
.L_2615:
        /*0018*/ 	.byte	0x04, 0x17
        /*001a*/ 	.short	(.L_2617 - .L_2616)
.L_2616:
        /*001c*/ 	.word	0x00000000
        /*0020*/ 	.short	0x0012
        /*0022*/ 	.short	0x0068
        /*0024*/ 	.byte	0x00, 0xf5, 0x21, 0x00


	//----- nvinfo : EIATTR_KPARAM_INFO
	.align		4
.L_2617:
        /*0028*/ 	.byte	0x04, 0x17
        /*002a*/ 	.short	(.L_2619 - .L_2618)
.L_2618:
        /*002c*/ 	.word	0x00000000
        /*0030*/ 	.short	0x0011
        /*0032*/ 	.short	0x0060
        /*0034*/ 	.byte	0x00, 0xf0, 0x05, 0x00


	//----- nvinfo : EIATTR_KPARAM_INFO
	.align		4
.L_2619:
        /*0038*/ 	.byte	0x04, 0x17
        /*003a*/ 	.short	(.L_2621 - .L_2620)
.L_2620:
        /*003c*/ 	.word	0x00000000
        /*0040*/ 	.short	0x0010
        /*0042*/ 	.short	0x005c
        /*0044*/ 	.byte	0x00, 0xf0, 0x11, 0x00


	//----- nvinfo : EIATTR_KPARAM_INFO
	.align		4
.L_2621:
        /*0048*/ 	.byte	0x04, 0x17
        /*004a*/ 	.short	(.L_2623 - .L_2622)
.L_2622:
        /*004c*/ 	.word	0x00000000
        /*0050*/ 	.short	0x000f
        /*0052*/ 	.short	0x0058
        /*0054*/ 	.byte	0x00, 0xf0, 0x11, 0x00


	//----- nvinfo : EIATTR_KPARAM_INFO
	.align		4
.L_2623:
        /*0058*/ 	.byte	0x04, 0x17
        /*005a*/ 	.short	(.L_2625 - .L_2624)
.L_2624:
        /*005c*/ 	.word	0x00000000
        /*0060*/ 	.short	0x000e
        /*0062*/ 	.short	0x0054
        /*0064*/ 	.byte	0x00, 0xf0, 0x11, 0x00


	//----- nvinfo : EIATTR_KPARAM_INFO
	.align		4
.L_2625:
        /*0068*/ 	.byte	0x04, 0x17
        /*006a*/ 	.short	(.L_2627 - .L_2626)
.L_2626:
        /*006c*/ 	.word	0x00000000
        /*0070*/ 	.short	0x000d
        /*0072*/ 	.short	0x0050
        /*0074*/ 	.byte	0x00, 0xf0, 0x11, 0x00


	//----- nvinfo : EIATTR_KPARAM_INFO
	.align		4
.L_2627:
        /*0078*/ 	.byte	0x04, 0x17
        /*007a*/ 	.short	(.L_2629 - .L_2628)
.L_2628:
        /*007c*/ 	.word	0x00000000
        /*0080*/ 	.short	0x000c
        /*0082*/ 	.short	0x004c
        /*0084*/ 	.byte	0x00, 0xf0, 0x11, 0x00


	//----- nvinfo : EIATTR_KPARAM_INFO
	.align		4
.L_2629:
        /*0088*/ 	.byte	0x04, 0x17
        /*008a*/ 	.short	(.L_2631 - .L_2630)
.L_2630:
        /*008c*/ 	.word	0x00000000
        /*0090*/ 	.short	0x000b
        /*0092*/ 	.short	0x0048
        /*0094*/ 	.byte	0x00, 0xf0, 0x11, 0x00


	//----- nvinfo : EIATTR_KPARAM_INFO
	.align		4
.L_2631:
        /*0098*/ 	.byte	0x04, 0x17
        /*009a*/ 	.short	(.L_2633 - .L_2632)
.L_2632:
        /*009c*/ 	.word	0x00000000
        /*00a0*/ 	.short	0x000a
        /*00a2*/ 	.short	0x0040
        /*00a4*/ 	.byte	0x00, 0xf5, 0x21, 0x00


	//----- nvinfo : EIATTR_KPARAM_INFO
	.align		4
.L_2633:
        /*00a8*/ 	.byte	0x04, 0x17
        /*00aa*/ 	.short	(.L_2635 - .L_2634)
.L_2634:
        /*00ac*/ 	.word	0x00000000
        /*00b0*/ 	.short	0x0009
        /*00b2*/ 	.short	0x0038
        /*00b4*/ 	.byte	0x00, 0xf5, 0x21, 0x00


	//----- nvinfo : EIATTR_KPARAM_INFO
	.align		4
.L_2635:
        /*00b8*/ 	.byte	0x04, 0x17
        /*00ba*/ 	.short	(.L_2637 - .L_2636)
.L_2636:
        /*00bc*/ 	.word	0x00000000
        /*00c0*/ 	.short	0x0008
        /*00c2*/ 	.short	0x0034
        /*00c4*/ 	.byte	0x00, 0xf0, 0x11, 0x00


	//----- nvinfo : EIATTR_KPARAM_INFO
	.align		4
.L_2637:
        /*00c8*/ 	.byte	0x04, 0x17
        /*00ca*/ 	.short	(.L_2639 - .L_2638)
.L_2638:
        /*00cc*/ 	.word	0x00000000
        /*00d0*/ 	.short	0x0007
        /*00d2*/ 	.short	0x0030
        /*00d4*/ 	.byte	0x00, 0xf0, 0x11, 0x00


	//----- nvinfo : EIATTR_KPARAM_INFO
	.align		4
.L_2639:
        /*00d8*/ 	.byte	0x04, 0x17
        /*00da*/ 	.short	(.L_2641 - .L_2640)
.L_2640:
        /*00dc*/ 	.word	0x00000000
        /*00e0*/ 	.short	0x0006
        /*00e2*/ 	.short	0x002c
        /*00e4*/ 	.byte	0x00, 0xf0, 0x11, 0x00


	//----- nvinfo : EIATTR_KPARAM_INFO
	.align		4
.L_2641:
        /*00e8*/ 	.byte	0x04, 0x17
        /*00ea*/ 	.short	(.L_2643 - .L_2642)
.L_2642:
        /*00ec*/ 	.word	0x00000000
        /*00f0*/ 	.short	0x0005
        /*00f2*/ 	.short	0x0028
        /*00f4*/ 	.byte	0x00, 0xf0, 0x11, 0x00


	//----- nvinfo : EIATTR_KPARAM_INFO
	.align		4
.L_2643:
        /*00f8*/ 	.byte	0x04, 0x17
        /*00fa*/ 	.short	(.L_2645 - .L_2644)
.L_2644:
        /*00fc*/ 	.word	0x00000000
        /*0100*/ 	.short	0x0004
        /*0102*/ 	.short	0x0020
        /*0104*/ 	.byte	0x00, 0xf5, 0x21, 0x00


	//----- nvinfo : EIATTR_KPARAM_INFO
	.align		4
.L_2645:
        /*0108*/ 	.byte	0x04, 0x17
        /*010a*/ 	.short	(.L_2647 - .L_2646)
.L_2646:
        /*010c*/ 	.word	0x00000000
        /*0110*/ 	.short	0x0003
        /*0112*/ 	.short	0x0018
        /*0114*/ 	.byte	0x00, 0xf5, 0x21, 0x00


	//----- nvinfo : EIATTR_KPARAM_INFO
	.align		4
.L_2647:
        /*0118*/ 	.byte	0x04, 0x17
        /*011a*/ 	.short	(.L_2649 - .L_2648)
.L_2648:
        /*011c*/ 	.word	0x00000000
        /*0120*/ 	.short	0x0002
        /*0122*/ 	.short	0x0010
        /*0124*/ 	.byte	0x00, 0xf5, 0x21, 0x00


	//----- nvinfo : EIATTR_KPARAM_INFO
	.align		4
.L_2649:
        /*0128*/ 	.byte	0x04, 0x17
        /*012a*/ 	.short	(.L_2651 - .L_2650)
.L_2650:
        /*012c*/ 	.word	0x00000000
        /*0130*/ 	.short	0x0001
        /*0132*/ 	.short	0x0008
        /*0134*/ 	.byte	0x00, 0xf5, 0x21, 0x00


	//----- nvinfo : EIATTR_KPARAM_INFO
	.align		4
.L_2651:
        /*0138*/ 	.byte	0x04, 0x17
        /*013a*/ 	.short	(.L_2653 - .L_2652)
.L_2652:
        /*013c*/ 	.word	0x00000000
        /*0140*/ 	.short	0x0000
        /*0142*/ 	.short	0x0000
        /*0144*/ 	.byte	0x00, 0xf5, 0x21, 0x00


	//----- nvinfo : EIATTR_SPARSE_MMA_MASK
	.align		4
.L_2653:
        /*0148*/ 	.byte	0x03, 0x50
        /*014a*/ 	.short	0x0000


	//----- nvinfo : EIATTR_MAXREG_COUNT
	.align		4
        /*014c*/ 	.byte	0x03, 0x1b
        /*014e*/ 	.short	0x00ff


	//----- nvinfo : EIATTR_NUM_BARRIERS
	.align		4
        /*0150*/ 	.byte	0x02, 0x4c
        /*0152*/ 	.byte	0x01
	.zero		1


	//----- nvinfo : EIATTR_MERCURY_ISA_VERSION
	.align		4
        /*0154*/ 	.byte	0x03, 0x5f
        /*0156*/ 	.short	0x0101


	//----- nvinfo : EIATTR_VRC_CTA_INIT_COUNT
	.align		4
        /*0158*/ 	.byte	0x02, 0x4a
	.zero		1
	.zero		1


	//----- nvinfo : EIATTR_EXIT_INSTR_OFFSETS
	.align		4
        /*015c*/ 	.byte	0x04, 0x1c
        /*015e*/ 	.short	(.L_2655 - .L_2654)


	//   ....[0]....
.L_2654:
        /*0160*/ 	.word	0x00000470


	//   ....[1]....
        /*0164*/ 	.word	0x0001b1c0


	//   ....[2]....
        /*0168*/ 	.word	0x0001b250


	//   ....[3]....
        /*016c*/ 	.word	0x0001b290


	//----- nvinfo : EIATTR_CRS_STACK_SIZE
	.align		4
.L_2655:
        /*0170*/ 	.byte	0x04, 0x1e
        /*0172*/ 	.short	(.L_2657 - .L_2656)
.L_2656:
        /*0174*/ 	.word	0x00000000


	//----- nvinfo : EIATTR_CBANK_PARAM_SIZE
	.align		4
.L_2657:
        /*0178*/ 	.byte	0x03, 0x19
        /*017a*/ 	.short	0x0074


	//----- nvinfo : EIATTR_PARAM_CBANK
	.align		4
        /*017c*/ 	.byte	0x04, 0x0a
        /*017e*/ 	.short	(.L_2659 - .L_2658)
	.align		4
.L_2658:
        /*0180*/ 	.word	index@(.nv.constant0._Z23gemm_half_q_half_kernelILi6ELb0ELb1EEvPK6__halfPKjS4_S2_PS0_iiiiPKtS7_iiiiiibS2_i)
        /*0184*/ 	.short	0x0380
        /*0186*/ 	.short	0x0074


	//----- nvinfo : EIATTR_SW_WAR
	.align		4
.L_2659:
        /*0188*/ 	.byte	0x04, 0x36
        /*018a*/ 	.short	(.L_2661 - .L_2660)
.L_2660:
        /*018c*/ 	.word	0x00000008
.L_2661:


//--------------------- .nv.info._Z23gemm_half_q_half_kernelILi5ELb0ELb1EEvPK6__halfPKjS4_S2_PS0_iiiiPKtS7_iiiiiibS2_i --------------------------
	.section	.nv.info._Z23gemm_half_q_half_kernelILi5ELb0ELb1EEvPK6__halfPKjS4_S2_PS0_iiiiPKtS7_iiiiiibS2_i,"",@"SHT_CUDA_INFO"
	.sectionflags	@""
	.align	4


	//----- nvinfo : EIATTR_CUDA_API_VERSION
	.align		4
        /*0000*/ 	.byte	0x04, 0x37
        /*0002*/ 	.short	(.L_2663 - .L_2662)
.L_2662:
        /*0004*/ 	.word	0x00000082


	//----- nvinfo : EIATTR_KPARAM_INFO
	.align		4
.L_2663:
        /*0008*/ 	.byte	0x04, 0x17
        /*000a*/ 	.short	(.L_2665 - .L_2664)
.L_2664:
        /*000c*/ 	.word	0x00000000
        /*0010*/ 	.short	0x0013
        /*0012*/ 	.short	0x0070
        /*0014*/ 	.byte	0x00, 0xf0, 0x11, 0x00


	//----- nvinfo : EIATTR_KPARAM_INFO
	.align		4
.L_2665:
        /*0018*/ 	.byte	0x04, 0x17
        /*001a*/ 	.short	(.L_2667 - .L_2666)
.L_2666:
        /*001c*/ 	.word	0x00000000
        /*0020*/ 	.short	0x0012
        /*0022*/ 	.short	0x0068
        /*0024*/ 	.byte	0x00, 0xf5, 0x21, 0x00


	//----- nvinfo : EIATTR_KPARAM_INFO
	.align		4
.L_2667:
        /*0028*/ 	.byte	0x04, 0x17
        /*002a*/ 	.short	(.L_2669 - .L_2668)
.L_2668:
        /*002c*/ 	.word	0x00000000
        /*0030*/ 	.short	0x0011
        /*0032*/ 	.short	0x0060
        /*0034*/ 	.byte	0x00, 0xf0, 0x05, 0x00


	//----- nvinfo : EIATTR_KPARAM_INFO
	.align		4
.L_2669:
        /*0038*/ 	.byte	0x04, 0x17
        /*003a*/ 	.short	(.L_2671 - .L_2670)
.L_2670:
        /*003c*/ 	.word	0x00000000
        /*0040*/ 	.short	0x0010
        /*0042*/ 	.short	0x005c
        /*0044*/ 	.byte	0x00, 0xf0, 0x11, 0x00


	//----- nvinfo : EIATTR_KPARAM_INFO
	.align		4
.L_2671:
        /*0048*/ 	.byte	0x04, 0x17
        /*004a*/ 	.short	(.L_2673 - .L_2672)
.L_2672:
        /*004c*/ 	.word	0x00000000
        /*0050*/ 	.short	0x000f
        /*0052*/ 	.short	0x0058
        /*0054*/ 	.byte	0x00, 0xf0, 0x11, 0x00


	//----- nvinfo : EIATTR_KPARAM_INFO
	.align		4
.L_2673:
        /*0058*/ 	.byte	0x04, 0x17
        /*005a*/ 	.short	(.L_2675 - .L_2674)
.L_2674:
        /*005c*/ 	.word	0x00000000
        /*0060*/ 	.short	0x000e
        /*0062*/ 	.short	0x0054
        /*0064*/ 	.byte	0x00, 0xf0, 0x11, 0x00


	//----- nvinfo : EIATTR_KPARAM_INFO
	.align		4
.L_2675:
        /*0068*/ 	.byte	0x04, 0x17
        /*006a*/ 	.short	(.L_2677 - .L_2676)
.L_2676:
        /*006c*/ 	.word	0x00000000
        /*0070*/ 	.short	0x000d
        /*0072*/ 	.short	0x0050
        /*0074*/ 	.byte	0x00, 0xf0, 0x11, 0x00


	//----- nvinfo : EIATTR_KPARAM_INFO
	.align		4
.L_2677:
        /*0078*/ 	.byte	0x04, 0x17
        /*007a*/ 	.short	(.L_2679 - .L_2678)
.L_2678:
        /*007c*/ 	.word	0x00000000
        /*0080*/ 	.short	0x000c
        /*0082*/ 	.short	0x004c
        /*0084*/ 	.byte	0x00, 0xf0, 0x11, 0x00


	//----- nvinfo : EIATTR_KPARAM_INFO
	.align		4
.L_2679:
        /*0088*/ 	.byte	0x04, 0x17
        /*008a*/ 	.short	(.L_2681 - .L_2680)
.L_2680:
        /*008c*/ 	.word	0x00000000
        /*0090*/ 	.short	0x000b
        /*0092*/ 	.short	0x0048
        /*0094*/ 	.byte	0x00, 0xf0, 0x11, 0x00


	//----- nvinfo : EIATTR_KPARAM_INFO
	.align		4
.L_2681:
        /*0098*/ 	.byte	0x04, 0x17
        /*009a*/ 	.short	(.L_2683 - .L_2682)
.L_2682:
        /*009c*/ 	.word	0x00000000
        /*00a0*/ 	.short	0x000a
        /*00a2*/ 	.short	0x0040
        /*00a4*/ 	.byte	0x00, 0xf5, 0x21, 0x00


	//----- nvinfo : EIATTR_KPARAM_INFO
	.align		4
.L_2683:
        /*00a8*/ 	.byte	0x04, 0x17
        /*00aa*/ 	.short	(.L_2685 - .L_2684)
.L_2684:
        /*00ac*/ 	.word	0x00000000
        /*00b0*/ 	.short	0x0009
        /*00b2*/ 	.short	0x0038
        /*00b4*/ 	.byte	0x00, 0xf5, 0x21, 0x00


	//----- nvinfo : EIATTR_KPARAM_INFO
	.align		4
.L_2685:
        /*00b8*/ 	.byte	0x04, 0x17
        /*00ba*/ 	.short	(.L_2687 - .L_2686)
.L_2686:
        /*00bc*/ 	.word	0x00000000
        /*00c0*/ 	.short	0x0008
        /*00c2*/ 	.short	0x0034
        /*00c4*/ 	.byte	0x00, 0xf0, 0x11, 0x00


	//----- nvinfo : EIATTR_KPARAM_INFO
	.align		4
.L_2687:
        /*00c8*/ 	.byte	0x04, 0x17
        /*00ca*/ 	.short	(.L_2689 - .L_2688)
.L_2688:
        /*00cc*/ 	.word	0x00000000
        /*00d0*/ 	.short	0x0007
        /*00d2*/ 	.short	0x0030
        /*00d4*/ 	.byte	0x00, 0xf0, 0x11, 0x00


	//----- nvinfo : EIATTR_KPARAM_INFO
	.align		4
.L_2689:
        /*00d8*/ 	.byte	0x04, 0x17
        /*00da*/ 	.short	(.L_2691 - .L_2690)
.L_2690:
        /*00dc*/ 	.word	0x00000000
        /*00e0*/ 	.short	0x0006
        /*00e2*/ 	.short	0x002c
        /*00e4*/ 	.byte	0x00, 0xf0, 0x11, 0x00


	//----- nvinfo : EIATTR_KPARAM_INFO
	.align		4
.L_2691:
        /*00e8*/ 	.byte	0x04, 0x17
        /*00ea*/ 	.short	(.L_2693 - .L_2692)
.L_2692:
        /*00ec*/ 	.word	0x00000000
        /*00f0*/ 	.short	0x0005
        /*00f2*/ 	.short	0x0028
        /*00f4*/ 	.byte	0x00, 0xf0, 0x11, 0x00


	//----- nvinfo : EIATTR_KPARAM_INFO
	.align		4
.L_2693:
        /*00f8*/ 	.byte	0x04, 0x17
        /*00fa*/ 	.short	(.L_2695 - .L_2694)
.L_2694:
        /*00fc*/ 	.word	0x00000000
        /*0100*/ 	.short	0x0004
        /*0102*/ 	.short	0x0020
        /*0104*/ 	.byte	0x00, 0xf5, 0x21, 0x00


	//----- nvinfo : EIATTR_KPARAM_INFO
	.align		4
.L_2695:
        /*0108*/ 	.byte	0x04, 0x17
        /*010a*/ 	.short	(.L_2697 - .L_2696)
.L_2696:
        /*010c*/ 	.word	0x00000000
        /*0110*/ 	.short	0x0003
        /*0112*/ 	.short	0x0018
        /*0114*/ 	.byte	0x00, 0xf5, 0x21, 0x00


	//----- nvinfo : EIATTR_KPARAM_INFO
	.align		4
.L_2697:
        /*0118*/ 	.byte	0x04, 0x17
        /*011a*/ 	.short	(.L_2699 - .L_2698)
.L_2698:
        /*011c*/ 	.word	0x00000000
        /*0120*/ 	.short	0x0002
        /*0122*/ 	.short	0x0010
        /*0124*/ 	.byte	0x00, 0xf5, 0x21, 0x00


	//----- nvinfo : EIATTR_KPARAM_INFO
	.align		4
.L_2699:
        /*0128*/ 	.byte	0x04, 0x17
        /*012a*/ 	.short	(.L_2701 - .L_2700)
.L_2700:
        /*012c*/ 	.word	0x00000000
        /*0130*/ 	.short	0x0001
        /*0132*/ 	.short	0x0008
        /*0134*/ 	.byte	0x00, 0xf5, 0x21, 0x00


	//----- nvinfo : EIATTR_KPARAM_INFO
	.align		4
.L_2701:
        /*0138*/ 	.byte	0x04, 0x17
        /*013a*/ 	.short	(.L_2703 - .L_2702)
.L_2702:
        /*013c*/ 	.word	0x00000000
        /*0140*/ 	.short	0x0000
        /*0142*/ 	.short	0x0000
        /*0144*/ 	.byte	0x00, 0xf5, 0x21, 0x00


	//----- nvinfo : EIATTR_SPARSE_MMA_MASK
	.align		4
.L_2703:
        /*0148*/ 	.byte	0x03, 0x50
        /*014a*/ 	.short	0x0000


	//----- nvinfo : EIATTR_MAXREG_COUNT
	.align		4
        /*014c*/ 	.byte	0x03, 0x1b
        /*014e*/ 	.short	0x00ff


	//----- nvinfo : EIATTR_NUM_BARRIERS
	.align		4
        /*0150*/ 	.byte	0x02, 0x4c
        /*0152*/ 	.byte	0x01
	.zero		1


	//----- nvinfo : EIATTR_MERCURY_ISA_VERSION
	.align		4
        /*0154*/ 	.byte	0x03, 0x5f
        /*0156*/ 	.short	0x0101


	//----- nvinfo : EIATTR_VRC_CTA_INIT_COUNT
	.align		4
        /*0158*/ 	.byte	0x02, 0x4a
	.zero		1
	.zero		1


	//----- nvinfo : EIATTR_EXIT_INSTR_OFFSETS
	.align		4
        /*015c*/ 	.byte	0x04, 0x1c
        /*015e*/ 	.short	(.L_2705 - .L_2704)


	//   ....[0]....
.L_2704:
        /*0160*/ 	.word	0x00000400


	//   ....[1]....
        /*0164*/ 	.word	0x00018350


	//   ....[2]....
        /*0168*/ 	.word	0x000183e0


	//   ....[3]....
        /*016c*/ 	.word	0x00018420


	//----- nvinfo : EIATTR_CRS_STACK_SIZE
	.align		4
.L_2705:
        /*0170*/ 	.byte	0x04, 0x1e
        /*0172*/ 	.short	(.L_2707 - .L_2706)
.L_2706:
        /*0174*/ 	.word	0x00000000


	//----- nvinfo : EIATTR_CBANK_PARAM_SIZE
	.align		4
.L_2707:
        /*0178*/ 	.byte	0x03, 0x19
        /*017a*/ 	.short	0x0074


	//----- nvinfo : EIATTR_PARAM_CBANK
	.align		4
        /*017c*/ 	.byte	0x04, 0x0a
        /*017e*/ 	.short	(.L_2709 - .L_2708)
	.align		4
.L_2708:
        /*0180*/ 	.word	index@(.nv.constant0._Z23gemm_half_q_half_kernelILi5ELb0ELb1EEvPK6__halfPKjS4_S2_PS0_iiiiPKtS7_iiiiiibS2_i)
        /*0184*/ 	.short	0x0380
        /*0186*/ 	.short	0x0074


	//----- nvinfo : EIATTR_SW_WAR
	.align		4
.L_2709:
        /*0188*/ 	.byte	0x04, 0x36
        /*018a*/ 	.short	(.L_2711 - .L_2710)
.L_2710:
        /*018c*/ 	.word	0x00000008
.L_2711:


//--------------------- .nv.info._Z23gemm_half_q_half_kernelILi4ELb0ELb1EEvPK6__halfPKjS4_S2_PS0_iiiiPKtS7_iiiiiibS2_i --------------------------
	.section	.nv.info._Z23gemm_half_q_half_kernelILi4ELb0ELb1EEvPK6__halfPKjS4_S2_PS0_iiiiPKtS7_iiiiiibS2_i,"",@"SHT_CUDA_INFO"
	.sectionflags	@""
	.align	4


	//----- nvinfo : EIATTR_CUDA_API_VERSION
	.align		4
        /*0000*/ 	.byte	0x04, 0x37
        /*0002*/ 	.short	(.L_2713 - .L_2712)
.L_2712:
        /*0004*/ 	.word	0x00000082


	//----- nvinfo : EIATTR_KPARAM_INFO
	.align		4
.L_2713:
        /*0008*/ 	.byte	0x04, 0x17
        /*000a*/ 	.short	(.L_2715 - .L_2714)
.L_2714:
        /*000c*/ 	.word	0x00000000
        /*0010*/ 	.short	0x0013
        /*0012*/ 	.short	0x0070
        /*0014*/ 	.byte	0x00, 0xf0, 0x11, 0x00


	//----- nvinfo : EIATTR_KPARAM_INFO
	.align		4
.L_2715:
        /*0018*/ 	.byte	0x04, 0x17
        /*001a*/ 	.short	(.L_2717 - .L_2716)
.L_2716:
        /*001c*/ 	.word	0x00000000
        /*0020*/ 	.short	0x0012
        /*0022*/ 	.short	0x0068
        /*0024*/ 	.byte	0x00, 0xf5, 0x21, 0x00


	//----- nvinfo : EIATTR_KPARAM_INFO
	.align		4
.L_2717:
        /*0028*/ 	.byte	0x04, 0x17
        /*002a*/ 	.short	(.L_2719 - .L_2718)
.L_2718:
        /*002c*/ 	.word	0x00000000
        /*0030*/ 	.short	0x0011
        /*0032*/ 	.short	0x0060
        /*0034*/ 	.byte	0x00, 0xf0, 0x05, 0x00


	//----- nvinfo : EIATTR_KPARAM_INFO
	.align		4
.L_2719:
        /*0038*/ 	.byte	0x04, 0x17
        /*003a*/ 	.short	(.L_2721 - .L_2720)
.L_2720:
        /*003c*/ 	.word	0x00000000
        /*0040*/ 	.short	0x0010
        /*0042*/ 	.short	0x005c
        /*0044*/ 	.byte	0x00, 0xf0, 0x11, 0x00


	//----- nvinfo : EIATTR_KPARAM_INFO
	.align		4
.L_2721:
        /*0048*/ 	.byte	0x04, 0x17
        /*004a*/ 	.short	(.L_2723 - .L_2722)
.L_2722:
        /*004c*/ 	.word	0x00000000
        /*0050*/ 	.short	0x000f
        /*0052*/ 	.short	0x0058
        /*0054*/ 	.byte	0x00, 0xf0, 0x11, 0x00


	//----- nvinfo : EIATTR_KPARAM_INFO
	.align		4
.L_2723:
        /*0058*/ 	.byte	0x04, 0x17
        /*005a*/ 	.short	(.L_2725 - .L_2724)
.L_2724:
        /*005c*/ 	.word	0x00000000
        /*0060*/ 	.short	0x000e
        /*0062*/ 	.short	0x0054
        /*0064*/ 	.byte	0x00, 0xf0, 0x11, 0x00


	//----- nvinfo : EIATTR_KPARAM_INFO
	.align		4
.L_2725:
        /*0068*/ 	.byte	0x04, 0x17
        /*006a*/ 	.short	(.L_2727 - .L_2726)
.L_2726:
        /*006c*/ 	.word	0x00000000
        /*0070*/ 	.short	0x000d
        /*0072*/ 	.short	0x0050
        /*0074*/ 	.byte	0x00, 0xf0, 0x11, 0x00


	//----- nvinfo : EIATTR_KPARAM_INFO
	.align		4
.L_2727:
        /*0078*/ 	.byte	0x04, 0x17
        /*007a*/ 	.short	(.L_2729 - .L_2728)
.L_2728:
        /*007c*/ 	.word	0x00000000
        /*0080*/ 	.short	0x000c
        /*0082*/ 	.short	0x004c
        /*0084*/ 	.byte	0x00, 0xf0, 0x11, 0x00


	//----- nvinfo : EIATTR_KPARAM_INFO
	.align		4
.L_2729:
        /*0088*/ 	.byte	0x04, 0x17
        /*008a*/ 	.short	(.L_2731 - .L_2730)
.L_2730:
        /*008c*/ 	.word	0x00000000
        /*0090*/ 	.short	0x000b
        /*0092*/ 	.short	0x0048
        /*0094*/ 	.byte	0x00, 0xf0, 0x11, 0x00


	//----- nvinfo : EIATTR_KPARAM_INFO
	.align		4
.L_2731:
        /*0098*/ 	.byte	0x04, 0x17
        /*009a*/ 	.short	(.L_2733 - .L_2732)
.L_2732:
        /*009c*/ 	.word	0x00000000
        /*00a0*/ 	.short	0x000a
        /*00a2*/ 	.short	0x0040
        /*00a4*/ 	.byte	0x00, 0xf5, 0x21, 0x00


	//----- nvinfo : EIATTR_KPARAM_INFO
	.align		4
.L_2733:
        /*00a8*/ 	.byte	0x04, 0x17
        /*00aa*/ 	.short	(.L_2735 - .L_2734)
.L_2734:
        /*00ac*/ 	.word	0x00000000
        /*00b0*/ 	.short	0x0009
        /*00b2*/ 	.short	0x0038
        /*00b4*/ 	.byte	0x00, 0xf5, 0x21, 0x00


	//----- nvinfo : EIATTR_KPARAM_INFO
	.align		4
.L_2735:
        /*00b8*/ 	.byte	0x04, 0x17
        /*00ba*/ 	.short	(.L_2737 - .L_2736)
.L_2736:
        /*00bc*/ 	.word	0x00000000
        /*00c0*/ 	.short	0x0008
        /*00c2*/ 	.short	0x0034
        /*00c4*/ 	.byte	0x00, 0xf0, 0x11, 0x00


	//----- nvinfo : EIATTR_KPARAM_INFO
	.align		4
.L_2737:
        /*00c8*/ 	.byte	0x04, 0x17
        /*00ca*/ 	.short	(.L_2739 - .L_2738)
.L_2738:
        /*00cc*/ 	.word	0x00000000
        /*00d0*/ 	.short	0x0007
        /*00d2*/ 	.short	0x0030
        /*00d4*/ 	.byte	0x00, 0xf0, 0x11, 0x00


	//----- nvinfo : EIATTR_KPARAM_INFO
	.align		4
.L_2739:
        /*00d8*/ 	.byte	0x04, 0x17
        /*00da*/ 	.short	(.L_2741 - .L_2740)
.L_2740:
        /*00dc*/ 	.word	0x00000000
        /*00e0*/ 	.short	0x0006
        /*00e2*/ 	.short	0x002c
        /*00e4*/ 	.byte	0x00, 0xf0, 0x11, 0x00


	//----- nvinfo : EIATTR_KPARAM_INFO
	.align		4
.L_2741:
        /*00e8*/ 	.byte	0x04, 0x17
        /*00ea*/ 	.short	(.L_2743 - .L_2742)
.L_2742:
        /*00ec*/ 	.word	0x00000000
        /*00f0*/ 	.short	0x0005
        /*00f2*/ 	.short	0x0028
        /*00f4*/ 	.byte	0x00, 0xf0, 0x11, 0x00


	//----- nvinfo : EIATTR_KPARAM_INFO
	.align		4
.L_2743:
        /*00f8*/ 	.byte	0x04, 0x17
        /*00fa*/ 	.short	(.L_2745 - .L_2744)
.L_2744:
        /*00fc*/ 	.word	0x00000000
        /*0100*/ 	.short	0x0004
        /*0102*/ 	.short	0x0020
        /*0104*/ 	.byte	0x00, 0xf5, 0x21, 0x00


	//----- nvinfo : EIATTR_KPARAM_INFO
	.align		4
.L_2745:
        /*0108*/ 	.byte	0x04, 0x17
        /*010a*/ 	.short	(.L_2747 - .L_2746)
.L_2746:
        /*010c*/ 	.word	0x00000000
        /*0110*/ 	.short	0x0003
        /*0112*/ 	.short	0x0018
        /*0114*/ 	.byte	0x00, 0xf5, 0x21, 0x00


	//----- nvinfo : EIATTR_KPARAM_INFO
	.align		4
.L_2747:
        /*0118*/ 	.byte	0x04, 0x17
        /*011a*/ 	.short	(.L_2749 - .L_2748)
.L_2748:
        /*011c*/ 	.word	0x00000000
        /*0120*/ 	.short	0x0002
        /*0122*/ 	.short	0x0010
        /*0124*/ 	.byte	0x00, 0xf5, 0x21, 0x00


	//----- nvinfo : EIATTR_KPARAM_INFO
	.align		4
.L_2749:
        /*0128*/ 	.byte	0x04, 0x17
        /*012a*/ 	.short	(.L_2751 - .L_2750)
.L_2750:
        /*012c*/ 	.word	0x00000000
        /*0130*/ 	.short	0x0001
        /*0132*/ 	.short	0x0008
        /*0134*/ 	.byte	0x00, 0xf5, 0x21, 0x00


	//----- nvinfo : EIATTR_KPARAM_INFO
	.align		4
.L_2751:
        /*0138*/ 	.byte	0x04, 0x17
        /*013a*/ 	.short	(.L_2753 - .L_2752)
.L_2752:
        /*013c*/ 	.word	0x00000000
        /*0140*/ 	.short	0x0000
        /*0142*/ 	.short	0x0000
        /*0144*/ 	.byte	0x00, 0xf5, 0x21, 0x00


	//----- nvinfo : EIATTR_SPARSE_MMA_MASK
	.align		4
.L_2753:
        /*0148*/ 	.byte	0x03, 0x50
        /*014a*/ 	.short	0x0000


	//----- nvinfo : EIATTR_MAXREG_COUNT
	.align		4
        /*014c*/ 	.byte	0x03, 0x1b
        /*014e*/ 	.short	0x00ff


	//----- nvinfo : EIATTR_NUM_BARRIERS
	.align		4
        /*0150*/ 	.byte	0x02, 0x4c
        /*0152*/ 	.byte	0x01
	.zero		1


	//----- nvinfo : EIATTR_MERCURY_ISA_VERSION
	.align		4
        /*0154*/ 	.byte	0x03, 0x5f
        /*0156*/ 	.short	0x0101


	//----- nvinfo : EIATTR_VRC_CTA_INIT_COUNT
	.align		4
        /*0158*/ 	.byte	0x02, 0x4a
	.zero		1
	.zero		1


	//----- nvinfo : EIATTR_EXIT_INSTR_OFFSETS
	.align		4
        /*015c*/ 	.byte	0x04, 0x1c
        /*015e*/ 	.short	(.L_2755 - .L_2754)


	//   ....[0]....
.L_2754:
        /*0160*/ 	.word	0x00000390


	//   ....[1]....
        /*0164*/ 	.word	0x000153d0


	//   ....[2]....
        /*0168*/ 	.word	0x00015460


	//   ....[3]....
        /*016c*/ 	.word	0x000154a0


	//----- nvinfo : EIATTR_CRS_STACK_SIZE
	.align		4
.L_2755:
        /*0170*/ 	.byte	0x04, 0x1e
        /*0172*/ 	.short	(.L_2757 - .L_2756)
.L_2756:
        /*0174*/ 	.word	0x00000000


	//----- nvinfo : EIATTR_CBANK_PARAM_SIZE
	.align		4
.L_2757:
        /*0178*/ 	.byte	0x03, 0x19
        /*017a*/ 	.short	0x0074


	//----- nvinfo : EIATTR_PARAM_CBANK
	.align		4
        /*017c*/ 	.byte	0x04, 0x0a
        /*017e*/ 	.short	(.L_2759 - .L_2758)
	.align		4
.L_2758:
        /*0180*/ 	.word	index@(.nv.constant0._Z23gemm_half_q_half_kernelILi4ELb0ELb1EEvPK6__halfPKjS4_S2_PS0_iiiiPKtS7_iiiiiibS2_i)
        /*0184*/ 	.short	0x0380
        /*0186*/ 	.short	0x0074


	//----- nvinfo : EIATTR_SW_WAR
	.align		4
.L_2759:
        /*0188*/ 	.byte	0x04, 0x36
        /*018a*/ 	.short	(.L_2761 - .L_2760)
.L_2760:
        /*018c*/ 	.word	0x00000008
.L_2761:


//--------------------- .nv.info._Z23gemm_half_q_half_kernelILi3ELb0ELb1EEvPK6__halfPKjS4_S2_PS0_iiiiPKtS7_iiiiiibS2_i --------------------------
	.section	.nv.info._Z23gemm_half_q_half_kernelILi3ELb0ELb1EEvPK6__halfPKjS4_S2_PS0_iiiiPKtS7_iiiiiibS2_i,"",@"SHT_CUDA_INFO"
	.sectionflags	@""
	.align	4


	//----- nvinfo : EIATTR_CUDA_API_VERSION
	.align		4
        /*0000*/ 	.byte	0x04, 0x37
        /*0002*/ 	.short	(.L_2763 - .L_2762)
.L_2762:
        /*0004*/ 	.word	0x00000082


	//----- nvinfo : EIATTR_KPARAM_INFO
	.align		4
.L_2763:
        /*0008*/ 	.byte	0x04, 0x17
        /*000a*/ 	.short	(.L_2765 - .L_2764)
.L_2764:
        /*000c*/ 	.word	0x00000000
        /*0010*/ 	.short	0x0013
        /*0012*/ 	.short	0x0070
        /*0014*/ 	.byte	0x00, 0xf0, 0x11, 0x00


	//----- nvinfo : EIATTR_KPARAM_INFO
	.align		4
.L_2765:
        /*0018*/ 	.byte	0x04, 0x17
        /*001a*/ 	.short	(.L_2767 - .L_2766)
.L_2766:
        /*001c*/ 	.word	0x00000000
        /*0020*/ 	.short	0x0012
        /*0022*/ 	.short	0x0068
        /*0024*/ 	.byte	0x00, 0xf5, 0x21, 0x00


	//----- nvinfo : EIATTR_KPARAM_INFO
	.align		4
.L_2767:
        /*0028*/ 	.byte	0x04, 0x17
        /*002a*/ 	.short	(.L_2769 - .L_2768)
.L_2768:
        /*002c*/ 	.word	0x00000000
        /*0030*/ 	.short	0x0011
        /*0032*/ 	.short	0x0060
        /*0034*/ 	.byte	0x00, 0xf0, 0x05, 0x00


	//----- nvinfo : EIATTR_KPARAM_INFO
	.align		4
.L_2769:
        /*0038*/ 	.byte	0x04, 0x17
        /*003a*/ 	.short	(.L_2771 - .L_2770)
.L_2770:
        /*003c*/ 	.word	0x00000000
        /*0040*/ 	.short	0x0010
        /*0042*/ 	.short	0x005c
        /*0044*/ 	.byte	0x00, 0xf0, 0x11, 0x00


	//----- nvinfo : EIATTR_KPARAM_INFO
	.align		4
.L_2771:
        /*0048*/ 	.byte	0x04, 0x17
        /*004a*/ 	.short	(.L_2773 - .L_2772)
.L_2772:
        /*004c*/ 	.word	0x00000000
        /*0050*/ 	.short	0x000f
        /*0052*/ 	.short	0x0058
        /*0054*/ 	.byte	0x00, 0xf0, 0x11, 0x00


	//----- nvinfo : EIATTR_KPARAM_INFO
	.align		4
.L_2773:
        /*0058*/ 	.byte	0x04, 0x17
        /*005a*/ 	.short	(.L_2775 - .L_2774)
.L_2774:
        /*005c*/ 	.word	0x00000000
        /*0060*/ 	.short	0x000e
        /*0062*/ 	.short	0x0054
        /*0064*/ 	.byte	0x00, 0xf0, 0x11, 0x00


	//----- nvinfo : EIATTR_KPARAM_INFO
	.align		4
.L_2775:
        /*0068*/ 	.byte	0x04, 0x17
        /*006a*/ 	.short	(.L_2777 - .L_2776)
.L_2776:
        /*006c*/ 	.word	0x00000000
        /*0070*/ 	.short	0x000d
        /*0072*/ 	.short	0x0050
        /*0074*/ 	.byte	0x00, 0xf0, 0x11, 0x00


	//----- nvinfo : EIATTR_KPARAM_INFO
	.align		4
.L_2777:
        /*0078*/ 	.byte	0x04, 0x17
        /*007a*/ 	.short	(.L_2779 - .L_2778)
.L_2778:
        /*007c*/ 	.word	0x00000000
        /*0080*/ 	.short	0x000c
        /*0082*/ 	.short	0x004c
        /*0084*/ 	.byte	0x00, 0xf0, 0x11, 0x00


	//----- nvinfo : EIATTR_KPARAM_INFO
	.align		4
.L_2779:
        /*0088*/ 	.byte	0x04, 0x17
        /*008a*/ 	.short	(.L_2781 - .L_2780)
.L_2780:
        /*008c*/ 	.word	0x00000000
        /*0090*/ 	.short	0x000b
        /*0092*/ 	.short	0x0048
        /*0094*/ 	.byte	0x00, 0xf0, 0x11, 0x00


	//----- nvinfo : EIATTR_KPARAM_INFO
	.align		4
.L_2781:
        /*0098*/ 	.byte	0x04, 0x17
        /*009a*/ 	.short	(.L_2783 - .L_2782)
.L_2782:
        /*009c*/ 	.word	0x00000000
        /*00a0*/ 	.short	0x000a
        /*00a2*/ 	.short	0x0040
        /*00a4*/ 	.byte	0x00, 0xf5, 0x21, 0x00


	//----- nvinfo : EIATTR_KPARAM_INFO
	.align		4
.L_2783:
        /*00a8*/ 	.byte	0x04, 0x17
        /*00aa*/ 	.short	(.L_2785 - .L_2784)
.L_2784:
        /*00ac*/ 	.word	0x00000000
        /*00b0*/ 	.short	0x0009
        /*00b2*/ 	.short	0x0038
        /*00b4*/ 	.byte	0x00, 0xf5, 0x21, 0x00


	//----- nvinfo : EIATTR_KPARAM_INFO
	.align		4
.L_2785:
        /*00b8*/ 	.byte	0x04, 0x17
        /*00ba*/ 	.short	(.L_2787 - .L_2786)
.L_2786:
        /*00bc*/ 	.word	0x00000000
        /*00c0*/ 	.short	0x0008
        /*00c2*/ 	.short	0x0034
        /*00c4*/ 	.byte	0x00, 0xf0, 0x11, 0x00


	//----- nvinfo : EIATTR_KPARAM_INFO
	.align		4
.L_2787:
        /*00c8*/ 	.byte	0x04, 0x17
        /*00ca*/ 	.short	(.L_2789 - .L_2788)
.L_2788:
        /*00cc*/ 	.word	0x00000000
        /*00d0*/ 	.short	0x0007
        /*00d2*/ 	.short	0x0030
        /*00d4*/ 	.byte	0x00, 0xf0, 0x11, 0x00


	//----- nvinfo : EIATTR_KPARAM_INFO
	.align		4
.L_2789:
        /*00d8*/ 	.byte	0x04, 0x17
        /*00da*/ 	.short	(.L_2791 - .L_2790)
.L_2790:
        /*00dc*/ 	.word	0x00000000
        /*00e0*/ 	.short	0x0006
        /*00e2*/ 	.short	0x002c
        /*00e4*/ 	.byte	0x00, 0xf0, 0x11, 0x00


	//----- nvinfo : EIATTR_KPARAM_INFO
	.align		4
.L_2791:
        /*00e8*/ 	.byte	0x04, 0x17
        /*00ea*/ 	.short	(.L_2793 - .L_2792)
.L_2792:
        /*00ec*/ 	.word	0x00000000
        /*00f0*/ 	.short	0x0005
        /*00f2*/ 	.short	0x0028
        /*00f4*/ 	.byte	0x00, 0xf0, 0x11, 0x00


	//----- nvinfo : EIATTR_KPARAM_INFO
	.align		4
.L_2793:
        /*00f8*/ 	.byte	0x04, 0x17
        /*00fa*/ 	.short	(.L_2795 - .L_2794)
.L_2794:
        /*00fc*/ 	.word	0x00000000
        /*0100*/ 	.short	0x0004
        /*0102*/ 	.short	0x0020
        /*0104*/ 	.byte	0x00, 0xf5, 0x21, 0x00


	//----- nvinfo : EIATTR_KPARAM_INFO
	.align		4
.L_2795:
        /*0108*/ 	.byte	0x04, 0x17
        /*010a*/ 	.short	(.L_2797 - .L_2796)
.L_2796:
        /*010c*/ 	.word	0x00000000
        /*0110*/ 	.short	0x0003
        /*0112*/ 	.short	0x0018
        /*0114*/ 	.byte	0x00, 0xf5, 0x21, 0x00


	//----- nvinfo : EIATTR_KPARAM_INFO
	.align		4
.L_2797:
        /*0118*/ 	.byte	0x04, 0x17
        /*011a*/ 	.short	(.L_2799 - .L_2798)
.L_2798:
        /*011c*/ 	.word	0x00000000
        /*0120*/ 	.short	0x0002
        /*0122*/ 	.short	0x0010
        /*0124*/ 	.byte	0x00, 0xf5, 0x21, 0x00


	//----- nvinfo : EIATTR_KPARAM_INFO
	.align		4
.L_2799:
        /*0128*/ 	.byte	0x04, 0x17
        /*012a*/ 	.short	(.L_2801 - .L_2800)
.L_2800:
        /*012c*/ 	.word	0x00000000
        /*0130*/ 	.short	0x0001
        /*0132*/ 	.short	0x0008
        /*0134*/ 	.byte	0x00, 0xf5, 0x21, 0x00


	//----- nvinfo : EIATTR_KPARAM_INFO
	.align		4
.L_2801:
        /*0138*/ 	.byte	0x04, 0x17
        /*013a*/ 	.short	(.L_2803 - .L_2802)
.L_2802:
        /*013c*/ 	.word	0x00000000
        /*0140*/ 	.short	0x0000
        /*0142*/ 	.short	0x0000
        /*0144*/ 	.byte	0x00, 0xf5, 0x21, 0x00


	//----- nvinfo : EIATTR_SPARSE_MMA_MASK
	.align		4
.L_2803:
        /*0148*/ 	.byte	0x03, 0x50
        /*014a*/ 	.short	0x0000


	//----- nvinfo : EIATTR_MAXREG_COUNT
	.align		4
        /*014c*/ 	.byte	0x03, 0x1b
        /*014e*/ 	.short	0x00ff


	//----- nvinfo : EIATTR_NUM_BARRIERS
	.align		4
        /*0150*/ 	.byte	0x02, 0x4c
        /*0152*/ 	.byte	0x01
	.zero		1


	//----- nvinfo : EIATTR_MERCURY_ISA_VERSION
	.align		4
        /*0154*/ 	.byte	0x03, 0x5f
        /*0156*/ 	.short	0x0101


	//----- nvinfo : EIATTR_VRC_CTA_INIT_COUNT
	.align		4
        /*0158*/ 	.byte	0x02, 0x4a
	.zero		1
	.zero		1


	//----- nvinfo : EIATTR_EXIT_INSTR_OFFSETS
	.align		4
        /*015c*/ 	.byte	0x04, 0x1c
        /*015e*/ 	.short	(.L_2805 - .L_2804)


	//   ....[0]....
.L_2804:
        /*0160*/ 	.word	0x00000320


	//   ....[1]....
        /*0164*/ 	.word	0x000124a0


	//   ....[2]....
        /*0168*/ 	.word	0x00012530


	//   ....[3]....
        /*016c*/ 	.word	0x00012570


	//----- nvinfo : EIATTR_CRS_STACK_SIZE
	.align		4
.L_2805:
        /*0170*/ 	.byte	0x04, 0x1e
        /*0172*/ 	.short	(.L_2807 - .L_2806)
.L_2806:
        /*0174*/ 	.word	0x00000000


	//----- nvinfo : EIATTR_CBANK_PARAM_SIZE
	.align		4
.L_2807:
        /*0178*/ 	.byte	0x03, 0x19
        /*017a*/ 	.short	0x0074


	//----- nvinfo : EIATTR_PARAM_CBANK
	.align		4
        /*017c*/ 	.byte	0x04, 0x0a
        /*017e*/ 	.short	(.L_2809 - .L_2808)
	.align		4
.L_2808:
        /*0180*/ 	.word	index@(.nv.constant0._Z23gemm_half_q_half_kernelILi3ELb0ELb1EEvPK6__halfPKjS4_S2_PS0_iiiiPKtS7_iiiiiibS2_i)
        /*0184*/ 	.short	0x0380
        /*0186*/ 	.short	0x0074


	//----- nvinfo : EIATTR_SW_WAR
	.align		4
.L_2809:
        /*0188*/ 	.byte	0x04, 0x36
        /*018a*/ 	.short	(.L_2811 - .L_2810)
.L_2810:
        /*018c*/ 	.word	0x00000008
.L_2811:


//--------------------- .nv.info._Z23gemm_half_q_half_kernelILi2ELb0ELb1EEvPK6__halfPKjS4_S2_PS0_iiiiPKtS7_iiiiiibS2_i --------------------------
	.section	.nv.info._Z23gemm_half_q_half_kernelILi2ELb0ELb1EEvPK6__halfPKjS4_S2_PS0_iiiiPKtS7_iiiiiibS2_i,"",@"SHT_CUDA_INFO"
	.sectionflags	@""
	.align	4


	//----- nvinfo : EIATTR_CUDA_API_VERSION
	.align		4
        /*0000*/ 	.byte	0x04, 0x37
        /*0002*/ 	.short	(.L_2813 - .L_2812)
.L_2812:
        /*0004*/ 	.word	0x00000082


	//----- nvinfo : EIATTR_KPARAM_INFO
	.align		4
.L_2813:
        /*0008*/ 	.byte	0x04, 0x17
        /*000a*/ 	.short	(.L_2815 - .L_2814)
.L_2814:
        /*000c*/ 	.word	0x00000000
        /*0010*/ 	.short	0x0013
        /*0012*/ 	.short	0x0070
        /*0014*/ 	.byte	0x00, 0xf0, 0x11, 0x00


	//----- nvinfo : EIATTR_KPARAM_INFO
	.align		4
.L_2815:
        /*0018*/ 	.byte	0x04, 0x17
        /*001a*/ 	.short	(.L_2817 - .L_2816)
.L_2816:
        /*001c*/ 	.word	0x00000000
        /*0020*/ 	.short	0x0012
        /*0022*/ 	.short	0x0068
        /*0024*/ 	.byte	0x00, 0xf5, 0x21, 0x00


	//----- nvinfo : EIATTR_KPARAM_INFO
	.align		4
.L_2817:
        /*0028*/ 	.byte	0x04, 0x17
        /*002a*/ 	.short	(.L_2819 - .L_2818)
.L_2818:
        /*002c*/ 	.word	0x00000000
        /*0030*/ 	.short	0x0011
        /*0032*/ 	.short	0x0060
        /*0034*/ 	.byte	0x00, 0xf0, 0x05, 0x00


	//----- nvinfo : EIATTR_KPARAM_INFO
	.align		4
.L_2819:
        /*0038*/ 	.byte	0x04, 0x17
        /*003a*/ 	.short	(.L_2821 - .L_2820)
.L_2820:
        /*003c*/ 	.word	0x00000000
        /*0040*/ 	.short	0x0010
        /*0042*/ 	.short	0x005c
        /*0044*/ 	.byte	0x00, 0xf0, 0x11, 0x00


	//----- nvinfo : EIATTR_KPARAM_INFO
	.align		4
.L_2821:
        /*0048*/ 	.byte	0x04, 0x17
        /*004a*/ 	.short	(.L_2823 - .L_2822)
.L_2822:
        /*004c*/ 	.word	0x00000000
        /*0050*/ 	.short	0x000f
        /*0052*/ 	.short	0x0058
        /*0054*/ 	.byte	0x00, 0xf0, 0x11, 0x00


	//----- nvinfo : EIATTR_KPARAM_INFO
	.align		4
.L_2823:
        /*0058*/ 	.byte	0x04, 0x17
        /*005a*/ 	.short	(.L_2825 - .L_2824)
.L_2824:
        /*005c*/ 	.word	0x00000000
        /*0060*/ 	.short	0x000e
        /*0062*/ 	.short	0x0054
        /*0064*/ 	.byte	0x00, 0xf0, 0x11, 0x00


	//----- nvinfo : EIATTR_KPARAM_INFO
	.align		4
.L_2825:
        /*0068*/ 	.byte	0x04, 0x17
        /*006a*/ 	.short	(.L_2827 - .L_2826)
.L_2826:
        /*006c*/ 	.word	0x00000000
        /*0070*/ 	.short	0x000d
        /*0072*/ 	.short	0x0050
        /*0074*/ 	.byte	0x00, 0xf0, 0x11, 0x00


	//----- nvinfo : EIATTR_KPARAM_INFO
	.align		4
.L_2827:
        /*0078*/ 	.byte	0x04, 0x17
        /*007a*/ 	.short	(.L_2829 - .L_2828)
.L_2828:
        /*007c*/ 	.word	0x00000000
        /*0080*/ 	.short	0x000c
        /*0082*/ 	.short	0x004c
        /*0084*/ 	.byte	0x00, 0xf0, 0x11, 0x00


	//----- nvinfo : EIATTR_KPARAM_INFO
	.align		4
.L_2829:
        /*0088*/ 	.byte	0x04, 0x17
        /*008a*/ 	.short	(.L_2831 - .L_2830)
.L_2830:
        /*008c*/ 	.word	0x00000000
        /*0090*/ 	.short	0x000b
        /*0092*/ 	.short	0x0048
        /*0094*/ 	.byte	0x00, 0xf0, 0x11, 0x00


	//----- nvinfo : EIATTR_KPARAM_INFO
	.align		4
.L_2831:
        /*0098*/ 	.byte	0x04, 0x17
        /*009a*/ 	.short	(.L_2833 - .L_2832)
.L_2832:
        /*009c*/ 	.word	0x00000000
        /*00a0*/ 	.short	0x000a
        /*00a2*/ 	.short	0x0040
        /*00a4*/ 	.byte	0x00, 0xf5, 0x21, 0x00


	//----- nvinfo : EIATTR_KPARAM_INFO
	.align		4
.L_2833:
        /*00a8*/ 	.byte	0x04, 0x17
        /*00aa*/ 	.short	(.L_2835 - .L_2834)
.L_2834:
        /*00ac*/ 	.word	0x00000000
        /*00b0*/ 	.short	0x0009
        /*00b2*/ 	.short	0x0038
        /*00b4*/ 	.byte	0x00, 0xf5, 0x21, 0x00


	//----- nvinfo : EIATTR_KPARAM_INFO
	.align		4
.L_2835:
        /*00b8*/ 	.byte	0x04, 0x17
        /*00ba*/ 	.short	(.L_2837 - .L_2836)
.L_2836:
        /*00bc*/ 	.word	0x00000000
        /*00c0*/ 	.short	0x0008
        /*00c2*/ 	.short	0x0034
        /*00c4*/ 	.byte	0x00, 0xf0, 0x11, 0x00


	//----- nvinfo : EIATTR_KPARAM_INFO
	.align		4
.L_2837:
        /*00c8*/ 	.byte	0x04, 0x17
        /*00ca*/ 	.short	(.L_2839 - .L_2838)
.L_2838:
        /*00cc*/ 	.word	0x00000000
        /*00d0*/ 	.short	0x0007
        /*00d2*/ 	.short	0x0030
        /*00d4*/ 	.byte	0x00, 0xf0, 0x11, 0x00


	//----- nvinfo : EIATTR_KPARAM_INFO
	.align		4
.L_2839:
        /*00d8*/ 	.byte	0x04, 0x17
        /*00da*/ 	.short	(.L_2841 - .L_2840)
.L_2840:
        /*00dc*/ 	.word	0x00000000
        /*00e0*/ 	.short	0x0006
        /*00e2*/ 	.short	0x002c
        /*00e4*/ 	.byte	0x00, 0xf0, 0x11, 0x00


	//----- nvinfo : EIATTR_KPARAM_INFO
	.align		4
.L_2841:
        /*00e8*/ 	.byte	0x04, 0x17
        /*00ea*/ 	.short	(.L_2843 - .L_2842)
.L_2842:
        /*00ec*/ 	.word	0x00000000
        /*00f0*/ 	.short	0x0005
        /*00f2*/ 	.short	0x0028
        /*00f4*/ 	.byte	0x00, 0xf0, 0x11, 0x00


	//----- nvinfo : EIATTR_KPARAM_INFO
	.align		4
.L_2843:
        /*00f8*/ 	.byte	0x04, 0x17
        /*00fa*/ 	.short	(.L_2845 - .L_2844)
.L_2844:
        /*00fc*/ 	.word	0x00000000
        /*0100*/ 	.short	0x0004
        /*0102*/ 	.short	0x0020
        /*0104*/ 	.byte	0x00, 0xf5, 0x21, 0x00


	//----- nvinfo : EIATTR_KPARAM_INFO
	.align		4
.L_2845:
        /*0108*/ 	.byte	0x04, 0x17
        /*010a*/ 	.short	(.L_2847 - .L_2846)
.L_2846:
        /*010c*/ 	.word	0x00000000
        /*0110*/ 	.short	0x0003
        /*0112*/ 	.short	0x0018
        /*0114*/ 	.byte	0x00, 0xf5, 0x21, 0x00


	//----- nvinfo : EIATTR_KPARAM_INFO
	.align		4
.L_2847:
        /*0118*/ 	.byte	0x04, 0x17
        /*011a*/ 	.short	(.L_2849 - .L_2848)
.L_2848:
        /*011c*/ 	.word	0x00000000
        /*0120*/ 	.short	0x0002
        /*0122*/ 	.short	0x0010
        /*0124*/ 	.byte	0x00, 0xf5, 0x21, 0x00


	//----- nvinfo : EIATTR_KPARAM_INFO
	.align		4
.L_2849:
        /*0128*/ 	.byte	0x04, 0x17
        /*012a*/ 	.short	(.L_2851 - .L_2850)
.L_2850:
        /*012c*/ 	.word	0x00000000
        /*0130*/ 	.short	0x0001
        /*0132*/ 	.short	0x0008
        /*0134*/ 	.byte	0x00, 0xf5, 0x21, 0x00


	//----- nvinfo : EIATTR_KPARAM_INFO
	.align		4
.L_2851:
        /*0138*/ 	.byte	0x04, 0x17
        /*013a*/ 	.short	(.L_2853 - .L_2852)
.L_2852:
        /*013c*/ 	.word	0x00000000
        /*0140*/ 	.short	0x0000
        /*0142*/ 	.short	0x0000
        /*0144*/ 	.byte	0x00, 0xf5, 0x21, 0x00


	//----- nvinfo : EIATTR_SPARSE_MMA_MASK
	.align		4
.L_2853:
        /*0148*/ 	.byte	0x03, 0x50
        /*014a*/ 	.short	0x0000


	//----- nvinfo : EIATTR_MAXREG_COUNT
	.align		4
        /*014c*/ 	.byte	0x03, 0x1b
        /*014e*/ 	.short	0x00ff


	//----- nvinfo : EIATTR_NUM_BARRIERS
	.align		4
        /*0150*/ 	.byte	0x02, 0x4c
        /*0152*/ 	.byte	0x01
	.zero		1


	//----- nvinfo : EIATTR_MERCURY_ISA_VERSION
	.align		4
        /*0154*/ 	.byte	0x03, 0x5f
        /*0156*/ 	.short	0x0101


	//----- nvinfo : EIATTR_VRC_CTA_INIT_COUNT
	.align		4
        /*0158*/ 	.byte	0x02, 0x4a
	.zero		1
	.zero		1


	//----- nvinfo : EIATTR_EXIT_INSTR_OFFSETS
	.align		4
        /*015c*/ 	.byte	0x04, 0x1c
        /*015e*/ 	.short	(.L_2855 - .L_2854)


	//   ....[0]....
.L_2854:
        /*0160*/ 	.word	0x000002b0


	//   ....[1]....
        /*0164*/ 	.word	0x0000f510


	//   ....[2]....
        /*0168*/ 	.word	0x0000f5a0


	//   ....[3]....
        /*016c*/ 	.word	0x0000f5e0


	//----- nvinfo : EIATTR_CRS_STACK_SIZE
	.align		4
.L_2855:
        /*0170*/ 	.byte	0x04, 0x1e
        /*0172*/ 	.short	(.L_2857 - .L_2856)
.L_2856:
        /*0174*/ 	.word	0x00000000


	//----- nvinfo : EIATTR_CBANK_PARAM_SIZE
	.align		4
.L_2857:
        /*0178*/ 	.byte	0x03, 0x19
        /*017a*/ 	.short	0x0074


	//----- nvinfo : EIATTR_PARAM_CBANK
	.align		4
        /*017c*/ 	.byte	0x04, 0x0a
        /*017e*/ 	.short	(.L_2859 - .L_2858)
	.align		4
.L_2858:
        /*0180*/ 	.word	index@(.nv.constant0._Z23gemm_half_q_half_kernelILi2ELb0ELb1EEvPK6__halfPKjS4_S2_PS0_iiiiPKtS7_iiiiiibS2_i)
        /*0184*/ 	.short	0x0380
        /*0186*/ 	.short	0x0074


	//----- nvinfo : EIATTR_SW_WAR
	.align		4
.L_2859:
        /*0188*/ 	.byte	0x04, 0x36
        /*018a*/ 	.short	(.L_2861 - .L_2860)
.L_2860:
        /*018c*/ 	.word	0x00000008
.L_2861:


//--------------------- .nv.info._Z23gemm_half_q_half_kernelILi1ELb0ELb1EEvPK6__halfPKjS4_S2_PS0_iiiiPKtS7_iiiiiibS2_i --------------------------
	.section	.nv.info._Z23gemm_half_q_half_kernelILi1ELb0ELb1EEvPK6__halfPKjS4_S2_PS0_iiiiPKtS7_iiiiiibS2_i,"",@"SHT_CUDA_INFO"
	.sectionflags	@""
	.align	4


	//----- nvinfo : EIATTR_CUDA_API_VERSION
	.align		4
        /*0000*/ 	.byte	0x04, 0x37
        /*0002*/ 	.short	(.L_2863 - .L_2862)
.L_2862:
        /*0004*/ 	.word	0x00000082


	//----- nvinfo : EIATTR_KPARAM_INFO
	.align		4
.L_2863:
        /*0008*/ 	.byte	0x04, 0x17
        /*000a*/ 	.short	(.L_2865 - .L_2864)
.L_2864:
        /*000c*/ 	.word	0x00000000
        /*0010*/ 	.short	0x0013
        /*0012*/ 	.short	0x0070
        /*0014*/ 	.byte	0x00, 0xf0, 0x11, 0x00


	//----- nvinfo : EIATTR_KPARAM_INFO
	.align		4
.L_2865:
        /*0018*/ 	.byte	0x04, 0x17
        /*001a*/ 	.short	(.L_2867 - .L_2866)
.L_2866:
        /*001c*/ 	.word	0x00000000
        /*0020*/ 	.short	0x0012
        /*0022*/ 	.short	0x0068
        /*0024*/ 	.byte	0x00, 0xf5, 0x21, 0x00


	//----- nvinfo : EIATTR_KPARAM_INFO
	.align		4
.L_2867:
        /*0028*/ 	.byte	0x04, 0x17
        /*002a*/ 	.short	(.L_2869 - .L_2868)
.L_2868:
        /*002c*/ 	.word	0x00000000
        /*0030*/ 	.short	0x0011
        /*0032*/ 	.short	0x0060
        /*0034*/ 	.byte	0x00, 0xf0, 0x05, 0x00


	//----- nvinfo : EIATTR_KPARAM_INFO
	.align		4
.L_2869:
        /*0038*/ 	.byte	0x04, 0x17
        /*003a*/ 	.short	(.L_2871 - .L_2870)
.L_2870:
        /*003c*/ 	.word	0x00000000
        /*0040*/ 	.short	0x0010
        /*0042*/ 	.short	0x005c
        /*0044*/ 	.byte	0x00, 0xf0, 0x11, 0x00


	//----- nvinfo : EIATTR_KPARAM_INFO
	.align		4
.L_2871:
        /*0048*/ 	.byte	0x04, 0x17
        /*004a*/ 	.short	(.L_2873 - .L_2872)
.L_2872:
        /*004c*/ 	.word	0x00000000
        /*0050*/ 	.short	0x000f
        /*0052*/ 	.short	0x0058
        /*0054*/ 	.byte	0x00, 0xf0, 0x11, 0x00


	//----- nvinfo : EIATTR_KPARAM_INFO
	.align		4
.L_2873:
        /*0058*/ 	.byte	0x04, 0x17
        /*005a*/ 	.short	(.L_2875 - .L_2874)
.L_2874:
        /*005c*/ 	.word	0x00000000
        /*0060*/ 	.short	0x000e
        /*0062*/ 	.short	0x0054
        /*0064*/ 	.byte	0x00, 0xf0, 0x11, 0x00


	//----- nvinfo : EIATTR_KPARAM_INFO
	.align		4
.L_2875:
        /*0068*/ 	.byte	0x04, 0x17
        /*006a*/ 	.short	(.L_2877 - .L_2876)
.L_2876:
        /*006c*/ 	.word	0x00000000
        /*0070*/ 	.short	0x000d
        /*0072*/ 	.short	0x0050
        /*0074*/ 	.byte	0x00, 0xf0, 0x11, 0x00


	//----- nvinfo : EIATTR_KPARAM_INFO
	.align		4
.L_2877:
        /*0078*/ 	.byte	0x04, 0x17
        /*007a*/ 	.short	(.L_2879 - .L_2878)
.L_2878:
        /*007c*/ 	.word	0x00000000
        /*0080*/ 	.short	0x000c
        /*0082*/ 	.short	0x004c
        /*0084*/ 	.byte	0x00, 0xf0, 0x11, 0x00


	//----- nvinfo : EIATTR_KPARAM_INFO
	.align		4
.L_2879:
        /*0088*/ 	.byte	0x04, 0x17
        /*008a*/ 	.short	(.L_2881 - .L_2880)
.L_2880:
        /*008c*/ 	.word	0x00000000
        /*0090*/ 	.short	0x000b
        /*0092*/ 	.short	0x0048
        /*0094*/ 	.byte	0x00, 0xf0, 0x11, 0x00


	//----- nvinfo : EIATTR_KPARAM_INFO
	.align		4
.L_2881:
        /*0098*/ 	.byte	0x04, 0x17
        /*009a*/ 	.short	(.L_2883 - .L_2882)
.L_2882:
        /*009c*/ 	.word	0x00000000
        /*00a0*/ 	.short	0x000a
        /*00a2*/ 	.short	0x0040
        /*00a4*/ 	.byte	0x00, 0xf5, 0x21, 0x00


	//----- nvinfo : EIATTR_KPARAM_INFO
	.align		4
.L_2883:
        /*00a8*/ 	.byte	0x04, 0x17
        /*00aa*/ 	.short	(.L_2885 - .L_2884)
.L_2884:
        /*00ac*/ 	.word	0x00000000
        /*00b0*/ 	.short	0x0009
        /*00b2*/ 	.short	0x0038
        /*00b4*/ 	.byte	0x00, 0xf5, 0x21, 0x00


	//----- nvinfo : EIATTR_KPARAM_INFO
	.align		4
.L_2885:
        /*00b8*/ 	.byte	0x04, 0x17
        /*00ba*/ 	.short	(.L_2887 - .L_2886)
.L_2886:
        /*00bc*/ 	.word	0x00000000
        /*00c0*/ 	.short	0x0008
        /*00c2*/ 	.short	0x0034
        /*00c4*/ 	.byte	0x00, 0xf0, 0x11, 0x00


	//----- nvinfo : EIATTR_KPARAM_INFO
	.align		4
.L_2887:
        /*00c8*/ 	.byte	0x04, 0x17
        /*00ca*/ 	.short	(.L_2889 - .L_2888)
.L_2888:
        /*00cc*/ 	.word	0x00000000
        /*00d0*/ 	.short	0x0007
        /*00d2*/ 	.short	0x0030
        /*00d4*/ 	.byte	0x00, 0xf0, 0x11, 0x00


	//----- nvinfo : EIATTR_KPARAM_INFO
	.align		4
.L_2889:
        /*00d8*/ 	.byte	0x04, 0x17
        /*00da*/ 	.short	(.L_2891 - .L_2890)
.L_2890:
        /*00dc*/ 	.word	0x00000000
        /*00e0*/ 	.short	0x0006
        /*00e2*/ 	.short	0x002c
        /*00e4*/ 	.byte	0x00, 0xf0, 0x11, 0x00


	//----- nvinfo : EIATTR_KPARAM_INFO
	.align		4
.L_2891:
        /*00e8*/ 	.byte	0x04, 0x17
        /*00ea*/ 	.short	(.L_2893 - .L_2892)
.L_2892:
        /*00ec*/ 	.word	0x00000000
        /*00f0*/ 	.short	0x0005
        /*00f2*/ 	.short	0x0028
        /*00f4*/ 	.byte	0x00, 0xf0, 0x11, 0x00


	//----- nvinfo : EIATTR_KPARAM_INFO
	.align		4
.L_2893:
        /*00f8*/ 	.byte	0x04, 0x17
        /*00fa*/ 	.short	(.L_2895 - .L_2894)
.L_2894:
        /*00fc*/ 	.word	0x00000000
        /*0100*/ 	.short	0x0004
        /*0102*/ 	.short	0x0020
        /*0104*/ 	.byte	0x00, 0xf5, 0x21, 0x00


	//----- nvinfo : EIATTR_KPARAM_INFO
	.align		4
.L_2895:
        /*0108*/ 	.byte	0x04, 0x17
        /*010a*/ 	.short	(.L_2897 - .L_2896)
.L_2896:
        /*010c*/ 	.word	0x00000000
        /*0110*/ 	.short	0x0003
        /*0112*/ 	.short	0x0018
        /*0114*/ 	.byte	0x00, 0xf5, 0x21, 0x00


	//----- nvinfo : EIATTR_KPARAM_INFO
	.align		4
.L_2897:
        /*0118*/ 	.byte	0x04, 0x17
        /*011a*/ 	.short	(.L_2899 - .L_2898)
.L_2898:
        /*011c*/ 	.word	0x00000000
        /*0120*/ 	.short	0x0002
        /*0122*/ 	.short	0x0010
        /*0124*/ 	.byte	0x00, 0xf5, 0x21, 0x00


	//----- nvinfo : EIATTR_KPARAM_INFO
	.align		4
.L_2899:
        /*0128*/ 	.byte	0x04, 0x17
        /*012a*/ 	.short	(.L_2901 - .L_2900)
.L_2900:
        /*012c*/ 	.word	0x00000000
        /*0130*/ 	.short	0x0001
        /*0132*/ 	.short	0x0008
        /*0134*/ 	.byte	0x00, 0xf5, 0x21, 0x00


	//----- nvinfo : EIATTR_KPARAM_INFO
	.align		4
.L_2901:
        /*0138*/ 	.byte	0x04, 0x17
        /*013a*/ 	.short	(.L_2903 - .L_2902)
.L_2902:
        /*013c*/ 	.word	0x00000000
        /*0140*/ 	.short	0x0000
        /*0142*/ 	.short	0x0000
        /*0144*/ 	.byte	0x00, 0xf5, 0x21, 0x00


	//----- nvinfo : EIATTR_SPARSE_MMA_MASK
	.align		4
.L_2903:
        /*0148*/ 	.byte	0x03, 0x50
        /*014a*/ 	.short	0x0000


	//----- nvinfo : EIATTR_MAXREG_COUNT
	.align		4
        /*014c*/ 	.byte	0x03, 0x1b
        /*014e*/ 	.short	0x00ff


	//----- nvinfo : EIATTR_NUM_BARRIERS
	.align		4
        /*0150*/ 	.byte	0x02, 0x4c
        /*0152*/ 	.byte	0x01
	.zero		1


	//----- nvinfo : EIATTR_MERCURY_ISA_VERSION
	.align		4
        /*0154*/ 	.byte	0x03, 0x5f
        /*0156*/ 	.short	0x0101


	//----- nvinfo : EIATTR_VRC_CTA_INIT_COUNT
	.align		4
        /*0158*/ 	.byte	0x02, 0x4a
	.zero		1
	.zero		1


	//----- nvinfo : EIATTR_EXIT_INSTR_OFFSETS
	.align		4
        /*015c*/ 	.byte	0x04, 0x1c
        /*015e*/ 	.short	(.L_2905 - .L_2904)


	//   ....[0]....
.L_2904:
        /*0160*/ 	.word	0x00000200


	//   ....[1]....
        /*0164*/ 	.word	0x0000c630


	//   ....[2]....
        /*0168*/ 	.word	0x0000c6c0


	//   ....[3]....
        /*016c*/ 	.word	0x0000c700


	//----- nvinfo : EIATTR_CRS_STACK_SIZE
	.align		4
.L_2905:
        /*0170*/ 	.byte	0x04, 0x1e
        /*0172*/ 	.short	(.L_2907 - .L_2906)
.L_2906:
        /*0174*/ 	.word	0x00000000


	//----- nvinfo : EIATTR_CBANK_PARAM_SIZE
	.align		4
.L_2907:
        /*0178*/ 	.byte	0x03, 0x19
        /*017a*/ 	.short	0x0074


	//----- nvinfo : EIATTR_PARAM_CBANK
	.align		4
        /*017c*/ 	.byte	0x04, 0x0a
        /*017e*/ 	.short	(.L_2909 - .L_2908)
	.align		4
.L_2908:
        /*0180*/ 	.word	index@(.nv.constant0._Z23gemm_half_q_half_kernelILi1ELb0ELb1EEvPK6__halfPKjS4_S2_PS0_iiiiPKtS7_iiiiiibS2_i)
        /*0184*/ 	.short	0x0380
        /*0186*/ 	.short	0x0074


	//----- nvinfo : EIATTR_SW_WAR
	.align		4
.L_2909:
        /*0188*/ 	.byte	0x04, 0x36
        /*018a*/ 	.short	(.L_2911 - .L_2910)
.L_2910:
        /*018c*/ 	.word	0x00000008
.L_2911:


//--------------------- .nv.info._Z23gemm_half_q_half_kernelILi8ELb0ELb0EEvPK6__halfPKjS4_S2_PS0_iiiiPKtS7_iiiiiibS2_i --------------------------
	.section	.nv.info._Z23gemm_half_q_half_kernelILi8ELb0ELb0EEvPK6__halfPKjS4_S2_PS0_iiiiPKtS7_iiiiiibS2_i,"",@"SHT_CUDA_INFO"
	.sectionflags	@""
	.align	4


	//----- nvinfo : EIATTR_CUDA_API_VERSION
	.align		4
        /*0000*/ 	.byte	0x04, 0x37
        /*0002*/ 	.short	(.L_2913 - .L_2912)
.L_2912:
        /*0004*/ 	.word	0x00000082


	//----- nvinfo : EIATTR_KPARAM_INFO
	.align		4
.L_2913:
        /*0008*/ 	.byte	0x04, 0x17
        /*000a*/ 	.short	(.L_2915 - .L_2914)
.L_2914:
        /*000c*/ 	.word	0x00000000
        /*0010*/ 	.short	0x0013
        /*0012*/ 	.short	0x0070
        /*0014*/ 	.byte	0x00, 0xf0, 0x11, 0x00


	//----- nvinfo : EIATTR_KPARAM_INFO
	.align		4
.L_2915:
        /*0018*/ 	.byte	0x04, 0x17
        /*001a*/ 	.short	(.L_2917 - .L_2916)
.L_2916:
        /*001c*/ 	.word	0x00000000
        /*0020*/ 	.short	0x0012
        /*0022*/ 	.short	0x0068
        /*0024*/ 	.byte	0x00, 0xf5, 0x21, 0x00


	//----- nvinfo : EIATTR_KPARAM_INFO
	.align		4
.L_2917:
        /*0028*/ 	.byte	0x04, 0x17
        /*002a*/ 	.short	(.L_2919 - .L_2918)
.L_2918:
        /*002c*/ 	.word	0x00000000
        /*0030*/ 	.short	0x0011
        /*0032*/ 	.short	0x0060
        /*0034*/ 	.byte	0x00, 0xf0, 0x05, 0x00


	//----- nvinfo : EIATTR_KPARAM_INFO
	.align		4
.L_2919:
        /*0038*/ 	.byte	0x04, 0x17
        /*003a*/ 	.short	(.L_2921 - .L_2920)
.L_2920:
        /*003c*/ 	.word	0x00000000
        /*0040*/ 	.short	0x0010
        /*0042*/ 	.short	0x005c
        /*0044*/ 	.byte	0x00, 0xf0, 0x11, 0x00


	//----- nvinfo : EIATTR_KPARAM_INFO
	.align		4
.L_2921:
        /*0048*/ 	.byte	0x04, 0x17
        /*004a*/ 	.short	(.L_2923 - .L_2922)
.L_2922:
        /*004c*/ 	.word	0x00000000
        /*0050*/ 	.short	0x000f
        /*0052*/ 	.short	0x0058
        /*0054*/ 	.byte	0x00, 0xf0, 0x11, 0x00


	//----- nvinfo : EIATTR_KPARAM_INFO
	.align		4
.L_2923:
        /*0058*/ 	.byte	0x04, 0x17
        /*005a*/ 	.short	(.L_2925 - .L_2924)
.L_2924:
        /*005c*/ 	.word	0x00000000
        /*0060*/ 	.short	0x000e
        /*0062*/ 	.short	0x0054
        /*0064*/ 	.byte	0x00, 0xf0, 0x11, 0x00


	//----- nvinfo : EIATTR_KPARAM_INFO
	.align		4
.L_2925:
        /*0068*/ 	.byte	0x04, 0x17
        /*006a*/ 	.short	(.L_2927 - .L_2926)
.L_2926:
        /*006c*/ 	.word	0x00000000
        /*0070*/ 	.short	0x000d
        /*0072*/ 	.short	0x0050
        /*0074*/ 	.byte	0x00, 0xf0, 0x11, 0x00


	//----- nvinfo : EIATTR_KPARAM_INFO
	.align		4
.L_2927:
        /*0078*/ 	.byte	0x04, 0x17
        /*007a*/ 	.short	(.L_2929 - .L_2928)
.L_2928:
        /*007c*/ 	.word	0x00000000
        /*0080*/ 	.short	0x000c
        /*0082*/ 	.short	0x004c
        /*0084*/ 	.byte	0x00, 0xf0, 0x11, 0x00


	//----- nvinfo : EIATTR_KPARAM_INFO
	.align		4
.L_2929:
        /*0088*/ 	.byte	0x04, 0x17
        /*008a*/ 	.short	(.L_2931 - .L_2930)
.L_2930:
        /*008c*/ 	.word	0x00000000
        /*0090*/ 	.short	0x000b
        /*0092*/ 	.short	0x0048
        /*0094*/ 	.byte	0x00, 0xf0, 0x11, 0x00


	//----- nvinfo : EIATTR_KPARAM_INFO
	.align		4
.L_2931:
        /*0098*/ 	.byte	0x04, 0x17
        /*009a*/ 	.short	(.L_2933 - .L_2932)
.L_2932:
        /*009c*/ 	.word	0x00000000
        /*00a0*/ 	.short	0x000a
        /*00a2*/ 	.short	0x0040
        /*00a4*/ 	.byte	0x00, 0xf5, 0x21, 0x00


	//----- nvinfo : EIATTR_KPARAM_INFO
	.align		4
.L_2933:
        /*00a8*/ 	.byte	0x04, 0x17
        /*00aa*/ 	.short	(.L_2935 - .L_2934)
.L_2934:
        /*00ac*/ 	.word	0x00000000
        /*00b0*/ 	.short	0x0009
        /*00b2*/ 	.short	0x0038
        /*00b4*/ 	.byte	0x00, 0xf5, 0x21, 0x00


	//----- nvinfo : EIATTR_KPARAM_INFO
	.align		4
.L_2935:
        /*00b8*/ 	.byte	0x04, 0x17
        /*00ba*/ 	.short	(.L_2937 - .L_2936)
.L_2936:
        /*00bc*/ 	.word	0x00000000
        /*00c0*/ 	.short	0x0008
        /*00c2*/ 	.short	0x0034
        /*00c4*/ 	.byte	0x00, 0xf0, 0x11, 0x00


	//----- nvinfo : EIATTR_KPARAM_INFO
	.align		4
.L_2937:
        /*00c8*/ 	.byte	0x04, 0x17
        /*00ca*/ 	.short	(.L_2939 - .L_2938)
.L_2938:
        /*00cc*/ 	.word	0x00000000
        /*00d0*/ 	.short	0x0007
        /*00d2*/ 	.short	0x0030
        /*00d4*/ 	.byte	0x00, 0xf0, 0x11, 0x00


	//----- nvinfo : EIATTR_KPARAM_INFO
	.align		4
.L_2939:
        /*00d8*/ 	.byte	0x04, 0x17
        /*00da*/ 	.short	(.L_2941 - .L_2940)
.L_2940:
        /*00dc*/ 	.word	0x00000000
        /*00e0*/ 	.short	0x0006
        /*00e2*/ 	.short	0x002c
        /*00e4*/ 	.byte	0x00, 0xf0, 0x11, 0x00


	//----- nvinfo : EIATTR_KPARAM_INFO
	.align		4
.L_2941:
        /*00e8*/ 	.byte	0x04, 0x17
        /*00ea*/ 	.short	(.L_2943 - .L_2942)
.L_2942:
        /*00ec*/ 	.word	0x00000000
        /*00f0*/ 	.short	0x0005
        /*00f2*/ 	.short	0x0028
        /*00f4*/ 	.byte	0x00, 0xf0, 0x11, 0x00


	//----- nvinfo : EIATTR_KPARAM_INFO
	.align		4
.L_2943:
        /*00f8*/ 	.byte	0x04, 0x17
        /*00fa*/ 	.short	(.L_2945 - .L_2944)
.L_2944:
        /*00fc*/ 	.word	0x00000000
        /*0100*/ 	.short	0x0004
        /*0102*/ 	.short	0x0020
        /*0104*/ 	.byte	0x00, 0xf5, 0x21, 0x00


	//----- nvinfo : EIATTR_KPARAM_INFO
	.align		4
.L_2945:
        /*0108*/ 	.byte	0x04, 0x17
        /*010a*/ 	.short	(.L_2947 - .L_2946)
.L_2946:
        /*010c*/ 	.word	0x00000000
        /*0110*/ 	.short	0x0003
        /*0112*/ 	.short	0x0018
        /*0114*/ 	.byte	0x00, 0xf5, 0x21, 0x00


	//----- nvinfo : EIATTR_KPARAM_INFO
	.align		4
.L_2947:
        /*0118*/ 	.byte	0x04, 0x17
        /*011a*/ 	.short	(.L_2949 - .L_2948)
.L_2948:
        /*011c*/ 	.word	0x00000000
        /*0120*/ 	.short	0x0002
        /*0122*/ 	.short	0x0010
        /*0124*/ 	.byte	0x00, 0xf5, 0x21, 0x00


	//----- nvinfo : EIATTR_KPARAM_INFO
	.align		4
.L_2949:
        /*0128*/ 	.byte	0x04, 0x17
        /*012a*/ 	.short	(.L_2951 - .L_2950)
.L_2950:
        /*012c*/ 	.word	0x00000000
        /*0130*/ 	.short	0x0001
        /*0132*/ 	.short	0x0008
        /*0134*/ 	.byte	0x00, 0xf5, 0x21, 0x00


	//----- nvinfo : EIATTR_KPARAM_INFO
	.align		4
.L_2951:
        /*0138*/ 	.byte	0x04, 0x17
        /*013a*/ 	.short	(.L_2953 - .L_2952)
.L_2952:
        /*013c*/ 	.word	0x00000000
        /*0140*/ 	.short	0x0000
        /*0142*/ 	.short	0x0000
        /*0144*/ 	.byte	0x00, 0xf5, 0x21, 0x00


	//----- nvinfo : EIATTR_SPARSE_MMA_MASK
	.align		4
.L_2953:
        /*0148*/ 	.byte	0x03, 0x50
        /*014a*/ 	.short	0x0000


	//----- nvinfo : EIATTR_MAXREG_COUNT
	.align		4
        /*014c*/ 	.byte	0x03, 0x1b
        /*014e*/ 	.short	0x00ff


	//----- nvinfo : EIATTR_NUM_BARRIERS
	.align		4
        /*0150*/ 	.byte	0x02, 0x4c
        /*0152*/ 	.byte	0x01
	.zero		1


	//----- nvinfo : EIATTR_MERCURY_ISA_VERSION
	.align		4
        /*0154*/ 	.byte	0x03, 0x5f
        /*0156*/ 	.short	0x0101


	//----- nvinfo : EIATTR_VRC_CTA_INIT_COUNT
	.align		4
        /*0158*/ 	.byte	0x02, 0x4a
	.zero		1
	.zero		1


	//----- nvinfo : EIATTR_EXIT_INSTR_OFFSETS
	.align		4
        /*015c*/ 	.byte	0x04, 0x1c
        /*015e*/ 	.short	(.L_2955 - .L_2954)


	//   ....[0]....
.L_2954:
        /*0160*/ 	.word	0x00000550


	//   ....[1]....
        /*0164*/ 	.word	0x00021110


	//   ....[2]....
        /*0168*/ 	.word	0x000211a0


	//   ....[3]....
        /*016c*/ 	.word	0x000211e0


	//----- nvinfo : EIATTR_CRS_STACK_SIZE
	.align		4
.L_2955:
        /*0170*/ 	.byte	0x04, 0x1e
        /*0172*/ 	.short	(.L_2957 - .L_2956)
.L_2956:
        /*0174*/ 	.word	0x00000000


	//----- nvinfo : EIATTR_CBANK_PARAM_SIZE
	.align		4
.L_2957:
        /*0178*/ 	.byte	0x03, 0x19
        /*017a*/ 	.short	0x0074


	//----- nvinfo : EIATTR_PARAM_CBANK
	.align		4
        /*017c*/ 	.byte	0x04, 0x0a
        /*017e*/ 	.short	(.L_2959 - .L_2958)
	.align		4
.L_2958:
        /*0180*/ 	.word	index@(.nv.constant0._Z23gemm_half_q_half_kernelILi8ELb0ELb0EEvPK6__halfPKjS4_S2_PS0_iiiiPKtS7_iiiiiibS2_i)
        /*0184*/ 	.short	0x0380
        /*0186*/ 	.short	0x0074


	//----- nvinfo : EIATTR_SW_WAR
	.align		4
.L_2959:
        /*0188*/ 	.byte	0x04, 0x36
        /*018a*/ 	.short	(.L_2961 - .L_2960)
.L_2960:
        /*018c*/ 	.word	0x00000008
.L_2961:


//--------------------- .nv.info._Z23gemm_half_q_half_kernelILi7ELb0ELb0EEvPK6__halfPKjS4_S2_PS0_iiiiPKtS7_iiiiiibS2_i --------------------------
	.section	.nv.info._Z23gemm_half_q_half_kernelILi7ELb0ELb0EEvPK6__halfPKjS4_S2_PS0_iiiiPKtS7_iiiiiibS2_i,"",@"SHT_CUDA_INFO"
	.sectionflags	@""
	.align	4


	//----- nvinfo : EIATTR_CUDA_API_VERSION
	.align		4
        /*0000*/ 	.byte	0x04, 0x37
        /*0002*/ 	.short	(.L_2963 - .L_2962)
.L_2962:
        /*0004*/ 	.word	0x00000082


	//----- nvinfo : EIATTR_KPARAM_INFO
	.align		4
.L_2963:
        /*0008*/ 	.byte	0x04, 0x17
        /*000a*/ 	.short	(.L_2965 - .L_2964)
.L_2964:
        /*000c*/ 	.word	0x00000000
        /*0010*/ 	.short	0x0013
        /*0012*/ 	.short	0x0070
        /*0014*/ 	.byte	0x00, 0xf0, 0x11, 0x00


	//----- nvinfo : EIATTR_KPARAM_INFO
	.align		4
.L_2965:
        /*0018*/ 	.byte	0x04, 0x17
        /*001a*/ 	.short	(.L_2967 - .L_2966)
.L_2966:
        /*001c*/ 	.word	0x00000000
        /*0020*/ 	.short	0x0012
        /*0022*/ 	.short	0x0068
        /*0024*/ 	.byte	0x00, 0xf5, 0x21, 0x00


	//----- nvinfo : EIATTR_KPARAM_INFO
	.align		4
.L_2967:
        /*0028*/ 	.byte	0x04, 0x17
        /*002a*/ 	.short	(.L_2969 - .L_2968)
.L_2968:
        /*002c*/ 	.word	0x00000000
        /*0030*/ 	.short	0x0011
        /*0032*/ 	.short	0x0060
        /*0034*/ 	.byte	0x00, 0xf0, 0x05, 0x00


	//----- nvinfo : EIATTR_KPARAM_INFO
	.align		4
.L_2969:
        /*0038*/ 	.byte	0x04, 0x17
        /*003a*/ 	.short	(.L_2971 - .L_2970)
.L_2970:
        /*003c*/ 	.word	0x00000000
        /*0040*/ 	.short	0x0010
        /*0042*/ 	.short	0x005c
        /*0044*/ 	.byte	0x00, 0xf0, 0x11, 0x00


	//----- nvinfo : EIATTR_KPARAM_INFO
	.align		4
.L_2971:
        /*0048*/ 	.byte	0x04, 0x17
        /*004a*/ 	.short	(.L_2973 - .L_2972)
.L_2972:
        /*004c*/ 	.word	0x00000000
        /*0050*/ 	.short	0x000f
        /*0052*/ 	.short	0x0058
        /*0054*/ 	.byte	0x00, 0xf0, 0x11, 0x00


	//----- nvinfo : EIATTR_KPARAM_INFO
	.align		4
.L_2973:
        /*0058*/ 	.byte	0x04, 0x17
        /*005a*/ 	.short	(.L_2975 - .L_2974)
.L_2974:
        /*005c*/ 	.word	0x00000000
        /*0060*/ 	.short	0x000e
        /*0062*/ 	.short	0x0054
        /*0064*/ 	.byte	0x00, 0xf0, 0x11, 0x00


	//----- nvinfo : EIATTR_KPARAM_INFO
	.align		4
.L_2975:
        /*0068*/ 	.byte	0x04, 0x17
        /*006a*/ 	.short	(.L_2977 - .L_2976)
.L_2976:
        /*006c*/ 	.word	0x00000000
        /*0070*/ 	.short	0x000d
        /*0072*/ 	.short	0x0050
        /*0074*/ 	.byte	0x00, 0xf0, 0x11, 0x00


	//----- nvinfo : EIATTR_KPARAM_INFO
	.align		4
.L_2977:
        /*0078*/ 	.byte	0x04, 0x17
        /*007a*/ 	.short	(.L_2979 - .L_2978)
.L_2978:
        /*007c*/ 	.word	0x00000000
        /*0080*/ 	.short	0x000c
        /*0082*/ 	.short	0x004c
        /*0084*/ 	.byte	0x00, 0xf0, 0x11, 0x00


	//----- nvinfo : EIATTR_KPARAM_INFO
	.align		4
.L_2979:
        /*0088*/ 	.byte	0x04, 0x17
        /*008a*/ 	.short	(.L_2981 - .L_2980)
.L_2980:
        /*008c*/ 	.word	0x00000000
        /*0090*/ 	.short	0x000b
        /*0092*/ 	.short	0x0048
        /*0094*/ 	.byte	0x00, 0xf0, 0x11, 0x00


	//----- nvinfo : EIATTR_KPARAM_INFO
	.align		4
.L_2981:
        /*0098*/ 	.byte	0x04, 0x17
        /*009a*/ 	.short	(.L_2983 - .L_2982)
.L_2982:
        /*009c*/ 	.word	0x00000000
        /*00a0*/ 	.short	0x000a
        /*00a2*/ 	.short	0x0040
        /*00a4*/ 	.byte	0x00, 0xf5, 0x21, 0x00


	//----- nvinfo : EIATTR_KPARAM_INFO
	.align		4
.L_2983:
        /*00a8*/ 	.byte	0x04, 0x17
        /*00aa*/ 	.short	(.L_2985 - .L_2984)
.L_2984:
        /*00ac*/ 	.word	0x00000000
        /*00b0*/ 	.short	0x0009
        /*00b2*/ 	.short	0x0038
        /*00b4*/ 	.byte	0x00, 0xf5, 0x21, 0x00


	//----- nvinfo : EIATTR_KPARAM_INFO
	.align		4
.L_2985:
        /*00b8*/ 	.byte	0x04, 0x17
        /*00ba*/ 	.short	(.L_2987 - .L_2986)
.L_2986:
        /*00bc*/ 	.word	0x00000000
        /*00c0*/ 	.short	0x0008
        /*00c2*/ 	.short	0x0034
        /*00c4*/ 	.byte	0x00, 0xf0, 0x11, 0x00


	//----- nvinfo : EIATTR_KPARAM_INFO
	.align		4
.L_2987:
        /*00c8*/ 	.byte	0x04, 0x17
        /*00ca*/ 	.short	(.L_2989 - .L_2988)
.L_2988:
        /*00cc*/ 	.word	0x00000000
        /*00d0*/ 	.short	0x0007
        /*00d2*/ 	.short	0x0030
        /*00d4*/ 	.byte	0x00, 0xf0, 0x11, 0x00


	//----- nvinfo : EIATTR_KPARAM_INFO
	.align		4
.L_2989:
        /*00d8*/ 	.byte	0x04, 0x17
        /*00da*/ 	.short	(.L_2991 - .L_2990)
.L_2990:
        /*00dc*/ 	.word	0x00000000
        /*00e0*/ 	.short	0x0006
        /*00e2*/ 	.short	0x002c
        /*00e4*/ 	.byte	0x00, 0xf0, 0x11, 0x00


	//----- nvinfo : EIATTR_KPARAM_INFO
	.align		4
.L_2991:
        /*00e8*/ 	.byte	0x04, 0x17
        /*00ea*/ 	.short	(.L_2993 - .L_2992)
.L_2992:
        /*00ec*/ 	.word	0x00000000
        /*00f0*/ 	.short	0x0005
        /*00f2*/ 	.short	0x0028
        /*00f4*/ 	.byte	0x00, 0xf0, 0x11, 0x00


	//----- nvinfo : EIATTR_KPARAM_INFO
	.align		4
.L_2993:
        /*00f8*/ 	.byte	0x04, 0x17
        /*00fa*/ 	.short	(.L_2995 - .L_2994)
.L_2994:
        /*00fc*/ 	.word	0x00000000
        /*0100*/ 	.short	0x0004
        /*0102*/ 	.short	0x0020
        /*0104*/ 	.byte	0x00, 0xf5, 0x21, 0x00


	//----- nvinfo : EIATTR_KPARAM_INFO
	.align		4
.L_2995:
        /*0108*/ 	.byte	0x04, 0x17
        /*010a*/ 	.short	(.L_2997 - .L_2996)
.L_2996:
        /*010c*/ 	.word	0x00000000
        /*0110*/ 	.short	0x0003
        /*0112*/ 	.short	0x0018
        /*0114*/ 	.byte	0x00, 0xf5, 0x21, 0x00


	//----- nvinfo : EIATTR_KPARAM_INFO
	.align		4
.L_2997:
        /*0118*/ 	.byte	0x04, 0x17
        /*011a*/ 	.short	(.L_2999 - .L_2998)
.L_2998:
        /*011c*/ 	.word	0x00000000
        /*0120*/ 	.short	0x0002
        /*0122*/ 	.short	0x0010
        /*0124*/ 	.byte	0x00, 0xf5, 0x21, 0x00


	//----- nvinfo : EIATTR_KPARAM_INFO
	.align		4
.L_2999:
        /*0128*/ 	.byte	0x04, 0x17
        /*012a*/ 	.short	(.L_3001 - .L_3000)
.L_3000:
        /*012c*/ 	.word	0x00000000
        /*0130*/ 	.short	0x0001
        /*0132*/ 	.short	0x0008
        /*0134*/ 	.byte	0x00, 0xf5, 0x21, 0x00


	//----- nvinfo : EIATTR_KPARAM_INFO
	.align		4
.L_3001:
        /*0138*/ 	.byte	0x04, 0x17
        /*013a*/ 	.short	(.L_3003 - .L_3002)
.L_3002:
        /*013c*/ 	.word	0x00000000
        /*0140*/ 	.short	0x0000
        /*0142*/ 	.short	0x0000
        /*0144*/ 	.byte	0x00, 0xf5, 0x21, 0x00


	//----- nvinfo : EIATTR_SPARSE_MMA_MASK
	.align		4
.L_3003:
        /*0148*/ 	.byte	0x03, 0x50
        /*014a*/ 	.short	0x0000


	//----- nvinfo : EIATTR_MAXREG_COUNT
	.align		4
        /*014c*/ 	.byte	0x03, 0x1b
        /*014e*/ 	.short	0x00ff


	//----- nvinfo : EIATTR_NUM_BARRIERS
	.align		4
        /*0150*/ 	.byte	0x02, 0x4c
        /*0152*/ 	.byte	0x01
	.zero		1


	//----- nvinfo : EIATTR_MERCURY_ISA_VERSION
	.align		4
        /*0154*/ 	.byte	0x03, 0x5f
        /*0156*/ 	.short	0x0101


	//----- nvinfo : EIATTR_VRC_CTA_INIT_COUNT
	.align		4
        /*0158*/ 	.byte	0x02, 0x4a
	.zero		1
	.zero		1


	//----- nvinfo : EIATTR_EXIT_INSTR_OFFSETS
	.align		4
        /*015c*/ 	.byte	0x04, 0x1c
        /*015e*/ 	.short	(.L_3005 - .L_3004)


	//   ....[0]....
.L_3004:
        /*0160*/ 	.word	0x000004e0


	//   ....[1]....
        /*0164*/ 	.word	0x0001e160


	//   ....[2]....
        /*0168*/ 	.word	0x0001e1f0


	//   ....[3]....
        /*016c*/ 	.word	0x0001e230


	//----- nvinfo : EIATTR_CRS_STACK_SIZE
	.align		4
.L_3005:
        /*0170*/ 	.byte	0x04, 0x1e
        /*0172*/ 	.short	(.L_3007 - .L_3006)
.L_3006:
        /*0174*/ 	.word	0x00000000


	//----- nvinfo : EIATTR_CBANK_PARAM_SIZE
	.align		4
.L_3007:
        /*0178*/ 	.byte	0x03, 0x19
        /*017a*/ 	.short	0x0074


	//----- nvinfo : EIATTR_PARAM_CBANK
	.align		4
        /*017c*/ 	.byte	0x04, 0x0a
        /*017e*/ 	.short	(.L_3009 - .L_3008)
	.align		4
.L_3008:
        /*0180*/ 	.word	index@(.nv.constant0._Z23gemm_half_q_half_kernelILi7ELb0ELb0EEvPK6__halfPKjS4_S2_PS0_iiiiPKtS7_iiiiiibS2_i)
        /*0184*/ 	.short	0x0380
        /*0186*/ 	.short	0x0074


	//----- nvinfo : EIATTR_SW_WAR
	.align		4
.L_3009:
        /*0188*/ 	.byte	0x04, 0x36
        /*018a*/ 	.short	(.L_3011 - .L_3010)
.L_3010:
        /*018c*/ 	.word	0x00000008
.L_3011:


//--------------------- .nv.info._Z23gemm_half_q_half_kernelILi6ELb0ELb0EEvPK6__halfPKjS4_S2_PS0_iiiiPKtS7_iiiiiibS2_i --------------------------
	.section	.nv.info._Z23gemm_half_q_half_kernelILi6ELb0ELb0EEvPK6__halfPKjS4_S2_PS0_iiiiPKtS7_iiiiiibS2_i,"",@"SHT_CUDA_INFO"
	.sectionflags	@""
	.align	4


	//----- nvinfo : EIATTR_CUDA_API_VERSION
	.align		4
        /*0000*/ 	.byte	0x04, 0x37
        /*0002*/ 	.short	(.L_3013 - .L_3012)
.L_3012:
        /*0004*/ 	.word	0x00000082


	//----- nvinfo : EIATTR_KPARAM_INFO
	.align		4
.L_3013:
        /*0008*/ 	.byte	0x04, 0x17
        /*000a*/ 	.short	(.L_3015 - .L_3014)
.L_3014:
        /*000c*/ 	.word	0x00000000
        /*0010*/ 	.short	0x0013
        /*0012*/ 	.short	0x0070
        /*0014*/ 	.byte	0x00, 0xf0, 0x11, 0x00


	//----- nvinfo : EIATTR_KPARAM_INFO
	.align		4
.L_3015:
        /*0018*/ 	.byte	0x04, 0x17
        /*001a*/ 	.short	(.L_3017 - .L_3016)
.L_3016:
        /*001c*/ 	.word	0x00000000
        /*0020*/ 	.short	0x0012
        /*0022*/ 	.short	0x0068
        /*0024*/ 	.byte	0x00, 0xf5, 0x21, 0x00


	//----- nvinfo : EIATTR_KPARAM_INFO
	.align		4
.L_3017:
        /*0028*/ 	.byte	0x04, 0x17
        /*002a*/ 	.short	(.L_3019 - .L_3018)
.L_3018:
        /*002c*/ 	.word	0x00000000
        /*0030*/ 	.short	0x0011
        /*0032*/ 	.short	0x0060
        /*0034*/ 	.byte	0x00, 0xf0, 0x05, 0x00


	//----- nvinfo : EIATTR_KPARAM_INFO
	.align		4
.L_3019:
        /*0038*/ 	.byte	0x04, 0x17
        /*003a*/ 	.short	(.L_3021 - .L_3020)
.L_3020:
        /*003c*/ 	.word	0x00000000
        /*0040*/ 	.short	0x0010
        /*0042*/ 	.short	0x005c
        /*0044*/ 	.byte	0x00, 0xf0, 0x11, 0x00


	//----- nvinfo : EIATTR_KPARAM_INFO
	.align		4
.L_3021:
        /*0048*/ 	.byte	0x04, 0x17
        /*004a*/ 	.short	(.L_3023 - .L_3022)
.L_3022:
        /*004c*/ 	.word	0x00000000
        /*0050*/ 	.short	0x000f
        /*0052*/ 	.short	0x0058
        /*0054*/ 	.byte	0x00, 0xf0, 0x11, 0x00


	//----- nvinfo : EIATTR_KPARAM_INFO
	.align		4
.L_3023:
        /*0058*/ 	.byte	0x04, 0x17
        /*005a*/ 	.short	(.L_3025 - .L_3024)
.L_3024:
        /*005c*/ 	.word	0x00000000
        /*0060*/ 	.short	0x000e
        /*0062*/ 	.short	0x0054
        /*0064*/ 	.byte	0x00, 0xf0, 0x11, 0x00


	//----- nvinfo : EIATTR_KPARAM_INFO
	.align		4
.L_3025:
        /*0068*/ 	.byte	0x04, 0x17
        /*006a*/ 	.short	(.L_3027 - .L_3026)
.L_3026:
        /*006c*/ 	.word	0x00000000
        /*0070*/ 	.short	0x000d
        /*0072*/ 	.short	0x0050
        /*0074*/ 	.byte	0x00, 0xf0, 0x11, 0x00


	//----- nvinfo : EIATTR_KPARAM_INFO
	.align		4
.L_3027:
        /*0078*/ 	.byte	0x04, 0x17
        /*007a*/ 	.short	(.L_3029 - .L_3028)
.L_3028:
        /*007c*/ 	.word	0x00000000
        /*0080*/ 	.short	0x000c
        /*0082*/ 	.short	0x004c
        /*0084*/ 	.byte	0x00, 0xf0, 0x11, 0x00


	//----- nvinfo : EIATTR_KPARAM_INFO
	.align		4
.L_3029:
        /*0088*/ 	.byte	0x04, 0x17
        /*008a*/ 	.short	(.L_3031 - .L_3030)
.L_3030:
        /*008c*/ 	.word	0x00000000
        /*0090*/ 	.short	0x000b
        /*0092*/ 	.short	0x0048
        /*0094*/ 	.byte	0x00, 0xf0, 0x11, 0x00


	//----- nvinfo : EIATTR_KPARAM_INFO
	.align		4
.L_3031:
        /*0098*/ 	.byte	0x04, 0x17
        /*009a*/ 	.short	(.L_3033 - .L_3032)
.L_3032:
        /*009c*/ 	.word	0x00000000
        /*00a0*/ 	.short	0x000a
        /*00a2*/ 	.short	0x0040
        /*00a4*/ 	.byte	0x00, 0xf5, 0x21, 0x00


	//----- nvinfo : EIATTR_KPARAM_INFO
	.align		4
.L_3033:
        /*00a8*/ 	.byte	0x04, 0x17
        /*00aa*/ 	.short	(.L_3035 - .L_3034)
.L_3034:
        /*00ac*/ 	.word	0x00000000
        /*00b0*/ 	.short	0x0009
        /*00b2*/ 	.short	0x0038
        /*00b4*/ 	.byte	0x00, 0xf5, 0x21, 0x00


	//----- nvinfo : EIATTR_KPARAM_INFO
	.align		4
.L_3035:
        /*00b8*/ 	.byte	0x04, 0x17
        /*00ba*/ 	.short	(.L_3037 - .L_3036)
.L_3036:
        /*00bc*/ 	.word	0x00000000
        /*00c0*/ 	.short	0x0008
        /*00c2*/ 	.short	0x0034
        /*00c4*/ 	.byte	0x00, 0xf0, 0x11, 0x00


	//----- nvinfo : EIATTR_KPARAM_INFO
	.align		4
.L_3037:
        /*00c8*/ 	.byte	0x04, 0x17
        /*00ca*/ 	.short	(.L_3039 - .L_3038)
.L_3038:
        /*00cc*/ 	.word	0x00000000
        /*00d0*/ 	.short	0x0007
        /*00d2*/ 	.short	0x0030
        /*00d4*/ 	.byte	0x00, 0xf0, 0x11, 0x00


	//----- nvinfo : EIATTR_KPARAM_INFO
	.align		4
.L_3039:
        /*00d8*/ 	.byte	0x04, 0x17
        /*00da*/ 	.short	(.L_3041 - .L_3040)
.L_3040:
        /*00dc*/ 	.word	0x00000000
        /*00e0*/ 	.short	0x0006
        /*00e2*/ 	.short	0x002c
        /*00e4*/ 	.byte	0x00, 0xf0, 0x11, 0x00


	//----- nvinfo : EIATTR_KPARAM_INFO
	.align		4
.L_3041:
        /*00e8*/ 	.byte	0x04, 0x17
        /*00ea*/ 	.short	(.L_3043 - .L_3042)
.L_3042:
        /*00ec*/ 	.word	0x00000000
        /*00f0*/ 	.short	0x0005
        /*00f2*/ 	.short	0x0028
        /*00f4*/ 	.byte	0x00, 0xf0, 0x11, 0x00


	//----- nvinfo : EIATTR_KPARAM_INFO
	.align		4
.L_3043:
        /*00f8*/ 	.byte	0x04, 0x17
        /*00fa*/ 	.short	(.L_3045 - .L_3044)
.L_3044:
        /*00fc*/ 	.word	0x00000000
        /*0100*/ 	.short	0x0004
        /*0102*/ 	.short	0x0020
        /*0104*/ 	.byte	0x00, 0xf5, 0x21, 0x00


	//----- nvinfo : EIATTR_KPARAM_INFO
	.align		4
.L_3045:
        /*0108*/ 	.byte	0x04, 0x17
        /*010a*/ 	.short	(.L_3047 - .L_3046)
.L_3046:
        /*010c*/ 	.word	0x00000000
        /*0110*/ 	.short	0x0003
        /*0112*/ 	.short	0x0018
        /*0114*/ 	.byte	0x00, 0xf5, 0x21, 0x00


	//----- nvinfo : EIATTR_KPARAM_INFO
	.align		4
.L_3047:
        /*0118*/ 	.byte	0x04, 0x17
        /*011a*/ 	.short	(.L_3049 - .L_3048)
.L_3048:
        /*011c*/ 	.word	0x00000000
        /*0120*/ 	.short	0x0002
        /*0122*/ 	.short	0x0010
        /*0124*/ 	.byte	0x00, 0xf5, 0x21, 0x00


	//----- nvinfo : EIATTR_KPARAM_INFO
	.align		4
.L_3049:
        /*0128*/ 	.byte	0x04, 0x17
        /*012a*/ 	.short	(.L_3051 - .L_3050)
.L_3050:
        /*012c*/ 	.word	0x00000000
        /*0130*/ 	.short	0x0001
        /*0132*/ 	.short	0x0008
        /*0134*/ 	.byte	0x00, 0xf5, 0x21, 0x00


	//----- nvinfo : EIATTR_KPARAM_INFO
	.align		4
.L_3051:
        /*0138*/ 	.byte	0x04, 0x17
        /*013a*/ 	.short	(.L_3053 - .L_3052)
.L_3052:
        /*013c*/ 	.word	0x00000000
        /*0140*/ 	.short	0x0000
        /*0142*/ 	.short	0x0000
        /*0144*/ 	.byte	0x00, 0xf5, 0x21, 0x00


	//----- nvinfo : EIATTR_SPARSE_MMA_MASK
	.align		4
.L_3053:
        /*0148*/ 	.byte	0x03, 0x50
        /*014a*/ 	.short	0x0000


	//----- nvinfo : EIATTR_MAXREG_COUNT
	.align		4
        /*014c*/ 	.byte	0x03, 0x1b
        /*014e*/ 	.short	0x00ff


	//----- nvinfo : EIATTR_NUM_BARRIERS
	.align		4
        /*0150*/ 	.byte	0x02, 0x4c
        /*0152*/ 	.byte	0x01
	.zero		1


	//----- nvinfo : EIATTR_MERCURY_ISA_VERSION
	.align		4
        /*0154*/ 	.byte	0x03, 0x5f
        /*0156*/ 	.short	0x0101


	//----- nvinfo : EIATTR_VRC_CTA_INIT_COUNT
	.align		4
        /*0158*/ 	.byte	0x02, 0x4a
	.zero		1
	.zero		1


	//----- nvinfo : EIATTR_EXIT_INSTR_OFFSETS
	.align		4
        /*015c*/ 	.byte	0x04, 0x1c
        /*015e*/ 	.short	(.L_3055 - .L_3054)


	//   ....[0]....
.L_3054:
        /*0160*/ 	.word	0x00000470


	//   ....[1]....
        /*0164*/ 	.word	0x0001b0f0


	//   ....[2]....
        /*0168*/ 	.word	0x0001b180


	//   ....[3]....
        /*016c*/ 	.word	0x0001b1c0


	//----- nvinfo : EIATTR_CRS_STACK_SIZE
	.align		4
.L_3055:
        /*0170*/ 	.byte	0x04, 0x1e
        /*0172*/ 	.short	(.L_3057 - .L_3056)
.L_3056:
        /*0174*/ 	.word	0x00000000


	//----- nvinfo : EIATTR_CBANK_PARAM_SIZE
	.align		4
.L_3057:
        /*0178*/ 	.byte	0x03, 0x19
        /*017a*/ 	.short	0x0074


	//----- nvinfo : EIATTR_PARAM_CBANK
	.align		4
        /*017c*/ 	.byte	0x04, 0x0a
        /*017e*/ 	.short	(.L_3059 - .L_3058)
	.align		4
.L_3058:
        /*0180*/ 	.word	index@(.nv.constant0._Z23gemm_half_q_half_kernelILi6ELb0ELb0EEvPK6__halfPKjS4_S2_PS0_iiiiPKtS7_iiiiiibS2_i)
        /*0184*/ 	.short	0x0380
        /*0186*/ 	.short	0x0074


	//----- nvinfo : EIATTR_SW_WAR
	.align		4
.L_3059:
        /*0188*/ 	.byte	0x04, 0x36
        /*018a*/ 	.short	(.L_3061 - .L_3060)
.L_3060:
        /*018c*/ 	.word	0x00000008
.L_3061:


//--------------------- .nv.info._Z23gemm_half_q_half_kernelILi5ELb0ELb0EEvPK6__halfPKjS4_S2_PS0_iiiiPKtS7_iiiiiibS2_i --------------------------
	.section	.nv.info._Z23gemm_half_q_half_kernelILi5ELb0ELb0EEvPK6__halfPKjS4_S2_PS0_iiiiPKtS7_iiiiiibS2_i,"",@"SHT_CUDA_INFO"
	.sectionflags	@""
	.align	4


	//----- nvinfo : EIATTR_CUDA_API_VERSION
	.align		4
        /*0000*/ 	.byte	0x04, 0x37
        /*0002*/ 	.short	(.L_3063 - .L_3062)
.L_3062:
        /*0004*/ 	.word	0x00000082


	//----- nvinfo : EIATTR_KPARAM_INFO
	.align		4
.L_3063:
        /*0008*/ 	.byte	0x04, 0x17
        /*000a*/ 	.short	(.L_3065 - .L_3064)
.L_3064:
        /*000c*/ 	.word	0x00000000
        /*0010*/ 	.short	0x0013
        /*0012*/ 	.short	0x0070
        /*0014*/ 	.byte	0x00, 0xf0, 0x11, 0x00


	//----- nvinfo : EIATTR_KPARAM_INFO
	.align		4
.L_3065:
        /*0018*/ 	.byte	0x04, 0x17
        /*001a*/ 	.short	(.L_3067 - .L_3066)
.L_3066:
        /*001c*/ 	.word	0x00000000
        /*0020*/ 	.short	0x0012
        /*0022*/ 	.short	0x0068
        /*0024*/ 	.byte	0x00, 0xf5, 0x21, 0x00


	//----- nvinfo : EIATTR_KPARAM_INFO
	.align		4
.L_3067:
        /*0028*/ 	.byte	0x04, 0x17
        /*002a*/ 	.short	(.L_3069 - .L_3068)
.L_3068:
        /*002c*/ 	.word	0x00000000
        /*0030*/ 	.short	0x0011
        /*0032*/ 	.short	0x0060
        /*0034*/ 	.byte	0x00, 0xf0, 0x05, 0x00


	//----- nvinfo : EIATTR_KPARAM_INFO
	.align		4
.L_3069:
        /*0038*/ 	.byte	0x04, 0x17
        /*003a*/ 	.short	(.L_3071 - .L_3070)
.L_3070:
        /*003c*/ 	.word	0x00000000
        /*0040*/ 	.short	0x0010
        /*0042*/ 	.short	0x005c
        /*0044*/ 	.byte	0x00, 0xf0, 0x11, 0x00


	//----- nvinfo : EIATTR_KPARAM_INFO
	.align		4
.L_3071:
        /*0048*/ 	.byte	0x04, 0x17
        /*004a*/ 	.short	(.L_3073 - .L_3072)
.L_3072:
        /*004c*/ 	.word	0x00000000
        /*0050*/ 	.short	0x000f
        /*0052*/ 	.short	0x0058
        /*0054*/ 	.byte	0x00, 0xf0, 0x11, 0x00


	//----- nvinfo : EIATTR_KPARAM_INFO
	.align		4
.L_3073:
        /*0058*/ 	.byte	0x04, 0x17
        /*005a*/ 	.short	(.L_3075 - .L_3074)
.L_3074:
        /*005c*/ 	.word	0x00000000
        /*0060*/ 	.short	0x000e
        /*0062*/ 	.short	0x0054
        /*0064*/ 	.byte	0x00, 0xf0, 0x11, 0x00


	//----- nvinfo : EIATTR_KPARAM_INFO
	.align		4
.L_3075:
        /*0068*/ 	.byte	0x04, 0x17
        /*006a*/ 	.short	(.L_3077 - .L_3076)
.L_3076:
        /*006c*/ 	.word	0x00000000
        /*0070*/ 	.short	0x000d
        /*0072*/ 	.short	0x0050
        /*0074*/ 	.byte	0x00, 0xf0, 0x11, 0x00


	//----- nvinfo : EIATTR_KPARAM_INFO
	.align		4
.L_3077:
        /*0078*/ 	.byte	0x04, 0x17
        /*007a*/ 	.short	(.L_3079 - .L_3078)
.L_3078:
        /*007c*/ 	.word	0x00000000
        /*0080*/ 	.short	0x000c
        /*0082*/ 	.short	0x004c
        /*0084*/ 	.byte	0x00, 0xf0, 0x11, 0x00


	//----- nvinfo : EIATTR_KPARAM_INFO
	.align		4
.L_3079:
        /*0088*/ 	.byte	0x04, 0x17
        /*008a*/ 	.short	(.L_3081 - .L_3080)
.L_3080:
        /*008c*/ 	.word	0x00000000
        /*0090*/ 	.short	0x000b
        /*0092*/ 	.short	0x0048
        /*0094*/ 	.byte	0x00, 0xf0, 0x11, 0x00


	//----- nvinfo : EIATTR_KPARAM_INFO
	.align		4
.L_3081:
        /*0098*/ 	.byte	0x04, 0x17
        /*009a*/ 	.short	(.L_3083 - .L_3082)
.L_3082:
        /*009c*/ 	.word	0x00000000
        /*00a0*/ 	.short	0x000a
        /*00a2*/ 	.short	0x0040
        /*00a4*/ 	.byte	0x00, 0xf5, 0x21, 0x00


	//----- nvinfo : EIATTR_KPARAM_INFO
	.align		4
.L_3083:
        /*00a8*/ 	.byte	0x04, 0x17
        /*00aa*/ 	.short	(.L_3085 - .L_3084)
.L_3084:
        /*00ac*/ 	.word	0x00000000
        /*00b0*/ 	.short	0x0009
        /*00b2*/ 	.short	0x0038
        /*00b4*/ 	.byte	0x00, 0xf5, 0x21, 0x00


	//----- nvinfo : EIATTR_KPARAM_INFO
	.align		4
.L_3085:
        /*00b8*/ 	.byte	0x04, 0x17
        /*00ba*/ 	.short	(.L_3087 - .L_3086)
.L_3086:
        /*00bc*/ 	.word	0x00000000
        /*00c0*/ 	.short	0x0008
        /*00c2*/ 	.short	0x0034
        /*00c4*/ 	.byte	0x00, 0xf0, 0x11, 0x00


	//----- nvinfo : EIATTR_KPARAM_INFO
	.align		4
.L_3087:
        /*00c8*/ 	.byte	0x04, 0x17
        /*00ca*/ 	.short	(.L_3089 - .L_3088)
.L_3088:
        /*00cc*/ 	.word	0x00000000
        /*00d0*/ 	.short	0x0007
        /*00d2*/ 	.short	0x0030
        /*00d4*/ 	.byte	0x00, 0xf0, 0x11, 0x00


	//----- nvinfo : EIATTR_KPARAM_INFO
	.align		4
.L_3089:
        /*00d8*/ 	.byte	0x04, 0x17
        /*00da*/ 	.short	(.L_3091 - .L_3090)
.L_3090:
        /*00dc*/ 	.word	0x00000000
        /*00e0*/ 	.short	0x0006
        /*00e2*/ 	.short	0x002c
        /*00e4*/ 	.byte	0x00, 0xf0, 0x11, 0x00


	//----- nvinfo : EIATTR_KPARAM_INFO
	.align		4
.L_3091:
        /*00e8*/ 	.byte	0x04, 0x17
        /*00ea*/ 	.short	(.L_3093 - .L_3092)
.L_3092:
        /*00ec*/ 	.word	0x00000000
        /*00f0*/ 	.short	0x0005
        /*00f2*/ 	.short	0x0028
        /*00f4*/ 	.byte	0x00, 0xf0, 0x11, 0x00


	//----- nvinfo : EIATTR_KPARAM_INFO
	.align		4
.L_3093:
        /*00f8*/ 	.byte	0x04, 0x17
        /*00fa*/ 	.short	(.L_3095 - .L_3094)
.L_3094:
        /*00fc*/ 	.word	0x00000000
        /*0100*/ 	.short	0x0004
        /*0102*/ 	.short	0x0020
        /*0104*/ 	.byte	0x00, 0xf5, 0x21, 0x00


	//----- nvinfo : EIATTR_KPARAM_INFO
	.align		4
.L_3095:
        /*0108*/ 	.byte	0x04, 0x17
        /*010a*/ 	.short	(.L_3097 - .L_3096)
.L_3096:
        /*010c*/ 	.word	0x00000000
        /*0110*/ 	.short	0x0003
        /*0112*/ 	.short	0x0018
        /*0114*/ 	.byte	0x00, 0xf5, 0x21, 0x00


	//----- nvinfo : EIATTR_KPARAM_INFO
	.align		4
.L_3097:
        /*0118*/ 	.byte	0x04, 0x17
        /*011a*/ 	.short	(.L_3099 - .L_3098)
.L_3098:
        /*011c*/ 	.word	0x00000000
        /*0120*/ 	.short	0x0002
        /*0122*/ 	.short	0x0010
        /*0124*/ 	.byte	0x00, 0xf5, 0x21, 0x00


	//----- nvinfo : EIATTR_KPARAM_INFO
	.align		4
.L_3099:
        /*0128*/ 	.byte	0x04, 0x17
        /*012a*/ 	.short	(.L_3101 - .L_3100)
.L_3100:
        /*012c*/ 	.word	0x00000000
        /*0130*/ 	.short	0x0001
        /*0132*/ 	.short	0x0008
        /*0134*/ 	.byte	0x00, 0xf5, 0x21, 0x00


	//----- nvinfo : EIATTR_KPARAM_INFO
	.align		4
.L_3101:
        /*0138*/ 	.byte	0x04, 0x17
        /*013a*/ 	.short	(.L_3103 - .L_3102)
.L_3102:
        /*013c*/ 	.word	0x00000000
        /*0140*/ 	.short	0x0000
        /*0142*/ 	.short	0x0000
        /*0144*/ 	.byte	0x00, 0xf5, 0x21, 0x00


	//----- nvinfo : EIATTR_SPARSE_MMA_MASK
	.align		4
.L_3103:
        /*0148*/ 	.byte	0x03, 0x50
        /*014a*/ 	.short	0x0000


	//----- nvinfo : EIATTR_MAXREG_COUNT
	.align		4
        /*014c*/ 	.byte	0x03, 0x1b
        /*014e*/ 	.short	0x00ff


	//----- nvinfo : EIATTR_NUM_BARRIERS
	.align		4
        /*0150*/ 	.byte	0x02, 0x4c
        /*0152*/ 	.byte	0x01
	.zero		1


	//----- nvinfo : EIATTR_MERCURY_ISA_VERSION
	.align		4
        /*0154*/ 	.byte	0x03, 0x5f
        /*0156*/ 	.short	0x0101


	//----- nvinfo : EIATTR_VRC_CTA_INIT_COUNT
	.align		4
        /*0158*/ 	.byte	0x02, 0x4a
	.zero		1
	.zero		1


	//----- nvinfo : EIATTR_EXIT_INSTR_OFFSETS
	.align		4
        /*015c*/ 	.byte	0x04, 0x1c
        /*015e*/ 	.short	(.L_3105 - .L_3104)


	//   ....[0]....
.L_3104:
        /*0160*/ 	.word	0x00000400


	//   ....[1]....
        /*0164*/ 	.word	0x000182b0


	//   ....[2]....
        /*0168*/ 	.word	0x00018340


	//   ....[3]....
        /*016c*/ 	.word	0x00018380


	//----- nvinfo : EIATTR_CRS_STACK_SIZE
	.align		4
.L_3105:
        /*0170*/ 	.byte	0x04, 0x1e
        /*0172*/ 	.short	(.L_3107 - .L_3106)
.L_3106:
        /*0174*/ 	.word	0x00000000


	//----- nvinfo : EIATTR_CBANK_PARAM_SIZE
	.align		4
.L_3107:
        /*0178*/ 	.byte	0x03, 0x19
        /*017a*/ 	.short	0x0074


	//----- nvinfo : EIATTR_PARAM_CBANK
	.align		4
        /*017c*/ 	.byte	0x04, 0x0a
        /*017e*/ 	.short	(.L_3109 - .L_3108)
	.align		4
.L_3108:
        /*0180*/ 	.word	index@(.nv.constant0._Z23gemm_half_q_half_kernelILi5ELb0ELb0EEvPK6__halfPKjS4_S2_PS0_iiiiPKtS7_iiiiiibS2_i)
        /*0184*/ 	.short	0x0380
        /*0186*/ 	.short	0x0074


	//----- nvinfo : EIATTR_SW_WAR
	.align		4
.L_3109:
        /*0188*/ 	.byte	0x04, 0x36
        /*018a*/ 	.short	(.L_3111 - .L_3110)
.L_3110:
        /*018c*/ 	.word	0x00000008
.L_3111:


//--------------------- .nv.info._Z23gemm_half_q_half_kernelILi4ELb0ELb0EEvPK6__halfPKjS4_S2_PS0_iiiiPKtS7_iiiiiibS2_i --------------------------
	.section	.nv.info._Z23gemm_half_q_half_kernelILi4ELb0ELb0EEvPK6__halfPKjS4_S2_PS0_iiiiPKtS7_iiiiiibS2_i,"",@"SHT_CUDA_INFO"
	.sectionflags	@""
	.align	4


	//----- nvinfo : EIATTR_CUDA_API_VERSION
	.align		4
        /*0000*/ 	.byte	0x04, 0x37
        /*0002*/ 	.short	(.L_3113 - .L_3112)
.L_3112:
        /*0004*/ 	.word	0x00000082


	//----- nvinfo : EIATTR_KPARAM_INFO
	.align		4
.L_3113:
        /*0008*/ 	.byte	0x04, 0x17
        /*000a*/ 	.short	(.L_3115 - .L_3114)
.L_3114:
        /*000c*/ 	.word	0x00000000
        /*0010*/ 	.short	0x0013
        /*0012*/ 	.short	0x0070
        /*0014*/ 	.byte	0x00, 0xf0, 0x11, 0x00


	//----- nvinfo : EIATTR_KPARAM_INFO
	.align		4
.L_3115:
        /*0018*/ 	.byte	0x04, 0x17
        /*001a*/ 	.short	(.L_3117 - .L_3116)
.L_3116:
        /*001c*/ 	.word	0x00000000
        /*0020*/ 	.short	0x0012
        /*0022*/ 	.short	0x0068
        /*0024*/ 	.byte	0x00, 0xf5, 0x21, 0x00


	//----- nvinfo : EIATTR_KPARAM_INFO
	.align		4
.L_3117:
        /*0028*/ 	.byte	0x04, 0x17
        /*002a*/ 	.short	(.L_3119 - .L_3118)
.L_3118:
        /*002c*/ 	.word	0x00000000
        /*0030*/ 	.short	0x0011
        /*0032*/ 	.short	0x0060
        /*0034*/ 	.byte	0x00, 0xf0, 0x05, 0x00


	//----- nvinfo : EIATTR_KPARAM_INFO
	.align		4
.L_3119:
        /*0038*/ 	.byte	0x04, 0x17
        /*003a*/ 	.short	(.L_3121 - .L_3120)
.L_3120:
        /*003c*/ 	.word	0x00000000
        /*0040*/ 	.short	0x0010
        /*0042*/ 	.short	0x005c
        /*0044*/ 	.byte	0x00, 0xf0, 0x11, 0x00


	//----- nvinfo : EIATTR_KPARAM_INFO
	.align		4
.L_3121:
        /*0048*/ 	.byte	0x04, 0x17
        /*004a*/ 	.short	(.L_3123 - .L_3122)
.L_3122:
        /*004c*/ 	.word	0x00000000
        /*0050*/ 	.short	0x000f
        /*0052*/ 	.short	0x0058
        /*0054*/ 	.byte	0x00, 0xf0, 0x11, 0x00


	//----- nvinfo : EIATTR_KPARAM_INFO
	.align		4
.L_3123:
        /*0058*/ 	.byte	0x04, 0x17
        /*005a*/ 	.short	(.L_3125 - .L_3124)
.L_3124:
        /*005c*/ 	.word	0x00000000
        /*0060*/ 	.short	0x000e
        /*0062*/ 	.short	0x0054
        /*0064*/ 	.byte	0x00, 0xf0, 0x11, 0x00


	//----- nvinfo : EIATTR_KPARAM_INFO
	.align		4
.L_3125:
        /*0068*/ 	.byte	0x04, 0x17
        /*006a*/ 	.short	(.L_3127 - .L_3126)
.L_3126:
        /*006c*/ 	.word	0x00000000
        /*0070*/ 	.short	0x000d
        /*0072*/ 	.short	0x0050
        /*0074*/ 	.byte	0x00, 0xf0, 0x11, 0x00


	//----- nvinfo : EIATTR_KPARAM_INFO
	.align		4
.L_3127:
        /*0078*/ 	.byte	0x04, 0x17
        /*007a*/ 	.short	(.L_3129 - .L_3128)
.L_3128:
        /*007c*/ 	.word	0x00000000
        /*0080*/ 	.short	0x000c
        /*0082*/ 	.short	0x004c
        /*0084*/ 	.byte	0x00, 0xf0, 0x11, 0x00


	//----- nvinfo : EIATTR_KPARAM_INFO
	.align		4
.L_3129:
        /*0088*/ 	.byte	0x04, 0x17
        /*008a*/ 	.short	(.L_3131 - .L_3130)
.L_3130:
        /*008c*/ 	.word	0x00000000
        /*0090*/ 	.short	0x000b
        /*0092*/ 	.short	0x0048
        /*0094*/ 	.byte	0x00, 0xf0, 0x11, 0x00


	//----- nvinfo : EIATTR_KPARAM_INFO
	.align		4
.L_3131:
        /*0098*/ 	.byte	0x04, 0x17
        /*009a*/ 	.short	(.L_3133 - .L_3132)
.L_3132:
        /*009c*/ 	.word	0x00000000
        /*00a0*/ 	.short	0x000a
        /*00a2*/ 	.short	0x0040
        /*00a4*/ 	.byte	0x00, 0xf5, 0x21, 0x00


	//----- nvinfo : EIATTR_KPARAM_INFO
	.align		4
.L_3133:
        /*00a8*/ 	.byte	0x04, 0x17
        /*00aa*/ 	.short	(.L_3135 - .L_3134)
.L_3134:
        /*00ac*/ 	.word	0x00000000
        /*00b0*/ 	.short	0x0009
        /*00b2*/ 	.short	0x0038
        /*00b4*/ 	.byte	0x00, 0xf5, 0x21, 0x00


	//----- nvinfo : EIATTR_KPARAM_INFO
	.align		4
.L_3135:
        /*00b8*/ 	.byte	0x04, 0x17
        /*00ba*/ 	.short	(.L_3137 - .L_3136)
.L_3136:
        /*00bc*/ 	.word	0x00000000
        /*00c0*/ 	.short	0x0008
        /*00c2*/ 	.short	0x0034
        /*00c4*/ 	.byte	0x00, 0xf0, 0x11, 0x00


	//----- nvinfo : EIATTR_KPARAM_INFO
	.align		4
.L_3137:
        /*00c8*/ 	.byte	0x04, 0x17
        /*00ca*/ 	.short	(.L_3139 - .L_3138)
.L_3138:
        /*00cc*/ 	.word	0x00000000
        /*00d0*/ 	.short	0x0007
        /*00d2*/ 	.short	0x0030
        /*00d4*/ 	.byte	0x00, 0xf0, 0x11, 0x00


	//----- nvinfo : EIATTR_KPARAM_INFO
	.align		4
.L_3139:
        /*00d8*/ 	.byte	0x04, 0x17
        /*00da*/ 	.short	(.L_3141 - .L_3140)
.L_3140:
        /*00dc*/ 	.word	0x00000000
        /*00e0*/ 	.short	0x0006
        /*00e2*/ 	.short	0x002c
        /*00e4*/ 	.byte	0x00, 0xf0, 0x11, 0x00


	//----- nvinfo : EIATTR_KPARAM_INFO
	.align		4
.L_3141:
        /*00e8*/ 	.byte	0x04, 0x17
        /*00ea*/ 	.short	(.L_3143 - .L_3142)
.L_3142:
        /*00ec*/ 	.word	0x00000000
        /*00f0*/ 	.short	0x0005
        /*00f2*/ 	.short	0x0028
        /*00f4*/ 	.byte	0x00, 0xf0, 0x11, 0x00


	//----- nvinfo : EIATTR_KPARAM_INFO
	.align		4
.L_3143:
        /*00f8*/ 	.byte	0x04, 0x17
        /*00fa*/ 	.short	(.L_3145 - .L_3144)
.L_3144:
        /*00fc*/ 	.word	0x00000000
        /*0100*/ 	.short	0x0004
        /*0102*/ 	.short	0x0020
        /*0104*/ 	.byte	0x00, 0xf5, 0x21, 0x00


	//----- nvinfo : EIATTR_KPARAM_INFO
	.align		4
.L_3145:
        /*0108*/ 	.byte	0x04, 0x17
        /*010a*/ 	.short	(.L_3147 - .L_3146)
.L_3146:
        /*010c*/ 	.word	0x00000000
        /*0110*/ 	.short	0x0003
        /*0112*/ 	.short	0x0018
        /*0114*/ 	.byte	0x00, 0xf5, 0x21, 0x00


	//----- nvinfo : EIATTR_KPARAM_INFO
	.align		4
.L_3147:
        /*0118*/ 	.byte	0x04, 0x17
        /*011a*/ 	.short	(.L_3149 - .L_3148)
.L_3148:
        /*011c*/ 	.word	0x00000000
        /*0120*/ 	.short	0x0002
        /*0122*/ 	.short	0x0010
        /*0124*/ 	.byte	0x00, 0xf5, 0x21, 0x00


	//----- nvinfo : EIATTR_KPARAM_INFO
	.align		4
.L_3149:
        /*0128*/ 	.byte	0x04, 0x17
        /*012a*/ 	.short	(.L_3151 - .L_3150)
.L_3150:
        /*012c*/ 	.word	0x00000000
        /*0130*/ 	.short	0x0001
        /*0132*/ 	.short	0x0008
        /*0134*/ 	.byte	0x00, 0xf5, 0x21, 0x00


	//----- nvinfo : EIATTR_KPARAM_INFO
	.align		4
.L_3151:
        /*0138*/ 	.byte	0x04, 0x17
        /*013a*/ 	.short	(.L_3153 - .L_3152)
.L_3152:
        /*013c*/ 	.word	0x00000000
        /*0140*/ 	.short	0x0000
        /*0142*/ 	.short	0x0000
        /*0144*/ 	.byte	0x00, 0xf5, 0x21, 0x00


	//----- nvinfo : EIATTR_SPARSE_MMA_MASK
	.align		4
.L_3153:
        /*0148*/ 	.byte	0x03, 0x50
        /*014a*/ 	.short	0x0000


	//----- nvinfo : EIATTR_MAXREG_COUNT
	.align		4
        /*014c*/ 	.byte	0x03, 0x1b
        /*014e*/ 	.short	0x00ff


	//----- nvinfo : EIATTR_NUM_BARRIERS
	.align		4
        /*0150*/ 	.byte	0x02, 0x4c
        /*0152*/ 	.byte	0x01
	.zero		1


	//----- nvinfo : EIATTR_MERCURY_ISA_VERSION
	.align		4
        /*0154*/ 	.byte	0x03, 0x5f
        /*0156*/ 	.short	0x0101


	//----- nvinfo : EIATTR_VRC_CTA_INIT_COUNT
	.align		4
        /*0158*/ 	.byte	0x02, 0x4a
	.zero		1
	.zero		1


	//----- nvinfo : EIATTR_EXIT_INSTR_OFFSETS
	.align		4
        /*015c*/ 	.byte	0x04, 0x1c
        /*015e*/ 	.short	(.L_3155 - .L_3154)


	//   ....[0]....
.L_3154:
        /*0160*/ 	.word	0x00000390


	//   ....[1]....
        /*0164*/ 	.word	0x00015350


	//   ....[2]....
        /*0168*/ 	.word	0x000153e0


	//   ....[3]....
        /*016c*/ 	.word	0x00015420


	//----- nvinfo : EIATTR_CRS_STACK_SIZE
	.align		4
.L_3155:
        /*0170*/ 	.byte	0x04, 0x1e
        /*0172*/ 	.short	(.L_3157 - .L_3156)
.L_3156:
        /*0174*/ 	.word	0x00000000


	//----- nvinfo : EIATTR_CBANK_PARAM_SIZE
	.align		4
.L_3157:
        /*0178*/ 	.byte	0x03, 0x19
        /*017a*/ 	.short	0x0074


	//----- nvinfo : EIATTR_PARAM_CBANK
	.align		4
        /*017c*/ 	.byte	0x04, 0x0a
        /*017e*/ 	.short	(.L_3159 - .L_3158)
	.align		4
.L_3158:
        /*0180*/ 	.word	index@(.nv.constant0._Z23gemm_half_q_half_kernelILi4ELb0ELb0EEvPK6__halfPKjS4_S2_PS0_iiiiPKtS7_iiiiiibS2_i)
        /*0184*/ 	.short	0x0380
        /*0186*/ 	.short	0x0074


	//----- nvinfo : EIATTR_SW_WAR
	.align		4
.L_3159:
        /*0188*/ 	.byte	0x04, 0x36
        /*018a*/ 	.short	(.L_3161 - .L_3160)
.L_3160:
        /*018c*/ 	.word	0x00000008
.L_3161:


//--------------------- .nv.info._Z23gemm_half_q_half_kernelILi3ELb0ELb0EEvPK6__halfPKjS4_S2_PS0_iiiiPKtS7_iiiiiibS2_i --------------------------
	.section	.nv.info._Z23gemm_half_q_half_kernelILi3ELb0ELb0EEvPK6__halfPKjS4_S2_PS0_iiiiPKtS7_iiiiiibS2_i,"",@"SHT_CUDA_INFO"
	.sectionflags	@""
	.align	4


	//----- nvinfo : EIATTR_CUDA_API_VERSION
	.align		4
        /*0000*/ 	.byte	0x04, 0x37
        /*0002*/ 	.short	(.L_3163 - .L_3162)
.L_3162:
        /*0004*/ 	.word	0x00000082


	//----- nvinfo : EIATTR_KPARAM_INFO
	.align		4
.L_3163:
        /*0008*/ 	.byte	0x04, 0x17
        /*000a*/ 	.short	(.L_3165 - .L_3164)
.L_3164:
        /*000c*/ 	.word	0x00000000
        /*0010*/ 	.short	0x0013
        /*0012*/ 	.short	0x0070
        /*0014*/ 	.byte	0x00, 0xf0, 0x11, 0x00


	//----- nvinfo : EIATTR_KPARAM_INFO
	.align		4
.L_3165:
        /*0018*/ 	.byte	0x04, 0x17
        /*001a*/ 	.short	(.L_3167 - .L_3166)
.L_3166:
        /*001c*/ 	.word	0x00000000
        /*0020*/ 	.short	0x0012
        /*0022*/ 	.short	0x0068
        /*0024*/ 	.byte	0x00, 0xf5, 0x21, 0x00


	//----- nvinfo : EIATTR_KPARAM_INFO
	.align		4
.L_3167:
        /*0028*/ 	.byte	0x04, 0x17
        /*002a*/ 	.short	(.L_3169 - .L_3168)
.L_3168:
        /*002c*/ 	.word	0x00000000
        /*0030*/ 	.short	0x0011
        /*0032*/ 	.short	0x0060
        /*0034*/ 	.byte	0x00, 0xf0, 0x05, 0x00


	//----- nvinfo : EIATTR_KPARAM_INFO
	.align		4
.L_3169:
        /*0038*/ 	.byte	0x04, 0x17
        /*003a*/ 	.short	(.L_3171 - .L_3170)
.L_3170:
        /*003c*/ 	.word	0x00000000
        /*0040*/ 	.short	0x0010
        /*0042*/ 	.short	0x005c
        /*0044*/ 	.byte	0x00, 0xf0, 0x11, 0x00


	//----- nvinfo : EIATTR_KPARAM_INFO
	.align		4
.L_3171:
        /*0048*/ 	.byte	0x04, 0x17
        /*004a*/ 	.short	(.L_3173 - .L_3172)
.L_3172:
        /*004c*/ 	.word	0x00000000
        /*0050*/ 	.short	0x000f
        /*0052*/ 	.short	0x0058
        /*0054*/ 	.byte	0x00, 0xf0, 0x11, 0x00


	//----- nvinfo : EIATTR_KPARAM_INFO
	.align		4
.L_3173:
        /*0058*/ 	.byte	0x04, 0x17
        /*005a*/ 	.short	(.L_3175 - .L_3174)
.L_3174:
        /*005c*/ 	.word	0x00000000
        /*0060*/ 	.short	0x000e
        /*0062*/ 	.short	0x0054
        /*0064*/ 	.byte	0x00, 0xf0, 0x11, 0x00


	//----- nvinfo : EIATTR_KPARAM_INFO
	.align		4
.L_3175:
        /*0068*/ 	.byte	0x04, 0x17
        /*006a*/ 	.short	(.L_3177 - .L_3176)
.L_3176:
        /*006c*/ 	.word	0x00000000
        /*0070*/ 	.short	0x000d
        /*0072*/ 	.short	0x0050
        /*0074*/ 	.byte	0x00, 0xf0, 0x11, 0x00


	//----- nvinfo : EIATTR_KPARAM_INFO
	.align		4
.L_3177:
        /*0078*/ 	.byte	0x04, 0x17
        /*007a*/ 	.short	(.L_3179 - .L_3178)
.L_3178:
        /*007c*/ 	.word	0x00000000
        /*0080*/ 	.short	0x000c
        /*0082*/ 	.short	0x004c
        /*0084*/ 	.byte	0x00, 0xf0, 0x11, 0x00


	//----- nvinfo : EIATTR_KPARAM_INFO
	.align		4
.L_3179:
        /*0088*/ 	.byte	0x04, 0x17
        /*008a*/ 	.short	(.L_3181 - .L_3180)
.L_3180:
        /*008c*/ 	.word	0x00000000
        /*0090*/ 	.short	0x000b
        /*0092*/ 	.short	0x0048
        /*0094*/ 	.byte	0x00, 0xf0, 0x11, 0x00


	//----- nvinfo : EIATTR_KPARAM_INFO
	.align		4
.L_3181:
        /*0098*/ 	.byte	0x04, 0x17
        /*009a*/ 	.short	(.L_3183 - .L_3182)
.L_3182:
        /*009c*/ 	.word	0x00000000
        /*00a0*/ 	.short	0x000a
        /*00a2*/ 	.short	0x0040
        /*00a4*/ 	.byte	0x00, 0xf5, 0x21, 0x00


	//----- nvinfo : EIATTR_KPARAM_INFO
	.align		4
.L_3183:
        /*00a8*/ 	.byte	0x04, 0x17
        /*00aa*/ 	.short	(.L_3185 - .L_3184)
.L_3184:
        /*00ac*/ 	.word	0x00000000
        /*00b0*/ 	.short	0x0009
        /*00b2*/ 	.short	0x0038
        /*00b4*/ 	.byte	0x00, 0xf5, 0x21, 0x00


	//----- nvinfo : EIATTR_KPARAM_INFO
	.align		4
.L_3185:
        /*00b8*/ 	.byte	0x04, 0x17
        /*00ba*/ 	.short	(.L_3187 - .L_3186)
.L_3186:
        /*00bc*/ 	.word	0x00000000
        /*00c0*/ 	.short	0x0008
        /*00c2*/ 	.short	0x0034
        /*00c4*/ 	.byte	0x00, 0xf0, 0x11, 0x00


	//----- nvinfo : EIATTR_KPARAM_INFO
	.align		4
.L_3187:
        /*00c8*/ 	.byte	0x04, 0x17
        /*00ca*/ 	.short	(.L_3189 - .L_3188)
.L_3188:
        /*00cc*/ 	.word	0x00000000
        /*00d0*/ 	.short	0x0007
        /*00d2*/ 	.short	0x0030
        /*00d4*/ 	.byte	0x00, 0xf0, 0x11, 0x00


	//----- nvinfo : EIATTR_KPARAM_INFO
	.align		4
.L_3189:
        /*00d8*/ 	.byte	0x04, 0x17
        /*00da*/ 	.short	(.L_3191 - .L_3190)
.L_3190:
        /*00dc*/ 	.word	0x00000000
        /*00e0*/ 	.short	0x0006
        /*00e2*/ 	.short	0x002c
        /*00e4*/ 	.byte	0x00, 0xf0, 0x11, 0x00


	//----- nvinfo : EIATTR_KPARAM_INFO
	.align		4
.L_3191:
        /*00e8*/ 	.byte	0x04, 0x17
        /*00ea*/ 	.short	(.L_3193 - .L_3192)
.L_3192:
        /*00ec*/ 	.word	0x00000000
        /*00f0*/ 	.short	0x0005
        /*00f2*/ 	.short	0x0028
        /*00f4*/ 	.byte	0x00, 0xf0, 0x11, 0x00


	//----- nvinfo : EIATTR_KPARAM_INFO
	.align		4
.L_3193:
        /*00f8*/ 	.byte	0x04, 0x17
        /*00fa*/ 	.short	(.L_3195 - .L_3194)
.L_3194:
        /*00fc*/ 	.word	0x00000000
        /*0100*/ 	.short	0x0004
        /*0102*/ 	.short	0x0020
        /*0104*/ 	.byte	0x00, 0xf5, 0x21, 0x00


	//----- nvinfo : EIATTR_KPARAM_INFO
	.align		4
.L_3195:
        /*0108*/ 	.byte	0x04, 0x17
        /*010a*/ 	.short	(.L_3197 - .L_3196)
.L_3196:
        /*010c*/ 	.word	0x00000000
        /*0110*/ 	.short	0x0003
        /*0112*/ 	.short	0x0018
        /*0114*/ 	.byte	0x00, 0xf5, 0x21, 0x00


	//----- nvinfo : EIATTR_KPARAM_INFO
	.align		4
.L_3197:
        /*0118*/ 	.byte	0x04, 0x17
        /*011a*/ 	.short	(.L_3199 - .L_3198)
.L_3198:
        /*011c*/ 	.word	0x00000000
        /*0120*/ 	.short	0x0002
        /*0122*/ 	.short	0x0010
        /*0124*/ 	.byte	0x00, 0xf5, 0x21, 0x00


	//----- nvinfo : EIATTR_KPARAM_INFO
	.align		4
.L_3199:
        /*0128*/ 	.byte	0x04, 0x17
        /*012a*/ 	.short	(.L_3201 - .L_3200)
.L_3200:
        /*012c*/ 	.word	0x00000000
        /*0130*/ 	.short	0x0001
        /*0132*/ 	.short	0x0008
        /*0134*/ 	.byte	0x00, 0xf5, 0x21, 0x00


	//----- nvinfo : EIATTR_KPARAM_INFO
	.align		4
.L_3201:
        /*0138*/ 	.byte	0x04, 0x17
        /*013a*/ 	.short	(.L_3203 - .L_3202)
.L_3202:
        /*013c*/ 	.word	0x00000000
        /*0140*/ 	.short	0x0000
        /*0142*/ 	.short	0x0000
        /*0144*/ 	.byte	0x00, 0xf5, 0x21, 0x00


	//----- nvinfo : EIATTR_SPARSE_MMA_MASK
	.align		4
.L_3203:
        /*0148*/ 	.byte	0x03, 0x50
        /*014a*/ 	.short	0x0000


	//----- nvinfo : EIATTR_MAXREG_COUNT
	.align		4
        /*014c*/ 	.byte	0x03, 0x1b
        /*014e*/ 	.short	0x00ff


	//----- nvinfo : EIATTR_NUM_BARRIERS
	.align		4
        /*0150*/ 	.byte	0x02, 0x4c
        /*0152*/ 	.byte	0x01
	.zero		1


	//----- nvinfo : EIATTR_MERCURY_ISA_VERSION
	.align		4
        /*0154*/ 	.byte	0x03, 0x5f
        /*0156*/ 	.short	0x0101


	//----- nvinfo : EIATTR_VRC_CTA_INIT_COUNT
	.align		4
        /*0158*/ 	.byte	0x02, 0x4a
	.zero		1
	.zero		1


	//----- nvinfo : EIATTR_EXIT_INSTR_OFFSETS
	.align		4
        /*015c*/ 	.byte	0x04, 0x1c
        /*015e*/ 	.short	(.L_3205 - .L_3204)


	//   ....[0]....
.L_3204:
        /*0160*/ 	.word	0x00000320


	//   ....[1]....
        /*0164*/ 	.word	0x00012440


	//   ....[2]....
        /*0168*/ 	.word	0x000124d0


	//   ....[3]....
        /*016c*/ 	.word	0x00012510


	//----- nvinfo : EIATTR_CRS_STACK_SIZE
	.align		4
.L_3205:
        /*0170*/ 	.byte	0x04, 0x1e
        /*0172*/ 	.short	(.L_3207 - .L_3206)
.L_3206:
        /*0174*/ 	.word	0x00000000


	//----- nvinfo : EIATTR_CBANK_PARAM_SIZE
	.align		4
.L_3207:
        /*0178*/ 	.byte	0x03, 0x19
        /*017a*/ 	.short	0x0074


	//----- nvinfo : EIATTR_PARAM_CBANK
	.align		4
        /*017c*/ 	.byte	0x04, 0x0a
        /*017e*/ 	.short	(.L_3209 - .L_3208)
	.align		4
.L_3208:
        /*0180*/ 	.word	index@(.nv.constant0._Z23gemm_half_q_half_kernelILi3ELb0ELb0EEvPK6__halfPKjS4_S2_PS0_iiiiPKtS7_iiiiiibS2_i)
        /*0184*/ 	.short	0x0380
        /*0186*/ 	.short	0x0074


	//----- nvinfo : EIATTR_SW_WAR
	.align		4
.L_3209:
        /*0188*/ 	.byte	0x04, 0x36
        /*018a*/ 	.short	(.L_3211 - .L_3210)
.L_3210:
        /*018c*/ 	.word	0x00000008
.L_3211:


//--------------------- .nv.info._Z23gemm_half_q_half_kernelILi2ELb0ELb0EEvPK6__halfPKjS4_S2_PS0_iiiiPKtS7_iiiiiibS2_i --------------------------
	.section	.nv.info._Z23gemm_half_q_half_kernelILi2ELb0ELb0EEvPK6__halfPKjS4_S2_PS0_iiiiPKtS7_iiiiiibS2_i,"",@"SHT_CUDA_INFO"
	.sectionflags	@""
	.align	4


	//----- nvinfo : EIATTR_CUDA_API_VERSION
	.align		4
        /*0000*/ 	.byte	0x04, 0x37
        /*0002*/ 	.short	(.L_3213 - .L_3212)
.L_3212:
        /*0004*/ 	.word	0x00000082


	//----- nvinfo : EIATTR_KPARAM_INFO
	.align		4
.L_3213:
        /*0008*/ 	.byte	0x04, 0x17
        /*000a*/ 	.short	(.L_3215 - .L_3214)
.L_3214:
        /*000c*/ 	.word	0x00000000
        /*0010*/ 	.short	0x0013
        /*0012*/ 	.short	0x0070
        /*0014*/ 	.byte	0x00, 0xf0, 0x11, 0x00


	//----- nvinfo : EIATTR_KPARAM_INFO
	.align		4
.L_3215:
        /*0018*/ 	.byte	0x04, 0x17
        /*001a*/ 	.short	(.L_3217 - .L_3216)
.L_3216:
        /*001c*/ 	.word	0x00000000
        /*0020*/ 	.short	0x0012
        /*0022*/ 	.short	0x0068
        /*0024*/ 	.byte	0x00, 0xf5, 0x21, 0x00


	//----- nvinfo : EIATTR_KPARAM_INFO
	.align		4
.L_3217:
        /*0028*/ 	.byte	0x04, 0x17
        /*002a*/ 	.short	(.L_3219 - .L_3218)
.L_3218:
        /*002c*/ 	.word	0x00000000
        /*0030*/ 	.short	0x0011
        /*0032*/ 	.short	0x0060
        /*0034*/ 	.byte	0x00, 0xf0, 0x05, 0x00


	//----- nvinfo : EIATTR_KPARAM_INFO
	.align		4
.L_3219:
        /*0038*/ 	.byte	0x04, 0x17
        /*003a*/ 	.short	(.L_3221 - .L_3220)
.L_3220:
        /*003c*/ 	.word	0x00000000
        /*0040*/ 	.short	0x0010
        /*0042*/ 	.short	0x005c
        /*0044*/ 	.byte	0x00, 0xf0, 0x11, 0x00


	//----- nvinfo : EIATTR_KPARAM_INFO
	.align		4
.L_3221:
        /*0048*/ 	.byte	0x04, 0x17
        /*004a*/ 	.short	(.L_3223 - .L_3222)
.L_3222:
        /*004c*/ 	.word	0x00000000
        /*0050*/ 	.short	0x000f
        /*0052*/ 	.short	0x0058
        /*0054*/ 	.byte	0x00, 0xf0, 0x11, 0x00


	//----- nvinfo : EIATTR_KPARAM_INFO
	.align		4
.L_3223:
        /*0058*/ 	.byte	0x04, 0x17
        /*005a*/ 	.short	(.L_3225 - .L_3224)
.L_3224:
        /*005c*/ 	.word	0x00000000
        /*0060*/ 	.short	0x000e
        /*0062*/ 	.short	0x0054
        /*0064*/ 	.byte	0x00, 0xf0, 0x11, 0x00


	//----- nvinfo : EIATTR_KPARAM_INFO
	.align		4
.L_3225:
        /*0068*/ 	.byte	0x04, 0x17
        /*006a*/ 	.short	(.L_3227 - .L_3226)
.L_3226:
        /*006c*/ 	.word	0x00000000
        /*0070*/ 	.short	0x000d
        /*0072*/ 	.short	0x0050
        /*0074*/ 	.byte	0x00, 0xf0, 0x11, 0x00


	//----- nvinfo : EIATTR_KPARAM_INFO
	.align		4
.L_3227:
        /*0078*/ 	.byte	0x04, 0x17
        /*007a*/ 	.short	(.L_3229 - .L_3228)
.L_3228:
        /*007c*/ 	.word	0x00000000
        /*0080*/ 	.short	0x000c
        /*0082*/ 	.short	0x004c
        /*0084*/ 	.byte	0x00, 0xf0, 0x11, 0x00


	//----- nvinfo : EIATTR_KPARAM_INFO
	.align		4
.L_3229:
        /*0088*/ 	.byte	0x04, 0x17
        /*008a*/ 	.short	(.L_3231 - .L_3230)
.L_3230:
        /*008c*/ 	.word	0x00000000
        /*0090*/ 	.short	0x000b
        /*0092*/ 	.short	0x0048
        /*0094*/ 	.byte	0x00, 0xf0, 0x11, 0x00


	//----- nvinfo : EIATTR_KPARAM_INFO
	.align		4
.L_3231:
        /*0098*/ 	.byte	0x04, 0x17
        /*009a*/ 	.short	(.L_3233 - .L_3232)
.L_3232:
        /*009c*/ 	.word	0x00000000
        /*00a0*/ 	.short	0x000a
        /*00a2*/ 	.short	0x0040
        /*00a4*/ 	.byte	0x00, 0xf5, 0x21, 0x00


	//----- nvinfo : EIATTR_KPARAM_INFO
	.align		4
.L_3233:
        /*00a8*/ 	.byte	0x04, 0x17
        /*00aa*/ 	.short	(.L_3235 - .L_3234)
.L_3234:
        /*00ac*/ 	.word	0x00000000
        /*00b0*/ 	.short	0x0009
        /*00b2*/ 	.short	0x0038
        /*00b4*/ 	.byte	0x00, 0xf5, 0x21, 0x00


	//----- nvinfo : EIATTR_KPARAM_INFO
	.align		4
.L_3235:
        /*00b8*/ 	.byte	0x04, 0x17
        /*00ba*/ 	.short	(.L_3237 - .L_3236)
.L_3236:
        /*00bc*/ 	.word	0x00000000
        /*00c0*/ 	.short	0x0008
        /*00c2*/ 	.short	0x0034
        /*00c4*/ 	.byte	0x00, 0xf0, 0x11, 0x00


	//----- nvinfo : EIATTR_KPARAM_INFO
	.align		4
.L_3237:
        /*00c8*/ 	.byte	0x04, 0x17
        /*00ca*/ 	.short	(.L_3239 - .L_3238)
.L_3238:
        /*00cc*/ 	.word	0x00000000
        /*00d0*/ 	.short	0x0007
        /*00d2*/ 	.short	0x0030
        /*00d4*/ 	.byte	0x00, 0xf0, 0x11, 0x00


	//----- nvinfo : EIATTR_KPARAM_INFO
	.align		4
.L_3239:
        /*00d8*/ 	.byte	0x04, 0x17
        /*00da*/ 	.short	(.L_3241 - .L_3240)
.L_3240:
        /*00dc*/ 	.word	0x00000000
        /*00e0*/ 	.short	0x0006
        /*00e2*/ 	.short	0x002c
        /*00e4*/ 	.byte	0x00, 0xf0, 0x11, 0x00


	//----- nvinfo : EIATTR_KPARAM_INFO
	.align		4
.L_3241:
        /*00e8*/ 	.byte	0x04, 0x17
        /*00ea*/ 	.short	(.L_3243 - .L_3242)
.L_3242:
        /*00ec*/ 	.word	0x00000000
        /*00f0*/ 	.short	0x0005
        /*00f2*/ 	.short	0x0028
        /*00f4*/ 	.byte	0x00, 0xf0, 0x11, 0x00


	//----- nvinfo : EIATTR_KPARAM_INFO
	.align		4
.L_3243:
        /*00f8*/ 	.byte	0x04, 0x17
        /*00fa*/ 	.short	(.L_3245 - .L_3244)
.L_3244:
        /*00fc*/ 	.word	0x00000000
        /*0100*/ 	.short	0x0004
        /*0102*/ 	.short	0x0020
        /*0104*/ 	.byte	0x00, 0xf5, 0x21, 0x00


	//----- nvinfo : EIATTR_KPARAM_INFO
	.align		4
.L_3245:
        /*0108*/ 	.byte	0x04, 0x17
        /*010a*/ 	.short	(.L_3247 - .L_3246)
.L_3246:
        /*010c*/ 	.word	0x00000000
        /*0110*/ 	.short	0x0003
        /*0112*/ 	.short	0x0018
        /*0114*/ 	.byte	0x00, 0xf5, 0x21, 0x00


	//----- nvinfo : EIATTR_KPARAM_INFO
	.align		4
.L_3247:
        /*0118*/ 	.byte	0x04, 0x17
        /*011a*/ 	.short	(.L_3249 - .L_3248)
.L_3248:
        /*011c*/ 	.word	0x00000000
        /*0120*/ 	.short	0x0002
        /*0122*/ 	.short	0x0010
        /*0124*/ 	.byte	0x00, 0xf5, 0x21, 0x00


	//----- nvinfo : EIATTR_KPARAM_INFO
	.align		4
.L_3249:
        /*0128*/ 	.byte	0x04, 0x17
        /*012a*/ 	.short	(.L_3251 - .L_3250)
.L_3250:
        /*012c*/ 	.word	0x00000000
        /*0130*/ 	.short	0x0001
        /*0132*/ 	.short	0x0008
        /*0134*/ 	.byte	0x00, 0xf5, 0x21, 0x00


	//----- nvinfo : EIATTR_KPARAM_INFO
	.align		4
.L_3251:
        /*0138*/ 	.byte	0x04, 0x17
        /*013a*/ 	.short	(.L_3253 - .L_3252)
.L_3252:
        /*013c*/ 	.word	0x00000000
        /*0140*/ 	.short	0x0000
        /*0142*/ 	.short	0x0000
        /*0144*/ 	.byte	0x00, 0xf5, 0x21, 0x00


	//----- nvinfo : EIATTR_SPARSE_MMA_MASK
	.align		4
.L_3253:
        /*0148*/ 	.byte	0x03, 0x50
        /*014a*/ 	.short	0x0000


	//----- nvinfo : EIATTR_MAXREG_COUNT
	.align		4
        /*014c*/ 	.byte	0x03, 0x1b
        /*014e*/ 	.short	0x00ff


	//----- nvinfo : EIATTR_NUM_BARRIERS
	.align		4
        /*0150*/ 	.byte	0x02, 0x4c
        /*0152*/ 	.byte	0x01
	.zero		1


	//----- nvinfo : EIATTR_MERCURY_ISA_VERSION
	.align		4
        /*0154*/ 	.byte	0x03, 0x5f
        /*0156*/ 	.short	0x0101


	//----- nvinfo : EIATTR_VRC_CTA_INIT_COUNT
	.align		4
        /*0158*/ 	.byte	0x02, 0x4a
	.zero		1
	.zero		1


	//----- nvinfo : EIATTR_EXIT_INSTR_OFFSETS
	.align		4
        /*015c*/ 	.byte	0x04, 0x1c
        /*015e*/ 	.short	(.L_3255 - .L_3254)


	//   ....[0]....
.L_3254:
        /*0160*/ 	.word	0x000002b0


	//   ....[1]....
        /*0164*/ 	.word	0x0000f4d0


	//   ....[2]....
        /*0168*/ 	.word	0x0000f560


	//   ....[3]....
        /*016c*/ 	.word	0x0000f5a0


	//----- nvinfo : EIATTR_CRS_STACK_SIZE
	.align		4
.L_3255:
        /*0170*/ 	.byte	0x04, 0x1e
        /*0172*/ 	.short	(.L_3257 - .L_3256)
.L_3256:
        /*0174*/ 	.word	0x00000000


	//----- nvinfo : EIATTR_CBANK_PARAM_SIZE
	.align		4
.L_3257:
        /*0178*/ 	.byte	0x03, 0x19
        /*017a*/ 	.short	0x0074


	//----- nvinfo : EIATTR_PARAM_CBANK
	.align		4
        /*017c*/ 	.byte	0x04, 0x0a
        /*017e*/ 	.short	(.L_3259 - .L_3258)
	.align		4
.L_3258:
        /*0180*/ 	.word	index@(.nv.constant0._Z23gemm_half_q_half_kernelILi2ELb0ELb0EEvPK6__halfPKjS4_S2_PS0_iiiiPKtS7_iiiiiibS2_i)
        /*0184*/ 	.short	0x0380
        /*0186*/ 	.short	0x0074


	//----- nvinfo : EIATTR_SW_WAR
	.align		4
.L_3259:
        /*0188*/ 	.byte	0x04, 0x36
        /*018a*/ 	.short	(.L_3261 - .L_3260)
.L_3260:
        /*018c*/ 	.word	0x00000008
.L_3261:


//--------------------- .nv.info._Z23gemm_half_q_half_kernelILi1ELb0ELb0EEvPK6__halfPKjS4_S2_PS0_iiiiPKtS7_iiiiiibS2_i --------------------------
	.section	.nv.info._Z23gemm_half_q_half_kernelILi1ELb0ELb0EEvPK6__halfPKjS4_S2_PS0_iiiiPKtS7_iiiiiibS2_i,"",@"SHT_CUDA_INFO"
	.sectionflags	@""
	.align	4


	//----- nvinfo : EIATTR_CUDA_API_VERSION
	.align		4
        /*0000*/ 	.byte	0x04, 0x37
        /*0002*/ 	.short	(.L_3263 - .L_3262)
.L_3262:
        /*0004*/ 	.word	0x00000082


	//----- nvinfo : EIATTR_KPARAM_INFO
	.align		4
.L_3263:
        /*0008*/ 	.byte	0x04, 0x17
        /*000a*/ 	.short	(.L_3265 - .L_3264)
.L_3264:
        /*000c*/ 	.word	0x00000000
        /*0010*/ 	.short	0x0013
        /*0012*/ 	.short	0x0070
        /*0014*/ 	.byte	0x00, 0xf0, 0x11, 0x00


	//----- nvinfo : EIATTR_KPARAM_INFO
	.align		4
.L_3265:
        /*0018*/ 	.byte	0x04, 0x17
        /*001a*/ 	.short	(.L_3267 - .L_3266)
.L_3266:
        /*001c*/ 	.word	0x00000000
        /*0020*/ 	.short	0x0012
        /*0022*/ 	.short	0x0068
        /*0024*/ 	.byte	0x00, 0xf5, 0x21, 0x00


	//----- nvinfo : EIATTR_KPARAM_INFO
	.align		4
.L_3267:
        /*0028*/ 	.byte	0x04, 0x17
        /*002a*/ 	.short	(.L_3269 - .L_3268)
.L_3268:
        /*002c*/ 	.word	0x00000000
        /*0030*/ 	.short	0x0011
        /*0032*/ 	.short	0x0060
        /*0034*/ 	.byte	0x00, 0xf0, 0x05, 0x00


	//----- nvinfo : EIATTR_KPARAM_INFO
	.align		4
.L_3269:
        /*0038*/ 	.byte	0x04, 0x17
        /*003a*/ 	.short	(.L_3271 - .L_3270)
.L_3270:
        /*003c*/ 	.word	0x00000000
        /*0040*/ 	.short	0x0010
        /*0042*/ 	.short	0x005c
        /*0044*/ 	.byte	0x00, 0xf0, 0x11, 0x00


	//----- nvinfo : EIATTR_KPARAM_INFO
	.align		4
.L_3271:
        /*0048*/ 	.byte	0x04, 0x17
        /*004a*/ 	.short	(.L_3273 - .L_3272)
.L_3272:
        /*004c*/ 	.word	0x00000000
        /*0050*/ 	.short	0x000f
        /*0052*/ 	.short	0x0058
        /*0054*/ 	.byte	0x00, 0xf0, 0x11, 0x00


	//----- nvinfo : EIATTR_KPARAM_INFO
	.align		4
.L_3273:
        /*0058*/ 	.byte	0x04, 0x17
        /*005a*/ 	.short	(.L_3275 - .L_3274)
.L_3274:
        /*005c*/ 	.word	0x00000000
        /*0060*/ 	.short	0x000e
        /*0062*/ 	.short	0x0054
        /*0064*/ 	.byte	0x00, 0xf0, 0x11, 0x00


	//----- nvinfo : EIATTR_KPARAM_INFO
	.align		4
.L_3275:
        /*0068*/ 	.byte	0x04, 0x17
        /*006a*/ 	.short	(.L_3277 - .L_3276)
.L_3276:
        /*006c*/ 	.word	0x00000000
        /*0070*/ 	.short	0x000d
        /*0072*/ 	.short	0x0050
        /*0074*/ 	.byte	0x00, 0xf0, 0x11, 0x00


	//----- nvinfo : EIATTR_KPARAM_INFO
	.align		4
.L_3277:
        /*0078*/ 	.byte	0x04, 0x17
        /*007a*/ 	.short	(.L_3279 - .L_3278)
.L_3278:
        /*007c*/ 	.word	0x00000000
        /*0080*/ 	.short	0x000c
        /*0082*/ 	.short	0x004c
        /*0084*/ 	.byte	0x00, 0xf0, 0x11, 0x00


	//----- nvinfo : EIATTR_KPARAM_INFO
	.align		4
.L_3279:
        /*0088*/ 	.byte	0x04, 0x17
        /*008a*/ 	.short	(.L_3281 - .L_3280)
.L_3280:
        /*008c*/ 	.word	0x00000000
        /*0090*/ 	.short	0x000b
        /*0092*/ 	.short	0x0048
        /*0094*/ 	.byte	0x00, 0xf0, 0x11, 0x00


	//----- nvinfo : EIATTR_KPARAM_INFO
	.align		4
.L_3281:
        /*0098*/ 	.byte	0x04, 0x17
        /*009a*/ 	.short	(.L_3283 - .L_3282)
.L_3282:
        /*009c*/ 	.word	0x00000000
        /*00a0*/ 	.short	0x000a
        /*00a2*/ 	.short	0x0040
        /*00a4*/ 	.byte	0x00, 0xf5, 0x21, 0x00


	//----- nvinfo : EIATTR_KPARAM_INFO
	.align		4
.L_3283:
        /*00a8*/ 	.byte	0x04, 0x17
        /*00aa*/ 	.short	(.L_3285 - .L_3284)
.L_3284:
        /*00ac*/ 	.word	0x00000000
        /*00b0*/ 	.short	0x0009
        /*00b2*/ 	.short	0x0038
        /*00b4*/ 	.byte	0x00, 0xf5, 0x21, 0x00


	//----- nvinfo : EIATTR_KPARAM_INFO
	.align		4
.L_3285:
        /*00b8*/ 	.byte	0x04, 0x17
        /*00ba*/ 	.short	(.L_3287 - .L_3286)
.L_3286:
        /*00bc*/ 	.word	0x00000000
        /*00c0*/ 	.short	0x0008
        /*00c2*/ 	.short	0x0034
        /*00c4*/ 	.byte	0x00, 0xf0, 0x11, 0x00


	//----- nvinfo : EIATTR_KPARAM_INFO
	.align		4
.L_3287:
        /*00c8*/ 	.byte	0x04, 0x17
        /*00ca*/ 	.short	(.L_3289 - .L_3288)
.L_3288:
        /*00cc*/ 	.word	0x00000000
        /*00d0*/ 	.short	0x0007
        /*00d2*/ 	.short	0x0030
        /*00d4*/ 	.byte	0x00, 0xf0, 0x11, 0x00


	//----- nvinfo : EIATTR_KPARAM_INFO
	.align		4
.L_3289:
        /*00d8*/ 	.byte	0x04, 0x17
        /*00da*/ 	.short	(.L_3291 - .L_3290)
.L_3290:
        /*00dc*/ 	.word	0x00000000
        /*00e0*/ 	.short	0x0006
        /*00e2*/ 	.short	0x002c
        /*00e4*/ 	.byte	0x00, 0xf0, 0x11, 0x00


	//----- nvinfo : EIATTR_KPARAM_INFO
	.align		4
.L_3291:
        /*00e8*/ 	.byte	0x04, 0x17
        /*00ea*/ 	.short	(.L_3293 - .L_3292)
.L_3292:
        /*00ec*/ 	.word	0x00000000
        /*00f0*/ 	.short	0x0005
        /*00f2*/ 	.short	0x0028
        /*00f4*/ 	.byte	0x00, 0xf0, 0x11, 0x00


	//----- nvinfo : EIATTR_KPARAM_INFO
	.align		4
.L_3293:
        /*00f8*/ 	.byte	0x04, 0x17
        /*00fa*/ 	.short	(.L_3295 - .L_3294)
.L_3294:
        /*00fc*/ 	.word	0x00000000
        /*0100*/ 	.short	0x0004
        /*0102*/ 	.short	0x0020
        /*0104*/ 	.byte	0x00, 0xf5, 0x21, 0x00


	//----- nvinfo : EIATTR_KPARAM_INFO
	.align		4
.L_3295:
        /*0108*/ 	.byte	0x04, 0x17
        /*010a*/ 	.short	(.L_3297 - .L_3296)
.L_3296:
        /*010c*/ 	.word	0x00000000
        /*0110*/ 	.short	0x0003
        /*0112*/ 	.short	0x0018
        /*0114*/ 	.byte	0x00, 0xf5, 0x21, 0x00


	//----- nvinfo : EIATTR_KPARAM_INFO
	.align		4
.L_3297:
        /*0118*/ 	.byte	0x04, 0x17
        /*011a*/ 	.short	(.L_3299 - .L_3298)
.L_3298:
        /*011c*/ 	.word	0x00000000
        /*0120*/ 	.short	0x0002
        /*0122*/ 	.short	0x0010
        /*0124*/ 	.byte	0x00, 0xf5, 0x21, 0x00


	//----- nvinfo : EIATTR_KPARAM_INFO
	.align		4
.L_3299:
        /*0128*/ 	.byte	0x04, 0x17
        /*012a*/ 	.short	(.L_3301 - .L_3300)
.L_3300:
        /*012c*/ 	.word	0x00000000
        /*0130*/ 	.short	0x0001
        /*0132*/ 	.short	0x0008
        /*0134*/ 	.byte	0x00, 0xf5, 0x21, 0x00


	//----- nvinfo : EIATTR_KPARAM_INFO
	.align		4
.L_3301:
        /*0138*/ 	.byte	0x04, 0x17
        /*013a*/ 	.short	(.L_3303 - .L_3302)
.L_3302:
        /*013c*/ 	.word	0x00000000
        /*0140*/ 	.short	0x0000
        /*0142*/ 	.short	0x0000
        /*0144*/ 	.byte	0x00, 0xf5, 0x21, 0x00


	//----- nvinfo : EIATTR_SPARSE_MMA_MASK
	.align		4
.L_3303:
        /*0148*/ 	.byte	0x03, 0x50
        /*014a*/ 	.short	0x0000


	//----- nvinfo : EIATTR_MAXREG_COUNT
	.align		4
        /*014c*/ 	.byte	0x03, 0x1b
        /*014e*/ 	.short	0x00ff


	//----- nvinfo : EIATTR_NUM_BARRIERS
	.align		4
        /*0150*/ 	.byte	0x02, 0x4c
        /*0152*/ 	.byte	0x01
	.zero		1


	//----- nvinfo : EIATTR_MERCURY_ISA_VERSION
	.align		4
        /*0154*/ 	.byte	0x03, 0x5f
        /*0156*/ 	.short	0x0101


	//----- nvinfo : EIATTR_VRC_CTA_INIT_COUNT
	.align		4
        /*0158*/ 	.byte	0x02, 0x4a
	.zero		1
	.zero		1


	//----- nvinfo : EIATTR_EXIT_INSTR_OFFSETS
	.align		4
        /*015c*/ 	.byte	0x04, 0x1c
        /*015e*/ 	.short	(.L_3305 - .L_3304)


	//   ....[0]....
.L_3304:
        /*0160*/ 	.word	0x00000200


	//   ....[1]....
        /*0164*/ 	.word	0x0000c610


	//   ....[2]....
        /*0168*/ 	.word	0x0000c6a0


	//   ....[3]....
        /*016c*/ 	.word	0x0000c6e0


	//----- nvinfo : EIATTR_CRS_STACK_SIZE
	.align		4
.L_3305:
        /*0170*/ 	.byte	0x04, 0x1e
        /*0172*/ 	.short	(.L_3307 - .L_3306)
.L_3306:
        /*0174*/ 	.word	0x00000000


	//----- nvinfo : EIATTR_CBANK_PARAM_SIZE
	.align		4
.L_3307:
        /*0178*/ 	.byte	0x03, 0x19
        /*017a*/ 	.short	0x0074


	//----- nvinfo : EIATTR_PARAM_CBANK
	.align		4
        /*017c*/ 	.byte	0x04, 0x0a
        /*017e*/ 	.short	(.L_3309 - .L_3308)
	.align		4
.L_3308:
        /*0180*/ 	.word	index@(.nv.constant0._Z23gemm_half_q_half_kernelILi1ELb0ELb0EEvPK6__halfPKjS4_S2_PS0_iiiiPKtS7_iiiiiibS2_i)
        /*0184*/ 	.short	0x0380
        /*0186*/ 	.short	0x0074


	//----- nvinfo : EIATTR_SW_WAR
	.align		4
.L_3309:
        /*0188*/ 	.byte	0x04, 0x36
        /*018a*/ 	.short	(.L_3311 - .L_3310)
.L_3310:
        /*018c*/ 	.word	0x00000008
.L_3311:


//--------------------- .nv.callgraph             --------------------------
	.section	.nv.callgraph,"",@"SHT_CUDA_CALLGRAPH"
	.align	4
	.sectionentsize	8
	.align		4
        /*0000*/ 	.word	0x00000000
	.align		4
        /*0004*/ 	.word	0xffffffff
	.align		4
        /*0008*/ 	.word	0x00000000
	.align		4
        /*000c*/ 	.word	0xfffffffe
	.align		4
        /*0010*/ 	.word	0x00000000
	.align		4
        /*0014*/ 	.word	0xfffffffd
	.align		4
        /*0018*/ 	.word	0x00000000
	.align		4
        /*001c*/ 	.word	0xfffffffc


//--------------------- .nv.constant4             --------------------------
	.section	.nv.constant4,"a",@progbits
	.align	8
	.align		8
.nv.constant4:
        /*0000*/ 	.dword	_ZN39_INTERNAL_80fa1f64_9_q_gemm_cu_b303c1f14cuda3std3__45__cpo5beginE
	.align		8
        /*0008*/ 	.dword	_ZN39_INTERNAL_80fa1f64_9_q_gemm_cu_b303c1f14cuda3std3__45__cpo3endE
	.align		8
        /*0010*/ 	.dword	_ZN39_INTERNAL_80fa1f64_9_q_gemm_cu_b303c1f14cuda3std3__45__cpo6cbeginE
	.align		8
        /*0018*/ 	.dword	_ZN39_INTERNAL_80fa1f64_9_q_gemm_cu_b303c1f14cuda3std3__45__cpo4cendE
	.align		8
        /*0020*/ 	.dword	_ZN39_INTERNAL_80fa1f64_9_q_gemm_cu_b303c1f14cuda3std3__45__cpo6rbeginE
	.align		8
        /*0028*/ 	.dword	_ZN39_INTERNAL_80fa1f64_9_q_gemm_cu_b303c1f14cuda3std3__45__cpo4rendE
	.align		8
        /*0030*/ 	.dword	_ZN39_INTERNAL_80fa1f64_9_q_gemm_cu_b303c1f14cuda3std3__45__cpo7crbeginE
	.align		8
        /*0038*/ 	.dword	_ZN39_INTERNAL_80fa1f64_9_q_gemm_cu_b303c1f14cuda3std3__45__cpo5crendE
	.align		8
        /*0040*/ 	.dword	_ZN39_INTERNAL_80fa1f64_9_q_gemm_cu_b303c1f14cuda3std3__441_GLOBAL__N__80fa1f64_9_q_gemm_cu_b303c1f16ignoreE
	.align		8
        /*0048*/ 	.dword	_ZN39_INTERNAL_80fa1f64_9_q_gemm_cu_b303c1f14cuda3std3__419piecewise_constructE
	.align		8
        /*0050*/ 	.dword	_ZN39_INTERNAL_80fa1f64_9_q_gemm_cu_b303c1f14cuda3std3__48in_placeE
	.align		8
        /*0058*/ 	.dword	_ZN39_INTERNAL_80fa1f64_9_q_gemm_cu_b303c1f14cuda3std3__420unreachable_sentinelE
	.align		8
        /*0060*/ 	.dword	_ZN39_INTERNAL_80fa1f64_9_q_gemm_cu_b303c1f14cuda3std6ranges3__45__cpo4swapE
	.align		8
        /*0068*/ 	.dword	_ZN39_INTERNAL_80fa1f64_9_q_gemm_cu_b303c1f14cuda3std6ranges3__45__cpo9iter_moveE
	.align		8
        /*0070*/ 	.dword	_ZN39_INTERNAL_80fa1f64_9_q_gemm_cu_b303c1f14cuda3std6ranges3__45__cpo5beginE
	.align		8
        /*0078*/ 	.dword	_ZN39_INTERNAL_80fa1f64_9_q_gemm_cu_b303c1f14cuda3std6ranges3__45__cpo3endE
	.align		8
        /*0080*/ 	.dword	_ZN39_INTERNAL_80fa1f64_9_q_gemm_cu_b303c1f14cuda3std6ranges3__45__cpo6cbeginE
	.align		8
        /*0088*/ 	.dword	_ZN39_INTERNAL_80fa1f64_9_q_gemm_cu_b303c1f14cuda3std6ranges3__45__cpo4cendE
	.align		8
        /*0090*/ 	.dword	_ZN39_INTERNAL_80fa1f64_9_q_gemm_cu_b303c1f14cuda3std6ranges3__45__cpo7advanceE
	.align		8
        /*0098*/ 	.dword	_ZN39_INTERNAL_80fa1f64_9_q_gemm_cu_b303c1f14cuda3std6ranges3__45__cpo9iter_swapE
	.align		8
        /*00a0*/ 	.dword	_ZN39_INTERNAL_80fa1f64_9_q_gemm_cu_b303c1f14cuda3std6ranges3__45__cpo4nextE
	.align		8
        /*00a8*/ 	.dword	_ZN39_INTERNAL_80fa1f64_9_q_gemm_cu_b303c1f14cuda3std6ranges3__45__cpo4prevE
	.align		8
        /*00b0*/ 	.dword	_ZN39_INTERNAL_80fa1f64_9_q_gemm_cu_b303c1f14cuda3std6ranges3__45__cpo4dataE
	.align		8
        /*00b8*/ 	.dword	_ZN39_INTERNAL_80fa1f64_9_q_gemm_cu_b303c1f14cuda3std6ranges3__45__cpo5cdataE
	.align		8
        /*00c0*/ 	.dword	_ZN39_INTERNAL_80fa1f64_9_q_gemm_cu_b303c1f14cuda3std6ranges3__45__cpo4sizeE
	.align		8
        /*00c8*/ 	.dword	_ZN39_INTERNAL_80fa1f64_9_q_gemm_cu_b303c1f14cuda3std6ranges3__45__cpo5ssizeE
	.align		8
        /*00d0*/ 	.dword	_ZN39_INTERNAL_80fa1f64_9_q_gemm_cu_b303c1f14cuda3std6ranges3__45__cpo8distanceE
	.align		8
        /*00d8*/ 	.dword	_ZN39_INTERNAL_80fa1f64_9_q_gemm_cu_b303c1f16thrust24THRUST_300001_SM_1030_NS6system6detail10sequential3seqE


//--------------------- .text._Z12clear_kernelP6__halfii --------------------------
	.section	.text._Z12clear_kernelP6__halfii,"ax",@progbits
	.align	128
        .global         _Z12clear_kernelP6__halfii
        .type           _Z12clear_kernelP6__halfii,@function
        .size           _Z12clear_kernelP6__halfii,(.L_x_3286 - _Z12clear_kernelP6__halfii)
        .other          _Z12clear_kernelP6__halfii,@"STO_CUDA_ENTRY STV_DEFAULT"
_Z12clear_kernelP6__halfii:
.text._Z12clear_kernelP6__halfii:
[----:B------:R-:W-:Y:S01]  /*0000*/  LDC R1, c[0x0][0x37c] ;  /* 0x0000df00ff017b82 */ /* 0x000fe20000000800 */
[----:B------:R-:W0:Y:S01]  /*0010*/  S2R R0, SR_CTAID.X ;  /* 0x0000000000007919 */ /* 0x000e220000002500 */
[----:B------:R-:W1:Y:S01]  /*0020*/  LDCU UR6, c[0x0][0x38c] ;  /* 0x00007180ff0677ac */ /* 0x000e620008000800 */
[----:B------:R-:W0:Y:S02]  /*0030*/  S2R R3, SR_TID.X ;  /* 0x0000000000037919 */ /* 0x000e240000002100 */
[----:B0-----:R-:W-:-:S04]  /*0040*/  IMAD R0, R0, 0x100, R3 ;  /* 0x0000010000007824 */ /* 0x001fc800078e0203 */
[----:B------:R-:W-:-:S05]  /*0050*/  IMAD.SHL.U32 R0, R0, 0x8, RZ ;  /* 0x0000000800007824 */ /* 0x000fca00078e00ff */
[----:B-1----:R-:W-:-:S13]  /*0060*/  ISETP.GE.AND P0, PT, R0, UR6, PT ;  /* 0x0000000600007c0c */ /* 0x002fda000bf06270 */
[----:B------:R-:W-:Y:S05]  /*0070*/  @P0 EXIT ;  /* 0x000000000000094d */ /* 0x000fea0003800000 */
[----:B------:R-:W0:Y:S01]  /*0080*/  S2R R3, SR_CTAID.Y ;  /* 0x0000000000037919 */ /* 0x000e220000002600 */
[----:B------:R-:W1:Y:S01]  /*0090*/  LDCU.64 UR8, c[0x0][0x380] ;  /* 0x00007000ff0877ac */ /* 0x000e620008000a00 */
[----:B------:R-:W-:Y:S01]  /*00a0*/  SHF.R.S32.HI R2, RZ, 0x1f, R0 ;  /* 0x0000001fff027819 */ /* 0x000fe20000011400 */
[----:B------:R-:W2:Y:S01]  /*00b0*/  LDCU.64 UR4, c[0x0][0x358] ;  /* 0x00006b00ff0477ac */ /* 0x000ea20008000a00 */
[----:B0-----:R-:W-:-:S05]  /*00c0*/  IMAD R3, R3, UR6, RZ ;  /* 0x0000000603037c24 */ /* 0x001fca000f8e02ff */
[----:B------:R-:W-:-:S04]  /*00d0*/  IADD3 R0, P0, PT, R0, R3, RZ ;  /* 0x0000000300007210 */ /* 0x000fc80007f1e0ff */
[----:B------:R-:W-:Y:S02]  /*00e0*/  LEA.HI.X.SX32 R3, R3, R2, 0x1, P0 ;  /* 0x0000000203037211 */ /* 0x000fe400000f0eff */
[----:B-1----:R-:W-:-:S04]  /*00f0*/  LEA R2, P0, R0, UR8, 0x1 ;  /* 0x0000000800027c11 */ /* 0x002fc8000f8008ff */
[----:B------:R-:W-:-:S05]  /*0100*/  LEA.HI.X R3, R0, UR9, R3, 0x1, P0 ;  /* 0x0000000900037c11 */ /* 0x000fca00080f0c03 */
[----:B--2---:R-:W-:Y:S01]  /*0110*/  STG.E.128 desc[UR4][R2.64], RZ ;  /* 0x000000ff02007986 */ /* 0x004fe2000c101d04 */
[----:B------:R-:W-:Y:S05]  /*0120*/  EXIT ;  /* 0x000000000000794d */ /* 0x000fea0003800000 */
.L_x_0:
[----:B------:R-:W-:-:S00]  /*0130*/  BRA `(.L_x_0) ;  /* 0xfffffffc00fc7947 */ /* 0x000fc0000383ffff */
[----:B------:R-:W-:-:S00]  /*0140*/  NOP ;  /* 0x0000000000007918 */ /* 0x000fc00000000000 */
        /* <DEDUP_REMOVED lines=11> */
.L_x_3286:


//--------------------- .text._Z28gemm_half_q_half_gptq_kernelILi8ELb1ELb1EEvPK6__halfPKjS4_S2_PS0_iiiiiPKtibS2_i --------------------------
	.section	.text._Z28gemm_half_q_half_gptq_kernelILi8ELb1ELb1EEvPK6__halfPKjS4_S2_PS0_iiiiiPKtibS2_i,"ax",@progbits
	.align	128
        .global         _Z28gemm_half_q_half_gptq_kernelILi8ELb1ELb1EEvPK6__halfPKjS4_S2_PS0_iiiiiPKtibS2_i
        .type           _Z28gemm_half_q_half_gptq_kernelILi8ELb1ELb1EEvPK6__halfPKjS4_S2_PS0_iiiiiPKtibS2_i,@function
        .size           _Z28gemm_half_q_half_gptq_kernelILi8ELb1ELb1EEvPK6__halfPKjS4_S2_PS0_iiiiiPKtibS2_i,(.L_x_3287 - _Z28gemm_half_q_half_gptq_kernelILi8ELb1ELb1EEvPK6__halfPKjS4_S2_PS0_iiiiiPKtibS2_i)
        .other          _Z28gemm_half_q_half_gptq_kernelILi8ELb1ELb1EEvPK6__halfPKjS4_S2_PS0_iiiiiPKtibS2_i,@"STO_CUDA_ENTRY STV_DEFAULT"
_Z28gemm_half_q_half_gptq_kernelILi8ELb1ELb1EEvPK6__halfPKjS4_S2_PS0_iiiiiPKtibS2_i:
.text._Z28gemm_half_q_half_gptq_kernelILi8ELb1ELb1EEvPK6__halfPKjS4_S2_PS0_iiiiiPKtibS2_i:
[----:B------:R-:W-:Y:S08]  /*0000*/  LDC R1, c[0x0][0x37c] ;  /* 0x0000df00ff017b82 */ /* 0x000ff00000000800 */
[----:B------:R-:W0:Y:S01]  /*0010*/  LDC R17, c[0x0][0x3d8] ;  /* 0x0000f600ff117b82 */ /* 0x000e220000000800 */
[----:B------:R-:W1:Y:S07]  /*0020*/  LDCU.64 UR8, c[0x0][0x358] ;  /* 0x00006b00ff0877ac */ /* 0x000e6e0008000a00 */
[----:B------:R-:W0:Y:S08]  /*0030*/  LDC.64 R2, c[0x0][0x3d0] ;  /* 0x0000f400ff027b82 */ /* 0x000e300000000a00 */
[----:B------:R-:W1:Y:S01]  /*0040*/  LDC.64 R6, c[0x0][0x3d0] ;  /* 0x0000f400ff067b82 */ /* 0x000e620000000a00 */
[----:B0-----:R-:W-:-:S04]  /*0050*/  IMAD.WIDE R2, R17, 0x2, R2 ;  /* 0x0000000211027825 */ /* 0x001fc800078e0202 */
[C---:B------:R-:W-:Y:S01]  /*0060*/  IMAD.WIDE R8, R17.reuse, 0x2, R2 ;  /* 0x0000000211087825 */ /* 0x040fe200078e0202 */
[----:B-1----:R0:W2:Y:S03]  /*0070*/  LDG.E.U16 R7, desc[UR8][R6.64] ;  /* 0x0000000806077981 */ /* 0x0020a6000c1e1500 */
[C---:B------:R-:W-:Y:S01]  /*0080*/  IMAD.WIDE R4, R17.reuse, 0x2, R8 ;  /* 0x0000000211047825 */ /* 0x040fe200078e0208 */
[----:B------:R-:W3:Y:S04]  /*0090*/  LDG.E.U16 R3, desc[UR8][R2.64] ;  /* 0x0000000802037981 */ /* 0x000ee8000c1e1500 */
[----:B------:R-:W3:Y:S01]  /*00a0*/  LDG.E.U16 R0, desc[UR8][R8.64] ;  /* 0x0000000808007981 */ /* 0x000ee2000c1e1500 */
[----:B------:R-:W-:-:S03]  /*00b0*/  IMAD.WIDE R10, R17, 0x2, R4 ;  /* 0x00000002110a7825 */ /* 0x000fc600078e0204 */
[----:B------:R-:W4:Y:S01]  /*00c0*/  LDG.E.U16 R5, desc[UR8][R4.64] ;  /* 0x0000000804057981 */ /* 0x000f22000c1e1500 */
[----:B------:R-:W-:-:S03]  /*00d0*/  IMAD.WIDE R12, R17, 0x2, R10 ;  /* 0x00000002110c7825 */ /* 0x000fc600078e020a */
[----:B------:R-:W5:Y:S01]  /*00e0*/  LDG.E.U16 R10, desc[UR8][R10.64] ;  /* 0x000000080a0a7981 */ /* 0x000f62000c1e1500 */
[----:B------:R-:W-:-:S03]  /*00f0*/  IMAD.WIDE R14, R17, 0x2, R12 ;  /* 0x00000002110e7825 */ /* 0x000fc600078e020c */
[----:B------:R-:W5:Y:S01]  /*0100*/  LDG.E.U16 R13, desc[UR8][R12.64] ;  /* 0x000000080c0d7981 */ /* 0x000f62000c1e1500 */
[----:B------:R-:W-:-:S03]  /*0110*/  IMAD.WIDE R16, R17, 0x2, R14 ;  /* 0x0000000211107825 */ /* 0x000fc600078e020e */
[----:B------:R-:W5:Y:S04]  /*0120*/  LDG.E.U16 R14, desc[UR8][R14.64] ;  /* 0x000000080e0e7981 */ /* 0x000f68000c1e1500 */
[----:B------:R-:W2:Y:S01]  /*0130*/  LDG.E.U16 R16, desc[UR8][R16.64] ;  /* 0x0000000810107981 */ /* 0x000ea2000c1e1500 */
[----:B0-----:R-:W0:Y:S01]  /*0140*/  S2R R6, SR_CTAID.X ;  /* 0x0000000000067919 */ /* 0x001e220000002500 */
[----:B-----5:R-:W-:-:S04]  /*0150*/  LOP3.LUT R18, R14, R10, R13, 0xfe, !PT ;  /* 0x0000000a0e127212 */ /* 0x020fc800078efe0d */
[----:B--2---:R-:W-:-:S04]  /*0160*/  LOP3.LUT R18, R7, R18, R16, 0xfe, !PT ;  /* 0x0000001207127212 */ /* 0x004fc800078efe10 */
[----:B---3--:R-:W-:-:S04]  /*0170*/  LOP3.LUT R18, R0, R18, R3, 0xfe, !PT ;  /* 0x0000001200127212 */ /* 0x008fc800078efe03 */
[----:B----4-:R-:W-:-:S04]  /*0180*/  LOP3.LUT R18, R18, R5, RZ, 0xfc, !PT ;  /* 0x0000000512127212 */ /* 0x010fc800078efcff */
[----:B------:R-:W-:-:S04]  /*0190*/  PRMT R10, R18, 0x9910, RZ ;  /* 0x00009910120a7816 */ /* 0x000fc800000000ff */
[----:B------:R-:W-:-:S13]  /*01a0*/  ISETP.NE.AND P0, PT, R10, RZ, PT ;  /* 0x000000ff0a00720c */ /* 0x000fda0003f05270 */
[----:B0-----:R-:W-:Y:S05]  /*01b0*/  @!P0 EXIT ;  /* 0x000000000000894d */ /* 0x001fea0003800000 */
[----:B------:R-:W0:Y:S01]  /*01c0*/  S2R R4, SR_CTAID.Z ;  /* 0x0000000000047919 */ /* 0x000e220000002700 */
[----:B------:R-:W1:Y:S01]  /*01d0*/  LDC R10, c[0x0][0x3b0] ;  /* 0x0000ec00ff0a7b82 */ /* 0x000e620000000800 */
[----:B------:R-:W-:Y:S01]  /*01e0*/  BSSY.RECONVERGENT B0, `(.L_x_1) ;  /* 0x0000089000007945 */ /* 0x000fe20003800200 */
[----:B------:R-:W2:Y:S06]  /*01f0*/  S2R R13, SR_TID.X ;  /* 0x00000000000d7919 */ /* 0x000eac0000002100 */
[----:B------:R-:W3:Y:S01]  /*0200*/  S2UR UR4, SR_CTAID.Y ;  /* 0x00000000000479c3 */ /* 0x000ee20000002600 */
[C---:B0-----:R-:W-:Y:S01]  /*0210*/  LEA R9, R4.reuse, 0x80, 0x7 ;  /* 0x0000008004097811 */ /* 0x041fe200078e38ff */
[----:B---3--:R-:W-:Y:S01]  /*0220*/  USHF.L.U32 UR4, UR4, 0x3, URZ ;  /* 0x0000000304047899 */ /* 0x008fe200080006ff */
[----:B--2---:R-:W-:-:S02]  /*0230*/  IMAD R11, R4, 0x80, R13 ;  /* 0x00000080040b7824 */ /* 0x004fc400078e020d */
[----:B-1----:R-:W-:-:S04]  /*0240*/  VIMNMX R2, PT, PT, R9, R10, PT ;  /* 0x0000000a09027248 */ /* 0x002fc80003fe0100 */
[----:B------:R-:W-:Y:S01]  /*0250*/  ISETP.GE.AND P0, PT, R11, R2, PT ;  /* 0x000000020b00720c */ /* 0x000fe20003f06270 */
[----:B------:R-:W-:-:S04]  /*0260*/  IMAD R2, R6, 0x80, R13 ;  /* 0x0000008006027824 */ /* 0x000fc800078e020d */
[----:B------:R-:W-:-:S08]  /*0270*/  IMAD.SHL.U32 R2, R2, 0x4, RZ ;  /* 0x0000000402027824 */ /* 0x000fd000078e00ff */
[----:B------:R-:W-:Y:S05]  /*0280*/  @P0 BRA `(.L_x_2) ;  /* 0x0000000400f80947 */ /* 0x000fea0003800000 */
[----:B------:R-:W0:Y:S01]  /*0290*/  LDCU.64 UR10, c[0x0][0x3c0] ;  /* 0x00007800ff0a77ac */ /* 0x000e220008000a00 */
[----:B------:R-:W1:Y:S01]  /*02a0*/  S2UR UR6, SR_CgaCtaId ;  /* 0x00000000000679c3 */ /* 0x000e620000008800 */
[----:B------:R-:W-:Y:S01]  /*02b0*/  UMOV UR5, 0x400 ;  /* 0x0000040000057882 */ /* 0x000fe20000000000 */
[----:B0-----:R-:W-:-:S04]  /*02c0*/  UISETP.NE.U32.AND UP0, UPT, UR10, URZ, UPT ;  /* 0x000000ff0a00728c */ /* 0x001fc8000bf05070 */
[----:B------:R-:W-:Y:S02]  /*02d0*/  UISETP.NE.AND.EX UP0, UPT, UR11, URZ, UPT, UP0 ;  /* 0x000000ff0b00728c */ /* 0x000fe4000bf05300 */
[----:B-1----:R-:W-:-:S06]  /*02e0*/  ULEA UR5, UR6, UR5, 0x18 ;  /* 0x0000000506057291 */ /* 0x002fcc000f8ec0ff */
[----:B------:R-:W-:Y:S01]  /*02f0*/  LEA R6, R13, UR5, 0x1 ;  /* 0x000000050d067c11 */ /* 0x000fe2000f8e08ff */
[----:B------:R-:W-:Y:S06]  /*0300*/  BRA.U UP0, `(.L_x_3) ;  /* 0x0000000100e87547 */ /* 0x000fec000b800000 */
[----:B------:R-:W0:Y:S01]  /*0310*/  LDCU.64 UR6, c[0x0][0x380] ;  /* 0x00007000ff0677ac */ /* 0x000e220008000a00 */
[----:B------:R-:W-:-:S04]  /*0320*/  IMAD R8, R10, UR4, RZ ;  /* 0x000000040a087c24 */ /* 0x000fc8000f8e02ff */
[----:B------:R-:W-:Y:S01]  /*0330*/  IMAD.IADD R9, R8, 0x1, R10 ;  /* 0x0000000108097824 */ /* 0x000fe200078e020a */
[----:B------:R-:W-:-:S04]  /*0340*/  IADD3 R13, P0, PT, R11, R8, RZ ;  /* 0x000000080b0d7210 */ /* 0x000fc80007f1e0ff */
[----:B------:R-:W-:Y:S02]  /*0350*/  IADD3 R12, P1, PT, R11, R9, RZ ;  /* 0x000000090b0c7210 */ /* 0x000fe40007f3e0ff */
[----:B------:R-:W-:Y:S01]  /*0360*/  LEA.HI.X.SX32 R14, R8, RZ, 0x1, P0 ;  /* 0x000000ff080e7211 */ /* 0x000fe200000f0eff */
[C---:B------:R-:W-:Y:S01]  /*0370*/  IMAD.IADD R8, R9.reuse, 0x1, R10 ;  /* 0x0000000109087824 */ /* 0x040fe200078e020a */
[----:B------:R-:W-:Y:S02]  /*0380*/  LEA.HI.X.SX32 R9, R9, RZ, 0x1, P1 ;  /* 0x000000ff09097211 */ /* 0x000fe400008f0eff */
[C---:B0-----:R-:W-:Y:S02]  /*0390*/  LEA R18, P0, R13.reuse, UR6, 0x1 ;  /* 0x000000060d127c11 */ /* 0x041fe4000f8008ff */
[----:B------:R-:W-:Y:S02]  /*03a0*/  LEA R16, P1, R12, UR6, 0x1 ;  /* 0x000000060c107c11 */ /* 0x000fe4000f8208ff */
[----:B------:R-:W-:-:S02]  /*03b0*/  LEA.HI.X R19, R13, UR7, R14, 0x1, P0 ;  /* 0x000000070d137c11 */ /* 0x000fc400080f0c0e */
[----:B------:R-:W-:Y:S01]  /*03c0*/  LEA.HI.X R17, R12, UR7, R9, 0x1, P1 ;  /* 0x000000070c117c11 */ /* 0x000fe200088f0c09 */
[C-C-:B------:R-:W-:Y:S01]  /*03d0*/  IMAD.IADD R9, R8.reuse, 0x1, R10.reuse ;  /* 0x0000000108097824 */ /* 0x140fe200078e020a */
[----:B------:R-:W-:Y:S02]  /*03e0*/  IADD3 R13, P0, PT, R11, R8, RZ ;  /* 0x000000080b0d7210 */ /* 0x000fe40007f1e0ff */
[----:B------:R0:W2:Y:S01]  /*03f0*/  LDG.E.U16.CONSTANT R19, desc[UR8][R18.64] ;  /* 0x0000000812137981 */ /* 0x0000a2000c1e9500 */
[----:B------:R-:W-:Y:S01]  /*0400*/  IMAD.IADD R20, R9, 0x1, R10 ;  /* 0x0000000109147824 */ /* 0x000fe200078e020a */
[----:B------:R-:W-:Y:S02]  /*0410*/  LEA.HI.X.SX32 R14, R8, RZ, 0x1, P0 ;  /* 0x000000ff080e7211 */ /* 0x000fe400000f0eff */
[----:B------:R-:W-:Y:S01]  /*0420*/  IADD3 R8, P1, PT, R11, R9, RZ ;  /* 0x000000090b087210 */ /* 0x000fe20007f3e0ff */
[----:B------:R1:W3:Y:S01]  /*0430*/  LDG.E.U16.CONSTANT R21, desc[UR8][R16.64] ;  /* 0x0000000810157981 */ /* 0x0002e2000c1e9500 */
[----:B------:R-:W-:-:S02]  /*0440*/  LEA R12, P0, R13, UR6, 0x1 ;  /* 0x000000060d0c7c11 */ /* 0x000fc4000f8008ff */
[----:B------:R-:W-:Y:S02]  /*0450*/  LEA.HI.X.SX32 R15, R9, RZ, 0x1, P1 ;  /* 0x000000ff090f7211 */ /* 0x000fe400008f0eff */
[----:B------:R-:W-:Y:S02]  /*0460*/  IADD3 R9, P1, PT, R11, R20, RZ ;  /* 0x000000140b097210 */ /* 0x000fe40007f3e0ff */
[----:B------:R-:W-:Y:S02]  /*0470*/  LEA.HI.X R13, R13, UR7, R14, 0x1, P0 ;  /* 0x000000070d0d7c11 */ /* 0x000fe400080f0c0e */
[----:B------:R-:W-:Y:S02]  /*0480*/  LEA R14, P0, R8, UR6, 0x1 ;  /* 0x00000006080e7c11 */ /* 0x000fe4000f8008ff */
[C---:B------:R-:W-:Y:S01]  /*0490*/  LEA.HI.X.SX32 R22, R20.reuse, RZ, 0x1, P1 ;  /* 0x000000ff14167211 */ /* 0x040fe200008f0eff */
[--C-:B------:R-:W-:Y:S01]  /*04a0*/  IMAD.IADD R20, R20, 0x1, R10.reuse ;  /* 0x0000000114147824 */ /* 0x100fe200078e020a */
[----:B------:R-:W-:Y:S01]  /*04b0*/  LEA.HI.X R15, R8, UR7, R15, 0x1, P0 ;  /* 0x00000007080f7c11 */ /* 0x000fe200080f0c0f */
[----:B------:R4:W5:Y:S01]  /*04c0*/  LDG.E.U16.CONSTANT R23, desc[UR8][R12.64] ;  /* 0x000000080c177981 */ /* 0x000962000c1e9500 */
[----:B------:R-:W-:Y:S01]  /*04d0*/  LEA R8, P0, R9, UR6, 0x1 ;  /* 0x0000000609087c11 */ /* 0x000fe2000f8008ff */
[----:B0-----:R-:W-:-:S03]  /*04e0*/  IMAD.IADD R18, R20, 0x1, R10 ;  /* 0x0000000114127824 */ /* 0x001fc600078e020a */
[----:B------:R-:W-:Y:S01]  /*04f0*/  LEA.HI.X R9, R9, UR7, R22, 0x1, P0 ;  /* 0x0000000709097c11 */ /* 0x000fe200080f0c16 */
[----:B------:R-:W-:Y:S01]  /*0500*/  IMAD.IADD R22, R18, 0x1, R10 ;  /* 0x0000000112167824 */ /* 0x000fe200078e020a */
[C---:B------:R-:W-:Y:S01]  /*0510*/  IADD3 R26, P0, PT, R11.reuse, R20, RZ ;  /* 0x000000140b1a7210 */ /* 0x040fe20007f1e0ff */
[----:B------:R-:W5:Y:S01]  /*0520*/  LDG.E.U16.CONSTANT R15, desc[UR8][R14.64] ;  /* 0x000000080e0f7981 */ /* 0x000f62000c1e9500 */
[C---:B------:R-:W-:Y:S02]  /*0530*/  IADD3 R24, P1, PT, R11.reuse, R18, RZ ;  /* 0x000000120b187210 */ /* 0x040fe40007f3e0ff */
[----:B------:R-:W-:Y:S01]  /*0540*/  LEA.HI.X.SX32 R27, R20, RZ, 0x1, P0 ;  /* 0x000000ff141b7211 */ /* 0x000fe200000f0eff */
[----:B------:R-:W5:Y:S01]  /*0550*/  LDG.E.U16.CONSTANT R9, desc[UR8][R8.64] ;  /* 0x0000000808097981 */ /* 0x000f62000c1e9500 */
[----:B------:R-:W-:Y:S02]  /*0560*/  LEA R10, P0, R26, UR6, 0x1 ;  /* 0x000000061a0a7c11 */ /* 0x000fe4000f8008ff */
[----:B-1----:R-:W-:-:S02]  /*0570*/  IADD3 R17, P2, PT, R11, R22, RZ ;  /* 0x000000160b117210 */ /* 0x002fc40007f5e0ff */
[----:B------:R-:W-:Y:S02]  /*0580*/  LEA.HI.X.SX32 R25, R18, RZ, 0x1, P1 ;  /* 0x000000ff12197211 */ /* 0x000fe400008f0eff */
[----:B------:R-:W-:Y:S02]  /*0590*/  LEA.HI.X R11, R26, UR7, R27, 0x1, P0 ;  /* 0x000000071a0b7c11 */ /* 0x000fe400080f0c1b */
[----:B----4-:R-:W-:Y:S02]  /*05a0*/  LEA R12, P1, R24, UR6, 0x1 ;  /* 0x00000006180c7c11 */ /* 0x010fe4000f8208ff */
[----:B------:R-:W-:Y:S02]  /*05b0*/  LEA.HI.X.SX32 R22, R22, RZ, 0x1, P2 ;  /* 0x000000ff16167211 */ /* 0x000fe400010f0eff */
[----:B------:R-:W-:Y:S01]  /*05c0*/  LEA R16, P0, R17, UR6, 0x1 ;  /* 0x0000000611107c11 */ /* 0x000fe2000f8008ff */
[----:B------:R-:W4:Y:S01]  /*05d0*/  LDG.E.U16.CONSTANT R11, desc[UR8][R10.64] ;  /* 0x000000080a0b7981 */ /* 0x000f22000c1e9500 */
[----:B------:R-:W-:-:S02]  /*05e0*/  LEA.HI.X R13, R24, UR7, R25, 0x1, P1 ;  /* 0x00000007180d7c11 */ /* 0x000fc400088f0c19 */
[----:B------:R-:W-:-:S04]  /*05f0*/  LEA.HI.X R17, R17, UR7, R22, 0x1, P0 ;  /* 0x0000000711117c11 */ /* 0x000fc800080f0c16 */
[----:B------:R-:W4:Y:S04]  /*0600*/  LDG.E.U16.CONSTANT R13, desc[UR8][R12.64] ;  /* 0x000000080c0d7981 */ /* 0x000f28000c1e9500 */
[----:B------:R-:W4:Y:S04]  /*0610*/  LDG.E.U16.CONSTANT R17, desc[UR8][R16.64] ;  /* 0x0000000810117981 */ /* 0x000f28000c1e9500 */
[----:B--2---:R0:W-:Y:S04]  /*0620*/  STS.U16 [R6], R19 ;  /* 0x0000001306007388 */ /* 0x0041e80000000400 */
[----:B---3--:R0:W-:Y:S04]  /*0630*/  STS.U16 [R6+0x100], R21 ;  /* 0x0001001506007388 */ /* 0x0081e80000000400 */
[----:B-----5:R0:W-:Y:S04]  /*0640*/  STS.U16 [R6+0x200], R23 ;  /* 0x0002001706007388 */ /* 0x0201e80000000400 */
[----:B------:R0:W-:Y:S04]  /*0650*/  STS.U16 [R6+0x300], R15 ;  /* 0x0003000f06007388 */ /* 0x0001e80000000400 */
[----:B------:R0:W-:Y:S04]  /*0660*/  STS.U16 [R6+0x400], R9 ;  /* 0x0004000906007388 */ /* 0x0001e80000000400 */
[----:B----4-:R0:W-:Y:S04]  /*0670*/  STS.U16 [R6+0x500], R11 ;  /* 0x0005000b06007388 */ /* 0x0101e80000000400 */
[----:B------:R0:W-:Y:S04]  /*0680*/  STS.U16 [R6+0x600], R13 ;  /* 0x0006000d06007388 */ /* 0x0001e80000000400 */
[----:B------:R0:W-:Y:S01]  /*0690*/  STS.U16 [R6+0x700], R17 ;  /* 0x0007001106007388 */ /* 0x0001e20000000400 */
[----:B------:R-:W-:Y:S05]  /*06a0*/  BRA `(.L_x_2) ;  /* 0x0000000000f07947 */ /* 0x000fea0003800000 */
.L_x_3:
[C---:B------:R-:W-:Y:S01]  /*06b0*/  LEA R12, P0, R11.reuse, UR10, 0x1 ;  /* 0x0000000a0b0c7c11 */ /* 0x040fe2000f8008ff */
[----:B------:R-:W0:Y:S03]  /*06c0*/  LDCU.64 UR6, c[0x0][0x380] ;  /* 0x00007000ff0677ac */ /* 0x000e260008000a00 */
[----:B------:R-:W-:-:S05]  /*06d0*/  LEA.HI.X R13, R11, UR11, RZ, 0x1, P0 ;  /* 0x0000000b0b0d7c11 */ /* 0x000fca00080f0cff */
[----:B------:R-:W2:Y:S01]  /*06e0*/  LDG.E.U16.CONSTANT R11, desc[UR8][R12.64] ;  /* 0x000000080c0b7981 */ /* 0x000ea2000c1e9500 */
[----:B------:R-:W-:-:S04]  /*06f0*/  IMAD R15, R10, UR4, RZ ;  /* 0x000000040a0f7c24 */ /* 0x000fc8000f8e02ff */
[----:B------:R-:W-:-:S04]  /*0700*/  IMAD.IADD R22, R15, 0x1, R10 ;  /* 0x000000010f167824 */ /* 0x000fc800078e020a */
[----:B------:R-:W-:-:S04]  /*0710*/  IMAD.IADD R28, R22, 0x1, R10 ;  /* 0x00000001161c7824 */ /* 0x000fc800078e020a */
[----:B------:R-:W-:-:S04]  /*0720*/  IMAD.IADD R26, R28, 0x1, R10 ;  /* 0x000000011c1a7824 */ /* 0x000fc800078e020a */
[----:B------:R-:W-:-:S04]  /*0730*/  IMAD.IADD R20, R26, 0x1, R10 ;  /* 0x000000011a147824 */ /* 0x000fc800078e020a */
[----:B------:R-:W-:-:S04]  /*0740*/  IMAD.IADD R27, R20, 0x1, R10 ;  /* 0x00000001141b7824 */ /* 0x000fc800078e020a */
[----:B------:R-:W-:Y:S01]  /*0750*/  IMAD.IADD R25, R27, 0x1, R10 ;  /* 0x000000011b197824 */ /* 0x000fe200078e020a */
[CC--:B--2---:R-:W-:Y:S02]  /*0760*/  IADD3 R8, P0, PT, R15.reuse, R11.reuse, RZ ;  /* 0x0000000b0f087210 */ /* 0x0c4fe40007f1e0ff */
[-C--:B------:R-:W-:Y:S02]  /*0770*/  IADD3 R9, P1, PT, R22, R11.reuse, RZ ;  /* 0x0000000b16097210 */ /* 0x080fe40007f3e0ff */
[----:B------:R-:W-:Y:S02]  /*0780*/  LEA.HI.X.SX32 R15, R15, RZ, 0x1, P0 ;  /* 0x000000ff0f0f7211 */ /* 0x000fe400000f0eff */
[----:B0-----:R-:W-:Y:S02]  /*0790*/  LEA R18, P0, R8, UR6, 0x1 ;  /* 0x0000000608127c11 */ /* 0x001fe4000f8008ff */
[----:B------:R-:W-:Y:S02]  /*07a0*/  IADD3 R21, P2, PT, R26, R11, RZ ;  /* 0x0000000b1a157210 */ /* 0x000fe40007f5e0ff */
[----:B------:R-:W-:-:S02]  /*07b0*/  LEA.HI.X R19, R8, UR7, R15, 0x1, P0 ;  /* 0x0000000708137c11 */ /* 0x000fc400080f0c0f */
[-C--:B------:R-:W-:Y:S02]  /*07c0*/  IADD3 R13, P0, PT, R28, R11.reuse, RZ ;  /* 0x0000000b1c0d7210 */ /* 0x080fe40007f1e0ff */
[----:B------:R-:W-:Y:S02]  /*07d0*/  IADD3 R23, P3, PT, R20, R11, RZ ;  /* 0x0000000b14177210 */ /* 0x000fe40007f7e0ff */
[----:B------:R-:W-:Y:S01]  /*07e0*/  LEA.HI.X.SX32 R22, R22, RZ, 0x1, P1 ;  /* 0x000000ff16167211 */ /* 0x000fe200008f0eff */
[----:B------:R0:W2:Y:S01]  /*07f0*/  LDG.E.U16.CONSTANT R19, desc[UR8][R18.64] ;  /* 0x0000000812137981 */ /* 0x0000a2000c1e9500 */
[----:B------:R-:W-:Y:S02]  /*0800*/  LEA.HI.X.SX32 R28, R28, RZ, 0x1, P0 ;  /* 0x000000ff1c1c7211 */ /* 0x000fe400000f0eff */
[----:B------:R-:W-:Y:S02]  /*0810*/  LEA.HI.X.SX32 R26, R26, RZ, 0x1, P2 ;  /* 0x000000ff1a1a7211 */ /* 0x000fe400010f0eff */
[----:B------:R-:W-:-:S02]  /*0820*/  LEA R16, P1, R13, UR6, 0x1 ;  /* 0x000000060d107c11 */ /* 0x000fc4000f8208ff */
[----:B------:R-:W-:Y:S02]  /*0830*/  LEA R14, P2, R9, UR6, 0x1 ;  /* 0x00000006090e7c11 */ /* 0x000fe4000f8408ff */
[----:B------:R-:W-:Y:S02]  /*0840*/  LEA R12, P0, R21, UR6, 0x1 ;  /* 0x00000006150c7c11 */ /* 0x000fe4000f8008ff */
[----:B------:R-:W-:Y:S02]  /*0850*/  LEA.HI.X.SX32 R24, R20, RZ, 0x1, P3 ;  /* 0x000000ff14187211 */ /* 0x000fe400018f0eff */
[----:B------:R-:W-:Y:S02]  /*0860*/  LEA R8, P3, R23, UR6, 0x1 ;  /* 0x0000000617087c11 */ /* 0x000fe4000f8608ff */
[----:B------:R-:W-:Y:S02]  /*0870*/  LEA.HI.X R17, R13, UR7, R28, 0x1, P1 ;  /* 0x000000070d117c11 */ /* 0x000fe400088f0c1c */
[----:B------:R-:W-:-:S02]  /*0880*/  LEA.HI.X R15, R9, UR7, R22, 0x1, P2 ;  /* 0x00000007090f7c11 */ /* 0x000fc400090f0c16 */
[----:B------:R-:W-:Y:S02]  /*0890*/  LEA.HI.X R13, R21, UR7, R26, 0x1, P0 ;  /* 0x00000007150d7c11 */ /* 0x000fe400080f0c1a */
[-C--:B------:R-:W-:Y:S01]  /*08a0*/  IADD3 R22, P0, PT, R27, R11.reuse, RZ ;  /* 0x0000000b1b167210 */ /* 0x080fe20007f1e0ff */
[----:B------:R1:W3:Y:S01]  /*08b0*/  LDG.E.U16.CONSTANT R21, desc[UR8][R14.64] ;  /* 0x000000080e157981 */ /* 0x0002e2000c1e9500 */
[----:B------:R-:W-:Y:S02]  /*08c0*/  LEA.HI.X R9, R23, UR7, R24, 0x1, P3 ;  /* 0x0000000717097c11 */ /* 0x000fe400098f0c18 */
[----:B------:R-:W-:Y:S01]  /*08d0*/  IADD3 R24, PT, PT, R25, R10, RZ ;  /* 0x0000000a19187210 */ /* 0x000fe20007ffe0ff */
[----:B------:R4:W5:Y:S01]  /*08e0*/  LDG.E.U16.CONSTANT R23, desc[UR8][R16.64] ;  /* 0x0000000810177981 */ /* 0x000962000c1e9500 */
[----:B------:R-:W-:Y:S02]  /*08f0*/  LEA.HI.X.SX32 R27, R27, RZ, 0x1, P0 ;  /* 0x000000ff1b1b7211 */ /* 0x000fe400000f0eff */
[----:B------:R-:W-:Y:S01]  /*0900*/  IADD3 R20, P1, PT, R25, R11, RZ ;  /* 0x0000000b19147210 */ /* 0x000fe20007f3e0ff */
[----:B------:R-:W5:Y:S01]  /*0910*/  LDG.E.U16.CONSTANT R13, desc[UR8][R12.64] ;  /* 0x000000080c0d7981 */ /* 0x000f62000c1e9500 */
[----:B------:R-:W-:-:S02]  /*0920*/  LEA R10, P0, R22, UR6, 0x1 ;  /* 0x00000006160a7c11 */ /* 0x000fc4000f8008ff */
[----:B0-----:R-:W-:Y:S01]  /*0930*/  IADD3 R18, P2, PT, R24, R11, RZ ;  /* 0x0000000b18127210 */ /* 0x001fe20007f5e0ff */
[----:B------:R-:W5:Y:S01]  /*0940*/  LDG.E.U16.CONSTANT R9, desc[UR8][R8.64] ;  /* 0x0000000808097981 */ /* 0x000f62000c1e9500 */
[----:B------:R-:W-:Y:S02]  /*0950*/  LEA.HI.X.SX32 R25, R25, RZ, 0x1, P1 ;  /* 0x000000ff19197211 */ /* 0x000fe400008f0eff */
[----:B------:R-:W-:Y:S02]  /*0960*/  LEA.HI.X R11, R22, UR7, R27, 0x1, P0 ;  /* 0x00000007160b7c11 */ /* 0x000fe400080f0c1b */
[----:B-1----:R-:W-:Y:S02]  /*0970*/  LEA R14, P1, R20, UR6, 0x1 ;  /* 0x00000006140e7c11 */ /* 0x002fe4000f8208ff */
[----:B----4-:R-:W-:Y:S02]  /*0980*/  LEA.HI.X.SX32 R17, R24, RZ, 0x1, P2 ;  /* 0x000000ff18117211 */ /* 0x010fe400010f0eff */
        /* <DEDUP_REMOVED lines=13> */
[----:B------:R1:W-:Y:S02]  /*0a60*/  STS.U16 [R6+0x700], R17 ;  /* 0x0007001106007388 */ /* 0x0003e40000000400 */
.L_x_2:
[----:B------:R-:W-:Y:S05]  /*0a70*/  BSYNC.RECONVERGENT B0 ;  /* 0x0000000000007941 */ /* 0x000fea0003800200 */
.L_x_1:
[----:B01----:R-:W0:Y:S02]  /*0a80*/  LDC R23, c[0x0][0x3ac] ;  /* 0x0000eb00ff177b82 */ /* 0x003e240000000800 */
[----:B0-----:R-:W-:-:S13]  /*0a90*/  ISETP.GE.AND P0, PT, R2, R23, PT ;  /* 0x000000170200720c */ /* 0x001fda0003f06270 */
[----:B------:R-:W-:Y:S05]  /*0aa0*/  @P0 EXIT ;  /* 0x000000000000094d */ /* 0x000fea0003800000 */
[----:B------:R-:W0:Y:S01]  /*0ab0*/  LDCU.U8 UR5, c[0x0][0x3cc] ;  /* 0x00007980ff0577ac */ /* 0x000e220008000000 */
[----:B------:R-:W1:Y:S01]  /*0ac0*/  LDC.64 R8, c[0x0][0x3a0] ;  /* 0x0000e800ff087b82 */ /* 0x000e620000000a00 */
[----:B------:R-:W-:Y:S01]  /*0ad0*/  HFMA2 R22, RZ, 1, 1, RZ ;  /* 0x3c003c00ff167831 */ /* 0x000fe200000000ff */
[----:B0-----:R-:W-:-:S06]  /*0ae0*/  UPRMT UR5, UR5, 0x8880, URZ ;  /* 0x0000888005057896 */ /* 0x001fcc00080000ff */
[----:B------:R-:W-:-:S04]  /*0af0*/  ISETP.NE.AND P0, PT, RZ, UR5, PT ;  /* 0x00000005ff007c0c */ /* 0x000fc8000bf05270 */
[----:B------:R-:W-:Y:S01]  /*0b00*/  ISETP.NE.OR P0, PT, R4, RZ, !P0 ;  /* 0x000000ff0400720c */ /* 0x000fe20004705670 */
[----:B------:R-:W-:Y:S02]  /*0b10*/  HMUL2 R4, R22.H0_H0, R7.H0_H0 ;  /* 0x2000000716047232 */ /* 0x000fe40000000800 */
[----:B------:R-:W-:-:S04]  /*0b20*/  IMAD R7, R23, UR4, R2 ;  /* 0x0000000417077c24 */ /* 0x000fc8000f8e0202 */
[----:B-1----:R-:W-:-:S06]  /*0b30*/  IMAD.WIDE R6, R7, 0x2, R8 ;  /* 0x0000000207067825 */ /* 0x002fcc00078e0208 */
[----:B------:R-:W-:Y:S05]  /*0b40*/  @P0 BRA `(.L_x_4) ;  /* 0x0000000000480947 */ /* 0x000fea0003800000 */
[----:B------:R-:W0:Y:S01]  /*0b50*/  LDC.64 R8, c[0x0][0x3a0] ;  /* 0x0000e800ff087b82 */ /* 0x000e220000000a00 */
[----:B------:R-:W-:-:S04]  /*0b60*/  IMAD R11, R23, UR4, R2 ;  /* 0x00000004170b7c24 */ /* 0x000fc8000f8e0202 */
[----:B0-----:R-:W-:-:S05]  /*0b70*/  IMAD.WIDE R8, R11, 0x2, R8 ;  /* 0x000000020b087825 */ /* 0x001fca00078e0208 */
[----:B------:R0:W-:Y:S01]  /*0b80*/  STG.E.64 desc[UR8][R8.64], RZ ;  /* 0x000000ff08007986 */ /* 0x0001e2000c101b08 */
[----:B------:R-:W-:-:S05]  /*0b90*/  IMAD.WIDE R10, R23, 0x2, R8 ;  /* 0x00000002170a7825 */ /* 0x000fca00078e0208 */
        /* <DEDUP_REMOVED lines=12> */
[----:B------:R0:W-:Y:S02]  /*0c60*/  STG.E.64 desc[UR8][R24.64], RZ ;  /* 0x000000ff18007986 */ /* 0x0001e4000c101b08 */
.L_x_4:
[----:B------:R-:W-:Y:S06]  /*0c70*/  BAR.SYNC.DEFER_BLOCKING 0x0 ;  /* 0x0000000000007b1d */ /* 0x000fec0000010000 */
[----:B------:R1:W-:Y:S01]  /*0c80*/  ATOM.E.ADD.F16x2.RN.STRONG.GPU P0, RZ, desc[UR8][R6.64], R4 ;  /* 0x8000000406ff79a2 */ /* 0x0003e2000c10e108 */
[----:B------:R-:W-:Y:S04]  /*0c90*/  BSSY.RECONVERGENT B0, `(.L_x_5) ;  /* 0x000000e000007945 */ /* 0x000fe80003800200 */
[----:B-1----:R-:W-:Y:S05]  /*0ca0*/  @P0 BRA `(.L_x_6) ;  /* 0x0000000000300947 */ /* 0x002fea0003800000 */
[----:B------:R-:W1:Y:S02]  /*0cb0*/  QSPC.E.S P0, RZ, [R6] ;  /* 0x0000000006ff73aa */ /* 0x000e640000000500 */
[----:B-1----:R-:W-:Y:S05]  /*0cc0*/  @!P0 BRA `(.L_x_7) ;  /* 0x00000000001c8947 */ /* 0x002fea0003800000 */
[----:B0-----:R-:W-:-:S05]  /*0cd0*/  IMAD.MOV.U32 R8, RZ, RZ, R6 ;  /* 0x000000ffff087224 */ /* 0x001fca00078e0006 */
[----:B------:R-:W-:-:S07]  /*0ce0*/  MOV R8, R8 ;  /* 0x0000000800087202 */ /* 0x000fce0000000f00 */
.L_x_8:
[----:B------:R-:W0:Y:S02]  /*0cf0*/  LDS R10, [R8] ;  /* 0x00000000080a7984 */ /* 0x000e240000000800 */
[----:B0-----:R-:W-:-:S05]  /*0d00*/  HADD2 R11, R10, R4 ;  /* 0x000000040a0b7230 */ /* 0x001fca0000000000 */
[----:B------:R-:W0:Y:S02]  /*0d10*/  ATOMS.CAST.SPIN P0, [R8], R10, R11 ;  /* 0x0000000a0800758d */ /* 0x000e24000180000b */
[----:B0-----:R-:W-:Y:S05]  /*0d20*/  @!P0 BRA `(.L_x_8) ;  /* 0xfffffffc00f08947 */ /* 0x001fea000383ffff */
[----:B------:R-:W-:Y:S05]  /*0d30*/  BRA `(.L_x_6) ;  /* 0x00000000000c7947 */ /* 0x000fea0003800000 */
.L_x_7:
[----:B0-----:R-:W2:Y:S02]  /*0d40*/  LD.E R9, desc[UR8][R6.64] ;  /* 0x0000000806097980 */ /* 0x001ea4000c101900 */
[----:B--2---:R-:W-:-:S05]  /*0d50*/  IMAD.IADD R9, R4, 0x1, R9 ;  /* 0x0000000104097824 */ /* 0x004fca00078e0209 */
[----:B------:R1:W-:Y:S02]  /*0d60*/  ST.E desc[UR8][R6.64], R9 ;  /* 0x0000000906007985 */ /* 0x0003e4000c101908 */
.L_x_6:
[----:B------:R-:W-:Y:S05]  /*0d70*/  BSYNC.RECONVERGENT B0 ;  /* 0x0000000000007941 */ /* 0x000fea0003800200 */
.L_x_5:
[----:B------:R2:W-:Y:S01]  /*0d80*/  ATOM.E.ADD.F16x2.RN.STRONG.GPU P0, RZ, desc[UR8][R6.64+0x4], R4 ;  /* 0x8000040406ff79a2 */ /* 0x0005e2000c10e108 */
[----:B------:R-:W-:Y:S04]  /*0d90*/  BSSY.RECONVERGENT B0, `(.L_x_9) ;  /* 0x000000e000007945 */ /* 0x000fe80003800200 */
[----:B--2---:R-:W-:Y:S05]  /*0da0*/  @P0 BRA `(.L_x_10) ;  /* 0x0000000000300947 */ /* 0x004fea0003800000 */
[----:B------:R-:W2:Y:S02]  /*0db0*/  QSPC.E.S P0, RZ, [R6+0x4] ;  /* 0x0000040006ff73aa */ /* 0x000ea40000000500 */
[----:B--2---:R-:W-:Y:S05]  /*0dc0*/  @!P0 BRA `(.L_x_11) ;  /* 0x00000000001c8947 */ /* 0x004fea0003800000 */
[----:B0-----:R-:W-:-:S05]  /*0dd0*/  IMAD.MOV.U32 R8, RZ, RZ, R6 ;  /* 0x000000ffff087224 */ /* 0x001fca00078e0006 */
[----:B------:R-:W-:-:S07]  /*0de0*/  MOV R8, R8 ;  /* 0x0000000800087202 */ /* 0x000fce0000000f00 */
.L_x_12:
[----:B------:R-:W0:Y:S02]  /*0df0*/  LDS R10, [R8+0x4] ;  /* 0x00000400080a7984 */ /* 0x000e240000000800 */
[----:B0-----:R-:W-:-:S05]  /*0e00*/  HFMA2 R11, R10, 1, 1, R4 ;  /* 0x3c003c000a0b7831 */ /* 0x001fca0000000004 */
[----:B------:R-:W0:Y:S02]  /*0e10*/  ATOMS.CAST.SPIN P0, [R8+0x4], R10, R11 ;  /* 0x0000040a0800758d */ /* 0x000e24000180000b */
[----:B0-----:R-:W-:Y:S05]  /*0e20*/  @!P0 BRA `(.L_x_12) ;  /* 0xfffffffc00f08947 */ /* 0x001fea000383ffff */
[----:B------:R-:W-:Y:S05]  /*0e30*/  BRA `(.L_x_10) ;  /* 0x00000000000c7947 */ /* 0x000fea0003800000 */
.L_x_11:
[----:B01----:R-:W2:Y:S02]  /*0e40*/  LD.E R9, desc[UR8][R6.64+0x4] ;  /* 0x0000040806097980 */ /* 0x003ea4000c101900 */
[----:B--2---:R-:W-:-:S05]  /*0e50*/  IMAD.IADD R9, R4, 0x1, R9 ;  /* 0x0000000104097824 */ /* 0x004fca00078e0209 */
[----:B------:R2:W-:Y:S02]  /*0e60*/  ST.E desc[UR8][R6.64+0x4], R9 ;  /* 0x0000040906007985 */ /* 0x0005e4000c101908 */
.L_x_10:
[----:B------:R-:W-:Y:S05]  /*0e70*/  BSYNC.RECONVERGENT B0 ;  /* 0x0000000000007941 */ /* 0x000fea0003800200 */
.L_x_9:
[----:B------:R-:W-:Y:S02]  /*0e80*/  HMUL2 R4, R22.H0_H0, R3.H0_H0 ;  /* 0x2000000316047232 */ /* 0x000fe40000000800 */
[----:B-12---:R-:W-:-:S05]  /*0e90*/  IMAD.WIDE R6, R23, 0x2, R6 ;  /* 0x0000000217067825 */ /* 0x006fca00078e0206 */
[----:B------:R1:W-:Y:S01]  /*0ea0*/  ATOM.E.ADD.F16x2.RN.STRONG.GPU P0, RZ, desc[UR8][R6.64], R4 ;  /* 0x8000000406ff79a2 */ /* 0x0003e2000c10e108 */
[----:B------:R-:W-:Y:S04]  /*0eb0*/  BSSY.RECONVERGENT B0, `(.L_x_13) ;  /* 0x000000e000007945 */ /* 0x000fe80003800200 */
[----:B-1----:R-:W-:Y:S05]  /*0ec0*/  @P0 BRA `(.L_x_14) ;  /* 0x0000000000300947 */ /* 0x002fea0003800000 */
[----:B------:R-:W1:Y:S02]  /*0ed0*/  QSPC.E.S P0, RZ, [R6] ;  /* 0x0000000006ff73aa */ /* 0x000e640000000500 */
[----:B-1----:R-:W-:Y:S05]  /*0ee0*/  @!P0 BRA `(.L_x_15) ;  /* 0x00000000001c8947 */ /* 0x002fea0003800000 */
[----:B------:R-:W-:-:S05]  /*0ef0*/  IMAD.MOV.U32 R2, RZ, RZ, R6 ;  /* 0x000000ffff027224 */ /* 0x000fca00078e0006 */
[----:B------:R-:W-:-:S07]  /*0f00*/  MOV R2, R2 ;  /* 0x0000000200027202 */ /* 0x000fce0000000f00 */
.L_x_16:
[----:B0-----:R-:W0:Y:S02]  /*0f10*/  LDS R8, [R2] ;  /* 0x0000000002087984 */ /* 0x001e240000000800 */
[----:B0-----:R-:W-:-:S05]  /*0f20*/  HADD2 R9, R8, R4 ;  /* 0x0000000408097230 */ /* 0x001fca0000000000 */
[----:B------:R-:W0:Y:S02]  /*0f30*/  ATOMS.CAST.SPIN P0, [R2], R8, R9 ;  /* 0x000000080200758d */ /* 0x000e240001800009 */
[----:B0-----:R-:W-:Y:S05]  /*0f40*/  @!P0 BRA `(.L_x_16) ;  /* 0xfffffffc00f08947 */ /* 0x001fea000383ffff */
[----:B------:R-:W-:Y:S05]  /*0f50*/  BRA `(.L_x_14) ;  /* 0x00000000000c7947 */ /* 0x000fea0003800000 */
.L_x_15:
[----:B------:R-:W2:Y:S02]  /*0f60*/  LD.E R3, desc[UR8][R6.64] ;  /* 0x0000000806037980 */ /* 0x000ea4000c101900 */
[----:B--2---:R-:W-:-:S05]  /*0f70*/  IMAD.IADD R3, R4, 0x1, R3 ;  /* 0x0000000104037824 */ /* 0x004fca00078e0203 */
[----:B------:R1:W-:Y:S02]  /*0f80*/  ST.E desc[UR8][R6.64], R3 ;  /* 0x0000000306007985 */ /* 0x0003e4000c101908 */
.L_x_14:
[----:B------:R-:W-:Y:S05]  /*0f90*/  BSYNC.RECONVERGENT B0 ;  /* 0x0000000000007941 */ /* 0x000fea0003800200 */
.L_x_13:
[----:B------:R2:W-:Y:S01]  /*0fa0*/  ATOM.E.ADD.F16x2.RN.STRONG.GPU P0, RZ, desc[UR8][R6.64+0x4], R4 ;  /* 0x8000040406ff79a2 */ /* 0x0005e2000c10e108 */
[----:B------:R-:W-:Y:S04]  /*0fb0*/  BSSY.RECONVERGENT B0, `(.L_x_17) ;  /* 0x000000e000007945 */ /* 0x000fe80003800200 */
[----:B--2---:R-:W-:Y:S05]  /*0fc0*/  @P0 BRA `(.L_x_18) ;  /* 0x0000000000300947 */ /* 0x004fea0003800000 */
[----:B------:R-:W2:Y:S02]  /*0fd0*/  QSPC.E.S P0, RZ, [R6+0x4] ;  /* 0x0000040006ff73aa */ /* 0x000ea40000000500 */
[----:B--2---:R-:W-:Y:S05]  /*0fe0*/  @!P0 BRA `(.L_x_19) ;  /* 0x00000000001c8947 */ /* 0x004fea0003800000 */
[----:B------:R-:W-:-:S05]  /*0ff0*/  IMAD.MOV.U32 R2, RZ, RZ, R6 ;  /* 0x000000ffff027224 */ /* 0x000fca00078e0006 */
[----:B------:R-:W-:-:S07]  /*1000*/  MOV R2, R2 ;  /* 0x0000000200027202 */ /* 0x000fce0000000f00 */
.L_x_20:
[----:B0-----:R-:W0:Y:S02]  /*1010*/  LDS R8, [R2+0x4] ;  /* 0x0000040002087984 */ /* 0x001e240000000800 */
[----:B0-----:R-:W-:-:S05]  /*1020*/  HFMA2 R9, R8, 1, 1, R4 ;  /* 0x3c003c0008097831 */ /* 0x001fca0000000004 */
[----:B------:R-:W0:Y:S02]  /*1030*/  ATOMS.CAST.SPIN P0, [R2+0x4], R8, R9 ;  /* 0x000004080200758d */ /* 0x000e240001800009 */
[----:B0-----:R-:W-:Y:S05]  /*1040*/  @!P0 BRA `(.L_x_20) ;  /* 0xfffffffc00f08947 */ /* 0x001fea000383ffff */
[----:B------:R-:W-:Y:S05]  /*1050*/  BRA `(.L_x_18) ;  /* 0x00000000000c7947 */ /* 0x000fea0003800000 */
.L_x_19:
[----:B-1----:R-:W2:Y:S02]  /*1060*/  LD.E R3, desc[UR8][R6.64+0x4] ;  /* 0x0000040806037980 */ /* 0x002ea4000c101900 */
[----:B--2---:R-:W-:-:S05]  /*1070*/  IMAD.IADD R3, R4, 0x1, R3 ;  /* 0x0000000104037824 */ /* 0x004fca00078e0203 */
[----:B------:R2:W-:Y:S02]  /*1080*/  ST.E desc[UR8][R6.64+0x4], R3 ;  /* 0x0000040306007985 */ /* 0x0005e4000c101908 */
.L_x_18:
[----:B------:R-:W-:Y:S05]  /*1090*/  BSYNC.RECONVERGENT B0 ;  /* 0x0000000000007941 */ /* 0x000fea0003800200 */
.L_x_17:
        /* <DEDUP_REMOVED lines=9> */
.L_x_24:
[----:B0-----:R-:W0:Y:S02]  /*1130*/  LDS R8, [R2] ;  /* 0x0000000002087984 */ /* 0x001e240000000800 */
[----:B0-----:R-:W-:-:S05]  /*1140*/  HADD2 R9, R8, R0 ;  /* 0x0000000008097230 */ /* 0x001fca0000000000 */
[----:B------:R-:W0:Y:S02]  /*1150*/  ATOMS.CAST.SPIN P0, [R2], R8, R9 ;  /* 0x000000080200758d */ /* 0x000e240001800009 */
[----:B0-----:R-:W-:Y:S05]  /*1160*/  @!P0 BRA `(.L_x_24) ;  /* 0xfffffffc00f08947 */ /* 0x001fea000383ffff */
[----:B------:R-:W-:Y:S05]  /*1170*/  BRA `(.L_x_22) ;  /* 0x00000000000c7947 */ /* 0x000fea0003800000 */
.L_x_23:
[----:B------:R-:W2:Y:S02]  /*1180*/  LD.E R3, desc[UR8][R6.64] ;  /* 0x0000000806037980 */ /* 0x000ea4000c101900 */
[----:B--2---:R-:W-:-:S05]  /*1190*/  IMAD.IADD R3, R0, 0x1, R3 ;  /* 0x0000000100037824 */ /* 0x004fca00078e0203 */
[----:B------:R1:W-:Y:S02]  /*11a0*/  ST.E desc[UR8][R6.64], R3 ;  /* 0x0000000306007985 */ /* 0x0003e4000c101908 */
.L_x_22:
[----:B------:R-:W-:Y:S05]  /*11b0*/  BSYNC.RECONVERGENT B0 ;  /* 0x0000000000007941 */ /* 0x000fea0003800200 */
.L_x_21:
[----:B------:R2:W-:Y:S01]  /*11c0*/  ATOM.E.ADD.F16x2.RN.STRONG.GPU P0, RZ, desc[UR8][R6.64+0x4], R0 ;  /* 0x8000040006ff79a2 */ /* 0x0005e2000c10e108 */
[----:B------:R-:W-:Y:S04]  /*11d0*/  BSSY.RECONVERGENT B0, `(.L_x_25) ;  /* 0x000000e000007945 */ /* 0x000fe80003800200 */
[----:B--2---:R-:W-:Y:S05]  /*11e0*/  @P0 BRA `(.L_x_26) ;  /* 0x0000000000300947 */ /* 0x004fea0003800000 */
[----:B------:R-:W2:Y:S02]  /*11f0*/  QSPC.E.S P0, RZ, [R6+0x4] ;  /* 0x0000040006ff73aa */ /* 0x000ea40000000500 */
[----:B--2---:R-:W-:Y:S05]  /*1200*/  @!P0 BRA `(.L_x_27) ;  /* 0x00000000001c8947 */ /* 0x004fea0003800000 */
[----:B------:R-:W-:-:S05]  /*1210*/  IMAD.MOV.U32 R2, RZ, RZ, R6 ;  /* 0x000000ffff027224 */ /* 0x000fca00078e0006 */
[----:B------:R-:W-:-:S07]  /*1220*/  MOV R2, R2 ;  /* 0x0000000200027202 */ /* 0x000fce0000000f00 */
.L_x_28:
[----:B0-----:R-:W0:Y:S02]  /*1230*/  LDS R8, [R2+0x4] ;  /* 0x0000040002087984 */ /* 0x001e240000000800 */
[----:B0-----:R-:W-:-:S05]  /*1240*/  HFMA2 R9, R8, 1, 1, R0 ;  /* 0x3c003c0008097831 */ /* 0x001fca0000000000 */
[----:B------:R-:W0:Y:S02]  /*1250*/  ATOMS.CAST.SPIN P0, [R2+0x4], R8, R9 ;  /* 0x000004080200758d */ /* 0x000e240001800009 */
[----:B0-----:R-:W-:Y:S05]  /*1260*/  @!P0 BRA `(.L_x_28) ;  /* 0xfffffffc00f08947 */ /* 0x001fea000383ffff */
[----:B------:R-:W-:Y:S05]  /*1270*/  BRA `(.L_x_26) ;  /* 0x00000000000c7947 */ /* 0x000fea0003800000 */
.L_x_27:
[----:B-1----:R-:W2:Y:S02]  /*1280*/  LD.E R3, desc[UR8][R6.64+0x4] ;  /* 0x0000040806037980 */ /* 0x002ea4000c101900 */
[----:B--2---:R-:W-:-:S05]  /*1290*/  IADD3 R3, PT, PT, R0, R3, RZ ;  /* 0x0000000300037210 */ /* 0x004fca0007ffe0ff */
[----:B------:R2:W-:Y:S02]  /*12a0*/  ST.E desc[UR8][R6.64+0x4], R3 ;  /* 0x0000040306007985 */ /* 0x0005e4000c101908 */
.L_x_26:
[----:B------:R-:W-:Y:S05]  /*12b0*/  BSYNC.RECONVERGENT B0 ;  /* 0x0000000000007941 */ /* 0x000fea0003800200 */
.L_x_25:
        /* <DEDUP_REMOVED lines=9> */
.L_x_32:
[----:B0-----:R-:W0:Y:S02]  /*1350*/  LDS R8, [R2] ;  /* 0x0000000002087984 */ /* 0x001e240000000800 */
[----:B0-----:R-:W-:-:S05]  /*1360*/  HADD2 R9, R8, R5 ;  /* 0x0000000508097230 */ /* 0x001fca0000000000 */
[----:B------:R-:W0:Y:S02]  /*1370*/  ATOMS.CAST.SPIN P0, [R2], R8, R9 ;  /* 0x000000080200758d */ /* 0x000e240001800009 */
[----:B0-----:R-:W-:Y:S05]  /*1380*/  @!P0 BRA `(.L_x_32) ;  /* 0xfffffffc00f08947 */ /* 0x001fea000383ffff */
[----:B------:R-:W-:Y:S05]  /*1390*/  BRA `(.L_x_30) ;  /* 0x00000000000c7947 */ /* 0x000fea0003800000 */
.L_x_31:
[----:B------:R-:W2:Y:S02]  /*13a0*/  LD.E R0, desc[UR8][R6.64] ;  /* 0x0000000806007980 */ /* 0x000ea4000c101900 */
[----:B--2---:R-:W-:-:S05]  /*13b0*/  IMAD.IADD R3, R5, 0x1, R0 ;  /* 0x0000000105037824 */ /* 0x004fca00078e0200 */
[----:B------:R1:W-:Y:S02]  /*13c0*/  ST.E desc[UR8][R6.64], R3 ;  /* 0x0000000306007985 */ /* 0x0003e4000c101908 */
.L_x_30:
[----:B------:R-:W-:Y:S05]  /*13d0*/  BSYNC.RECONVERGENT B0 ;  /* 0x0000000000007941 */ /* 0x000fea0003800200 */
.L_x_29:
[----:B------:R2:W-:Y:S01]  /*13e0*/  ATOM.E.ADD.F16x2.RN.STRONG.GPU P0, RZ, desc[UR8][R6.64+0x4], R5 ;  /* 0x8000040506ff79a2 */ /* 0x0005e2000c10e108 */
[----:B------:R-:W-:Y:S04]  /*13f0*/  BSSY.RECONVERGENT B0, `(.L_x_33) ;  /* 0x000000e000007945 */ /* 0x000fe80003800200 */
[----:B--2---:R-:W-:Y:S05]  /*1400*/  @P0 BRA `(.L_x_34) ;  /* 0x0000000000300947 */ /* 0x004fea0003800000 */
[----:B------:R-:W2:Y:S02]  /*1410*/  QSPC.E.S P0, RZ, [R6+0x4] ;  /* 0x0000040006ff73aa */ /* 0x000ea40000000500 */
[----:B--2---:R-:W-:Y:S05]  /*1420*/  @!P0 BRA `(.L_x_35) ;  /* 0x00000000001c8947 */ /* 0x004fea0003800000 */
[----:B------:R-:W-:-:S05]  /*1430*/  IMAD.MOV.U32 R2, RZ, RZ, R6 ;  /* 0x000000ffff027224 */ /* 0x000fca00078e0006 */
[----:B------:R-:W-:-:S07]  /*1440*/  MOV R2, R2 ;  /* 0x0000000200027202 */ /* 0x000fce0000000f00 */
.L_x_36:
[----:B0-----:R-:W0:Y:S02]  /*1450*/  LDS R8, [R2+0x4] ;  /* 0x0000040002087984 */ /* 0x001e240000000800 */
[----:B0-----:R-:W-:-:S05]  /*1460*/  HFMA2 R9, R8, 1, 1, R5 ;  /* 0x3c003c0008097831 */ /* 0x001fca0000000005 */
[----:B------:R-:W0:Y:S02]  /*1470*/  ATOMS.CAST.SPIN P0, [R2+0x4], R8, R9 ;  /* 0x000004080200758d */ /* 0x000e240001800009 */
[----:B0-----:R-:W-:Y:S05]  /*1480*/  @!P0 BRA `(.L_x_36) ;  /* 0xfffffffc00f08947 */ /* 0x001fea000383ffff */
[----:B------:R-:W-:Y:S05]  /*1490*/  BRA `(.L_x_34) ;  /* 0x00000000000c7947 */ /* 0x000fea0003800000 */
.L_x_35:
[----:B------:R-:W2:Y:S02]  /*14a0*/  LD.E R0, desc[UR8][R6.64+0x4] ;  /* 0x0000040806007980 */ /* 0x000ea4000c101900 */
[----:B--2---:R-:W-:-:S05]  /*14b0*/  IMAD.IADD R5, R5, 0x1, R0 ;  /* 0x0000000105057824 */ /* 0x004fca00078e0200 */
[----:B------:R2:W-:Y:S02]  /*14c0*/  ST.E desc[UR8][R6.64+0x4], R5 ;  /* 0x0000040506007985 */ /* 0x0005e4000c101908 */
.L_x_34:
[----:B------:R-:W-:Y:S05]  /*14d0*/  BSYNC.RECONVERGENT B0 ;  /* 0x0000000000007941 */ /* 0x000fea0003800200 */
.L_x_33:
[----:B------:R-:W-:Y:S02]  /*14e0*/  HMUL2 R22, R22.H0_H0, R0 ;  /* 0x0000000016167232 */ /* 0x000fe40000000800 */
        /* <DEDUP_REMOVED lines=8> */
.L_x_40:
[----:B------:R-:W1:Y:S02]  /*1570*/  LDS R4, [R2] ;  /* 0x0000000002047984 */ /* 0x000e640000000800 */
[----:B-1----:R-:W-:-:S05]  /*1580*/  HADD2 R5, R4, R22 ;  /* 0x0000001604057230 */ /* 0x002fca0000000000 */
[----:B------:R-:W1:Y:S02]  /*1590*/  ATOMS.CAST.SPIN P0, [R2], R4, R5 ;  /* 0x000000040200758d */ /* 0x000e640001800005 */
[----:B-1----:R-:W-:Y:S05]  /*15a0*/  @!P0 BRA `(.L_x_40) ;  /* 0xfffffffc00f08947 */ /* 0x002fea000383ffff */
[----:B------:R-:W-:Y:S05]  /*15b0*/  BRA `(.L_x_38) ;  /* 0x00000000000c7947 */ /* 0x000fea0003800000 */
.L_x_39:
[----:B------:R-:W2:Y:S02]  /*15c0*/  LD.E R3, desc[UR8][R6.64] ;  /* 0x0000000806037980 */ /* 0x000ea4000c101900 */
[----:B--2---:R-:W-:-:S05]  /*15d0*/  IMAD.IADD R3, R22, 0x1, R3 ;  /* 0x0000000116037824 */ /* 0x004fca00078e0203 */
[----:B------:R1:W-:Y:S02]  /*15e0*/  ST.E desc[UR8][R6.64], R3 ;  /* 0x0000000306007985 */ /* 0x0003e4000c101908 */
.L_x_38:
[----:B------:R-:W-:Y:S05]  /*15f0*/  BSYNC.RECONVERGENT B0 ;  /* 0x0000000000007941 */ /* 0x000fea0003800200 */
.L_x_37:
[----:B------:R2:W-:Y:S01]  /*1600*/  ATOM.E.ADD.F16x2.RN.STRONG.GPU P0, RZ, desc[UR8][R6.64+0x4], R22 ;  /* 0x8000041606ff79a2 */ /* 0x0005e2000c10e108 */
[----:B------:R-:W-:Y:S04]  /*1610*/  BSSY.RECONVERGENT B0, `(.L_x_41) ;  /* 0x000000e000007945 */ /* 0x000fe80003800200 */
[----:B--2---:R-:W-:Y:S05]  /*1620*/  @P0 BRA `(.L_x_42) ;  /* 0x0000000000300947 */ /* 0x004fea0003800000 */
[----:B------:R-:W2:Y:S02]  /*1630*/  QSPC.E.S P0, RZ, [R6+0x4] ;  /* 0x0000040006ff73aa */ /* 0x000ea40000000500 */
[----:B--2---:R-:W-:Y:S05]  /*1640*/  @!P0 BRA `(.L_x_43) ;  /* 0x00000000001c8947 */ /* 0x004fea0003800000 */
[----:B------:R-:W-:-:S05]  /*1650*/  IMAD.MOV.U32 R2, RZ, RZ, R6 ;  /* 0x000000ffff027224 */ /* 0x000fca00078e0006 */
[----:B------:R-:W-:-:S07]  /*1660*/  MOV R2, R2 ;  /* 0x0000000200027202 */ /* 0x000fce0000000f00 */
.L_x_44:
[----:B------:R-:W2:Y:S02]  /*1670*/  LDS R4, [R2+0x4] ;  /* 0x0000040002047984 */ /* 0x000ea40000000800 */
[----:B--2---:R-:W-:-:S05]  /*1680*/  HFMA2 R5, R4, 1, 1, R22 ;  /* 0x3c003c0004057831 */ /* 0x004fca0000000016 */
[----:B------:R-:W2:Y:S02]  /*1690*/  ATOMS.CAST.SPIN P0, [R2+0x4], R4, R5 ;  /* 0x000004040200758d */ /* 0x000ea40001800005 */
[----:B--2---:R-:W-:Y:S05]  /*16a0*/  @!P0 BRA `(.L_x_44) ;  /* 0xfffffffc00f08947 */ /* 0x004fea000383ffff */
[----:B------:R-:W-:Y:S05]  /*16b0*/  BRA `(.L_x_42) ;  /* 0x00000000000c7947 */ /* 0x000fea0003800000 */
.L_x_43:
[----:B-1----:R-:W2:Y:S02]  /*16c0*/  LD.E R3, desc[UR8][R6.64+0x4] ;  /* 0x0000040806037980 */ /* 0x002ea4000c101900 */
[----:B--2---:R-:W-:-:S05]  /*16d0*/  IMAD.IADD R3, R22, 0x1, R3 ;  /* 0x0000000116037824 */ /* 0x004fca00078e0203 */
[----:B------:R2:W-:Y:S02]  /*16e0*/  ST.E desc[UR8][R6.64+0x4], R3 ;  /* 0x0000040306007985 */ /* 0x0005e4000c101908 */
.L_x_42:
[----:B------:R-:W-:Y:S05]  /*16f0*/  BSYNC.RECONVERGENT B0 ;  /* 0x0000000000007941 */ /* 0x000fea0003800200 */
.L_x_41:
        /* <DEDUP_REMOVED lines=8> */
.L_x_48:
[----:B------:R-:W1:Y:S02]  /*1780*/  LDS R4, [R2] ;  /* 0x0000000002047984 */ /* 0x000e640000000800 */
[----:B-1----:R-:W-:-:S05]  /*1790*/  HADD2 R5, R4, R22 ;  /* 0x0000001604057230 */ /* 0x002fca0000000000 */
[----:B------:R-:W1:Y:S02]  /*17a0*/  ATOMS.CAST.SPIN P0, [R2], R4, R5 ;  /* 0x000000040200758d */ /* 0x000e640001800005 */
[----:B-1----:R-:W-:Y:S05]  /*17b0*/  @!P0 BRA `(.L_x_48) ;  /* 0xfffffffc00f08947 */ /* 0x002fea000383ffff */
[----:B------:R-:W-:Y:S05]  /*17c0*/  BRA `(.L_x_46) ;  /* 0x00000000000c7947 */ /* 0x000fea0003800000 */
.L_x_47:
[----:B------:R-:W2:Y:S02]  /*17d0*/  LD.E R3, desc[UR8][R6.64] ;  /* 0x0000000806037980 */ /* 0x000ea4000c101900 */
[----:B--2---:R-:W-:-:S05]  /*17e0*/  IMAD.IADD R3, R22, 0x1, R3 ;  /* 0x0000000116037824 */ /* 0x004fca00078e0203 */
[----:B------:R1:W-:Y:S02]  /*17f0*/  ST.E desc[UR8][R6.64], R3 ;  /* 0x0000000306007985 */ /* 0x0003e4000c101908 */
.L_x_46:
[----:B------:R-:W-:Y:S05]  /*1800*/  BSYNC.RECONVERGENT B0 ;  /* 0x0000000000007941 */ /* 0x000fea0003800200 */
.L_x_45:
[----:B------:R2:W-:Y:S01]  /*1810*/  ATOM.E.ADD.F16x2.RN.STRONG.GPU P0, RZ, desc[UR8][R6.64+0x4], R22 ;  /* 0x8000041606ff79a2 */ /* 0x0005e2000c10e108 */
[----:B------:R-:W-:Y:S04]  /*1820*/  BSSY.RECONVERGENT B0, `(.L_x_49) ;  /* 0x000000e000007945 */ /* 0x000fe80003800200 */
[----:B--2---:R-:W-:Y:S05]  /*1830*/  @P0 BRA `(.L_x_50) ;  /* 0x0000000000300947 */ /* 0x004fea0003800000 */
[----:B------:R-:W2:Y:S02]  /*1840*/  QSPC.E.S P0, RZ, [R6+0x4] ;  /* 0x0000040006ff73aa */ /* 0x000ea40000000500 */
[----:B--2---:R-:W-:Y:S05]  /*1850*/  @!P0 BRA `(.L_x_51) ;  /* 0x00000000001c8947 */ /* 0x004fea0003800000 */
[----:B------:R-:W-:-:S04]  /*1860*/  MOV R2, R6 ;  /* 0x0000000600027202 */ /* 0x000fc80000000f00 */
[----:B------:R-:W-:-:S07]  /*1870*/  MOV R2, R2 ;  /* 0x0000000200027202 */ /* 0x000fce0000000f00 */
.L_x_52:
[----:B------:R-:W2:Y:S02]  /*1880*/  LDS R4, [R2+0x4] ;  /* 0x0000040002047984 */ /* 0x000ea40000000800 */
[----:B--2---:R-:W-:-:S05]  /*1890*/  HFMA2 R5, R4, 1, 1, R22 ;  /* 0x3c003c0004057831 */ /* 0x004fca0000000016 */
[----:B------:R-:W2:Y:S02]  /*18a0*/  ATOMS.CAST.SPIN P0, [R2+0x4], R4, R5 ;  /* 0x000004040200758d */ /* 0x000ea40001800005 */
[----:B--2---:R-:W-:Y:S05]  /*18b0*/  @!P0 BRA `(.L_x_52) ;  /* 0xfffffffc00f08947 */ /* 0x004fea000383ffff */
[----:B------:R-:W-:Y:S05]  /*18c0*/  BRA `(.L_x_50) ;  /* 0x00000000000c7947 */ /* 0x000fea0003800000 */
.L_x_51:
[----:B-1----:R-:W2:Y:S02]  /*18d0*/  LD.E R3, desc[UR8][R6.64+0x4] ;  /* 0x0000040806037980 */ /* 0x002ea4000c101900 */
[----:B--2---:R-:W-:-:S05]  /*18e0*/  IMAD.IADD R3, R22, 0x1, R3 ;  /* 0x0000000116037824 */ /* 0x004fca00078e0203 */
[----:B------:R2:W-:Y:S02]  /*18f0*/  ST.E desc[UR8][R6.64+0x4], R3 ;  /* 0x0000040306007985 */ /* 0x0005e4000c101908 */
.L_x_50:
[----:B------:R-:W-:Y:S05]  /*1900*/  BSYNC.RECONVERGENT B0 ;  /* 0x0000000000007941 */ /* 0x000fea0003800200 */
.L_x_49:
        /* <DEDUP_REMOVED lines=8> */
.L_x_56:
[----:B------:R-:W1:Y:S02]  /*1990*/  LDS R4, [R2] ;  /* 0x0000000002047984 */ /* 0x000e640000000800 */
[----:B-1----:R-:W-:-:S05]  /*19a0*/  HADD2 R5, R4, R22 ;  /* 0x0000001604057230 */ /* 0x002fca0000000000 */
[----:B------:R-:W1:Y:S02]  /*19b0*/  ATOMS.CAST.SPIN P0, [R2], R4, R5 ;  /* 0x000000040200758d */ /* 0x000e640001800005 */
[----:B-1----:R-:W-:Y:S05]  /*19c0*/  @!P0 BRA `(.L_x_56) ;  /* 0xfffffffc00f08947 */ /* 0x002fea000383ffff */
[----:B------:R-:W-:Y:S05]  /*19d0*/  BRA `(.L_x_54) ;  /* 0x00000000000c7947 */ /* 0x000fea0003800000 */
.L_x_55:
[----:B------:R-:W2:Y:S02]  /*19e0*/  LD.E R3, desc[UR8][R6.64] ;  /* 0x0000000806037980 */ /* 0x000ea4000c101900 */
[----:B--2---:R-:W-:-:S05]  /*19f0*/  IMAD.IADD R3, R22, 0x1, R3 ;  /* 0x0000000116037824 */ /* 0x004fca00078e0203 */
[----:B------:R1:W-:Y:S02]  /*1a00*/  ST.E desc[UR8][R6.64], R3 ;  /* 0x0000000306007985 */ /* 0x0003e4000c101908 */
.L_x_54:
[----:B------:R-:W-:Y:S05]  /*1a10*/  BSYNC.RECONVERGENT B0 ;  /* 0x0000000000007941 */ /* 0x000fea0003800200 */
.L_x_53:
[----:B------:R2:W-:Y:S01]  /*1a20*/  ATOM.E.ADD.F16x2.RN.STRONG.GPU P0, RZ, desc[UR8][R6.64+0x4], R22 ;  /* 0x8000041606ff79a2 */ /* 0x0005e2000c10e108 */
[----:B------:R-:W-:Y:S04]  /*1a30*/  BSSY.RECONVERGENT B0, `(.L_x_57) ;  /* 0x000000e000007945 */ /* 0x000fe80003800200 */
[----:B--2---:R-:W-:Y:S05]  /*1a40*/  @P0 BRA `(.L_x_58) ;  /* 0x0000000000300947 */ /* 0x004fea0003800000 */
[----:B------:R-:W2:Y:S02]  /*1a50*/  QSPC.E.S P0, RZ, [R6+0x4] ;  /* 0x0000040006ff73aa */ /* 0x000ea40000000500 */
[----:B--2---:R-:W-:Y:S05]  /*1a60*/  @!P0 BRA `(.L_x_59) ;  /* 0x00000000001c8947 */ /* 0x004fea0003800000 */
[----:B------:R-:W-:-:S05]  /*1a70*/  IMAD.MOV.U32 R2, RZ, RZ, R6 ;  /* 0x000000ffff027224 */ /* 0x000fca00078e0006 */
[----:B------:R-:W-:-:S07]  /*1a80*/  MOV R2, R2 ;  /* 0x0000000200027202 */ /* 0x000fce0000000f00 */
.L_x_60:
[----:B------:R-:W2:Y:S02]  /*1a90*/  LDS R4, [R2+0x4] ;  /* 0x0000040002047984 */ /* 0x000ea40000000800 */
[----:B--2---:R-:W-:-:S05]  /*1aa0*/  HFMA2 R5, R4, 1, 1, R22 ;  /* 0x3c003c0004057831 */ /* 0x004fca0000000016 */
[----:B------:R-:W2:Y:S02]  /*1ab0*/  ATOMS.CAST.SPIN P0, [R2+0x4], R4, R5 ;  /* 0x000004040200758d */ /* 0x000ea40001800005 */
[----:B--2---:R-:W-:Y:S05]  /*1ac0*/  @!P0 BRA `(.L_x_60) ;  /* 0xfffffffc00f08947 */ /* 0x004fea000383ffff */
[----:B------:R-:W-:Y:S05]  /*1ad0*/  BRA `(.L_x_58) ;  /* 0x00000000000c7947 */ /* 0x000fea0003800000 */
.L_x_59:
[----:B-1----:R-:W2:Y:S02]  /*1ae0*/  LD.E R3, desc[UR8][R6.64+0x4] ;  /* 0x0000040806037980 */ /* 0x002ea4000c101900 */
[----:B--2---:R-:W-:-:S05]  /*1af0*/  IMAD.IADD R3, R22, 0x1, R3 ;  /* 0x0000000116037824 */ /* 0x004fca00078e0203 */
[----:B------:R2:W-:Y:S02]  /*1b00*/  ST.E desc[UR8][R6.64+0x4], R3 ;  /* 0x0000040306007985 */ /* 0x0005e4000c101908 */
.L_x_58:
[----:B------:R-:W-:Y:S05]  /*1b10*/  BSYNC.RECONVERGENT B0 ;  /* 0x0000000000007941 */ /* 0x000fea0003800200 */
.L_x_57:
        /* <DEDUP_REMOVED lines=8> */
.L_x_64:
[----:B------:R-:W1:Y:S02]  /*1ba0*/  LDS R4, [R2] ;  /* 0x0000000002047984 */ /* 0x000e640000000800 */
[----:B-1----:R-:W-:-:S05]  /*1bb0*/  HADD2 R5, R4, R22 ;  /* 0x0000001604057230 */ /* 0x002fca0000000000 */
[----:B------:R-:W1:Y:S02]  /*1bc0*/  ATOMS.CAST.SPIN P0, [R2], R4, R5 ;  /* 0x000000040200758d */ /* 0x000e640001800005 */
[----:B-1----:R-:W-:Y:S05]  /*1bd0*/  @!P0 BRA `(.L_x_64) ;  /* 0xfffffffc00f08947 */ /* 0x002fea000383ffff */
[----:B------:R-:W-:Y:S05]  /*1be0*/  BRA `(.L_x_62) ;  /* 0x00000000000c7947 */ /* 0x000fea0003800000 */
.L_x_63:
[----:B------:R-:W2:Y:S02]  /*1bf0*/  LD.E R3, desc[UR8][R6.64] ;  /* 0x0000000806037980 */ /* 0x000ea4000c101900 */
[----:B--2---:R-:W-:-:S05]  /*1c00*/  IMAD.IADD R3, R22, 0x1, R3 ;  /* 0x0000000116037824 */ /* 0x004fca00078e0203 */
[----:B------:R1:W-:Y:S02]  /*1c10*/  ST.E desc[UR8][R6.64], R3 ;  /* 0x0000000306007985 */ /* 0x0003e4000c101908 */
.L_x_62:
[----:B------:R-:W-:Y:S05]  /*1c20*/  BSYNC.RECONVERGENT B0 ;  /* 0x0000000000007941 */ /* 0x000fea0003800200 */
.L_x_61:
[----:B------:R2:W-:Y:S02]  /*1c30*/  ATOM.E.ADD.F16x2.RN.STRONG.GPU P0, RZ, desc[UR8][R6.64+0x4], R22 ;  /* 0x8000041606ff79a2 */ /* 0x0005e4000c10e108 */
[----:B--2---:R-:W-:Y:S05]  /*1c40*/  @P0 EXIT ;  /* 0x000000000000094d */ /* 0x004fea0003800000 */
[----:B------:R-:W2:Y:S02]  /*1c50*/  QSPC.E.S P0, RZ, [R6+0x4] ;  /* 0x0000040006ff73aa */ /* 0x000ea40000000500 */
[----:B--2---:R-:W-:Y:S05]  /*1c60*/  @!P0 BRA `(.L_x_65) ;  /* 0x00000000001c8947 */ /* 0x004fea0003800000 */
[----:B------:R-:W-:-:S05]  /*1c70*/  IMAD.MOV.U32 R2, RZ, RZ, R6 ;  /* 0x000000ffff027224 */ /* 0x000fca00078e0006 */
[----:B------:R-:W-:-:S07]  /*1c80*/  MOV R2, R2 ;  /* 0x0000000200027202 */ /* 0x000fce0000000f00 */
.L_x_66:
[----:B------:R-:W2:Y:S02]  /*1c90*/  LDS R4, [R2+0x4] ;  /* 0x0000040002047984 */ /* 0x000ea40000000800 */
[----:B--2---:R-:W-:-:S05]  /*1ca0*/  HFMA2 R5, R4, 1, 1, R22 ;  /* 0x3c003c0004057831 */ /* 0x004fca0000000016 */
[----:B------:R-:W2:Y:S02]  /*1cb0*/  ATOMS.CAST.SPIN P0, [R2+0x4], R4, R5 ;  /* 0x000004040200758d */ /* 0x000ea40001800005 */
[----:B--2---:R-:W-:Y:S05]  /*1cc0*/  @!P0 BRA `(.L_x_66) ;  /* 0xfffffffc00f08947 */ /* 0x004fea000383ffff */
[----:B------:R-:W-:Y:S05]  /*1cd0*/  EXIT ;  /* 0x000000000000794d */ /* 0x000fea0003800000 */
.L_x_65:
[----:B-1----:R-:W2:Y:S02]  /*1ce0*/  LD.E R3, desc[UR8][R6.64+0x4] ;  /* 0x0000040806037980 */ /* 0x002ea4000c101900 */
[----:B--2---:R-:W-:-:S05]  /*1cf0*/  IMAD.IADD R3, R22, 0x1, R3 ;  /* 0x0000000116037824 */ /* 0x004fca00078e0203 */
[----:B------:R-:W-:Y:S01]  /*1d00*/  ST.E desc[UR8][R6.64+0x4], R3 ;  /* 0x0000040306007985 */ /* 0x000fe2000c101908 */
[----:B------:R-:W-:Y:S05]  /*1d10*/  EXIT ;  /* 0x000000000000794d */ /* 0x000fea0003800000 */
.L_x_67:
        /* <DEDUP_REMOVED lines=14> */
.L_x_3287:


//--------------------- .text._Z28gemm_half_q_half_gptq_kernelILi7ELb1ELb1EEvPK6__halfPKjS4_S2_PS0_iiiiiPKtibS2_i --------------------------
	.section	.text._Z28gemm_half_q_half_gptq_kernelILi7ELb1ELb1EEvPK6__halfPKjS4_S2_PS0_iiiiiPKtibS2_i,"ax",@progbits
	.align	128
        .global         _Z28gemm_half_q_half_gptq_kernelILi7ELb1ELb1EEvPK6__halfPKjS4_S2_PS0_iiiiiPKtibS2_i
        .type           _Z28gemm_half_q_half_gptq_kernelILi7ELb1ELb1EEvPK6__halfPKjS4_S2_PS0_iiiiiPKtibS2_i,@function
        .size           _Z28gemm_half_q_half_gptq_kernelILi7ELb1ELb1EEvPK6__halfPKjS4_S2_PS0_iiiiiPKtibS2_i,(.L_x_3288 - _Z28gemm_half_q_half_gptq_kernelILi7ELb1ELb1EEvPK6__halfPKjS4_S2_PS0_iiiiiPKtibS2_i)
        .other          _Z28gemm_half_q_half_gptq_kernelILi7ELb1ELb1EEvPK6__halfPKjS4_S2_PS0_iiiiiPKtibS2_i,@"STO_CUDA_ENTRY STV_DEFAULT"
_Z28gemm_half_q_half_gptq_kernelILi7ELb1ELb1EEvPK6__halfPKjS4_S2_PS0_iiiiiPKtibS2_i:
.text._Z28gemm_half_q_half_gptq_kernelILi7ELb1ELb1EEvPK6__halfPKjS4_S2_PS0_iiiiiPKtibS2_i:
[----:B------:R-:W-:Y:S08]  /*0000*/  LDC R1, c[0x0][0x37c] ;  /* 0x0000df00ff017b82 */ /* 0x000ff00000000800 */
[----:B------:R-:W0:Y:S01]  /*0010*/  LDC R17, c[0x0][0x3d8] ;  /* 0x0000f600ff117b82 */ /* 0x000e220000000800 */
[----:B------:R-:W1:Y:S07]  /*0020*/  LDCU.64 UR8, c[0x0][0x358] ;  /* 0x00006b00ff0877ac */ /* 0x000e6e0008000a00 */
[----:B------:R-:W0:Y:S08]  /*0030*/  LDC.64 R2, c[0x0][0x3d0] ;  /* 0x0000f400ff027b82 */ /* 0x000e300000000a00 */
[----:B------:R-:W2:Y:S01]  /*0040*/  LDC.64 R6, c[0x0][0x3d0] ;  /* 0x0000f400ff067b82 */ /* 0x000ea20000000a00 */
[----:B0-----:R-:W-:-:S04]  /*0050*/  IMAD.WIDE R2, R17, 0x2, R2 ;  /* 0x0000000211027825 */ /* 0x001fc800078e0202 */
[C---:B------:R-:W-:Y:S02]  /*0060*/  IMAD.WIDE R8, R17.reuse, 0x2, R2 ;  /* 0x0000000211087825 */ /* 0x040fe400078e0202 */
[----:B-1----:R-:W3:Y:S02]  /*0070*/  LDG.E.U16 R3, desc[UR8][R2.64] ;  /* 0x0000000802037981 */ /* 0x002ee4000c1e1500 */
[C---:B------:R-:W-:Y:S02]  /*0080*/  IMAD.WIDE R10, R17.reuse, 0x2, R8 ;  /* 0x00000002110a7825 */ /* 0x040fe400078e0208 */
[----:B--2---:R-:W3:Y:S04]  /*0090*/  LDG.E.U16 R4, desc[UR8][R6.64] ;  /* 0x0000000806047981 */ /* 0x004ee8000c1e1500 */
[----:B------:R-:W2:Y:S01]  /*00a0*/  LDG.E.U16 R5, desc[UR8][R8.64] ;  /* 0x0000000808057981 */ /* 0x000ea2000c1e1500 */
[----:B------:R-:W-:-:S03]  /*00b0*/  IMAD.WIDE R12, R17, 0x2, R10 ;  /* 0x00000002110c7825 */ /* 0x000fc600078e020a */
[----:B------:R-:W2:Y:S01]  /*00c0*/  LDG.E.U16 R0, desc[UR8][R10.64] ;  /* 0x000000080a007981 */ /* 0x000ea2000c1e1500 */
[----:B------:R-:W-:-:S03]  /*00d0*/  IMAD.WIDE R14, R17, 0x2, R12 ;  /* 0x00000002110e7825 */ /* 0x000fc600078e020c */
[----:B------:R-:W4:Y:S01]  /*00e0*/  LDG.E.U16 R12, desc[UR8][R12.64] ;  /* 0x000000080c0c7981 */ /* 0x000f22000c1e1500 */
[----:B------:R-:W-:-:S03]  /*00f0*/  IMAD.WIDE R16, R17, 0x2, R14 ;  /* 0x0000000211107825 */ /* 0x000fc600078e020e */
[----:B------:R-:W4:Y:S04]  /*0100*/  LDG.E.U16 R15, desc[UR8][R14.64] ;  /* 0x000000080e0f7981 */ /* 0x000f28000c1e1500 */
[----:B------:R-:W4:Y:S02]  /*0110*/  LDG.E.U16 R16, desc[UR8][R16.64] ;  /* 0x0000000810107981 */ /* 0x000f24000c1e1500 */
[----:B----4-:R-:W-:-:S04]  /*0120*/  LOP3.LUT R18, R16, R12, R15, 0xfe, !PT ;  /* 0x0000000c10127212 */ /* 0x010fc800078efe0f */
[----:B---3--:R-:W-:-:S04]  /*0130*/  LOP3.LUT R18, R3, R18, R4, 0xfe, !PT ;  /* 0x0000001203127212 */ /* 0x008fc800078efe04 */
[----:B--2---:R-:W-:-:S04]  /*0140*/  LOP3.LUT R18, R0, R18, R5, 0xfe, !PT ;  /* 0x0000001200127212 */ /* 0x004fc800078efe05 */
[----:B------:R-:W-:-:S04]  /*0150*/  PRMT R12, R18, 0x9910, RZ ;  /* 0x00009910120c7816 */ /* 0x000fc800000000ff */
[----:B------:R-:W-:Y:S02]  /*0160*/  ISETP.NE.AND P0, PT, R12, RZ, PT ;  /* 0x000000ff0c00720c */ /* 0x000fe40003f05270 */
[----:B------:R-:W0:Y:S11]  /*0170*/  S2R R12, SR_CTAID.X ;  /* 0x00000000000c7919 */ /* 0x000e360000002500 */
[----:B------:R-:W-:Y:S05]  /*0180*/  @!P0 EXIT ;  /* 0x000000000000894d */ /* 0x000fea0003800000 */
[----:B------:R-:W1:Y:S01]  /*0190*/  S2R R6, SR_CTAID.Z ;  /* 0x0000000000067919 */ /* 0x000e620000002700 */
[----:B------:R-:W2:Y:S01]  /*01a0*/  LDC R14, c[0x0][0x3b0] ;  /* 0x0000ec00ff0e7b82 */ /* 0x000ea20000000800 */
[----:B------:R-:W-:Y:S01]  /*01b0*/  BSSY.RECONVERGENT B0, `(.L_x_68) ;  /* 0x000007b000007945 */ /* 0x000fe20003800200 */
[----:B------:R-:W3:Y:S06]  /*01c0*/  S2R R9, SR_TID.X ;  /* 0x0000000000097919 */ /* 0x000eec0000002100 */
[----:B------:R-:W4:Y:S01]  /*01d0*/  S2UR UR4, SR_CTAID.Y ;  /* 0x00000000000479c3 */ /* 0x000f220000002600 */
[C---:B-1----:R-:W-:Y:S01]  /*01e0*/  LEA R7, R6.reuse, 0x80, 0x7 ;  /* 0x0000008006077811 */ /* 0x042fe200078e38ff */
[----:B----4-:R-:W-:Y:S01]  /*01f0*/  UIMAD UR4, UR4, 0x7, URZ ;  /* 0x00000007040478a4 */ /* 0x010fe2000f8e02ff */
[----:B---3--:R-:W-:-:S02]  /*0200*/  IMAD R13, R6, 0x80, R9 ;  /* 0x00000080060d7824 */ /* 0x008fc400078e0209 */
[----:B--2---:R-:W-:-:S04]  /*0210*/  VIMNMX R2, PT, PT, R7, R14, PT ;  /* 0x0000000e07027248 */ /* 0x004fc80003fe0100 */
[----:B------:R-:W-:Y:S01]  /*0220*/  ISETP.GE.AND P0, PT, R13, R2, PT ;  /* 0x000000020d00720c */ /* 0x000fe20003f06270 */
[----:B0-----:R-:W-:-:S04]  /*0230*/  IMAD R2, R12, 0x80, R9 ;  /* 0x000000800c027824 */ /* 0x001fc800078e0209 */
        /* <DEDUP_REMOVED lines=17> */
[----:B------:R-:W-:-:S03]  /*0350*/  LEA.HI.X.SX32 R15, R9, RZ, 0x1, P1 ;  /* 0x000000ff090f7211 */ /* 0x000fc600008f0eff */
[--C-:B------:R-:W-:Y:S01]  /*0360*/  IMAD.IADD R9, R8, 0x1, R14.reuse ;  /* 0x0000000108097824 */ /* 0x100fe200078e020e */
[----:B0-----:R-:W-:Y:S02]  /*0370*/  LEA R18, P0, R12, UR6, 0x1 ;  /* 0x000000060c127c11 */ /* 0x001fe4000f8008ff */
[----:B------:R-:W-:Y:S02]  /*0380*/  LEA R16, P1, R10, UR6, 0x1 ;  /* 0x000000060a107c11 */ /* 0x000fe4000f8208ff */
[----:B------:R-:W-:Y:S02]  /*0390*/  IADD3 R11, P2, PT, R13, R8, RZ ;  /* 0x000000080d0b7210 */ /* 0x000fe40007f5e0ff */
[----:B------:R-:W-:Y:S02]  /*03a0*/  LEA.HI.X R19, R12, UR7, R17, 0x1, P0 ;  /* 0x000000070c137c11 */ /* 0x000fe400080f0c11 */
[----:B------:R-:W-:Y:S02]  /*03b0*/  LEA.HI.X R17, R10, UR7, R15, 0x1, P1 ;  /* 0x000000070a117c11 */ /* 0x000fe400088f0c0f */
[----:B------:R-:W-:Y:S01]  /*03c0*/  LEA.HI.X.SX32 R8, R8, RZ, 0x1, P2 ;  /* 0x000000ff08087211 */ /* 0x000fe200010f0eff */
[----:B------:R-:W-:Y:S01]  /*03d0*/  IMAD.IADD R12, R9, 0x1, R14 ;  /* 0x00000001090c7824 */ /* 0x000fe200078e020e */
[----:B------:R-:W-:Y:S01]  /*03e0*/  LEA R10, P0, R11, UR6, 0x1 ;  /* 0x000000060b0a7c11 */ /* 0x000fe2000f8008ff */
[----:B------:R0:W2:Y:S01]  /*03f0*/  LDG.E.U16.CONSTANT R18, desc[UR8][R18.64] ;  /* 0x0000000812127981 */ /* 0x0000a2000c1e9500 */
[----:B------:R-:W-:-:S02]  /*0400*/  IADD3 R15, P1, PT, R13, R9, RZ ;  /* 0x000000090d0f7210 */ /* 0x000fc40007f3e0ff */
[----:B------:R-:W-:Y:S01]  /*0410*/  LEA.HI.X R11, R11, UR7, R8, 0x1, P0 ;  /* 0x000000070b0b7c11 */ /* 0x000fe200080f0c08 */
[----:B------:R1:W3:Y:S01]  /*0420*/  LDG.E.U16.CONSTANT R20, desc[UR8][R16.64] ;  /* 0x0000000810147981 */ /* 0x0002e2000c1e9500 */
[----:B------:R-:W-:Y:S02]  /*0430*/  LEA.HI.X.SX32 R22, R9, RZ, 0x1, P1 ;  /* 0x000000ff09167211 */ /* 0x000fe400008f0eff */
[C---:B------:R-:W-:Y:S01]  /*0440*/  LEA R8, P0, R15.reuse, UR6, 0x1 ;  /* 0x000000060f087c11 */ /* 0x040fe2000f8008ff */
[----:B------:R-:W4:Y:S03]  /*0450*/  LDG.E.U16.CONSTANT R10, desc[UR8][R10.64] ;  /* 0x000000080a0a7981 */ /* 0x000f26000c1e9500 */
[----:B------:R-:W-:Y:S01]  /*0460*/  LEA.HI.X R9, R15, UR7, R22, 0x1, P0 ;  /* 0x000000070f097c11 */ /* 0x000fe200080f0c16 */
[----:B------:R-:W-:Y:S01]  /*0470*/  IMAD.IADD R15, R12, 0x1, R14 ;  /* 0x000000010c0f7824 */ /* 0x000fe200078e020e */
[----:B------:R-:W-:-:S03]  /*0480*/  IADD3 R22, P0, PT, R13, R12, RZ ;  /* 0x0000000c0d167210 */ /* 0x000fc60007f1e0ff */
[----:B------:R-:W-:Y:S01]  /*0490*/  IMAD.IADD R14, R15, 0x1, R14 ;  /* 0x000000010f0e7824 */ /* 0x000fe200078e020e */
[----:B------:R-:W-:Y:S01]  /*04a0*/  LEA.HI.X.SX32 R23, R12, RZ, 0x1, P0 ;  /* 0x000000ff0c177211 */ /* 0x000fe200000f0eff */
[----:B------:R-:W5:Y:S01]  /*04b0*/  LDG.E.U16.CONSTANT R8, desc[UR8][R8.64] ;  /* 0x0000000808087981 */ /* 0x000f62000c1e9500 */
[C---:B------:R-:W-:Y:S02]  /*04c0*/  LEA R12, P1, R22.reuse, UR6, 0x1 ;  /* 0x00000006160c7c11 */ /* 0x040fe4000f8208ff */
[C---:B------:R-:W-:Y:S02]  /*04d0*/  IADD3 R21, P2, PT, R13.reuse, R15, RZ ;  /* 0x0000000f0d157210 */ /* 0x040fe40007f5e0ff */
[----:B0-----:R-:W-:Y:S02]  /*04e0*/  IADD3 R19, P0, PT, R13, R14, RZ ;  /* 0x0000000e0d137210 */ /* 0x001fe40007f1e0ff */
[----:B------:R-:W-:Y:S02]  /*04f0*/  LEA.HI.X R13, R22, UR7, R23, 0x1, P1 ;  /* 0x00000007160d7c11 */ /* 0x000fe400088f0c17 */
[----:B------:R-:W-:-:S02]  /*0500*/  LEA.HI.X.SX32 R24, R15, RZ, 0x1, P2 ;  /* 0x000000ff0f187211 */ /* 0x000fc400010f0eff */
[----:B------:R-:W-:Y:S01]  /*0510*/  LEA.HI.X.SX32 R22, R14, RZ, 0x1, P0 ;  /* 0x000000ff0e167211 */ /* 0x000fe200000f0eff */
[----:B------:R-:W5:Y:S01]  /*0520*/  LDG.E.U16.CONSTANT R12, desc[UR8][R12.64] ;  /* 0x000000080c0c7981 */ /* 0x000f62000c1e9500 */
[----:B-1----:R-:W-:Y:S02]  /*0530*/  LEA R16, P2, R21, UR6, 0x1 ;  /* 0x0000000615107c11 */ /* 0x002fe4000f8408ff */
[----:B------:R-:W-:Y:S02]  /*0540*/  LEA R14, P0, R19, UR6, 0x1 ;  /* 0x00000006130e7c11 */ /* 0x000fe4000f8008ff */
[----:B------:R-:W-:Y:S02]  /*0550*/  LEA.HI.X R17, R21, UR7, R24, 0x1, P2 ;  /* 0x0000000715117c11 */ /* 0x000fe400090f0c18 */
[----:B------:R-:W-:-:S03]  /*0560*/  LEA.HI.X R15, R19, UR7, R22, 0x1, P0 ;  /* 0x00000007130f7c11 */ /* 0x000fc600080f0c16 */
[----:B------:R-:W5:Y:S04]  /*0570*/  LDG.E.U16.CONSTANT R16, desc[UR8][R16.64] ;  /* 0x0000000810107981 */ /* 0x000f68000c1e9500 */
[----:B------:R-:W5:Y:S04]  /*0580*/  LDG.E.U16.CONSTANT R14, desc[UR8][R14.64] ;  /* 0x000000080e0e7981 */ /* 0x000f68000c1e9500 */
[----:B--2---:R0:W-:Y:S04]  /*0590*/  STS.U16 [R7], R18 ;  /* 0x0000001207007388 */ /* 0x0041e80000000400 */
[----:B---3--:R0:W-:Y:S04]  /*05a0*/  STS.U16 [R7+0x100], R20 ;  /* 0x0001001407007388 */ /* 0x0081e80000000400 */
[----:B----4-:R0:W-:Y:S04]  /*05b0*/  STS.U16 [R7+0x200], R10 ;  /* 0x0002000a07007388 */ /* 0x0101e80000000400 */
[----:B-----5:R0:W-:Y:S04]  /*05c0*/  STS.U16 [R7+0x300], R8 ;  /* 0x0003000807007388 */ /* 0x0201e80000000400 */
[----:B------:R0:W-:Y:S04]  /*05d0*/  STS.U16 [R7+0x400], R12 ;  /* 0x0004000c07007388 */ /* 0x0001e80000000400 */
[----:B------:R0:W-:Y:S04]  /*05e0*/  STS.U16 [R7+0x500], R16 ;  /* 0x0005001007007388 */ /* 0x0001e80000000400 */
[----:B------:R0:W-:Y:S01]  /*05f0*/  STS.U16 [R7+0x600], R14 ;  /* 0x0006000e07007388 */ /* 0x0001e20000000400 */
[----:B------:R-:W-:Y:S05]  /*0600*/  BRA `(.L_x_69) ;  /* 0x0000000000d47947 */ /* 0x000fea0003800000 */
.L_x_70:
        /* <DEDUP_REMOVED lines=8> */
[----:B------:R-:W-:Y:S01]  /*0690*/  IMAD.IADD R20, R24, 0x1, R14 ;  /* 0x0000000118147824 */ /* 0x000fe200078e020e */
[CC--:B--2---:R-:W-:Y:S02]  /*06a0*/  IADD3 R11, P0, PT, R12.reuse, R15.reuse, RZ ;  /* 0x0000000f0c0b7210 */ /* 0x0c4fe40007f1e0ff */
[----:B------:R-:W-:Y:S02]  /*06b0*/  IADD3 R10, P1, PT, R13, R15, RZ ;  /* 0x0000000f0d0a7210 */ /* 0x000fe40007f3e0ff */
[----:B------:R-:W-:Y:S02]  /*06c0*/  LEA.HI.X.SX32 R12, R12, RZ, 0x1, P0 ;  /* 0x000000ff0c0c7211 */ /* 0x000fe400000f0eff */
[----:B0-----:R-:W-:Y:S02]  /*06d0*/  LEA R18, P0, R11, UR6, 0x1 ;  /* 0x000000060b127c11 */ /* 0x001fe4000f8008ff */
[----:B------:R-:W-:Y:S02]  /*06e0*/  LEA.HI.X.SX32 R13, R13, RZ, 0x1, P1 ;  /* 0x000000ff0d0d7211 */ /* 0x000fe400008f0eff */
[----:B------:R-:W-:-:S02]  /*06f0*/  LEA.HI.X R19, R11, UR7, R12, 0x1, P0 ;  /* 0x000000070b137c11 */ /* 0x000fc400080f0c0c */
[----:B------:R-:W-:Y:S02]  /*0700*/  LEA R16, P0, R10, UR6, 0x1 ;  /* 0x000000060a107c11 */ /* 0x000fe4000f8008ff */
[-C--:B------:R-:W-:Y:S01]  /*0710*/  IADD3 R9, P2, PT, R26, R15.reuse, RZ ;  /* 0x0000000f1a097210 */ /* 0x080fe20007f5e0ff */
[----:B------:R-:W2:Y:S01]  /*0720*/  LDG.E.U16.CONSTANT R18, desc[UR8][R18.64] ;  /* 0x0000000812127981 */ /* 0x000ea2000c1e9500 */
[----:B------:R-:W-:Y:S02]  /*0730*/  LEA.HI.X R17, R10, UR7, R13, 0x1, P0 ;  /* 0x000000070a117c11 */ /* 0x000fe400080f0c0d */
[-C--:B------:R-:W-:Y:S02]  /*0740*/  IADD3 R21, P0, PT, R20, R15.reuse, RZ ;  /* 0x0000000f14157210 */ /* 0x080fe40007f1e0ff */
[----:B------:R-:W-:Y:S01]  /*0750*/  LEA.HI.X.SX32 R26, R26, RZ, 0x1, P2 ;  /* 0x000000ff1a1a7211 */ /* 0x000fe200010f0eff */
[----:B------:R-:W3:Y:S01]  /*0760*/  LDG.E.U16.CONSTANT R16, desc[UR8][R16.64] ;  /* 0x0000000810107981 */ /* 0x000ee2000c1e9500 */
[----:B------:R-:W-:-:S02]  /*0770*/  IADD3 R11, P1, PT, R24, R15, RZ ;  /* 0x0000000f180b7210 */ /* 0x000fc40007f3e0ff */
[----:B------:R-:W-:Y:S02]  /*0780*/  LEA R12, P2, R9, UR6, 0x1 ;  /* 0x00000006090c7c11 */ /* 0x000fe4000f8408ff */
[C---:B------:R-:W-:Y:S01]  /*0790*/  LEA.HI.X.SX32 R22, R20.reuse, RZ, 0x1, P0 ;  /* 0x000000ff14167211 */ /* 0x040fe200000f0eff */
[----:B------:R-:W-:Y:S01]  /*07a0*/  IMAD.IADD R20, R20, 0x1, R14 ;  /* 0x0000000114147824 */ /* 0x000fe200078e020e */
[----:B------:R-:W-:Y:S02]  /*07b0*/  LEA R8, P0, R21, UR6, 0x1 ;  /* 0x0000000615087c11 */ /* 0x000fe4000f8008ff */
[----:B------:R-:W-:Y:S02]  /*07c0*/  LEA.HI.X.SX32 R24, R24, RZ, 0x1, P1 ;  /* 0x000000ff18187211 */ /* 0x000fe400008f0eff */
[----:B------:R-:W-:Y:S02]  /*07d0*/  LEA.HI.X R13, R9, UR7, R26, 0x1, P2 ;  /* 0x00000007090d7c11 */ /* 0x000fe400090f0c1a */
[----:B------:R-:W-:-:S02]  /*07e0*/  LEA R10, P1, R11, UR6, 0x1 ;  /* 0x000000060b0a7c11 */ /* 0x000fc4000f8208ff */
[----:B------:R-:W-:Y:S01]  /*07f0*/  LEA.HI.X R9, R21, UR7, R22, 0x1, P0 ;  /* 0x0000000715097c11 */ /* 0x000fe200080f0c16 */
[----:B------:R-:W4:Y:S01]  /*0800*/  LDG.E.U16.CONSTANT R12, desc[UR8][R12.64] ;  /* 0x000000080c0c7981 */ /* 0x000f22000c1e9500 */
[C---:B------:R-:W-:Y:S02]  /*0810*/  IADD3 R22, PT, PT, R20.reuse, R14, RZ ;  /* 0x0000000e14167210 */ /* 0x040fe40007ffe0ff */
[----:B------:R-:W-:Y:S01]  /*0820*/  LEA.HI.X R11, R11, UR7, R24, 0x1, P1 ;  /* 0x000000070b0b7c11 */ /* 0x000fe200088f0c18 */
[----:B------:R-:W5:Y:S01]  /*0830*/  LDG.E.U16.CONSTANT R8, desc[UR8][R8.64] ;  /* 0x0000000808087981 */ /* 0x000f62000c1e9500 */
[-C--:B------:R-:W-:Y:S02]  /*0840*/  IADD3 R23, P0, PT, R20, R15.reuse, RZ ;  /* 0x0000000f14177210 */ /* 0x080fe40007f1e0ff */
[----:B------:R-:W-:Y:S01]  /*0850*/  IADD3 R21, P1, PT, R22, R15, RZ ;  /* 0x0000000f16157210 */ /* 0x000fe20007f3e0ff */
[----:B------:R-:W5:Y:S01]  /*0860*/  LDG.E.U16.CONSTANT R10, desc[UR8][R10.64] ;  /* 0x000000080a0a7981 */ /* 0x000f62000c1e9500 */
[----:B------:R-:W-:-:S02]  /*0870*/  LEA.HI.X.SX32 R24, R20, RZ, 0x1, P0 ;  /* 0x000000ff14187211 */ /* 0x000fc400000f0eff */
[----:B------:R-:W-:Y:S02]  /*0880*/  LEA.HI.X.SX32 R22, R22, RZ, 0x1, P1 ;  /* 0x000000ff16167211 */ /* 0x000fe400008f0eff */
[----:B------:R-:W-:Y:S02]  /*0890*/  LEA R14, P0, R23, UR6, 0x1 ;  /* 0x00000006170e7c11 */ /* 0x000fe4000f8008ff */
        /* <DEDUP_REMOVED lines=11> */
[----:B------:R1:W-:Y:S02]  /*0950*/  STS.U16 [R7+0x600], R20 ;  /* 0x0006001407007388 */ /* 0x0003e40000000400 */
.L_x_69:
[----:B------:R-:W-:Y:S05]  /*0960*/  BSYNC.RECONVERGENT B0 ;  /* 0x0000000000007941 */ /* 0x000fea0003800200 */
.L_x_68:
[----:B01----:R-:W0:Y:S02]  /*0970*/  LDC R7, c[0x0][0x3ac] ;  /* 0x0000eb00ff077b82 */ /* 0x003e240000000800 */
[----:B0-----:R-:W-:-:S13]  /*0980*/  ISETP.GE.AND P0, PT, R2, R7, PT ;  /* 0x000000070200720c */ /* 0x001fda0003f06270 */
[----:B------:R-:W-:Y:S05]  /*0990*/  @P0 EXIT ;  /* 0x000000000000094d */ /* 0x000fea0003800000 */
[----:B------:R-:W0:Y:S01]  /*09a0*/  LDCU.U8 UR5, c[0x0][0x3cc] ;  /* 0x00007980ff0577ac */ /* 0x000e220008000000 */
[----:B------:R-:W1:Y:S01]  /*09b0*/  LDC.64 R10, c[0x0][0x3a0] ;  /* 0x0000e800ff0a7b82 */ /* 0x000e620000000a00 */
[----:B------:R-:W-:Y:S02]  /*09c0*/  HFMA2 R8, RZ, 1, 1, RZ ;  /* 0x3c003c00ff087831 */ /* 0x000fe400000000ff */
[----:B------:R-:W-:Y:S02]  /*09d0*/  IMAD R9, R7, UR4, R2 ;  /* 0x0000000407097c24 */ /* 0x000fe4000f8e0202 */
[----:B------:R-:W-:Y:S01]  /*09e0*/  HMUL2 R4, R8.H0_H0, R4.H0_H0 ;  /* 0x2000000408047232 */ /* 0x000fe20000000800 */
[----:B0-----:R-:W-:-:S06]  /*09f0*/  UPRMT UR5, UR5, 0x8880, URZ ;  /* 0x0000888005057896 */ /* 0x001fcc00080000ff */
[----:B------:R-:W-:Y:S01]  /*0a00*/  ISETP.NE.AND P0, PT, RZ, UR5, PT ;  /* 0x00000005ff007c0c */ /* 0x000fe2000bf05270 */
[----:B-1----:R-:W-:-:S03]  /*0a10*/  IMAD.WIDE R10, R9, 0x2, R10 ;  /* 0x00000002090a7825 */ /* 0x002fc600078e020a */
[----:B------:R-:W-:-:S13]  /*0a20*/  ISETP.NE.OR P0, PT, R6, RZ, !P0 ;  /* 0x000000ff0600720c */ /* 0x000fda0004705670 */
        /* <DEDUP_REMOVED lines=17> */
.L_x_71:
        /* <DEDUP_REMOVED lines=8> */
.L_x_75:
[----:B------:R-:W0:Y:S02]  /*0bc0*/  LDS R14, [R12] ;  /* 0x000000000c0e7984 */ /* 0x000e240000000800 */
[----:B0-----:R-:W-:-:S05]  /*0bd0*/  HADD2 R15, R14, R4 ;  /* 0x000000040e0f7230 */ /* 0x001fca0000000000 */
[----:B------:R-:W0:Y:S02]  /*0be0*/  ATOMS.CAST.SPIN P0, [R12], R14, R15 ;  /* 0x0000000e0c00758d */ /* 0x000e24000180000f */
[----:B0-----:R-:W-:Y:S05]  /*0bf0*/  @!P0 BRA `(.L_x_75) ;  /* 0xfffffffc00f08947 */ /* 0x001fea000383ffff */
[----:B------:R-:W-:Y:S05]  /*0c00*/  BRA `(.L_x_73) ;  /* 0x00000000000c7947 */ /* 0x000fea0003800000 */
.L_x_74:
[----:B------:R-:W2:Y:S02]  /*0c10*/  LD.E R9, desc[UR8][R10.64] ;  /* 0x000000080a097980 */ /* 0x000ea4000c101900 */
[----:B--2---:R-:W-:-:S05]  /*0c20*/  IMAD.IADD R9, R4, 0x1, R9 ;  /* 0x0000000104097824 */ /* 0x004fca00078e0209 */
[----:B------:R1:W-:Y:S02]  /*0c30*/  ST.E desc[UR8][R10.64], R9 ;  /* 0x000000090a007985 */ /* 0x0003e4000c101908 */
.L_x_73:
[----:B------:R-:W-:Y:S05]  /*0c40*/  BSYNC.RECONVERGENT B0 ;  /* 0x0000000000007941 */ /* 0x000fea0003800200 */
.L_x_72:
[----:B------:R2:W-:Y:S01]  /*0c50*/  ATOM.E.ADD.F16x2.RN.STRONG.GPU P0, RZ, desc[UR8][R10.64+0x4], R4 ;  /* 0x800004040aff79a2 */ /* 0x0005e2000c10e108 */
[----:B------:R-:W-:Y:S04]  /*0c60*/  BSSY.RECONVERGENT B0, `(.L_x_76) ;  /* 0x000000e000007945 */ /* 0x000fe80003800200 */
[----:B--2---:R-:W-:Y:S05]  /*0c70*/  @P0 BRA `(.L_x_77) ;  /* 0x0000000000300947 */ /* 0x004fea0003800000 */
[----:B------:R-:W2:Y:S02]  /*0c80*/  QSPC.E.S P0, RZ, [R10+0x4] ;  /* 0x000004000aff73aa */ /* 0x000ea40000000500 */
[----:B--2---:R-:W-:Y:S05]  /*0c90*/  @!P0 BRA `(.L_x_78) ;  /* 0x00000000001c8947 */ /* 0x004fea0003800000 */
[----:B0-----:R-:W-:-:S05]  /*0ca0*/  IMAD.MOV.U32 R12, RZ, RZ, R10 ;  /* 0x000000ffff0c7224 */ /* 0x001fca00078e000a */
[----:B------:R-:W-:-:S07]  /*0cb0*/  MOV R12, R12 ;  /* 0x0000000c000c7202 */ /* 0x000fce0000000f00 */
.L_x_79:
[----:B------:R-:W0:Y:S02]  /*0cc0*/  LDS R14, [R12+0x4] ;  /* 0x000004000c0e7984 */ /* 0x000e240000000800 */
[----:B0-----:R-:W-:-:S05]  /*0cd0*/  HFMA2 R15, R14, 1, 1, R4 ;  /* 0x3c003c000e0f7831 */ /* 0x001fca0000000004 */
[----:B------:R-:W0:Y:S02]  /*0ce0*/  ATOMS.CAST.SPIN P0, [R12+0x4], R14, R15 ;  /* 0x0000040e0c00758d */ /* 0x000e24000180000f */
[----:B0-----:R-:W-:Y:S05]  /*0cf0*/  @!P0 BRA `(.L_x_79) ;  /* 0xfffffffc00f08947 */ /* 0x001fea000383ffff */
[----:B------:R-:W-:Y:S05]  /*0d00*/  BRA `(.L_x_77) ;  /* 0x00000000000c7947 */ /* 0x000fea0003800000 */
.L_x_78:
[----:B-1----:R-:W2:Y:S02]  /*0d10*/  LD.E R9, desc[UR8][R10.64+0x4] ;  /* 0x000004080a097980 */ /* 0x002ea4000c101900 */
[----:B--2---:R-:W-:-:S05]  /*0d20*/  IMAD.IADD R9, R4, 0x1, R9 ;  /* 0x0000000104097824 */ /* 0x004fca00078e0209 */
[----:B------:R2:W-:Y:S02]  /*0d30*/  ST.E desc[UR8][R10.64+0x4], R9 ;  /* 0x000004090a007985 */ /* 0x0005e4000c101908 */
.L_x_77:
[----:B------:R-:W-:Y:S05]  /*0d40*/  BSYNC.RECONVERGENT B0 ;  /* 0x0000000000007941 */ /* 0x000fea0003800200 */
.L_x_76:
        /* <DEDUP_REMOVED lines=9> */
.L_x_83:
[----:B0-----:R-:W0:Y:S02]  /*0de0*/  LDS R12, [R2] ;  /* 0x00000000020c7984 */ /* 0x001e240000000800 */
[----:B0-----:R-:W-:-:S05]  /*0df0*/  HADD2 R13, R12, R4 ;  /* 0x000000040c0d7230 */ /* 0x001fca0000000000 */
[----:B------:R-:W0:Y:S02]  /*0e00*/  ATOMS.CAST.SPIN P0, [R2], R12, R13 ;  /* 0x0000000c0200758d */ /* 0x000e24000180000d */
[----:B0-----:R-:W-:Y:S05]  /*0e10*/  @!P0 BRA `(.L_x_83) ;  /* 0xfffffffc00f08947 */ /* 0x001fea000383ffff */
[----:B------:R-:W-:Y:S05]  /*0e20*/  BRA `(.L_x_81) ;  /* 0x00000000000c7947 */ /* 0x000fea0003800000 */
.L_x_82:
[----:B------:R-:W2:Y:S02]  /*0e30*/  LD.E R3, desc[UR8][R10.64] ;  /* 0x000000080a037980 */ /* 0x000ea4000c101900 */
[----:B--2---:R-:W-:-:S05]  /*0e40*/  IMAD.IADD R3, R4, 0x1, R3 ;  /* 0x0000000104037824 */ /* 0x004fca00078e0203 */
[----:B------:R1:W-:Y:S02]  /*0e50*/  ST.E desc[UR8][R10.64], R3 ;  /* 0x000000030a007985 */ /* 0x0003e4000c101908 */
.L_x_81:
[----:B------:R-:W-:Y:S05]  /*0e60*/  BSYNC.RECONVERGENT B0 ;  /* 0x0000000000007941 */ /* 0x000fea0003800200 */
.L_x_80:
[----:B------:R2:W-:Y:S01]  /*0e70*/  ATOM.E.ADD.F16x2.RN.STRONG.GPU P0, RZ, desc[UR8][R10.64+0x4], R4 ;  /* 0x800004040aff79a2 */ /* 0x0005e2000c10e108 */
[----:B------:R-:W-:Y:S04]  /*0e80*/  BSSY.RECONVERGENT B0, `(.L_x_84) ;  /* 0x000000e000007945 */ /* 0x000fe80003800200 */
[----:B--2---:R-:W-:Y:S05]  /*0e90*/  @P0 BRA `(.L_x_85) ;  /* 0x0000000000300947 */ /* 0x004fea0003800000 */
[----:B------:R-:W2:Y:S02]  /*0ea0*/  QSPC.E.S P0, RZ, [R10+0x4] ;  /* 0x000004000aff73aa */ /* 0x000ea40000000500 */
[----:B--2---:R-:W-:Y:S05]  /*0eb0*/  @!P0 BRA `(.L_x_86) ;  /* 0x00000000001c8947 */ /* 0x004fea0003800000 */
[----:B------:R-:W-:-:S05]  /*0ec0*/  IMAD.MOV.U32 R2, RZ, RZ, R10 ;  /* 0x000000ffff027224 */ /* 0x000fca00078e000a */
[----:B------:R-:W-:-:S07]  /*0ed0*/  MOV R2, R2 ;  /* 0x0000000200027202 */ /* 0x000fce0000000f00 */
.L_x_87:
[----:B0-----:R-:W0:Y:S02]  /*0ee0*/  LDS R12, [R2+0x4] ;  /* 0x00000400020c7984 */ /* 0x001e240000000800 */
[----:B0-----:R-:W-:-:S05]  /*0ef0*/  HFMA2 R13, R12, 1, 1, R4 ;  /* 0x3c003c000c0d7831 */ /* 0x001fca0000000004 */
[----:B------:R-:W0:Y:S02]  /*0f00*/  ATOMS.CAST.SPIN P0, [R2+0x4], R12, R13 ;  /* 0x0000040c0200758d */ /* 0x000e24000180000d */
[----:B0-----:R-:W-:Y:S05]  /*0f10*/  @!P0 BRA `(.L_x_87) ;  /* 0xfffffffc00f08947 */ /* 0x001fea000383ffff */
[----:B------:R-:W-:Y:S05]  /*0f20*/  BRA `(.L_x_85) ;  /* 0x00000000000c7947 */ /* 0x000fea0003800000 */
.L_x_86:
[----:B-1----:R-:W2:Y:S02]  /*0f30*/  LD.E R3, desc[UR8][R10.64+0x4] ;  /* 0x000004080a037980 */ /* 0x002ea4000c101900 */
[----:B--2---:R-:W-:-:S05]  /*0f40*/  IMAD.IADD R3, R4, 0x1, R3 ;  /* 0x0000000104037824 */ /* 0x004fca00078e0203 */
[----:B------:R2:W-:Y:S02]  /*0f50*/  ST.E desc[UR8][R10.64+0x4], R3 ;  /* 0x000004030a007985 */ /* 0x0005e4000c101908 */
.L_x_85:
[----:B------:R-:W-:Y:S05]  /*0f60*/  BSYNC.RECONVERGENT B0 ;  /* 0x0000000000007941 */ /* 0x000fea0003800200 */
.L_x_84:
        /* <DEDUP_REMOVED lines=9> */
.L_x_91:
[----:B0-----:R-:W0:Y:S02]  /*1000*/  LDS R12, [R2] ;  /* 0x00000000020c7984 */ /* 0x001e240000000800 */
[----:B0-----:R-:W-:-:S05]  /*1010*/  HADD2 R13, R12, R5 ;  /* 0x000000050c0d7230 */ /* 0x001fca0000000000 */
[----:B------:R-:W0:Y:S02]  /*1020*/  ATOMS.CAST.SPIN P0, [R2], R12, R13 ;  /* 0x0000000c0200758d */ /* 0x000e24000180000d */
[----:B0-----:R-:W-:Y:S05]  /*1030*/  @!P0 BRA `(.L_x_91) ;  /* 0xfffffffc00f08947 */ /* 0x001fea000383ffff */
[----:B------:R-:W-:Y:S05]  /*1040*/  BRA `(.L_x_89) ;  /* 0x00000000000c7947 */ /* 0x000fea0003800000 */
.L_x_90:
[----:B------:R-:W2:Y:S02]  /*1050*/  LD.E R2, desc[UR8][R10.64] ;  /* 0x000000080a027980 */ /* 0x000ea4000c101900 */
[----:B--2---:R-:W-:-:S05]  /*1060*/  IADD3 R3, PT, PT, R5, R2, RZ ;  /* 0x0000000205037210 */ /* 0x004fca0007ffe0ff */
[----:B------:R1:W-:Y:S02]  /*1070*/  ST.E desc[UR8][R10.64], R3 ;  /* 0x000000030a007985 */ /* 0x0003e4000c101908 */
.L_x_89:
[----:B------:R-:W-:Y:S05]  /*1080*/  BSYNC.RECONVERGENT B0 ;  /* 0x0000000000007941 */ /* 0x000fea0003800200 */
.L_x_88:
[----:B------:R2:W-:Y:S01]  /*1090*/  ATOM.E.ADD.F16x2.RN.STRONG.GPU P0, RZ, desc[UR8][R10.64+0x4], R5 ;  /* 0x800004050aff79a2 */ /* 0x0005e2000c10e108 */
[----:B------:R-:W-:Y:S04]  /*10a0*/  BSSY.RECONVERGENT B0, `(.L_x_92) ;  /* 0x000000e000007945 */ /* 0x000fe80003800200 */
[----:B--2---:R-:W-:Y:S05]  /*10b0*/  @P0 BRA `(.L_x_93) ;  /* 0x0000000000300947 */ /* 0x004fea0003800000 */
[----:B------:R-:W2:Y:S02]  /*10c0*/  QSPC.E.S P0, RZ, [R10+0x4] ;  /* 0x000004000aff73aa */ /* 0x000ea40000000500 */
[----:B--2---:R-:W-:Y:S05]  /*10d0*/  @!P0 BRA `(.L_x_94) ;  /* 0x00000000001c8947 */ /* 0x004fea0003800000 */
[----:B------:R-:W-:-:S05]  /*10e0*/  IMAD.MOV.U32 R2, RZ, RZ, R10 ;  /* 0x000000ffff027224 */ /* 0x000fca00078e000a */
[----:B------:R-:W-:-:S07]  /*10f0*/  MOV R2, R2 ;  /* 0x0000000200027202 */ /* 0x000fce0000000f00 */
.L_x_95:
[----:B0-----:R-:W0:Y:S02]  /*1100*/  LDS R12, [R2+0x4] ;  /* 0x00000400020c7984 */ /* 0x001e240000000800 */
[----:B0-----:R-:W-:-:S05]  /*1110*/  HFMA2 R13, R12, 1, 1, R5 ;  /* 0x3c003c000c0d7831 */ /* 0x001fca0000000005 */
[----:B------:R-:W0:Y:S02]  /*1120*/  ATOMS.CAST.SPIN P0, [R2+0x4], R12, R13 ;  /* 0x0000040c0200758d */ /* 0x000e24000180000d */
[----:B0-----:R-:W-:Y:S05]  /*1130*/  @!P0 BRA `(.L_x_95) ;  /* 0xfffffffc00f08947 */ /* 0x001fea000383ffff */
[----:B------:R-:W-:Y:S05]  /*1140*/  BRA `(.L_x_93) ;  /* 0x00000000000c7947 */ /* 0x000fea0003800000 */
.L_x_94:
[----:B------:R-:W2:Y:S02]  /*1150*/  LD.E R2, desc[UR8][R10.64+0x4] ;  /* 0x000004080a027980 */ /* 0x000ea4000c101900 */
[----:B--2---:R-:W-:-:S05]  /*1160*/  IMAD.IADD R5, R5, 0x1, R2 ;  /* 0x0000000105057824 */ /* 0x004fca00078e0202 */
[----:B------:R2:W-:Y:S02]  /*1170*/  ST.E desc[UR8][R10.64+0x4], R5 ;  /* 0x000004050a007985 */ /* 0x0005e4000c101908 */
.L_x_93:
[----:B------:R-:W-:Y:S05]  /*1180*/  BSYNC.RECONVERGENT B0 ;  /* 0x0000000000007941 */ /* 0x000fea0003800200 */
.L_x_92:
        /* <DEDUP_REMOVED lines=9> */
.L_x_99:
[----:B------:R-:W1:Y:S02]  /*1220*/  LDS R4, [R2] ;  /* 0x0000000002047984 */ /* 0x000e640000000800 */
[----:B-1----:R-:W-:-:S05]  /*1230*/  HADD2 R5, R4, R0 ;  /* 0x0000000004057230 */ /* 0x002fca0000000000 */
[----:B------:R-:W1:Y:S02]  /*1240*/  ATOMS.CAST.SPIN P0, [R2], R4, R5 ;  /* 0x000000040200758d */ /* 0x000e640001800005 */
[----:B-1----:R-:W-:Y:S05]  /*1250*/  @!P0 BRA `(.L_x_99) ;  /* 0xfffffffc00f08947 */ /* 0x002fea000383ffff */
[----:B------:R-:W-:Y:S05]  /*1260*/  BRA `(.L_x_97) ;  /* 0x00000000000c7947 */ /* 0x000fea0003800000 */
.L_x_98:
[----:B------:R-:W2:Y:S02]  /*1270*/  LD.E R3, desc[UR8][R10.64] ;  /* 0x000000080a037980 */ /* 0x000ea4000c101900 */
[----:B--2---:R-:W-:-:S05]  /*1280*/  IMAD.IADD R3, R0, 0x1, R3 ;  /* 0x0000000100037824 */ /* 0x004fca00078e0203 */
[----:B------:R1:W-:Y:S02]  /*1290*/  ST.E desc[UR8][R10.64], R3 ;  /* 0x000000030a007985 */ /* 0x0003e4000c101908 */
.L_x_97:
[----:B------:R-:W-:Y:S05]  /*12a0*/  BSYNC.RECONVERGENT B0 ;  /* 0x0000000000007941 */ /* 0x000fea0003800200 */
.L_x_96:
[----:B------:R2:W-:Y:S01]  /*12b0*/  ATOM.E.ADD.F16x2.RN.STRONG.GPU P0, RZ, desc[UR8][R10.64+0x4], R0 ;  /* 0x800004000aff79a2 */ /* 0x0005e2000c10e108 */
[----:B------:R-:W-:Y:S04]  /*12c0*/  BSSY.RECONVERGENT B0, `(.L_x_100) ;  /* 0x000000e000007945 */ /* 0x000fe80003800200 */
[----:B--2---:R-:W-:Y:S05]  /*12d0*/  @P0 BRA `(.L_x_101) ;  /* 0x0000000000300947 */ /* 0x004fea0003800000 */
[----:B------:R-:W2:Y:S02]  /*12e0*/  QSPC.E.S P0, RZ, [R10+0x4] ;  /* 0x000004000aff73aa */ /* 0x000ea40000000500 */
[----:B--2---:R-:W-:Y:S05]  /*12f0*/  @!P0 BRA `(.L_x_102) ;  /* 0x00000000001c8947 */ /* 0x004fea0003800000 */
[----:B------:R-:W-:-:S05]  /*1300*/  IMAD.MOV.U32 R2, RZ, RZ, R10 ;  /* 0x000000ffff027224 */ /* 0x000fca00078e000a */
[----:B------:R-:W-:-:S07]  /*1310*/  MOV R2, R2 ;  /* 0x0000000200027202 */ /* 0x000fce0000000f00 */
.L_x_103:
[----:B------:R-:W2:Y:S02]  /*1320*/  LDS R4, [R2+0x4] ;  /* 0x0000040002047984 */ /* 0x000ea40000000800 */
[----:B--2---:R-:W-:-:S05]  /*1330*/  HFMA2 R5, R4, 1, 1, R0 ;  /* 0x3c003c0004057831 */ /* 0x004fca0000000000 */
[----:B------:R-:W2:Y:S02]  /*1340*/  ATOMS.CAST.SPIN P0, [R2+0x4], R4, R5 ;  /* 0x000004040200758d */ /* 0x000ea40001800005 */
[----:B--2---:R-:W-:Y:S05]  /*1350*/  @!P0 BRA `(.L_x_103) ;  /* 0xfffffffc00f08947 */ /* 0x004fea000383ffff */
[----:B------:R-:W-:Y:S05]  /*1360*/  BRA `(.L_x_101) ;  /* 0x00000000000c7947 */ /* 0x000fea0003800000 */
.L_x_102:
[----:B-1----:R-:W2:Y:S02]  /*1370*/  LD.E R3, desc[UR8][R10.64+0x4] ;  /* 0x000004080a037980 */ /* 0x002ea4000c101900 */
[----:B--2---:R-:W-:-:S05]  /*1380*/  IMAD.IADD R3, R0, 0x1, R3 ;  /* 0x0000000100037824 */ /* 0x004fca00078e0203 */
[----:B------:R2:W-:Y:S02]  /*1390*/  ST.E desc[UR8][R10.64+0x4], R3 ;  /* 0x000004030a007985 */ /* 0x0005e4000c101908 */
.L_x_101:
[----:B------:R-:W-:Y:S05]  /*13a0*/  BSYNC.RECONVERGENT B0 ;  /* 0x0000000000007941 */ /* 0x000fea0003800200 */
.L_x_100:
        /* <DEDUP_REMOVED lines=9> */
.L_x_107:
[----:B------:R-:W1:Y:S02]  /*1440*/  LDS R4, [R2] ;  /* 0x0000000002047984 */ /* 0x000e640000000800 */
[----:B-1----:R-:W-:-:S05]  /*1450*/  HADD2 R5, R4, R8 ;  /* 0x0000000804057230 */ /* 0x002fca0000000000 */
[----:B------:R-:W1:Y:S02]  /*1460*/  ATOMS.CAST.SPIN P0, [R2], R4, R5 ;  /* 0x000000040200758d */ /* 0x000e640001800005 */
[----:B-1----:R-:W-:Y:S05]  /*1470*/  @!P0 BRA `(.L_x_107) ;  /* 0xfffffffc00f08947 */ /* 0x002fea000383ffff */
[----:B------:R-:W-:Y:S05]  /*1480*/  BRA `(.L_x_105) ;  /* 0x00000000000c7947 */ /* 0x000fea0003800000 */
.L_x_106:
[----:B------:R-:W2:Y:S02]  /*1490*/  LD.E R3, desc[UR8][R10.64] ;  /* 0x000000080a037980 */ /* 0x000ea4000c101900 */
[----:B--2---:R-:W-:-:S05]  /*14a0*/  IMAD.IADD R3, R8, 0x1, R3 ;  /* 0x0000000108037824 */ /* 0x004fca00078e0203 */
[----:B------:R1:W-:Y:S02]  /*14b0*/  ST.E desc[UR8][R10.64], R3 ;  /* 0x000000030a007985 */ /* 0x0003e4000c101908 */
.L_x_105:
[----:B------:R-:W-:Y:S05]  /*14c0*/  BSYNC.RECONVERGENT B0 ;  /* 0x0000000000007941 */ /* 0x000fea0003800200 */
.L_x_104:
[----:B------:R2:W-:Y:S01]  /*14d0*/  ATOM.E.ADD.F16x2.RN.STRONG.GPU P0, RZ, desc[UR8][R10.64+0x4], R8 ;  /* 0x800004080aff79a2 */ /* 0x0005e2000c10e108 */
[----:B------:R-:W-:Y:S04]  /*14e0*/  BSSY.RECONVERGENT B0, `(.L_x_108) ;  /* 0x000000e000007945 */ /* 0x000fe80003800200 */
[----:B--2---:R-:W-:Y:S05]  /*14f0*/  @P0 BRA `(.L_x_109) ;  /* 0x0000000000300947 */ /* 0x004fea0003800000 */
[----:B------:R-:W2:Y:S02]  /*1500*/  QSPC.E.S P0, RZ, [R10+0x4] ;  /* 0x000004000aff73aa */ /* 0x000ea40000000500 */
[----:B--2---:R-:W-:Y:S05]  /*1510*/  @!P0 BRA `(.L_x_110) ;  /* 0x00000000001c8947 */ /* 0x004fea0003800000 */
[----:B------:R-:W-:-:S05]  /*1520*/  IMAD.MOV.U32 R2, RZ, RZ, R10 ;  /* 0x000000ffff027224 */ /* 0x000fca00078e000a */
[----:B------:R-:W-:-:S07]  /*1530*/  MOV R2, R2 ;  /* 0x0000000200027202 */ /* 0x000fce0000000f00 */
.L_x_111:
[----:B------:R-:W2:Y:S02]  /*1540*/  LDS R4, [R2+0x4] ;  /* 0x0000040002047984 */ /* 0x000ea40000000800 */
[----:B--2---:R-:W-:-:S05]  /*1550*/  HFMA2 R5, R4, 1, 1, R8 ;  /* 0x3c003c0004057831 */ /* 0x004fca0000000008 */
[----:B------:R-:W2:Y:S02]  /*1560*/  ATOMS.CAST.SPIN P0, [R2+0x4], R4, R5 ;  /* 0x000004040200758d */ /* 0x000ea40001800005 */
[----:B--2---:R-:W-:Y:S05]  /*1570*/  @!P0 BRA `(.L_x_111) ;  /* 0xfffffffc00f08947 */ /* 0x004fea000383ffff */
[----:B------:R-:W-:Y:S05]  /*1580*/  BRA `(.L_x_109) ;  /* 0x00000000000c7947 */ /* 0x000fea0003800000 */
.L_x_110:
[----:B-1----:R-:W2:Y:S02]  /*1590*/  LD.E R3, desc[UR8][R10.64+0x4] ;  /* 0x000004080a037980 */ /* 0x002ea4000c101900 */
[----:B--2---:R-:W-:-:S05]  /*15a0*/  IADD3 R3, PT, PT, R8, R3, RZ ;  /* 0x0000000308037210 */ /* 0x004fca0007ffe0ff */
[----:B------:R2:W-:Y:S02]  /*15b0*/  ST.E desc[UR8][R10.64+0x4], R3 ;  /* 0x000004030a007985 */ /* 0x0005e4000c101908 */
.L_x_109:
[----:B------:R-:W-:Y:S05]  /*15c0*/  BSYNC.RECONVERGENT B0 ;  /* 0x0000000000007941 */ /* 0x000fea0003800200 */
.L_x_108:
        /* <DEDUP_REMOVED lines=8> */
.L_x_115:
[----:B------:R-:W1:Y:S02]  /*1650*/  LDS R4, [R2] ;  /* 0x0000000002047984 */ /* 0x000e640000000800 */
[----:B-1----:R-:W-:-:S05]  /*1660*/  HADD2 R5, R4, R8 ;  /* 0x0000000804057230 */ /* 0x002fca0000000000 */
[----:B------:R-:W1:Y:S02]  /*1670*/  ATOMS.CAST.SPIN P0, [R2], R4, R5 ;  /* 0x000000040200758d */ /* 0x000e640001800005 */
[----:B-1----:R-:W-:Y:S05]  /*1680*/  @!P0 BRA `(.L_x_115) ;  /* 0xfffffffc00f08947 */ /* 0x002fea000383ffff */
[----:B------:R-:W-:Y:S05]  /*1690*/  BRA `(.L_x_113) ;  /* 0x00000000000c7947 */ /* 0x000fea0003800000 */
.L_x_114:
[----:B------:R-:W2:Y:S02]  /*16a0*/  LD.E R3, desc[UR8][R10.64] ;  /* 0x000000080a037980 */ /* 0x000ea4000c101900 */
[----:B--2---:R-:W-:-:S05]  /*16b0*/  IMAD.IADD R3, R8, 0x1, R3 ;  /* 0x0000000108037824 */ /* 0x004fca00078e0203 */
[----:B------:R1:W-:Y:S02]  /*16c0*/  ST.E desc[UR8][R10.64], R3 ;  /* 0x000000030a007985 */ /* 0x0003e4000c101908 */
.L_x_113:
[----:B------:R-:W-:Y:S05]  /*16d0*/  BSYNC.RECONVERGENT B0 ;  /* 0x0000000000007941 */ /* 0x000fea0003800200 */
.L_x_112:
[----:B------:R2:W-:Y:S01]  /*16e0*/  ATOM.E.ADD.F16x2.RN.STRONG.GPU P0, RZ, desc[UR8][R10.64+0x4], R8 ;  /* 0x800004080aff79a2 */ /* 0x0005e2000c10e108 */
[----:B------:R-:W-:Y:S04]  /*16f0*/  BSSY.RECONVERGENT B0, `(.L_x_116) ;  /* 0x000000e000007945 */ /* 0x000fe80003800200 */
[----:B--2---:R-:W-:Y:S05]  /*1700*/  @P0 BRA `(.L_x_117) ;  /* 0x0000000000300947 */ /* 0x004fea0003800000 */
[----:B------:R-:W2:Y:S02]  /*1710*/  QSPC.E.S P0, RZ, [R10+0x4] ;  /* 0x000004000aff73aa */ /* 0x000ea40000000500 */
[----:B--2---:R-:W-:Y:S05]  /*1720*/  @!P0 BRA `(.L_x_118) ;  /* 0x00000000001c8947 */ /* 0x004fea0003800000 */
[----:B------:R-:W-:-:S05]  /*1730*/  IMAD.MOV.U32 R2, RZ, RZ, R10 ;  /* 0x000000ffff027224 */ /* 0x000fca00078e000a */
[----:B------:R-:W-:-:S07]  /*1740*/  MOV R2, R2 ;  /* 0x0000000200027202 */ /* 0x000fce0000000f00 */
.L_x_119:
[----:B------:R-:W2:Y:S02]  /*1750*/  LDS R4, [R2+0x4] ;  /* 0x0000040002047984 */ /* 0x000ea40000000800 */
[----:B--2---:R-:W-:-:S05]  /*1760*/  HFMA2 R5, R4, 1, 1, R8 ;  /* 0x3c003c0004057831 */ /* 0x004fca0000000008 */
[----:B------:R-:W2:Y:S02]  /*1770*/  ATOMS.CAST.SPIN P0, [R2+0x4], R4, R5 ;  /* 0x000004040200758d */ /* 0x000ea40001800005 */
[----:B--2---:R-:W-:Y:S05]  /*1780*/  @!P0 BRA `(.L_x_119) ;  /* 0xfffffffc00f08947 */ /* 0x004fea000383ffff */
[----:B------:R-:W-:Y:S05]  /*1790*/  BRA `(.L_x_117) ;  /* 0x00000000000c7947 */ /* 0x000fea0003800000 */
.L_x_118:
[----:B-1----:R-:W2:Y:S02]  /*17a0*/  LD.E R3, desc[UR8][R10.64+0x4] ;  /* 0x000004080a037980 */ /* 0x002ea4000c101900 */
[----:B--2---:R-:W-:-:S05]  /*17b0*/  IMAD.IADD R3, R8, 0x1, R3 ;  /* 0x0000000108037824 */ /* 0x004fca00078e0203 */
[----:B------:R2:W-:Y:S02]  /*17c0*/  ST.E desc[UR8][R10.64+0x4], R3 ;  /* 0x000004030a007985 */ /* 0x0005e4000c101908 */
.L_x_117:
[----:B------:R-:W-:Y:S05]  /*17d0*/  BSYNC.RECONVERGENT B0 ;  /* 0x0000000000007941 */ /* 0x000fea0003800200 */
.L_x_116:
        /* <DEDUP_REMOVED lines=8> */
.L_x_123:
[----:B------:R-:W1:Y:S02]  /*1860*/  LDS R4, [R2] ;  /* 0x0000000002047984 */ /* 0x000e640000000800 */
[----:B-1----:R-:W-:-:S05]  /*1870*/  HADD2 R5, R4, R8 ;  /* 0x0000000804057230 */ /* 0x002fca0000000000 */
[----:B------:R-:W1:Y:S02]  /*1880*/  ATOMS.CAST.SPIN P0, [R2], R4, R5 ;  /* 0x000000040200758d */ /* 0x000e640001800005 */
[----:B-1----:R-:W-:Y:S05]  /*1890*/  @!P0 BRA `(.L_x_123) ;  /* 0xfffffffc00f08947 */ /* 0x002fea000383ffff */
[----:B------:R-:W-:Y:S05]  /*18a0*/  BRA `(.L_x_121) ;  /* 0x00000000000c7947 */ /* 0x000fea0003800000 */
.L_x_122:
[----:B------:R-:W2:Y:S02]  /*18b0*/  LD.E R3, desc[UR8][R10.64] ;  /* 0x000000080a037980 */ /* 0x000ea4000c101900 */
[----:B--2---:R-:W-:-:S05]  /*18c0*/  IMAD.IADD R3, R8, 0x1, R3 ;  /* 0x0000000108037824 */ /* 0x004fca00078e0203 */
[----:B------:R1:W-:Y:S02]  /*18d0*/  ST.E desc[UR8][R10.64], R3 ;  /* 0x000000030a007985 */ /* 0x0003e4000c101908 */
.L_x_121:
[----:B------:R-:W-:Y:S05]  /*18e0*/  BSYNC.RECONVERGENT B0 ;  /* 0x0000000000007941 */ /* 0x000fea0003800200 */
.L_x_120:
[----:B------:R2:W-:Y:S02]  /*18f0*/  ATOM.E.ADD.F16x2.RN.STRONG.GPU P0, RZ, desc[UR8][R10.64+0x4], R8 ;  /* 0x800004080aff79a2 */ /* 0x0005e4000c10e108 */
[----:B--2---:R-:W-:Y:S05]  /*1900*/  @P0 EXIT ;  /* 0x000000000000094d */ /* 0x004fea0003800000 */
[----:B------:R-:W2:Y:S02]  /*1910*/  QSPC.E.S P0, RZ, [R10+0x4] ;  /* 0x000004000aff73aa */ /* 0x000ea40000000500 */
[----:B--2---:R-:W-:Y:S05]  /*1920*/  @!P0 BRA `(.L_x_124) ;  /* 0x00000000001c8947 */ /* 0x004fea0003800000 */
[----:B------:R-:W-:-:S05]  /*1930*/  IMAD.MOV.U32 R2, RZ, RZ, R10 ;  /* 0x000000ffff027224 */ /* 0x000fca00078e000a */
[----:B------:R-:W-:-:S07]  /*1940*/  MOV R2, R2 ;  /* 0x0000000200027202 */ /* 0x000fce0000000f00 */
.L_x_125:
[----:B------:R-:W2:Y:S02]  /*1950*/  LDS R4, [R2+0x4] ;  /* 0x0000040002047984 */ /* 0x000ea40000000800 */
[----:B--2---:R-:W-:-:S05]  /*1960*/  HFMA2 R5, R4, 1, 1, R8 ;  /* 0x3c003c0004057831 */ /* 0x004fca0000000008 */
[----:B------:R-:W2:Y:S02]  /*1970*/  ATOMS.CAST.SPIN P0, [R2+0x4], R4, R5 ;  /* 0x000004040200758d */ /* 0x000ea40001800005 */
[----:B--2---:R-:W-:Y:S05]  /*1980*/  @!P0 BRA `(.L_x_125) ;  /* 0xfffffffc00f08947 */ /* 0x004fea000383ffff */
[----:B------:R-:W-:Y:S05]  /*1990*/  EXIT ;  /* 0x000000000000794d */ /* 0x000fea0003800000 */
.L_x_124:
[----:B-1----:R-:W2:Y:S02]  /*19a0*/  LD.E R3, desc[UR8][R10.64+0x4] ;  /* 0x000004080a037980 */ /* 0x002ea4000c101900 */
[----:B--2---:R-:W-:-:S05]  /*19b0*/  IMAD.IADD R3, R8, 0x1, R3 ;  /* 0x0000000108037824 */ /* 0x004fca00078e0203 */
[----:B------:R-:W-:Y:S01]  /*19c0*/  ST.E desc[UR8][R10.64+0x4], R3 ;  /* 0x000004030a007985 */ /* 0x000fe2000c101908 */
[----:B------:R-:W-:Y:S05]  /*19d0*/  EXIT ;  /* 0x000000000000794d */ /* 0x000fea0003800000 */
.L_x_126:
        /* <DEDUP_REMOVED lines=10> */
.L_x_3288:


//--------------------- .text._Z28gemm_half_q_half_gptq_kernelILi6ELb1ELb1EEvPK6__halfPKjS4_S2_PS0_iiiiiPKtibS2_i --------------------------
	.section	.text._Z28gemm_half_q_half_gptq_kernelILi6ELb1ELb1EEvPK6__halfPKjS4_S2_PS0_iiiiiPKtibS2_i,"ax",@progbits
	.align	128
        .global         _Z28gemm_half_q_half_gptq_kernelILi6ELb1ELb1EEvPK6__halfPKjS4_S2_PS0_iiiiiPKtibS2_i
        .type           _Z28gemm_half_q_half_gptq_kernelILi6ELb1ELb1EEvPK6__halfPKjS4_S2_PS0_iiiiiPKtibS2_i,@function
        .size           _Z28gemm_half_q_half_gptq_kernelILi6ELb1ELb1EEvPK6__halfPKjS4_S2_PS0_iiiiiPKtibS2_i,(.L_x_3289 - _Z28gemm_half_q_half_gptq_kernelILi6ELb1ELb1EEvPK6__halfPKjS4_S2_PS0_iiiiiPKtibS2_i)
        .other          _Z28gemm_half_q_half_gptq_kernelILi6ELb1ELb1EEvPK6__halfPKjS4_S2_PS0_iiiiiPKtibS2_i,@"STO_CUDA_ENTRY STV_DEFAULT"
_Z28gemm_half_q_half_gptq_kernelILi6ELb1ELb1EEvPK6__halfPKjS4_S2_PS0_iiiiiPKtibS2_i:
.text._Z28gemm_half_q_half_gptq_kernelILi6ELb1ELb1EEvPK6__halfPKjS4_S2_PS0_iiiiiPKtibS2_i:
        /* <DEDUP_REMOVED lines=14> */
[----:B------:R-:W2:Y:S04]  /*00e0*/  LDG.E.U16 R10, desc[UR8][R10.64] ;  /* 0x000000080a0a7981 */ /* 0x000ea8000c1e1500 */
[----:B------:R-:W2:Y:S01]  /*00f0*/  LDG.E.U16 R12, desc[UR8][R12.64] ;  /* 0x000000080c0c7981 */ /* 0x000ea2000c1e1500 */
[----:B0-----:R-:W0:Y:S01]  /*0100*/  S2R R6, SR_CTAID.X ;  /* 0x0000000000067919 */ /* 0x001e220000002500 */
        /* <DEDUP_REMOVED lines=12> */
[----:B---3--:R-:W-:Y:S01]  /*01d0*/  UIMAD UR4, UR4, 0x6, URZ ;  /* 0x00000006040478a4 */ /* 0x008fe2000f8e02ff */
        /* <DEDUP_REMOVED lines=17> */
[----:B------:R-:W-:-:S03]  /*02f0*/  IADD3 R15, P0, PT, R11, R8, RZ ;  /* 0x000000080b0f7210 */ /* 0x000fc60007f1e0ff */
[----:B------:R-:W-:Y:S01]  /*0300*/  IMAD.IADD R16, R9, 0x1, R10 ;  /* 0x0000000109107824 */ /* 0x000fe200078e020a */
[----:B------:R-:W-:Y:S02]  /*0310*/  IADD3 R13, P1, PT, R11, R9, RZ ;  /* 0x000000090b0d7210 */ /* 0x000fe40007f3e0ff */
[----:B------:R-:W-:Y:S02]  /*0320*/  LEA.HI.X.SX32 R18, R8, RZ, 0x1, P0 ;  /* 0x000000ff08127211 */ /* 0x000fe400000f0eff */
[----:B------:R-:W-:Y:S02]  /*0330*/  LEA.HI.X.SX32 R8, R9, RZ, 0x1, P1 ;  /* 0x000000ff09087211 */ /* 0x000fe400008f0eff */
[----:B------:R-:W-:Y:S02]  /*0340*/  IADD3 R9, P2, PT, R11, R16, RZ ;  /* 0x000000100b097210 */ /* 0x000fe40007f5e0ff */
[----:B0-----:R-:W-:Y:S02]  /*0350*/  LEA R14, P0, R15, UR6, 0x1 ;  /* 0x000000060f0e7c11 */ /* 0x001fe4000f8008ff */
[----:B------:R-:W-:-:S02]  /*0360*/  LEA R12, P1, R13, UR6, 0x1 ;  /* 0x000000060d0c7c11 */ /* 0x000fc4000f8208ff */
[----:B------:R-:W-:Y:S02]  /*0370*/  LEA.HI.X R15, R15, UR7, R18, 0x1, P0 ;  /* 0x000000070f0f7c11 */ /* 0x000fe400080f0c12 */
[C---:B------:R-:W-:Y:S01]  /*0380*/  LEA.HI.X.SX32 R18, R16.reuse, RZ, 0x1, P2 ;  /* 0x000000ff10127211 */ /* 0x040fe200010f0eff */
[----:B------:R-:W-:Y:S01]  /*0390*/  IMAD.IADD R16, R16, 0x1, R10 ;  /* 0x0000000110107824 */ /* 0x000fe200078e020a */
[----:B------:R-:W-:Y:S01]  /*03a0*/  LEA.HI.X R13, R13, UR7, R8, 0x1, P1 ;  /* 0x000000070d0d7c11 */ /* 0x000fe200088f0c08 */
[----:B------:R0:W2:Y:S01]  /*03b0*/  LDG.E.U16.CONSTANT R19, desc[UR8][R14.64] ;  /* 0x000000080e137981 */ /* 0x0000a2000c1e9500 */
[----:B------:R-:W-:Y:S01]  /*03c0*/  LEA R8, P0, R9, UR6, 0x1 ;  /* 0x0000000609087c11 */ /* 0x000fe2000f8008ff */
[----:B------:R-:W-:-:S03]  /*03d0*/  IMAD.IADD R17, R16, 0x1, R10 ;  /* 0x0000000110117824 */ /* 0x000fc600078e020a */
[----:B------:R-:W-:Y:S01]  /*03e0*/  LEA.HI.X R9, R9, UR7, R18, 0x1, P0 ;  /* 0x0000000709097c11 */ /* 0x000fe200080f0c12 */
[----:B------:R-:W-:Y:S01]  /*03f0*/  IMAD.IADD R18, R17, 0x1, R10 ;  /* 0x0000000111127824 */ /* 0x000fe200078e020a */
[C---:B------:R-:W-:Y:S01]  /*0400*/  IADD3 R23, P0, PT, R11.reuse, R16, RZ ;  /* 0x000000100b177210 */ /* 0x040fe20007f1e0ff */
[----:B------:R-:W3:Y:S01]  /*0410*/  LDG.E.U16.CONSTANT R13, desc[UR8][R12.64] ;  /* 0x000000080c0d7981 */ /* 0x000ee2000c1e9500 */
[----:B------:R-:W-:Y:S02]  /*0420*/  IADD3 R21, P1, PT, R11, R17, RZ ;  /* 0x000000110b157210 */ /* 0x000fe40007f3e0ff */
[----:B------:R-:W-:Y:S01]  /*0430*/  LEA.HI.X.SX32 R24, R16, RZ, 0x1, P0 ;  /* 0x000000ff10187211 */ /* 0x000fe200000f0eff */
[----:B------:R-:W4:Y:S01]  /*0440*/  LDG.E.U16.CONSTANT R9, desc[UR8][R8.64] ;  /* 0x0000000808097981 */ /* 0x000f22000c1e9500 */
[----:B------:R-:W-:Y:S02]  /*0450*/  LEA R10, P0, R23, UR6, 0x1 ;  /* 0x00000006170a7c11 */ /* 0x000fe4000f8008ff */
[----:B------:R-:W-:-:S02]  /*0460*/  IADD3 R20, P2, PT, R11, R18, RZ ;  /* 0x000000120b147210 */ /* 0x000fc40007f5e0ff */
[----:B------:R-:W-:Y:S02]  /*0470*/  LEA.HI.X.SX32 R22, R17, RZ, 0x1, P1 ;  /* 0x000000ff11167211 */ /* 0x000fe400008f0eff */
[----:B------:R-:W-:Y:S02]  /*0480*/  LEA.HI.X R11, R23, UR7, R24, 0x1, P0 ;  /* 0x00000007170b7c11 */ /* 0x000fe400080f0c18 */
[C---:B------:R-:W-:Y:S02]  /*0490*/  LEA R16, P1, R21.reuse, UR6, 0x1 ;  /* 0x0000000615107c11 */ /* 0x040fe4000f8208ff */
[----:B0-----:R-:W-:Y:S02]  /*04a0*/  LEA.HI.X.SX32 R15, R18, RZ, 0x1, P2 ;  /* 0x000000ff120f7211 */ /* 0x001fe400010f0eff */
[----:B------:R-:W-:Y:S01]  /*04b0*/  LEA R14, P0, R20, UR6, 0x1 ;  /* 0x00000006140e7c11 */ /* 0x000fe2000f8008ff */
[----:B------:R-:W5:Y:S01]  /*04c0*/  LDG.E.U16.CONSTANT R11, desc[UR8][R10.64] ;  /* 0x000000080a0b7981 */ /* 0x000f62000c1e9500 */
[----:B------:R-:W-:-:S02]  /*04d0*/  LEA.HI.X R17, R21, UR7, R22, 0x1, P1 ;  /* 0x0000000715117c11 */ /* 0x000fc400088f0c16 */
[----:B------:R-:W-:-:S04]  /*04e0*/  LEA.HI.X R15, R20, UR7, R15, 0x1, P0 ;  /* 0x00000007140f7c11 */ /* 0x000fc800080f0c0f */
[----:B------:R-:W5:Y:S04]  /*04f0*/  LDG.E.U16.CONSTANT R17, desc[UR8][R16.64] ;  /* 0x0000000810117981 */ /* 0x000f68000c1e9500 */
[----:B------:R-:W5:Y:S04]  /*0500*/  LDG.E.U16.CONSTANT R15, desc[UR8][R14.64] ;  /* 0x000000080e0f7981 */ /* 0x000f68000c1e9500 */
[----:B--2---:R0:W-:Y:S04]  /*0510*/  STS.U16 [R6], R19 ;  /* 0x0000001306007388 */ /* 0x0041e80000000400 */
[----:B---3--:R0:W-:Y:S04]  /*0520*/  STS.U16 [R6+0x100], R13 ;  /* 0x0001000d06007388 */ /* 0x0081e80000000400 */
[----:B----4-:R0:W-:Y:S04]  /*0530*/  STS.U16 [R6+0x200], R9 ;  /* 0x0002000906007388 */ /* 0x0101e80000000400 */
[----:B-----5:R0:W-:Y:S04]  /*0540*/  STS.U16 [R6+0x300], R11 ;  /* 0x0003000b06007388 */ /* 0x0201e80000000400 */
[----:B------:R0:W-:Y:S04]  /*0550*/  STS.U16 [R6+0x400], R17 ;  /* 0x0004001106007388 */ /* 0x0001e80000000400 */
[----:B------:R0:W-:Y:S01]  /*0560*/  STS.U16 [R6+0x500], R15 ;  /* 0x0005000f06007388 */ /* 0x0001e20000000400 */
[----:B------:R-:W-:Y:S05]  /*0570*/  BRA `(.L_x_128) ;  /* 0x0000000000b87947 */ /* 0x000fea0003800000 */
.L_x_129:
        /* <DEDUP_REMOVED lines=9> */
[----:B------:R-:W-:Y:S01]  /*0610*/  IMAD.IADD R18, R16, 0x1, R10 ;  /* 0x0000000110127824 */ /* 0x000fe200078e020a */
[-C--:B--2---:R-:W-:Y:S02]  /*0620*/  IADD3 R9, P0, PT, R14, R19.reuse, RZ ;  /* 0x000000130e097210 */ /* 0x084fe40007f1e0ff */
[-C--:B------:R-:W-:Y:S02]  /*0630*/  IADD3 R15, P2, PT, R24, R19.reuse, RZ ;  /* 0x00000013180f7210 */ /* 0x080fe40007f5e0ff */
[----:B------:R-:W-:Y:S02]  /*0640*/  LEA.HI.X.SX32 R14, R14, RZ, 0x1, P0 ;  /* 0x000000ff0e0e7211 */ /* 0x000fe400000f0eff */
[C---:B0-----:R-:W-:Y:S02]  /*0650*/  LEA R8, P0, R9.reuse, UR6, 0x1 ;  /* 0x0000000609087c11 */ /* 0x041fe4000f8008ff */
[----:B------:R-:W-:Y:S02]  /*0660*/  IADD3 R11, P1, PT, R20, R19, RZ ;  /* 0x00000013140b7210 */ /* 0x000fe40007f3e0ff */
[----:B------:R-:W-:-:S02]  /*0670*/  LEA.HI.X R9, R9, UR7, R14, 0x1, P0 ;  /* 0x0000000709097c11 */ /* 0x000fc400080f0c0e */
[-C--:B------:R-:W-:Y:S02]  /*0680*/  IADD3 R13, P0, PT, R26, R19.reuse, RZ ;  /* 0x000000131a0d7210 */ /* 0x080fe40007f1e0ff */
[----:B------:R-:W-:Y:S02]  /*0690*/  LEA.HI.X.SX32 R24, R24, RZ, 0x1, P2 ;  /* 0x000000ff18187211 */ /* 0x000fe400010f0eff */
[----:B------:R-:W-:Y:S01]  /*06a0*/  LEA.HI.X.SX32 R26, R26, RZ, 0x1, P0 ;  /* 0x000000ff1a1a7211 */ /* 0x000fe200000f0eff */
[----:B------:R-:W2:Y:S01]  /*06b0*/  LDG.E.U16.CONSTANT R9, desc[UR8][R8.64] ;  /* 0x0000000808097981 */ /* 0x000ea2000c1e9500 */
[----:B------:R-:W-:Y:S02]  /*06c0*/  LEA R14, P0, R15, UR6, 0x1 ;  /* 0x000000060f0e7c11 */ /* 0x000fe4000f8008ff */
[----:B------:R-:W-:Y:S02]  /*06d0*/  LEA.HI.X.SX32 R20, R20, RZ, 0x1, P1 ;  /* 0x000000ff14147211 */ /* 0x000fe400008f0eff */
[----:B------:R-:W-:-:S02]  /*06e0*/  IADD3 R17, P3, PT, R16, R19, RZ ;  /* 0x0000001310117210 */ /* 0x000fc40007f7e0ff */
[----:B------:R-:W-:Y:S02]  /*06f0*/  LEA R10, P2, R11, UR6, 0x1 ;  /* 0x000000060b0a7c11 */ /* 0x000fe4000f8408ff */
[----:B------:R-:W-:Y:S02]  /*0700*/  LEA.HI.X R15, R15, UR7, R24, 0x1, P0 ;  /* 0x000000070f0f7c11 */ /* 0x000fe400080f0c18 */
[----:B------:R-:W-:Y:S02]  /*0710*/  IADD3 R19, P0, PT, R18, R19, RZ ;  /* 0x0000001312137210 */ /* 0x000fe40007f1e0ff */
[----:B------:R-:W-:Y:S02]  /*0720*/  LEA.HI.X R11, R11, UR7, R20, 0x1, P2 ;  /* 0x000000070b0b7c11 */ /* 0x000fe400090f0c14 */
[----:B------:R-:W-:Y:S01]  /*0730*/  LEA.HI.X.SX32 R22, R16, RZ, 0x1, P3 ;  /* 0x000000ff10167211 */ /* 0x000fe200018f0eff */
[----:B------:R-:W3:Y:S01]  /*0740*/  LDG.E.U16.CONSTANT R15, desc[UR8][R14.64] ;  /* 0x000000080e0f7981 */ /* 0x000ee2000c1e9500 */
[----:B------:R-:W-:-:S02]  /*0750*/  LEA.HI.X.SX32 R20, R18, RZ, 0x1, P0 ;  /* 0x000000ff12147211 */ /* 0x000fc400000f0eff */
[----:B------:R-:W-:Y:S01]  /*0760*/  LEA R12, P1, R13, UR6, 0x1 ;  /* 0x000000060d0c7c11 */ /* 0x000fe2000f8208ff */
[----:B------:R-:W4:Y:S01]  /*0770*/  LDG.E.U16.CONSTANT R11, desc[UR8][R10.64] ;  /* 0x000000080a0b7981 */ /* 0x000f22000c1e9500 */
[----:B------:R-:W-:Y:S02]  /*0780*/  LEA R16, P3, R17, UR6, 0x1 ;  /* 0x0000000611107c11 */ /* 0x000fe4000f8608ff */
[----:B------:R-:W-:Y:S02]  /*0790*/  LEA R18, P0, R19, UR6, 0x1 ;  /* 0x0000000613127c11 */ /* 0x000fe4000f8008ff */
[----:B------:R-:W-:Y:S02]  /*07a0*/  LEA.HI.X R13, R13, UR7, R26, 0x1, P1 ;  /* 0x000000070d0d7c11 */ /* 0x000fe400088f0c1a */
[----:B------:R-:W-:Y:S02]  /*07b0*/  LEA.HI.X R17, R17, UR7, R22, 0x1, P3 ;  /* 0x0000000711117c11 */ /* 0x000fe400098f0c16 */
[----:B------:R-:W-:-:S02]  /*07c0*/  LEA.HI.X R19, R19, UR7, R20, 0x1, P0 ;  /* 0x0000000713137c11 */ /* 0x000fc400080f0c14 */
[----:B------:R-:W5:Y:S04]  /*07d0*/  LDG.E.U16.CONSTANT R13, desc[UR8][R12.64] ;  /* 0x000000080c0d7981 */ /* 0x000f68000c1e9500 */
[----:B------:R-:W5:Y:S04]  /*07e0*/  LDG.E.U16.CONSTANT R17, desc[UR8][R16.64] ;  /* 0x0000000810117981 */ /* 0x000f68000c1e9500 */
[----:B------:R-:W5:Y:S04]  /*07f0*/  LDG.E.U16.CONSTANT R19, desc[UR8][R18.64] ;  /* 0x0000000812137981 */ /* 0x000f68000c1e9500 */
[----:B--2---:R1:W-:Y:S04]  /*0800*/  STS.U16 [R6], R9 ;  /* 0x0000000906007388 */ /* 0x0043e80000000400 */
[----:B---3--:R1:W-:Y:S04]  /*0810*/  STS.U16 [R6+0x300], R15 ;  /* 0x0003000f06007388 */ /* 0x0083e80000000400 */
[----:B----4-:R1:W-:Y:S04]  /*0820*/  STS.U16 [R6+0x100], R11 ;  /* 0x0001000b06007388 */ /* 0x0103e80000000400 */
[----:B-----5:R1:W-:Y:S04]  /*0830*/  STS.U16 [R6+0x200], R13 ;  /* 0x0002000d06007388 */ /* 0x0203e80000000400 */
[----:B------:R1:W-:Y:S04]  /*0840*/  STS.U16 [R6+0x400], R17 ;  /* 0x0004001106007388 */ /* 0x0003e80000000400 */
[----:B------:R1:W-:Y:S02]  /*0850*/  STS.U16 [R6+0x500], R19 ;  /* 0x0005001306007388 */ /* 0x0003e40000000400 */
.L_x_128:
[----:B------:R-:W-:Y:S05]  /*0860*/  BSYNC.RECONVERGENT B0 ;  /* 0x0000000000007941 */ /* 0x000fea0003800200 */
.L_x_127:
        /* <DEDUP_REMOVED lines=27> */
.L_x_130:
        /* <DEDUP_REMOVED lines=8> */
.L_x_134:
[----:B------:R-:W0:Y:S02]  /*0aa0*/  LDS R14, [R12] ;  /* 0x000000000c0e7984 */ /* 0x000e240000000800 */
[----:B0-----:R-:W-:-:S05]  /*0ab0*/  HADD2 R15, R14, R7 ;  /* 0x000000070e0f7230 */ /* 0x001fca0000000000 */
[----:B------:R-:W0:Y:S02]  /*0ac0*/  ATOMS.CAST.SPIN P0, [R12], R14, R15 ;  /* 0x0000000e0c00758d */ /* 0x000e24000180000f */
[----:B0-----:R-:W-:Y:S05]  /*0ad0*/  @!P0 BRA `(.L_x_134) ;  /* 0xfffffffc00f08947 */ /* 0x001fea000383ffff */
[----:B------:R-:W-:Y:S05]  /*0ae0*/  BRA `(.L_x_132) ;  /* 0x00000000000c7947 */ /* 0x000fea0003800000 */
.L_x_133:
[----:B------:R-:W0:Y:S02]  /*0af0*/  LD.E R2, desc[UR8][R10.64] ;  /* 0x000000080a027980 */ /* 0x000e24000c101900 */
[----:B0-----:R-:W-:-:S05]  /*0b00*/  IMAD.IADD R13, R7, 0x1, R2 ;  /* 0x00000001070d7824 */ /* 0x001fca00078e0202 */
[----:B------:R1:W-:Y:S02]  /*0b10*/  ST.E desc[UR8][R10.64], R13 ;  /* 0x0000000d0a007985 */ /* 0x0003e4000c101908 */
.L_x_132:
[----:B------:R-:W-:Y:S05]  /*0b20*/  BSYNC.RECONVERGENT B0 ;  /* 0x0000000000007941 */ /* 0x000fea0003800200 */
.L_x_131:
[----:B------:R2:W-:Y:S01]  /*0b30*/  ATOM.E.ADD.F16x2.RN.STRONG.GPU P0, RZ, desc[UR8][R10.64+0x4], R7 ;  /* 0x800004070aff79a2 */ /* 0x0005e2000c10e108 */
[----:B------:R-:W-:Y:S04]  /*0b40*/  BSSY.RECONVERGENT B0, `(.L_x_135) ;  /* 0x000000e000007945 */ /* 0x000fe80003800200 */
[----:B--2---:R-:W-:Y:S05]  /*0b50*/  @P0 BRA `(.L_x_136) ;  /* 0x0000000000300947 */ /* 0x004fea0003800000 */
[----:B------:R-:W2:Y:S02]  /*0b60*/  QSPC.E.S P0, RZ, [R10+0x4] ;  /* 0x000004000aff73aa */ /* 0x000ea40000000500 */
[----:B--2---:R-:W-:Y:S05]  /*0b70*/  @!P0 BRA `(.L_x_137) ;  /* 0x00000000001c8947 */ /* 0x004fea0003800000 */
[----:B0-----:R-:W-:-:S05]  /*0b80*/  IMAD.MOV.U32 R12, RZ, RZ, R10 ;  /* 0x000000ffff0c7224 */ /* 0x001fca00078e000a */
[----:B------:R-:W-:-:S07]  /*0b90*/  MOV R12, R12 ;  /* 0x0000000c000c7202 */ /* 0x000fce0000000f00 */
.L_x_138:
[----:B------:R-:W0:Y:S02]  /*0ba0*/  LDS R14, [R12+0x4] ;  /* 0x000004000c0e7984 */ /* 0x000e240000000800 */
[----:B0-----:R-:W-:-:S05]  /*0bb0*/  HFMA2 R15, R14, 1, 1, R7 ;  /* 0x3c003c000e0f7831 */ /* 0x001fca0000000007 */
[----:B------:R-:W0:Y:S02]  /*0bc0*/  ATOMS.CAST.SPIN P0, [R12+0x4], R14, R15 ;  /* 0x0000040e0c00758d */ /* 0x000e24000180000f */
[----:B0-----:R-:W-:Y:S05]  /*0bd0*/  @!P0 BRA `(.L_x_138) ;  /* 0xfffffffc00f08947 */ /* 0x001fea000383ffff */
[----:B------:R-:W-:Y:S05]  /*0be0*/  BRA `(.L_x_136) ;  /* 0x00000000000c7947 */ /* 0x000fea0003800000 */
.L_x_137:
[----:B------:R-:W2:Y:S02]  /*0bf0*/  LD.E R2, desc[UR8][R10.64+0x4] ;  /* 0x000004080a027980 */ /* 0x000ea4000c101900 */
[----:B--2---:R-:W-:-:S05]  /*0c00*/  IMAD.IADD R7, R7, 0x1, R2 ;  /* 0x0000000107077824 */ /* 0x004fca00078e0202 */
[----:B------:R2:W-:Y:S02]  /*0c10*/  ST.E desc[UR8][R10.64+0x4], R7 ;  /* 0x000004070a007985 */ /* 0x0005e4000c101908 */
.L_x_136:
[----:B------:R-:W-:Y:S05]  /*0c20*/  BSYNC.RECONVERGENT B0 ;  /* 0x0000000000007941 */ /* 0x000fea0003800200 */
.L_x_135:
        /* <DEDUP_REMOVED lines=9> */
.L_x_142:
[----:B0-----:R-:W0:Y:S02]  /*0cc0*/  LDS R12, [R2] ;  /* 0x00000000020c7984 */ /* 0x001e240000000800 */
[----:B0-----:R-:W-:-:S05]  /*0cd0*/  HADD2 R13, R12, R4 ;  /* 0x000000040c0d7230 */ /* 0x001fca0000000000 */
[----:B------:R-:W0:Y:S02]  /*0ce0*/  ATOMS.CAST.SPIN P0, [R2], R12, R13 ;  /* 0x0000000c0200758d */ /* 0x000e24000180000d */
[----:B0-----:R-:W-:Y:S05]  /*0cf0*/  @!P0 BRA `(.L_x_142) ;  /* 0xfffffffc00f08947 */ /* 0x001fea000383ffff */
[----:B------:R-:W-:Y:S05]  /*0d00*/  BRA `(.L_x_140) ;  /* 0x00000000000c7947 */ /* 0x000fea0003800000 */
.L_x_141:
[----:B------:R-:W2:Y:S02]  /*0d10*/  LD.E R3, desc[UR8][R10.64] ;  /* 0x000000080a037980 */ /* 0x000ea4000c101900 */
[----:B--2---:R-:W-:-:S05]  /*0d20*/  IADD3 R3, PT, PT, R4, R3, RZ ;  /* 0x0000000304037210 */ /* 0x004fca0007ffe0ff */
[----:B------:R1:W-:Y:S02]  /*0d30*/  ST.E desc[UR8][R10.64], R3 ;  /* 0x000000030a007985 */ /* 0x0003e4000c101908 */
.L_x_140:
[----:B------:R-:W-:Y:S05]  /*0d40*/  BSYNC.RECONVERGENT B0 ;  /* 0x0000000000007941 */ /* 0x000fea0003800200 */
.L_x_139:
[----:B------:R2:W-:Y:S01]  /*0d50*/  ATOM.E.ADD.F16x2.RN.STRONG.GPU P0, RZ, desc[UR8][R10.64+0x4], R4 ;  /* 0x800004040aff79a2 */ /* 0x0005e2000c10e108 */
[----:B------:R-:W-:Y:S04]  /*0d60*/  BSSY.RECONVERGENT B0, `(.L_x_143) ;  /* 0x000000e000007945 */ /* 0x000fe80003800200 */
[----:B--2---:R-:W-:Y:S05]  /*0d70*/  @P0 BRA `(.L_x_144) ;  /* 0x0000000000300947 */ /* 0x004fea0003800000 */
[----:B------:R-:W2:Y:S02]  /*0d80*/  QSPC.E.S P0, RZ, [R10+0x4] ;  /* 0x000004000aff73aa */ /* 0x000ea40000000500 */
[----:B--2---:R-:W-:Y:S05]  /*0d90*/  @!P0 BRA `(.L_x_145) ;  /* 0x00000000001c8947 */ /* 0x004fea0003800000 */
[----:B------:R-:W-:-:S05]  /*0da0*/  IMAD.MOV.U32 R2, RZ, RZ, R10 ;  /* 0x000000ffff027224 */ /* 0x000fca00078e000a */
[----:B------:R-:W-:-:S07]  /*0db0*/  MOV R2, R2 ;  /* 0x0000000200027202 */ /* 0x000fce0000000f00 */
.L_x_146:
[----:B0-----:R-:W0:Y:S02]  /*0dc0*/  LDS R12, [R2+0x4] ;  /* 0x00000400020c7984 */ /* 0x001e240000000800 */
[----:B0-----:R-:W-:-:S05]  /*0dd0*/  HFMA2 R13, R12, 1, 1, R4 ;  /* 0x3c003c000c0d7831 */ /* 0x001fca0000000004 */
[----:B------:R-:W0:Y:S02]  /*0de0*/  ATOMS.CAST.SPIN P0, [R2+0x4], R12, R13 ;  /* 0x0000040c0200758d */ /* 0x000e24000180000d */
[----:B0-----:R-:W-:Y:S05]  /*0df0*/  @!P0 BRA `(.L_x_146) ;  /* 0xfffffffc00f08947 */ /* 0x001fea000383ffff */
[----:B------:R-:W-:Y:S05]  /*0e00*/  BRA `(.L_x_144) ;  /* 0x00000000000c7947 */ /* 0x000fea0003800000 */
.L_x_145:
[----:B-1----:R-:W2:Y:S02]  /*0e10*/  LD.E R3, desc[UR8][R10.64+0x4] ;  /* 0x000004080a037980 */ /* 0x002ea4000c101900 */
[----:B--2---:R-:W-:-:S05]  /*0e20*/  IMAD.IADD R3, R4, 0x1, R3 ;  /* 0x0000000104037824 */ /* 0x004fca00078e0203 */
[----:B------:R2:W-:Y:S02]  /*0e30*/  ST.E desc[UR8][R10.64+0x4], R3 ;  /* 0x000004030a007985 */ /* 0x0005e4000c101908 */
.L_x_144:
[----:B------:R-:W-:Y:S05]  /*0e40*/  BSYNC.RECONVERGENT B0 ;  /* 0x0000000000007941 */ /* 0x000fea0003800200 */
.L_x_143:
        /* <DEDUP_REMOVED lines=9> */
.L_x_150:
[----:B0-----:R-:W0:Y:S02]  /*0ee0*/  LDS R12, [R2] ;  /* 0x00000000020c7984 */ /* 0x001e240000000800 */
[----:B0-----:R-:W-:-:S05]  /*0ef0*/  HADD2 R13, R12, R0 ;  /* 0x000000000c0d7230 */ /* 0x001fca0000000000 */
[----:B------:R-:W0:Y:S02]  /*0f00*/  ATOMS.CAST.SPIN P0, [R2], R12, R13 ;  /* 0x0000000c0200758d */ /* 0x000e24000180000d */
[----:B0-----:R-:W-:Y:S05]  /*0f10*/  @!P0 BRA `(.L_x_150) ;  /* 0xfffffffc00f08947 */ /* 0x001fea000383ffff */
[----:B------:R-:W-:Y:S05]  /*0f20*/  BRA `(.L_x_148) ;  /* 0x00000000000c7947 */ /* 0x000fea0003800000 */
.L_x_149:
[----:B------:R-:W2:Y:S02]  /*0f30*/  LD.E R3, desc[UR8][R10.64] ;  /* 0x000000080a037980 */ /* 0x000ea4000c101900 */
[----:B--2---:R-:W-:-:S05]  /*0f40*/  IMAD.IADD R3, R0, 0x1, R3 ;  /* 0x0000000100037824 */ /* 0x004fca00078e0203 */
[----:B------:R1:W-:Y:S02]  /*0f50*/  ST.E desc[UR8][R10.64], R3 ;  /* 0x000000030a007985 */ /* 0x0003e4000c101908 */
.L_x_148:
[----:B------:R-:W-:Y:S05]  /*0f60*/  BSYNC.RECONVERGENT B0 ;  /* 0x0000000000007941 */ /* 0x000fea0003800200 */
.L_x_147:
[----:B------:R2:W-:Y:S01]  /*0f70*/  ATOM.E.ADD.F16x2.RN.STRONG.GPU P0, RZ, desc[UR8][R10.64+0x4], R0 ;  /* 0x800004000aff79a2 */ /* 0x0005e2000c10e108 */
[----:B------:R-:W-:Y:S04]  /*0f80*/  BSSY.RECONVERGENT B0, `(.L_x_151) ;  /* 0x000000e000007945 */ /* 0x000fe80003800200 */
[----:B--2---:R-:W-:Y:S05]  /*0f90*/  @P0 BRA `(.L_x_152) ;  /* 0x0000000000300947 */ /* 0x004fea0003800000 */
[----:B------:R-:W2:Y:S02]  /*0fa0*/  QSPC.E.S P0, RZ, [R10+0x4] ;  /* 0x000004000aff73aa */ /* 0x000ea40000000500 */
[----:B--2---:R-:W-:Y:S05]  /*0fb0*/  @!P0 BRA `(.L_x_153) ;  /* 0x00000000001c8947 */ /* 0x004fea0003800000 */
[----:B------:R-:W-:-:S05]  /*0fc0*/  IMAD.MOV.U32 R2, RZ, RZ, R10 ;  /* 0x000000ffff027224 */ /* 0x000fca00078e000a */
[----:B------:R-:W-:-:S07]  /*0fd0*/  MOV R2, R2 ;  /* 0x0000000200027202 */ /* 0x000fce0000000f00 */
.L_x_154:
[----:B0-----:R-:W0:Y:S02]  /*0fe0*/  LDS R12, [R2+0x4] ;  /* 0x00000400020c7984 */ /* 0x001e240000000800 */
[----:B0-----:R-:W-:-:S05]  /*0ff0*/  HFMA2 R13, R12, 1, 1, R0 ;  /* 0x3c003c000c0d7831 */ /* 0x001fca0000000000 */
[----:B------:R-:W0:Y:S02]  /*1000*/  ATOMS.CAST.SPIN P0, [R2+0x4], R12, R13 ;  /* 0x0000040c0200758d */ /* 0x000e24000180000d */
[----:B0-----:R-:W-:Y:S05]  /*1010*/  @!P0 BRA `(.L_x_154) ;  /* 0xfffffffc00f08947 */ /* 0x001fea000383ffff */
[----:B------:R-:W-:Y:S05]  /*1020*/  BRA `(.L_x_152) ;  /* 0x00000000000c7947 */ /* 0x000fea0003800000 */
.L_x_153:
[----:B-1----:R-:W2:Y:S02]  /*1030*/  LD.E R3, desc[UR8][R10.64+0x4] ;  /* 0x000004080a037980 */ /* 0x002ea4000c101900 */
[----:B--2---:R-:W-:-:S05]  /*1040*/  IMAD.IADD R3, R0, 0x1, R3 ;  /* 0x0000000100037824 */ /* 0x004fca00078e0203 */
[----:B------:R2:W-:Y:S02]  /*1050*/  ST.E desc[UR8][R10.64+0x4], R3 ;  /* 0x000004030a007985 */ /* 0x0005e4000c101908 */
.L_x_152:
[----:B------:R-:W-:Y:S05]  /*1060*/  BSYNC.RECONVERGENT B0 ;  /* 0x0000000000007941 */ /* 0x000fea0003800200 */
.L_x_151:
        /* <DEDUP_REMOVED lines=9> */
.L_x_158:
[----:B0-----:R-:W0:Y:S02]  /*1100*/  LDS R12, [R2] ;  /* 0x00000000020c7984 */ /* 0x001e240000000800 */
[----:B0-----:R-:W-:-:S05]  /*1110*/  HADD2 R13, R12, R5 ;  /* 0x000000050c0d7230 */ /* 0x001fca0000000000 */
[----:B------:R-:W0:Y:S02]  /*1120*/  ATOMS.CAST.SPIN P0, [R2], R12, R13 ;  /* 0x0000000c0200758d */ /* 0x000e24000180000d */
[----:B0-----:R-:W-:Y:S05]  /*1130*/  @!P0 BRA `(.L_x_158) ;  /* 0xfffffffc00f08947 */ /* 0x001fea000383ffff */
[----:B------:R-:W-:Y:S05]  /*1140*/  BRA `(.L_x_156) ;  /* 0x00000000000c7947 */ /* 0x000fea0003800000 */
.L_x_157:
[----:B------:R-:W2:Y:S02]  /*1150*/  LD.E R0, desc[UR8][R10.64] ;  /* 0x000000080a007980 */ /* 0x000ea4000c101900 */
[----:B--2---:R-:W-:-:S05]  /*1160*/  IMAD.IADD R3, R5, 0x1, R0 ;  /* 0x0000000105037824 */ /* 0x004fca00078e0200 */
[----:B------:R1:W-:Y:S02]  /*1170*/  ST.E desc[UR8][R10.64], R3 ;  /* 0x000000030a007985 */ /* 0x0003e4000c101908 */
.L_x_156:
[----:B------:R-:W-:Y:S05]  /*1180*/  BSYNC.RECONVERGENT B0 ;  /* 0x0000000000007941 */ /* 0x000fea0003800200 */
.L_x_155:
[----:B------:R2:W-:Y:S01]  /*1190*/  ATOM.E.ADD.F16x2.RN.STRONG.GPU P0, RZ, desc[UR8][R10.64+0x4], R5 ;  /* 0x800004050aff79a2 */ /* 0x0005e2000c10e108 */
[----:B------:R-:W-:Y:S04]  /*11a0*/  BSSY.RECONVERGENT B0, `(.L_x_159) ;  /* 0x000000e000007945 */ /* 0x000fe80003800200 */
[----:B--2---:R-:W-:Y:S05]  /*11b0*/  @P0 BRA `(.L_x_160) ;  /* 0x0000000000300947 */ /* 0x004fea0003800000 */
[----:B------:R-:W2:Y:S02]  /*11c0*/  QSPC.E.S P0, RZ, [R10+0x4] ;  /* 0x000004000aff73aa */ /* 0x000ea40000000500 */
[----:B--2---:R-:W-:Y:S05]  /*11d0*/  @!P0 BRA `(.L_x_161) ;  /* 0x00000000001c8947 */ /* 0x004fea0003800000 */
[----:B------:R-:W-:-:S05]  /*11e0*/  IMAD.MOV.U32 R2, RZ, RZ, R10 ;  /* 0x000000ffff027224 */ /* 0x000fca00078e000a */
[----:B------:R-:W-:-:S07]  /*11f0*/  MOV R2, R2 ;  /* 0x0000000200027202 */ /* 0x000fce0000000f00 */
.L_x_162:
[----:B0-----:R-:W0:Y:S02]  /*1200*/  LDS R12, [R2+0x4] ;  /* 0x00000400020c7984 */ /* 0x001e240000000800 */
[----:B0-----:R-:W-:-:S05]  /*1210*/  HFMA2 R13, R12, 1, 1, R5 ;  /* 0x3c003c000c0d7831 */ /* 0x001fca0000000005 */
[----:B------:R-:W0:Y:S02]  /*1220*/  ATOMS.CAST.SPIN P0, [R2+0x4], R12, R13 ;  /* 0x0000040c0200758d */ /* 0x000e24000180000d */
[----:B0-----:R-:W-:Y:S05]  /*1230*/  @!P0 BRA `(.L_x_162) ;  /* 0xfffffffc00f08947 */ /* 0x001fea000383ffff */
[----:B------:R-:W-:Y:S05]  /*1240*/  BRA `(.L_x_160) ;  /* 0x00000000000c7947 */ /* 0x000fea0003800000 */
.L_x_161:
[----:B------:R-:W2:Y:S02]  /*1250*/  LD.E R0, desc[UR8][R10.64+0x4] ;  /* 0x000004080a007980 */ /* 0x000ea4000c101900 */
[----:B--2---:R-:W-:-:S05]  /*1260*/  IADD3 R5, PT, PT, R5, R0, RZ ;  /* 0x0000000005057210 */ /* 0x004fca0007ffe0ff */
[----:B------:R2:W-:Y:S02]  /*1270*/  ST.E desc[UR8][R10.64+0x4], R5 ;  /* 0x000004050a007985 */ /* 0x0005e4000c101908 */
.L_x_160:
[----:B------:R-:W-:Y:S05]  /*1280*/  BSYNC.RECONVERGENT B0 ;  /* 0x0000000000007941 */ /* 0x000fea0003800200 */
.L_x_159:
        /* <DEDUP_REMOVED lines=9> */
.L_x_166:
[----:B------:R-:W1:Y:S02]  /*1320*/  LDS R4, [R2] ;  /* 0x0000000002047984 */ /* 0x000e640000000800 */
[----:B-1----:R-:W-:-:S05]  /*1330*/  HADD2 R5, R4, R6 ;  /* 0x0000000604057230 */ /* 0x002fca0000000000 */
[----:B------:R-:W1:Y:S02]  /*1340*/  ATOMS.CAST.SPIN P0, [R2], R4, R5 ;  /* 0x000000040200758d */ /* 0x000e640001800005 */
[----:B-1----:R-:W-:Y:S05]  /*1350*/  @!P0 BRA `(.L_x_166) ;  /* 0xfffffffc00f08947 */ /* 0x002fea000383ffff */
[----:B------:R-:W-:Y:S05]  /*1360*/  BRA `(.L_x_164) ;  /* 0x00000000000c7947 */ /* 0x000fea0003800000 */
.L_x_165:
[----:B------:R-:W2:Y:S02]  /*1370*/  LD.E R3, desc[UR8][R10.64] ;  /* 0x000000080a037980 */ /* 0x000ea4000c101900 */
[----:B--2---:R-:W-:-:S05]  /*1380*/  IMAD.IADD R3, R6, 0x1, R3 ;  /* 0x0000000106037824 */ /* 0x004fca00078e0203 */
[----:B------:R1:W-:Y:S02]  /*1390*/  ST.E desc[UR8][R10.64], R3 ;  /* 0x000000030a007985 */ /* 0x0003e4000c101908 */
.L_x_164:
[----:B------:R-:W-:Y:S05]  /*13a0*/  BSYNC.RECONVERGENT B0 ;  /* 0x0000000000007941 */ /* 0x000fea0003800200 */
.L_x_163:
[----:B------:R2:W-:Y:S01]  /*13b0*/  ATOM.E.ADD.F16x2.RN.STRONG.GPU P0, RZ, desc[UR8][R10.64+0x4], R6 ;  /* 0x800004060aff79a2 */ /* 0x0005e2000c10e108 */
[----:B------:R-:W-:Y:S04]  /*13c0*/  BSSY.RECONVERGENT B0, `(.L_x_167) ;  /* 0x000000e000007945 */ /* 0x000fe80003800200 */
[----:B--2---:R-:W-:Y:S05]  /*13d0*/  @P0 BRA `(.L_x_168) ;  /* 0x0000000000300947 */ /* 0x004fea0003800000 */
[----:B------:R-:W2:Y:S02]  /*13e0*/  QSPC.E.S P0, RZ, [R10+0x4] ;  /* 0x000004000aff73aa */ /* 0x000ea40000000500 */
[----:B--2---:R-:W-:Y:S05]  /*13f0*/  @!P0 BRA `(.L_x_169) ;  /* 0x00000000001c8947 */ /* 0x004fea0003800000 */
[----:B------:R-:W-:-:S05]  /*1400*/  IMAD.MOV.U32 R2, RZ, RZ, R10 ;  /* 0x000000ffff027224 */ /* 0x000fca00078e000a */
[----:B------:R-:W-:-:S07]  /*1410*/  MOV R2, R2 ;  /* 0x0000000200027202 */ /* 0x000fce0000000f00 */
.L_x_170:
[----:B------:R-:W2:Y:S02]  /*1420*/  LDS R4, [R2+0x4] ;  /* 0x0000040002047984 */ /* 0x000ea40000000800 */
[----:B--2---:R-:W-:-:S05]  /*1430*/  HFMA2 R5, R4, 1, 1, R6 ;  /* 0x3c003c0004057831 */ /* 0x004fca0000000006 */
[----:B------:R-:W2:Y:S02]  /*1440*/  ATOMS.CAST.SPIN P0, [R2+0x4], R4, R5 ;  /* 0x000004040200758d */ /* 0x000ea40001800005 */
[----:B--2---:R-:W-:Y:S05]  /*1450*/  @!P0 BRA `(.L_x_170) ;  /* 0xfffffffc00f08947 */ /* 0x004fea000383ffff */
[----:B------:R-:W-:Y:S05]  /*1460*/  BRA `(.L_x_168) ;  /* 0x00000000000c7947 */ /* 0x000fea0003800000 */
.L_x_169:
[----:B-1----:R-:W2:Y:S02]  /*1470*/  LD.E R3, desc[UR8][R10.64+0x4] ;  /* 0x000004080a037980 */ /* 0x002ea4000c101900 */
[----:B--2---:R-:W-:-:S05]  /*1480*/  IMAD.IADD R3, R6, 0x1, R3 ;  /* 0x0000000106037824 */ /* 0x004fca00078e0203 */
[----:B------:R2:W-:Y:S02]  /*1490*/  ST.E desc[UR8][R10.64+0x4], R3 ;  /* 0x000004030a007985 */ /* 0x0005e4000c101908 */
.L_x_168:
[----:B------:R-:W-:Y:S05]  /*14a0*/  BSYNC.RECONVERGENT B0 ;  /* 0x0000000000007941 */ /* 0x000fea0003800200 */
.L_x_167:
        /* <DEDUP_REMOVED lines=8> */
.L_x_174:
[----:B------:R-:W1:Y:S02]  /*1530*/  LDS R4, [R2] ;  /* 0x0000000002047984 */ /* 0x000e640000000800 */
[----:B-1----:R-:W-:-:S05]  /*1540*/  HADD2 R5, R4, R6 ;  /* 0x0000000604057230 */ /* 0x002fca0000000000 */
[----:B------:R-:W1:Y:S02]  /*1550*/  ATOMS.CAST.SPIN P0, [R2], R4, R5 ;  /* 0x000000040200758d */ /* 0x000e640001800005 */
[----:B-1----:R-:W-:Y:S05]  /*1560*/  @!P0 BRA `(.L_x_174) ;  /* 0xfffffffc00f08947 */ /* 0x002fea000383ffff */
[----:B------:R-:W-:Y:S05]  /*1570*/  BRA `(.L_x_172) ;  /* 0x00000000000c7947 */ /* 0x000fea0003800000 */
.L_x_173:
[----:B------:R-:W2:Y:S02]  /*1580*/  LD.E R3, desc[UR8][R10.64] ;  /* 0x000000080a037980 */ /* 0x000ea4000c101900 */
[----:B--2---:R-:W-:-:S05]  /*1590*/  IMAD.IADD R3, R6, 0x1, R3 ;  /* 0x0000000106037824 */ /* 0x004fca00078e0203 */
[----:B------:R1:W-:Y:S02]  /*15a0*/  ST.E desc[UR8][R10.64], R3 ;  /* 0x000000030a007985 */ /* 0x0003e4000c101908 */
.L_x_172:
[----:B------:R-:W-:Y:S05]  /*15b0*/  BSYNC.RECONVERGENT B0 ;  /* 0x0000000000007941 */ /* 0x000fea0003800200 */
.L_x_171:
[----:B------:R2:W-:Y:S02]  /*15c0*/  ATOM.E.ADD.F16x2.RN.STRONG.GPU P0, RZ, desc[UR8][R10.64+0x4], R6 ;  /* 0x800004060aff79a2 */ /* 0x0005e4000c10e108 */
[----:B--2---:R-:W-:Y:S05]  /*15d0*/  @P0 EXIT ;  /* 0x000000000000094d */ /* 0x004fea0003800000 */
[----:B------:R-:W2:Y:S02]  /*15e0*/  QSPC.E.S P0, RZ, [R10+0x4] ;  /* 0x000004000aff73aa */ /* 0x000ea40000000500 */
[----:B--2---:R-:W-:Y:S05]  /*15f0*/  @!P0 BRA `(.L_x_175) ;  /* 0x00000000001c8947 */ /* 0x004fea0003800000 */
[----:B------:R-:W-:-:S05]  /*1600*/  IMAD.MOV.U32 R2, RZ, RZ, R10 ;  /* 0x000000ffff027224 */ /* 0x000fca00078e000a */
[----:B------:R-:W-:-:S07]  /*1610*/  MOV R2, R2 ;  /* 0x0000000200027202 */ /* 0x000fce0000000f00 */
.L_x_176:
[----:B------:R-:W2:Y:S02]  /*1620*/  LDS R4, [R2+0x4] ;  /* 0x0000040002047984 */ /* 0x000ea40000000800 */
[----:B--2---:R-:W-:-:S05]  /*1630*/  HFMA2 R5, R4, 1, 1, R6 ;  /* 0x3c003c0004057831 */ /* 0x004fca0000000006 */
[----:B------:R-:W2:Y:S02]  /*1640*/  ATOMS.CAST.SPIN P0, [R2+0x4], R4, R5 ;  /* 0x000004040200758d */ /* 0x000ea40001800005 */
[----:B--2---:R-:W-:Y:S05]  /*1650*/  @!P0 BRA `(.L_x_176) ;  /* 0xfffffffc00f08947 */ /* 0x004fea000383ffff */
[----:B------:R-:W-:Y:S05]  /*1660*/  EXIT ;  /* 0x000000000000794d */ /* 0x000fea0003800000 */
.L_x_175:
[----:B-1----:R-:W2:Y:S02]  /*1670*/  LD.E R3, desc[UR8][R10.64+0x4] ;  /* 0x000004080a037980 */ /* 0x002ea4000c101900 */
[----:B--2---:R-:W-:-:S05]  /*1680*/  IMAD.IADD R3, R6, 0x1, R3 ;  /* 0x0000000106037824 */ /* 0x004fca00078e0203 */
[----:B------:R-:W-:Y:S01]  /*1690*/  ST.E desc[UR8][R10.64+0x4], R3 ;  /* 0x000004030a007985 */ /* 0x000fe2000c101908 */
[----:B------:R-:W-:Y:S05]  /*16a0*/  EXIT ;  /* 0x000000000000794d */ /* 0x000fea0003800000 */
.L_x_177:
        /* <DEDUP_REMOVED lines=13> */
.L_x_3289:


//--------------------- .text._Z28gemm_half_q_half_gptq_kernelILi5ELb1ELb1EEvPK6__halfPKjS4_S2_PS0_iiiiiPKtibS2_i --------------------------
	.section	.text._Z28gemm_half_q_half_gptq_kernelILi5ELb1ELb1EEvPK6__halfPKjS4_S2_PS0_iiiiiPKtibS2_i,"ax",@progbits
	.align	128
        .global         _Z28gemm_half_q_half_gptq_kernelILi5ELb1ELb1EEvPK6__halfPKjS4_S2_PS0_iiiiiPKtibS2_i
        .type           _Z28gemm_half_q_half_gptq_kernelILi5ELb1ELb1EEvPK6__halfPKjS4_S2_PS0_iiiiiPKtibS2_i,@function
        .size           _Z28gemm_half_q_half_gptq_kernelILi5ELb1ELb1EEvPK6__halfPKjS4_S2_PS0_iiiiiPKtibS2_i,(.L_x_3290 - _Z28gemm_half_q_half_gptq_kernelILi5ELb1ELb1EEvPK6__halfPKjS4_S2_PS0_iiiiiPKtibS2_i)
        .other          _Z28gemm_half_q_half_gptq_kernelILi5ELb1ELb1EEvPK6__halfPKjS4_S2_PS0_iiiiiPKtibS2_i,@"STO_CUDA_ENTRY STV_DEFAULT"
_Z28gemm_half_q_half_gptq_kernelILi5ELb1ELb1EEvPK6__halfPKjS4_S2_PS0_iiiiiPKtibS2_i:
.text._Z28gemm_half_q_half_gptq_kernelILi5ELb1ELb1EEvPK6__halfPKjS4_S2_PS0_iiiiiPKtibS2_i:
[----:B------:R-:W-:Y:S08]  /*0000*/  LDC R1, c[0x0][0x37c] ;  /* 0x0000df00ff017b82 */ /* 0x000ff00000000800 */
[----:B------:R-:W0:Y:S01]  /*0010*/  LDC R13, c[0x0][0x3d8] ;  /* 0x0000f600ff0d7b82 */ /* 0x000e220000000800 */
[----:B------:R-:W1:Y:S07]  /*0020*/  LDCU.64 UR8, c[0x0][0x358] ;  /* 0x00006b00ff0877ac */ /* 0x000e6e0008000a00 */
[----:B------:R-:W0:Y:S08]  /*0030*/  LDC.64 R8, c[0x0][0x3d0] ;  /* 0x0000f400ff087b82 */ /* 0x000e300000000a00 */
[----:B------:R-:W2:Y:S01]  /*0040*/  LDC.64 R6, c[0x0][0x3d0] ;  /* 0x0000f400ff067b82 */ /* 0x000ea20000000a00 */
[----:B0-----:R-:W-:-:S05]  /*0050*/  IMAD.WIDE R8, R13, 0x2, R8 ;  /* 0x000000020d087825 */ /* 0x001fca00078e0208 */
[----:B-1----:R-:W3:Y:S01]  /*0060*/  LDG.E.U16 R5, desc[UR8][R8.64] ;  /* 0x0000000808057981 */ /* 0x002ee2000c1e1500 */
[----:B------:R-:W-:-:S03]  /*0070*/  IMAD.WIDE R10, R13, 0x2, R8 ;  /* 0x000000020d0a7825 */ /* 0x000fc600078e0208 */
[----:B--2---:R-:W3:Y:S01]  /*0080*/  LDG.E.U16 R4, desc[UR8][R6.64] ;  /* 0x0000000806047981 */ /* 0x004ee2000c1e1500 */
[----:B------:R-:W-:-:S03]  /*0090*/  IMAD.WIDE R2, R13, 0x2, R10 ;  /* 0x000000020d027825 */ /* 0x000fc600078e020a */
[----:B------:R-:W2:Y:S01]  /*00a0*/  LDG.E.U16 R0, desc[UR8][R10.64] ;  /* 0x000000080a007981 */ /* 0x000ea2000c1e1500 */
[----:B------:R-:W-:-:S03]  /*00b0*/  IMAD.WIDE R12, R13, 0x2, R2 ;  /* 0x000000020d0c7825 */ /* 0x000fc600078e0202 */
[----:B------:R-:W2:Y:S04]  /*00c0*/  LDG.E.U16 R3, desc[UR8][R2.64] ;  /* 0x0000000802037981 */ /* 0x000ea8000c1e1500 */
[----:B------:R-:W3:Y:S02]  /*00d0*/  LDG.E.U16 R12, desc[UR8][R12.64] ;  /* 0x000000080c0c7981 */ /* 0x000ee4000c1e1500 */
        /* <DEDUP_REMOVED lines=32> */
[----:B------:R-:W-:Y:S02]  /*02e0*/  LEA.HI.X.SX32 R18, R8, RZ, 0x1, P0 ;  /* 0x000000ff08127211 */ /* 0x000fe400000f0eff */
[----:B------:R-:W-:-:S04]  /*02f0*/  IADD3 R14, P1, PT, R11, R9, RZ ;  /* 0x000000090b0e7210 */ /* 0x000fc80007f3e0ff */
[----:B------:R-:W-:Y:S02]  /*0300*/  LEA.HI.X.SX32 R9, R9, RZ, 0x1, P1 ;  /* 0x000000ff09097211 */ /* 0x000fe400008f0eff */
[C---:B0-----:R-:W-:Y:S02]  /*0310*/  LEA R16, P0, R13.reuse, UR6, 0x1 ;  /* 0x000000060d107c11 */ /* 0x041fe4000f8008ff */
[----:B------:R-:W-:Y:S02]  /*0320*/  LEA R8, P1, R14, UR6, 0x1 ;  /* 0x000000060e087c11 */ /* 0x000fe4000f8208ff */
[----:B------:R-:W-:Y:S01]  /*0330*/  LEA.HI.X R17, R13, UR7, R18, 0x1, P0 ;  /* 0x000000070d117c11 */ /* 0x000fe200080f0c12 */
[--C-:B------:R-:W-:Y:S01]  /*0340*/  IMAD.IADD R13, R12, 0x1, R10.reuse ;  /* 0x000000010c0d7824 */ /* 0x100fe200078e020a */
[----:B------:R-:W-:Y:S02]  /*0350*/  IADD3 R21, P0, PT, R11, R12, RZ ;  /* 0x0000000c0b157210 */ /* 0x000fe40007f1e0ff */
[----:B------:R-:W-:Y:S01]  /*0360*/  LEA.HI.X R9, R14, UR7, R9, 0x1, P1 ;  /* 0x000000070e097c11 */ /* 0x000fe200088f0c09 */
[----:B------:R-:W-:Y:S01]  /*0370*/  IMAD.IADD R18, R13, 0x1, R10 ;  /* 0x000000010d127824 */ /* 0x000fe200078e020a */
[----:B------:R-:W-:Y:S01]  /*0380*/  LEA.HI.X.SX32 R12, R12, RZ, 0x1, P0 ;  /* 0x000000ff0c0c7211 */ /* 0x000fe200000f0eff */
[----:B------:R-:W2:Y:S01]  /*0390*/  LDG.E.U16.CONSTANT R16, desc[UR8][R16.64] ;  /* 0x0000000810107981 */ /* 0x000ea2000c1e9500 */
[----:B------:R-:W-:-:S02]  /*03a0*/  IADD3 R15, P1, PT, R11, R13, RZ ;  /* 0x0000000d0b0f7210 */ /* 0x000fc40007f3e0ff */
[----:B------:R-:W-:Y:S01]  /*03b0*/  LEA R10, P0, R21, UR6, 0x1 ;  /* 0x00000006150a7c11 */ /* 0x000fe2000f8008ff */
[----:B------:R-:W3:Y:S01]  /*03c0*/  LDG.E.U16.CONSTANT R8, desc[UR8][R8.64] ;  /* 0x0000000808087981 */ /* 0x000ee2000c1e9500 */
[----:B------:R-:W-:Y:S02]  /*03d0*/  IADD3 R19, P2, PT, R11, R18, RZ ;  /* 0x000000120b137210 */ /* 0x000fe40007f5e0ff */
[----:B------:R-:W-:Y:S02]  /*03e0*/  LEA.HI.X.SX32 R20, R13, RZ, 0x1, P1 ;  /* 0x000000ff0d147211 */ /* 0x000fe400008f0eff */
[----:B------:R-:W-:Y:S02]  /*03f0*/  LEA.HI.X R11, R21, UR7, R12, 0x1, P0 ;  /* 0x00000007150b7c11 */ /* 0x000fe400080f0c0c */
[----:B------:R-:W-:Y:S02]  /*0400*/  LEA R14, P1, R15, UR6, 0x1 ;  /* 0x000000060f0e7c11 */ /* 0x000fe4000f8208ff */
[----:B------:R-:W-:Y:S01]  /*0410*/  LEA.HI.X.SX32 R18, R18, RZ, 0x1, P2 ;  /* 0x000000ff12127211 */ /* 0x000fe200010f0eff */
[----:B------:R-:W4:Y:S01]  /*0420*/  LDG.E.U16.CONSTANT R10, desc[UR8][R10.64] ;  /* 0x000000080a0a7981 */ /* 0x000f22000c1e9500 */
[----:B------:R-:W-:-:S02]  /*0430*/  LEA R12, P0, R19, UR6, 0x1 ;  /* 0x00000006130c7c11 */ /* 0x000fc4000f8008ff */
        /* <DEDUP_REMOVED lines=8> */
[----:B------:R0:W-:Y:S01]  /*04c0*/  STS.U16 [R7+0x400], R12 ;  /* 0x0004000c07007388 */ /* 0x0001e20000000400 */
[----:B------:R-:W-:Y:S05]  /*04d0*/  BRA `(.L_x_179) ;  /* 0x00000000009c7947 */ /* 0x000fea0003800000 */
.L_x_180:
        /* <DEDUP_REMOVED lines=9> */
[-C--:B--2---:R-:W-:Y:S02]  /*0570*/  IADD3 R9, P0, PT, R11, R12.reuse, RZ ;  /* 0x0000000c0b097210 */ /* 0x084fe40007f1e0ff */
[-C--:B------:R-:W-:Y:S02]  /*0580*/  IADD3 R15, P2, PT, R21, R12.reuse, RZ ;  /* 0x0000000c150f7210 */ /* 0x080fe40007f5e0ff */
[----:B------:R-:W-:Y:S02]  /*0590*/  LEA.HI.X.SX32 R14, R11, RZ, 0x1, P0 ;  /* 0x000000ff0b0e7211 */ /* 0x000fe400000f0eff */
[----:B0-----:R-:W-:Y:S02]  /*05a0*/  LEA R8, P0, R9, UR6, 0x1 ;  /* 0x0000000609087c11 */ /* 0x001fe4000f8008ff */
[----:B------:R-:W-:Y:S02]  /*05b0*/  IADD3 R11, P1, PT, R17, R12, RZ ;  /* 0x0000000c110b7210 */ /* 0x000fe40007f3e0ff */
[----:B------:R-:W-:-:S02]  /*05c0*/  LEA.HI.X R9, R9, UR7, R14, 0x1, P0 ;  /* 0x0000000709097c11 */ /* 0x000fc400080f0c0e */
[----:B------:R-:W-:Y:S02]  /*05d0*/  LEA.HI.X.SX32 R24, R17, RZ, 0x1, P1 ;  /* 0x000000ff11187211 */ /* 0x000fe400008f0eff */
[-C--:B------:R-:W-:Y:S01]  /*05e0*/  IADD3 R13, P0, PT, R19, R12.reuse, RZ ;  /* 0x0000000c130d7210 */ /* 0x080fe20007f1e0ff */
[----:B------:R-:W2:Y:S01]  /*05f0*/  LDG.E.U16.CONSTANT R8, desc[UR8][R8.64] ;  /* 0x0000000808087981 */ /* 0x000ea2000c1e9500 */
[----:B------:R-:W-:Y:S02]  /*0600*/  IADD3 R17, P3, PT, R23, R12, RZ ;  /* 0x0000000c17117210 */ /* 0x000fe40007f7e0ff */
[----:B------:R-:W-:Y:S02]  /*0610*/  LEA.HI.X.SX32 R22, R19, RZ, 0x1, P0 ;  /* 0x000000ff13167211 */ /* 0x000fe400000f0eff */
[----:B------:R-:W-:Y:S02]  /*0620*/  LEA.HI.X.SX32 R20, R21, RZ, 0x1, P2 ;  /* 0x000000ff15147211 */ /* 0x000fe400010f0eff */
[----:B------:R-:W-:-:S02]  /*0630*/  LEA.HI.X.SX32 R18, R23, RZ, 0x1, P3 ;  /* 0x000000ff17127211 */ /* 0x000fc400018f0eff */
[----:B------:R-:W-:Y:S02]  /*0640*/  LEA R10, P2, R11, UR6, 0x1 ;  /* 0x000000060b0a7c11 */ /* 0x000fe4000f8408ff */
[----:B------:R-:W-:Y:S02]  /*0650*/  LEA R12, P1, R13, UR6, 0x1 ;  /* 0x000000060d0c7c11 */ /* 0x000fe4000f8208ff */
[----:B------:R-:W-:Y:S02]  /*0660*/  LEA R14, P0, R15, UR6, 0x1 ;  /* 0x000000060f0e7c11 */ /* 0x000fe4000f8008ff */
[----:B------:R-:W-:Y:S02]  /*0670*/  LEA R16, P3, R17, UR6, 0x1 ;  /* 0x0000000611107c11 */ /* 0x000fe4000f8608ff */
[----:B------:R-:W-:Y:S02]  /*0680*/  LEA.HI.X R11, R11, UR7, R24, 0x1, P2 ;  /* 0x000000070b0b7c11 */ /* 0x000fe400090f0c18 */
[----:B------:R-:W-:-:S02]  /*0690*/  LEA.HI.X R13, R13, UR7, R22, 0x1, P1 ;  /* 0x000000070d0d7c11 */ /* 0x000fc400088f0c16 */
[----:B------:R-:W-:Y:S01]  /*06a0*/  LEA.HI.X R15, R15, UR7, R20, 0x1, P0 ;  /* 0x000000070f0f7c11 */ /* 0x000fe200080f0c14 */
[----:B------:R-:W3:Y:S01]  /*06b0*/  LDG.E.U16.CONSTANT R10, desc[UR8][R10.64] ;  /* 0x000000080a0a7981 */ /* 0x000ee2000c1e9500 */
[----:B------:R-:W-:-:S03]  /*06c0*/  LEA.HI.X R17, R17, UR7, R18, 0x1, P3 ;  /* 0x0000000711117c11 */ /* 0x000fc600098f0c12 */
[----:B------:R-:W4:Y:S04]  /*06d0*/  LDG.E.U16.CONSTANT R12, desc[UR8][R12.64] ;  /* 0x000000080c0c7981 */ /* 0x000f28000c1e9500 */
[----:B------:R-:W5:Y:S04]  /*06e0*/  LDG.E.U16.CONSTANT R14, desc[UR8][R14.64] ;  /* 0x000000080e0e7981 */ /* 0x000f68000c1e9500 */
[----:B------:R-:W5:Y:S04]  /*06f0*/  LDG.E.U16.CONSTANT R16, desc[UR8][R16.64] ;  /* 0x0000000810107981 */ /* 0x000f68000c1e9500 */
[----:B--2---:R1:W-:Y:S04]  /*0700*/  STS.U16 [R7], R8 ;  /* 0x0000000807007388 */ /* 0x0043e80000000400 */
[----:B---3--:R1:W-:Y:S04]  /*0710*/  STS.U16 [R7+0x100], R10 ;  /* 0x0001000a07007388 */ /* 0x0083e80000000400 */
[----:B----4-:R1:W-:Y:S04]  /*0720*/  STS.U16 [R7+0x200], R12 ;  /* 0x0002000c07007388 */ /* 0x0103e80000000400 */
[----:B-----5:R1:W-:Y:S04]  /*0730*/  STS.U16 [R7+0x300], R14 ;  /* 0x0003000e07007388 */ /* 0x0203e80000000400 */
[----:B------:R1:W-:Y:S02]  /*0740*/  STS.U16 [R7+0x400], R16 ;  /* 0x0004001007007388 */ /* 0x0003e40000000400 */
.L_x_179:
[----:B------:R-:W-:Y:S05]  /*0750*/  BSYNC.RECONVERGENT B0 ;  /* 0x0000000000007941 */ /* 0x000fea0003800200 */
.L_x_178:
        /* <DEDUP_REMOVED lines=25> */
.L_x_181:
        /* <DEDUP_REMOVED lines=8> */
.L_x_185:
[----:B------:R-:W0:Y:S02]  /*0970*/  LDS R14, [R12] ;  /* 0x000000000c0e7984 */ /* 0x000e240000000800 */
[----:B0-----:R-:W-:-:S05]  /*0980*/  HADD2 R15, R14, R4 ;  /* 0x000000040e0f7230 */ /* 0x001fca0000000000 */
[----:B------:R-:W0:Y:S02]  /*0990*/  ATOMS.CAST.SPIN P0, [R12], R14, R15 ;  /* 0x0000000e0c00758d */ /* 0x000e24000180000f */
[----:B0-----:R-:W-:Y:S05]  /*09a0*/  @!P0 BRA `(.L_x_185) ;  /* 0xfffffffc00f08947 */ /* 0x001fea000383ffff */
[----:B------:R-:W-:Y:S05]  /*09b0*/  BRA `(.L_x_183) ;  /* 0x00000000000c7947 */ /* 0x000fea0003800000 */
.L_x_184:
[----:B------:R-:W2:Y:S02]  /*09c0*/  LD.E R9, desc[UR8][R10.64] ;  /* 0x000000080a097980 */ /* 0x000ea4000c101900 */
[----:B--2---:R-:W-:-:S05]  /*09d0*/  IMAD.IADD R9, R4, 0x1, R9 ;  /* 0x0000000104097824 */ /* 0x004fca00078e0209 */
[----:B------:R1:W-:Y:S02]  /*09e0*/  ST.E desc[UR8][R10.64], R9 ;  /* 0x000000090a007985 */ /* 0x0003e4000c101908 */
.L_x_183:
[----:B------:R-:W-:Y:S05]  /*09f0*/  BSYNC.RECONVERGENT B0 ;  /* 0x0000000000007941 */ /* 0x000fea0003800200 */
.L_x_182:
[----:B------:R2:W-:Y:S01]  /*0a00*/  ATOM.E.ADD.F16x2.RN.STRONG.GPU P0, RZ, desc[UR8][R10.64+0x4], R4 ;  /* 0x800004040aff79a2 */ /* 0x0005e2000c10e108 */
[----:B------:R-:W-:Y:S04]  /*0a10*/  BSSY.RECONVERGENT B0, `(.L_x_186) ;  /* 0x000000e000007945 */ /* 0x000fe80003800200 */
[----:B--2---:R-:W-:Y:S05]  /*0a20*/  @P0 BRA `(.L_x_187) ;  /* 0x0000000000300947 */ /* 0x004fea0003800000 */
[----:B------:R-:W2:Y:S02]  /*0a30*/  QSPC.E.S P0, RZ, [R10+0x4] ;  /* 0x000004000aff73aa */ /* 0x000ea40000000500 */
[----:B--2---:R-:W-:Y:S05]  /*0a40*/  @!P0 BRA `(.L_x_188) ;  /* 0x00000000001c8947 */ /* 0x004fea0003800000 */
[----:B0-----:R-:W-:-:S05]  /*0a50*/  IMAD.MOV.U32 R12, RZ, RZ, R10 ;  /* 0x000000ffff0c7224 */ /* 0x001fca00078e000a */
[----:B------:R-:W-:-:S07]  /*0a60*/  MOV R12, R12 ;  /* 0x0000000c000c7202 */ /* 0x000fce0000000f00 */
.L_x_189:
[----:B------:R-:W0:Y:S02]  /*0a70*/  LDS R14, [R12+0x4] ;  /* 0x000004000c0e7984 */ /* 0x000e240000000800 */
[----:B0-----:R-:W-:-:S05]  /*0a80*/  HFMA2 R15, R14, 1, 1, R4 ;  /* 0x3c003c000e0f7831 */ /* 0x001fca0000000004 */
[----:B------:R-:W0:Y:S02]  /*0a90*/  ATOMS.CAST.SPIN P0, [R12+0x4], R14, R15 ;  /* 0x0000040e0c00758d */ /* 0x000e24000180000f */
[----:B0-----:R-:W-:Y:S05]  /*0aa0*/  @!P0 BRA `(.L_x_189) ;  /* 0xfffffffc00f08947 */ /* 0x001fea000383ffff */
[----:B------:R-:W-:Y:S05]  /*0ab0*/  BRA `(.L_x_187) ;  /* 0x00000000000c7947 */ /* 0x000fea0003800000 */
.L_x_188:
[----:B-1----:R-:W2:Y:S02]  /*0ac0*/  LD.E R9, desc[UR8][R10.64+0x4] ;  /* 0x000004080a097980 */ /* 0x002ea4000c101900 */
[----:B--2---:R-:W-:-:S05]  /*0ad0*/  IMAD.IADD R9, R4, 0x1, R9 ;  /* 0x0000000104097824 */ /* 0x004fca00078e0209 */
[----:B------:R2:W-:Y:S02]  /*0ae0*/  ST.E desc[UR8][R10.64+0x4], R9 ;  /* 0x000004090a007985 */ /* 0x0005e4000c101908 */
.L_x_187:
[----:B------:R-:W-:Y:S05]  /*0af0*/  BSYNC.RECONVERGENT B0 ;  /* 0x0000000000007941 */ /* 0x000fea0003800200 */
.L_x_186:
[----:B------:R-:W-:Y:S02]  /*0b00*/  HMUL2 R2, R8.H0_H0, R5.H0_H0 ;  /* 0x2000000508027232 */ /* 0x000fe40000000800 */
[----:B-12---:R-:W-:-:S05]  /*0b10*/  IMAD.WIDE R10, R7, 0x2, R10 ;  /* 0x00000002070a7825 */ /* 0x006fca00078e020a */
[----:B------:R1:W-:Y:S01]  /*0b20*/  ATOM.E.ADD.F16x2.RN.STRONG.GPU P0, RZ, desc[UR8][R10.64], R2 ;  /* 0x800000020aff79a2 */ /* 0x0003e2000c10e108 */
[----:B------:R-:W-:Y:S04]  /*0b30*/  BSSY.RECONVERGENT B0, `(.L_x_190) ;  /* 0x000000e000007945 */ /* 0x000fe80003800200 */
[----:B-1----:R-:W-:Y:S05]  /*0b40*/  @P0 BRA `(.L_x_191) ;  /* 0x0000000000300947 */ /* 0x002fea0003800000 */
[----:B------:R-:W1:Y:S02]  /*0b50*/  QSPC.E.S P0, RZ, [R10] ;  /* 0x000000000aff73aa */ /* 0x000e640000000500 */
[----:B-1----:R-:W-:Y:S05]  /*0b60*/  @!P0 BRA `(.L_x_192) ;  /* 0x00000000001c8947 */ /* 0x002fea0003800000 */
[----:B------:R-:W-:-:S04]  /*0b70*/  MOV R4, R10 ;  /* 0x0000000a00047202 */ /* 0x000fc80000000f00 */
[----:B------:R-:W-:-:S07]  /*0b80*/  MOV R4, R4 ;  /* 0x0000000400047202 */ /* 0x000fce0000000f00 */
.L_x_193:
[----:B0-----:R-:W0:Y:S02]  /*0b90*/  LDS R12, [R4] ;  /* 0x00000000040c7984 */ /* 0x001e240000000800 */
[----:B0-----:R-:W-:-:S05]  /*0ba0*/  HADD2 R13, R12, R2 ;  /* 0x000000020c0d7230 */ /* 0x001fca0000000000 */
[----:B------:R-:W0:Y:S02]  /*0bb0*/  ATOMS.CAST.SPIN P0, [R4], R12, R13 ;  /* 0x0000000c0400758d */ /* 0x000e24000180000d */
[----:B0-----:R-:W-:Y:S05]  /*0bc0*/  @!P0 BRA `(.L_x_193) ;  /* 0xfffffffc00f08947 */ /* 0x001fea000383ffff */
[----:B------:R-:W-:Y:S05]  /*0bd0*/  BRA `(.L_x_191) ;  /* 0x00000000000c7947 */ /* 0x000fea0003800000 */
.L_x_192:
[----:B------:R-:W2:Y:S02]  /*0be0*/  LD.E R5, desc[UR8][R10.64] ;  /* 0x000000080a057980 */ /* 0x000ea4000c101900 */
[----:B--2---:R-:W-:-:S05]  /*0bf0*/  IMAD.IADD R5, R2, 0x1, R5 ;  /* 0x0000000102057824 */ /* 0x004fca00078e0205 */
[----:B------:R1:W-:Y:S02]  /*0c00*/  ST.E desc[UR8][R10.64], R5 ;  /* 0x000000050a007985 */ /* 0x0003e4000c101908 */
.L_x_191:
[----:B------:R-:W-:Y:S05]  /*0c10*/  BSYNC.RECONVERGENT B0 ;  /* 0x0000000000007941 */ /* 0x000fea0003800200 */
.L_x_190:
[----:B------:R2:W-:Y:S01]  /*0c20*/  ATOM.E.ADD.F16x2.RN.STRONG.GPU P0, RZ, desc[UR8][R10.64+0x4], R2 ;  /* 0x800004020aff79a2 */ /* 0x0005e2000c10e108 */
[----:B------:R-:W-:Y:S04]  /*0c30*/  BSSY.RECONVERGENT B0, `(.L_x_194) ;  /* 0x000000e000007945 */ /* 0x000fe80003800200 */
[----:B--2---:R-:W-:Y:S05]  /*0c40*/  @P0 BRA `(.L_x_195) ;  /* 0x0000000000300947 */ /* 0x004fea0003800000 */
[----:B------:R-:W2:Y:S02]  /*0c50*/  QSPC.E.S P0, RZ, [R10+0x4] ;  /* 0x000004000aff73aa */ /* 0x000ea40000000500 */
[----:B--2---:R-:W-:Y:S05]  /*0c60*/  @!P0 BRA `(.L_x_196) ;  /* 0x00000000001c8947 */ /* 0x004fea0003800000 */
[----:B------:R-:W-:-:S05]  /*0c70*/  IMAD.MOV.U32 R4, RZ, RZ, R10 ;  /* 0x000000ffff047224 */ /* 0x000fca00078e000a */
[----:B------:R-:W-:-:S07]  /*0c80*/  MOV R4, R4 ;  /* 0x0000000400047202 */ /* 0x000fce0000000f00 */
.L_x_197:
[----:B0-----:R-:W0:Y:S02]  /*0c90*/  LDS R12, [R4+0x4] ;  /* 0x00000400040c7984 */ /* 0x001e240000000800 */
[----:B0-----:R-:W-:-:S05]  /*0ca0*/  HFMA2 R13, R12, 1, 1, R2 ;  /* 0x3c003c000c0d7831 */ /* 0x001fca0000000002 */
[----:B------:R-:W0:Y:S02]  /*0cb0*/  ATOMS.CAST.SPIN P0, [R4+0x4], R12, R13 ;  /* 0x0000040c0400758d */ /* 0x000e24000180000d */
[----:B0-----:R-:W-:Y:S05]  /*0cc0*/  @!P0 BRA `(.L_x_197) ;  /* 0xfffffffc00f08947 */ /* 0x001fea000383ffff */
[----:B------:R-:W-:Y:S05]  /*0cd0*/  BRA `(.L_x_195) ;  /* 0x00000000000c7947 */ /* 0x000fea0003800000 */
.L_x_196:
[----:B-1----:R-:W2:Y:S02]  /*0ce0*/  LD.E R5, desc[UR8][R10.64+0x4] ;  /* 0x000004080a057980 */ /* 0x002ea4000c101900 */
[----:B--2---:R-:W-:-:S05]  /*0cf0*/  IMAD.IADD R5, R2, 0x1, R5 ;  /* 0x0000000102057824 */ /* 0x004fca00078e0205 */
[----:B------:R2:W-:Y:S02]  /*0d00*/  ST.E desc[UR8][R10.64+0x4], R5 ;  /* 0x000004050a007985 */ /* 0x0005e4000c101908 */
.L_x_195:
[----:B------:R-:W-:Y:S05]  /*0d10*/  BSYNC.RECONVERGENT B0 ;  /* 0x0000000000007941 */ /* 0x000fea0003800200 */
.L_x_194:
        /* <DEDUP_REMOVED lines=9> */
.L_x_201:
[----:B0-----:R-:W0:Y:S02]  /*0db0*/  LDS R12, [R4] ;  /* 0x00000000040c7984 */ /* 0x001e240000000800 */
[----:B0-----:R-:W-:-:S05]  /*0dc0*/  HADD2 R13, R12, R0 ;  /* 0x000000000c0d7230 */ /* 0x001fca0000000000 */
[----:B------:R-:W0:Y:S02]  /*0dd0*/  ATOMS.CAST.SPIN P0, [R4], R12, R13 ;  /* 0x0000000c0400758d */ /* 0x000e24000180000d */
[----:B0-----:R-:W-:Y:S05]  /*0de0*/  @!P0 BRA `(.L_x_201) ;  /* 0xfffffffc00f08947 */ /* 0x001fea000383ffff */
[----:B------:R-:W-:Y:S05]  /*0df0*/  BRA `(.L_x_199) ;  /* 0x00000000000c7947 */ /* 0x000fea0003800000 */
.L_x_200:
[----:B------:R-:W2:Y:S02]  /*0e00*/  LD.E R5, desc[UR8][R10.64] ;  /* 0x000000080a057980 */ /* 0x000ea4000c101900 */
[----:B--2---:R-:W-:-:S05]  /*0e10*/  IMAD.IADD R5, R0, 0x1, R5 ;  /* 0x0000000100057824 */ /* 0x004fca00078e0205 */
[----:B------:R1:W-:Y:S02]  /*0e20*/  ST.E desc[UR8][R10.64], R5 ;  /* 0x000000050a007985 */ /* 0x0003e4000c101908 */
.L_x_199:
[----:B------:R-:W-:Y:S05]  /*0e30*/  BSYNC.RECONVERGENT B0 ;  /* 0x0000000000007941 */ /* 0x000fea0003800200 */
.L_x_198:
[----:B------:R2:W-:Y:S01]  /*0e40*/  ATOM.E.ADD.F16x2.RN.STRONG.GPU P0, RZ, desc[UR8][R10.64+0x4], R0 ;  /* 0x800004000aff79a2 */ /* 0x0005e2000c10e108 */
[----:B------:R-:W-:Y:S04]  /*0e50*/  BSSY.RECONVERGENT B0, `(.L_x_202) ;  /* 0x000000e000007945 */ /* 0x000fe80003800200 */
[----:B--2---:R-:W-:Y:S05]  /*0e60*/  @P0 BRA `(.L_x_203) ;  /* 0x0000000000300947 */ /* 0x004fea0003800000 */
[----:B------:R-:W2:Y:S02]  /*0e70*/  QSPC.E.S P0, RZ, [R10+0x4] ;  /* 0x000004000aff73aa */ /* 0x000ea40000000500 */
[----:B--2---:R-:W-:Y:S05]  /*0e80*/  @!P0 BRA `(.L_x_204) ;  /* 0x00000000001c8947 */ /* 0x004fea0003800000 */
[----:B------:R-:W-:-:S05]  /*0e90*/  IMAD.MOV.U32 R4, RZ, RZ, R10 ;  /* 0x000000ffff047224 */ /* 0x000fca00078e000a */
[----:B------:R-:W-:-:S07]  /*0ea0*/  MOV R4, R4 ;  /* 0x0000000400047202 */ /* 0x000fce0000000f00 */
.L_x_205:
[----:B0-----:R-:W0:Y:S02]  /*0eb0*/  LDS R12, [R4+0x4] ;  /* 0x00000400040c7984 */ /* 0x001e240000000800 */
[----:B0-----:R-:W-:-:S05]  /*0ec0*/  HFMA2 R13, R12, 1, 1, R0 ;  /* 0x3c003c000c0d7831 */ /* 0x001fca0000000000 */
[----:B------:R-:W0:Y:S02]  /*0ed0*/  ATOMS.CAST.SPIN P0, [R4+0x4], R12, R13 ;  /* 0x0000040c0400758d */ /* 0x000e24000180000d */
[----:B0-----:R-:W-:Y:S05]  /*0ee0*/  @!P0 BRA `(.L_x_205) ;  /* 0xfffffffc00f08947 */ /* 0x001fea000383ffff */
[----:B------:R-:W-:Y:S05]  /*0ef0*/  BRA `(.L_x_203) ;  /* 0x00000000000c7947 */ /* 0x000fea0003800000 */
.L_x_204:
[----:B-1----:R-:W2:Y:S02]  /*0f00*/  LD.E R5, desc[UR8][R10.64+0x4] ;  /* 0x000004080a057980 */ /* 0x002ea4000c101900 */
[----:B--2---:R-:W-:-:S05]  /*0f10*/  IMAD.IADD R5, R0, 0x1, R5 ;  /* 0x0000000100057824 */ /* 0x004fca00078e0205 */
[----:B------:R2:W-:Y:S02]  /*0f20*/  ST.E desc[UR8][R10.64+0x4], R5 ;  /* 0x000004050a007985 */ /* 0x0005e4000c101908 */
.L_x_203:
[----:B------:R-:W-:Y:S05]  /*0f30*/  BSYNC.RECONVERGENT B0 ;  /* 0x0000000000007941 */ /* 0x000fea0003800200 */
.L_x_202:
        /* <DEDUP_REMOVED lines=9> */
.L_x_209:
[----:B------:R-:W1:Y:S02]  /*0fd0*/  LDS R4, [R2] ;  /* 0x0000000002047984 */ /* 0x000e640000000800 */
[----:B-1----:R-:W-:-:S05]  /*0fe0*/  HADD2 R5, R4, R0 ;  /* 0x0000000004057230 */ /* 0x002fca0000000000 */
[----:B------:R-:W1:Y:S02]  /*0ff0*/  ATOMS.CAST.SPIN P0, [R2], R4, R5 ;  /* 0x000000040200758d */ /* 0x000e640001800005 */
[----:B-1----:R-:W-:Y:S05]  /*1000*/  @!P0 BRA `(.L_x_209) ;  /* 0xfffffffc00f08947 */ /* 0x002fea000383ffff */
[----:B------:R-:W-:Y:S05]  /*1010*/  BRA `(.L_x_207) ;  /* 0x00000000000c7947 */ /* 0x000fea0003800000 */
.L_x_208:
[----:B------:R-:W2:Y:S02]  /*1020*/  LD.E R3, desc[UR8][R10.64] ;  /* 0x000000080a037980 */ /* 0x000ea4000c101900 */
[----:B--2---:R-:W-:-:S05]  /*1030*/  IADD3 R3, PT, PT, R0, R3, RZ ;  /* 0x0000000300037210 */ /* 0x004fca0007ffe0ff */
[----:B------:R1:W-:Y:S02]  /*1040*/  ST.E desc[UR8][R10.64], R3 ;  /* 0x000000030a007985 */ /* 0x0003e4000c101908 */
.L_x_207:
[----:B------:R-:W-:Y:S05]  /*1050*/  BSYNC.RECONVERGENT B0 ;  /* 0x0000000000007941 */ /* 0x000fea0003800200 */
.L_x_206:
[----:B------:R2:W-:Y:S01]  /*1060*/  ATOM.E.ADD.F16x2.RN.STRONG.GPU P0, RZ, desc[UR8][R10.64+0x4], R0 ;  /* 0x800004000aff79a2 */ /* 0x0005e2000c10e108 */
[----:B------:R-:W-:Y:S04]  /*1070*/  BSSY.RECONVERGENT B0, `(.L_x_210) ;  /* 0x000000e000007945 */ /* 0x000fe80003800200 */
[----:B--2---:R-:W-:Y:S05]  /*1080*/  @P0 BRA `(.L_x_211) ;  /* 0x0000000000300947 */ /* 0x004fea0003800000 */
[----:B------:R-:W2:Y:S02]  /*1090*/  QSPC.E.S P0, RZ, [R10+0x4] ;  /* 0x000004000aff73aa */ /* 0x000ea40000000500 */
[----:B--2---:R-:W-:Y:S05]  /*10a0*/  @!P0 BRA `(.L_x_212) ;  /* 0x00000000001c8947 */ /* 0x004fea0003800000 */
[----:B------:R-:W-:-:S05]  /*10b0*/  IMAD.MOV.U32 R2, RZ, RZ, R10 ;  /* 0x000000ffff027224 */ /* 0x000fca00078e000a */
[----:B------:R-:W-:-:S07]  /*10c0*/  MOV R2, R2 ;  /* 0x0000000200027202 */ /* 0x000fce0000000f00 */
.L_x_213:
[----:B------:R-:W2:Y:S02]  /*10d0*/  LDS R4, [R2+0x4] ;  /* 0x0000040002047984 */ /* 0x000ea40000000800 */
[----:B--2---:R-:W-:-:S05]  /*10e0*/  HFMA2 R5, R4, 1, 1, R0 ;  /* 0x3c003c0004057831 */ /* 0x004fca0000000000 */
[----:B------:R-:W2:Y:S02]  /*10f0*/  ATOMS.CAST.SPIN P0, [R2+0x4], R4, R5 ;  /* 0x000004040200758d */ /* 0x000ea40001800005 */
[----:B--2---:R-:W-:Y:S05]  /*1100*/  @!P0 BRA `(.L_x_213) ;  /* 0xfffffffc00f08947 */ /* 0x004fea000383ffff */
[----:B------:R-:W-:Y:S05]  /*1110*/  BRA `(.L_x_211) ;  /* 0x00000000000c7947 */ /* 0x000fea0003800000 */
.L_x_212:
[----:B-1----:R-:W2:Y:S02]  /*1120*/  LD.E R3, desc[UR8][R10.64+0x4] ;  /* 0x000004080a037980 */ /* 0x002ea4000c101900 */
[----:B--2---:R-:W-:-:S05]  /*1130*/  IMAD.IADD R3, R0, 0x1, R3 ;  /* 0x0000000100037824 */ /* 0x004fca00078e0203 */
[----:B------:R2:W-:Y:S02]  /*1140*/  ST.E desc[UR8][R10.64+0x4], R3 ;  /* 0x000004030a007985 */ /* 0x0005e4000c101908 */
.L_x_211:
[----:B------:R-:W-:Y:S05]  /*1150*/  BSYNC.RECONVERGENT B0 ;  /* 0x0000000000007941 */ /* 0x000fea0003800200 */
.L_x_210:
        /* <DEDUP_REMOVED lines=9> */
.L_x_217:
[----:B------:R-:W1:Y:S02]  /*11f0*/  LDS R4, [R2] ;  /* 0x0000000002047984 */ /* 0x000e640000000800 */
[----:B-1----:R-:W-:-:S05]  /*1200*/  HADD2 R5, R4, R8 ;  /* 0x0000000804057230 */ /* 0x002fca0000000000 */
[----:B------:R-:W1:Y:S02]  /*1210*/  ATOMS.CAST.SPIN P0, [R2], R4, R5 ;  /* 0x000000040200758d */ /* 0x000e640001800005 */
[----:B-1----:R-:W-:Y:S05]  /*1220*/  @!P0 BRA `(.L_x_217) ;  /* 0xfffffffc00f08947 */ /* 0x002fea000383ffff */
[----:B------:R-:W-:Y:S05]  /*1230*/  BRA `(.L_x_215) ;  /* 0x00000000000c7947 */ /* 0x000fea0003800000 */
.L_x_216:
[----:B------:R-:W2:Y:S02]  /*1240*/  LD.E R3, desc[UR8][R10.64] ;  /* 0x000000080a037980 */ /* 0x000ea4000c101900 */
[----:B--2---:R-:W-:-:S05]  /*1250*/  IMAD.IADD R3, R8, 0x1, R3 ;  /* 0x0000000108037824 */ /* 0x004fca00078e0203 */
[----:B------:R1:W-:Y:S02]  /*1260*/  ST.E desc[UR8][R10.64], R3 ;  /* 0x000000030a007985 */ /* 0x0003e4000c101908 */
.L_x_215:
[----:B------:R-:W-:Y:S05]  /*1270*/  BSYNC.RECONVERGENT B0 ;  /* 0x0000000000007941 */ /* 0x000fea0003800200 */
.L_x_214:
[----:B------:R2:W-:Y:S02]  /*1280*/  ATOM.E.ADD.F16x2.RN.STRONG.GPU P0, RZ, desc[UR8][R10.64+0x4], R8 ;  /* 0x800004080aff79a2 */ /* 0x0005e4000c10e108 */
[----:B--2---:R-:W-:Y:S05]  /*1290*/  @P0 EXIT ;  /* 0x000000000000094d */ /* 0x004fea0003800000 */
[----:B------:R-:W2:Y:S02]  /*12a0*/  QSPC.E.S P0, RZ, [R10+0x4] ;  /* 0x000004000aff73aa */ /* 0x000ea40000000500 */
[----:B--2---:R-:W-:Y:S05]  /*12b0*/  @!P0 BRA `(.L_x_218) ;  /* 0x00000000001c8947 */ /* 0x004fea0003800000 */
[----:B------:R-:W-:-:S05]  /*12c0*/  IMAD.MOV.U32 R2, RZ, RZ, R10 ;  /* 0x000000ffff027224 */ /* 0x000fca00078e000a */
[----:B------:R-:W-:-:S07]  /*12d0*/  MOV R2, R2 ;  /* 0x0000000200027202 */ /* 0x000fce0000000f00 */
.L_x_219:
[----:B------:R-:W2:Y:S02]  /*12e0*/  LDS R4, [R2+0x4] ;  /* 0x0000040002047984 */ /* 0x000ea40000000800 */
[----:B--2---:R-:W-:-:S05]  /*12f0*/  HFMA2 R5, R4, 1, 1, R8 ;  /* 0x3c003c0004057831 */ /* 0x004fca0000000008 */
[----:B------:R-:W2:Y:S02]  /*1300*/  ATOMS.CAST.SPIN P0, [R2+0x4], R4, R5 ;  /* 0x000004040200758d */ /* 0x000ea40001800005 */
[----:B--2---:R-:W-:Y:S05]  /*1310*/  @!P0 BRA `(.L_x_219) ;  /* 0xfffffffc00f08947 */ /* 0x004fea000383ffff */
[----:B------:R-:W-:Y:S05]  /*1320*/  EXIT ;  /* 0x000000000000794d */ /* 0x000fea0003800000 */
.L_x_218:
[----:B-1----:R-:W2:Y:S02]  /*1330*/  LD.E R3, desc[UR8][R10.64+0x4] ;  /* 0x000004080a037980 */ /* 0x002ea4000c101900 */
[----:B--2---:R-:W-:-:S05]  /*1340*/  IMAD.IADD R3, R8, 0x1, R3 ;  /* 0x0000000108037824 */ /* 0x004fca00078e0203 */
[----:B------:R-:W-:Y:S01]  /*1350*/  ST.E desc[UR8][R10.64+0x4], R3 ;  /* 0x000004030a007985 */ /* 0x000fe2000c101908 */
[----:B------:R-:W-:Y:S05]  /*1360*/  EXIT ;  /* 0x000000000000794d */ /* 0x000fea0003800000 */
.L_x_220:
        /* <DEDUP_REMOVED lines=9> */
.L_x_3290:


//--------------------- .text._Z28gemm_half_q_half_gptq_kernelILi4ELb1ELb1EEvPK6__halfPKjS4_S2_PS0_iiiiiPKtibS2_i --------------------------
	.section	.text._Z28gemm_half_q_half_gptq_kernelILi4ELb1ELb1EEvPK6__halfPKjS4_S2_PS0_iiiiiPKtibS2_i,"ax",@progbits
	.align	128
        .global         _Z28gemm_half_q_half_gptq_kernelILi4ELb1ELb1EEvPK6__halfPKjS4_S2_PS0_iiiiiPKtibS2_i
        .type           _Z28gemm_half_q_half_gptq_kernelILi4ELb1ELb1EEvPK6__halfPKjS4_S2_PS0_iiiiiPKtibS2_i,@function
        .size           _Z28gemm_half_q_half_gptq_kernelILi4ELb1ELb1EEvPK6__halfPKjS4_S2_PS0_iiiiiPKtibS2_i,(.L_x_3291 - _Z28gemm_half_q_half_gptq_kernelILi4ELb1ELb1EEvPK6__halfPKjS4_S2_PS0_iiiiiPKtibS2_i)
        .other          _Z28gemm_half_q_half_gptq_kernelILi4ELb1ELb1EEvPK6__halfPKjS4_S2_PS0_iiiiiPKtibS2_i,@"STO_CUDA_ENTRY STV_DEFAULT"
_Z28gemm_half_q_half_gptq_kernelILi4ELb1ELb1EEvPK6__halfPKjS4_S2_PS0_iiiiiPKtibS2_i:
.text._Z28gemm_half_q_half_gptq_kernelILi4ELb1ELb1EEvPK6__halfPKjS4_S2_PS0_iiiiiPKtibS2_i:
        /* <DEDUP_REMOVED lines=10> */
[----:B------:R-:W3:Y:S04]  /*00a0*/  LDG.E.U16 R51, desc[UR10][R6.64] ;  /* 0x0000000a06337981 */ /* 0x000ee8000c1e1500 */
[----:B------:R-:W2:Y:S01]  /*00b0*/  LDG.E.U16 R50, desc[UR10][R8.64] ;  /* 0x0000000a08327981 */ /* 0x000ea2000c1e1500 */
[----:B---3--:R-:W-:-:S04]  /*00c0*/  LOP3.LUT R11, R51, R52, R53, 0xfe, !PT ;  /* 0x00000034330b7212 */ /* 0x008fc800078efe35 */
[----:B--2---:R-:W-:-:S04]  /*00d0*/  LOP3.LUT R11, R50, R11, RZ, 0xfc, !PT ;  /* 0x0000000b320b7212 */ /* 0x004fc800078efcff */
[----:B------:R-:W-:-:S04]  /*00e0*/  PRMT R0, R11, 0x9910, RZ ;  /* 0x000099100b007816 */ /* 0x000fc800000000ff */
[----:B------:R-:W-:-:S13]  /*00f0*/  ISETP.NE.AND P0, PT, R0, RZ, PT ;  /* 0x000000ff0000720c */ /* 0x000fda0003f05270 */
[----:B------:R-:W-:Y:S05]  /*0100*/  @!P0 EXIT ;  /* 0x000000000000894d */ /* 0x000fea0003800000 */
[----:B------:R-:W0:Y:S01]  /*0110*/  S2UR UR7, SR_CTAID.Z ;  /* 0x00000000000779c3 */ /* 0x000e220000002700 */
[----:B------:R-:W1:Y:S01]  /*0120*/  S2R R0, SR_TID.X ;  /* 0x0000000000007919 */ /* 0x000e620000002100 */
[----:B------:R-:W-:Y:S01]  /*0130*/  BSSY.RECONVERGENT B0, `(.L_x_221) ;  /* 0x0000053000007945 */ /* 0x000fe20003800200 */
[----:B------:R-:W2:Y:S05]  /*0140*/  S2R R3, SR_CTAID.X ;  /* 0x0000000000037919 */ /* 0x000eaa0000002500 */
[----:B------:R-:W3:Y:S08]  /*0150*/  LDC R2, c[0x0][0x3b0] ;  /* 0x0000ec00ff027b82 */ /* 0x000ef00000000800 */
[----:B------:R-:W4:Y:S01]  /*0160*/  S2UR UR4, SR_CTAID.Y ;  /* 0x00000000000479c3 */ /* 0x000f220000002600 */
[----:B0-----:R-:W-:-:S06]  /*0170*/  USHF.L.U32 UR9, UR7, 0x7, URZ ;  /* 0x0000000707097899 */ /* 0x001fcc00080006ff */
[----:B------:R-:W-:Y:S02]  /*0180*/  MOV R5, UR9 ;  /* 0x0000000900057c02 */ /* 0x000fe40008000f00 */
[----:B-1----:R-:W-:Y:S02]  /*0190*/  IADD3 R8, PT, PT, R0, UR9, RZ ;  /* 0x0000000900087c10 */ /* 0x002fe4000fffe0ff */
[----:B---3--:R-:W-:Y:S02]  /*01a0*/  VIADDMNMX R54, R5, 0x80, R2, PT ;  /* 0x0000008005367846 */ /* 0x008fe40003800102 */
[----:B--2---:R-:W-:Y:S02]  /*01b0*/  LEA R3, R3, R0, 0x7 ;  /* 0x0000000003037211 */ /* 0x004fe400078e38ff */
[----:B------:R-:W-:Y:S01]  /*01c0*/  ISETP.GE.AND P0, PT, R8, R54, PT ;  /* 0x000000360800720c */ /* 0x000fe20003f06270 */
[----:B----4-:R-:W-:Y:S01]  /*01d0*/  USHF.L.U32 UR4, UR4, 0x2, URZ ;  /* 0x0000000204047899 */ /* 0x010fe200080006ff */
[----:B------:R-:W-:-:S11]  /*01e0*/  SHF.L.U32 R3, R3, 0x2, RZ ;  /* 0x0000000203037819 */ /* 0x000fd600000006ff */
        /* <DEDUP_REMOVED lines=10> */
[----:B------:R-:W-:-:S05]  /*0290*/  IMAD R5, R2, UR4, RZ ;  /* 0x0000000402057c24 */ /* 0x000fca000f8e02ff */
[-C--:B------:R-:W-:Y:S02]  /*02a0*/  IADD3 R7, PT, PT, R5, R2.reuse, RZ ;  /* 0x0000000205077210 */ /* 0x080fe40007ffe0ff */
[C---:B------:R-:W-:Y:S02]  /*02b0*/  IADD3 R6, P0, PT, R8.reuse, R5, RZ ;  /* 0x0000000508067210 */ /* 0x040fe40007f1e0ff */
[-C--:B------:R-:W-:Y:S02]  /*02c0*/  IADD3 R9, PT, PT, R7, R2.reuse, RZ ;  /* 0x0000000207097210 */ /* 0x080fe40007ffe0ff */
[----:B------:R-:W-:Y:S02]  /*02d0*/  LEA.HI.X.SX32 R5, R5, RZ, 0x1, P0 ;  /* 0x000000ff05057211 */ /* 0x000fe400000f0eff */
[----:B------:R-:W-:Y:S02]  /*02e0*/  IADD3 R14, P1, PT, R8, R7, RZ ;  /* 0x00000007080e7210 */ /* 0x000fe40007f3e0ff */
[----:B------:R-:W-:-:S02]  /*02f0*/  IADD3 R10, PT, PT, R9, R2, RZ ;  /* 0x00000002090a7210 */ /* 0x000fc40007ffe0ff */
[C---:B0-----:R-:W-:Y:S02]  /*0300*/  LEA R4, P0, R6.reuse, UR12, 0x1 ;  /* 0x0000000c06047c11 */ /* 0x041fe4000f8008ff */
[----:B------:R-:W-:Y:S02]  /*0310*/  LEA.HI.X.SX32 R7, R7, RZ, 0x1, P1 ;  /* 0x000000ff07077211 */ /* 0x000fe400008f0eff */
[----:B------:R-:W-:Y:S02]  /*0320*/  LEA.HI.X R5, R6, UR13, R5, 0x1, P0 ;  /* 0x0000000d06057c11 */ /* 0x000fe400080f0c05 */
[----:B------:R-:W-:Y:S02]  /*0330*/  LEA R6, P0, R14, UR12, 0x1 ;  /* 0x0000000c0e067c11 */ /* 0x000fe4000f8008ff */
[C---:B------:R-:W-:Y:S02]  /*0340*/  IADD3 R11, P3, PT, R8.reuse, R10, RZ ;  /* 0x0000000a080b7210 */ /* 0x040fe40007f7e0ff */
[----:B------:R-:W-:Y:S01]  /*0350*/  IADD3 R13, P2, PT, R8, R9, RZ ;  /* 0x00000009080d7210 */ /* 0x000fe20007f5e0ff */
[----:B------:R-:W2:Y:S01]  /*0360*/  LDG.E.U16.CONSTANT R5, desc[UR10][R4.64] ;  /* 0x0000000a04057981 */ /* 0x000ea2000c1e9500 */
[----:B------:R-:W-:-:S02]  /*0370*/  LEA.HI.X R7, R14, UR13, R7, 0x1, P0 ;  /* 0x0000000d0e077c11 */ /* 0x000fc400080f0c07 */
[----:B------:R-:W-:Y:S02]  /*0380*/  LEA.HI.X.SX32 R14, R10, RZ, 0x1, P3 ;  /* 0x000000ff0a0e7211 */ /* 0x000fe400018f0eff */
[----:B------:R-:W-:Y:S02]  /*0390*/  LEA.HI.X.SX32 R16, R9, RZ, 0x1, P2 ;  /* 0x000000ff09107211 */ /* 0x000fe400010f0eff */
[----:B------:R-:W-:Y:S01]  /*03a0*/  LEA R8, P1, R13, UR12, 0x1 ;  /* 0x0000000c0d087c11 */ /* 0x000fe2000f8208ff */
[----:B------:R-:W3:Y:S01]  /*03b0*/  LDG.E.U16.CONSTANT R7, desc[UR10][R6.64] ;  /* 0x0000000a06077981 */ /* 0x000ee2000c1e9500 */
[----:B------:R-:W-:Y:S02]  /*03c0*/  LEA R10, P0, R11, UR12, 0x1 ;  /* 0x0000000c0b0a7c11 */ /* 0x000fe4000f8008ff */
[----:B------:R-:W-:Y:S02]  /*03d0*/  LEA.HI.X R9, R13, UR13, R16, 0x1, P1 ;  /* 0x0000000d0d097c11 */ /* 0x000fe400088f0c10 */
[----:B------:R-:W-:-:S04]  /*03e0*/  LEA.HI.X R11, R11, UR13, R14, 0x1, P0 ;  /* 0x0000000d0b0b7c11 */ /* 0x000fc800080f0c0e */
[----:B------:R-:W4:Y:S04]  /*03f0*/  LDG.E.U16.CONSTANT R9, desc[UR10][R8.64] ;  /* 0x0000000a08097981 */ /* 0x000f28000c1e9500 */
[----:B------:R-:W5:Y:S04]  /*0400*/  LDG.E.U16.CONSTANT R11, desc[UR10][R10.64] ;  /* 0x0000000a0a0b7981 */ /* 0x000f68000c1e9500 */
[----:B--2---:R0:W-:Y:S04]  /*0410*/  STS.U16 [R12], R5 ;  /* 0x000000050c007388 */ /* 0x0041e80000000400 */
[----:B---3--:R0:W-:Y:S04]  /*0420*/  STS.U16 [R12+0x100], R7 ;  /* 0x000100070c007388 */ /* 0x0081e80000000400 */
[----:B----4-:R0:W-:Y:S04]  /*0430*/  STS.U16 [R12+0x200], R9 ;  /* 0x000200090c007388 */ /* 0x0101e80000000400 */
[----:B-----5:R0:W-:Y:S01]  /*0440*/  STS.U16 [R12+0x300], R11 ;  /* 0x0003000b0c007388 */ /* 0x0201e20000000400 */
[----:B------:R-:W-:Y:S05]  /*0450*/  BRA `(.L_x_222) ;  /* 0x0000000000807947 */ /* 0x000fea0003800000 */
.L_x_223:
[----:B------:R-:W-:-:S04]  /*0460*/  LEA R4, P0, R8, UR12, 0x1 ;  /* 0x0000000c08047c11 */ /* 0x000fc8000f8008ff */
[----:B------:R-:W-:Y:S01]  /*0470*/  LEA.HI.X R5, R8, UR13, RZ, 0x1, P0 ;  /* 0x0000000d08057c11 */ /* 0x000fe200080f0cff */
[----:B------:R-:W0:Y:S04]  /*0480*/  LDCU.64 UR12, c[0x0][0x380] ;  /* 0x00007000ff0c77ac */ /* 0x000e280008000a00 */
[----:B------:R-:W2:Y:S01]  /*0490*/  LDG.E.U16.CONSTANT R4, desc[UR10][R4.64] ;  /* 0x0000000a04047981 */ /* 0x000ea2000c1e9500 */
[----:B------:R-:W-:-:S05]  /*04a0*/  IMAD R9, R2, UR4, RZ ;  /* 0x0000000402097c24 */ /* 0x000fca000f8e02ff */
[----:B------:R-:W-:-:S04]  /*04b0*/  IADD3 R15, PT, PT, R9, R2, RZ ;  /* 0x00000002090f7210 */ /* 0x000fc80007ffe0ff */
[----:B------:R-:W-:-:S04]  /*04c0*/  IADD3 R17, PT, PT, R15, R2, RZ ;  /* 0x000000020f117210 */ /* 0x000fc80007ffe0ff */
[----:B------:R-:W-:Y:S02]  /*04d0*/  IADD3 R19, PT, PT, R17, R2, RZ ;  /* 0x0000000211137210 */ /* 0x000fe40007ffe0ff */
[-C--:B--2---:R-:W-:Y:S02]  /*04e0*/  IADD3 R7, P0, PT, R9, R4.reuse, RZ ;  /* 0x0000000409077210 */ /* 0x084fe40007f1e0ff */
[-C--:B------:R-:W-:Y:S02]  /*04f0*/  IADD3 R13, P1, PT, R15, R4.reuse, RZ ;  /* 0x000000040f0d7210 */ /* 0x080fe40007f3e0ff */
[----:B------:R-:W-:Y:S02]  /*0500*/  LEA.HI.X.SX32 R8, R9, RZ, 0x1, P0 ;  /* 0x000000ff09087211 */ /* 0x000fe400000f0eff */
[----:B0-----:R-:W-:Y:S02]  /*0510*/  LEA R6, P0, R7, UR12, 0x1 ;  /* 0x0000000c07067c11 */ /* 0x001fe4000f8008ff */
[----:B------:R-:W-:-:S02]  /*0520*/  IADD3 R9, P2, PT, R17, R4, RZ ;  /* 0x0000000411097210 */ /* 0x000fc40007f5e0ff */
[----:B------:R-:W-:Y:S02]  /*0530*/  IADD3 R11, P3, PT, R19, R4, RZ ;  /* 0x00000004130b7210 */ /* 0x000fe40007f7e0ff */
[----:B------:R-:W-:Y:S02]  /*0540*/  LEA.HI.X R7, R7, UR13, R8, 0x1, P0 ;  /* 0x0000000d07077c11 */ /* 0x000fe400080f0c08 */
[----:B------:R-:W-:Y:S02]  /*0550*/  LEA.HI.X.SX32 R18, R15, RZ, 0x1, P1 ;  /* 0x000000ff0f127211 */ /* 0x000fe400008f0eff */
[----:B------:R-:W-:Y:S02]  /*0560*/  LEA.HI.X.SX32 R16, R17, RZ, 0x1, P2 ;  /* 0x000000ff11107211 */ /* 0x000fe400010f0eff */
[----:B------:R-:W-:Y:S01]  /*0570*/  LEA.HI.X.SX32 R14, R19, RZ, 0x1, P3 ;  /* 0x000000ff130e7211 */ /* 0x000fe200018f0eff */
[----:B------:R-:W2:Y:S01]  /*0580*/  LDG.E.U16.CONSTANT R7, desc[UR10][R6.64] ;  /* 0x0000000a06077981 */ /* 0x000ea2000c1e9500 */
[----:B------:R-:W-:-:S02]  /*0590*/  LEA R4, P0, R13, UR12, 0x1 ;  /* 0x0000000c0d047c11 */ /* 0x000fc4000f8008ff */
[----:B------:R-:W-:Y:S02]  /*05a0*/  LEA R8, P1, R9, UR12, 0x1 ;  /* 0x0000000c09087c11 */ /* 0x000fe4000f8208ff */
[----:B------:R-:W-:Y:S02]  /*05b0*/  LEA R10, P2, R11, UR12, 0x1 ;  /* 0x0000000c0b0a7c11 */ /* 0x000fe4000f8408ff */
[----:B------:R-:W-:Y:S02]  /*05c0*/  LEA.HI.X R5, R13, UR13, R18, 0x1, P0 ;  /* 0x0000000d0d057c11 */ /* 0x000fe400080f0c12 */
[----:B------:R-:W-:Y:S02]  /*05d0*/  LEA.HI.X R9, R9, UR13, R16, 0x1, P1 ;  /* 0x0000000d09097c11 */ /* 0x000fe400088f0c10 */
[----:B------:R-:W-:Y:S02]  /*05e0*/  LEA.HI.X R11, R11, UR13, R14, 0x1, P2 ;  /* 0x0000000d0b0b7c11 */ /* 0x000fe400090f0c0e */
[----:B------:R-:W3:Y:S04]  /*05f0*/  LDG.E.U16.CONSTANT R5, desc[UR10][R4.64] ;  /* 0x0000000a04057981 */ /* 0x000ee8000c1e9500 */
[----:B------:R-:W4:Y:S04]  /*0600*/  LDG.E.U16.CONSTANT R9, desc[UR10][R8.64] ;  /* 0x0000000a08097981 */ /* 0x000f28000c1e9500 */
[----:B------:R-:W5:Y:S04]  /*0610*/  LDG.E.U16.CONSTANT R11, desc[UR10][R10.64] ;  /* 0x0000000a0a0b7981 */ /* 0x000f68000c1e9500 */
[----:B--2---:R1:W-:Y:S04]  /*0620*/  STS.U16 [R12], R7 ;  /* 0x000000070c007388 */ /* 0x0043e80000000400 */
[----:B---3--:R1:W-:Y:S04]  /*0630*/  STS.U16 [R12+0x100], R5 ;  /* 0x000100050c007388 */ /* 0x0083e80000000400 */
[----:B----4-:R1:W-:Y:S04]  /*0640*/  STS.U16 [R12+0x200], R9 ;  /* 0x000200090c007388 */ /* 0x0103e80000000400 */
[----:B-----5:R1:W-:Y:S02]  /*0650*/  STS.U16 [R12+0x300], R11 ;  /* 0x0003000b0c007388 */ /* 0x0203e40000000400 */
.L_x_222:
[----:B------:R-:W-:Y:S05]  /*0660*/  BSYNC.RECONVERGENT B0 ;  /* 0x0000000000007941 */ /* 0x000fea0003800200 */
.L_x_221:
[----:B------:R-:W2:Y:S02]  /*0670*/  LDCU UR8, c[0x0][0x3ac] ;  /* 0x00007580ff0877ac */ /* 0x000ea40008000800 */
[----:B--2---:R-:W-:-:S13]  /*0680*/  ISETP.GE.AND P0, PT, R3, UR8, PT ;  /* 0x0000000803007c0c */ /* 0x004fda000bf06270 */
[----:B------:R-:W-:Y:S05]  /*0690*/  @P0 EXIT ;  /* 0x000000000000094d */ /* 0x000fea0003800000 */
[----:B------:R-:W2:Y:S02]  /*06a0*/  LDCU.U8 UR5, c[0x0][0x3cc] ;  /* 0x00007980ff0577ac */ /* 0x000ea40008000000 */
[----:B--2---:R-:W-:-:S04]  /*06b0*/  UPRMT UR5, UR5, 0x8880, URZ ;  /* 0x0000888005057896 */ /* 0x004fc800080000ff */
[----:B------:R-:W-:-:S04]  /*06c0*/  UISETP.NE.AND UP0, UPT, UR5, URZ, UPT ;  /* 0x000000ff0500728c */ /* 0x000fc8000bf05270 */
[----:B------:R-:W-:-:S09]  /*06d0*/  UISETP.NE.OR UP0, UPT, UR7, URZ, !UP0 ;  /* 0x000000ff0700728c */ /* 0x000fd2000c705670 */
[----:B------:R-:W-:Y:S05]  /*06e0*/  BRA.U UP0, `(.L_x_224) ;  /* 0x0000000100387547 */ /* 0x000fea000b800000 */
[----:B01----:R-:W0:Y:S01]  /*06f0*/  LDC.64 R4, c[0x0][0x3a0] ;  /* 0x0000e800ff047b82 */ /* 0x003e220000000a00 */
[----:B------:R-:W-:Y:S02]  /*0700*/  MOV R6, UR4 ;  /* 0x0000000400067c02 */ /* 0x000fe40008000f00 */
[----:B------:R-:W-:Y:S02]  /*0710*/  MOV R9, UR8 ;  /* 0x0000000800097c02 */ /* 0x000fe40008000f00 */
[----:B------:R-:W-:Y:S01]  /*0720*/  MOV R11, UR8 ;  /* 0x00000008000b7c02 */ /* 0x000fe20008000f00 */
[----:B------:R-:W-:-:S04]  /*0730*/  IMAD R7, R6, UR8, R3 ;  /* 0x0000000806077c24 */ /* 0x000fc8000f8e0203 */
[----:B0-----:R-:W-:Y:S01]  /*0740*/  IMAD.WIDE R4, R7, 0x2, R4 ;  /* 0x0000000207047825 */ /* 0x001fe200078e0204 */
[----:B------:R-:W-:-:S04]  /*0750*/  MOV R7, UR8 ;  /* 0x0000000800077c02 */ /* 0x000fc80008000f00 */
[----:B------:R2:W-:Y:S01]  /*0760*/  STG.E.64 desc[UR10][R4.64], RZ ;  /* 0x000000ff04007986 */ /* 0x0005e2000c101b0a */
[----:B------:R-:W-:-:S05]  /*0770*/  IMAD.WIDE R6, R7, 0x2, R4 ;  /* 0x0000000207067825 */ /* 0x000fca00078e0204 */
[----:B------:R2:W-:Y:S01]  /*0780*/  STG.E.64 desc[UR10][R6.64], RZ ;  /* 0x000000ff06007986 */ /* 0x0005e2000c101b0a */
[----:B------:R-:W-:-:S05]  /*0790*/  IMAD.WIDE R8, R9, 0x2, R6 ;  /* 0x0000000209087825 */ /* 0x000fca00078e0206 */
[----:B------:R2:W-:Y:S01]  /*07a0*/  STG.E.64 desc[UR10][R8.64], RZ ;  /* 0x000000ff08007986 */ /* 0x0005e2000c101b0a */
[----:B------:R-:W-:-:S05]  /*07b0*/  IMAD.WIDE R10, R11, 0x2, R8 ;  /* 0x000000020b0a7825 */ /* 0x000fca00078e0208 */
[----:B------:R2:W-:Y:S02]  /*07c0*/  STG.E.64 desc[UR10][R10.64], RZ ;  /* 0x000000ff0a007986 */ /* 0x0005e4000c101b0a */
.L_x_224:
[----:B------:R-:W3:Y:S01]  /*07d0*/  LDCU UR6, c[0x0][0x3b8] ;  /* 0x00007700ff0677ac */ /* 0x000ee20008000800 */
[----:B--2---:R-:W-:Y:S02]  /*07e0*/  IABS R10, UR9 ;  /* 0x00000009000a7c13 */ /* 0x004fe40008000000 */
[----:B---3--:R-:W-:-:S04]  /*07f0*/  MOV R4, UR6 ;  /* 0x0000000600047c02 */ /* 0x008fc80008000f00 */
[----:B01----:R-:W-:-:S04]  /*0800*/  IABS R7, R4 ;  /* 0x0000000400077213 */ /* 0x003fc80000000000 */
[----:B------:R-:W0:Y:S08]  /*0810*/  I2F.RP R6, R7 ;  /* 0x0000000700067306 */ /* 0x000e300000209400 */
[----:B0-----:R-:W0:Y:S02]  /*0820*/  MUFU.RCP R6, R6 ;  /* 0x0000000600067308 */ /* 0x001e240000001000 */
[----:B0-----:R-:W-:-:S02]  /*0830*/  IADD3 R4, PT, PT, R6, 0xffffffe, RZ ;  /* 0x0ffffffe06047810 */ /* 0x001fc40007ffe0ff */
[----:B------:R-:W-:-:S04]  /*0840*/  SHF.R.S32.HI R6, RZ, 0x1f, R3 ;  /* 0x0000001fff067819 */ /* 0x000fc80000011403 */
[----:B------:R0:W1:Y:S01]  /*0850*/  F2I.FTZ.U32.TRUNC.NTZ R5, R4 ;  /* 0x0000000400057305 */ /* 0x000062000021f000 */
[----:B------:R-:W-:-:S04]  /*0860*/  LEA.HI R6, R6, R3, RZ, 0x3 ;  /* 0x0000000306067211 */ /* 0x000fc800078f18ff */
[----:B------:R-:W-:Y:S01]  /*0870*/  SHF.R.S32.HI R33, RZ, 0x3, R6 ;  /* 0x00000003ff217819 */ /* 0x000fe20000011406 */
[----:B0-----:R-:W-:-:S05]  /*0880*/  HFMA2 R4, -RZ, RZ, 0, 0 ;  /* 0x00000000ff047431 */ /* 0x001fca00000001ff */
[----:B------:R-:W-:Y:S02]  /*0890*/  R2UR UR4, R4 ;  /* 0x00000000040472ca */ /* 0x000fe400000e0000 */
[----:B-1----:R-:W-:Y:S02]  /*08a0*/  R2UR UR5, R5 ;  /* 0x00000000050572ca */ /* 0x002fe400000e0000 */
[----:B------:R-:W-:-:S05]  /*08b0*/  IADD3 R8, PT, PT, RZ, -R5, RZ ;  /* 0x80000005ff087210 */ /* 0x000fca0007ffe0ff */
[----:B------:R-:W-:Y:S01]  /*08c0*/  IMAD R9, R8, R7, RZ ;  /* 0x0000000708097224 */ /* 0x000fe200078e02ff */
[----:B------:R-:W-:-:S04]  /*08d0*/  MOV R8, R10 ;  /* 0x0000000a00087202 */ /* 0x000fc80000000f00 */
[----:B------:R-:W-:Y:S01]  /*08e0*/  R2UR UR12, R8 ;  /* 0x00000000080c72ca */ /* 0x000fe200000e0000 */
[----:B------:R-:W-:-:S05]  /*08f0*/  IMAD.HI.U32 R9, R5, R9, UR4 ;  /* 0x0000000405097e27 */ /* 0x000fca000f8e0009 */
[----:B------:R-:W-:-:S13]  /*0900*/  R2UR UR4, R9 ;  /* 0x00000000090472ca */ /* 0x000fda00000e0000 */
[----:B------:R-:W-:Y:S02]  /*0910*/  UIMAD.WIDE.U32 UR4, UR4, UR12, URZ ;  /* 0x0000000c040472a5 */ /* 0x000fe4000f8e00ff */
[----:B------:R-:W-:-:S04]  /*0920*/  ULOP3.LUT UR4, UR9, UR6, URZ, 0x3c, !UPT ;  /* 0x0000000609047292 */ /* 0x000fc8000f8e3cff */
[----:B------:R-:W-:-:S05]  /*0930*/  IADD3 R4, PT, PT, RZ, -UR5, RZ ;  /* 0x80000005ff047c10 */ /* 0x000fca000fffe0ff */
[C---:B------:R-:W-:Y:S01]  /*0940*/  IMAD R4, R7.reuse, R4, UR12 ;  /* 0x0000000c07047e24 */ /* 0x040fe2000f8e0204 */
[----:B------:R-:W-:Y:S04]  /*0950*/  BAR.SYNC.DEFER_BLOCKING 0x0 ;  /* 0x0000000000007b1d */ /* 0x000fe80000010000 */
[----:B------:R-:W-:-:S13]  /*0960*/  ISETP.GT.U32.AND P0, PT, R7, R4, PT ;  /* 0x000000040700720c */ /* 0x000fda0003f04070 */
[----:B------:R-:W-:Y:S01]  /*0970*/  VOTEU.ANY UP0, P0 ;  /* 0x0000000000ff7886 */ /* 0x000fe20000000100 */
[----:B------:R-:W-:-:S04]  /*0980*/  PLOP3.LUT P0, PT, PT, PT, UP0, 0x80, 0x8 ;  /* 0x000000000008781c */ /* 0x000fc80003f0f008 */
[----:B------:R-:W-:Y:S02]  /*0990*/  @!UP0 UIADD3 UR5, UPT, UPT, UR5, 0x1, URZ ;  /* 0x0000000105058890 */ /* 0x000fe4000fffe0ff */
[----:B------:R-:W-:-:S07]  /*09a0*/  UISETP.GE.AND UP0, UPT, UR4, URZ, UPT ;  /* 0x000000ff0400728c */ /* 0x000fce000bf06270 */
[----:B------:R-:W-:-:S04]  /*09b0*/  @!P0 IADD3 R4, PT, PT, R4, -R7, RZ ;  /* 0x8000000704048210 */ /* 0x000fc80007ffe0ff */
[----:B------:R-:W-:Y:S02]  /*09c0*/  ISETP.GE.U32.AND P0, PT, R4, R7, PT ;  /* 0x000000070400720c */ /* 0x000fe40003f06070 */
[----:B------:R-:W0:Y:S11]  /*09d0*/  LDC.64 R4, c[0x0][0x390] ;  /* 0x0000e400ff047b82 */ /* 0x000e360000000a00 */
[----:B------:R-:W-:-:S05]  /*09e0*/  VOTEU.ANY UP1, P0 ;  /* 0x0000000000ff7886 */ /* 0x000fca0000020100 */
[----:B------:R-:W-:Y:S02]  /*09f0*/  @UP1 UIADD3 UR5, UPT, UPT, UR5, 0x1, URZ ;  /* 0x0000000105051890 */ /* 0x000fe4000fffe0ff */
[----:B------:R-:W-:Y:S02]  /*0a00*/  UISETP.NE.AND UP1, UPT, UR6, URZ, UPT ;  /* 0x000000ff0600728c */ /* 0x000fe4000bf25270 */
[----:B------:R-:W-:-:S09]  /*0a10*/  @!UP0 UIADD3 UR5, UPT, UPT, URZ, -UR5, URZ ;  /* 0x80000005ff058290 */ /* 0x000fd2000fffe0ff */
[----:B------:R-:W-:-:S04]  /*0a20*/  @!UP1 ULOP3.LUT UR5, URZ, UR6, URZ, 0x33, !UPT ;  /* 0x00000006ff059292 */ /* 0x000fc8000f8e33ff */
[----:B------:R-:W-:-:S04]  /*0a30*/  UIMAD UR12, UR8, UR5, URZ ;  /* 0x00000005080c72a4 */ /* 0x000fc8000f8e02ff */
[----:B------:R-:W-:-:S04]  /*0a40*/  USHF.R.S32.HI UR4, URZ, 0x1f, UR12 ;  /* 0x0000001fff047899 */ /* 0x000fc8000801140c */
[----:B------:R-:W-:-:S06]  /*0a50*/  ULEA.HI UR4, UR4, UR12, URZ, 0x3 ;  /* 0x0000000c04047291 */ /* 0x000fcc000f8f18ff */
[----:B------:R-:W-:-:S04]  /*0a60*/  MOV R6, UR4 ;  /* 0x0000000400067c02 */ /* 0x000fc80008000f00 */
[----:B------:R-:W-:-:S05]  /*0a70*/  LEA.HI.SX32 R7, R6, R33, 0x1d ;  /* 0x0000002106077211 */ /* 0x000fca00078feaff */
[----:B0-----:R-:W-:Y:S02]  /*0a80*/  IMAD.WIDE R4, R7, 0x4, R4 ;  /* 0x0000000407047825 */ /* 0x001fe400078e0204 */
[----:B------:R-:W0:Y:S04]  /*0a90*/  LDC.64 R6, c[0x0][0x398] ;  /* 0x0000e600ff067b82 */ /* 0x000e280000000a00 */
[----:B------:R1:W2:Y:S01]  /*0aa0*/  LDG.E.CONSTANT R5, desc[UR10][R4.64] ;  /* 0x0000000a04057981 */ /* 0x0002a2000c1e9900 */
[----:B------:R-:W-:Y:S01]  /*0ab0*/  IADD3 R9, PT, PT, R3, UR12, RZ ;  /* 0x0000000c03097c10 */ /* 0x000fe2000fffe0ff */
[----:B------:R-:W-:Y:S01]  /*0ac0*/  UIMAD UR4, UR7, UR8, URZ ;  /* 0x00000008070472a4 */ /* 0x000fe2000f8e02ff */
[----:B------:R-:W-:Y:S01]  /*0ad0*/  SHF.L.U32 R0, R0, 0x4, RZ ;  /* 0x0000000400007819 */ /* 0x000fe200000006ff */
[----:B------:R-:W3:Y:S02]  /*0ae0*/  LDCU.64 UR12, c[0x0][0x388] ;  /* 0x00007100ff0c77ac */ /* 0x000ee40008000a00 */
[----:B0-----:R-:W-:-:S05]  /*0af0*/  IMAD.WIDE R6, R9, 0x2, R6 ;  /* 0x0000000209067825 */ /* 0x001fca00078e0206 */
[----:B------:R-:W4:Y:S04]  /*0b00*/  LDG.E.CONSTANT R17, desc[UR10][R6.64+0x4] ;  /* 0x0000040a06117981 */ /* 0x000f28000c1e9900 */
[----:B------:R0:W5:Y:S01]  /*0b10*/  LDG.E.CONSTANT R16, desc[UR10][R6.64] ;  /* 0x0000000a06107981 */ /* 0x000162000c1e9900 */
[----:B------:R-:W-:Y:S01]  /*0b20*/  USHF.L.U32 UR4, UR4, 0x4, URZ ;  /* 0x0000000404047899 */ /* 0x000fe200080006ff */
[----:B------:R-:W-:Y:S02]  /*0b30*/  LOP3.LUT R0, R0, 0x10, RZ, 0xc0, !PT ;  /* 0x0000001000007812 */ /* 0x000fe400078ec0ff */
[----:B-1----:R-:W-:-:S03]  /*0b40*/  SHF.R.S32.HI R4, RZ, 0x1f, R3 ;  /* 0x0000001fff047819 */ /* 0x002fc60000011403 */
[----:B------:R-:W-:Y:S01]  /*0b50*/  IADD3 R36, P0, PT, R3, UR4, RZ ;  /* 0x0000000403247c10 */ /* 0x000fe2000ff1e0ff */
[----:B------:R-:W1:Y:S03]  /*0b60*/  I2F.F16 R8, -0x40 ;  /* 0xffffffc000087906 */ /* 0x000e660000200c00 */
[----:B---3--:R-:W-:Y:S02]  /*0b70*/  LEA R35, P1, R36, UR12, 0x2 ;  /* 0x0000000c24237c11 */ /* 0x008fe4000f8210ff */
[----:B-1----:R-:W-:Y:S01]  /*0b80*/  R2UR UR12, R8 ;  /* 0x00000000080c72ca */ /* 0x002fe200000e0000 */
[----:B------:R-:W-:Y:S01]  /*0b90*/  HFMA2 R20, -RZ, RZ, 0, 0 ;  /* 0x00000000ff147431 */ /* 0x000fe200000001ff */
[----:B------:R-:W-:Y:S02]  /*0ba0*/  CS2R R14, SRZ ;  /* 0x00000000000e7805 */ /* 0x000fe4000001ff00 */
[----:B0-----:R-:W-:-:S02]  /*0bb0*/  CS2R R6, SRZ ;  /* 0x0000000000067805 */ /* 0x001fc4000001ff00 */
[----:B------:R-:W-:Y:S02]  /*0bc0*/  CS2R R8, SRZ ;  /* 0x0000000000087805 */ /* 0x000fe4000001ff00 */
[----:B------:R-:W-:Y:S02]  /*0bd0*/  CS2R R12, SRZ ;  /* 0x00000000000c7805 */ /* 0x000fe4000001ff00 */
[----:B--2---:R-:W-:Y:S02]  /*0be0*/  SHF.R.U32.HI R0, RZ, R0, R5 ;  /* 0x00000000ff007219 */ /* 0x004fe40000011605 */
[----:B------:R-:W-:-:S04]  /*0bf0*/  MOV R5, UR4 ;  /* 0x0000000400057c02 */ /* 0x000fc80008000f00 */
[----:B------:R-:W-:Y:S02]  /*0c00*/  LEA.HI.X.SX32 R5, R5, R4, 0x1, P0 ;  /* 0x0000000405057211 */ /* 0x000fe400000f0eff */
[----:B------:R-:W-:Y:S02]  /*0c10*/  ISETP.LE.AND P0, PT, R2, UR9, PT ;  /* 0x0000000902007c0c */ /* 0x000fe4000bf03270 */
[C---:B------:R-:W-:Y:S02]  /*0c20*/  LEA.HI R2, R0.reuse, 0x1, RZ, 0x1c ;  /* 0x0000000100027811 */ /* 0x040fe400078fe0ff */
[----:B------:R-:W-:Y:S02]  /*0c30*/  IADD3 R3, PT, PT, R0, 0x1, RZ ;  /* 0x0000000100037810 */ /* 0x000fe40007ffe0ff */
[----:B------:R-:W-:Y:S02]  /*0c40*/  LOP3.LUT R21, R2, 0xf, RZ, 0xc0, !PT ;  /* 0x0000000f02157812 */ /* 0x000fe400078ec0ff */
[----:B------:R-:W-:-:S02]  /*0c50*/  LEA.HI R2, R0, 0x1, RZ, 0x18 ;  /* 0x0000000100027811 */ /* 0x000fc400078fc0ff */
[----:B------:R-:W-:Y:S02]  /*0c60*/  LEA.HI R10, R0, 0x1, RZ, 0x14 ;  /* 0x00000001000a7811 */ /* 0x000fe400078fa0ff */
[----:B------:R-:W-:Y:S02]  /*0c70*/  LOP3.LUT R18, R3, 0xf, RZ, 0xc0, !PT ;  /* 0x0000000f03127812 */ /* 0x000fe400078ec0ff */
[----:B------:R-:W-:Y:S02]  /*0c80*/  LOP3.LUT R23, R2, 0xf, RZ, 0xc0, !PT ;  /* 0x0000000f02177812 */ /* 0x000fe400078ec0ff */
[----:B------:R-:W-:Y:S01]  /*0c90*/  LOP3.LUT R25, R10, 0xf, RZ, 0xc0, !PT ;  /* 0x0000000f0a197812 */ /* 0x000fe200078ec0ff */
[----:B------:R-:W0:Y:S08]  /*0ca0*/  I2F.F16 R19, R18 ;  /* 0x0000001200137306 */ /* 0x000e300000200c00 */
[----:B------:R1:W-:Y:S08]  /*0cb0*/  I2F.F16 R22, R21 ;  /* 0x0000001500167306 */ /* 0x0003f00000200c00 */
[----:B------:R-:W2:Y:S08]  /*0cc0*/  I2F.F16 R24, R23 ;  /* 0x0000001700187306 */ /* 0x000eb00000200c00 */
[----:B------:R3:W3:Y:S01]  /*0cd0*/  I2F.F16 R34, R25 ;  /* 0x0000001900227306 */ /* 0x0006e20000200c00 */
[----:B-1----:R-:W-:-:S02]  /*0ce0*/  LOP3.LUT R21, R21, 0xe400, RZ, 0xfc, !PT ;  /* 0x0000e40015157812 */ /* 0x002fc400078efcff */
[C-C-:B----4-:R-:W-:Y:S02]  /*0cf0*/  PRMT R30, R17.reuse, 0x5410, R17.reuse ;  /* 0x00005410111e7816 */ /* 0x150fe40000000011 */
[----:B------:R-:W-:Y:S01]  /*0d00*/  PRMT R29, R17, 0x7632, R17 ;  /* 0x00007632111d7816 */ /* 0x000fe20000000011 */
[----:B0-----:R-:W-:Y:S01]  /*0d10*/  HADD2 R27, -R19.H0_H0, UR12.H0_H0 ;  /* 0x2000000c131b7e30 */ /* 0x001fe20008000900 */
[C-C-:B-----5:R-:W-:Y:S02]  /*0d20*/  PRMT R32, R16.reuse, 0x5410, R16.reuse ;  /* 0x0000541010207816 */ /* 0x160fe40000000010 */
[----:B------:R-:W-:Y:S01]  /*0d30*/  PRMT R31, R16, 0x7632, R16 ;  /* 0x00007632101f7816 */ /* 0x000fe20000000010 */
[----:B--2---:R-:W-:Y:S01]  /*0d40*/  HADD2 R16, -R24.H0_H0, UR12.H0_H0 ;  /* 0x2000000c18107e30 */ /* 0x004fe20008000900 */
[----:B------:R-:W-:Y:S02]  /*0d50*/  LOP3.LUT R18, R18, 0xe400, RZ, 0xfc, !PT ;  /* 0x0000e40012127812 */ /* 0x000fe400078efcff */
[----:B------:R-:W-:-:S02]  /*0d60*/  LOP3.LUT R23, R23, 0xe400, RZ, 0xfc, !PT ;  /* 0x0000e40017177812 */ /* 0x000fc400078efcff */
[----:B------:R-:W-:Y:S01]  /*0d70*/  LOP3.LUT R17, R25, 0xe400, RZ, 0xfc, !PT ;  /* 0x0000e40019117812 */ /* 0x000fe200078efcff */
[----:B---3--:R-:W-:Y:S01]  /*0d80*/  HADD2 R25, -R22.H0_H0, UR12.H0_H0 ;  /* 0x2000000c16197e30 */ /* 0x008fe20008000900 */
[----:B------:R-:W-:Y:S01]  /*0d90*/  PRMT R26, R21, 0x5410, R21 ;  /* 0x00005410151a7816 */ /* 0x000fe20000000015 */
[----:B------:R-:W-:Y:S01]  /*0da0*/  HADD2 R21, -R34.H0_H0, UR12.H0_H0 ;  /* 0x2000000c22157e30 */ /* 0x000fe20008000900 */
[----:B------:R-:W-:Y:S02]  /*0db0*/  LEA.HI.X R36, R36, UR13, R5, 0x2, P1 ;  /* 0x0000000d24247c11 */ /* 0x000fe400088f1405 */
[----:B------:R-:W-:Y:S02]  /*0dc0*/  CS2R R4, SRZ ;  /* 0x0000000000047805 */ /* 0x000fe4000001ff00 */
[----:B------:R-:W-:Y:S02]  /*0dd0*/  MOV R0, RZ ;  /* 0x000000ff00007202 */ /* 0x000fe40000000f00 */
[----:B------:R-:W-:-:S02]  /*0de0*/  CS2R R2, SRZ ;  /* 0x0000000000027805 */ /* 0x000fc4000001ff00 */
[----:B------:R-:W-:Y:S02]  /*0df0*/  CS2R R10, SRZ ;  /* 0x00000000000a7805 */ /* 0x000fe4000001ff00 */
[----:B------:R-:W-:Y:S02]  /*0e00*/  PRMT R28, R18, 0x5410, R18 ;  /* 0x00005410121c7816 */ /* 0x000fe40000000012 */
[----:B------:R-:W-:Y:S02]  /*0e10*/  PRMT R24, R23, 0x5410, R23 ;  /* 0x0000541017187816 */ /* 0x000fe40000000017 */
[----:B------:R-:W-:Y:S01]  /*0e20*/  PRMT R22, R17, 0x5410, R17 ;  /* 0x0000541011167816 */ /* 0x000fe20000000011 */
[----:B------:R-:W-:Y:S06]  /*0e30*/  @P0 BRA `(.L_x_225) ;  /* 0x0000002800340947 */ /* 0x000fec0003800000 */
[----:B------:R-:W0:Y:S01]  /*0e40*/  S2UR UR7, SR_CgaCtaId ;  /* 0x00000000000779c3 */ /* 0x000e220000008800 */
[----:B------:R-:W-:Y:S01]  /*0e50*/  UMOV UR4, 0x400 ;  /* 0x0000040000047882 */ /* 0x000fe20000000000 */
[----:B------:R-:W-:Y:S01]  /*0e60*/  MOV R34, R35 ;  /* 0x0000002300227202 */ /* 0x000fe20000000f00 */
[----:B------:R-:W1:Y:S01]  /*0e70*/  LDCU UR8, c[0x0][0x3ac] ;  /* 0x00007580ff0877ac */ /* 0x000e620008000800 */
[----:B------:R-:W-:Y:S02]  /*0e80*/  MOV R35, R36 ;  /* 0x0000002400237202 */ /* 0x000fe40000000f00 */
[----:B------:R-:W-:Y:S02]  /*0e90*/  MOV R23, R16 ;  /* 0x0000001000177202 */ /* 0x000fe40000000f00 */
[----:B------:R-:W-:Y:S01]  /*0ea0*/  MOV R20, RZ ;  /* 0x000000ff00147202 */ /* 0x000fe20000000f00 */
[----:B0-----:R-:W-:Y:S02]  /*0eb0*/  ULEA UR7, UR7, UR4, 0x18 ;  /* 0x0000000407077291 */ /* 0x001fe4000f8ec0ff */
[----:B------:R-:W-:-:S02]  /*0ec0*/  UIADD3 UR4, UPT, UPT, UR9, UR6, URZ ;  /* 0x0000000609047290 */ /* 0x000fc4000fffe0ff */
[----:B------:R-:W-:-:S05]  /*0ed0*/  UIADD3 UR6, UPT, UPT, UR7, 0x200, URZ ;  /* 0x0000020007067890 */ /* 0x000fca000fffe0ff */
[----:B-1----:R-:W-:-:S07]  /*0ee0*/  UMOV UR7, UR4 ;  /* 0x0000000400077c82 */ /* 0x002fce0008000000 */
.L_x_243:
[----:B------:R-:W2:Y:S01]  /*0ef0*/  LDG.E.128.CONSTANT R16, desc[UR10][R34.64] ;  /* 0x0000000a22107981 */ /* 0x000ea2000c1e9d00 */
[----:B------:R-:W-:Y:S01]  /*0f00*/  UISETP.NE.AND UP0, UPT, UR9, UR7, UPT ;  /* 0x000000070900728c */ /* 0x000fe2000bf05270 */
[----:B------:R-:W-:Y:S02]  /*0f10*/  MOV R57, UR8 ;  /* 0x0000000800397c02 */ /* 0x000fe40008000f00 */
[----:B------:R-:W-:Y:S02]  /*0f20*/  ISETP.NE.AND P0, PT, R53, RZ, PT ;  /* 0x000000ff3500720c */ /* 0x000fe40003f05270 */
[----:B------:R-:W-:Y:S01]  /*0f30*/  ISETP.NE.AND P1, PT, R52, RZ, PT ;  /* 0x000000ff3400720c */ /* 0x000fe20003f25270 */
[----:B------:R-:W-:Y:S01]  /*0f40*/  IMAD.WIDE R56, R57, 0x4, R34 ;  /* 0x0000000439387825 */ /* 0x000fe200078e0222 */
[----:B------:R-:W-:Y:S02]  /*0f50*/  ISETP.NE.AND P2, PT, R51, RZ, PT ;  /* 0x000000ff3300720c */ /* 0x000fe40003f45270 */
[----:B------:R-:W-:-:S02]  /*0f60*/  ISETP.NE.AND P3, PT, R50, RZ, PT ;  /* 0x000000ff3200720c */ /* 0x000fc40003f65270 */
[C---:B--2---:R-:W-:Y:S02]  /*0f70*/  LOP3.LUT R45, R16.reuse, 0xf000f, RZ, 0xc0, !PT ;  /* 0x000f000f102d7812 */ /* 0x044fe400078ec0ff */
[----:B------:R-:W-:Y:S02]  /*0f80*/  LOP3.LUT R44, R16, 0xf000f0, RZ, 0xc0, !PT ;  /* 0x00f000f0102c7812 */ /* 0x000fe400078ec0ff */
[----:B------:R-:W-:Y:S02]  /*0f90*/  SHF.R.U32.HI R43, RZ, 0x8, R16 ;  /* 0x00000008ff2b7819 */ /* 0x000fe40000011610 */
[C---:B------:R-:W-:Y:S02]  /*0fa0*/  LOP3.LUT R42, R17.reuse, 0xf000f, RZ, 0xc0, !PT ;  /* 0x000f000f112a7812 */ /* 0x040fe400078ec0ff */
[----:B------:R-:W-:Y:S02]  /*0fb0*/  LOP3.LUT R34, R17, 0xf000f0, RZ, 0xc0, !PT ;  /* 0x00f000f011227812 */ /* 0x000fe400078ec0ff */
[----:B------:R-:W-:-:S02]  /*0fc0*/  SHF.R.U32.HI R35, RZ, 0x8, R17 ;  /* 0x00000008ff237819 */ /* 0x000fc40000011611 */
[C---:B------:R-:W-:Y:S02]  /*0fd0*/  LOP3.LUT R37, R18.reuse, 0xf000f, RZ, 0xc0, !PT ;  /* 0x000f000f12257812 */ /* 0x040fe400078ec0ff */
[----:B------:R-:W-:Y:S02]  /*0fe0*/  LOP3.LUT R36, R18, 0xf000f0, RZ, 0xc0, !PT ;  /* 0x00f000f012247812 */ /* 0x000fe400078ec0ff */
[----:B------:R-:W-:Y:S02]  /*0ff0*/  SHF.R.U32.HI R40, RZ, 0x8, R18 ;  /* 0x00000008ff287819 */ /* 0x000fe40000011612 */
[C---:B------:R-:W-:Y:S02]  /*1000*/  LOP3.LUT R38, R19.reuse, 0xf000f, RZ, 0xc0, !PT ;  /* 0x000f000f13267812 */ /* 0x040fe400078ec0ff */
[----:B------:R-:W-:Y:S02]  /*1010*/  LOP3.LUT R39, R19, 0xf000f0, RZ, 0xc0, !PT ;  /* 0x00f000f013277812 */ /* 0x000fe400078ec0ff */
[----:B------:R-:W-:Y:S01]  /*1020*/  SHF.R.U32.HI R41, RZ, 0x8, R19 ;  /* 0x00000008ff297819 */ /* 0x000fe20000011613 */
[----:B------:R-:W-:Y:S06]  /*1030*/  BRA.U UP0, `(.L_x_226) ;  /* 0x0000000100c47547 */ /* 0x000fec000b800000 */
[----:B------:R-:W0:Y:S01]  /*1040*/  LDC R21, c[0x0][0x3ac] ;  /* 0x0000eb00ff157b82 */ /* 0x000e220000000800 */
[----:B------:R-:W1:Y:S01]  /*1050*/  S2R R22, SR_TID.X ;  /* 0x0000000000167919 */ /* 0x000e620000002100 */
[----:B------:R-:W1:Y:S06]  /*1060*/  S2R R23, SR_CTAID.X ;  /* 0x0000000000177919 */ /* 0x000e6c0000002500 */
[----:B------:R-:W2:Y:S01]  /*1070*/  LDC.64 R16, c[0x0][0x390] ;  /* 0x0000e400ff107b82 */ /* 0x000ea20000000a00 */
[----:B0-----:R-:W-:-:S05]  /*1080*/  IMAD R21, R21, UR5, R21 ;  /* 0x0000000515157c24 */ /* 0x001fca000f8e0215 */
[----:B------:R-:W-:-:S04]  /*1090*/  SHF.R.S32.HI R18, RZ, 0x1f, R21 ;  /* 0x0000001fff127819 */ /* 0x000fc80000011415 */
[----:B------:R-:W-:-:S04]  /*10a0*/  LEA.HI R18, R18, R21, RZ, 0x3 ;  /* 0x0000001512127211 */ /* 0x000fc800078f18ff */
[----:B------:R-:W-:-:S05]  /*10b0*/  LEA.HI.SX32 R19, R18, R33, 0x1d ;  /* 0x0000002112137211 */ /* 0x000fca00078feaff */
[----:B--2---:R-:W-:Y:S02]  /*10c0*/  IMAD.WIDE R16, R19, 0x4, R16 ;  /* 0x0000000413107825 */ /* 0x004fe400078e0210 */
[----:B------:R-:W0:Y:S04]  /*10d0*/  LDC.64 R18, c[0x0][0x398] ;  /* 0x0000e600ff127b82 */ /* 0x000e280000000a00 */
[----:B------:R-:W2:Y:S01]  /*10e0*/  LDG.E.CONSTANT R16, desc[UR10][R16.64] ;  /* 0x0000000a10107981 */ /* 0x000ea2000c1e9900 */
[----:B-1----:R-:W-:-:S04]  /*10f0*/  LEA R24, R23, R22, 0x7 ;  /* 0x0000001617187211 */ /* 0x002fc800078e38ff */
[----:B------:R-:W-:-:S05]  /*1100*/  LEA R21, R24, R21, 0x2 ;  /* 0x0000001518157211 */ /* 0x000fca00078e10ff */
[----:B0-----:R-:W-:-:S05]  /*1110*/  IMAD.WIDE R18, R21, 0x2, R18 ;  /* 0x0000000215127825 */ /* 0x001fca00078e0212 */
[----:B------:R-:W3:Y:S04]  /*1120*/  LDG.E.CONSTANT R31, desc[UR10][R18.64] ;  /* 0x0000000a121f7981 */ /* 0x000ee8000c1e9900 */
[----:B------:R0:W4:Y:S01]  /*1130*/  LDG.E.CONSTANT R29, desc[UR10][R18.64+0x4] ;  /* 0x0000040a121d7981 */ /* 0x000122000c1e9900 */
[----:B------:R-:W-:Y:S01]  /*1140*/  SHF.L.U32 R22, R22, 0x4, RZ ;  /* 0x0000000416167819 */ /* 0x000fe200000006ff */
[----:B------:R-:W-:Y:S01]  /*1150*/  UIADD3 UR5, UPT, UPT, UR5, 0x1, URZ ;  /* 0x0000000105057890 */ /* 0x000fe2000fffe0ff */
[----:B------:R-:W-:Y:S02]  /*1160*/  UMOV UR7, UR4 ;  /* 0x0000000400077c82 */ /* 0x000fe40008000000 */
[----:B------:R-:W-:-:S04]  /*1170*/  LOP3.LUT R21, R22, 0x10, RZ, 0xc0, !PT ;  /* 0x0000001016157812 */ /* 0x000fc800078ec0ff */
[----:B--2---:R-:W-:-:S04]  /*1180*/  SHF.R.U32.HI R21, RZ, R21, R16 ;  /* 0x00000015ff157219 */ /* 0x004fc80000011610 */
[C---:B------:R-:W-:Y:S02]  /*1190*/  IADD3 R22, PT, PT, R21.reuse, 0x1, RZ ;  /* 0x0000000115167810 */ /* 0x040fe40007ffe0ff */
[C---:B------:R-:W-:Y:S02]  /*11a0*/  LEA.HI R16, R21.reuse, 0x1, RZ, 0x1c ;  /* 0x0000000115107811 */ /* 0x040fe400078fe0ff */
[C---:B------:R-:W-:Y:S02]  /*11b0*/  LEA.HI R17, R21.reuse, 0x1, RZ, 0x18 ;  /* 0x0000000115117811 */ /* 0x040fe400078fc0ff */
[----:B------:R-:W-:Y:S02]  /*11c0*/  LEA.HI R21, R21, 0x1, RZ, 0x14 ;  /* 0x0000000115157811 */ /* 0x000fe400078fa0ff */
[----:B------:R-:W-:Y:S02]  /*11d0*/  LOP3.LUT R22, R22, 0xf, RZ, 0xc0, !PT ;  /* 0x0000000f16167812 */ /* 0x000fe400078ec0ff */
[----:B------:R-:W-:-:S02]  /*11e0*/  LOP3.LUT R16, R16, 0xf, RZ, 0xc0, !PT ;  /* 0x0000000f10107812 */ /* 0x000fc400078ec0ff */
[----:B------:R-:W-:Y:S01]  /*11f0*/  LOP3.LUT R17, R17, 0xf, RZ, 0xc0, !PT ;  /* 0x0000000f11117812 */ /* 0x000fe200078ec0ff */
[----:B------:R1:W2:Y:S01]  /*1200*/  I2F.F16 R27, R22 ;  /* 0x00000016001b7306 */ /* 0x0002a20000200c00 */
[----:B------:R-:W-:Y:S02]  /*1210*/  LOP3.LUT R21, R21, 0xf, RZ, 0xc0, !PT ;  /* 0x0000000f15157812 */ /* 0x000fe400078ec0ff */
[----:B------:R-:W-:Y:S02]  /*1220*/  LOP3.LUT R24, R17, 0xe400, RZ, 0xfc, !PT ;  /* 0x0000e40011187812 */ /* 0x000fe400078efcff */
[----:B0-----:R-:W-:Y:S02]  /*1230*/  LOP3.LUT R18, R21, 0xe400, RZ, 0xfc, !PT ;  /* 0x0000e40015127812 */ /* 0x001fe400078efcff */
[----:B------:R-:W-:Y:S01]  /*1240*/  PRMT R24, R24, 0x5410, R24 ;  /* 0x0000541018187816 */ /* 0x000fe20000000018 */
[----:B------:R0:W5:Y:S01]  /*1250*/  I2F.F16 R25, R16 ;  /* 0x0000001000197306 */ /* 0x0001620000200c00 */
[----:B-1----:R-:W-:-:S02]  /*1260*/  LOP3.LUT R22, R22, 0xe400, RZ, 0xfc, !PT ;  /* 0x0000e40016167812 */ /* 0x002fc400078efcff */
[----:B---3--:R-:W-:Y:S02]  /*1270*/  PRMT R32, R31, 0x5410, R31 ;  /* 0x000054101f207816 */ /* 0x008fe4000000001f */
[----:B----4-:R-:W-:Y:S02]  /*1280*/  PRMT R30, R29, 0x5410, R29 ;  /* 0x000054101d1e7816 */ /* 0x010fe4000000001d */
[----:B------:R-:W-:Y:S01]  /*1290*/  PRMT R28, R22, 0x5410, R22 ;  /* 0x00005410161c7816 */ /* 0x000fe20000000016 */
[----:B------:R-:W1:Y:S01]  /*12a0*/  I2F.F16 R23, R17 ;  /* 0x0000001100177306 */ /* 0x000e620000200c00 */
[----:B0-----:R-:W-:Y:S01]  /*12b0*/  LOP3.LUT R16, R16, 0xe400, RZ, 0xfc, !PT ;  /* 0x0000e40010107812 */ /* 0x001fe200078efcff */
[----:B--2---:R-:W-:Y:S01]  /*12c0*/  HADD2 R27, -R27.H0_H0, UR12.H0_H0 ;  /* 0x2000000c1b1b7e30 */ /* 0x004fe20008000900 */
[----:B------:R-:W-:Y:S02]  /*12d0*/  PRMT R31, R31, 0x7632, R31 ;  /* 0x000076321f1f7816 */ /* 0x000fe4000000001f */
[----:B------:R-:W-:Y:S01]  /*12e0*/  PRMT R29, R29, 0x7632, R29 ;  /* 0x000076321d1d7816 */ /* 0x000fe2000000001d */
[----:B-----5:R-:W-:-:S02]  /*12f0*/  HADD2 R25, -R25.H0_H0, UR12.H0_H0 ;  /* 0x2000000c19197e30 */ /* 0x020fc40008000900 */
[----:B------:R-:W0:Y:S01]  /*1300*/  I2F.F16 R19, R21 ;  /* 0x0000001500137306 */ /* 0x000e220000200c00 */
[----:B------:R-:W-:Y:S02]  /*1310*/  PRMT R26, R16, 0x5410, R16 ;  /* 0x00005410101a7816 */ /* 0x000fe40000000010 */
[----:B------:R-:W-:Y:S01]  /*1320*/  PRMT R22, R18, 0x5410, R18 ;  /* 0x0000541012167816 */ /* 0x000fe20000000012 */
[----:B-1----:R-:W-:Y:S02]  /*1330*/  HADD2 R23, -R23.H0_H0, UR12.H0_H0 ;  /* 0x2000000c17177e30 */ /* 0x002fe40008000900 */
[----:B0-----:R-:W-:-:S07]  /*1340*/  HADD2 R21, -R19.H0_H0, UR12.H0_H0 ;  /* 0x2000000c13157e30 */ /* 0x001fce0008000900 */
.L_x_226:
[C---:B------:R-:W-:Y:S02]  /*1350*/  LOP3.LUT R47, R35.reuse, 0xf000f, RZ, 0xc0, !PT ;  /* 0x000f000f232f7812 */ /* 0x040fe400078ec0ff */
[----:B------:R-:W-:Y:S02]  /*1360*/  LOP3.LUT R46, R35, 0xf000f0, RZ, 0xc0, !PT ;  /* 0x00f000f0232e7812 */ /* 0x000fe400078ec0ff */
[C---:B------:R-:W-:Y:S02]  /*1370*/  LOP3.LUT R59, R43.reuse, 0xf000f, RZ, 0xc0, !PT ;  /* 0x000f000f2b3b7812 */ /* 0x040fe400078ec0ff */
[----:B------:R-:W-:Y:S02]  /*1380*/  LOP3.LUT R60, R43, 0xf000f0, RZ, 0xc0, !PT ;  /* 0x00f000f02b3c7812 */ /* 0x000fe400078ec0ff */
[C---:B------:R-:W-:Y:S02]  /*1390*/  LOP3.LUT R19, R40.reuse, 0xf000f, RZ, 0xc0, !PT ;  /* 0x000f000f28137812 */ /* 0x040fe400078ec0ff */
[----:B------:R-:W-:-:S02]  /*13a0*/  LOP3.LUT R18, R40, 0xf000f0, RZ, 0xc0, !PT ;  /* 0x00f000f028127812 */ /* 0x000fc400078ec0ff */
[----:B------:R-:W-:Y:S02]  /*13b0*/  LOP3.LUT R45, R45, 0x64006400, RZ, 0xfc, !PT ;  /* 0x640064002d2d7812 */ /* 0x000fe400078efcff */
[----:B------:R-:W-:Y:S02]  /*13c0*/  LOP3.LUT R44, R44, 0x64006400, RZ, 0xfc, !PT ;  /* 0x640064002c2c7812 */ /* 0x000fe400078efcff */
[----:B------:R-:W-:Y:S02]  /*13d0*/  LOP3.LUT R43, R42, 0x64006400, RZ, 0xfc, !PT ;  /* 0x640064002a2b7812 */ /* 0x000fe400078efcff */
[C---:B------:R-:W-:Y:S01]  /*13e0*/  LOP3.LUT R17, R41.reuse, 0xf000f, RZ, 0xc0, !PT ;  /* 0x000f000f29117812 */ /* 0x040fe200078ec0ff */
[----:B------:R-:W-:Y:S01]  /*13f0*/  HFMA2 R35, R44, 0.0625, 0.0625, R27 ;  /* 0x2c002c002c237831 */ /* 0x000fe2000000001b */
[----:B------:R-:W-:Y:S02]  /*1400*/  LOP3.LUT R16, R41, 0xf000f0, RZ, 0xc0, !PT ;  /* 0x00f000f029107812 */ /* 0x000fe400078ec0ff */
[----:B------:R-:W-:Y:S01]  /*1410*/  LOP3.LUT R42, R34, 0x64006400, RZ, 0xfc, !PT ;  /* 0x64006400222a7812 */ /* 0x000fe200078efcff */
[----:B------:R-:W-:Y:S01]  /*1420*/  HFMA2 R34, R45, 1, 1, R28 ;  /* 0x3c003c002d227831 */ /* 0x000fe2000000001c */
[----:B------:R-:W-:-:S02]  /*1430*/  LOP3.LUT R47, R47, 0x64006400, RZ, 0xfc, !PT ;  /* 0x640064002f2f7812 */ /* 0x000fc400078efcff */
[----:B------:R-:W-:Y:S02]  /*1440*/  LOP3.LUT R46, R46, 0x64006400, RZ, 0xfc, !PT ;  /* 0x640064002e2e7812 */ /* 0x000fe400078efcff */
[----:B------:R-:W-:Y:S01]  /*1450*/  LOP3.LUT R59, R59, 0x64006400, RZ, 0xfc, !PT ;  /* 0x640064003b3b7812 */ /* 0x000fe200078efcff */
[--C-:B------:R-:W-:Y:S01]  /*1460*/  HADD2 R44, R47, R26.reuse ;  /* 0x0000001a2f2c7230 */ /* 0x100fe20000000000 */
[----:B------:R-:W-:Y:S01]  /*1470*/  LOP3.LUT R60, R60, 0x64006400, RZ, 0xfc, !PT ;  /* 0x640064003c3c7812 */ /* 0x000fe200078efcff */
[--C-:B------:R-:W-:Y:S01]  /*1480*/  HFMA2 R45, R46, 0.0625, 0.0625, R25.reuse ;  /* 0x2c002c002e2d7831 */ /* 0x100fe20000000019 */
[----:B------:R-:W-:Y:S02]  /*1490*/  LOP3.LUT R19, R19, 0x64006400, RZ, 0xfc, !PT ;  /* 0x6400640013137812 */ /* 0x000fe400078efcff */
[----:B------:R-:W-:Y:S02]  /*14a0*/  LOP3.LUT R18, R18, 0x64006400, RZ, 0xfc, !PT ;  /* 0x6400640012127812 */ /* 0x000fe400078efcff */
[----:B------:R-:W-:Y:S01]  /*14b0*/  LOP3.LUT R49, R37, 0x64006400, RZ, 0xfc, !PT ;  /* 0x6400640025317812 */ /* 0x000fe200078efcff */
[----:B------:R-:W-:Y:S01]  /*14c0*/  HFMA2 R37, R42, 0.0625, 0.0625, R25 ;  /* 0x2c002c002a257831 */ /* 0x000fe20000000019 */
[----:B------:R-:W-:Y:S01]  /*14d0*/  LOP3.LUT R48, R36, 0x64006400, RZ, 0xfc, !PT ;  /* 0x6400640024307812 */ /* 0x000fe200078efcff */
[----:B------:R-:W-:Y:S01]  /*14e0*/  HADD2 R36, R43, R26 ;  /* 0x0000001a2b247230 */ /* 0x000fe20000000000 */
[----:B------:R-:W-:Y:S01]  /*14f0*/  LOP3.LUT R55, R38, 0x64006400, RZ, 0xfc, !PT ;  /* 0x6400640026377812 */ /* 0x000fe200078efcff */
[----:B------:R-:W-:Y:S01]  /*1500*/  HFMA2 R42, R59, 1, 1, R28 ;  /* 0x3c003c003b2a7831 */ /* 0x000fe2000000001c */
[----:B------:R-:W-:Y:S01]  /*1510*/  LOP3.LUT R58, R39, 0x64006400, RZ, 0xfc, !PT ;  /* 0x64006400273a7812 */ /* 0x000fe200078efcff */
[----:B------:R-:W-:Y:S01]  /*1520*/  HFMA2 R43, R60, 0.0625, 0.0625, R27 ;  /* 0x2c002c003c2b7831 */ /* 0x000fe2000000001b */
[----:B------:R-:W-:Y:S01]  /*1530*/  LOP3.LUT R17, R17, 0x64006400, RZ, 0xfc, !PT ;  /* 0x6400640011117812 */ /* 0x000fe200078efcff */
[----:B------:R-:W-:Y:S01]  /*1540*/  HFMA2 R46, R19, 1, 1, R24 ;  /* 0x3c003c00132e7831 */ /* 0x000fe20000000018 */
[----:B------:R-:W-:Y:S01]  /*1550*/  LOP3.LUT R16, R16, 0x64006400, RZ, 0xfc, !PT ;  /* 0x6400640010107812 */ /* 0x000fe200078efcff */
[----:B------:R-:W-:-:S02]  /*1560*/  HFMA2 R47, R18, 0.0625, 0.0625, R23 ;  /* 0x2c002c00122f7831 */ /* 0x000fc40000000017 */
[----:B------:R-:W-:Y:S02]  /*1570*/  HADD2 R40, R55, R22 ;  /* 0x0000001637287230 */ /* 0x000fe40000000000 */
[----:B------:R-:W-:Y:S02]  /*1580*/  HFMA2 R38, R49, 1, 1, R24 ;  /* 0x3c003c0031267831 */ /* 0x000fe40000000018 */
[----:B------:R-:W-:Y:S02]  /*1590*/  HFMA2 R41, R58, 0.0625, 0.0625, R21 ;  /* 0x2c002c003a297831 */ /* 0x000fe40000000015 */
[----:B------:R-:W-:Y:S02]  /*15a0*/  HFMA2 R39, R48, 0.0625, 0.0625, R23 ;  /* 0x2c002c0030277831 */ /* 0x000fe40000000017 */
[----:B------:R-:W-:Y:S02]  /*15b0*/  HADD2 R48, R17, R22 ;  /* 0x0000001611307230 */ /* 0x000fe40000000000 */
[----:B------:R-:W-:Y:S01]  /*15c0*/  HFMA2 R49, R16, 0.0625, 0.0625, R21 ;  /* 0x2c002c0010317831 */ /* 0x000fe20000000015 */
[----:B------:R-:W-:Y:S06]  /*15d0*/  @!P0 BRA `(.L_x_227) ;  /* 0x0000000000548947 */ /* 0x000fec0003800000 */
[----:B------:R-:W0:Y:S02]  /*15e0*/  LDS.128 R16, [UR6+-0x200] ;  /* 0xfffe0006ff107984 */ /* 0x000e240008000c00 */
[----:B0-----:R-:W-:-:S04]  /*15f0*/  HFMA2 R55, R34, R16, RZ ;  /* 0x0000001022377231 */ /* 0x001fc800000000ff */
[----:B------:R-:W-:-:S04]  /*1600*/  HFMA2 R55, R35, R17, R55 ;  /* 0x0000001123377231 */ /* 0x000fc80000000037 */
[----:B------:R-:W-:-:S04]  /*1610*/  HFMA2 R55, R42, R18, R55 ;  /* 0x000000122a377231 */ /* 0x000fc80000000037 */
[----:B------:R-:W-:-:S04]  /*1620*/  HFMA2 R55, R43, R19, R55 ;  /* 0x000000132b377231 */ /* 0x000fc80000000037 */
[----:B------:R-:W-:Y:S02]  /*1630*/  HFMA2 R12, R55, R32, R12 ;  /* 0x00000020370c7231 */ /* 0x000fe4000000000c */
[----:B------:R-:W-:-:S04]  /*1640*/  HFMA2 R55, R36, R16, RZ.H0_H0 ;  /* 0x0000001024377231 */ /* 0x000fc800000400ff */
[----:B------:R-:W-:-:S04]  /*1650*/  HFMA2 R55, R37, R17, R55 ;  /* 0x0000001125377231 */ /* 0x000fc80000000037 */
[----:B------:R-:W-:-:S04]  /*1660*/  HFMA2 R55, R44, R18, R55 ;  /* 0x000000122c377231 */ /* 0x000fc80000000037 */
[----:B------:R-:W-:-:S04]  /*1670*/  HFMA2 R55, R45, R19, R55 ;  /* 0x000000132d377231 */ /* 0x000fc80000000037 */
[----:B------:R-:W-:Y:S02]  /*1680*/  HFMA2 R11, R55, R31, R11 ;  /* 0x0000001f370b7231 */ /* 0x000fe4000000000b */
[-C--:B------:R-:W-:Y:S02]  /*1690*/  HFMA2 R55, R38, R16.reuse, RZ ;  /* 0x0000001026377231 */ /* 0x080fe400000000ff */
[----:B------:R-:W-:Y:S02]  /*16a0*/  HFMA2 R16, R40, R16, RZ ;  /* 0x0000001028107231 */ /* 0x000fe400000000ff */
[-C--:B------:R-:W-:Y:S02]  /*16b0*/  HFMA2 R55, R39, R17.reuse, R55 ;  /* 0x0000001127377231 */ /* 0x080fe40000000037 */
[----:B------:R-:W-:Y:S02]  /*16c0*/  HFMA2 R16, R41, R17, R16 ;  /* 0x0000001129107231 */ /* 0x000fe40000000010 */
[----:B------:R-:W-:-:S02]  /*16d0*/  HFMA2 R55, R46, R18, R55 ;  /* 0x000000122e377231 */ /* 0x000fc40000000037 */
[----:B------:R-:W-:Y:S02]  /*16e0*/  HFMA2 R16, R48, R18, R16 ;  /* 0x0000001230107231 */ /* 0x000fe40000000010 */
[-C--:B------:R-:W-:Y:S02]  /*16f0*/  HFMA2 R55, R47, R19.reuse, R55 ;  /* 0x000000132f377231 */ /* 0x080fe40000000037 */
[----:B------:R-:W-:Y:S02]  /*1700*/  HFMA2 R16, R49, R19, R16 ;  /* 0x0000001331107231 */ /* 0x000fe40000000010 */
[----:B------:R-:W-:Y:S02]  /*1710*/  HFMA2 R10, R55, R30, R10 ;  /* 0x0000001e370a7231 */ /* 0x000fe4000000000a */
[----:B------:R-:W-:-:S07]  /*1720*/  HFMA2 R9, R16, R29, R9 ;  /* 0x0000001d10097231 */ /* 0x000fce0000000009 */
.L_x_227:
[----:B------:R-:W-:Y:S05]  /*1730*/  @!P1 BRA `(.L_x_228) ;  /* 0x0000000000549947 */ /* 0x000fea0003800000 */
        /* <DEDUP_REMOVED lines=21> */
.L_x_228:
[----:B------:R-:W-:Y:S05]  /*1890*/  @!P2 BRA `(.L_x_229) ;  /* 0x000000000054a947 */ /* 0x000fea0003800000 */
[----:B------:R-:W0:Y:S02]  /*18a0*/  LDS.128 R16, [UR6] ;  /* 0x00000006ff107984 */ /* 0x000e240008000c00 */
        /* <DEDUP_REMOVED lines=20> */
.L_x_229:
[----:B------:R-:W-:Y:S05]  /*19f0*/  @!P3 BRA `(.L_x_230) ;  /* 0x00000000005cb947 */ /* 0x000fea0003800000 */
[----:B------:R-:W0:Y:S01]  /*1a00*/  LDS.128 R16, [UR6+0x100] ;  /* 0x00010006ff107984 */ /* 0x000e220008000c00 */
[----:B------:R-:W-:Y:S02]  /*1a10*/  MOV R59, R38 ;  /* 0x00000026003b7202 */ /* 0x000fe40000000f00 */
[----:B------:R-:W-:Y:S01]  /*1a20*/  MOV R55, R36 ;  /* 0x0000002400377202 */ /* 0x000fe20000000f00 */
[----:B0-----:R-:W-:-:S04]  /*1a30*/  HFMA2 R36, R34, R16, RZ ;  /* 0x0000001022247231 */ /* 0x001fc800000000ff */
[-C--:B------:R-:W-:Y:S02]  /*1a40*/  HFMA2 R38, R55, R16.reuse, RZ.H0_H0 ;  /* 0x0000001037267231 */ /* 0x080fe400000400ff */
[-C--:B------:R-:W-:Y:S02]  /*1a50*/  HFMA2 R34, R59, R16.reuse, RZ ;  /* 0x000000103b227231 */ /* 0x080fe400000000ff */
[----:B------:R-:W-:Y:S02]  /*1a60*/  HFMA2 R16, R40, R16, RZ.H0_H0 ;  /* 0x0000001028107231 */ /* 0x000fe400000400ff */
[-C--:B------:R-:W-:Y:S02]  /*1a70*/  HFMA2 R36, R35, R17.reuse, R36 ;  /* 0x0000001123247231 */ /* 0x080fe40000000024 */
[-C--:B------:R-:W-:Y:S02]  /*1a80*/  HFMA2 R38, R37, R17.reuse, R38 ;  /* 0x0000001125267231 */ /* 0x080fe40000000026 */
[----:B------:R-:W-:-:S02]  /*1a90*/  HFMA2 R34, R39, R17, R34 ;  /* 0x0000001127227231 */ /* 0x000fc40000000022 */
[----:B------:R-:W-:Y:S02]  /*1aa0*/  HFMA2 R16, R41, R17, R16 ;  /* 0x0000001129107231 */ /* 0x000fe40000000010 */
[-C--:B------:R-:W-:Y:S02]  /*1ab0*/  HFMA2 R36, R42, R18.reuse, R36 ;  /* 0x000000122a247231 */ /* 0x080fe40000000024 */
[-C--:B------:R-:W-:Y:S02]  /*1ac0*/  HFMA2 R38, R44, R18.reuse, R38 ;  /* 0x000000122c267231 */ /* 0x080fe40000000026 */
[-C--:B------:R-:W-:Y:S02]  /*1ad0*/  HFMA2 R34, R46, R18.reuse, R34 ;  /* 0x000000122e227231 */ /* 0x080fe40000000022 */
[----:B------:R-:W-:Y:S02]  /*1ae0*/  HFMA2 R18, R48, R18, R16 ;  /* 0x0000001230127231 */ /* 0x000fe40000000010 */
[----:B------:R-:W-:-:S02]  /*1af0*/  HFMA2 R16, R43, R19, R36 ;  /* 0x000000132b107231 */ /* 0x000fc40000000024 */
[-C--:B------:R-:W-:Y:S02]  /*1b00*/  HFMA2 R38, R45, R19.reuse, R38 ;  /* 0x000000132d267231 */ /* 0x080fe40000000026 */
[-C--:B------:R-:W-:Y:S02]  /*1b10*/  HFMA2 R34, R47, R19.reuse, R34 ;  /* 0x000000132f227231 */ /* 0x080fe40000000022 */
[----:B------:R-:W-:Y:S02]  /*1b20*/  HFMA2 R18, R49, R19, R18 ;  /* 0x0000001331127231 */ /* 0x000fe40000000012 */
[----:B------:R-:W-:Y:S02]  /*1b30*/  HFMA2 R3, R16, R32, R3 ;  /* 0x0000002010037231 */ /* 0x000fe40000000003 */
[----:B------:R-:W-:Y:S02]  /*1b40*/  HFMA2 R14, R38, R31, R14 ;  /* 0x0000001f260e7231 */ /* 0x000fe4000000000e */
[----:B------:R-:W-:-:S02]  /*1b50*/  HFMA2 R15, R34, R30, R15 ;  /* 0x0000001e220f7231 */ /* 0x000fc4000000000f */
[----:B------:R-:W-:-:S07]  /*1b60*/  HFMA2 R20, R18, R29, R20 ;  /* 0x0000001d12147231 */ /* 0x000fce0000000014 */
.L_x_230:
[----:B------:R-:W2:Y:S01]  /*1b70*/  LDG.E.128.CONSTANT R16, desc[UR10][R56.64] ;  /* 0x0000000a38107981 */ /* 0x000ea2000c1e9d00 */
[----:B------:R-:W-:-:S05]  /*1b80*/  MOV R59, UR8 ;  /* 0x00000008003b7c02 */ /* 0x000fca0008000f00 */
[----:B------:R-:W-:Y:S01]  /*1b90*/  IMAD.WIDE R58, R59, 0x4, R56 ;  /* 0x000000043b3a7825 */ /* 0x000fe200078e0238 */
[----:B--2---:R-:W-:Y:S02]  /*1ba0*/  SHF.R.U32.HI R37, RZ, 0x8, R16 ;  /* 0x00000008ff257819 */ /* 0x004fe40000011610 */
[C---:B------:R-:W-:Y:S02]  /*1bb0*/  LOP3.LUT R35, R16.reuse, 0xf000f, RZ, 0xc0, !PT ;  /* 0x000f000f10237812 */ /* 0x040fe400078ec0ff */
[----:B------:R-:W-:Y:S02]  /*1bc0*/  LOP3.LUT R36, R16, 0xf000f0, RZ, 0xc0, !PT ;  /* 0x00f000f010247812 */ /* 0x000fe400078ec0ff */
[C---:B------:R-:W-:Y:S02]  /*1bd0*/  LOP3.LUT R39, R17.reuse, 0xf000f, RZ, 0xc0, !PT ;  /* 0x000f000f11277812 */ /* 0x040fe400078ec0ff */
[----:B------:R-:W-:Y:S02]  /*1be0*/  LOP3.LUT R40, R17, 0xf000f0, RZ, 0xc0, !PT ;  /* 0x00f000f011287812 */ /* 0x000fe400078ec0ff */
[----:B------:R-:W-:-:S02]  /*1bf0*/  SHF.R.U32.HI R38, RZ, 0x8, R17 ;  /* 0x00000008ff267819 */ /* 0x000fc40000011611 */
[C---:B------:R-:W-:Y:S02]  /*1c00*/  LOP3.LUT R34, R37.reuse, 0xf000f, RZ, 0xc0, !PT ;  /* 0x000f000f25227812 */ /* 0x040fe400078ec0ff */
[----:B------:R-:W-:Y:S02]  /*1c10*/  LOP3.LUT R17, R37, 0xf000f0, RZ, 0xc0, !PT ;  /* 0x00f000f025117812 */ /* 0x000fe400078ec0ff */
[----:B------:R-:W-:Y:S02]  /*1c20*/  LOP3.LUT R35, R35, 0x64006400, RZ, 0xfc, !PT ;  /* 0x6400640023237812 */ /* 0x000fe400078efcff */
[----:B------:R-:W-:Y:S02]  /*1c30*/  LOP3.LUT R36, R36, 0x64006400, RZ, 0xfc, !PT ;  /* 0x6400640024247812 */ /* 0x000fe400078efcff */
[----:B------:R-:W-:Y:S02]  /*1c40*/  SHF.R.U32.HI R45, RZ, 0x8, R18 ;  /* 0x00000008ff2d7819 */ /* 0x000fe40000011612 */
[----:B------:R-:W-:-:S02]  /*1c50*/  LOP3.LUT R41, R38, 0xf000f, RZ, 0xc0, !PT ;  /* 0x000f000f26297812 */ /* 0x000fc400078ec0ff */
[----:B------:R-:W-:Y:S02]  /*1c60*/  LOP3.LUT R42, R38, 0xf000f0, RZ, 0xc0, !PT ;  /* 0x00f000f0262a7812 */ /* 0x000fe400078ec0ff */
[----:B------:R-:W-:Y:S01]  /*1c70*/  LOP3.LUT R37, R34, 0x64006400, RZ, 0xfc, !PT ;  /* 0x6400640022257812 */ /* 0x000fe200078efcff */
[--C-:B------:R-:W-:Y:S01]  /*1c80*/  HADD2 R34, R35, R28.reuse ;  /* 0x0000001c23227230 */ /* 0x100fe20000000000 */
[----:B------:R-:W-:Y:S01]  /*1c90*/  LOP3.LUT R38, R17, 0x64006400, RZ, 0xfc, !PT ;  /* 0x6400640011267812 */ /* 0x000fe200078efcff */
[--C-:B------:R-:W-:Y:S01]  /*1ca0*/  HFMA2 R35, R36, 0.0625, 0.0625, R27.reuse ;  /* 0x2c002c0024237831 */ /* 0x100fe2000000001b */
[----:B------:R-:W-:Y:S01]  /*1cb0*/  LOP3.LUT R43, R18, 0xf000f, RZ, 0xc0, !PT ;  /* 0x000f000f122b7812 */ /* 0x000fe200078ec0ff */
[----:B------:R-:W-:Y:S01]  /*1cc0*/  HADD2 R36, R37, R28 ;  /* 0x0000001c25247230 */ /* 0x000fe20000000000 */
[----:B------:R-:W-:Y:S01]  /*1cd0*/  LOP3.LUT R48, R19, 0xf000f, RZ, 0xc0, !PT ;  /* 0x000f000f13307812 */ /* 0x000fe200078ec0ff */
[----:B------:R-:W-:Y:S01]  /*1ce0*/  HFMA2 R37, R38, 0.0625, 0.0625, R27 ;  /* 0x2c002c0026257831 */ /* 0x000fe2000000001b */
[----:B------:R-:W-:-:S02]  /*1cf0*/  LOP3.LUT R39, R39, 0x64006400, RZ, 0xfc, !PT ;  /* 0x6400640027277812 */ /* 0x000fc400078efcff */
[----:B------:R-:W-:Y:S02]  /*1d00*/  LOP3.LUT R44, R18, 0xf000f0, RZ, 0xc0, !PT ;  /* 0x00f000f0122c7812 */ /* 0x000fe400078ec0ff */
[----:B------:R-:W-:Y:S01]  /*1d10*/  SHF.R.U32.HI R16, RZ, 0x8, R19 ;  /* 0x00000008ff107819 */ /* 0x000fe20000011613 */
[----:B------:R-:W-:Y:S01]  /*1d20*/  HFMA2 R38, R39, 1, 1, R26 ;  /* 0x3c003c0027267831 */ /* 0x000fe2000000001a */
[----:B------:R-:W-:Y:S02]  /*1d30*/  LOP3.LUT R40, R40, 0x64006400, RZ, 0xfc, !PT ;  /* 0x6400640028287812 */ /* 0x000fe400078efcff */
[----:B------:R-:W-:Y:S02]  /*1d40*/  LOP3.LUT R46, R45, 0xf000f, RZ, 0xc0, !PT ;  /* 0x000f000f2d2e7812 */ /* 0x000fe400078ec0ff */
[----:B------:R-:W-:Y:S01]  /*1d50*/  LOP3.LUT R41, R41, 0x64006400, RZ, 0xfc, !PT ;  /* 0x6400640029297812 */ /* 0x000fe200078efcff */
[----:B------:R-:W-:Y:S01]  /*1d60*/  HFMA2 R39, R40, 0.0625, 0.0625, R25 ;  /* 0x2c002c0028277831 */ /* 0x000fe20000000019 */
[----:B------:R-:W-:-:S02]  /*1d70*/  LOP3.LUT R18, R19, 0xf000f0, RZ, 0xc0, !PT ;  /* 0x00f000f013127812 */ /* 0x000fc400078ec0ff */
[----:B------:R-:W-:Y:S01]  /*1d80*/  LOP3.LUT R47, R45, 0xf000f0, RZ, 0xc0, !PT ;  /* 0x00f000f02d2f7812 */ /* 0x000fe200078ec0ff */
[----:B------:R-:W-:Y:S01]  /*1d90*/  HADD2 R40, R41, R26 ;  /* 0x0000001a29287230 */ /* 0x000fe20000000000 */
[----:B------:R-:W-:Y:S02]  /*1da0*/  LOP3.LUT R42, R42, 0x64006400, RZ, 0xfc, !PT ;  /* 0x640064002a2a7812 */ /* 0x000fe400078efcff */
[----:B------:R-:W-:Y:S02]  /*1db0*/  LOP3.LUT R43, R43, 0x64006400, RZ, 0xfc, !PT ;  /* 0x640064002b2b7812 */ /* 0x000fe400078efcff */
[----:B------:R-:W-:Y:S01]  /*1dc0*/  LOP3.LUT R19, R48, 0x64006400, RZ, 0xfc, !PT ;  /* 0x6400640030137812 */ /* 0x000fe200078efcff */
[----:B------:R-:W-:Y:S01]  /*1dd0*/  HFMA2 R41, R42, 0.0625, 0.0625, R25 ;  /* 0x2c002c002a297831 */ /* 0x000fe20000000019 */
[----:B------:R-:W-:Y:S01]  /*1de0*/  LOP3.LUT R44, R44, 0x64006400, RZ, 0xfc, !PT ;  /* 0x640064002c2c7812 */ /* 0x000fe200078efcff */
[----:B------:R-:W-:Y:S01]  /*1df0*/  HFMA2 R42, R43, 1, 1, R24 ;  /* 0x3c003c002b2a7831 */ /* 0x000fe20000000018 */
[----:B------:R-:W-:-:S02]  /*1e00*/  LOP3.LUT R48, R16, 0xf000f, RZ, 0xc0, !PT ;  /* 0x000f000f10307812 */ /* 0x000fc400078ec0ff */
[----:B------:R-:W-:Y:S01]  /*1e10*/  LOP3.LUT R16, R16, 0xf000f0, RZ, 0xc0, !PT ;  /* 0x00f000f010107812 */ /* 0x000fe200078ec0ff */
[--C-:B------:R-:W-:Y:S01]  /*1e20*/  HFMA2 R43, R44, 0.0625, 0.0625, R23.reuse ;  /* 0x2c002c002c2b7831 */ /* 0x100fe20000000017 */
[----:B------:R-:W-:Y:S02]  /*1e30*/  LOP3.LUT R45, R46, 0x64006400, RZ, 0xfc, !PT ;  /* 0x640064002e2d7812 */ /* 0x000fe400078efcff */
[----:B------:R-:W-:Y:S02]  /*1e40*/  LOP3.LUT R46, R47, 0x64006400, RZ, 0xfc, !PT ;  /* 0x640064002f2e7812 */ /* 0x000fe400078efcff */
[----:B------:R-:W-:Y:S01]  /*1e50*/  LOP3.LUT R18, R18, 0x64006400, RZ, 0xfc, !PT ;  /* 0x6400640012127812 */ /* 0x000fe200078efcff */
[----:B------:R-:W-:Y:S01]  /*1e60*/  HADD2 R44, R45, R24 ;  /* 0x000000182d2c7230 */ /* 0x000fe20000000000 */
[----:B------:R-:W-:Y:S01]  /*1e70*/  LOP3.LUT R17, R48, 0x64006400, RZ, 0xfc, !PT ;  /* 0x6400640030117812 */ /* 0x000fe200078efcff */
[----:B------:R-:W-:Y:S01]  /*1e80*/  HFMA2 R45, R46, 0.0625, 0.0625, R23 ;  /* 0x2c002c002e2d7831 */ /* 0x000fe20000000017 */
[----:B------:R-:W-:Y:S01]  /*1e90*/  LOP3.LUT R16, R16, 0x64006400, RZ, 0xfc, !PT ;  /* 0x6400640010107812 */ /* 0x000fe200078efcff */
[----:B------:R-:W-:-:S02]  /*1ea0*/  HFMA2 R46, R19, 1, 1, R22 ;  /* 0x3c003c00132e7831 */ /* 0x000fc40000000016 */
[--C-:B------:R-:W-:Y:S02]  /*1eb0*/  HFMA2 R47, R18, 0.0625, 0.0625, R21.reuse ;  /* 0x2c002c00122f7831 */ /* 0x100fe40000000015 */
        /* <DEDUP_REMOVED lines=24> */
.L_x_231:
        /* <DEDUP_REMOVED lines=22> */
.L_x_232:
[----:B------:R-:W-:Y:S05]  /*21a0*/  @!P2 BRA `(.L_x_233) ;  /* 0x000000000054a947 */ /* 0x000fea0003800000 */
[----:B------:R-:W0:Y:S02]  /*21b0*/  LDS.128 R16, [UR6+0x10] ;  /* 0x00001006ff107984 */ /* 0x000e240008000c00 */
        /* <DEDUP_REMOVED lines=20> */
.L_x_233:
        /* <DEDUP_REMOVED lines=24> */
.L_x_234:
        /* <DEDUP_REMOVED lines=77> */
.L_x_235:
        /* <DEDUP_REMOVED lines=22> */
.L_x_236:
        /* <DEDUP_REMOVED lines=22> */
.L_x_237:
        /* <DEDUP_REMOVED lines=24> */
.L_x_238:
[----:B------:R-:W2:Y:S02]  /*2d90*/  LDG.E.128.CONSTANT R16, desc[UR10][R56.64] ;  /* 0x0000000a38107981 */ /* 0x000ea4000c1e9d00 */
[----:B--2---:R-:W-:Y:S02]  /*2da0*/  SHF.R.U32.HI R37, RZ, 0x8, R16 ;  /* 0x00000008ff257819 */ /* 0x004fe40000011610 */
[C---:B------:R-:W-:Y:S02]  /*2db0*/  LOP3.LUT R35, R16.reuse, 0xf000f, RZ, 0xc0, !PT ;  /* 0x000f000f10237812 */ /* 0x040fe400078ec0ff */
[----:B------:R-:W-:Y:S02]  /*2dc0*/  LOP3.LUT R36, R16, 0xf000f0, RZ, 0xc0, !PT ;  /* 0x00f000f010247812 */ /* 0x000fe400078ec0ff */
[C---:B------:R-:W-:Y:S02]  /*2dd0*/  LOP3.LUT R39, R17.reuse, 0xf000f, RZ, 0xc0, !PT ;  /* 0x000f000f11277812 */ /* 0x040fe400078ec0ff */
[----:B------:R-:W-:-:S02]  /*2de0*/  LOP3.LUT R40, R17, 0xf000f0, RZ, 0xc0, !PT ;  /* 0x00f000f011287812 */ /* 0x000fc400078ec0ff */
[----:B------:R-:W-:Y:S02]  /*2df0*/  SHF.R.U32.HI R38, RZ, 0x8, R17 ;  /* 0x00000008ff267819 */ /* 0x000fe40000011611 */
[C---:B------:R-:W-:Y:S02]  /*2e00*/  LOP3.LUT R34, R37.reuse, 0xf000f, RZ, 0xc0, !PT ;  /* 0x000f000f25227812 */ /* 0x040fe400078ec0ff */
[----:B------:R-:W-:Y:S02]  /*2e10*/  LOP3.LUT R17, R37, 0xf000f0, RZ, 0xc0, !PT ;  /* 0x00f000f025117812 */ /* 0x000fe400078ec0ff */
[----:B------:R-:W-:Y:S02]  /*2e20*/  LOP3.LUT R35, R35, 0x64006400, RZ, 0xfc, !PT ;  /* 0x6400640023237812 */ /* 0x000fe400078efcff */
[----:B------:R-:W-:Y:S02]  /*2e30*/  LOP3.LUT R36, R36, 0x64006400, RZ, 0xfc, !PT ;  /* 0x6400640024247812 */ /* 0x000fe400078efcff */
[----:B------:R-:W-:-:S02]  /*2e40*/  SHF.R.U32.HI R45, RZ, 0x8, R18 ;  /* 0x00000008ff2d7819 */ /* 0x000fc40000011612 */
[C---:B------:R-:W-:Y:S02]  /*2e50*/  LOP3.LUT R41, R38.reuse, 0xf000f, RZ, 0xc0, !PT ;  /* 0x000f000f26297812 */ /* 0x040fe400078ec0ff */
        /* <DEDUP_REMOVED lines=62> */
.L_x_239:
        /* <DEDUP_REMOVED lines=22> */
.L_x_240:
        /* <DEDUP_REMOVED lines=22> */
.L_x_241:
        /* <DEDUP_REMOVED lines=24> */
.L_x_242:
[----:B------:R-:W-:Y:S01]  /*3680*/  UIADD3 UR9, UPT, UPT, UR9, 0x20, URZ ;  /* 0x0000002009097890 */ /* 0x000fe2000fffe0ff */
[----:B------:R-:W-:Y:S01]  /*3690*/  MOV R17, UR8 ;  /* 0x0000000800117c02 */ /* 0x000fe20008000f00 */
[----:B------:R-:W-:Y:S02]  /*36a0*/  UIADD3 UR4, UPT, UPT, UR4, 0x20, URZ ;  /* 0x0000002004047890 */ /* 0x000fe4000fffe0ff */
[----:B------:R-:W-:Y:S02]  /*36b0*/  UIADD3 UR6, UPT, UPT, UR6, 0x40, URZ ;  /* 0x0000004006067890 */ /* 0x000fe4000fffe0ff */
[----:B------:R-:W-:Y:S01]  /*36c0*/  ISETP.LE.AND P0, PT, R54, UR9, PT ;  /* 0x0000000936007c0c */ /* 0x000fe2000bf03270 */
[----:B------:R-:W-:-:S03]  /*36d0*/  IMAD.WIDE R56, R17, 0x4, R56 ;  /* 0x0000000411387825 */ /* 0x000fc600078e0238 */
[----:B------:R-:W-:Y:S02]  /*36e0*/  MOV R34, R56 ;  /* 0x0000003800227202 */ /* 0x000fe40000000f00 */
[----:B------:R-:W-:-:S07]  /*36f0*/  MOV R35, R57 ;  /* 0x0000003900237202 */ /* 0x000fce0000000f00 */
[----:B------:R-:W-:Y:S05]  /*3700*/  @!P0 BRA `(.L_x_243) ;  /* 0xffffffd400f88947 */ /* 0x000fea000383ffff */
.L_x_225:
[----:B------:R-:W0:Y:S01]  /*3710*/  S2R R18, SR_CTAID.X ;  /* 0x0000000000127919 */ /* 0x000e220000002500 */
[----:B------:R-:W1:Y:S01]  /*3720*/  LDC.64 R16, c[0x0][0x3a0] ;  /* 0x0000e800ff107b82 */ /* 0x000e620000000a00 */
[----:B------:R-:W-:Y:S01]  /*3730*/  HADD2 R12, R12.H0_H0, R12.H1_H1 ;  /* 0x3000000c0c0c7230 */ /* 0x000fe20000000800 */
[----:B------:R-:W0:Y:S01]  /*3740*/  S2R R19, SR_TID.X ;  /* 0x0000000000137919 */ /* 0x000e220000002100 */
[----:B------:R-:W2:Y:S01]  /*3750*/  S2R R22, SR_CTAID.Y ;  /* 0x0000000000167919 */ /* 0x000ea20000002600 */
[----:B0-----:R-:W-:Y:S01]  /*3760*/  LEA R19, R18, R19, 0x7 ;  /* 0x0000001312137211 */ /* 0x001fe200078e38ff */
[----:B------:R-:W-:-:S04]  /*3770*/  HADD2 R18, R11.H0_H0, R11.H1_H1 ;  /* 0x3000000b0b127230 */ /* 0x000fc80000000800 */
[----:B--2---:R-:W-:Y:S01]  /*3780*/  IMAD R19, R22, UR8, R19 ;  /* 0x0000000816137c24 */ /* 0x004fe2000f8e0213 */
[----:B------:R-:W-:-:S04]  /*3790*/  PRMT R12, R12, 0x5410, R18 ;  /* 0x000054100c0c7816 */ /* 0x000fc80000000012 */
[----:B------:R-:W-:Y:S01]  /*37a0*/  SHF.L.U32 R11, R19, 0x2, RZ ;  /* 0x00000002130b7819 */ /* 0x000fe200000006ff */
[----:B------:R-:W-:-:S04]  /*37b0*/  HMUL2 R19, R12, R53.H0_H0 ;  /* 0x200000350c137232 */ /* 0x000fc80000000000 */
[----:B-1----:R-:W-:-:S05]  /*37c0*/  IMAD.WIDE R16, R11, 0x2, R16 ;  /* 0x000000020b107825 */ /* 0x002fca00078e0210 */
[----:B------:R0:W-:Y:S01]  /*37d0*/  ATOM.E.ADD.F16x2.RN.STRONG.GPU P0, RZ, desc[UR10][R16.64], R19 ;  /* 0x8000001310ff79a2 */ /* 0x0001e2000c10e10a */
[----:B------:R-:W-:Y:S01]  /*37e0*/  HADD2 R10, R10.H0_H0, R10.H1_H1 ;  /* 0x3000000a0a0a7230 */ /* 0x000fe20000000800 */
[----:B------:R-:W-:Y:S01]  /*37f0*/  BSSY.RECONVERGENT B0, `(.L_x_244) ;  /* 0x0000011000007945 */ /* 0x000fe20003800200 */
[----:B------:R-:W-:-:S05]  /*3800*/  HADD2 R9, R9.H0_H0, R9.H1_H1 ;  /* 0x3000000909097230 */ /* 0x000fca0000000800 */
[----:B------:R-:W-:-:S05]  /*3810*/  PRMT R10, R10, 0x5410, R9 ;  /* 0x000054100a0a7816 */ /* 0x000fca0000000009 */
[----:B------:R-:W-:Y:S01]  /*3820*/  HMUL2 R53, R10, R53.H0_H0 ;  /* 0x200000350a357232 */ /* 0x000fe20000000000 */
[----:B0-----:R-:W-:Y:S06]  /*3830*/  @P0 BRA `(.L_x_245) ;  /* 0x0000000000300947 */ /* 0x001fec0003800000 */
[----:B------:R-:W0:Y:S02]  /*3840*/  QSPC.E.S P0, RZ, [R16] ;  /* 0x0000000010ff73aa */ /* 0x000e240000000500 */
[----:B0-----:R-:W-:Y:S05]  /*3850*/  @!P0 BRA `(.L_x_246) ;  /* 0x00000000001c8947 */ /* 0x001fea0003800000 */
[----:B------:R-:W-:-:S04]  /*3860*/  MOV R10, R16 ;  /* 0x00000010000a7202 */ /* 0x000fc80000000f00 */
[----:B------:R-:W-:-:S07]  /*3870*/  MOV R9, R10 ;  /* 0x0000000a00097202 */ /* 0x000fce0000000f00 */
.L_x_247:
[----:B------:R-:W0:Y:S02]  /*3880*/  LDS R10, [R9] ;  /* 0x00000000090a7984 */ /* 0x000e240000000800 */
[----:B0-----:R-:W-:-:S05]  /*3890*/  HFMA2 R11, R10, 1, 1, R19 ;  /* 0x3c003c000a0b7831 */ /* 0x001fca0000000013 */
[----:B------:R-:W0:Y:S02]  /*38a0*/  ATOMS.CAST.SPIN P0, [R9], R10, R11 ;  /* 0x0000000a0900758d */ /* 0x000e24000180000b */
[----:B0-----:R-:W-:Y:S05]  /*38b0*/  @!P0 BRA `(.L_x_247) ;  /* 0xfffffffc00f08947 */ /* 0x001fea000383ffff */
[----:B------:R-:W-:Y:S05]  /*38c0*/  BRA `(.L_x_245) ;  /* 0x00000000000c7947 */ /* 0x000fea0003800000 */
.L_x_246:
[----:B------:R-:W2:Y:S02]  /*38d0*/  LD.E R9, desc[UR10][R16.64] ;  /* 0x0000000a10097980 */ /* 0x000ea4000c101900 */
[----:B--2---:R-:W-:-:S05]  /*38e0*/  IADD3 R9, PT, PT, R19, R9, RZ ;  /* 0x0000000913097210 */ /* 0x004fca0007ffe0ff */
[----:B------:R0:W-:Y:S02]  /*38f0*/  ST.E desc[UR10][R16.64], R9 ;  /* 0x0000000910007985 */ /* 0x0001e4000c10190a */
.L_x_245:
[----:B------:R-:W-:Y:S05]  /*3900*/  BSYNC.RECONVERGENT B0 ;  /* 0x0000000000007941 */ /* 0x000fea0003800200 */
.L_x_244:
[----:B------:R1:W-:Y:S01]  /*3910*/  ATOM.E.ADD.F16x2.RN.STRONG.GPU P0, RZ, desc[UR10][R16.64+0x4], R53 ;  /* 0x8000043510ff79a2 */ /* 0x0003e2000c10e10a */
[----:B------:R-:W-:Y:S04]  /*3920*/  BSSY.RECONVERGENT B0, `(.L_x_248) ;  /* 0x000000e000007945 */ /* 0x000fe80003800200 */
[----:B-1----:R-:W-:Y:S05]  /*3930*/  @P0 BRA `(.L_x_249) ;  /* 0x0000000000300947 */ /* 0x002fea0003800000 */
[----:B------:R-:W1:Y:S02]  /*3940*/  QSPC.E.S P0, RZ, [R16+0x4] ;  /* 0x0000040010ff73aa */ /* 0x000e640000000500 */
[----:B-1----:R-:W-:Y:S05]  /*3950*/  @!P0 BRA `(.L_x_250) ;  /* 0x00000000001c8947 */ /* 0x002fea0003800000 */
[----:B------:R-:W-:-:S04]  /*3960*/  MOV R10, R16 ;  /* 0x00000010000a7202 */ /* 0x000fc80000000f00 */
[----:B0-----:R-:W-:-:S07]  /*3970*/  MOV R9, R10 ;  /* 0x0000000a00097202 */ /* 0x001fce0000000f00 */
.L_x_251:
[----:B------:R-:W0:Y:S02]  /*3980*/  LDS R10, [R9+0x4] ;  /* 0x00000400090a7984 */ /* 0x000e240000000800 */
[----:B0-----:R-:W-:-:S05]  /*3990*/  HADD2 R11, R10, R53 ;  /* 0x000000350a0b7230 */ /* 0x001fca0000000000 */
[----:B------:R-:W0:Y:S02]  /*39a0*/  ATOMS.CAST.SPIN P0, [R9+0x4], R10, R11 ;  /* 0x0000040a0900758d */ /* 0x000e24000180000b */
[----:B0-----:R-:W-:Y:S05]  /*39b0*/  @!P0 BRA `(.L_x_251) ;  /* 0xfffffffc00f08947 */ /* 0x001fea000383ffff */
[----:B------:R-:W-:Y:S05]  /*39c0*/  BRA `(.L_x_249) ;  /* 0x00000000000c7947 */ /* 0x000fea0003800000 */
.L_x_250:
[----:B0-----:R-:W2:Y:S02]  /*39d0*/  LD.E R9, desc[UR10][R16.64+0x4] ;  /* 0x0000040a10097980 */ /* 0x001ea4000c101900 */
[----:B--2---:R-:W-:-:S05]  /*39e0*/  IADD3 R9, PT, PT, R53, R9, RZ ;  /* 0x0000000935097210 */ /* 0x004fca0007ffe0ff */
[----:B------:R1:W-:Y:S02]  /*39f0*/  ST.E desc[UR10][R16.64+0x4], R9 ;  /* 0x0000040910007985 */ /* 0x0003e4000c10190a */
.L_x_249:
[----:B------:R-:W-:Y:S05]  /*3a00*/  BSYNC.RECONVERGENT B0 ;  /* 0x0000000000007941 */ /* 0x000fea0003800200 */
.L_x_248:
[----:B------:R-:W-:Y:S01]  /*3a10*/  HADD2 R2, R2.H0_H0, R2.H1_H1 ;  /* 0x3000000202027230 */ /* 0x000fe20000000800 */
[----:B01----:R-:W-:Y:S01]  /*3a20*/  MOV R9, UR8 ;  /* 0x0000000800097c02 */ /* 0x003fe20008000f00 */
[----:B------:R-:W-:-:S04]  /*3a30*/  HADD2 R0, R0.H0_H0, R0.H1_H1 ;  /* 0x3000000000007230 */ /* 0x000fc80000000800 */
[----:B------:R-:W-:Y:S01]  /*3a40*/  IMAD.WIDE R16, R9, 0x2, R16 ;  /* 0x0000000209107825 */ /* 0x000fe200078e0210 */
[----:B------:R-:W-:-:S05]  /*3a50*/  PRMT R2, R2, 0x5410, R0 ;  /* 0x0000541002027816 */ /* 0x000fca0000000000 */
[----:B------:R-:W-:-:S05]  /*3a60*/  HMUL2 R11, R2, R52.H0_H0 ;  /* 0x20000034020b7232 */ /* 0x000fca0000000000 */
        /* <DEDUP_REMOVED lines=11> */
.L_x_255:
[----:B------:R-:W0:Y:S02]  /*3b20*/  LDS R8, [R0] ;  /* 0x0000000000087984 */ /* 0x000e240000000800 */
[----:B0-----:R-:W-:-:S05]  /*3b30*/  HFMA2 R9, R8, 1, 1, R11 ;  /* 0x3c003c0008097831 */ /* 0x001fca000000000b */
[----:B------:R-:W0:Y:S02]  /*3b40*/  ATOMS.CAST.SPIN P0, [R0], R8, R9 ;  /* 0x000000080000758d */ /* 0x000e240001800009 */
[----:B0-----:R-:W-:Y:S05]  /*3b50*/  @!P0 BRA `(.L_x_255) ;  /* 0xfffffffc00f08947 */ /* 0x001fea000383ffff */
[----:B------:R-:W-:Y:S05]  /*3b60*/  BRA `(.L_x_253) ;  /* 0x00000000000c7947 */ /* 0x000fea0003800000 */
.L_x_254:
[----:B------:R-:W2:Y:S02]  /*3b70*/  LD.E R0, desc[UR10][R16.64] ;  /* 0x0000000a10007980 */ /* 0x000ea4000c101900 */
[----:B--2---:R-:W-:-:S05]  /*3b80*/  IADD3 R9, PT, PT, R11, R0, RZ ;  /* 0x000000000b097210 */ /* 0x004fca0007ffe0ff */
[----:B------:R0:W-:Y:S02]  /*3b90*/  ST.E desc[UR10][R16.64], R9 ;  /* 0x0000000910007985 */ /* 0x0001e4000c10190a */
.L_x_253:
[----:B------:R-:W-:Y:S05]  /*3ba0*/  BSYNC.RECONVERGENT B0 ;  /* 0x0000000000007941 */ /* 0x000fea0003800200 */
.L_x_252:
[----:B------:R1:W-:Y:S01]  /*3bb0*/  ATOM.E.ADD.F16x2.RN.STRONG.GPU P0, RZ, desc[UR10][R16.64+0x4], R13 ;  /* 0x8000040d10ff79a2 */ /* 0x0003e2000c10e10a */
[----:B------:R-:W-:Y:S04]  /*3bc0*/  BSSY.RECONVERGENT B0, `(.L_x_256) ;  /* 0x000000e000007945 */ /* 0x000fe80003800200 */
[----:B-1----:R-:W-:Y:S05]  /*3bd0*/  @P0 BRA `(.L_x_257) ;  /* 0x0000000000300947 */ /* 0x002fea0003800000 */
[----:B------:R-:W1:Y:S02]  /*3be0*/  QSPC.E.S P0, RZ, [R16+0x4] ;  /* 0x0000040010ff73aa */ /* 0x000e640000000500 */
[----:B-1----:R-:W-:Y:S05]  /*3bf0*/  @!P0 BRA `(.L_x_258) ;  /* 0x00000000001c8947 */ /* 0x002fea0003800000 */
[----:B------:R-:W-:-:S04]  /*3c00*/  MOV R8, R16 ;  /* 0x0000001000087202 */ /* 0x000fc80000000f00 */
[----:B------:R-:W-:-:S07]  /*3c10*/  MOV R0, R8 ;  /* 0x0000000800007202 */ /* 0x000fce0000000f00 */
.L_x_259:
[----:B------:R-:W0:Y:S02]  /*3c20*/  LDS R8, [R0+0x4] ;  /* 0x0000040000087984 */ /* 0x000e240000000800 */
[----:B0-----:R-:W-:-:S05]  /*3c30*/  HADD2 R9, R8, R13 ;  /* 0x0000000d08097230 */ /* 0x001fca0000000000 */
[----:B------:R-:W0:Y:S02]  /*3c40*/  ATOMS.CAST.SPIN P0, [R0+0x4], R8, R9 ;  /* 0x000004080000758d */ /* 0x000e240001800009 */
[----:B0-----:R-:W-:Y:S05]  /*3c50*/  @!P0 BRA `(.L_x_259) ;  /* 0xfffffffc00f08947 */ /* 0x001fea000383ffff */
[----:B------:R-:W-:Y:S05]  /*3c60*/  BRA `(.L_x_257) ;  /* 0x00000000000c7947 */ /* 0x000fea0003800000 */
.L_x_258:
[----:B------:R-:W0:Y:S02]  /*3c70*/  LD.E R0, desc[UR10][R16.64+0x4] ;  /* 0x0000040a10007980 */ /* 0x000e24000c101900 */
[----:B0-----:R-:W-:-:S05]  /*3c80*/  IADD3 R9, PT, PT, R13, R0, RZ ;  /* 0x000000000d097210 */ /* 0x001fca0007ffe0ff */
[----:B------:R1:W-:Y:S02]  /*3c90*/  ST.E desc[UR10][R16.64+0x4], R9 ;  /* 0x0000040910007985 */ /* 0x0003e4000c10190a */
.L_x_257:
[----:B------:R-:W-:Y:S05]  /*3ca0*/  BSYNC.RECONVERGENT B0 ;  /* 0x0000000000007941 */ /* 0x000fea0003800200 */
.L_x_256:
        /* <DEDUP_REMOVED lines=17> */
.L_x_263:
[----:B------:R-:W0:Y:S02]  /*3dc0*/  LDS R4, [R0] ;  /* 0x0000000000047984 */ /* 0x000e240000000800 */
[----:B0-----:R-:W-:-:S05]  /*3dd0*/  HFMA2 R5, R4, 1, 1, R7 ;  /* 0x3c003c0004057831 */ /* 0x001fca0000000007 */
[----:B------:R-:W0:Y:S02]  /*3de0*/  ATOMS.CAST.SPIN P0, [R0], R4, R5 ;  /* 0x000000040000758d */ /* 0x000e240001800005 */
[----:B0-----:R-:W-:Y:S05]  /*3df0*/  @!P0 BRA `(.L_x_263) ;  /* 0xfffffffc00f08947 */ /* 0x001fea000383ffff */
[----:B------:R-:W-:Y:S05]  /*3e00*/  BRA `(.L_x_261) ;  /* 0x00000000000c7947 */ /* 0x000fea0003800000 */
.L_x_262:
[----:B------:R-:W2:Y:S02]  /*3e10*/  LD.E R0, desc[UR10][R16.64] ;  /* 0x0000000a10007980 */ /* 0x000ea4000c101900 */
[----:B--2---:R-:W-:-:S05]  /*3e20*/  IADD3 R5, PT, PT, R7, R0, RZ ;  /* 0x0000000007057210 */ /* 0x004fca0007ffe0ff */
[----:B------:R0:W-:Y:S02]  /*3e30*/  ST.E desc[UR10][R16.64], R5 ;  /* 0x0000000510007985 */ /* 0x0001e4000c10190a */
.L_x_261:
[----:B------:R-:W-:Y:S05]  /*3e40*/  BSYNC.RECONVERGENT B0 ;  /* 0x0000000000007941 */ /* 0x000fea0003800200 */
.L_x_260:
[----:B------:R1:W-:Y:S01]  /*3e50*/  ATOM.E.ADD.F16x2.RN.STRONG.GPU P0, RZ, desc[UR10][R16.64+0x4], R51 ;  /* 0x8000043310ff79a2 */ /* 0x0003e2000c10e10a */
[----:B------:R-:W-:Y:S04]  /*3e60*/  BSSY.RECONVERGENT B0, `(.L_x_264) ;  /* 0x0000010000007945 */ /* 0x000fe80003800200 */
[----:B-1----:R-:W-:Y:S05]  /*3e70*/  @P0 BRA `(.L_x_265) ;  /* 0x0000000000380947 */ /* 0x002fea0003800000 */
[----:B------:R-:W1:Y:S02]  /*3e80*/  QSPC.E.S P0, RZ, [R16+0x4] ;  /* 0x0000040010ff73aa */ /* 0x000e640000000500 */
[----:B-1----:R-:W-:Y:S05]  /*3e90*/  @!P0 BRA `(.L_x_266) ;  /* 0x0000000000248947 */ /* 0x002fea0003800000 */
[----:B------:R-:W-:Y:S01]  /*3ea0*/  MOV R4, R16 ;  /* 0x0000001000047202 */ /* 0x000fe20000000f00 */
[----:B------:R-:W-:Y:S03]  /*3eb0*/  BSSY.RECONVERGENT B1, `(.L_x_267) ;  /* 0x0000006000017945 */ /* 0x000fe60003800200 */
[----:B------:R-:W-:-:S07]  /*3ec0*/  MOV R0, R4 ;  /* 0x0000000400007202 */ /* 0x000fce0000000f00 */
.L_x_268:
[----:B------:R-:W0:Y:S02]  /*3ed0*/  LDS R4, [R0+0x4] ;  /* 0x0000040000047984 */ /* 0x000e240000000800 */
[----:B0-----:R-:W-:-:S05]  /*3ee0*/  HADD2 R5, R4, R51 ;  /* 0x0000003304057230 */ /* 0x001fca0000000000 */
[----:B------:R-:W0:Y:S02]  /*3ef0*/  ATOMS.CAST.SPIN P0, [R0+0x4], R4, R5 ;  /* 0x000004040000758d */ /* 0x000e240001800005 */
[----:B0-----:R-:W-:Y:S05]  /*3f00*/  @!P0 BRA `(.L_x_268) ;  /* 0xfffffffc00f08947 */ /* 0x001fea000383ffff */
[----:B------:R-:W-:Y:S05]  /*3f10*/  BSYNC.RECONVERGENT B1 ;  /* 0x0000000000017941 */ /* 0x000fea0003800200 */
.L_x_267:
[----:B------:R-:W-:Y:S05]  /*3f20*/  BRA `(.L_x_265) ;  /* 0x00000000000c7947 */ /* 0x000fea0003800000 */
.L_x_266:
[----:B------:R-:W0:Y:S02]  /*3f30*/  LD.E R0, desc[UR10][R16.64+0x4] ;  /* 0x0000040a10007980 */ /* 0x000e24000c101900 */
[----:B0-----:R-:W-:-:S05]  /*3f40*/  IADD3 R5, PT, PT, R51, R0, RZ ;  /* 0x0000000033057210 */ /* 0x001fca0007ffe0ff */
[----:B------:R1:W-:Y:S02]  /*3f50*/  ST.E desc[UR10][R16.64+0x4], R5 ;  /* 0x0000040510007985 */ /* 0x0003e4000c10190a */
.L_x_265:
[----:B------:R-:W-:Y:S05]  /*3f60*/  BSYNC.RECONVERGENT B0 ;  /* 0x0000000000007941 */ /* 0x000fea0003800200 */
.L_x_264:
        /* <DEDUP_REMOVED lines=17> */
.L_x_272:
[----:B------:R-:W0:Y:S02]  /*4080*/  LDS R2, [R0] ;  /* 0x0000000000027984 */ /* 0x000e240000000800 */
[----:B0-----:R-:W-:-:S05]  /*4090*/  HFMA2 R3, R2, 1, 1, R5 ;  /* 0x3c003c0002037831 */ /* 0x001fca0000000005 */
[----:B------:R-:W0:Y:S02]  /*40a0*/  ATOMS.CAST.SPIN P0, [R0], R2, R3 ;  /* 0x000000020000758d */ /* 0x000e240001800003 */
[----:B0-----:R-:W-:Y:S05]  /*40b0*/  @!P0 BRA `(.L_x_272) ;  /* 0xfffffffc00f08947 */ /* 0x001fea000383ffff */
[----:B------:R-:W-:Y:S05]  /*40c0*/  BRA `(.L_x_270) ;  /* 0x00000000000c7947 */ /* 0x000fea0003800000 */
.L_x_271:
[----:B------:R-:W2:Y:S02]  /*40d0*/  LD.E R0, desc[UR10][R16.64] ;  /* 0x0000000a10007980 */ /* 0x000ea4000c101900 */
[----:B--2---:R-:W-:-:S05]  /*40e0*/  IADD3 R3, PT, PT, R5, R0, RZ ;  /* 0x0000000005037210 */ /* 0x004fca0007ffe0ff */
[----:B------:R0:W-:Y:S02]  /*40f0*/  ST.E desc[UR10][R16.64], R3 ;  /* 0x0000000310007985 */ /* 0x0001e4000c10190a */
.L_x_270:
[----:B------:R-:W-:Y:S05]  /*4100*/  BSYNC.RECONVERGENT B0 ;  /* 0x0000000000007941 */ /* 0x000fea0003800200 */
.L_x_269:
[----:B------:R1:W-:Y:S02]  /*4110*/  ATOM.E.ADD.F16x2.RN.STRONG.GPU P0, RZ, desc[UR10][R16.64+0x4], R15 ;  /* 0x8000040f10ff79a2 */ /* 0x0003e4000c10e10a */
[----:B-1----:R-:W-:Y:S05]  /*4120*/  @P0 EXIT ;  /* 0x000000000000094d */ /* 0x002fea0003800000 */
[----:B------:R-:W1:Y:S02]  /*4130*/  QSPC.E.S P0, RZ, [R16+0x4] ;  /* 0x0000040010ff73aa */ /* 0x000e640000000500 */
[----:B-1----:R-:W-:Y:S05]  /*4140*/  @!P0 BRA `(.L_x_273) ;  /* 0x00000000001c8947 */ /* 0x002fea0003800000 */
[----:B------:R-:W-:-:S04]  /*4150*/  MOV R2, R16 ;  /* 0x0000001000027202 */ /* 0x000fc80000000f00 */
[----:B------:R-:W-:-:S07]  /*4160*/  MOV R0, R2 ;  /* 0x0000000200007202 */ /* 0x000fce0000000f00 */
.L_x_274:
[----:B------:R-:W0:Y:S02]  /*4170*/  LDS R2, [R0+0x4] ;  /* 0x0000040000027984 */ /* 0x000e240000000800 */
[----:B0-----:R-:W-:-:S05]  /*4180*/  HADD2 R3, R2, R15 ;  /* 0x0000000f02037230 */ /* 0x001fca0000000000 */
[----:B------:R-:W0:Y:S02]  /*4190*/  ATOMS.CAST.SPIN P0, [R0+0x4], R2, R3 ;  /* 0x000004020000758d */ /* 0x000e240001800003 */
[----:B0-----:R-:W-:Y:S05]  /*41a0*/  @!P0 BRA `(.L_x_274) ;  /* 0xfffffffc00f08947 */ /* 0x001fea000383ffff */
[----:B------:R-:W-:Y:S05]  /*41b0*/  EXIT ;  /* 0x000000000000794d */ /* 0x000fea0003800000 */
.L_x_273:
[----:B------:R-:W0:Y:S02]  /*41c0*/  LD.E R0, desc[UR10][R16.64+0x4] ;  /* 0x0000040a10007980 */ /* 0x000e24000c101900 */
[----:B0-----:R-:W-:-:S05]  /*41d0*/  IADD3 R3, PT, PT, R15, R0, RZ ;  /* 0x000000000f037210 */ /* 0x001fca0007ffe0ff */
[----:B------:R-:W-:Y:S01]  /*41e0*/  ST.E desc[UR10][R16.64+0x4], R3 ;  /* 0x0000040310007985 */ /* 0x000fe2000c10190a */
[----:B------:R-:W-:Y:S05]  /*41f0*/  EXIT ;  /* 0x000000000000794d */ /* 0x000fea0003800000 */
.L_x_275:
        /* <DEDUP_REMOVED lines=16> */
.L_x_3291:


//--------------------- .text._Z28gemm_half_q_half_gptq_kernelILi3ELb1ELb1EEvPK6__halfPKjS4_S2_PS0_iiiiiPKtibS2_i --------------------------
	.section	.text._Z28gemm_half_q_half_gptq_kernelILi3ELb1ELb1EEvPK6__halfPKjS4_S2_PS0_iiiiiPKtibS2_i,"ax",@progbits
	.align	128
        .global         _Z28gemm_half_q_half_gptq_kernelILi3ELb1ELb1EEvPK6__halfPKjS4_S2_PS0_iiiiiPKtibS2_i
        .type           _Z28gemm_half_q_half_gptq_kernelILi3ELb1ELb1EEvPK6__halfPKjS4_S2_PS0_iiiiiPKtibS2_i,@function
        .size           _Z28gemm_half_q_half_gptq_kernelILi3ELb1ELb1EEvPK6__halfPKjS4_S2_PS0_iiiiiPKtibS2_i,(.L_x_3292 - _Z28gemm_half_q_half_gptq_kernelILi3ELb1ELb1EEvPK6__halfPKjS4_S2_PS0_iiiiiPKtibS2_i)
        .other          _Z28gemm_half_q_half_gptq_kernelILi3ELb1ELb1EEvPK6__halfPKjS4_S2_PS0_iiiiiPKtibS2_i,@"STO_CUDA_ENTRY STV_DEFAULT"
_Z28gemm_half_q_half_gptq_kernelILi3ELb1ELb1EEvPK6__halfPKjS4_S2_PS0_iiiiiPKtibS2_i:
.text._Z28gemm_half_q_half_gptq_kernelILi3ELb1ELb1EEvPK6__halfPKjS4_S2_PS0_iiiiiPKtibS2_i:
        /* <DEDUP_REMOVED lines=8> */
[----:B--2---:R-:W3:Y:S04]  /*0080*/  LDG.E.U16 R33, desc[UR10][R2.64] ;  /* 0x0000000a02217981 */ /* 0x004ee8000c1e1500 */
[----:B------:R-:W3:Y:S01]  /*0090*/  LDG.E.U16 R31, desc[UR10][R6.64] ;  /* 0x0000000a061f7981 */ /* 0x000ee2000c1e1500 */
[----:B------:R-:W0:Y:S01]  /*00a0*/  S2R R9, SR_CTAID.X ;  /* 0x0000000000097919 */ /* 0x000e220000002500 */
[----:B---3--:R-:W-:-:S04]  /*00b0*/  LOP3.LUT R0, R31, R32, R33, 0xfe, !PT ;  /* 0x000000201f007212 */ /* 0x008fc800078efe21 */
[----:B------:R-:W-:-:S04]  /*00c0*/  PRMT R0, R0, 0x9910, RZ ;  /* 0x0000991000007816 */ /* 0x000fc800000000ff */
[----:B------:R-:W-:-:S13]  /*00d0*/  ISETP.NE.AND P0, PT, R0, RZ, PT ;  /* 0x000000ff0000720c */ /* 0x000fda0003f05270 */
[----:B0-----:R-:W-:Y:S05]  /*00e0*/  @!P0 EXIT ;  /* 0x000000000000894d */ /* 0x001fea0003800000 */
[----:B------:R-:W0:Y:S01]  /*00f0*/  S2UR UR7, SR_CTAID.Z ;  /* 0x00000000000779c3 */ /* 0x000e220000002700 */
[----:B------:R-:W1:Y:S01]  /*0100*/  S2R R2, SR_TID.X ;  /* 0x0000000000027919 */ /* 0x000e620000002100 */
[----:B------:R-:W-:Y:S06]  /*0110*/  BSSY.RECONVERGENT B0, `(.L_x_276) ;  /* 0x0000044000007945 */ /* 0x000fec0003800200 */
[----:B------:R-:W2:Y:S08]  /*0120*/  LDC R0, c[0x0][0x3b0] ;  /* 0x0000ec00ff007b82 */ /* 0x000eb00000000800 */
[----:B------:R-:W3:Y:S01]  /*0130*/  S2UR UR4, SR_CTAID.Y ;  /* 0x00000000000479c3 */ /* 0x000ee20000002600 */
[----:B0-----:R-:W-:-:S06]  /*0140*/  USHF.L.U32 UR9, UR7, 0x7, URZ ;  /* 0x0000000707097899 */ /* 0x001fcc00080006ff */
[----:B------:R-:W-:Y:S02]  /*0150*/  MOV R35, UR9 ;  /* 0x0000000900237c02 */ /* 0x000fe40008000f00 */
[----:B-1----:R-:W-:Y:S02]  /*0160*/  IADD3 R10, PT, PT, R2, UR9, RZ ;  /* 0x00000009020a7c10 */ /* 0x002fe4000fffe0ff */
[----:B--2---:R-:W-:Y:S02]  /*0170*/  VIADDMNMX R35, R35, 0x80, R0, PT ;  /* 0x0000008023237846 */ /* 0x004fe40003800100 */
[----:B------:R-:W-:Y:S02]  /*0180*/  LEA R9, R9, R2, 0x7 ;  /* 0x0000000209097211 */ /* 0x000fe400078e38ff */
[----:B------:R-:W-:Y:S01]  /*0190*/  ISETP.GE.AND P0, PT, R10, R35, PT ;  /* 0x000000230a00720c */ /* 0x000fe20003f06270 */
[----:B---3--:R-:W-:Y:S01]  /*01a0*/  UIMAD UR4, UR4, 0x3, URZ ;  /* 0x00000003040478a4 */ /* 0x008fe2000f8e02ff */
        /* <DEDUP_REMOVED lines=14> */
[----:B------:R-:W-:Y:S02]  /*0290*/  IADD3 R8, PT, PT, R7, R0, RZ ;  /* 0x0000000007087210 */ /* 0x000fe40007ffe0ff */
[----:B------:R-:W-:Y:S02]  /*02a0*/  LEA.HI.X.SX32 R5, R5, RZ, 0x1, P0 ;  /* 0x000000ff05057211 */ /* 0x000fe400000f0eff */
[C---:B------:R-:W-:Y:S02]  /*02b0*/  IADD3 R9, P0, PT, R10.reuse, R8, RZ ;  /* 0x000000080a097210 */ /* 0x040fe40007f1e0ff */
[----:B------:R-:W-:-:S02]  /*02c0*/  IADD3 R11, P2, PT, R10, R7, RZ ;  /* 0x000000070a0b7210 */ /* 0x000fc40007f5e0ff */
[----:B0-----:R-:W-:Y:S02]  /*02d0*/  LEA R4, P1, R6, UR12, 0x1 ;  /* 0x0000000c06047c11 */ /* 0x001fe4000f8208ff */
[----:B------:R-:W-:Y:S02]  /*02e0*/  LEA.HI.X.SX32 R10, R8, RZ, 0x1, P0 ;  /* 0x000000ff080a7211 */ /* 0x000fe400000f0eff */
[----:B------:R-:W-:Y:S02]  /*02f0*/  LEA.HI.X R5, R6, UR13, R5, 0x1, P1 ;  /* 0x0000000d06057c11 */ /* 0x000fe400088f0c05 */
[----:B------:R-:W-:Y:S02]  /*0300*/  LEA.HI.X.SX32 R12, R7, RZ, 0x1, P2 ;  /* 0x000000ff070c7211 */ /* 0x000fe400010f0eff */
[----:B------:R-:W-:Y:S01]  /*0310*/  LEA R6, P1, R11, UR12, 0x1 ;  /* 0x0000000c0b067c11 */ /* 0x000fe2000f8208ff */
[----:B------:R-:W2:Y:S01]  /*0320*/  LDG.E.U16.CONSTANT R4, desc[UR10][R4.64] ;  /* 0x0000000a04047981 */ /* 0x000ea2000c1e9500 */
[----:B------:R-:W-:-:S02]  /*0330*/  LEA R8, P0, R9, UR12, 0x1 ;  /* 0x0000000c09087c11 */ /* 0x000fc4000f8008ff */
[----:B------:R-:W-:Y:S02]  /*0340*/  LEA.HI.X R7, R11, UR13, R12, 0x1, P1 ;  /* 0x0000000d0b077c11 */ /* 0x000fe400088f0c0c */
[----:B------:R-:W-:-:S03]  /*0350*/  LEA.HI.X R9, R9, UR13, R10, 0x1, P0 ;  /* 0x0000000d09097c11 */ /* 0x000fc600080f0c0a */
[----:B------:R-:W3:Y:S04]  /*0360*/  LDG.E.U16.CONSTANT R6, desc[UR10][R6.64] ;  /* 0x0000000a06067981 */ /* 0x000ee8000c1e9500 */
[----:B------:R-:W4:Y:S04]  /*0370*/  LDG.E.U16.CONSTANT R8, desc[UR10][R8.64] ;  /* 0x0000000a08087981 */ /* 0x000f28000c1e9500 */
[----:B--2---:R0:W-:Y:S04]  /*0380*/  STS.U16 [R3], R4 ;  /* 0x0000000403007388 */ /* 0x0041e80000000400 */
[----:B---3--:R0:W-:Y:S04]  /*0390*/  STS.U16 [R3+0x100], R6 ;  /* 0x0001000603007388 */ /* 0x0081e80000000400 */
[----:B----4-:R0:W-:Y:S01]  /*03a0*/  STS.U16 [R3+0x200], R8 ;  /* 0x0002000803007388 */ /* 0x0101e20000000400 */
[----:B------:R-:W-:Y:S05]  /*03b0*/  BRA `(.L_x_277) ;  /* 0x0000000000647947 */ /* 0x000fea0003800000 */
.L_x_278:
[----:B------:R-:W-:-:S04]  /*03c0*/  LEA R4, P0, R10, UR12, 0x1 ;  /* 0x0000000c0a047c11 */ /* 0x000fc8000f8008ff */
[----:B------:R-:W-:Y:S01]  /*03d0*/  LEA.HI.X R5, R10, UR13, RZ, 0x1, P0 ;  /* 0x0000000d0a057c11 */ /* 0x000fe200080f0cff */
[----:B------:R-:W-:Y:S01]  /*03e0*/  IMAD R13, R0, UR4, RZ ;  /* 0x00000004000d7c24 */ /* 0x000fe2000f8e02ff */
[----:B------:R-:W0:Y:S03]  /*03f0*/  LDCU.64 UR12, c[0x0][0x380] ;  /* 0x00007000ff0c77ac */ /* 0x000e260008000a00 */
[----:B------:R-:W2:Y:S01]  /*0400*/  LDG.E.U16.CONSTANT R4, desc[UR10][R4.64] ;  /* 0x0000000a04047981 */ /* 0x000ea2000c1e9500 */
[----:B------:R-:W-:-:S04]  /*0410*/  IADD3 R15, PT, PT, R13, R0, RZ ;  /* 0x000000000d0f7210 */ /* 0x000fc80007ffe0ff */
[----:B------:R-:W-:Y:S02]  /*0420*/  IADD3 R17, PT, PT, R15, R0, RZ ;  /* 0x000000000f117210 */ /* 0x000fe40007ffe0ff */
[-C--:B--2---:R-:W-:Y:S02]  /*0430*/  IADD3 R11, P0, PT, R13, R4.reuse, RZ ;  /* 0x000000040d0b7210 */ /* 0x084fe40007f1e0ff */
[-C--:B------:R-:W-:Y:S02]  /*0440*/  IADD3 R7, P1, PT, R15, R4.reuse, RZ ;  /* 0x000000040f077210 */ /* 0x080fe40007f3e0ff */
[----:B------:R-:W-:Y:S02]  /*0450*/  IADD3 R9, P2, PT, R17, R4, RZ ;  /* 0x0000000411097210 */ /* 0x000fe40007f5e0ff */
[----:B------:R-:W-:Y:S02]  /*0460*/  LEA.HI.X.SX32 R14, R13, RZ, 0x1, P0 ;  /* 0x000000ff0d0e7211 */ /* 0x000fe400000f0eff */
[----:B------:R-:W-:-:S02]  /*0470*/  LEA.HI.X.SX32 R12, R15, RZ, 0x1, P1 ;  /* 0x000000ff0f0c7211 */ /* 0x000fc400008f0eff */
[----:B------:R-:W-:Y:S02]  /*0480*/  LEA.HI.X.SX32 R10, R17, RZ, 0x1, P2 ;  /* 0x000000ff110a7211 */ /* 0x000fe400010f0eff */
[----:B0-----:R-:W-:Y:S02]  /*0490*/  LEA R4, P0, R11, UR12, 0x1 ;  /* 0x0000000c0b047c11 */ /* 0x001fe4000f8008ff */
[----:B------:R-:W-:Y:S02]  /*04a0*/  LEA R6, P1, R7, UR12, 0x1 ;  /* 0x0000000c07067c11 */ /* 0x000fe4000f8208ff */
[----:B------:R-:W-:Y:S02]  /*04b0*/  LEA R8, P2, R9, UR12, 0x1 ;  /* 0x0000000c09087c11 */ /* 0x000fe4000f8408ff */
[----:B------:R-:W-:Y:S02]  /*04c0*/  LEA.HI.X R5, R11, UR13, R14, 0x1, P0 ;  /* 0x0000000d0b057c11 */ /* 0x000fe400080f0c0e */
[----:B------:R-:W-:-:S02]  /*04d0*/  LEA.HI.X R7, R7, UR13, R12, 0x1, P1 ;  /* 0x0000000d07077c11 */ /* 0x000fc400088f0c0c */
[----:B------:R-:W-:Y:S01]  /*04e0*/  LEA.HI.X R9, R9, UR13, R10, 0x1, P2 ;  /* 0x0000000d09097c11 */ /* 0x000fe200090f0c0a */
[----:B------:R-:W2:Y:S04]  /*04f0*/  LDG.E.U16.CONSTANT R4, desc[UR10][R4.64] ;  /* 0x0000000a04047981 */ /* 0x000ea8000c1e9500 */
[----:B------:R-:W3:Y:S04]  /*0500*/  LDG.E.U16.CONSTANT R6, desc[UR10][R6.64] ;  /* 0x0000000a06067981 */ /* 0x000ee8000c1e9500 */
[----:B------:R-:W4:Y:S04]  /*0510*/  LDG.E.U16.CONSTANT R8, desc[UR10][R8.64] ;  /* 0x0000000a08087981 */ /* 0x000f28000c1e9500 */
[----:B--2---:R1:W-:Y:S04]  /*0520*/  STS.U16 [R3], R4 ;  /* 0x0000000403007388 */ /* 0x0043e80000000400 */
[----:B---3--:R1:W-:Y:S04]  /*0530*/  STS.U16 [R3+0x100], R6 ;  /* 0x0001000603007388 */ /* 0x0083e80000000400 */
[----:B----4-:R1:W-:Y:S02]  /*0540*/  STS.U16 [R3+0x200], R8 ;  /* 0x0002000803007388 */ /* 0x0103e40000000400 */
.L_x_277:
[----:B------:R-:W-:Y:S05]  /*0550*/  BSYNC.RECONVERGENT B0 ;  /* 0x0000000000007941 */ /* 0x000fea0003800200 */
.L_x_276:
        /* <DEDUP_REMOVED lines=13> */
[----:B0-----:R-:W-:-:S05]  /*0630*/  IMAD.WIDE R4, R3, 0x2, R4 ;  /* 0x0000000203047825 */ /* 0x001fca00078e0204 */
[----:B------:R2:W-:Y:S01]  /*0640*/  STG.E.64 desc[UR10][R4.64], RZ ;  /* 0x000000ff04007986 */ /* 0x0005e2000c101b0a */
[----:B------:R-:W-:-:S05]  /*0650*/  IMAD.WIDE R6, R7, 0x2, R4 ;  /* 0x0000000207067825 */ /* 0x000fca00078e0204 */
[----:B------:R2:W-:Y:S01]  /*0660*/  STG.E.64 desc[UR10][R6.64], RZ ;  /* 0x000000ff06007986 */ /* 0x0005e2000c101b0a */
[----:B------:R-:W-:-:S05]  /*0670*/  IMAD.WIDE R8, R9, 0x2, R6 ;  /* 0x0000000209087825 */ /* 0x000fca00078e0206 */
[----:B------:R2:W-:Y:S02]  /*0680*/  STG.E.64 desc[UR10][R8.64], RZ ;  /* 0x000000ff08007986 */ /* 0x0005e4000c101b0a */
.L_x_279:
[----:B------:R-:W3:Y:S01]  /*0690*/  LDCU UR6, c[0x0][0x3b8] ;  /* 0x00007700ff0677ac */ /* 0x000ee20008000800 */
[----:B012---:R-:W-:-:S04]  /*06a0*/  IABS R8, UR9 ;  /* 0x0000000900087c13 */ /* 0x007fc80008000000 */
[----:B------:R-:W-:Y:S02]  /*06b0*/  R2UR UR12, R8 ;  /* 0x00000000080c72ca */ /* 0x000fe400000e0000 */
[----:B---3--:R-:W-:-:S04]  /*06c0*/  MOV R3, UR6 ;  /* 0x0000000600037c02 */ /* 0x008fc80008000f00 */
[----:B------:R-:W-:-:S04]  /*06d0*/  IABS R6, R3 ;  /* 0x0000000300067213 */ /* 0x000fc80000000000 */
[----:B------:R-:W0:Y:S08]  /*06e0*/  I2F.RP R3, R6 ;  /* 0x0000000600037306 */ /* 0x000e300000209400 */
[----:B0-----:R-:W0:Y:S02]  /*06f0*/  MUFU.RCP R3, R3 ;  /* 0x0000000300037308 */ /* 0x001e240000001000 */
[----:B0-----:R-:W-:-:S06]  /*0700*/  IADD3 R4, PT, PT, R3, 0xffffffe, RZ ;  /* 0x0ffffffe03047810 */ /* 0x001fcc0007ffe0ff */
[----:B------:R0:W1:Y:S02]  /*0710*/  F2I.FTZ.U32.TRUNC.NTZ R5, R4 ;  /* 0x0000000400057305 */ /* 0x000064000021f000 */
[----:B0-----:R-:W-:-:S05]  /*0720*/  HFMA2 R4, -RZ, RZ, 0, 0 ;  /* 0x00000000ff047431 */ /* 0x001fca00000001ff */
[----:B------:R-:W-:Y:S02]  /*0730*/  R2UR UR4, R4 ;  /* 0x00000000040472ca */ /* 0x000fe400000e0000 */
[----:B-1----:R-:W-:Y:S02]  /*0740*/  R2UR UR5, R5 ;  /* 0x00000000050572ca */ /* 0x002fe400000e0000 */
[----:B------:R-:W-:-:S05]  /*0750*/  IADD3 R7, PT, PT, RZ, -R5, RZ ;  /* 0x80000005ff077210 */ /* 0x000fca0007ffe0ff */
[----:B------:R-:W-:-:S06]  /*0760*/  IMAD R7, R7, R6, RZ ;  /* 0x0000000607077224 */ /* 0x000fcc00078e02ff */
[----:B------:R-:W-:Y:S02]  /*0770*/  IMAD.HI.U32 R7, R5, R7, UR4 ;  /* 0x0000000405077e27 */ /* 0x000fe4000f8e0007 */
[----:B------:R-:W0:Y:S03]  /*0780*/  LDC.64 R4, c[0x0][0x390] ;  /* 0x0000e400ff047b82 */ /* 0x000e260000000a00 */
        /* <DEDUP_REMOVED lines=13> */
[----:B------:R-:W-:-:S04]  /*0860*/  SHF.R.S32.HI R3, RZ, 0x1f, R34 ;  /* 0x0000001fff037819 */ /* 0x000fc80000011422 */
[----:B------:R-:W-:-:S04]  /*0870*/  LEA.HI R3, R3, R34, RZ, 0x3 ;  /* 0x0000002203037211 */ /* 0x000fc800078f18ff */
[----:B------:R-:W-:-:S03]  /*0880*/  SHF.R.S32.HI R29, RZ, 0x3, R3 ;  /* 0x00000003ff1d7819 */ /* 0x000fc60000011403 */
        /* <DEDUP_REMOVED lines=9> */
[----:B------:R-:W-:Y:S02]  /*0920*/  LEA.HI.SX32 R3, R6, R29, 0x1d ;  /* 0x0000001d06037211 */ /* 0x000fe400078feaff */
[----:B------:R-:W1:Y:S03]  /*0930*/  LDC.64 R6, c[0x0][0x398] ;  /* 0x0000e600ff067b82 */ /* 0x000e660000000a00 */
[----:B0-----:R-:W-:-:S06]  /*0940*/  IMAD.WIDE R4, R3, 0x4, R4 ;  /* 0x0000000403047825 */ /* 0x001fcc00078e0204 */
[----:B------:R-:W2:Y:S01]  /*0950*/  LDG.E.CONSTANT R5, desc[UR10][R4.64] ;  /* 0x0000000a04057981 */ /* 0x000ea2000c1e9900 */
[----:B------:R-:W-:Y:S01]  /*0960*/  IADD3 R3, PT, PT, R34, UR12, RZ ;  /* 0x0000000c22037c10 */ /* 0x000fe2000fffe0ff */
[----:B------:R-:W0:Y:S04]  /*0970*/  LDCU.64 UR12, c[0x0][0x388] ;  /* 0x00007100ff0c77ac */ /* 0x000e280008000a00 */
[----:B-1----:R-:W-:-:S05]  /*0980*/  IMAD.WIDE R6, R3, 0x2, R6 ;  /* 0x0000000203067825 */ /* 0x002fca00078e0206 */
[----:B------:R-:W3:Y:S04]  /*0990*/  LDG.E.CONSTANT R13, desc[UR10][R6.64] ;  /* 0x0000000a060d7981 */ /* 0x000ee8000c1e9900 */
[----:B------:R1:W4:Y:S01]  /*09a0*/  LDG.E.CONSTANT R14, desc[UR10][R6.64+0x4] ;  /* 0x0000040a060e7981 */ /* 0x000322000c1e9900 */
[----:B------:R-:W-:Y:S01]  /*09b0*/  SHF.L.U32 R30, R2, 0x4, RZ ;  /* 0x00000004021e7819 */ /* 0x000fe200000006ff */
[----:B------:R-:W-:Y:S01]  /*09c0*/  UIMAD UR4, UR7, UR8, URZ ;  /* 0x00000008070472a4 */ /* 0x000fe2000f8e02ff */
[----:B------:R-:W5:Y:S01]  /*09d0*/  I2F.F16 R9, -0x40 ;  /* 0xffffffc000097906 */ /* 0x000f620000200c00 */
[----:B------:R-:W-:Y:S01]  /*09e0*/  SHF.R.S32.HI R3, RZ, 0x1f, R34 ;  /* 0x0000001fff037819 */ /* 0x000fe20000011422 */
[----:B------:R-:W-:Y:S01]  /*09f0*/  HFMA2 R12, -RZ, RZ, 0, 0 ;  /* 0x00000000ff0c7431 */ /* 0x000fe200000001ff */
[----:B------:R-:W-:Y:S01]  /*0a00*/  LOP3.LUT R30, R30, 0x10, RZ, 0xc0, !PT ;  /* 0x000000101e1e7812 */ /* 0x000fe200078ec0ff */
[----:B------:R-:W-:Y:S01]  /*0a10*/  USHF.L.U32 UR4, UR4, 0x4, URZ ;  /* 0x0000000404047899 */ /* 0x000fe200080006ff */
[----:B-1----:R-:W-:-:S05]  /*0a20*/  CS2R R6, SRZ ;  /* 0x0000000000067805 */ /* 0x002fca000001ff00 */
[----:B------:R-:W-:Y:S02]  /*0a30*/  IADD3 R39, P0, PT, R34, UR4, RZ ;  /* 0x0000000422277c10 */ /* 0x000fe4000ff1e0ff */
[----:B------:R-:W-:Y:S02]  /*0a40*/  MOV R4, UR4 ;  /* 0x0000000400047c02 */ /* 0x000fe40008000f00 */
[----:B0-----:R-:W-:Y:S02]  /*0a50*/  LEA R38, P1, R39, UR12, 0x2 ;  /* 0x0000000c27267c11 */ /* 0x001fe4000f8210ff */
[----:B------:R-:W-:Y:S02]  /*0a60*/  LEA.HI.X.SX32 R4, R4, R3, 0x1, P0 ;  /* 0x0000000304047211 */ /* 0x000fe400000f0eff */
[----:B-----5:R-:W-:Y:S02]  /*0a70*/  R2UR UR12, R9 ;  /* 0x00000000090c72ca */ /* 0x020fe400000e0000 */
[----:B------:R-:W-:-:S02]  /*0a80*/  ISETP.LE.AND P0, PT, R0, UR9, PT ;  /* 0x0000000900007c0c */ /* 0x000fc4000bf03270 */
[----:B------:R-:W-:Y:S02]  /*0a90*/  LEA.HI.X R39, R39, UR13, R4, 0x2, P1 ;  /* 0x0000000d27277c11 */ /* 0x000fe400088f1404 */
[----:B------:R-:W-:Y:S02]  /*0aa0*/  MOV R0, RZ ;  /* 0x000000ff00007202 */ /* 0x000fe40000000f00 */
[----:B--2---:R-:W-:-:S04]  /*0ab0*/  SHF.R.U32.HI R8, RZ, R30, R5 ;  /* 0x0000001eff087219 */ /* 0x004fc80000011605 */
[C---:B------:R-:W-:Y:S02]  /*0ac0*/  IADD3 R2, PT, PT, R8.reuse, 0x1, RZ ;  /* 0x0000000108027810 */ /* 0x040fe40007ffe0ff */
[----:B------:R-:W-:Y:S02]  /*0ad0*/  LEA.HI R5, R8, 0x1, RZ, 0x18 ;  /* 0x0000000108057811 */ /* 0x000fe400078fc0ff */
[----:B------:R-:W-:Y:S02]  /*0ae0*/  LOP3.LUT R15, R2, 0xf, RZ, 0xc0, !PT ;  /* 0x0000000f020f7812 */ /* 0x000fe400078ec0ff */
[C---:B------:R-:W-:Y:S02]  /*0af0*/  LEA.HI R2, R8.reuse, 0x1, RZ, 0x1c ;  /* 0x0000000108027811 */ /* 0x040fe400078fe0ff */
[----:B------:R-:W-:Y:S01]  /*0b00*/  LEA.HI R10, R8, 0x1, RZ, 0x14 ;  /* 0x00000001080a7811 */ /* 0x000fe200078fa0ff */
[----:B------:R0:W1:Y:S01]  /*0b10*/  I2F.F16 R16, R15 ;  /* 0x0000000f00107306 */ /* 0x0000620000200c00 */
[----:B------:R-:W-:-:S02]  /*0b20*/  LOP3.LUT R17, R2, 0xf, RZ, 0xc0, !PT ;  /* 0x0000000f02117812 */ /* 0x000fc400078ec0ff */
[----:B------:R-:W-:Y:S02]  /*0b30*/  CS2R R2, SRZ ;  /* 0x0000000000027805 */ /* 0x000fe4000001ff00 */
[----:B------:R-:W-:Y:S02]  /*0b40*/  LOP3.LUT R19, R5, 0xf, RZ, 0xc0, !PT ;  /* 0x0000000f05137812 */ /* 0x000fe400078ec0ff */
[----:B------:R-:W-:Y:S02]  /*0b50*/  CS2R R4, SRZ ;  /* 0x0000000000047805 */ /* 0x000fe4000001ff00 */
[----:B------:R-:W-:Y:S02]  /*0b60*/  LOP3.LUT R21, R10, 0xf, RZ, 0xc0, !PT ;  /* 0x0000000f0a157812 */ /* 0x000fe400078ec0ff */
[----:B------:R-:W-:Y:S02]  /*0b70*/  CS2R R8, SRZ ;  /* 0x0000000000087805 */ /* 0x000fe4000001ff00 */
[----:B---3--:R-:W-:Y:S01]  /*0b80*/  PRMT R27, R13, 0x5410, R13 ;  /* 0x000054100d1b7816 */ /* 0x008fe2000000000d */
[----:B------:R2:W-:Y:S01]  /*0b90*/  I2F.F16 R18, R17 ;  /* 0x0000001100127306 */ /* 0x0005e20000200c00 */
[----:B0-----:R-:W-:-:S02]  /*0ba0*/  LOP3.LUT R15, R15, 0xe400, RZ, 0xfc, !PT ;  /* 0x0000e4000f0f7812 */ /* 0x001fc400078efcff */
[----:B------:R-:W-:Y:S02]  /*0bb0*/  CS2R R10, SRZ ;  /* 0x00000000000a7805 */ /* 0x000fe4000001ff00 */
[----:B------:R-:W-:Y:S02]  /*0bc0*/  PRMT R28, R13, 0x7632, R13 ;  /* 0x000076320d1c7816 */ /* 0x000fe4000000000d */
[----:B------:R-:W-:Y:S02]  /*0bd0*/  LOP3.LUT R13, R21, 0xe400, RZ, 0xfc, !PT ;  /* 0x0000e400150d7812 */ /* 0x000fe400078efcff */
[----:B------:R-:W-:Y:S01]  /*0be0*/  PRMT R24, R15, 0x5410, R15 ;  /* 0x000054100f187816 */ /* 0x000fe2000000000f */
[----:B------:R0:W3:Y:S01]  /*0bf0*/  I2F.F16 R20, R19 ;  /* 0x0000001300147306 */ /* 0x0000e20000200c00 */
[----:B--2---:R-:W-:Y:S01]  /*0c00*/  LOP3.LUT R17, R17, 0xe400, RZ, 0xfc, !PT ;  /* 0x0000e40011117812 */ /* 0x004fe200078efcff */
[----:B-1----:R-:W-:Y:S01]  /*0c10*/  HADD2 R23, -R16.H0_H0, UR12.H0_H0 ;  /* 0x2000000c10177e30 */ /* 0x002fe20008000900 */
[----:B----4-:R-:W-:-:S02]  /*0c20*/  PRMT R25, R14, 0x5410, R14 ;  /* 0x000054100e197816 */ /* 0x010fc4000000000e */
[----:B------:R-:W-:Y:S02]  /*0c30*/  PRMT R26, R14, 0x7632, R14 ;  /* 0x000076320e1a7816 */ /* 0x000fe4000000000e */
[----:B------:R-:W-:Y:S01]  /*0c40*/  PRMT R22, R17, 0x5410, R17 ;  /* 0x0000541011167816 */ /* 0x000fe20000000011 */
[----:B------:R1:W2:Y:S01]  /*0c50*/  I2F.F16 R36, R21 ;  /* 0x0000001500247306 */ /* 0x0002a20000200c00 */
[----:B0-----:R-:W-:Y:S02]  /*0c60*/  LOP3.LUT R19, R19, 0xe400, RZ, 0xfc, !PT ;  /* 0x0000e40013137812 */ /* 0x001fe400078efcff */
[----:B------:R-:W-:Y:S01]  /*0c70*/  PRMT R14, R13, 0x5410, R13 ;  /* 0x000054100d0e7816 */ /* 0x000fe2000000000d */
[----:B---3--:R-:W-:Y:S01]  /*0c80*/  HADD2 R15, -R20.H0_H0, UR12.H0_H0 ;  /* 0x2000000c140f7e30 */ /* 0x008fe20008000900 */
[----:B------:R-:W-:Y:S01]  /*0c90*/  PRMT R20, R19, 0x5410, R19 ;  /* 0x0000541013147816 */ /* 0x000fe20000000013 */
[----:B-1----:R-:W-:Y:S02]  /*0ca0*/  HADD2 R21, -R18.H0_H0, UR12.H0_H0 ;  /* 0x2000000c12157e30 */ /* 0x002fe40008000900 */
[----:B--2---:R-:W-:Y:S01]  /*0cb0*/  HADD2 R36, -R36.H0_H0, UR12.H0_H0 ;  /* 0x2000000c24247e30 */ /* 0x004fe20008000900 */
[----:B------:R-:W-:Y:S06]  /*0cc0*/  @P0 BRA `(.L_x_280) ;  /* 0x0000002000b40947 */ /* 0x000fec0003800000 */
[----:B------:R-:W0:Y:S01]  /*0cd0*/  S2UR UR7, SR_CgaCtaId ;  /* 0x00000000000779c3 */ /* 0x000e220000008800 */
[----:B------:R-:W-:Y:S01]  /*0ce0*/  UMOV UR4, 0x400 ;  /* 0x0000040000047882 */ /* 0x000fe20000000000 */
[----:B------:R-:W-:Y:S01]  /*0cf0*/  MOV R13, R36 ;  /* 0x00000024000d7202 */ /* 0x000fe20000000f00 */
[----:B------:R-:W1:Y:S01]  /*0d00*/  LDCU UR8, c[0x0][0x3ac] ;  /* 0x00007580ff0877ac */ /* 0x000e620008000800 */
[----:B------:R-:W-:Y:S01]  /*0d10*/  MOV R0, RZ ;  /* 0x000000ff00007202 */ /* 0x000fe20000000f00 */
[----:B0-----:R-:W-:Y:S02]  /*0d20*/  ULEA UR7, UR7, UR4, 0x18 ;  /* 0x0000000407077291 */ /* 0x001fe4000f8ec0ff */
[----:B------:R-:W-:Y:S02]  /*0d30*/  UIADD3 UR4, UPT, UPT, UR9, UR6, URZ ;  /* 0x0000000609047290 */ /* 0x000fe4000fffe0ff */
[----:B------:R-:W-:-:S05]  /*0d40*/  UIADD3 UR6, UPT, UPT, UR7, 0x120, URZ ;  /* 0x0000012007067890 */ /* 0x000fca000fffe0ff */
[----:B-1----:R-:W-:-:S07]  /*0d50*/  UMOV UR7, UR4 ;  /* 0x0000000400077c82 */ /* 0x002fce0008000000 */
.L_x_294:
[----:B------:R-:W2:Y:S01]  /*0d60*/  LDG.E.128.CONSTANT R16, desc[UR10][R38.64] ;  /* 0x0000000a26107981 */ /* 0x000ea2000c1e9d00 */
[----:B------:R-:W-:Y:S01]  /*0d70*/  UISETP.NE.AND UP0, UPT, UR9, UR7, UPT ;  /* 0x000000070900728c */ /* 0x000fe2000bf05270 */
[----:B------:R-:W-:Y:S02]  /*0d80*/  MOV R37, UR8 ;  /* 0x0000000800257c02 */ /* 0x000fe40008000f00 */
[----:B------:R-:W-:Y:S02]  /*0d90*/  ISETP.NE.AND P0, PT, R33, RZ, PT ;  /* 0x000000ff2100720c */ /* 0x000fe40003f05270 */
[----:B------:R-:W-:Y:S01]  /*0da0*/  ISETP.NE.AND P1, PT, R32, RZ, PT ;  /* 0x000000ff2000720c */ /* 0x000fe20003f25270 */
[----:B------:R-:W-:Y:S01]  /*0db0*/  IMAD.WIDE R36, R37, 0x4, R38 ;  /* 0x0000000425247825 */ /* 0x000fe200078e0226 */
[----:B------:R-:W-:Y:S02]  /*0dc0*/  ISETP.NE.AND P2, PT, R31, RZ, PT ;  /* 0x000000ff1f00720c */ /* 0x000fe40003f45270 */
[----:B--2---:R-:W-:-:S02]  /*0dd0*/  LOP3.LUT R42, R18, 0xf000f, RZ, 0xc0, !PT ;  /* 0x000f000f122a7812 */ /* 0x004fc400078ec0ff */
[----:B------:R-:W-:Y:S02]  /*0de0*/  LOP3.LUT R39, R18, 0xf000f0, RZ, 0xc0, !PT ;  /* 0x00f000f012277812 */ /* 0x000fe400078ec0ff */
[----:B------:R-:W-:Y:S02]  /*0df0*/  SHF.R.U32.HI R38, RZ, 0x8, R18 ;  /* 0x00000008ff267819 */ /* 0x000fe40000011612 */
[C---:B------:R-:W-:Y:S02]  /*0e00*/  LOP3.LUT R40, R19.reuse, 0xf000f, RZ, 0xc0, !PT ;  /* 0x000f000f13287812 */ /* 0x040fe400078ec0ff */
[----:B------:R-:W-:Y:S02]  /*0e10*/  LOP3.LUT R18, R19, 0xf000f0, RZ, 0xc0, !PT ;  /* 0x00f000f013127812 */ /* 0x000fe400078ec0ff */
[C---:B------:R-:W-:Y:S02]  /*0e20*/  LOP3.LUT R47, R16.reuse, 0xf000f, RZ, 0xc0, !PT ;  /* 0x000f000f102f7812 */ /* 0x040fe400078ec0ff */
[----:B------:R-:W-:-:S02]  /*0e30*/  LOP3.LUT R46, R16, 0xf000f0, RZ, 0xc0, !PT ;  /* 0x00f000f0102e7812 */ /* 0x000fc400078ec0ff */
[----:B------:R-:W-:Y:S02]  /*0e40*/  SHF.R.U32.HI R45, RZ, 0x8, R16 ;  /* 0x00000008ff2d7819 */ /* 0x000fe40000011610 */
[C---:B------:R-:W-:Y:S02]  /*0e50*/  LOP3.LUT R44, R17.reuse, 0xf000f, RZ, 0xc0, !PT ;  /* 0x000f000f112c7812 */ /* 0x040fe400078ec0ff */
[----:B------:R-:W-:Y:S02]  /*0e60*/  LOP3.LUT R43, R17, 0xf000f0, RZ, 0xc0, !PT ;  /* 0x00f000f0112b7812 */ /* 0x000fe400078ec0ff */
[----:B------:R-:W-:Y:S02]  /*0e70*/  SHF.R.U32.HI R41, RZ, 0x8, R17 ;  /* 0x00000008ff297819 */ /* 0x000fe40000011611 */
[----:B------:R-:W-:Y:S01]  /*0e80*/  SHF.R.U32.HI R19, RZ, 0x8, R19 ;  /* 0x00000008ff137819 */ /* 0x000fe20000011613 */
[----:B------:R-:W-:Y:S06]  /*0e90*/  BRA.U UP0, `(.L_x_281) ;  /* 0x0000000100b07547 */ /* 0x000fec000b800000 */
[----:B------:R-:W0:Y:S08]  /*0ea0*/  LDC R13, c[0x0][0x3ac] ;  /* 0x0000eb00ff0d7b82 */ /* 0x000e300000000800 */
[----:B------:R-:W1:Y:S01]  /*0eb0*/  LDC.64 R14, c[0x0][0x390] ;  /* 0x0000e400ff0e7b82 */ /* 0x000e620000000a00 */
[----:B0-----:R-:W-:-:S05]  /*0ec0*/  IMAD R13, R13, UR5, R13 ;  /* 0x000000050d0d7c24 */ /* 0x001fca000f8e020d */
[----:B------:R-:W-:-:S04]  /*0ed0*/  SHF.R.S32.HI R16, RZ, 0x1f, R13 ;  /* 0x0000001fff107819 */ /* 0x000fc8000001140d */
[----:B------:R-:W-:-:S04]  /*0ee0*/  LEA.HI R16, R16, R13, RZ, 0x3 ;  /* 0x0000000d10107211 */ /* 0x000fc800078f18ff */
[----:B------:R-:W-:-:S05]  /*0ef0*/  LEA.HI.SX32 R17, R16, R29, 0x1d ;  /* 0x0000001d10117211 */ /* 0x000fca00078feaff */
[----:B-1----:R-:W-:Y:S02]  /*0f00*/  IMAD.WIDE R14, R17, 0x4, R14 ;  /* 0x00000004110e7825 */ /* 0x002fe400078e020e */
[----:B------:R-:W0:Y:S04]  /*0f10*/  LDC.64 R16, c[0x0][0x398] ;  /* 0x0000e600ff107b82 */ /* 0x000e280000000a00 */
[----:B------:R-:W2:Y:S01]  /*0f20*/  LDG.E.CONSTANT R15, desc[UR10][R14.64] ;  /* 0x0000000a0e0f7981 */ /* 0x000ea2000c1e9900 */
[----:B------:R-:W-:-:S05]  /*0f30*/  IADD3 R13, PT, PT, R34, R13, RZ ;  /* 0x0000000d220d7210 */ /* 0x000fca0007ffe0ff */
[----:B0-----:R-:W-:-:S05]  /*0f40*/  IMAD.WIDE R16, R13, 0x2, R16 ;  /* 0x000000020d107825 */ /* 0x001fca00078e0210 */
[----:B------:R-:W3:Y:S04]  /*0f50*/  LDG.E.CONSTANT R28, desc[UR10][R16.64] ;  /* 0x0000000a101c7981 */ /* 0x000ee8000c1e9900 */
[----:B------:R0:W4:Y:S01]  /*0f60*/  LDG.E.CONSTANT R26, desc[UR10][R16.64+0x4] ;  /* 0x0000040a101a7981 */ /* 0x000122000c1e9900 */
[----:B------:R-:W-:Y:S01]  /*0f70*/  UIADD3 UR5, UPT, UPT, UR5, 0x1, URZ ;  /* 0x0000000105057890 */ /* 0x000fe2000fffe0ff */
[----:B------:R-:W-:Y:S01]  /*0f80*/  UMOV UR7, UR4 ;  /* 0x0000000400077c82 */ /* 0x000fe20008000000 */
[----:B--2---:R-:W-:-:S04]  /*0f90*/  SHF.R.U32.HI R13, RZ, R30, R15 ;  /* 0x0000001eff0d7219 */ /* 0x004fc8000001160f */
[C---:B------:R-:W-:Y:S02]  /*0fa0*/  LEA.HI R15, R13.reuse, 0x1, RZ, 0x18 ;  /* 0x000000010d0f7811 */ /* 0x040fe400078fc0ff */
[C---:B------:R-:W-:Y:S02]  /*0fb0*/  LEA.HI R22, R13.reuse, 0x1, RZ, 0x14 ;  /* 0x000000010d167811 */ /* 0x040fe400078fa0ff */
[C---:B------:R-:W-:Y:S02]  /*0fc0*/  LEA.HI R21, R13.reuse, 0x1, RZ, 0x1c ;  /* 0x000000010d157811 */ /* 0x040fe400078fe0ff */
[----:B------:R-:W-:Y:S02]  /*0fd0*/  IADD3 R20, PT, PT, R13, 0x1, RZ ;  /* 0x000000010d147810 */ /* 0x000fe40007ffe0ff */
[----:B------:R-:W-:Y:S02]  /*0fe0*/  LOP3.LUT R15, R15, 0xf, RZ, 0xc0, !PT ;  /* 0x0000000f0f0f7812 */ /* 0x000fe400078ec0ff */
[----:B0-----:R-:W-:-:S02]  /*0ff0*/  LOP3.LUT R17, R22, 0xf, RZ, 0xc0, !PT ;  /* 0x0000000f16117812 */ /* 0x001fc400078ec0ff */
[----:B------:R-:W-:Y:S01]  /*1000*/  LOP3.LUT R21, R21, 0xf, RZ, 0xc0, !PT ;  /* 0x0000000f15157812 */ /* 0x000fe200078ec0ff */
[----:B------:R-:W0:Y:S01]  /*1010*/  I2F.F16 R13, R15 ;  /* 0x0000000f000d7306 */ /* 0x000e220000200c00 */
[----:B------:R-:W-:Y:S02]  /*1020*/  LOP3.LUT R20, R20, 0xf, RZ, 0xc0, !PT ;  /* 0x0000000f14147812 */ /* 0x000fe400078ec0ff */
[----:B------:R-:W-:Y:S02]  /*1030*/  LOP3.LUT R22, R21, 0xe400, RZ, 0xfc, !PT ;  /* 0x0000e40015167812 */ /* 0x000fe400078efcff */
[----:B------:R-:W-:Y:S02]  /*1040*/  LOP3.LUT R16, R15, 0xe400, RZ, 0xfc, !PT ;  /* 0x0000e4000f107812 */ /* 0x000fe400078efcff */
[----:B------:R-:W-:Y:S01]  /*1050*/  LOP3.LUT R48, R17, 0xe400, RZ, 0xfc, !PT ;  /* 0x0000e40011307812 */ /* 0x000fe200078efcff */
[----:B------:R-:W1:Y:S01]  /*1060*/  I2F.F16 R24, R17 ;  /* 0x0000001100187306 */ /* 0x000e620000200c00 */
[----:B---3--:R-:W-:-:S02]  /*1070*/  PRMT R27, R28, 0x5410, R28 ;  /* 0x000054101c1b7816 */ /* 0x008fc4000000001c */
[----:B------:R-:W-:Y:S02]  /*1080*/  PRMT R28, R28, 0x7632, R28 ;  /* 0x000076321c1c7816 */ /* 0x000fe4000000001c */
[C-C-:B----4-:R-:W-:Y:S01]  /*1090*/  PRMT R25, R26.reuse, 0x5410, R26.reuse ;  /* 0x000054101a197816 */ /* 0x150fe2000000001a */
[----:B0-----:R-:W-:Y:S02]  /*10a0*/  HADD2 R15, -R13.H0_H0, UR12.H0_H0 ;  /* 0x2000000c0d0f7e30 */ /* 0x001fe40008000900 */
[----:B------:R-:W0:Y:S01]  /*10b0*/  I2F.F16 R14, R21 ;  /* 0x00000015000e7306 */ /* 0x000e220000200c00 */
[----:B------:R-:W-:Y:S02]  /*10c0*/  PRMT R26, R26, 0x7632, R26 ;  /* 0x000076321a1a7816 */ /* 0x000fe4000000001a */
[----:B------:R-:W-:Y:S01]  /*10d0*/  PRMT R22, R22, 0x5410, R22 ;  /* 0x0000541016167816 */ /* 0x000fe20000000016 */
[----:B-1----:R-:W-:-:S04]  /*10e0*/  HADD2 R13, -R24.H0_H0, UR12.H0_H0 ;  /* 0x2000000c180d7e30 */ /* 0x002fc80008000900 */
[----:B------:R1:W2:Y:S01]  /*10f0*/  I2F.F16 R23, R20 ;  /* 0x0000001400177306 */ /* 0x0002a20000200c00 */
[----:B0-----:R-:W-:Y:S01]  /*1100*/  HADD2 R21, -R14.H0_H0, UR12.H0_H0 ;  /* 0x2000000c0e157e30 */ /* 0x001fe20008000900 */
[----:B------:R-:W-:Y:S02]  /*1110*/  PRMT R14, R48, 0x5410, R48 ;  /* 0x00005410300e7816 */ /* 0x000fe40000000030 */
[----:B-1----:R-:W-:-:S04]  /*1120*/  LOP3.LUT R20, R20, 0xe400, RZ, 0xfc, !PT ;  /* 0x0000e40014147812 */ /* 0x002fc800078efcff */
[----:B------:R-:W-:Y:S01]  /*1130*/  PRMT R24, R20, 0x5410, R20 ;  /* 0x0000541014187816 */ /* 0x000fe20000000014 */
[----:B--2---:R-:W-:Y:S01]  /*1140*/  HADD2 R23, -R23.H0_H0, UR12.H0_H0 ;  /* 0x2000000c17177e30 */ /* 0x004fe20008000900 */
[----:B------:R-:W-:-:S07]  /*1150*/  PRMT R20, R16, 0x5410, R16 ;  /* 0x0000541010147816 */ /* 0x000fce0000000010 */
.L_x_281:
[----:B------:R-:W-:Y:S02]  /*1160*/  LOP3.LUT R49, R44, 0x64006400, RZ, 0xfc, !PT ;  /* 0x640064002c317812 */ /* 0x000fe400078efcff */
[C---:B------:R-:W-:Y:S02]  /*1170*/  LOP3.LUT R44, R41.reuse, 0xf000f, RZ, 0xc0, !PT ;  /* 0x000f000f292c7812 */ /* 0x040fe400078ec0ff */
[----:B------:R-:W-:Y:S01]  /*1180*/  LOP3.LUT R52, R41, 0xf000f0, RZ, 0xc0, !PT ;  /* 0x00f000f029347812 */ /* 0x000fe200078ec0ff */
[----:B------:R-:W-:Y:S01]  /*1190*/  HADD2 R49, R49, R22 ;  /* 0x0000001631317230 */ /* 0x000fe20000000000 */
[----:B------:R-:W-:Y:S02]  /*11a0*/  LOP3.LUT R41, R42, 0x64006400, RZ, 0xfc, !PT ;  /* 0x640064002a297812 */ /* 0x000fe400078efcff */
[----:B------:R-:W-:Y:S02]  /*11b0*/  LOP3.LUT R42, R39, 0x64006400, RZ, 0xfc, !PT ;  /* 0x64006400272a7812 */ /* 0x000fe400078efcff */
[----:B------:R-:W-:-:S02]  /*11c0*/  LOP3.LUT R39, R38, 0xf000f, RZ, 0xc0, !PT ;  /* 0x000f000f26277812 */ /* 0x000fc400078ec0ff */
[C---:B------:R-:W-:Y:S02]  /*11d0*/  LOP3.LUT R16, R45.reuse, 0xf000f, RZ, 0xc0, !PT ;  /* 0x000f000f2d107812 */ /* 0x040fe400078ec0ff */
[----:B------:R-:W-:Y:S02]  /*11e0*/  LOP3.LUT R17, R45, 0xf000f0, RZ, 0xc0, !PT ;  /* 0x00f000f02d117812 */ /* 0x000fe400078ec0ff */
[----:B------:R-:W-:Y:S02]  /*11f0*/  LOP3.LUT R38, R38, 0xf000f0, RZ, 0xc0, !PT ;  /* 0x00f000f026267812 */ /* 0x000fe400078ec0ff */
[----:B------:R-:W-:Y:S02]  /*1200*/  LOP3.LUT R46, R46, 0x64006400, RZ, 0xfc, !PT ;  /* 0x640064002e2e7812 */ /* 0x000fe400078efcff */
[C---:B------:R-:W-:Y:S02]  /*1210*/  LOP3.LUT R50, R19.reuse, 0xf000f, RZ, 0xc0, !PT ;  /* 0x000f000f13327812 */ /* 0x040fe400078ec0ff */
[----:B------:R-:W-:-:S02]  /*1220*/  LOP3.LUT R51, R19, 0xf000f0, RZ, 0xc0, !PT ;  /* 0x00f000f013337812 */ /* 0x000fc400078ec0ff */
[----:B------:R-:W-:Y:S02]  /*1230*/  LOP3.LUT R48, R43, 0x64006400, RZ, 0xfc, !PT ;  /* 0x640064002b307812 */ /* 0x000fe400078efcff */
[----:B------:R-:W-:Y:S02]  /*1240*/  LOP3.LUT R45, R40, 0x64006400, RZ, 0xfc, !PT ;  /* 0x64006400282d7812 */ /* 0x000fe400078efcff */
[----:B------:R-:W-:Y:S01]  /*1250*/  LOP3.LUT R47, R47, 0x64006400, RZ, 0xfc, !PT ;  /* 0x640064002f2f7812 */ /* 0x000fe200078efcff */
[----:B------:R-:W-:Y:S01]  /*1260*/  HFMA2 R48, R48, 0.0625, 0.0625, R21 ;  /* 0x2c002c0030307831 */ /* 0x000fe20000000015 */
[----:B------:R-:W-:Y:S01]  /*1270*/  LOP3.LUT R43, R16, 0x64006400, RZ, 0xfc, !PT ;  /* 0x64006400102b7812 */ /* 0x000fe200078efcff */
[----:B------:R-:W-:Y:S01]  /*1280*/  HADD2 R45, R45, R14 ;  /* 0x0000000e2d2d7230 */ /* 0x000fe20000000000 */
[----:B------:R-:W-:Y:S02]  /*1290*/  LOP3.LUT R40, R17, 0x64006400, RZ, 0xfc, !PT ;  /* 0x6400640011287812 */ /* 0x000fe400078efcff */
[----:B------:R-:W-:Y:S01]  /*12a0*/  LOP3.LUT R39, R39, 0x64006400, RZ, 0xfc, !PT ;  /* 0x6400640027277812 */ /* 0x000fe200078efcff */
[----:B------:R-:W-:Y:S01]  /*12b0*/  HFMA2 R43, R43, 1, 1, R24 ;  /* 0x3c003c002b2b7831 */ /* 0x000fe20000000018 */
[----:B------:R-:W-:-:S02]  /*12c0*/  LOP3.LUT R38, R38, 0x64006400, RZ, 0xfc, !PT ;  /* 0x6400640026267812 */ /* 0x000fc400078efcff */
[----:B------:R-:W-:Y:S01]  /*12d0*/  LOP3.LUT R52, R52, 0x64006400, RZ, 0xfc, !PT ;  /* 0x6400640034347812 */ /* 0x000fe200078efcff */
[----:B------:R-:W-:Y:S01]  /*12e0*/  HFMA2 R39, R39, 1, 1, R20 ;  /* 0x3c003c0027277831 */ /* 0x000fe20000000014 */
[----:B------:R-:W-:Y:S01]  /*12f0*/  LOP3.LUT R18, R18, 0x64006400, RZ, 0xfc, !PT ;  /* 0x6400640012127812 */ /* 0x000fe200078efcff */
[----:B------:R-:W-:Y:S01]  /*1300*/  HFMA2 R38, R38, 0.0625, 0.0625, R15 ;  /* 0x2c002c0026267831 */ /* 0x000fe2000000000f */
[----:B------:R-:W-:Y:S02]  /*1310*/  LOP3.LUT R19, R44, 0x64006400, RZ, 0xfc, !PT ;  /* 0x640064002c137812 */ /* 0x000fe400078efcff */
[----:B------:R-:W-:Y:S01]  /*1320*/  LOP3.LUT R17, R50, 0x64006400, RZ, 0xfc, !PT ;  /* 0x6400640032117812 */ /* 0x000fe200078efcff */
[----:B------:R-:W-:Y:S01]  /*1330*/  HFMA2 R50, R46, 0.0625, 0.0625, R23 ;  /* 0x2c002c002e327831 */ /* 0x000fe20000000017 */
[----:B------:R-:W-:Y:S01]  /*1340*/  LOP3.LUT R16, R51, 0x64006400, RZ, 0xfc, !PT ;  /* 0x6400640033107812 */ /* 0x000fe200078efcff */
[----:B------:R-:W-:Y:S02]  /*1350*/  HFMA2 R46, R42, 0.0625, 0.0625, R15 ;  /* 0x2c002c002a2e7831 */ /* 0x000fe4000000000f */
[----:B------:R-:W-:-:S02]  /*1360*/  HFMA2 R44, R18, 0.0625, 0.0625, R13 ;  /* 0x2c002c00122c7831 */ /* 0x000fc4000000000d */
[----:B------:R-:W-:Y:S02]  /*1370*/  HFMA2 R51, R47, 1, 1, R24 ;  /* 0x3c003c002f337831 */ /* 0x000fe40000000018 */
[----:B------:R-:W-:Y:S02]  /*1380*/  HFMA2 R42, R40, 0.0625, 0.0625, R23 ;  /* 0x2c002c00282a7831 */ /* 0x000fe40000000017 */
[----:B------:R-:W-:Y:S02]  /*1390*/  HFMA2 R40, R52, 0.0625, 0.0625, R21 ;  /* 0x2c002c0034287831 */ /* 0x000fe40000000015 */
[----:B------:R-:W-:Y:S02]  /*13a0*/  HFMA2 R47, R41, 1, 1, R20 ;  /* 0x3c003c00292f7831 */ /* 0x000fe40000000014 */
[----:B------:R-:W-:Y:S02]  /*13b0*/  HADD2 R41, R19, R22 ;  /* 0x0000001613297230 */ /* 0x000fe40000000000 */
[----:B------:R-:W-:-:S02]  /*13c0*/  HADD2 R52, R17, R14 ;  /* 0x0000000e11347230 */ /* 0x000fc40000000000 */
[----:B------:R-:W-:Y:S01]  /*13d0*/  HFMA2 R53, R16, 0.0625, 0.0625, R13 ;  /* 0x2c002c0010357831 */ /* 0x000fe2000000000d */
[----:B------:R-:W-:Y:S06]  /*13e0*/  @!P0 BRA `(.L_x_282) ;  /* 0x0000000000548947 */ /* 0x000fec0003800000 */
[----:B------:R-:W0:Y:S02]  /*13f0*/  LDS.128 R16, [UR6+-0x120] ;  /* 0xfffee006ff107984 */ /* 0x000e240008000c00 */
[-C--:B0-----:R-:W-:Y:S02]  /*1400*/  HFMA2 R54, R51, R16.reuse, RZ ;  /* 0x0000001033367231 */ /* 0x081fe400000000ff */
[-C--:B------:R-:W-:Y:S02]  /*1410*/  HFMA2 R57, R49, R16.reuse, RZ.H0_H0 ;  /* 0x0000001031397231 */ /* 0x080fe400000400ff */
[-C--:B------:R-:W-:Y:S02]  /*1420*/  HFMA2 R56, R47, R16.reuse, RZ ;  /* 0x000000102f387231 */ /* 0x080fe400000000ff */
[----:B------:R-:W-:Y:S02]  /*1430*/  HFMA2 R55, R45, R16, RZ.H0_H0 ;  /* 0x000000102d377231 */ /* 0x000fe400000400ff */
[----:B------:R-:W-:-:S02]  /*1440*/  HFMA2 R54, R50, R17, R54 ;  /* 0x0000001132367231 */ /* 0x000fc40000000036 */
[-C--:B------:R-:W-:Y:S02]  /*1450*/  HFMA2 R16, R48, R17.reuse, R57 ;  /* 0x0000001130107231 */ /* 0x080fe40000000039 */
[-C--:B------:R-:W-:Y:S02]  /*1460*/  HFMA2 R56, R46, R17.reuse, R56 ;  /* 0x000000112e387231 */ /* 0x080fe40000000038 */
[----:B------:R-:W-:Y:S02]  /*1470*/  HFMA2 R55, R44, R17, R55 ;  /* 0x000000112c377231 */ /* 0x000fe40000000037 */
        /* <DEDUP_REMOVED lines=9> */
[----:B------:R-:W-:Y:S02]  /*1510*/  HFMA2 R11, R16, R28, R11 ;  /* 0x0000001c100b7231 */ /* 0x000fe4000000000b */
[----:B------:R-:W-:Y:S02]  /*1520*/  HFMA2 R10, R56, R25, R10 ;  /* 0x00000019380a7231 */ /* 0x000fe4000000000a */
[----:B------:R-:W-:-:S07]  /*1530*/  HFMA2 R9, R55, R26, R9 ;  /* 0x0000001a37097231 */ /* 0x000fce0000000009 */
.L_x_282:
[----:B------:R-:W-:Y:S05]  /*1540*/  @!P1 BRA `(.L_x_283) ;  /* 0x0000000000549947 */ /* 0x000fea0003800000 */
        /* <DEDUP_REMOVED lines=21> */
.L_x_283:
[----:B------:R-:W-:Y:S05]  /*16a0*/  @!P2 BRA `(.L_x_284) ;  /* 0x00000000005ca947 */ /* 0x000fea0003800000 */
[----:B------:R-:W0:Y:S01]  /*16b0*/  LDS.128 R16, [UR6+0xe0] ;  /* 0x0000e006ff107984 */ /* 0x000e220008000c00 */
[----:B------:R-:W-:Y:S02]  /*16c0*/  MOV R55, R47 ;  /* 0x0000002f00377202 */ /* 0x000fe40000000f00 */
[----:B------:R-:W-:Y:S01]  /*16d0*/  MOV R57, R45 ;  /* 0x0000002d00397202 */ /* 0x000fe20000000f00 */
[-C--:B0-----:R-:W-:Y:S02]  /*16e0*/  HFMA2 R47, R49, R16.reuse, RZ.H0_H0 ;  /* 0x00000010312f7231 */ /* 0x081fe400000400ff */
[-C--:B------:R-:W-:Y:S02]  /*16f0*/  HFMA2 R45, R51, R16.reuse, RZ ;  /* 0x00000010332d7231 */ /* 0x080fe400000000ff */
[-C--:B------:R-:W-:Y:S02]  /*1700*/  HFMA2 R49, R55, R16.reuse, RZ ;  /* 0x0000001037317231 */ /* 0x080fe400000000ff */
[----:B------:R-:W-:-:S02]  /*1710*/  HFMA2 R16, R57, R16, RZ.H0_H0 ;  /* 0x0000001039107231 */ /* 0x000fc400000400ff */
[-C--:B------:R-:W-:Y:S02]  /*1720*/  HFMA2 R45, R50, R17.reuse, R45 ;  /* 0x00000011322d7231 */ /* 0x080fe4000000002d */
[-C--:B------:R-:W-:Y:S02]  /*1730*/  HFMA2 R47, R48, R17.reuse, R47 ;  /* 0x00000011302f7231 */ /* 0x080fe4000000002f */
[-C--:B------:R-:W-:Y:S02]  /*1740*/  HFMA2 R49, R46, R17.reuse, R49 ;  /* 0x000000112e317231 */ /* 0x080fe40000000031 */
[----:B------:R-:W-:Y:S02]  /*1750*/  HFMA2 R16, R44, R17, R16 ;  /* 0x000000112c107231 */ /* 0x000fe40000000010 */
[-C--:B------:R-:W-:Y:S02]  /*1760*/  HFMA2 R45, R43, R18.reuse, R45 ;  /* 0x000000122b2d7231 */ /* 0x080fe4000000002d */
[----:B------:R-:W-:-:S02]  /*1770*/  HFMA2 R47, R41, R18, R47 ;  /* 0x00000012292f7231 */ /* 0x000fc4000000002f */
[-C--:B------:R-:W-:Y:S02]  /*1780*/  HFMA2 R49, R39, R18.reuse, R49 ;  /* 0x0000001227317231 */ /* 0x080fe40000000031 */
[----:B------:R-:W-:Y:S02]  /*1790*/  HFMA2 R16, R52, R18, R16 ;  /* 0x0000001234107231 */ /* 0x000fe40000000010 */
[-C--:B------:R-:W-:Y:S02]  /*17a0*/  HFMA2 R45, R42, R19.reuse, R45 ;  /* 0x000000132a2d7231 */ /* 0x080fe4000000002d */
[-C--:B------:R-:W-:Y:S02]  /*17b0*/  HFMA2 R47, R40, R19.reuse, R47 ;  /* 0x00000013282f7231 */ /* 0x080fe4000000002f */
[-C--:B------:R-:W-:Y:S02]  /*17c0*/  HFMA2 R49, R38, R19.reuse, R49 ;  /* 0x0000001326317231 */ /* 0x080fe40000000031 */
[----:B------:R-:W-:-:S02]  /*17d0*/  HFMA2 R16, R53, R19, R16 ;  /* 0x0000001335107231 */ /* 0x000fc40000000010 */
[----:B------:R-:W-:Y:S02]  /*17e0*/  HFMA2 R4, R45, R27, R4 ;  /* 0x0000001b2d047231 */ /* 0x000fe40000000004 */
[----:B------:R-:W-:Y:S02]  /*17f0*/  HFMA2 R3, R47, R28, R3 ;  /* 0x0000001c2f037231 */ /* 0x000fe40000000003 */
[----:B------:R-:W-:Y:S02]  /*1800*/  HFMA2 R2, R49, R25, R2 ;  /* 0x0000001931027231 */ /* 0x000fe40000000002 */
[----:B------:R-:W-:-:S07]  /*1810*/  HFMA2 R0, R16, R26, R0 ;  /* 0x0000001a10007231 */ /* 0x000fce0000000000 */
.L_x_284:
[----:B------:R-:W2:Y:S01]  /*1820*/  LDG.E.128.CONSTANT R16, desc[UR10][R36.64] ;  /* 0x0000000a24107981 */ /* 0x000ea2000c1e9d00 */
[----:B------:R-:W-:-:S05]  /*1830*/  MOV R39, UR8 ;  /* 0x0000000800277c02 */ /* 0x000fca0008000f00 */
[----:B------:R-:W-:Y:S01]  /*1840*/  IMAD.WIDE R38, R39, 0x4, R36 ;  /* 0x0000000427267825 */ /* 0x000fe200078e0224 */
[C---:B--2---:R-:W-:Y:S02]  /*1850*/  LOP3.LUT R41, R16.reuse, 0xf000f, RZ, 0xc0, !PT ;  /* 0x000f000f10297812 */ /* 0x044fe400078ec0ff */
[----:B------:R-:W-:Y:S02]  /*1860*/  LOP3.LUT R40, R16, 0xf000f0, RZ, 0xc0, !PT ;  /* 0x00f000f010287812 */ /* 0x000fe400078ec0ff */
[----:B------:R-:W-:Y:S02]  /*1870*/  SHF.R.U32.HI R16, RZ, 0x8, R16 ;  /* 0x00000008ff107819 */ /* 0x000fe40000011610 */
[C---:B------:R-:W-:Y:S02]  /*1880*/  LOP3.LUT R43, R17.reuse, 0xf000f, RZ, 0xc0, !PT ;  /* 0x000f000f112b7812 */ /* 0x040fe400078ec0ff */
[----:B------:R-:W-:Y:S02]  /*1890*/  LOP3.LUT R44, R17, 0xf000f0, RZ, 0xc0, !PT ;  /* 0x00f000f0112c7812 */ /* 0x000fe400078ec0ff */
[----:B------:R-:W-:-:S02]  /*18a0*/  SHF.R.U32.HI R48, RZ, 0x8, R18 ;  /* 0x00000008ff307819 */ /* 0x000fc40000011612 */
[----:B------:R-:W-:Y:S02]  /*18b0*/  SHF.R.U32.HI R50, RZ, 0x8, R19 ;  /* 0x00000008ff327819 */ /* 0x000fe40000011613 */
[----:B------:R-:W-:Y:S02]  /*18c0*/  SHF.R.U32.HI R17, RZ, 0x8, R17 ;  /* 0x00000008ff117819 */ /* 0x000fe40000011611 */
[C---:B------:R-:W-:Y:S02]  /*18d0*/  LOP3.LUT R42, R16.reuse, 0xf000f, RZ, 0xc0, !PT ;  /* 0x000f000f102a7812 */ /* 0x040fe400078ec0ff */
[----:B------:R-:W-:Y:S02]  /*18e0*/  LOP3.LUT R16, R16, 0xf000f0, RZ, 0xc0, !PT ;  /* 0x00f000f010107812 */ /* 0x000fe400078ec0ff */
[C---:B------:R-:W-:Y:S02]  /*18f0*/  LOP3.LUT R46, R18.reuse, 0xf000f, RZ, 0xc0, !PT ;  /* 0x000f000f122e7812 */ /* 0x040fe400078ec0ff */
[----:B------:R-:W-:-:S02]  /*1900*/  LOP3.LUT R47, R18, 0xf000f0, RZ, 0xc0, !PT ;  /* 0x00f000f0122f7812 */ /* 0x000fc400078ec0ff */
[C---:B------:R-:W-:Y:S02]  /*1910*/  LOP3.LUT R49, R19.reuse, 0xf000f, RZ, 0xc0, !PT ;  /* 0x000f000f13317812 */ /* 0x040fe400078ec0ff */
[----:B------:R-:W-:Y:S02]  /*1920*/  LOP3.LUT R52, R19, 0xf000f0, RZ, 0xc0, !PT ;  /* 0x00f000f013347812 */ /* 0x000fe400078ec0ff */
[----:B------:R-:W-:Y:S02]  /*1930*/  LOP3.LUT R37, R43, 0x64006400, RZ, 0xfc, !PT ;  /* 0x640064002b257812 */ /* 0x000fe400078efcff */
[----:B------:R-:W-:Y:S02]  /*1940*/  LOP3.LUT R36, R44, 0x64006400, RZ, 0xfc, !PT ;  /* 0x640064002c247812 */ /* 0x000fe400078efcff */
[----:B------:R-:W-:Y:S02]  /*1950*/  LOP3.LUT R53, R48, 0xf000f, RZ, 0xc0, !PT ;  /* 0x000f000f30357812 */ /* 0x000fe400078ec0ff */
[----:B------:R-:W-:-:S02]  /*1960*/  LOP3.LUT R51, R50, 0xf000f, RZ, 0xc0, !PT ;  /* 0x000f000f32337812 */ /* 0x000fc400078ec0ff */
[C---:B------:R-:W-:Y:S02]  /*1970*/  LOP3.LUT R44, R17.reuse, 0xf000f, RZ, 0xc0, !PT ;  /* 0x000f000f112c7812 */ /* 0x040fe400078ec0ff */
[----:B------:R-:W-:Y:S02]  /*1980*/  LOP3.LUT R45, R17, 0xf000f0, RZ, 0xc0, !PT ;  /* 0x00f000f0112d7812 */ /* 0x000fe400078ec0ff */
[----:B------:R-:W-:Y:S02]  /*1990*/  LOP3.LUT R54, R48, 0xf000f0, RZ, 0xc0, !PT ;  /* 0x00f000f030367812 */ /* 0x000fe400078ec0ff */
[----:B------:R-:W-:Y:S02]  /*19a0*/  LOP3.LUT R50, R50, 0xf000f0, RZ, 0xc0, !PT ;  /* 0x00f000f032327812 */ /* 0x000fe400078ec0ff */
[----:B------:R-:W-:Y:S02]  /*19b0*/  LOP3.LUT R43, R42, 0x64006400, RZ, 0xfc, !PT ;  /* 0x640064002a2b7812 */ /* 0x000fe400078efcff */
[----:B------:R-:W-:-:S02]  /*19c0*/  LOP3.LUT R41, R41, 0x64006400, RZ, 0xfc, !PT ;  /* 0x6400640029297812 */ /* 0x000fc400078efcff */
[----:B------:R-:W-:Y:S01]  /*19d0*/  LOP3.LUT R42, R16, 0x64006400, RZ, 0xfc, !PT ;  /* 0x64006400102a7812 */ /* 0x000fe200078efcff */
[----:B------:R-:W-:Y:S01]  /*19e0*/  HADD2 R48, R43, R24 ;  /* 0x000000182b307230 */ /* 0x000fe20000000000 */
[----:B------:R-:W-:Y:S02]  /*19f0*/  LOP3.LUT R40, R40, 0x64006400, RZ, 0xfc, !PT ;  /* 0x6400640028287812 */ /* 0x000fe400078efcff */
[----:B------:R-:W-:Y:S01]  /*1a00*/  LOP3.LUT R19, R46, 0x64006400, RZ, 0xfc, !PT ;  /* 0x640064002e137812 */ /* 0x000fe200078efcff */
[----:B------:R-:W-:Y:S01]  /*1a10*/  HFMA2 R46, R37, 1, 1, R22 ;  /* 0x3c003c00252e7831 */ /* 0x000fe20000000016 */
[----:B------:R-:W-:Y:S01]  /*1a20*/  LOP3.LUT R18, R47, 0x64006400, RZ, 0xfc, !PT ;  /* 0x640064002f127812 */ /* 0x000fe200078efcff */
[--C-:B------:R-:W-:Y:S01]  /*1a30*/  HFMA2 R47, R42, 0.0625, 0.0625, R23.reuse ;  /* 0x2c002c002a2f7831 */ /* 0x100fe20000000017 */
[----:B------:R-:W-:Y:S01]  /*1a40*/  LOP3.LUT R17, R49, 0x64006400, RZ, 0xfc, !PT ;  /* 0x6400640031117812 */ /* 0x000fe200078efcff */
[----:B------:R-:W-:Y:S01]  /*1a50*/  HFMA2 R49, R40, 0.0625, 0.0625, R23 ;  /* 0x2c002c0028317831 */ /* 0x000fe20000000017 */
[----:B------:R-:W-:Y:S01]  /*1a60*/  LOP3.LUT R52, R52, 0x64006400, RZ, 0xfc, !PT ;  /* 0x6400640034347812 */ /* 0x000fe200078efcff */
[----:B------:R-:W-:Y:S01]  /*1a70*/  HFMA2 R42, R19, 1, 1, R20 ;  /* 0x3c003c00132a7831 */ /* 0x000fe20000000014 */
[----:B------:R-:W-:-:S02]  /*1a80*/  LOP3.LUT R53, R53, 0x64006400, RZ, 0xfc, !PT ;  /* 0x6400640035357812 */ /* 0x000fc400078efcff */
[----:B------:R-:W-:Y:S01]  /*1a90*/  LOP3.LUT R55, R44, 0x64006400, RZ, 0xfc, !PT ;  /* 0x640064002c377812 */ /* 0x000fe200078efcff */
[----:B------:R-:W-:Y:S01]  /*1aa0*/  HFMA2 R52, R52, 0.0625, 0.0625, R13 ;  /* 0x2c002c0034347831 */ /* 0x000fe2000000000d */
[----:B------:R-:W-:Y:S01]  /*1ab0*/  LOP3.LUT R56, R45, 0x64006400, RZ, 0xfc, !PT ;  /* 0x640064002d387812 */ /* 0x000fe200078efcff */
[----:B------:R-:W-:Y:S01]  /*1ac0*/  HFMA2 R45, R36, 0.0625, 0.0625, R21 ;  /* 0x2c002c00242d7831 */ /* 0x000fe20000000015 */
[----:B------:R-:W-:Y:S01]  /*1ad0*/  LOP3.LUT R54, R54, 0x64006400, RZ, 0xfc, !PT ;  /* 0x6400640036367812 */ /* 0x000fe200078efcff */
[----:B------:R-:W-:Y:S01]  /*1ae0*/  HFMA2 R36, R17, 1, 1, R14 ;  /* 0x3c003c0011247831 */ /* 0x000fe2000000000e */
[----:B------:R-:W-:Y:S01]  /*1af0*/  LOP3.LUT R51, R51, 0x64006400, RZ, 0xfc, !PT ;  /* 0x6400640033337812 */ /* 0x000fe200078efcff */
[----:B------:R-:W-:Y:S01]  /*1b00*/  HADD2 R40, R53, R20 ;  /* 0x0000001435287230 */ /* 0x000fe20000000000 */
[----:B------:R-:W-:Y:S01]  /*1b10*/  LOP3.LUT R16, R50, 0x64006400, RZ, 0xfc, !PT ;  /* 0x6400640032107812 */ /* 0x000fe200078efcff */
[----:B------:R-:W-:Y:S02]  /*1b20*/  HADD2 R50, R41, R24 ;  /* 0x0000001829327230 */ /* 0x000fe40000000000 */
[----:B------:R-:W-:-:S02]  /*1b30*/  HFMA2 R41, R18, 0.0625, 0.0625, R15 ;  /* 0x2c002c0012297831 */ /* 0x000fc4000000000f */
[----:B------:R-:W-:Y:S02]  /*1b40*/  HADD2 R44, R55, R22 ;  /* 0x00000016372c7230 */ /* 0x000fe40000000000 */
[----:B------:R-:W-:Y:S02]  /*1b50*/  HFMA2 R43, R56, 0.0625, 0.0625, R21 ;  /* 0x2c002c00382b7831 */ /* 0x000fe40000000015 */
[----:B------:R-:W-:Y:S02]  /*1b60*/  HFMA2 R37, R54, 0.0625, 0.0625, R15 ;  /* 0x2c002c0036257831 */ /* 0x000fe4000000000f */
[----:B------:R-:W-:Y:S02]  /*1b70*/  HADD2 R51, R51, R14 ;  /* 0x0000000e33337230 */ /* 0x000fe40000000000 */
        /* <DEDUP_REMOVED lines=23> */
.L_x_285:
        /* <DEDUP_REMOVED lines=22> */
.L_x_286:
        /* <DEDUP_REMOVED lines=24> */
.L_x_287:
        /* <DEDUP_REMOVED lines=77> */
.L_x_288:
[----:B------:R-:W-:Y:S05]  /*24a0*/  @!P1 BRA `(.L_x_289) ;  /* 0x0000000000549947 */ /* 0x000fea0003800000 */
[----:B------:R-:W0:Y:S02]  /*24b0*/  LDS.128 R16, [UR6] ;  /* 0x00000006ff107984 */ /* 0x000e240008000c00 */
        /* <DEDUP_REMOVED lines=20> */
.L_x_289:
        /* <DEDUP_REMOVED lines=24> */
.L_x_290:
[----:B------:R-:W2:Y:S02]  /*2780*/  LDG.E.128.CONSTANT R16, desc[UR10][R36.64] ;  /* 0x0000000a24107981 */ /* 0x000ea4000c1e9d00 */
[C---:B--2---:R-:W-:Y:S02]  /*2790*/  LOP3.LUT R41, R16.reuse, 0xf000f, RZ, 0xc0, !PT ;  /* 0x000f000f10297812 */ /* 0x044fe400078ec0ff */
[----:B------:R-:W-:Y:S02]  /*27a0*/  LOP3.LUT R40, R16, 0xf000f0, RZ, 0xc0, !PT ;  /* 0x00f000f010287812 */ /* 0x000fe400078ec0ff */
[----:B------:R-:W-:Y:S02]  /*27b0*/  SHF.R.U32.HI R16, RZ, 0x8, R16 ;  /* 0x00000008ff107819 */ /* 0x000fe40000011610 */
[C---:B------:R-:W-:Y:S02]  /*27c0*/  LOP3.LUT R39, R17.reuse, 0xf000f, RZ, 0xc0, !PT ;  /* 0x000f000f11277812 */ /* 0x040fe400078ec0ff */
[----:B------:R-:W-:-:S02]  /*27d0*/  LOP3.LUT R38, R17, 0xf000f0, RZ, 0xc0, !PT ;  /* 0x00f000f011267812 */ /* 0x000fc400078ec0ff */
[----:B------:R-:W-:Y:S02]  /*27e0*/  LOP3.LUT R43, R18, 0xf000f, RZ, 0xc0, !PT ;  /* 0x000f000f122b7812 */ /* 0x000fe400078ec0ff */
[----:B------:R-:W-:Y:S02]  /*27f0*/  SHF.R.U32.HI R47, RZ, 0x8, R18 ;  /* 0x00000008ff2f7819 */ /* 0x000fe40000011612 */
[----:B------:R-:W-:Y:S02]  /*2800*/  SHF.R.U32.HI R49, RZ, 0x8, R19 ;  /* 0x00000008ff317819 */ /* 0x000fe40000011613 */
[----:B------:R-:W-:Y:S02]  /*2810*/  SHF.R.U32.HI R17, RZ, 0x8, R17 ;  /* 0x00000008ff117819 */ /* 0x000fe40000011611 */
[C---:B------:R-:W-:Y:S02]  /*2820*/  LOP3.LUT R42, R16.reuse, 0xf000f, RZ, 0xc0, !PT ;  /* 0x000f000f102a7812 */ /* 0x040fe400078ec0ff */
[----:B------:R-:W-:-:S02]  /*2830*/  LOP3.LUT R16, R16, 0xf000f0, RZ, 0xc0, !PT ;  /* 0x00f000f010107812 */ /* 0x000fc400078ec0ff */
[----:B------:R-:W-:Y:S02]  /*2840*/  LOP3.LUT R46, R18, 0xf000f0, RZ, 0xc0, !PT ;  /* 0x00f000f0122e7812 */ /* 0x000fe400078ec0ff */
[C---:B------:R-:W-:Y:S02]  /*2850*/  LOP3.LUT R48, R19.reuse, 0xf000f, RZ, 0xc0, !PT ;  /* 0x000f000f13307812 */ /* 0x040fe400078ec0ff */
        /* <DEDUP_REMOVED lines=10> */
[----:B------:R-:W-:Y:S02]  /*2900*/  LOP3.LUT R38, R38, 0x64006400, RZ, 0xfc, !PT ;  /* 0x6400640026267812 */ /* 0x000fe400078efcff */
[----:B------:R-:W-:Y:S01]  /*2910*/  LOP3.LUT R42, R16, 0x64006400, RZ, 0xfc, !PT ;  /* 0x64006400102a7812 */ /* 0x000fe200078efcff */
[----:B------:R-:W-:Y:S01]  /*2920*/  HADD2 R50, R41, R24 ;  /* 0x0000001829327230 */ /* 0x000fe20000000000 */
[----:B------:R-:W-:Y:S02]  /*2930*/  LOP3.LUT R40, R40, 0x64006400, RZ, 0xfc, !PT ;  /* 0x6400640028287812 */ /* 0x000fe400078efcff */
[----:B------:R-:W-:Y:S01]  /*2940*/  LOP3.LUT R18, R46, 0x64006400, RZ, 0xfc, !PT ;  /* 0x640064002e127812 */ /* 0x000fe200078efcff */
[----:B------:R-:W-:Y:S01]  /*2950*/  HFMA2 R47, R42, 0.0625, 0.0625, R23 ;  /* 0x2c002c002a2f7831 */ /* 0x000fe20000000017 */
[----:B------:R-:W-:Y:S01]  /*2960*/  LOP3.LUT R17, R48, 0x64006400, RZ, 0xfc, !PT ;  /* 0x6400640030117812 */ /* 0x000fe200078efcff */
[----:B------:R-:W-:Y:S01]  /*2970*/  HFMA2 R42, R19, 1, 1, R20 ;  /* 0x3c003c00132a7831 */ /* 0x000fe20000000014 */
[----:B------:R-:W-:Y:S01]  /*2980*/  LOP3.LUT R52, R52, 0x64006400, RZ, 0xfc, !PT ;  /* 0x6400640034347812 */ /* 0x000fe200078efcff */
[----:B------:R-:W-:Y:S01]  /*2990*/  HFMA2 R41, R18, 0.0625, 0.0625, R15 ;  /* 0x2c002c0012297831 */ /* 0x000fe2000000000f */
[----:B------:R-:W-:Y:S01]  /*29a0*/  LOP3.LUT R39, R39, 0x64006400, RZ, 0xfc, !PT ;  /* 0x6400640027277812 */ /* 0x000fe200078efcff */
[----:B------:R-:W-:Y:S01]  /*29b0*/  HADD2 R48, R43, R24 ;  /* 0x000000182b307230 */ /* 0x000fe20000000000 */
[----:B------:R-:W-:Y:S01]  /*29c0*/  LOP3.LUT R53, R53, 0x64006400, RZ, 0xfc, !PT ;  /* 0x6400640035357812 */ /* 0x000fe200078efcff */
[----:B------:R-:W-:Y:S01]  /*29d0*/  HFMA2 R52, R52, 0.0625, 0.0625, R13 ;  /* 0x2c002c0034347831 */ /* 0x000fe2000000000d */
[----:B------:R-:W-:Y:S01]  /*29e0*/  LOP3.LUT R55, R44, 0x64006400, RZ, 0xfc, !PT ;  /* 0x640064002c377812 */ /* 0x000fe200078efcff */
[----:B------:R-:W-:Y:S01]  /*29f0*/  HFMA2 R46, R39, 1, 1, R22 ;  /* 0x3c003c00272e7831 */ /* 0x000fe20000000016 */
[----:B------:R-:W-:Y:S01]  /*2a00*/  LOP3.LUT R56, R45, 0x64006400, RZ, 0xfc, !PT ;  /* 0x640064002d387812 */ /* 0x000fe200078efcff */
[----:B------:R-:W-:Y:S01]  /*2a10*/  HFMA2 R45, R38, 0.0625, 0.0625, R21 ;  /* 0x2c002c00262d7831 */ /* 0x000fe20000000015 */
[----:B------:R-:W-:Y:S01]  /*2a20*/  LOP3.LUT R54, R54, 0x64006400, RZ, 0xfc, !PT ;  /* 0x6400640036367812 */ /* 0x000fe200078efcff */
[----:B------:R-:W-:Y:S01]  /*2a30*/  HFMA2 R38, R17, 1, 1, R14 ;  /* 0x3c003c0011267831 */ /* 0x000fe2000000000e */
[----:B------:R-:W-:Y:S01]  /*2a40*/  LOP3.LUT R51, R51, 0x64006400, RZ, 0xfc, !PT ;  /* 0x6400640033337812 */ /* 0x000fe200078efcff */
[----:B------:R-:W-:Y:S01]  /*2a50*/  HADD2 R44, R55, R22 ;  /* 0x00000016372c7230 */ /* 0x000fe20000000000 */
[----:B------:R-:W-:Y:S01]  /*2a60*/  LOP3.LUT R16, R49, 0x64006400, RZ, 0xfc, !PT ;  /* 0x6400640031107812 */ /* 0x000fe200078efcff */
        /* <DEDUP_REMOVED lines=28> */
.L_x_291:
[----:B------:R-:W-:Y:S05]  /*2c30*/  @!P1 BRA `(.L_x_292) ;  /* 0x0000000000549947 */ /* 0x000fea0003800000 */
[----:B------:R-:W0:Y:S02]  /*2c40*/  LDS.128 R16, [UR6+0x10] ;  /* 0x00001006ff107984 */ /* 0x000e240008000c00 */
        /* <DEDUP_REMOVED lines=20> */
.L_x_292:
        /* <DEDUP_REMOVED lines=24> */
.L_x_293:
        /* <DEDUP_REMOVED lines=9> */
.L_x_280:
[----:B------:R-:W0:Y:S01]  /*2fa0*/  S2UR UR4, SR_CTAID.Y ;  /* 0x00000000000479c3 */ /* 0x000e220000002600 */
[----:B------:R-:W-:Y:S02]  /*2fb0*/  HADD2 R12, R12.H0_H0, R12.H1_H1 ;  /* 0x3000000c0c0c7230 */ /* 0x000fe40000000800 */
[----:B------:R-:W-:-:S05]  /*2fc0*/  HADD2 R11, R11.H0_H0, R11.H1_H1 ;  /* 0x3000000b0b0b7230 */ /* 0x000fca0000000800 */
[----:B------:R-:W1:Y:S01]  /*2fd0*/  LDC.64 R14, c[0x0][0x3a0] ;  /* 0x0000e800ff0e7b82 */ /* 0x000e620000000a00 */
[----:B------:R-:W-:-:S05]  /*2fe0*/  PRMT R12, R12, 0x5410, R11 ;  /* 0x000054100c0c7816 */ /* 0x000fca000000000b */
[----:B------:R-:W-:Y:S01]  /*2ff0*/  HMUL2 R17, R12, R33.H0_H0 ;  /* 0x200000210c117232 */ /* 0x000fe20000000000 */
[----:B0-----:R-:W-:-:S06]  /*3000*/  UIMAD UR4, UR4, UR8, URZ ;  /* 0x00000008040472a4 */ /* 0x001fcc000f8e02ff */
[----:B------:R-:W-:-:S05]  /*3010*/  MOV R13, UR4 ;  /* 0x00000004000d7c02 */ /* 0x000fca0008000f00 */
[----:B------:R-:W-:-:S04]  /*3020*/  IMAD R13, R13, 0x3, R34 ;  /* 0x000000030d0d7824 */ /* 0x000fc800078e0222 */
        /* <DEDUP_REMOVED lines=12> */
.L_x_298:
[----:B------:R-:W0:Y:S02]  /*30f0*/  LDS R10, [R9] ;  /* 0x00000000090a7984 */ /* 0x000e240000000800 */
[----:B0-----:R-:W-:-:S05]  /*3100*/  HFMA2 R11, R10, 1, 1, R17 ;  /* 0x3c003c000a0b7831 */ /* 0x001fca0000000011 */
[----:B------:R-:W0:Y:S02]  /*3110*/  ATOMS.CAST.SPIN P0, [R9], R10, R11 ;  /* 0x0000000a0900758d */ /* 0x000e24000180000b */
[----:B0-----:R-:W-:Y:S05]  /*3120*/  @!P0 BRA `(.L_x_298) ;  /* 0xfffffffc00f08947 */ /* 0x001fea000383ffff */
[----:B------:R-:W-:Y:S05]  /*3130*/  BRA `(.L_x_296) ;  /* 0x00000000000c7947 */ /* 0x000fea0003800000 */
.L_x_297:
[----:B------:R-:W2:Y:S02]  /*3140*/  LD.E R9, desc[UR10][R12.64] ;  /* 0x0000000a0c097980 */ /* 0x000ea4000c101900 */
[----:B--2---:R-:W-:-:S05]  /*3150*/  IADD3 R9, PT, PT, R17, R9, RZ ;  /* 0x0000000911097210 */ /* 0x004fca0007ffe0ff */
[----:B------:R0:W-:Y:S02]  /*3160*/  ST.E desc[UR10][R12.64], R9 ;  /* 0x000000090c007985 */ /* 0x0001e4000c10190a */
.L_x_296:
[----:B------:R-:W-:Y:S05]  /*3170*/  BSYNC.RECONVERGENT B0 ;  /* 0x0000000000007941 */ /* 0x000fea0003800200 */
.L_x_295:
[----:B------:R1:W-:Y:S01]  /*3180*/  ATOM.E.ADD.F16x2.RN.STRONG.GPU P0, RZ, desc[UR10][R12.64+0x4], R33 ;  /* 0x800004210cff79a2 */ /* 0x0003e2000c10e10a */
[----:B------:R-:W-:Y:S04]  /*3190*/  BSSY.RECONVERGENT B0, `(.L_x_299) ;  /* 0x000000e000007945 */ /* 0x000fe80003800200 */
[----:B-1----:R-:W-:Y:S05]  /*31a0*/  @P0 BRA `(.L_x_300) ;  /* 0x0000000000300947 */ /* 0x002fea0003800000 */
[----:B------:R-:W1:Y:S02]  /*31b0*/  QSPC.E.S P0, RZ, [R12+0x4] ;  /* 0x000004000cff73aa */ /* 0x000e640000000500 */
[----:B-1----:R-:W-:Y:S05]  /*31c0*/  @!P0 BRA `(.L_x_301) ;  /* 0x00000000001c8947 */ /* 0x002fea0003800000 */
[----:B------:R-:W-:-:S04]  /*31d0*/  MOV R10, R12 ;  /* 0x0000000c000a7202 */ /* 0x000fc80000000f00 */
[----:B0-----:R-:W-:-:S07]  /*31e0*/  MOV R9, R10 ;  /* 0x0000000a00097202 */ /* 0x001fce0000000f00 */
.L_x_302:
[----:B------:R-:W0:Y:S02]  /*31f0*/  LDS R10, [R9+0x4] ;  /* 0x00000400090a7984 */ /* 0x000e240000000800 */
[----:B0-----:R-:W-:-:S05]  /*3200*/  HADD2 R11, R10, R33 ;  /* 0x000000210a0b7230 */ /* 0x001fca0000000000 */
[----:B------:R-:W0:Y:S02]  /*3210*/  ATOMS.CAST.SPIN P0, [R9+0x4], R10, R11 ;  /* 0x0000040a0900758d */ /* 0x000e24000180000b */
[----:B0-----:R-:W-:Y:S05]  /*3220*/  @!P0 BRA `(.L_x_302) ;  /* 0xfffffffc00f08947 */ /* 0x001fea000383ffff */
[----:B------:R-:W-:Y:S05]  /*3230*/  BRA `(.L_x_300) ;  /* 0x00000000000c7947 */ /* 0x000fea0003800000 */
.L_x_301:
[----:B0-----:R-:W2:Y:S02]  /*3240*/  LD.E R9, desc[UR10][R12.64+0x4] ;  /* 0x0000040a0c097980 */ /* 0x001ea4000c101900 */
[----:B--2---:R-:W-:-:S05]  /*3250*/  IADD3 R9, PT, PT, R33, R9, RZ ;  /* 0x0000000921097210 */ /* 0x004fca0007ffe0ff */
[----:B------:R1:W-:Y:S02]  /*3260*/  ST.E desc[UR10][R12.64+0x4], R9 ;  /* 0x000004090c007985 */ /* 0x0003e4000c10190a */
.L_x_300:
[----:B------:R-:W-:Y:S05]  /*3270*/  BSYNC.RECONVERGENT B0 ;  /* 0x0000000000007941 */ /* 0x000fea0003800200 */
.L_x_299:
        /* <DEDUP_REMOVED lines=17> */
.L_x_306:
[----:B------:R-:W0:Y:S02]  /*3390*/  LDS R6, [R5] ;  /* 0x0000000005067984 */ /* 0x000e240000000800 */
[----:B0-----:R-:W-:-:S05]  /*33a0*/  HFMA2 R7, R6, 1, 1, R9 ;  /* 0x3c003c0006077831 */ /* 0x001fca0000000009 */
[----:B------:R-:W0:Y:S02]  /*33b0*/  ATOMS.CAST.SPIN P0, [R5], R6, R7 ;  /* 0x000000060500758d */ /* 0x000e240001800007 */
[----:B0-----:R-:W-:Y:S05]  /*33c0*/  @!P0 BRA `(.L_x_306) ;  /* 0xfffffffc00f08947 */ /* 0x001fea000383ffff */
[----:B------:R-:W-:Y:S05]  /*33d0*/  BRA `(.L_x_304) ;  /* 0x00000000000c7947 */ /* 0x000fea0003800000 */
.L_x_305:
[----:B------:R-:W2:Y:S02]  /*33e0*/  LD.E R5, desc[UR10][R12.64] ;  /* 0x0000000a0c057980 */ /* 0x000ea4000c101900 */
[----:B--2---:R-:W-:-:S05]  /*33f0*/  IADD3 R5, PT, PT, R9, R5, RZ ;  /* 0x0000000509057210 */ /* 0x004fca0007ffe0ff */
[----:B------:R0:W-:Y:S02]  /*3400*/  ST.E desc[UR10][R12.64], R5 ;  /* 0x000000050c007985 */ /* 0x0001e4000c10190a */
.L_x_304:
[----:B------:R-:W-:Y:S05]  /*3410*/  BSYNC.RECONVERGENT B0 ;  /* 0x0000000000007941 */ /* 0x000fea0003800200 */
.L_x_303:
[----:B------:R1:W-:Y:S01]  /*3420*/  ATOM.E.ADD.F16x2.RN.STRONG.GPU P0, RZ, desc[UR10][R12.64+0x4], R11 ;  /* 0x8000040b0cff79a2 */ /* 0x0003e2000c10e10a */
[----:B------:R-:W-:Y:S04]  /*3430*/  BSSY.RECONVERGENT B0, `(.L_x_307) ;  /* 0x0000010000007945 */ /* 0x000fe80003800200 */
[----:B-1----:R-:W-:Y:S05]  /*3440*/  @P0 BRA `(.L_x_308) ;  /* 0x0000000000380947 */ /* 0x002fea0003800000 */
[----:B------:R-:W1:Y:S02]  /*3450*/  QSPC.E.S P0, RZ, [R12+0x4] ;  /* 0x000004000cff73aa */ /* 0x000e640000000500 */
[----:B-1----:R-:W-:Y:S05]  /*3460*/  @!P0 BRA `(.L_x_309) ;  /* 0x0000000000248947 */ /* 0x002fea0003800000 */
[----:B------:R-:W-:Y:S01]  /*3470*/  MOV R6, R12 ;  /* 0x0000000c00067202 */ /* 0x000fe20000000f00 */
[----:B------:R-:W-:Y:S03]  /*3480*/  BSSY.RECONVERGENT B1, `(.L_x_310) ;  /* 0x0000006000017945 */ /* 0x000fe60003800200 */
[----:B0-----:R-:W-:-:S07]  /*3490*/  MOV R5, R6 ;  /* 0x0000000600057202 */ /* 0x001fce0000000f00 */
.L_x_311:
[----:B------:R-:W0:Y:S02]  /*34a0*/  LDS R6, [R5+0x4] ;  /* 0x0000040005067984 */ /* 0x000e240000000800 */
[----:B0-----:R-:W-:-:S05]  /*34b0*/  HADD2 R7, R6, R11 ;  /* 0x0000000b06077230 */ /* 0x001fca0000000000 */
[----:B------:R-:W0:Y:S02]  /*34c0*/  ATOMS.CAST.SPIN P0, [R5+0x4], R6, R7 ;  /* 0x000004060500758d */ /* 0x000e240001800007 */
[----:B0-----:R-:W-:Y:S05]  /*34d0*/  @!P0 BRA `(.L_x_311) ;  /* 0xfffffffc00f08947 */ /* 0x001fea000383ffff */
[----:B------:R-:W-:Y:S05]  /*34e0*/  BSYNC.RECONVERGENT B1 ;  /* 0x0000000000017941 */ /* 0x000fea0003800200 */
.L_x_310:
[----:B------:R-:W-:Y:S05]  /*34f0*/  BRA `(.L_x_308) ;  /* 0x00000000000c7947 */ /* 0x000fea0003800000 */
.L_x_309:
[----:B0-----:R-:W2:Y:S02]  /*3500*/  LD.E R5, desc[UR10][R12.64+0x4] ;  /* 0x0000040a0c057980 */ /* 0x001ea4000c101900 */
[----:B--2---:R-:W-:-:S05]  /*3510*/  IADD3 R5, PT, PT, R11, R5, RZ ;  /* 0x000000050b057210 */ /* 0x004fca0007ffe0ff */
[----:B------:R1:W-:Y:S02]  /*3520*/  ST.E desc[UR10][R12.64+0x4], R5 ;  /* 0x000004050c007985 */ /* 0x0003e4000c10190a */
.L_x_308:
[----:B------:R-:W-:Y:S05]  /*3530*/  BSYNC.RECONVERGENT B0 ;  /* 0x0000000000007941 */ /* 0x000fea0003800200 */
.L_x_307:
        /* <DEDUP_REMOVED lines=17> */
.L_x_315:
[----:B------:R-:W0:Y:S02]  /*3650*/  LDS R2, [R0] ;  /* 0x0000000000027984 */ /* 0x000e240000000800 */
[----:B0-----:R-:W-:-:S05]  /*3660*/  HFMA2 R3, R2, 1, 1, R5 ;  /* 0x3c003c0002037831 */ /* 0x001fca0000000005 */
[----:B------:R-:W0:Y:S02]  /*3670*/  ATOMS.CAST.SPIN P0, [R0], R2, R3 ;  /* 0x000000020000758d */ /* 0x000e240001800003 */
[----:B0-----:R-:W-:Y:S05]  /*3680*/  @!P0 BRA `(.L_x_315) ;  /* 0xfffffffc00f08947 */ /* 0x001fea000383ffff */
[----:B------:R-:W-:Y:S05]  /*3690*/  BRA `(.L_x_313) ;  /* 0x00000000000c7947 */ /* 0x000fea0003800000 */
.L_x_314:
[----:B------:R-:W2:Y:S02]  /*36a0*/  LD.E R0, desc[UR10][R12.64] ;  /* 0x0000000a0c007980 */ /* 0x000ea4000c101900 */
[----:B--2---:R-:W-:-:S05]  /*36b0*/  IADD3 R3, PT, PT, R5, R0, RZ ;  /* 0x0000000005037210 */ /* 0x004fca0007ffe0ff */
[----:B------:R0:W-:Y:S02]  /*36c0*/  ST.E desc[UR10][R12.64], R3 ;  /* 0x000000030c007985 */ /* 0x0001e4000c10190a */
.L_x_313:
[----:B------:R-:W-:Y:S05]  /*36d0*/  BSYNC.RECONVERGENT B0 ;  /* 0x0000000000007941 */ /* 0x000fea0003800200 */
.L_x_312:
[----:B------:R1:W-:Y:S02]  /*36e0*/  ATOM.E.ADD.F16x2.RN.STRONG.GPU P0, RZ, desc[UR10][R12.64+0x4], R31 ;  /* 0x8000041f0cff79a2 */ /* 0x0003e4000c10e10a */
[----:B-1----:R-:W-:Y:S05]  /*36f0*/  @P0 EXIT ;  /* 0x000000000000094d */ /* 0x002fea0003800000 */
[----:B------:R-:W1:Y:S02]  /*3700*/  QSPC.E.S P0, RZ, [R12+0x4] ;  /* 0x000004000cff73aa */ /* 0x000e640000000500 */
[----:B-1----:R-:W-:Y:S05]  /*3710*/  @!P0 BRA `(.L_x_316) ;  /* 0x00000000001c8947 */ /* 0x002fea0003800000 */
[----:B------:R-:W-:-:S04]  /*3720*/  MOV R2, R12 ;  /* 0x0000000c00027202 */ /* 0x000fc80000000f00 */
[----:B------:R-:W-:-:S07]  /*3730*/  MOV R0, R2 ;  /* 0x0000000200007202 */ /* 0x000fce0000000f00 */
.L_x_317:
[----:B------:R-:W0:Y:S02]  /*3740*/  LDS R2, [R0+0x4] ;  /* 0x0000040000027984 */ /* 0x000e240000000800 */
[----:B0-----:R-:W-:-:S05]  /*3750*/  HADD2 R3, R2, R31 ;  /* 0x0000001f02037230 */ /* 0x001fca0000000000 */
[----:B------:R-:W0:Y:S02]  /*3760*/  ATOMS.CAST.SPIN P0, [R0+0x4], R2, R3 ;  /* 0x000004020000758d */ /* 0x000e240001800003 */
[----:B0-----:R-:W-:Y:S05]  /*3770*/  @!P0 BRA `(.L_x_317) ;  /* 0xfffffffc00f08947 */ /* 0x001fea000383ffff */
[----:B------:R-:W-:Y:S05]  /*3780*/  EXIT ;  /* 0x000000000000794d */ /* 0x000fea0003800000 */
.L_x_316:
[----:B------:R-:W0:Y:S02]  /*3790*/  LD.E R0, desc[UR10][R12.64+0x4] ;  /* 0x0000040a0c007980 */ /* 0x000e24000c101900 */
[----:B0-----:R-:W-:-:S05]  /*37a0*/  IADD3 R3, PT, PT, R31, R0, RZ ;  /* 0x000000001f037210 */ /* 0x001fca0007ffe0ff */
[----:B------:R-:W-:Y:S01]  /*37b0*/  ST.E desc[UR10][R12.64+0x4], R3 ;  /* 0x000004030c007985 */ /* 0x000fe2000c10190a */
[----:B------:R-:W-:Y:S05]  /*37c0*/  EXIT ;  /* 0x000000000000794d */ /* 0x000fea0003800000 */
.L_x_318:
        /* <DEDUP_REMOVED lines=11> */
.L_x_3292:


//--------------------- .text._Z28gemm_half_q_half_gptq_kernelILi2ELb1ELb1EEvPK6__halfPKjS4_S2_PS0_iiiiiPKtibS2_i --------------------------
	.section	.text._Z28gemm_half_q_half_gptq_kernelILi2ELb1ELb1EEvPK6__halfPKjS4_S2_PS0_iiiiiPKtibS2_i,"ax",@progbits
	.align	128
        .global         _Z28gemm_half_q_half_gptq_kernelILi2ELb1ELb1EEvPK6__halfPKjS4_S2_PS0_iiiiiPKtibS2_i
        .type           _Z28gemm_half_q_half_gptq_kernelILi2ELb1ELb1EEvPK6__halfPKjS4_S2_PS0_iiiiiPKtibS2_i,@function
        .size           _Z28gemm_half_q_half_gptq_kernelILi2ELb1ELb1EEvPK6__halfPKjS4_S2_PS0_iiiiiPKtibS2_i,(.L_x_3293 - _Z28gemm_half_q_half_gptq_kernelILi2ELb1ELb1EEvPK6__halfPKjS4_S2_PS0_iiiiiPKtibS2_i)
        .other          _Z28gemm_half_q_half_gptq_kernelILi2ELb1ELb1EEvPK6__halfPKjS4_S2_PS0_iiiiiPKtibS2_i,@"STO_CUDA_ENTRY STV_DEFAULT"
_Z28gemm_half_q_half_gptq_kernelILi2ELb1ELb1EEvPK6__halfPKjS4_S2_PS0_iiiiiPKtibS2_i:
.text._Z28gemm_half_q_half_gptq_kernelILi2ELb1ELb1EEvPK6__halfPKjS4_S2_PS0_iiiiiPKtibS2_i:
[----:B------:R-:W-:Y:S08]  /*0000*/  LDC R1, c[0x0][0x37c] ;  /* 0x0000df00ff017b82 */ /* 0x000ff00000000800 */
[----:B------:R-:W0:Y:S01]  /*0010*/  LDC R3, c[0x0][0x3d8] ;  /* 0x0000f600ff037b82 */ /* 0x000e220000000800 */
[----:B------:R-:W1:Y:S07]  /*0020*/  LDCU.64 UR12, c[0x0][0x358] ;  /* 0x00006b00ff0c77ac */ /* 0x000e6e0008000a00 */
[----:B------:R-:W0:Y:S08]  /*0030*/  LDC.64 R6, c[0x0][0x3d0] ;  /* 0x0000f400ff067b82 */ /* 0x000e300000000a00 */
[----:B------:R-:W2:Y:S01]  /*0040*/  LDC.64 R4, c[0x0][0x3d0] ;  /* 0x0000f400ff047b82 */ /* 0x000ea20000000a00 */
[----:B0-----:R-:W-:-:S05]  /*0050*/  IMAD.WIDE R6, R3, 0x2, R6 ;  /* 0x0000000203067825 */ /* 0x001fca00078e0206 */
[----:B-1----:R-:W3:Y:S04]  /*0060*/  LDG.E.U16 R28, desc[UR12][R6.64] ;  /* 0x0000000c061c7981 */ /* 0x002ee8000c1e1500 */
[----:B--2---:R-:W3:Y:S01]  /*0070*/  LDG.E.U16 R29, desc[UR12][R4.64] ;  /* 0x0000000c041d7981 */ /* 0x004ee2000c1e1500 */
[----:B------:R-:W0:Y:S01]  /*0080*/  S2R R2, SR_TID.X ;  /* 0x0000000000027919 */ /* 0x000e220000002100 */
[----:B------:R-:W1:Y:S01]  /*0090*/  S2R R3, SR_CTAID.X ;  /* 0x0000000000037919 */ /* 0x000e620000002500 */
[----:B---3--:R-:W-:-:S04]  /*00a0*/  LOP3.LUT R0, R28, R29, RZ, 0xfc, !PT ;  /* 0x0000001d1c007212 */ /* 0x008fc800078efcff */
[----:B------:R-:W-:-:S04]  /*00b0*/  PRMT R0, R0, 0x9910, RZ ;  /* 0x0000991000007816 */ /* 0x000fc800000000ff */
[----:B------:R-:W-:-:S13]  /*00c0*/  ISETP.NE.AND P0, PT, R0, RZ, PT ;  /* 0x000000ff0000720c */ /* 0x000fda0003f05270 */
[----:B01----:R-:W-:Y:S05]  /*00d0*/  @!P0 EXIT ;  /* 0x000000000000894d */ /* 0x003fea0003800000 */
[----:B------:R-:W0:Y:S01]  /*00e0*/  S2UR UR7, SR_CTAID.Z ;  /* 0x00000000000779c3 */ /* 0x000e220000002700 */
[----:B------:R-:W1:Y:S01]  /*00f0*/  LDCU UR8, c[0x0][0x3ac] ;  /* 0x00007580ff0877ac */ /* 0x000e620008000800 */
[----:B------:R-:W-:Y:S01]  /*0100*/  LEA R3, R3, R2, 0x7 ;  /* 0x0000000203037211 */ /* 0x000fe200078e38ff */
[----:B------:R-:W-:Y:S03]  /*0110*/  BSSY.RECONVERGENT B0, `(.L_x_319) ;  /* 0x0000035000007945 */ /* 0x000fe60003800200 */
[----:B------:R-:W-:Y:S02]  /*0120*/  SHF.L.U32 R31, R3, 0x2, RZ ;  /* 0x00000002031f7819 */ /* 0x000fe400000006ff */
[----:B------:R-:W2:Y:S08]  /*0130*/  LDC R0, c[0x0][0x3b0] ;  /* 0x0000ec00ff007b82 */ /* 0x000eb00000000800 */
[----:B------:R-:W3:Y:S01]  /*0140*/  S2UR UR6, SR_CTAID.Y ;  /* 0x00000000000679c3 */ /* 0x000ee20000002600 */
[----:B-1----:R-:W-:Y:S01]  /*0150*/  ISETP.GE.AND P1, PT, R31, UR8, PT ;  /* 0x000000081f007c0c */ /* 0x002fe2000bf26270 */
[----:B0-----:R-:W-:-:S06]  /*0160*/  USHF.L.U32 UR10, UR7, 0x7, URZ ;  /* 0x00000007070a7899 */ /* 0x001fcc00080006ff */
[----:B------:R-:W-:Y:S01]  /*0170*/  MOV R5, UR10 ;  /* 0x0000000a00057c02 */ /* 0x000fe20008000f00 */
[----:B------:R-:W-:-:S03]  /*0180*/  VIADD R16, R2, UR10 ;  /* 0x0000000a02107c36 */ /* 0x000fc60008000000 */
[----:B--2---:R-:W-:-:S04]  /*0190*/  VIADDMNMX R30, R5, 0x80, R0, PT ;  /* 0x00000080051e7846 */ /* 0x004fc80003800100 */
[----:B------:R-:W-:Y:S01]  /*01a0*/  ISETP.GE.AND P0, PT, R16, R30, PT ;  /* 0x0000001e1000720c */ /* 0x000fe20003f06270 */
[----:B---3--:R-:W-:-:S12]  /*01b0*/  USHF.L.U32 UR6, UR6, 0x1, URZ ;  /* 0x0000000106067899 */ /* 0x008fd800080006ff */
[----:B------:R-:W-:Y:S05]  /*01c0*/  @P0 BRA `(.L_x_320) ;  /* 0x0000000000a40947 */ /* 0x000fea0003800000 */
[----:B------:R-:W0:Y:S02]  /*01d0*/  LDC.64 R12, c[0x0][0x3c0] ;  /* 0x0000f000ff0c7b82 */ /* 0x000e240000000a00 */
[----:B0-----:R-:W-:-:S04]  /*01e0*/  ISETP.NE.U32.AND P0, PT, R12, RZ, PT ;  /* 0x000000ff0c00720c */ /* 0x001fc80003f05070 */
[----:B------:R-:W-:-:S13]  /*01f0*/  ISETP.NE.AND.EX P0, PT, R13, RZ, PT, P0 ;  /* 0x000000ff0d00720c */ /* 0x000fda0003f05300 */
[----:B------:R-:W0:Y:S01]  /*0200*/  @!P0 LDC.64 R14, c[0x0][0x380] ;  /* 0x0000e000ff0e8b82 */ /* 0x000e220000000a00 */
[----:B------:R-:W-:-:S05]  /*0210*/  @!P0 IMAD R3, R0, UR6, RZ ;  /* 0x0000000600038c24 */ /* 0x000fca000f8e02ff */
[C---:B------:R-:W-:Y:S02]  /*0220*/  @!P0 IADD3 R5, PT, PT, R3.reuse, R0, RZ ;  /* 0x0000000003058210 */ /* 0x040fe40007ffe0ff */
[C---:B------:R-:W-:Y:S02]  /*0230*/  @!P0 IADD3 R9, P3, PT, R16.reuse, R3, RZ ;  /* 0x0000000310098210 */ /* 0x040fe40007f7e0ff */
[----:B------:R-:W-:Y:S02]  /*0240*/  @!P0 IADD3 R7, P2, PT, R16, R5, RZ ;  /* 0x0000000510078210 */ /* 0x000fe40007f5e0ff */
[----:B------:R-:W-:Y:S02]  /*0250*/  @!P0 LEA.HI.X.SX32 R10, R3, RZ, 0x1, P3 ;  /* 0x000000ff030a8211 */ /* 0x000fe400018f0eff */
[----:B------:R-:W-:Y:S02]  /*0260*/  @!P0 LEA.HI.X.SX32 R8, R5, RZ, 0x1, P2 ;  /* 0x000000ff05088211 */ /* 0x000fe400010f0eff */
[----:B0-----:R-:W-:-:S02]  /*0270*/  @!P0 LEA R4, P3, R9, R14, 0x1 ;  /* 0x0000000e09048211 */ /* 0x001fc400078608ff */
[----:B------:R-:W-:Y:S02]  /*0280*/  @!P0 LEA R6, P2, R7, R14, 0x1 ;  /* 0x0000000e07068211 */ /* 0x000fe400078408ff */
[-C--:B------:R-:W-:Y:S02]  /*0290*/  @!P0 LEA.HI.X R5, R9, R15.reuse, R10, 0x1, P3 ;  /* 0x0000000f09058211 */ /* 0x080fe400018f0c0a */
[----:B------:R-:W-:-:S03]  /*02a0*/  @!P0 LEA.HI.X R7, R7, R15, R8, 0x1, P2 ;  /* 0x0000000f07078211 */ /* 0x000fc600010f0c08 */
[----:B------:R-:W2:Y:S04]  /*02b0*/  @!P0 LDG.E.U16.CONSTANT R4, desc[UR12][R4.64] ;  /* 0x0000000c04048981 */ /* 0x000ea8000c1e9500 */
[----:B------:R-:W3:Y:S01]  /*02c0*/  @!P0 LDG.E.U16.CONSTANT R6, desc[UR12][R6.64] ;  /* 0x0000000c06068981 */ /* 0x000ee2000c1e9500 */
[----:B------:R-:W0:Y:S01]  /*02d0*/  S2UR UR5, SR_CgaCtaId ;  /* 0x00000000000579c3 */ /* 0x000e220000008800 */
[----:B------:R-:W-:Y:S02]  /*02e0*/  UMOV UR4, 0x400 ;  /* 0x0000040000047882 */ /* 0x000fe40000000000 */
[----:B0-----:R-:W-:-:S06]  /*02f0*/  ULEA UR4, UR5, UR4, 0x18 ;  /* 0x0000000405047291 */ /* 0x001fcc000f8ec0ff */
[----:B------:R-:W-:-:S05]  /*0300*/  LEA R3, R2, UR4, 0x1 ;  /* 0x0000000402037c11 */ /* 0x000fca000f8e08ff */
[----:B--2---:R0:W-:Y:S04]  /*0310*/  @!P0 STS.U16 [R3], R4 ;  /* 0x0000000403008388 */ /* 0x0041e80000000400 */
[----:B---3--:R0:W-:Y:S01]  /*0320*/  @!P0 STS.U16 [R3+0x100], R6 ;  /* 0x0001000603008388 */ /* 0x0081e20000000400 */
[----:B------:R-:W-:Y:S05]  /*0330*/  @!P0 BRA `(.L_x_320) ;  /* 0x0000000000488947 */ /* 0x000fea0003800000 */
[C---:B0-----:R-:W-:Y:S01]  /*0340*/  LEA R4, P0, R16.reuse, R12, 0x1 ;  /* 0x0000000c10047211 */ /* 0x041fe200078008ff */
[----:B------:R-:W0:Y:S03]  /*0350*/  LDCU.64 UR4, c[0x0][0x380] ;  /* 0x00007000ff0477ac */ /* 0x000e260008000a00 */
[----:B------:R-:W-:-:S05]  /*0360*/  LEA.HI.X R5, R16, R13, RZ, 0x1, P0 ;  /* 0x0000000d10057211 */ /* 0x000fca00000f0cff */
[----:B------:R-:W2:Y:S01]  /*0370*/  LDG.E.U16.CONSTANT R4, desc[UR12][R4.64] ;  /* 0x0000000c04047981 */ /* 0x000ea2000c1e9500 */
[----:B------:R-:W-:-:S04]  /*0380*/  IMAD R11, R0, UR6, RZ ;  /* 0x00000006000b7c24 */ /* 0x000fc8000f8e02ff */
[----:B------:R-:W-:Y:S01]  /*0390*/  IMAD.IADD R13, R0, 0x1, R11 ;  /* 0x00000001000d7824 */ /* 0x000fe200078e020b */
[----:B--2---:R-:W-:-:S04]  /*03a0*/  IADD3 R7, P0, PT, R4, R11, RZ ;  /* 0x0000000b04077210 */ /* 0x004fc80007f1e0ff */
[----:B------:R-:W-:Y:S02]  /*03b0*/  IADD3 R9, P2, PT, R4, R13, RZ ;  /* 0x0000000d04097210 */ /* 0x000fe40007f5e0ff */
[----:B------:R-:W-:Y:S02]  /*03c0*/  LEA.HI.X.SX32 R12, R11, RZ, 0x1, P0 ;  /* 0x000000ff0b0c7211 */ /* 0x000fe400000f0eff */
[----:B------:R-:W-:Y:S02]  /*03d0*/  LEA.HI.X.SX32 R10, R13, RZ, 0x1, P2 ;  /* 0x000000ff0d0a7211 */ /* 0x000fe400010f0eff */
[----:B0-----:R-:W-:Y:S02]  /*03e0*/  LEA R6, P0, R7, UR4, 0x1 ;  /* 0x0000000407067c11 */ /* 0x001fe4000f8008ff */
[----:B------:R-:W-:Y:S02]  /*03f0*/  LEA R8, P2, R9, UR4, 0x1 ;  /* 0x0000000409087c11 */ /* 0x000fe4000f8408ff */
[----:B------:R-:W-:-:S02]  /*0400*/  LEA.HI.X R7, R7, UR5, R12, 0x1, P0 ;  /* 0x0000000507077c11 */ /* 0x000fc400080f0c0c */
[----:B------:R-:W-:-:S03]  /*0410*/  LEA.HI.X R9, R9, UR5, R10, 0x1, P2 ;  /* 0x0000000509097c11 */ /* 0x000fc600090f0c0a */
[----:B------:R-:W2:Y:S04]  /*0420*/  LDG.E.U16.CONSTANT R6, desc[UR12][R6.64] ;  /* 0x0000000c06067981 */ /* 0x000ea8000c1e9500 */
[----:B------:R-:W3:Y:S04]  /*0430*/  LDG.E.U16.CONSTANT R8, desc[UR12][R8.64] ;  /* 0x0000000c08087981 */ /* 0x000ee8000c1e9500 */
[----:B--2---:R1:W-:Y:S04]  /*0440*/  STS.U16 [R3], R6 ;  /* 0x0000000603007388 */ /* 0x0043e80000000400 */
[----:B---3--:R1:W-:Y:S02]  /*0450*/  STS.U16 [R3+0x100], R8 ;  /* 0x0001000803007388 */ /* 0x0083e40000000400 */
.L_x_320:
[----:B------:R-:W-:Y:S05]  /*0460*/  BSYNC.RECONVERGENT B0 ;  /* 0x0000000000007941 */ /* 0x000fea0003800200 */
.L_x_319:
[----:B------:R-:W-:Y:S05]  /*0470*/  @P1 EXIT ;  /* 0x000000000000194d */ /* 0x000fea0003800000 */
[----:B------:R-:W0:Y:S01]  /*0480*/  LDCU UR9, c[0x0][0x3b8] ;  /* 0x00007700ff0977ac */ /* 0x000e220008000800 */
[----:B-1----:R-:W-:-:S04]  /*0490*/  IABS R8, UR10 ;  /* 0x0000000a00087c13 */ /* 0x002fc80008000000 */
[----:B------:R-:W-:Y:S02]  /*04a0*/  R2UR UR11, R8 ;  /* 0x00000000080b72ca */ /* 0x000fe400000e0000 */
[----:B0-----:R-:W-:-:S04]  /*04b0*/  MOV R3, UR9 ;  /* 0x0000000900037c02 */ /* 0x001fc80008000f00 */
[----:B------:R-:W-:-:S04]  /*04c0*/  IABS R6, R3 ;  /* 0x0000000300067213 */ /* 0x000fc80000000000 */
[----:B------:R-:W0:Y:S08]  /*04d0*/  I2F.RP R3, R6 ;  /* 0x0000000600037306 */ /* 0x000e300000209400 */
[----:B0-----:R-:W0:Y:S02]  /*04e0*/  MUFU.RCP R3, R3 ;  /* 0x0000000300037308 */ /* 0x001e240000001000 */
[----:B0-----:R-:W-:-:S06]  /*04f0*/  IADD3 R4, PT, PT, R3, 0xffffffe, RZ ;  /* 0x0ffffffe03047810 */ /* 0x001fcc0007ffe0ff */
[----:B------:R0:W1:Y:S02]  /*0500*/  F2I.FTZ.U32.TRUNC.NTZ R5, R4 ;  /* 0x0000000400057305 */ /* 0x000064000021f000 */
[----:B0-----:R-:W-:-:S05]  /*0510*/  HFMA2 R4, -RZ, RZ, 0, 0 ;  /* 0x00000000ff047431 */ /* 0x001fca00000001ff */
[----:B------:R-:W-:Y:S01]  /*0520*/  R2UR UR4, R4 ;  /* 0x00000000040472ca */ /* 0x000fe200000e0000 */
[----:B-1----:R-:W-:Y:S01]  /*0530*/  IMAD.MOV R7, RZ, RZ, -R5 ;  /* 0x000000ffff077224 */ /* 0x002fe200078e0a05 */
[----:B------:R-:W-:-:S03]  /*0540*/  R2UR UR5, R5 ;  /* 0x00000000050572ca */ /* 0x000fc600000e0000 */
[----:B------:R-:W-:-:S10]  /*0550*/  IMAD R7, R7, R6, RZ ;  /* 0x0000000607077224 */ /* 0x000fd400078e02ff */
[----:B------:R-:W-:Y:S02]  /*0560*/  IMAD.HI.U32 R7, R5, R7, UR4 ;  /* 0x0000000405077e27 */ /* 0x000fe4000f8e0007 */
[----:B------:R-:W0:Y:S03]  /*0570*/  LDC.64 R4, c[0x0][0x390] ;  /* 0x0000e400ff047b82 */ /* 0x000e260000000a00 */
[----:B------:R-:W-:-:S13]  /*0580*/  R2UR UR4, R7 ;  /* 0x00000000070472ca */ /* 0x000fda00000e0000 */
[----:B------:R-:W-:Y:S02]  /*0590*/  UIMAD.WIDE.U32 UR4, UR4, UR11, URZ ;  /* 0x0000000b040472a5 */ /* 0x000fe4000f8e00ff */
[----:B------:R-:W-:-:S04]  /*05a0*/  ULOP3.LUT UR4, UR10, UR9, URZ, 0x3c, !UPT ;  /* 0x000000090a047292 */ /* 0x000fc8000f8e3cff */
[----:B------:R-:W-:-:S05]  /*05b0*/  IADD3 R3, PT, PT, RZ, -UR5, RZ ;  /* 0x80000005ff037c10 */ /* 0x000fca000fffe0ff */
[----:B------:R-:W-:-:S05]  /*05c0*/  IMAD R3, R6, R3, UR11 ;  /* 0x0000000b06037e24 */ /* 0x000fca000f8e0203 */
[----:B------:R-:W-:-:S13]  /*05d0*/  ISETP.GT.U32.AND P0, PT, R6, R3, PT ;  /* 0x000000030600720c */ /* 0x000fda0003f04070 */
[----:B------:R-:W-:Y:S01]  /*05e0*/  VOTEU.ANY UP0, P0 ;  /* 0x0000000000ff7886 */ /* 0x000fe20000000100 */
[----:B------:R-:W-:-:S04]  /*05f0*/  PLOP3.LUT P0, PT, PT, PT, UP0, 0x80, 0x8 ;  /* 0x000000000008781c */ /* 0x000fc80003f0f008 */
[----:B------:R-:W-:Y:S02]  /*0600*/  @!UP0 UIADD3 UR5, UPT, UPT, UR5, 0x1, URZ ;  /* 0x0000000105058890 */ /* 0x000fe4000fffe0ff */
[----:B------:R-:W-:-:S07]  /*0610*/  UISETP.GE.AND UP0, UPT, UR4, URZ, UPT ;  /* 0x000000ff0400728c */ /* 0x000fce000bf06270 */
[----:B------:R-:W-:-:S05]  /*0620*/  @!P0 IMAD.IADD R3, R3, 0x1, -R6 ;  /* 0x0000000103038824 */ /* 0x000fca00078e0a06 */
[----:B------:R-:W-:Y:S02]  /*0630*/  ISETP.GE.U32.AND P0, PT, R3, R6, PT ;  /* 0x000000060300720c */ /* 0x000fe40003f06070 */
[----:B------:R-:W-:-:S04]  /*0640*/  SHF.R.S32.HI R6, RZ, 0x1f, R31 ;  /* 0x0000001fff067819 */ /* 0x000fc8000001141f */
[----:B------:R-:W-:-:S04]  /*0650*/  LEA.HI R6, R6, R31, RZ, 0x3 ;  /* 0x0000001f06067211 */ /* 0x000fc800078f18ff */
[----:B------:R-:W-:Y:S02]  /*0660*/  SHF.R.S32.HI R26, RZ, 0x3, R6 ;  /* 0x00000003ff1a7819 */ /* 0x000fe40000011406 */
[----:B------:R-:W1:Y:S01]  /*0670*/  LDC.64 R6, c[0x0][0x398] ;  /* 0x0000e600ff067b82 */ /* 0x000e620000000a00 */
        /* <DEDUP_REMOVED lines=9> */
[----:B------:R-:W-:Y:S01]  /*0710*/  LEA.HI.SX32 R3, R3, R26, 0x1d ;  /* 0x0000001a03037211 */ /* 0x000fe200078feaff */
[----:B------:R-:W2:Y:S04]  /*0720*/  LDCU.U8 UR4, c[0x0][0x3cc] ;  /* 0x00007980ff0477ac */ /* 0x000ea80008000000 */
[----:B0-----:R-:W-:-:S05]  /*0730*/  IMAD.WIDE R4, R3, 0x4, R4 ;  /* 0x0000000403047825 */ /* 0x001fca00078e0204 */
[----:B------:R0:W3:Y:S01]  /*0740*/  LDG.E.CONSTANT R10, desc[UR12][R4.64] ;  /* 0x0000000c040a7981 */ /* 0x0000e2000c1e9900 */
[----:B------:R-:W-:-:S05]  /*0750*/  IADD3 R3, PT, PT, R31, UR11, RZ ;  /* 0x0000000b1f037c10 */ /* 0x000fca000fffe0ff */
[----:B-1----:R-:W-:-:S05]  /*0760*/  IMAD.WIDE R6, R3, 0x2, R6 ;  /* 0x0000000203067825 */ /* 0x002fca00078e0206 */
[----:B------:R-:W4:Y:S04]  /*0770*/  LDG.E.CONSTANT R14, desc[UR12][R6.64] ;  /* 0x0000000c060e7981 */ /* 0x000f28000c1e9900 */
[----:B------:R1:W5:Y:S01]  /*0780*/  LDG.E.CONSTANT R15, desc[UR12][R6.64+0x4] ;  /* 0x0000040c060f7981 */ /* 0x000362000c1e9900 */
[----:B--2---:R-:W-:Y:S01]  /*0790*/  UPRMT UR4, UR4, 0x8880, URZ ;  /* 0x0000888004047896 */ /* 0x004fe200080000ff */
[----:B------:R-:W-:Y:S01]  /*07a0*/  IMAD.SHL.U32 R27, R2, 0x10, RZ ;  /* 0x00000010021b7824 */ /* 0x000fe200078e00ff */
[----:B0-----:R-:W-:Y:S01]  /*07b0*/  MOV R4, UR6 ;  /* 0x0000000600047c02 */ /* 0x001fe20008000f00 */
[----:B------:R-:W-:Y:S01]  /*07c0*/  HFMA2 R11, -RZ, RZ, 0, 0 ;  /* 0x00000000ff0b7431 */ /* 0x000fe200000001ff */
[----:B------:R-:W-:Y:S02]  /*07d0*/  ISETP.LE.AND P1, PT, R0, UR10, PT ;  /* 0x0000000a00007c0c */ /* 0x000fe4000bf23270 */
[----:B------:R-:W-:Y:S01]  /*07e0*/  ISETP.NE.AND P0, PT, RZ, UR4, PT ;  /* 0x00000004ff007c0c */ /* 0x000fe2000bf05270 */
[----:B------:R-:W-:Y:S01]  /*07f0*/  UIMAD UR4, UR7, UR8, URZ ;  /* 0x00000008070472a4 */ /* 0x000fe2000f8e02ff */
[----:B------:R-:W-:Y:S01]  /*0800*/  LOP3.LUT R27, R27, 0x10, RZ, 0xc0, !PT ;  /* 0x000000101b1b7812 */ /* 0x000fe200078ec0ff */
[----:B-1----:R-:W0:Y:S01]  /*0810*/  I2F.F16 R7, -0x40 ;  /* 0xffffffc000077906 */ /* 0x002e220000200c00 */
[----:B------:R-:W-:Y:S01]  /*0820*/  ISETP.NE.OR P0, PT, RZ, UR7, !P0 ;  /* 0x00000007ff007c0c */ /* 0x000fe2000c705670 */
[----:B------:R-:W1:Y:S01]  /*0830*/  LDCU.64 UR6, c[0x0][0x388] ;  /* 0x00007100ff0677ac */ /* 0x000e620008000a00 */
[----:B------:R-:W-:-:S02]  /*0840*/  MOV R13, UR8 ;  /* 0x00000008000d7c02 */ /* 0x000fc40008000f00 */
[----:B------:R-:W-:Y:S01]  /*0850*/  SHF.R.S32.HI R6, RZ, 0x1f, R31 ;  /* 0x0000001fff067819 */ /* 0x000fe2000001141f */
[----:B------:R-:W-:-:S06]  /*0860*/  USHF.L.U32 UR4, UR4, 0x4, URZ ;  /* 0x0000000404047899 */ /* 0x000fcc00080006ff */
[----:B------:R-:W-:Y:S02]  /*0870*/  IADD3 R35, P2, PT, R31, UR4, RZ ;  /* 0x000000041f237c10 */ /* 0x000fe4000ff5e0ff */
[----:B------:R-:W2:Y:S01]  /*0880*/  @!P0 LDC.64 R8, c[0x0][0x3a0] ;  /* 0x0000e800ff088b82 */ /* 0x000ea20000000a00 */
[----:B------:R-:W-:Y:S01]  /*0890*/  @!P0 IMAD R3, R4, UR8, R31 ;  /* 0x0000000804038c24 */ /* 0x000fe2000f8e021f */
[----:B0-----:R-:W-:-:S03]  /*08a0*/  R2UR UR11, R7 ;  /* 0x00000000070b72ca */ /* 0x001fc600000e0000 */
[----:B--2---:R-:W-:-:S04]  /*08b0*/  @!P0 IMAD.WIDE R2, R3, 0x2, R8 ;  /* 0x0000000203028825 */ /* 0x004fc800078e0208 */
[----:B------:R-:W-:Y:S01]  /*08c0*/  IMAD.MOV.U32 R8, RZ, RZ, RZ ;  /* 0x000000ffff087224 */ /* 0x000fe200078e00ff */
[----:B------:R0:W-:Y:S01]  /*08d0*/  @!P0 STG.E.64 desc[UR12][R2.64], RZ ;  /* 0x000000ff02008986 */ /* 0x0001e2000c101b0c */
[----:B------:R-:W-:-:S05]  /*08e0*/  @!P0 IMAD.WIDE R12, R13, 0x2, R2 ;  /* 0x000000020d0c8825 */ /* 0x000fca00078e0202 */
[----:B------:R2:W-:Y:S01]  /*08f0*/  @!P0 STG.E.64 desc[UR12][R12.64], RZ ;  /* 0x000000ff0c008986 */ /* 0x0005e2000c101b0c */
[----:B0-----:R-:W-:Y:S01]  /*0900*/  CS2R R2, SRZ ;  /* 0x0000000000027805 */ /* 0x001fe2000001ff00 */
[----:B------:R-:W-:Y:S01]  /*0910*/  BAR.SYNC.DEFER_BLOCKING 0x0 ;  /* 0x0000000000007b1d */ /* 0x000fe20000010000 */
[----:B---3--:R-:W-:-:S04]  /*0920*/  SHF.R.U32.HI R10, RZ, R27, R10 ;  /* 0x0000001bff0a7219 */ /* 0x008fc8000001160a */
[C---:B------:R-:W-:Y:S02]  /*0930*/  LEA.HI R0, R10.reuse, 0x1, RZ, 0x1c ;  /* 0x000000010a007811 */ /* 0x040fe400078fe0ff */
[----:B------:R-:W-:Y:S02]  /*0940*/  IADD3 R5, PT, PT, R10, 0x1, RZ ;  /* 0x000000010a057810 */ /* 0x000fe40007ffe0ff */
[----:B------:R-:W-:Y:S02]  /*0950*/  LOP3.LUT R17, R0, 0xf, RZ, 0xc0, !PT ;  /* 0x0000000f00117812 */ /* 0x000fe400078ec0ff */
[C---:B------:R-:W-:Y:S02]  /*0960*/  LEA.HI R0, R10.reuse, 0x1, RZ, 0x18 ;  /* 0x000000010a007811 */ /* 0x040fe400078fc0ff */
[----:B------:R-:W-:Y:S01]  /*0970*/  LEA.HI R10, R10, 0x1, RZ, 0x14 ;  /* 0x000000010a0a7811 */ /* 0x000fe200078fa0ff */
[----:B------:R0:W3:Y:S01]  /*0980*/  I2F.F16 R18, R17 ;  /* 0x0000001100127306 */ /* 0x0000e20000200c00 */
[----:B------:R-:W-:Y:S01]  /*0990*/  LOP3.LUT R9, R5, 0xf, RZ, 0xc0, !PT ;  /* 0x0000000f05097812 */ /* 0x000fe200078ec0ff */
[----:B------:R-:W-:Y:S01]  /*09a0*/  IMAD.U32 R5, RZ, RZ, UR4 ;  /* 0x00000004ff057e24 */ /* 0x000fe2000f8e00ff */
[----:B------:R-:W-:-:S02]  /*09b0*/  LOP3.LUT R19, R0, 0xf, RZ, 0xc0, !PT ;  /* 0x0000000f00137812 */ /* 0x000fc400078ec0ff */
[----:B------:R-:W-:Y:S02]  /*09c0*/  LOP3.LUT R21, R10, 0xf, RZ, 0xc0, !PT ;  /* 0x0000000f0a157812 */ /* 0x000fe400078ec0ff */
[----:B------:R-:W-:Y:S01]  /*09d0*/  LEA.HI.X.SX32 R6, R5, R6, 0x1, P2 ;  /* 0x0000000605067211 */ /* 0x000fe200010f0eff */
[----:B------:R4:W5:Y:S01]  /*09e0*/  I2F.F16 R16, R9 ;  /* 0x0000000900107306 */ /* 0x0009620000200c00 */
[----:B-1----:R-:W-:Y:S02]  /*09f0*/  LEA R34, P2, R35, UR6, 0x2 ;  /* 0x0000000623227c11 */ /* 0x002fe4000f8410ff */
[----:B0-----:R-:W-:Y:S02]  /*0a00*/  LOP3.LUT R17, R17, 0xe400, RZ, 0xfc, !PT ;  /* 0x0000e40011117812 */ /* 0x001fe400078efcff */
[----:B------:R-:W-:Y:S02]  /*0a10*/  LOP3.LUT R10, R19, 0xe400, RZ, 0xfc, !PT ;  /* 0x0000e400130a7812 */ /* 0x000fe400078efcff */
[----:B--2---:R-:W-:Y:S01]  /*0a20*/  LOP3.LUT R12, R21, 0xe400, RZ, 0xfc, !PT ;  /* 0x0000e400150c7812 */ /* 0x004fe200078efcff */
[----:B------:R0:W1:Y:S01]  /*0a30*/  I2F.F16 R32, R19 ;  /* 0x0000001300207306 */ /* 0x0000620000200c00 */
[----:B----4-:R-:W-:Y:S01]  /*0a40*/  LOP3.LUT R9, R9, 0xe400, RZ, 0xfc, !PT ;  /* 0x0000e40009097812 */ /* 0x010fe200078efcff */
[----:B---3--:R-:W-:Y:S01]  /*0a50*/  HADD2 R18, -R18.H0_H0, UR11.H0_H0 ;  /* 0x2000000b12127e30 */ /* 0x008fe20008000900 */
[----:B------:R-:W-:-:S02]  /*0a60*/  LEA.HI.X R35, R35, UR7, R6, 0x2, P2 ;  /* 0x0000000723237c11 */ /* 0x000fc400090f1406 */
[----:B------:R-:W-:Y:S02]  /*0a70*/  CS2R R6, SRZ ;  /* 0x0000000000067805 */ /* 0x000fe4000001ff00 */
[----:B------:R-:W-:Y:S01]  /*0a80*/  MOV R5, RZ ;  /* 0x000000ff00057202 */ /* 0x000fe20000000f00 */
[----:B-----5:R-:W-:Y:S01]  /*0a90*/  HADD2 R20, -R16.H0_H0, UR11.H0_H0 ;  /* 0x2000000b10147e30 */ /* 0x020fe20008000900 */
[----:B------:R2:W3:Y:S01]  /*0aa0*/  I2F.F16 R13, R21 ;  /* 0x00000015000d7306 */ /* 0x0004e20000200c00 */
[----:B0-----:R-:W-:Y:S02]  /*0ab0*/  PRMT R19, R17, 0x5410, R17 ;  /* 0x0000541011137816 */ /* 0x001fe40000000011 */
[----:B------:R-:W-:Y:S02]  /*0ac0*/  MOV R0, RZ ;  /* 0x000000ff00007202 */ /* 0x000fe40000000f00 */
[C-C-:B------:R-:W-:Y:S01]  /*0ad0*/  PRMT R25, R14.reuse, 0x5410, R14.reuse ;  /* 0x000054100e197816 */ /* 0x140fe2000000000e */
[----:B-1----:R-:W-:Y:S01]  /*0ae0*/  HADD2 R16, -R32.H0_H0, UR11.H0_H0 ;  /* 0x2000000b20107e30 */ /* 0x002fe20008000900 */
[----:B------:R-:W-:-:S02]  /*0af0*/  PRMT R24, R14, 0x7632, R14 ;  /* 0x000076320e187816 */ /* 0x000fc4000000000e */
[----:B--2---:R-:W-:Y:S02]  /*0b00*/  PRMT R21, R9, 0x5410, R9 ;  /* 0x0000541009157816 */ /* 0x004fe40000000009 */
[C-C-:B------:R-:W-:Y:S02]  /*0b10*/  PRMT R23, R15.reuse, 0x5410, R15.reuse ;  /* 0x000054100f177816 */ /* 0x140fe4000000000f */
[----:B------:R-:W-:Y:S01]  /*0b20*/  PRMT R22, R15, 0x7632, R15 ;  /* 0x000076320f167816 */ /* 0x000fe2000000000f */
[----:B---3--:R-:W-:Y:S01]  /*0b30*/  HADD2 R13, -R13.H0_H0, UR11.H0_H0 ;  /* 0x2000000b0d0d7e30 */ /* 0x008fe20008000900 */
[----:B------:R-:W-:Y:S02]  /*0b40*/  PRMT R17, R10, 0x5410, R10 ;  /* 0x000054100a117816 */ /* 0x000fe4000000000a */
[----:B------:R-:W-:Y:S01]  /*0b50*/  PRMT R9, R12, 0x5410, R12 ;  /* 0x000054100c097816 */ /* 0x000fe2000000000c */
[----:B------:R-:W-:Y:S06]  /*0b60*/  @P1 BRA `(.L_x_321) ;  /* 0x0000001c00601947 */ /* 0x000fec0003800000 */
[----:B------:R-:W0:Y:S01]  /*0b70*/  S2UR UR6, SR_CgaCtaId ;  /* 0x00000000000679c3 */ /* 0x000e220000008800 */
[----:B------:R-:W-:Y:S01]  /*0b80*/  UMOV UR4, 0x400 ;  /* 0x0000040000047882 */ /* 0x000fe20000000000 */
[----:B------:R-:W-:Y:S01]  /*0b90*/  IMAD.MOV.U32 R10, RZ, RZ, R13 ;  /* 0x000000ffff0a7224 */ /* 0x000fe200078e000d */
[----:B------:R-:W-:Y:S01]  /*0ba0*/  MOV R5, RZ ;  /* 0x000000ff00057202 */ /* 0x000fe20000000f00 */
[----:B------:R-:W1:Y:S01]  /*0bb0*/  LDCU UR8, c[0x0][0x3ac] ;  /* 0x00007580ff0877ac */ /* 0x000e620008000800 */
[----:B0-----:R-:W-:Y:S02]  /*0bc0*/  ULEA UR6, UR6, UR4, 0x18 ;  /* 0x0000000406067291 */ /* 0x001fe4000f8ec0ff */
[----:B------:R-:W-:Y:S02]  /*0bd0*/  UIADD3 UR4, UPT, UPT, UR10, UR9, URZ ;  /* 0x000000090a047290 */ /* 0x000fe4000fffe0ff */
[----:B------:R-:W-:-:S05]  /*0be0*/  UIADD3 UR6, UPT, UPT, UR6, 0x100, URZ ;  /* 0x0000010006067890 */ /* 0x000fca000fffe0ff */
[----:B-1----:R-:W-:-:S07]  /*0bf0*/  UMOV UR7, UR4 ;  /* 0x0000000400077c82 */ /* 0x002fce0008000000 */
.L_x_331:
[----:B------:R-:W2:Y:S01]  /*0c00*/  LDG.E.128.CONSTANT R12, desc[UR12][R34.64] ;  /* 0x0000000c220c7981 */ /* 0x000ea2000c1e9d00 */
[----:B------:R-:W-:Y:S01]  /*0c10*/  UISETP.NE.AND UP0, UPT, UR10, UR7, UPT ;  /* 0x000000070a00728c */ /* 0x000fe2000bf05270 */
[----:B------:R-:W-:Y:S02]  /*0c20*/  MOV R33, UR8 ;  /* 0x0000000800217c02 */ /* 0x000fe40008000f00 */
[----:B------:R-:W-:Y:S02]  /*0c30*/  ISETP.NE.AND P0, PT, R29, RZ, PT ;  /* 0x000000ff1d00720c */ /* 0x000fe40003f05270 */
[----:B------:R-:W-:Y:S01]  /*0c40*/  ISETP.NE.AND P1, PT, R28, RZ, PT ;  /* 0x000000ff1c00720c */ /* 0x000fe20003f25270 */
[----:B------:R-:W-:Y:S01]  /*0c50*/  IMAD.WIDE R32, R33, 0x4, R34 ;  /* 0x0000000421207825 */ /* 0x000fe200078e0222 */
[C---:B--2---:R-:W-:Y:S02]  /*0c60*/  LOP3.LUT R45, R12.reuse, 0xf000f, RZ, 0xc0, !PT ;  /* 0x000f000f0c2d7812 */ /* 0x044fe400078ec0ff */
[----:B------:R-:W-:-:S02]  /*0c70*/  LOP3.LUT R42, R12, 0xf000f0, RZ, 0xc0, !PT ;  /* 0x00f000f00c2a7812 */ /* 0x000fc400078ec0ff */
[----:B------:R-:W-:Y:S02]  /*0c80*/  SHF.R.U32.HI R43, RZ, 0x8, R12 ;  /* 0x00000008ff2b7819 */ /* 0x000fe4000001160c */
[C---:B------:R-:W-:Y:S02]  /*0c90*/  LOP3.LUT R44, R13.reuse, 0xf000f, RZ, 0xc0, !PT ;  /* 0x000f000f0d2c7812 */ /* 0x040fe400078ec0ff */
[----:B------:R-:W-:Y:S02]  /*0ca0*/  LOP3.LUT R34, R13, 0xf000f0, RZ, 0xc0, !PT ;  /* 0x00f000f00d227812 */ /* 0x000fe400078ec0ff */
[----:B------:R-:W-:Y:S02]  /*0cb0*/  SHF.R.U32.HI R35, RZ, 0x8, R13 ;  /* 0x00000008ff237819 */ /* 0x000fe4000001160d */
[C---:B------:R-:W-:Y:S02]  /*0cc0*/  LOP3.LUT R37, R14.reuse, 0xf000f, RZ, 0xc0, !PT ;  /* 0x000f000f0e257812 */ /* 0x040fe400078ec0ff */
[----:B------:R-:W-:-:S02]  /*0cd0*/  LOP3.LUT R36, R14, 0xf000f0, RZ, 0xc0, !PT ;  /* 0x00f000f00e247812 */ /* 0x000fc400078ec0ff */
[----:B------:R-:W-:Y:S02]  /*0ce0*/  SHF.R.U32.HI R40, RZ, 0x8, R14 ;  /* 0x00000008ff287819 */ /* 0x000fe4000001160e */
[C---:B------:R-:W-:Y:S02]  /*0cf0*/  LOP3.LUT R38, R15.reuse, 0xf000f, RZ, 0xc0, !PT ;  /* 0x000f000f0f267812 */ /* 0x040fe400078ec0ff */
[----:B------:R-:W-:Y:S02]  /*0d00*/  LOP3.LUT R39, R15, 0xf000f0, RZ, 0xc0, !PT ;  /* 0x00f000f00f277812 */ /* 0x000fe400078ec0ff */
[----:B------:R-:W-:Y:S01]  /*0d10*/  SHF.R.U32.HI R41, RZ, 0x8, R15 ;  /* 0x00000008ff297819 */ /* 0x000fe2000001160f */
[----:B------:R-:W-:Y:S06]  /*0d20*/  BRA.U UP0, `(.L_x_322) ;  /* 0x0000000100b07547 */ /* 0x000fec000b800000 */
[----:B------:R-:W0:Y:S08]  /*0d30*/  LDC R10, c[0x0][0x3ac] ;  /* 0x0000eb00ff0a7b82 */ /* 0x000e300000000800 */
[----:B------:R-:W1:Y:S08]  /*0d40*/  LDC.64 R12, c[0x0][0x390] ;  /* 0x0000e400ff0c7b82 */ /* 0x000e700000000a00 */
[----:B------:R-:W2:Y:S01]  /*0d50*/  LDC.64 R14, c[0x0][0x398] ;  /* 0x0000e600ff0e7b82 */ /* 0x000ea20000000a00 */
[----:B0-----:R-:W-:-:S05]  /*0d60*/  IMAD R10, R10, UR5, R10 ;  /* 0x000000050a0a7c24 */ /* 0x001fca000f8e020a */
[----:B------:R-:W-:-:S04]  /*0d70*/  SHF.R.S32.HI R9, RZ, 0x1f, R10 ;  /* 0x0000001fff097819 */ /* 0x000fc8000001140a */
[----:B------:R-:W-:-:S04]  /*0d80*/  LEA.HI R9, R9, R10, RZ, 0x3 ;  /* 0x0000000a09097211 */ /* 0x000fc800078f18ff */
[----:B------:R-:W-:-:S05]  /*0d90*/  LEA.HI.SX32 R9, R9, R26, 0x1d ;  /* 0x0000001a09097211 */ /* 0x000fca00078feaff */
[----:B-1----:R-:W-:-:S06]  /*0da0*/  IMAD.WIDE R12, R9, 0x4, R12 ;  /* 0x00000004090c7825 */ /* 0x002fcc00078e020c */
[----:B------:R-:W3:Y:S01]  /*0db0*/  LDG.E.CONSTANT R12, desc[UR12][R12.64] ;  /* 0x0000000c0c0c7981 */ /* 0x000ee2000c1e9900 */
[----:B------:R-:W-:-:S04]  /*0dc0*/  IMAD.IADD R9, R31, 0x1, R10 ;  /* 0x000000011f097824 */ /* 0x000fc800078e020a */
[----:B--2---:R-:W-:-:S05]  /*0dd0*/  IMAD.WIDE R14, R9, 0x2, R14 ;  /* 0x00000002090e7825 */ /* 0x004fca00078e020e */
[----:B------:R-:W2:Y:S04]  /*0de0*/  LDG.E.CONSTANT R24, desc[UR12][R14.64] ;  /* 0x0000000c0e187981 */ /* 0x000ea8000c1e9900 */
[----:B------:R0:W4:Y:S01]  /*0df0*/  LDG.E.CONSTANT R22, desc[UR12][R14.64+0x4] ;  /* 0x0000040c0e167981 */ /* 0x000122000c1e9900 */
[----:B------:R-:W-:Y:S01]  /*0e00*/  UIADD3 UR5, UPT, UPT, UR5, 0x1, URZ ;  /* 0x0000000105057890 */ /* 0x000fe2000fffe0ff */
[----:B------:R-:W-:Y:S01]  /*0e10*/  UMOV UR7, UR4 ;  /* 0x0000000400077c82 */ /* 0x000fe20008000000 */
[----:B---3--:R-:W-:-:S04]  /*0e20*/  SHF.R.U32.HI R9, RZ, R27, R12 ;  /* 0x0000001bff097219 */ /* 0x008fc8000001160c */
[C---:B------:R-:W-:Y:S02]  /*0e30*/  LEA.HI R12, R9.reuse, 0x1, RZ, 0x18 ;  /* 0x00000001090c7811 */ /* 0x040fe400078fc0ff */
[C---:B------:R-:W-:Y:S02]  /*0e40*/  IADD3 R10, PT, PT, R9.reuse, 0x1, RZ ;  /* 0x00000001090a7810 */ /* 0x040fe40007ffe0ff */
[C---:B------:R-:W-:Y:S02]  /*0e50*/  LEA.HI R16, R9.reuse, 0x1, RZ, 0x1c ;  /* 0x0000000109107811 */ /* 0x040fe400078fe0ff */
[----:B------:R-:W-:Y:S02]  /*0e60*/  LEA.HI R13, R9, 0x1, RZ, 0x14 ;  /* 0x00000001090d7811 */ /* 0x000fe400078fa0ff */
[----:B------:R-:W-:Y:S02]  /*0e70*/  LOP3.LUT R12, R12, 0xf, RZ, 0xc0, !PT ;  /* 0x0000000f0c0c7812 */ /* 0x000fe400078ec0ff */
[----:B------:R-:W-:-:S02]  /*0e80*/  LOP3.LUT R10, R10, 0xf, RZ, 0xc0, !PT ;  /* 0x0000000f0a0a7812 */ /* 0x000fc400078ec0ff */
[----:B------:R-:W-:Y:S01]  /*0e90*/  LOP3.LUT R16, R16, 0xf, RZ, 0xc0, !PT ;  /* 0x0000000f10107812 */ /* 0x000fe200078ec0ff */
[----:B------:R-:W-:Y:S01]  /*0ea0*/  I2F.F16 R9, R12 ;  /* 0x0000000c00097306 */ /* 0x000fe20000200c00 */
[----:B------:R-:W-:Y:S02]  /*0eb0*/  LOP3.LUT R13, R13, 0xf, RZ, 0xc0, !PT ;  /* 0x0000000f0d0d7812 */ /* 0x000fe400078ec0ff */
[----:B------:R-:W-:Y:S02]  /*0ec0*/  LOP3.LUT R21, R10, 0xe400, RZ, 0xfc, !PT ;  /* 0x0000e4000a157812 */ /* 0x000fe400078efcff */
[----:B------:R-:W-:Y:S02]  /*0ed0*/  LOP3.LUT R19, R16, 0xe400, RZ, 0xfc, !PT ;  /* 0x0000e40010137812 */ /* 0x000fe400078efcff */
[----:B------:R-:W-:Y:S01]  /*0ee0*/  LOP3.LUT R17, R12, 0xe400, RZ, 0xfc, !PT ;  /* 0x0000e4000c117812 */ /* 0x000fe200078efcff */
[----:B------:R-:W1:Y:S01]  /*0ef0*/  I2F.F16 R20, R10 ;  /* 0x0000000a00147306 */ /* 0x000e620000200c00 */
[----:B0-----:R-:W-:-:S02]  /*0f00*/  LOP3.LUT R14, R13, 0xe400, RZ, 0xfc, !PT ;  /* 0x0000e4000d0e7812 */ /* 0x001fc400078efcff */
[----:B--2---:R-:W-:Y:S02]  /*0f10*/  PRMT R25, R24, 0x5410, R24 ;  /* 0x0000541018197816 */ /* 0x004fe40000000018 */
[----:B----4-:R-:W-:Y:S02]  /*0f20*/  PRMT R23, R22, 0x5410, R22 ;  /* 0x0000541016177816 */ /* 0x010fe40000000016 */
[----:B------:R-:W-:Y:S01]  /*0f30*/  PRMT R24, R24, 0x7632, R24 ;  /* 0x0000763218187816 */ /* 0x000fe20000000018 */
[----:B------:R0:W2:Y:S01]  /*0f40*/  I2F.F16 R18, R16 ;  /* 0x0000001000127306 */ /* 0x0000a20000200c00 */
[----:B------:R-:W-:Y:S02]  /*0f50*/  PRMT R22, R22, 0x7632, R22 ;  /* 0x0000763216167816 */ /* 0x000fe40000000016 */
[----:B------:R-:W-:Y:S02]  /*0f60*/  PRMT R21, R21, 0x5410, R21 ;  /* 0x0000541015157816 */ /* 0x000fe40000000015 */
[----:B------:R-:W-:Y:S01]  /*0f70*/  PRMT R19, R19, 0x5410, R19 ;  /* 0x0000541013137816 */ /* 0x000fe20000000013 */
[----:B-1----:R-:W-:-:S02]  /*0f80*/  HADD2 R20, -R20.H0_H0, UR11.H0_H0 ;  /* 0x2000000b14147e30 */ /* 0x002fc40008000900 */
[----:B------:R-:W1:Y:S01]  /*0f90*/  I2F.F16 R15, R13 ;  /* 0x0000000d000f7306 */ /* 0x000e620000200c00 */
[----:B0-----:R-:W-:Y:S01]  /*0fa0*/  HADD2 R16, -R9.H0_H0, UR11.H0_H0 ;  /* 0x2000000b09107e30 */ /* 0x001fe20008000900 */
[----:B------:R-:W-:Y:S02]  /*0fb0*/  PRMT R17, R17, 0x5410, R17 ;  /* 0x0000541011117816 */ /* 0x000fe40000000011 */
[----:B------:R-:W-:Y:S01]  /*0fc0*/  PRMT R9, R14, 0x5410, R14 ;  /* 0x000054100e097816 */ /* 0x000fe2000000000e */
[----:B--2---:R-:W-:Y:S02]  /*0fd0*/  HADD2 R18, -R18.H0_H0, UR11.H0_H0 ;  /* 0x2000000b12127e30 */ /* 0x004fe40008000900 */
[----:B-1----:R-:W-:-:S07]  /*0fe0*/  HADD2 R10, -R15.H0_H0, UR11.H0_H0 ;  /* 0x2000000b0f0a7e30 */ /* 0x002fce0008000900 */
.L_x_322:
        /* <DEDUP_REMOVED lines=8> */
[----:B------:R-:W-:Y:S02]  /*1070*/  LOP3.LUT R38, R38, 0x64006400, RZ, 0xfc, !PT ;  /* 0x6400640026267812 */ /* 0x000fe400078efcff */
[----:B------:R-:W-:Y:S02]  /*1080*/  LOP3.LUT R13, R41, 0xf000f, RZ, 0xc0, !PT ;  /* 0x000f000f290d7812 */ /* 0x000fe400078ec0ff */
[----:B------:R-:W-:Y:S02]  /*1090*/  LOP3.LUT R35, R36, 0x64006400, RZ, 0xfc, !PT ;  /* 0x6400640024237812 */ /* 0x000fe400078efcff */
[----:B------:R-:W-:Y:S01]  /*10a0*/  LOP3.LUT R37, R39, 0x64006400, RZ, 0xfc, !PT ;  /* 0x6400640027257812 */ /* 0x000fe200078efcff */
[----:B------:R-:W-:Y:S01]  /*10b0*/  HADD2 R39, R38, R9 ;  /* 0x0000000926277230 */ /* 0x000fe20000000000 */
[----:B------:R-:W-:Y:S01]  /*10c0*/  LOP3.LUT R41, R41, 0xf000f0, RZ, 0xc0, !PT ;  /* 0x00f000f029297812 */ /* 0x000fe200078ec0ff */
[----:B------:R-:W-:Y:S01]  /*10d0*/  HFMA2 R40, R35, 0.0625, 0.0625, R16 ;  /* 0x2c002c0023287831 */ /* 0x000fe20000000010 */
[----:B------:R-:W-:Y:S01]  /*10e0*/  LOP3.LUT R47, R42, 0x64006400, RZ, 0xfc, !PT ;  /* 0x640064002a2f7812 */ /* 0x000fe200078efcff */
[----:B------:R-:W-:Y:S01]  /*10f0*/  HFMA2 R38, R37, 0.0625, 0.0625, R10 ;  /* 0x2c002c0025267831 */ /* 0x000fe2000000000a */
[----:B------:R-:W-:-:S02]  /*1100*/  LOP3.LUT R36, R12, 0x64006400, RZ, 0xfc, !PT ;  /* 0x640064000c247812 */ /* 0x000fc400078efcff */
[----:B------:R-:W-:Y:S02]  /*1110*/  LOP3.LUT R14, R45, 0x64006400, RZ, 0xfc, !PT ;  /* 0x640064002d0e7812 */ /* 0x000fe400078efcff */
[----:B------:R-:W-:Y:S01]  /*1120*/  LOP3.LUT R53, R53, 0x64006400, RZ, 0xfc, !PT ;  /* 0x6400640035357812 */ /* 0x000fe200078efcff */
[--C-:B------:R-:W-:Y:S01]  /*1130*/  HFMA2 R37, R36, 1, 1, R21.reuse ;  /* 0x3c003c0024257831 */ /* 0x100fe20000000015 */
[----:B------:R-:W-:Y:S01]  /*1140*/  LOP3.LUT R34, R34, 0x64006400, RZ, 0xfc, !PT ;  /* 0x6400640022227812 */ /* 0x000fe200078efcff */
[----:B------:R-:W-:Y:S01]  /*1150*/  HFMA2 R45, R14, 1, 1, R21 ;  /* 0x3c003c000e2d7831 */ /* 0x000fe20000000015 */
[----:B------:R-:W-:Y:S01]  /*1160*/  LOP3.LUT R46, R46, 0x64006400, RZ, 0xfc, !PT ;  /* 0x640064002e2e7812 */ /* 0x000fe200078efcff */
[--C-:B------:R-:W-:Y:S01]  /*1170*/  HFMA2 R36, R53, 0.0625, 0.0625, R20.reuse ;  /* 0x2c002c0035247831 */ /* 0x100fe20000000014 */
        /* <DEDUP_REMOVED lines=9> */
[----:B------:R-:W-:-:S02]  /*1210*/  HADD2 R43, R42, R19 ;  /* 0x000000132a2b7230 */ /* 0x000fc40000000000 */
[----:B------:R-:W-:Y:S02]  /*1220*/  HFMA2 R41, R48, 1, 1, R17 ;  /* 0x3c003c0030297831 */ /* 0x000fe40000000011 */
[--C-:B------:R-:W-:Y:S02]  /*1230*/  HFMA2 R34, R49, 0.0625, 0.0625, R18.reuse ;  /* 0x2c002c0031227831 */ /* 0x100fe40000000012 */
        /* <DEDUP_REMOVED lines=16> */
[----:B------:R-:W-:Y:S02]  /*1340*/  HFMA2 R12, R39, R12, RZ.H0_H0 ;  /* 0x0000000c270c7231 */ /* 0x000fe400000400ff */
        /* <DEDUP_REMOVED lines=8> */
.L_x_323:
[----:B------:R-:W-:Y:S05]  /*13d0*/  @!P1 BRA `(.L_x_324) ;  /* 0x0000000000609947 */ /* 0x000fea0003800000 */
[----:B------:R-:W0:Y:S01]  /*13e0*/  LDS.128 R12, [UR6] ;  /* 0x00000006ff0c7984 */ /* 0x000e220008000c00 */
[----:B------:R-:W-:Y:S01]  /*13f0*/  IMAD.MOV.U32 R53, RZ, RZ, R41 ;  /* 0x000000ffff357224 */ /* 0x000fe200078e0029 */
[----:B------:R-:W-:Y:S02]  /*1400*/  MOV R51, R43 ;  /* 0x0000002b00337202 */ /* 0x000fe40000000f00 */
[----:B------:R-:W-:Y:S01]  /*1410*/  MOV R50, R39 ;  /* 0x0000002700327202 */ /* 0x000fe20000000f00 */
[-C--:B0-----:R-:W-:Y:S02]  /*1420*/  HFMA2 R43, R45, R12.reuse, RZ ;  /* 0x0000000c2d2b7231 */ /* 0x081fe400000000ff */
[-C--:B------:R-:W-:Y:S02]  /*1430*/  HFMA2 R41, R51, R12.reuse, RZ.H0_H0 ;  /* 0x0000000c33297231 */ /* 0x080fe400000400ff */
        /* <DEDUP_REMOVED lines=18> */
.L_x_324:
[----:B------:R-:W2:Y:S01]  /*1560*/  LDG.E.128.CONSTANT R12, desc[UR12][R32.64] ;  /* 0x0000000c200c7981 */ /* 0x000ea2000c1e9d00 */
[----:B------:R-:W-:-:S05]  /*1570*/  MOV R35, UR8 ;  /* 0x0000000800237c02 */ /* 0x000fca0008000f00 */
[----:B------:R-:W-:Y:S01]  /*1580*/  IMAD.WIDE R34, R35, 0x4, R32 ;  /* 0x0000000423227825 */ /* 0x000fe200078e0220 */
[----:B--2---:R-:W-:Y:S02]  /*1590*/  SHF.R.U32.HI R40, RZ, 0x8, R12 ;  /* 0x00000008ff287819 */ /* 0x004fe4000001160c */
[C---:B------:R-:W-:Y:S02]  /*15a0*/  LOP3.LUT R37, R13.reuse, 0xf000f, RZ, 0xc0, !PT ;  /* 0x000f000f0d257812 */ /* 0x040fe400078ec0ff */
[----:B------:R-:W-:Y:S02]  /*15b0*/  LOP3.LUT R43, R14, 0xf000f, RZ, 0xc0, !PT ;  /* 0x000f000f0e2b7812 */ /* 0x000fe400078ec0ff */
[----:B------:R-:W-:Y:S02]  /*15c0*/  LOP3.LUT R42, R13, 0xf000f0, RZ, 0xc0, !PT ;  /* 0x00f000f00d2a7812 */ /* 0x000fe400078ec0ff */
[----:B------:R-:W-:Y:S02]  /*15d0*/  SHF.R.U32.HI R51, RZ, 0x8, R13 ;  /* 0x00000008ff337819 */ /* 0x000fe4000001160d */
[----:B------:R-:W-:-:S02]  /*15e0*/  SHF.R.U32.HI R45, RZ, 0x8, R14 ;  /* 0x00000008ff2d7819 */ /* 0x000fc4000001160e */
[----:B------:R-:W-:Y:S02]  /*15f0*/  LOP3.LUT R13, R15, 0xf000f0, RZ, 0xc0, !PT ;  /* 0x00f000f00f0d7812 */ /* 0x000fe400078ec0ff */
[----:B------:R-:W-:Y:S02]  /*1600*/  LOP3.LUT R38, R12, 0xf000f, RZ, 0xc0, !PT ;  /* 0x000f000f0c267812 */ /* 0x000fe400078ec0ff */
[----:B------:R-:W-:Y:S02]  /*1610*/  LOP3.LUT R44, R14, 0xf000f0, RZ, 0xc0, !PT ;  /* 0x00f000f00e2c7812 */ /* 0x000fe400078ec0ff */
[----:B------:R-:W-:Y:S02]  /*1620*/  SHF.R.U32.HI R36, RZ, 0x8, R15 ;  /* 0x00000008ff247819 */ /* 0x000fe4000001160f */
[----:B------:R-:W-:Y:S02]  /*1630*/  LOP3.LUT R39, R12, 0xf000f0, RZ, 0xc0, !PT ;  /* 0x00f000f00c277812 */ /* 0x000fe400078ec0ff */
[----:B------:R-:W-:-:S02]  /*1640*/  LOP3.LUT R41, R40, 0xf000f, RZ, 0xc0, !PT ;  /* 0x000f000f28297812 */ /* 0x000fc400078ec0ff */
[----:B------:R-:W-:Y:S02]  /*1650*/  LOP3.LUT R32, R37, 0x64006400, RZ, 0xfc, !PT ;  /* 0x6400640025207812 */ /* 0x000fe400078efcff */
[----:B------:R-:W-:Y:S02]  /*1660*/  LOP3.LUT R14, R43, 0x64006400, RZ, 0xfc, !PT ;  /* 0x640064002b0e7812 */ /* 0x000fe400078efcff */
[----:B------:R-:W-:Y:S02]  /*1670*/  LOP3.LUT R12, R15, 0xf000f, RZ, 0xc0, !PT ;  /* 0x000f000f0f0c7812 */ /* 0x000fe400078ec0ff */
[----:B------:R-:W-:Y:S02]  /*1680*/  LOP3.LUT R40, R40, 0xf000f0, RZ, 0xc0, !PT ;  /* 0x00f000f028287812 */ /* 0x000fe400078ec0ff */
[----:B------:R-:W-:Y:S02]  /*1690*/  LOP3.LUT R37, R42, 0x64006400, RZ, 0xfc, !PT ;  /* 0x640064002a257812 */ /* 0x000fe400078efcff */
        /* <DEDUP_REMOVED lines=8> */
[----:B------:R-:W-:-:S02]  /*1720*/  LOP3.LUT R48, R36, 0xf000f, RZ, 0xc0, !PT ;  /* 0x000f000f24307812 */ /* 0x000fc400078ec0ff */
[----:B------:R-:W-:Y:S01]  /*1730*/  LOP3.LUT R13, R36, 0xf000f0, RZ, 0xc0, !PT ;  /* 0x00f000f0240d7812 */ /* 0x000fe200078ec0ff */
[----:B------:R-:W-:Y:S01]  /*1740*/  HFMA2 R38, R33, 0.0625, 0.0625, R16 ;  /* 0x2c002c0021267831 */ /* 0x000fe20000000010 */
        /* <DEDUP_REMOVED lines=11> */
[----:B------:R-:W-:Y:S01]  /*1800*/  HFMA2 R44, R41, 0.0625, 0.0625, R20 ;  /* 0x2c002c00292c7831 */ /* 0x000fe20000000014 */
[----:B------:R-:W-:Y:S01]  /*1810*/  LOP3.LUT R51, R51, 0x64006400, RZ, 0xfc, !PT ;  /* 0x6400640033337812 */ /* 0x000fe200078efcff */
[--C-:B------:R-:W-:Y:S01]  /*1820*/  HFMA2 R39, R14, 1, 1, R17.reuse ;  /* 0x3c003c000e277831 */ /* 0x100fe20000000011 */
[----:B------:R-:W-:Y:S01]  /*1830*/  LOP3.LUT R48, R48, 0x64006400, RZ, 0xfc, !PT ;  /* 0x6400640030307812 */ /* 0x000fe200078efcff */
[----:B------:R-:W-:Y:S01]  /*1840*/  HADD2 R37, R36, R17 ;  /* 0x0000001124257230 */ /* 0x000fe20000000000 */
[----:B------:R-:W-:Y:S01]  /*1850*/  LOP3.LUT R13, R13, 0x64006400, RZ, 0xfc, !PT ;  /* 0x640064000d0d7812 */ /* 0x000fe200078efcff */
[----:B------:R-:W-:-:S02]  /*1860*/  HFMA2 R33, R12, 1, 1, R9 ;  /* 0x3c003c000c217831 */ /* 0x000fc40000000009 */
[----:B------:R-:W-:Y:S02]  /*1870*/  HADD2 R41, R40, R19 ;  /* 0x0000001328297230 */ /* 0x000fe40000000000 */
[----:B------:R-:W-:Y:S02]  /*1880*/  HFMA2 R32, R15, 0.0625, 0.0625, R10 ;  /* 0x2c002c000f207831 */ /* 0x000fe4000000000a */
        /* <DEDUP_REMOVED lines=26> */
.L_x_325:
[----:B------:R-:W-:Y:S05]  /*1a30*/  @!P1 BRA `(.L_x_326) ;  /* 0x0000000000609947 */ /* 0x000fea0003800000 */
[----:B------:R-:W0:Y:S01]  /*1a40*/  LDS.128 R12, [UR6+0x10] ;  /* 0x00001006ff0c7984 */ /* 0x000e220008000c00 */
[----:B------:R-:W-:Y:S01]  /*1a50*/  MOV R53, R39 ;  /* 0x0000002700357202 */ /* 0x000fe20000000f00 */
[----:B------:R-:W-:Y:S01]  /*1a60*/  IMAD.MOV.U32 R51, RZ, RZ, R43 ;  /* 0x000000ffff337224 */ /* 0x000fe200078e002b */
[----:B------:R-:W-:Y:S01]  /*1a70*/  MOV R50, R33 ;  /* 0x0000002100327202 */ /* 0x000fe20000000f00 */
[----:B0-----:R-:W-:-:S03]  /*1a80*/  HFMA2 R43, R47, R12, RZ ;  /* 0x0000000c2f2b7231 */ /* 0x001fc600000000ff */
        /* <DEDUP_REMOVED lines=19> */
.L_x_326:
[----:B------:R-:W2:Y:S01]  /*1bc0*/  LDG.E.128.CONSTANT R12, desc[UR12][R34.64] ;  /* 0x0000000c220c7981 */ /* 0x000ea2000c1e9d00 */
[----:B------:R-:W-:-:S04]  /*1bd0*/  IMAD.U32 R33, RZ, RZ, UR8 ;  /* 0x00000008ff217e24 */ /* 0x000fc8000f8e00ff */
        /* <DEDUP_REMOVED lines=75> */
.L_x_327:
[----:B------:R-:W-:Y:S05]  /*2090*/  @!P1 BRA `(.L_x_328) ;  /* 0x0000000000609947 */ /* 0x000fea0003800000 */
[----:B------:R-:W0:Y:S01]  /*20a0*/  LDS.128 R12, [UR6+0x20] ;  /* 0x00002006ff0c7984 */ /* 0x000e220008000c00 */
[----:B------:R-:W-:Y:S01]  /*20b0*/  MOV R53, R39 ;  /* 0x0000002700357202 */ /* 0x000fe20000000f00 */
[----:B------:R-:W-:Y:S01]  /*20c0*/  IMAD.MOV.U32 R50, RZ, RZ, R35 ;  /* 0x000000ffff327224 */ /* 0x000fe200078e0023 */
        /* <DEDUP_REMOVED lines=21> */
.L_x_328:
[----:B------:R-:W2:Y:S02]  /*2220*/  LDG.E.128.CONSTANT R12, desc[UR12][R32.64] ;  /* 0x0000000c200c7981 */ /* 0x000ea4000c1e9d00 */
[C---:B--2---:R-:W-:Y:S02]  /*2230*/  LOP3.LUT R35, R14.reuse, 0xf000f, RZ, 0xc0, !PT ;  /* 0x000f000f0e237812 */ /* 0x044fe400078ec0ff */
[----:B------:R-:W-:Y:S02]  /*2240*/  SHF.R.U32.HI R40, RZ, 0x8, R12 ;  /* 0x00000008ff287819 */ /* 0x000fe4000001160c */
[----:B------:R-:W-:Y:S02]  /*2250*/  LOP3.LUT R43, R14, 0xf000f0, RZ, 0xc0, !PT ;  /* 0x00f000f00e2b7812 */ /* 0x000fe400078ec0ff */
[C---:B------:R-:W-:Y:S02]  /*2260*/  LOP3.LUT R34, R13.reuse, 0xf000f, RZ, 0xc0, !PT ;  /* 0x000f000f0d227812 */ /* 0x040fe400078ec0ff */
[----:B------:R-:W-:-:S02]  /*2270*/  LOP3.LUT R37, R13, 0xf000f0, RZ, 0xc0, !PT ;  /* 0x00f000f00d257812 */ /* 0x000fc400078ec0ff */
[----:B------:R-:W-:Y:S02]  /*2280*/  SHF.R.U32.HI R51, RZ, 0x8, R13 ;  /* 0x00000008ff337819 */ /* 0x000fe4000001160d */
[----:B------:R-:W-:Y:S02]  /*2290*/  SHF.R.U32.HI R44, RZ, 0x8, R14 ;  /* 0x00000008ff2c7819 */ /* 0x000fe4000001160e */
[----:B------:R-:W-:Y:S02]  /*22a0*/  LOP3.LUT R13, R15, 0xf000f0, RZ, 0xc0, !PT ;  /* 0x00f000f00f0d7812 */ /* 0x000fe400078ec0ff */
[----:B------:R-:W-:Y:S02]  /*22b0*/  LOP3.LUT R38, R12, 0xf000f, RZ, 0xc0, !PT ;  /* 0x000f000f0c267812 */ /* 0x000fe400078ec0ff */
[----:B------:R-:W-:Y:S02]  /*22c0*/  SHF.R.U32.HI R36, RZ, 0x8, R15 ;  /* 0x00000008ff247819 */ /* 0x000fe4000001160f */
[----:B------:R-:W-:-:S02]  /*22d0*/  LOP3.LUT R14, R35, 0x64006400, RZ, 0xfc, !PT ;  /* 0x64006400230e7812 */ /* 0x000fc400078efcff */
[----:B------:R-:W-:Y:S02]  /*22e0*/  LOP3.LUT R39, R12, 0xf000f0, RZ, 0xc0, !PT ;  /* 0x00f000f00c277812 */ /* 0x000fe400078ec0ff */
[C---:B------:R-:W-:Y:S02]  /*22f0*/  LOP3.LUT R41, R40.reuse, 0xf000f, RZ, 0xc0, !PT ;  /* 0x000f000f28297812 */ /* 0x040fe400078ec0ff */
        /* <DEDUP_REMOVED lines=9> */
[C---:B------:R-:W-:Y:S01]  /*2390*/  LOP3.LUT R48, R36.reuse, 0xf000f, RZ, 0xc0, !PT ;  /* 0x000f000f24307812 */ /* 0x040fe200078ec0ff */
[----:B------:R-:W-:Y:S01]  /*23a0*/  HADD2 R47, R38, R21 ;  /* 0x00000015262f7230 */ /* 0x000fe20000000000 */
[----:B------:R-:W-:Y:S01]  /*23b0*/  LOP3.LUT R13, R36, 0xf000f0, RZ, 0xc0, !PT ;  /* 0x00f000f0240d7812 */ /* 0x000fe200078ec0ff */
[----:B------:R-:W-:Y:S01]  /*23c0*/  HFMA2 R38, R35, 0.0625, 0.0625, R16 ;  /* 0x2c002c0023267831 */ /* 0x000fe20000000010 */
[----:B------:R-:W-:-:S02]  /*23d0*/  LOP3.LUT R39, R39, 0x64006400, RZ, 0xfc, !PT ;  /* 0x6400640027277812 */ /* 0x000fc400078efcff */
[----:B------:R-:W-:Y:S02]  /*23e0*/  LOP3.LUT R34, R34, 0x64006400, RZ, 0xfc, !PT ;  /* 0x6400640022227812 */ /* 0x000fe400078efcff */
[----:B------:R-:W-:Y:S01]  /*23f0*/  LOP3.LUT R37, R37, 0x64006400, RZ, 0xfc, !PT ;  /* 0x6400640025257812 */ /* 0x000fe200078efcff */
[----:B------:R-:W-:Y:S01]  /*2400*/  HFMA2 R46, R39, 0.0625, 0.0625, R20 ;  /* 0x2c002c00272e7831 */ /* 0x000fe20000000014 */
[----:B------:R-:W-:Y:S01]  /*2410*/  LOP3.LUT R44, R41, 0x64006400, RZ, 0xfc, !PT ;  /* 0x64006400292c7812 */ /* 0x000fe200078efcff */
[----:B------:R-:W-:Y:S01]  /*2420*/  HFMA2 R39, R14, 1, 1, R17 ;  /* 0x3c003c000e277831 */ /* 0x000fe20000000011 */
[----:B------:R-:W-:Y:S02]  /*2430*/  LOP3.LUT R12, R12, 0x64006400, RZ, 0xfc, !PT ;  /* 0x640064000c0c7812 */ /* 0x000fe400078efcff */
        /* <DEDUP_REMOVED lines=9> */
[----:B------:R-:W-:Y:S01]  /*24d0*/  HADD2 R37, R36, R17 ;  /* 0x0000001124257230 */ /* 0x000fe20000000000 */
[----:B------:R-:W-:Y:S01]  /*24e0*/  LOP3.LUT R48, R48, 0x64006400, RZ, 0xfc, !PT ;  /* 0x6400640030307812 */ /* 0x000fe200078efcff */
[----:B------:R-:W-:Y:S01]  /*24f0*/  HFMA2 R35, R12, 1, 1, R9 ;  /* 0x3c003c000c237831 */ /* 0x000fe20000000009 */
        /* <DEDUP_REMOVED lines=29> */
.L_x_329:
        /* <DEDUP_REMOVED lines=25> */
.L_x_330:
[----:B------:R-:W-:Y:S01]  /*2860*/  UIADD3 UR10, UPT, UPT, UR10, 0x20, URZ ;  /* 0x000000200a0a7890 */ /* 0x000fe2000fffe0ff */
[----:B------:R-:W-:Y:S01]  /*2870*/  MOV R13, UR8 ;  /* 0x00000008000d7c02 */ /* 0x000fe20008000f00 */
[----:B------:R-:W-:Y:S02]  /*2880*/  UIADD3 UR4, UPT, UPT, UR4, 0x20, URZ ;  /* 0x0000002004047890 */ /* 0x000fe4000fffe0ff */
[----:B------:R-:W-:Y:S02]  /*2890*/  UIADD3 UR6, UPT, UPT, UR6, 0x40, URZ ;  /* 0x0000004006067890 */ /* 0x000fe4000fffe0ff */
[----:B------:R-:W-:Y:S01]  /*28a0*/  ISETP.LE.AND P0, PT, R30, UR10, PT ;  /* 0x0000000a1e007c0c */ /* 0x000fe2000bf03270 */
[----:B------:R-:W-:-:S04]  /*28b0*/  IMAD.WIDE R32, R13, 0x4, R32 ;  /* 0x000000040d207825 */ /* 0x000fc800078e0220 */
[----:B------:R-:W-:Y:S01]  /*28c0*/  IMAD.MOV.U32 R35, RZ, RZ, R33 ;  /* 0x000000ffff237224 */ /* 0x000fe200078e0021 */
[----:B------:R-:W-:-:S07]  /*28d0*/  MOV R34, R32 ;  /* 0x0000002000227202 */ /* 0x000fce0000000f00 */
[----:B------:R-:W-:Y:S05]  /*28e0*/  @!P0 BRA `(.L_x_331) ;  /* 0xffffffe000c48947 */ /* 0x000fea000383ffff */
.L_x_321:
[----:B------:R-:W0:Y:S01]  /*28f0*/  LDC.64 R12, c[0x0][0x3a0] ;  /* 0x0000e800ff0c7b82 */ /* 0x000e220000000a00 */
[----:B------:R-:W-:Y:S02]  /*2900*/  HADD2 R9, R3.H0_H0, R3.H1_H1 ;  /* 0x3000000303097230 */ /* 0x000fe40000000800 */
[----:B------:R-:W-:Y:S02]  /*2910*/  IMAD R3, R4, UR8, R31 ;  /* 0x0000000804037c24 */ /* 0x000fe4000f8e021f */
[----:B------:R-:W-:-:S05]  /*2920*/  HADD2 R10, R2.H0_H0, R2.H1_H1 ;  /* 0x30000002020a7230 */ /* 0x000fca0000000800 */
[----:B------:R-:W-:-:S05]  /*2930*/  PRMT R9, R9, 0x5410, R10 ;  /* 0x0000541009097816 */ /* 0x000fca000000000a */
[----:B------:R-:W-:Y:S02]  /*2940*/  HMUL2 R9, R9, R29.H0_H0 ;  /* 0x2000001d09097232 */ /* 0x000fe40000000000 */
[----:B0-----:R-:W-:-:S05]  /*2950*/  IMAD.WIDE R2, R3, 0x2, R12 ;  /* 0x0000000203027825 */ /* 0x001fca00078e020c */
        /* <DEDUP_REMOVED lines=11> */
.L_x_335:
[----:B------:R-:W0:Y:S02]  /*2a10*/  LDS R10, [R0] ;  /* 0x00000000000a7984 */ /* 0x000e240000000800 */
[----:B0-----:R-:W-:-:S05]  /*2a20*/  HFMA2 R11, R10, 1, 1, R9 ;  /* 0x3c003c000a0b7831 */ /* 0x001fca0000000009 */
[----:B------:R-:W0:Y:S02]  /*2a30*/  ATOMS.CAST.SPIN P0, [R0], R10, R11 ;  /* 0x0000000a0000758d */ /* 0x000e24000180000b */
[----:B0-----:R-:W-:Y:S05]  /*2a40*/  @!P0 BRA `(.L_x_335) ;  /* 0xfffffffc00f08947 */ /* 0x001fea000383ffff */
[----:B------:R-:W-:Y:S05]  /*2a50*/  BRA `(.L_x_333) ;  /* 0x00000000000c7947 */ /* 0x000fea0003800000 */
.L_x_334:
[----:B------:R-:W2:Y:S02]  /*2a60*/  LD.E R0, desc[UR12][R2.64] ;  /* 0x0000000c02007980 */ /* 0x000ea4000c101900 */
[----:B--2---:R-:W-:-:S05]  /*2a70*/  IADD3 R9, PT, PT, R9, R0, RZ ;  /* 0x0000000009097210 */ /* 0x004fca0007ffe0ff */
[----:B------:R0:W-:Y:S02]  /*2a80*/  ST.E desc[UR12][R2.64], R9 ;  /* 0x0000000902007985 */ /* 0x0001e4000c10190c */
.L_x_333:
[----:B------:R-:W-:Y:S05]  /*2a90*/  BSYNC.RECONVERGENT B0 ;  /* 0x0000000000007941 */ /* 0x000fea0003800200 */
.L_x_332:
[----:B------:R1:W-:Y:S01]  /*2aa0*/  ATOM.E.ADD.F16x2.RN.STRONG.GPU P0, RZ, desc[UR12][R2.64+0x4], R29 ;  /* 0x8000041d02ff79a2 */ /* 0x0003e2000c10e10c */
[----:B------:R-:W-:Y:S04]  /*2ab0*/  BSSY.RECONVERGENT B0, `(.L_x_336) ;  /* 0x0000010000007945 */ /* 0x000fe80003800200 */
[----:B-1----:R-:W-:Y:S05]  /*2ac0*/  @P0 BRA `(.L_x_337) ;  /* 0x0000000000380947 */ /* 0x002fea0003800000 */
[----:B------:R-:W1:Y:S02]  /*2ad0*/  QSPC.E.S P0, RZ, [R2+0x4] ;  /* 0x0000040002ff73aa */ /* 0x000e640000000500 */
[----:B-1----:R-:W-:Y:S05]  /*2ae0*/  @!P0 BRA `(.L_x_338) ;  /* 0x0000000000248947 */ /* 0x002fea0003800000 */
[----:B------:R-:W-:Y:S01]  /*2af0*/  IMAD.MOV.U32 R10, RZ, RZ, R2 ;  /* 0x000000ffff0a7224 */ /* 0x000fe200078e0002 */
[----:B------:R-:W-:Y:S04]  /*2b00*/  BSSY.RECONVERGENT B1, `(.L_x_339) ;  /* 0x0000006000017945 */ /* 0x000fe80003800200 */
[----:B------:R-:W-:-:S07]  /*2b10*/  MOV R0, R10 ;  /* 0x0000000a00007202 */ /* 0x000fce0000000f00 */
.L_x_340:
[----:B------:R-:W1:Y:S02]  /*2b20*/  LDS R10, [R0+0x4] ;  /* 0x00000400000a7984 */ /* 0x000e640000000800 */
[----:B-1----:R-:W-:-:S05]  /*2b30*/  HADD2 R11, R10, R29 ;  /* 0x0000001d0a0b7230 */ /* 0x002fca0000000000 */
[----:B------:R-:W1:Y:S02]  /*2b40*/  ATOMS.CAST.SPIN P0, [R0+0x4], R10, R11 ;  /* 0x0000040a0000758d */ /* 0x000e64000180000b */
[----:B-1----:R-:W-:Y:S05]  /*2b50*/  @!P0 BRA `(.L_x_340) ;  /* 0xfffffffc00f08947 */ /* 0x002fea000383ffff */
[----:B------:R-:W-:Y:S05]  /*2b60*/  BSYNC.RECONVERGENT B1 ;  /* 0x0000000000017941 */ /* 0x000fea0003800200 */
.L_x_339:
[----:B------:R-:W-:Y:S05]  /*2b70*/  BRA `(.L_x_337) ;  /* 0x00000000000c7947 */ /* 0x000fea0003800000 */
.L_x_338:
[----:B------:R-:W0:Y:S02]  /*2b80*/  LD.E R0, desc[UR12][R2.64+0x4] ;  /* 0x0000040c02007980 */ /* 0x000e24000c101900 */
[----:B0-----:R-:W-:-:S05]  /*2b90*/  IADD3 R9, PT, PT, R29, R0, RZ ;  /* 0x000000001d097210 */ /* 0x001fca0007ffe0ff */
[----:B------:R1:W-:Y:S02]  /*2ba0*/  ST.E desc[UR12][R2.64+0x4], R9 ;  /* 0x0000040902007985 */ /* 0x0003e4000c10190c */
.L_x_337:
[----:B------:R-:W-:Y:S05]  /*2bb0*/  BSYNC.RECONVERGENT B0 ;  /* 0x0000000000007941 */ /* 0x000fea0003800200 */
.L_x_336:
        /* <DEDUP_REMOVED lines=15> */
[----:B------:R-:W-:-:S05]  /*2cb0*/  IMAD.MOV.U32 R2, RZ, RZ, R8 ;  /* 0x000000ffff027224 */ /* 0x000fca00078e0008 */
[----:B------:R-:W-:-:S07]  /*2cc0*/  MOV R0, R2 ;  /* 0x0000000200007202 */ /* 0x000fce0000000f00 */
.L_x_344:
[----:B------:R-:W0:Y:S02]  /*2cd0*/  LDS R2, [R0] ;  /* 0x0000000000027984 */ /* 0x000e240000000800 */
[----:B0-----:R-:W-:-:S05]  /*2ce0*/  HFMA2 R3, R2, 1, 1, R7 ;  /* 0x3c003c0002037831 */ /* 0x001fca0000000007 */
[----:B------:R-:W0:Y:S02]  /*2cf0*/  ATOMS.CAST.SPIN P0, [R0], R2, R3 ;  /* 0x000000020000758d */ /* 0x000e240001800003 */
[----:B0-----:R-:W-:Y:S05]  /*2d00*/  @!P0 BRA `(.L_x_344) ;  /* 0xfffffffc00f08947 */ /* 0x001fea000383ffff */
[----:B------:R-:W-:Y:S05]  /*2d10*/  BRA `(.L_x_342) ;  /* 0x00000000000c7947 */ /* 0x000fea0003800000 */
.L_x_343:
[----:B------:R-:W2:Y:S02]  /*2d20*/  LD.E R0, desc[UR12][R8.64] ;  /* 0x0000000c08007980 */ /* 0x000ea4000c101900 */
[----:B--2---:R-:W-:-:S05]  /*2d30*/  IADD3 R3, PT, PT, R7, R0, RZ ;  /* 0x0000000007037210 */ /* 0x004fca0007ffe0ff */
[----:B------:R0:W-:Y:S02]  /*2d40*/  ST.E desc[UR12][R8.64], R3 ;  /* 0x0000000308007985 */ /* 0x0001e4000c10190c */
.L_x_342:
[----:B------:R-:W-:Y:S05]  /*2d50*/  BSYNC.RECONVERGENT B0 ;  /* 0x0000000000007941 */ /* 0x000fea0003800200 */
.L_x_341:
[----:B------:R1:W-:Y:S02]  /*2d60*/  ATOM.E.ADD.F16x2.RN.STRONG.GPU P0, RZ, desc[UR12][R8.64+0x4], R5 ;  /* 0x8000040508ff79a2 */ /* 0x0003e4000c10e10c */
[----:B-1----:R-:W-:Y:S05]  /*2d70*/  @P0 EXIT ;  /* 0x000000000000094d */ /* 0x002fea0003800000 */
[----:B------:R-:W1:Y:S02]  /*2d80*/  QSPC.E.S P0, RZ, [R8+0x4] ;  /* 0x0000040008ff73aa */ /* 0x000e640000000500 */
[----:B-1----:R-:W-:Y:S05]  /*2d90*/  @!P0 BRA `(.L_x_345) ;  /* 0x00000000001c8947 */ /* 0x002fea0003800000 */
[----:B------:R-:W-:-:S04]  /*2da0*/  MOV R2, R8 ;  /* 0x0000000800027202 */ /* 0x000fc80000000f00 */
[----:B------:R-:W-:-:S07]  /*2db0*/  MOV R0, R2 ;  /* 0x0000000200007202 */ /* 0x000fce0000000f00 */
.L_x_346:
[----:B------:R-:W0:Y:S02]  /*2dc0*/  LDS R2, [R0+0x4] ;  /* 0x0000040000027984 */ /* 0x000e240000000800 */
[----:B0-----:R-:W-:-:S05]  /*2dd0*/  HADD2 R3, R2, R5 ;  /* 0x0000000502037230 */ /* 0x001fca0000000000 */
[----:B------:R-:W0:Y:S02]  /*2de0*/  ATOMS.CAST.SPIN P0, [R0+0x4], R2, R3 ;  /* 0x000004020000758d */ /* 0x000e240001800003 */
[----:B0-----:R-:W-:Y:S05]  /*2df0*/  @!P0 BRA `(.L_x_346) ;  /* 0xfffffffc00f08947 */ /* 0x001fea000383ffff */
[----:B------:R-:W-:Y:S05]  /*2e00*/  EXIT ;  /* 0x000000000000794d */ /* 0x000fea0003800000 */
.L_x_345:
[----:B------:R-:W0:Y:S02]  /*2e10*/  LD.E R0, desc[UR12][R8.64+0x4] ;  /* 0x0000040c08007980 */ /* 0x000e24000c101900 */
[----:B0-----:R-:W-:-:S05]  /*2e20*/  IADD3 R3, PT, PT, R5, R0, RZ ;  /* 0x0000000005037210 */ /* 0x001fca0007ffe0ff */
[----:B------:R-:W-:Y:S01]  /*2e30*/  ST.E desc[UR12][R8.64+0x4], R3 ;  /* 0x0000040308007985 */ /* 0x000fe2000c10190c */
[----:B------:R-:W-:Y:S05]  /*2e40*/  EXIT ;  /* 0x000000000000794d */ /* 0x000fea0003800000 */
.L_x_347:
        /* <DEDUP_REMOVED lines=11> */
.L_x_3293:


//--------------------- .text._Z28gemm_half_q_half_gptq_kernelILi1ELb1ELb1EEvPK6__halfPKjS4_S2_PS0_iiiiiPKtibS2_i --------------------------
	.section	.text._Z28gemm_half_q_half_gptq_kernelILi1ELb1ELb1EEvPK6__halfPKjS4_S2_PS0_iiiiiPKtibS2_i,"ax",@progbits
	.align	128
        .global         _Z28gemm_half_q_half_gptq_kernelILi1ELb1ELb1EEvPK6__halfPKjS4_S2_PS0_iiiiiPKtibS2_i
        .type           _Z28gemm_half_q_half_gptq_kernelILi1ELb1ELb1EEvPK6__halfPKjS4_S2_PS0_iiiiiPKtibS2_i,@function
        .size           _Z28gemm_half_q_half_gptq_kernelILi1ELb1ELb1EEvPK6__halfPKjS4_S2_PS0_iiiiiPKtibS2_i,(.L_x_3294 - _Z28gemm_half_q_half_gptq_kernelILi1ELb1ELb1EEvPK6__halfPKjS4_S2_PS0_iiiiiPKtibS2_i)
        .other          _Z28gemm_half_q_half_gptq_kernelILi1ELb1ELb1EEvPK6__halfPKjS4_S2_PS0_iiiiiPKtibS2_i,@"STO_CUDA_ENTRY STV_DEFAULT"
_Z28gemm_half_q_half_gptq_kernelILi1ELb1ELb1EEvPK6__halfPKjS4_S2_PS0_iiiiiPKtibS2_i:
.text._Z28gemm_half_q_half_gptq_kernelILi1ELb1ELb1EEvPK6__halfPKjS4_S2_PS0_iiiiiPKtibS2_i:
[----:B------:R-:W-:Y:S08]  /*0000*/  LDC R1, c[0x0][0x37c] ;  /* 0x0000df00ff017b82 */ /* 0x000ff00000000800 */
[----:B------:R-:W0:Y:S01]  /*0010*/  LDC.64 R24, c[0x0][0x3d0] ;  /* 0x0000f400ff187b82 */ /* 0x000e220000000a00 */
[----:B------:R-:W0:Y:S02]  /*0020*/  LDCU.64 UR12, c[0x0][0x358] ;  /* 0x00006b00ff0c77ac */ /* 0x000e240008000a00 */
[----:B0-----:R-:W2:Y:S02]  /*0030*/  LDG.E.U16 R24, desc[UR12][R24.64] ;  /* 0x0000000c18187981 */ /* 0x001ea4000c1e1500 */
[----:B--2---:R-:W-:-:S13]  /*0040*/  ISETP.NE.AND P0, PT, R24, RZ, PT ;  /* 0x000000ff1800720c */ /* 0x004fda0003f05270 */
[----:B------:R-:W-:Y:S05]  /*0050*/  @!P0 EXIT ;  /* 0x000000000000894d */ /* 0x000fea0003800000 */
[----:B------:R-:W0:Y:S01]  /*0060*/  S2UR UR7, SR_CTAID.Z ;  /* 0x00000000000779c3 */ /* 0x000e220000002700 */
[----:B------:R-:W1:Y:S01]  /*0070*/  S2R R0, SR_TID.X ;  /* 0x0000000000007919 */ /* 0x000e620000002100 */
[----:B------:R-:W2:Y:S01]  /*0080*/  LDCU UR9, c[0x0][0x3ac] ;  /* 0x00007580ff0977ac */ /* 0x000ea20008000800 */
[----:B------:R-:W-:Y:S05]  /*0090*/  BSSY.RECONVERGENT B0, `(.L_x_348) ;  /* 0x000001f000007945 */ /* 0x000fea0003800200 */
[----:B------:R-:W3:Y:S08]  /*00a0*/  LDC R3, c[0x0][0x3b0] ;  /* 0x0000ec00ff037b82 */ /* 0x000ef00000000800 */
[----:B------:R-:W4:Y:S01]  /*00b0*/  S2UR UR6, SR_CTAID.X ;  /* 0x00000000000679c3 */ /* 0x000f220000002500 */
[----:B0-----:R-:W-:-:S07]  /*00c0*/  USHF.L.U32 UR11, UR7, 0x7, URZ ;  /* 0x00000007070b7899 */ /* 0x001fce00080006ff */
[----:B------:R-:W0:Y:S01]  /*00d0*/  S2UR UR8, SR_CTAID.Y ;  /* 0x00000000000879c3 */ /* 0x000e220000002600 */
[----:B------:R-:W-:Y:S02]  /*00e0*/  IMAD.U32 R2, RZ, RZ, UR11 ;  /* 0x0000000bff027e24 */ /* 0x000fe4000f8e00ff */
[----:B-1----:R-:W-:-:S03]  /*00f0*/  VIADD R13, R0, UR11 ;  /* 0x0000000b000d7c36 */ /* 0x002fc60008000000 */
[----:B---3--:R-:W-:-:S04]  /*0100*/  VIADDMNMX R25, R2, 0x80, R3, PT ;  /* 0x0000008002197846 */ /* 0x008fc80003800103 */
[----:B------:R-:W-:Y:S01]  /*0110*/  ISETP.GE.AND P0, PT, R13, R25, PT ;  /* 0x000000190d00720c */ /* 0x000fe20003f06270 */
[----:B----4-:R-:W-:-:S06]  /*0120*/  USHF.L.U32 UR6, UR6, 0x9, URZ ;  /* 0x0000000906067899 */ /* 0x010fcc00080006ff */
[----:B------:R-:W-:-:S04]  /*0130*/  LEA R5, R0, UR6, 0x2 ;  /* 0x0000000600057c11 */ /* 0x000fc8000f8e10ff */
[----:B--2---:R-:W-:Y:S02]  /*0140*/  ISETP.GE.AND P1, PT, R5, UR9, PT ;  /* 0x0000000905007c0c */ /* 0x004fe4000bf26270 */
[----:B0-----:R-:W-:Y:S11]  /*0150*/  @P0 BRA `(.L_x_349) ;  /* 0x0000000000480947 */ /* 0x001ff60003800000 */
[----:B------:R-:W0:Y:S01]  /*0160*/  LDCU.64 UR4, c[0x0][0x3c0] ;  /* 0x00007800ff0477ac */ /* 0x000e220008000a00 */
[----:B------:R-:W1:Y:S01]  /*0170*/  LDC.64 R6, c[0x0][0x380] ;  /* 0x0000e000ff067b82 */ /* 0x000e620000000a00 */
[----:B0-----:R-:W-:-:S04]  /*0180*/  ISETP.NE.U32.AND P0, PT, RZ, UR4, PT ;  /* 0x00000004ff007c0c */ /* 0x001fc8000bf05070 */
[----:B------:R-:W-:-:S13]  /*0190*/  ISETP.NE.AND.EX P0, PT, RZ, UR5, PT, P0 ;  /* 0x00000005ff007c0c */ /* 0x000fda000bf05300 */
[----:B------:R-:W0:Y:S02]  /*01a0*/  @P0 LDC.64 R8, c[0x0][0x3c0] ;  /* 0x0000f000ff080b82 */ /* 0x000e240000000a00 */
[----:B0-----:R-:W-:-:S06]  /*01b0*/  @P0 IMAD.WIDE.U32 R8, R13, 0x2, R8 ;  /* 0x000000020d080825 */ /* 0x001fcc00078e0008 */
[----:B------:R-:W2:Y:S01]  /*01c0*/  @P0 LDG.E.U16.CONSTANT R9, desc[UR12][R8.64] ;  /* 0x0000000c08090981 */ /* 0x000ea2000c1e9500 */
[----:B------:R-:W-:-:S04]  /*01d0*/  IMAD R11, R3, UR8, RZ ;  /* 0x00000008030b7c24 */ /* 0x000fc8000f8e02ff */
[----:B-1----:R-:W-:-:S04]  /*01e0*/  IMAD.WIDE R6, R11, 0x2, R6 ;  /* 0x000000020b067825 */ /* 0x002fc800078e0206 */
[----:B--2---:R-:W-:-:S05]  /*01f0*/  @P0 IMAD.WIDE.U32 R10, R9, 0x2, R6 ;  /* 0x00000002090a0825 */ /* 0x004fca00078e0006 */
[----:B------:R-:W2:Y:S01]  /*0200*/  @P0 LDG.E.U16.CONSTANT R2, desc[UR12][R10.64] ;  /* 0x0000000c0a020981 */ /* 0x000ea2000c1e9500 */
[----:B------:R-:W-:Y:S01]  /*0210*/  @!P0 IMAD.WIDE.U32 R6, R13, 0x2, R6 ;  /* 0x000000020d068825 */ /* 0x000fe200078e0006 */
[----:B------:R-:W0:Y:S01]  /*0220*/  S2UR UR5, SR_CgaCtaId ;  /* 0x00000000000579c3 */ /* 0x000e220000008800 */
[----:B------:R-:W-:-:S03]  /*0230*/  UMOV UR4, 0x400 ;  /* 0x0000040000047882 */ /* 0x000fc60000000000 */
[----:B------:R-:W2:Y:S01]  /*0240*/  @!P0 LDG.E.U16.CONSTANT R2, desc[UR12][R6.64] ;  /* 0x0000000c06028981 */ /* 0x000ea2000c1e9500 */
[----:B0-----:R-:W-:-:S06]  /*0250*/  ULEA UR4, UR5, UR4, 0x18 ;  /* 0x0000000405047291 */ /* 0x001fcc000f8ec0ff */
[----:B------:R-:W-:-:S05]  /*0260*/  LEA R9, R0, UR4, 0x1 ;  /* 0x0000000400097c11 */ /* 0x000fca000f8e08ff */
[----:B--2---:R0:W-:Y:S02]  /*0270*/  STS.U16 [R9], R2 ;  /* 0x0000000209007388 */ /* 0x0041e40000000400 */
.L_x_349:
[----:B------:R-:W-:Y:S05]  /*0280*/  BSYNC.RECONVERGENT B0 ;  /* 0x0000000000007941 */ /* 0x000fea0003800200 */
.L_x_348:
[----:B------:R-:W-:Y:S05]  /*0290*/  @P1 EXIT ;  /* 0x000000000000194d */ /* 0x000fea0003800000 */
[----:B------:R-:W0:Y:S01]  /*02a0*/  LDCU UR8, c[0x0][0x3b8] ;  /* 0x00007700ff0877ac */ /* 0x000e220008000800 */
[----:B------:R-:W-:Y:S01]  /*02b0*/  IABS R8, UR11 ;  /* 0x0000000b00087c13 */ /* 0x000fe20008000000 */
[----:B------:R-:W1:Y:S01]  /*02c0*/  LDCU.64 UR14, c[0x0][0x388] ;  /* 0x00007100ff0e77ac */ /* 0x000e620008000a00 */
[----:B0-----:R-:W-:-:S05]  /*02d0*/  IMAD.U32 R2, RZ, RZ, UR8 ;  /* 0x00000008ff027e24 */ /* 0x001fca000f8e00ff */
[----:B------:R-:W-:-:S04]  /*02e0*/  IABS R9, R2 ;  /* 0x0000000200097213 */ /* 0x000fc80000000000 */
[----:B------:R-:W0:Y:S08]  /*02f0*/  I2F.RP R2, R9 ;  /* 0x0000000900027306 */ /* 0x000e300000209400 */
[----:B0-----:R-:W0:Y:S02]  /*0300*/  MUFU.RCP R2, R2 ;  /* 0x0000000200027308 */ /* 0x001e240000001000 */
[----:B0-----:R-:W-:-:S06]  /*0310*/  VIADD R6, R2, 0xffffffe ;  /* 0x0ffffffe02067836 */ /* 0x001fcc0000000000 */
[----:B------:R0:W2:Y:S02]  /*0320*/  F2I.FTZ.U32.TRUNC.NTZ R7, R6 ;  /* 0x0000000600077305 */ /* 0x0000a4000021f000 */
[----:B0-----:R-:W-:-:S05]  /*0330*/  IMAD.MOV.U32 R6, RZ, RZ, RZ ;  /* 0x000000ffff067224 */ /* 0x001fca00078e00ff */
[----:B------:R-:W-:Y:S01]  /*0340*/  R2UR UR4, R6 ;  /* 0x00000000060472ca */ /* 0x000fe200000e0000 */
[----:B--2---:R-:W-:Y:S01]  /*0350*/  IMAD.MOV R4, RZ, RZ, -R7 ;  /* 0x000000ffff047224 */ /* 0x004fe200078e0a07 */
[----:B------:R-:W-:-:S03]  /*0360*/  R2UR UR5, R7 ;  /* 0x00000000070572ca */ /* 0x000fc600000e0000 */
[----:B------:R-:W-:Y:S02]  /*0370*/  IMAD R11, R4, R9, RZ ;  /* 0x00000009040b7224 */ /* 0x000fe400078e02ff */
[----:B------:R-:W-:-:S05]  /*0380*/  IMAD.MOV.U32 R4, RZ, RZ, R8 ;  /* 0x000000ffff047224 */ /* 0x000fca00078e0008 */
[----:B------:R-:W-:-:S03]  /*0390*/  R2UR UR10, R4 ;  /* 0x00000000040a72ca */ /* 0x000fc600000e0000 */
[----:B------:R-:W-:-:S05]  /*03a0*/  IMAD.HI.U32 R11, R7, R11, UR4 ;  /* 0x00000004070b7e27 */ /* 0x000fca000f8e000b */
[----:B------:R-:W-:Y:S02]  /*03b0*/  R2UR UR4, R11 ;  /* 0x000000000b0472ca */ /* 0x000fe400000e0000 */
[----:B------:R-:W0:Y:S11]  /*03c0*/  LDC.64 R10, c[0x0][0x398] ;  /* 0x0000e600ff0a7b82 */ /* 0x000e360000000a00 */
[----:B------:R-:W-:-:S02]  /*03d0*/  UIMAD.WIDE.U32 UR4, UR4, UR10, URZ ;  /* 0x0000000a040472a5 */ /* 0x000fc4000f8e00ff */
[----:B------:R-:W-:-:S04]  /*03e0*/  ULOP3.LUT UR4, UR11, UR8, URZ, 0x3c, !UPT ;  /* 0x000000080b047292 */ /* 0x000fc8000f8e3cff */
[----:B------:R-:W-:-:S04]  /*03f0*/  IMAD R2, RZ, RZ, -UR5 ;  /* 0x80000005ff027e24 */ /* 0x000fc8000f8e02ff */
        /* <DEDUP_REMOVED lines=8> */
[----:B------:R-:W2:Y:S01]  /*0480*/  LDC.64 R8, c[0x0][0x390] ;  /* 0x0000e400ff087b82 */ /* 0x000ea20000000a00 */
[----:B------:R-:W-:-:S04]  /*0490*/  SHF.R.S32.HI R2, RZ, 0x1f, R5 ;  /* 0x0000001fff027819 */ /* 0x000fc80000011405 */
[----:B------:R-:W-:-:S04]  /*04a0*/  LEA.HI R2, R2, R5, RZ, 0x3 ;  /* 0x0000000502027211 */ /* 0x000fc800078f18ff */
[----:B------:R-:W-:Y:S02]  /*04b0*/  SHF.R.S32.HI R23, RZ, 0x3, R2 ;  /* 0x00000003ff177819 */ /* 0x000fe40000011402 */
        /* <DEDUP_REMOVED lines=8> */
[----:B------:R-:W-:-:S05]  /*0540*/  IMAD.U32 R2, RZ, RZ, UR4 ;  /* 0x00000004ff027e24 */ /* 0x000fca000f8e00ff */
[----:B------:R-:W-:Y:S01]  /*0550*/  LEA.HI.SX32 R7, R2, R23, 0x1d ;  /* 0x0000001702077211 */ /* 0x000fe200078feaff */
[----:B------:R-:W3:Y:S04]  /*0560*/  LDCU.U8 UR4, c[0x0][0x3cc] ;  /* 0x00007980ff0477ac */ /* 0x000ee80008000000 */
[----:B--2---:R-:W-:-:S06]  /*0570*/  IMAD.WIDE R8, R7, 0x4, R8 ;  /* 0x0000000407087825 */ /* 0x004fcc00078e0208 */
[----:B------:R-:W2:Y:S01]  /*0580*/  LDG.E.CONSTANT R9, desc[UR12][R8.64] ;  /* 0x0000000c08097981 */ /* 0x000ea2000c1e9900 */
[----:B------:R-:W-:-:S04]  /*0590*/  VIADD R7, R5, UR10 ;  /* 0x0000000a05077c36 */ /* 0x000fc80008000000 */
[----:B0-----:R-:W-:-:S05]  /*05a0*/  IMAD.WIDE R10, R7, 0x2, R10 ;  /* 0x00000002070a7825 */ /* 0x001fca00078e020a */
[----:B------:R-:W4:Y:S04]  /*05b0*/  LDG.E.CONSTANT R6, desc[UR12][R10.64] ;  /* 0x0000000c0a067981 */ /* 0x000f28000c1e9900 */
[----:B------:R0:W5:Y:S01]  /*05c0*/  LDG.E.CONSTANT R4, desc[UR12][R10.64+0x4] ;  /* 0x0000040c0a047981 */ /* 0x000162000c1e9900 */
[----:B---3--:R-:W-:Y:S01]  /*05d0*/  UPRMT UR4, UR4, 0x8880, URZ ;  /* 0x0000888004047896 */ /* 0x008fe200080000ff */
[----:B------:R-:W-:Y:S01]  /*05e0*/  IMAD.SHL.U32 R2, R0, 0x10, RZ ;  /* 0x0000001000027824 */ /* 0x000fe200078e00ff */
[----:B------:R-:W-:Y:S01]  /*05f0*/  I2F.F16 R14, -0x40 ;  /* 0xffffffc0000e7906 */ /* 0x000fe20000200c00 */
[----:B------:R-:W-:Y:S02]  /*0600*/  CS2R R26, SRZ ;  /* 0x00000000001a7805 */ /* 0x000fe4000001ff00 */
[----:B------:R-:W-:-:S02]  /*0610*/  CS2R R28, SRZ ;  /* 0x00000000001c7805 */ /* 0x000fc4000001ff00 */
[----:B------:R-:W-:Y:S02]  /*0620*/  LOP3.LUT R2, R2, 0x10, RZ, 0xc0, !PT ;  /* 0x0000001002027812 */ /* 0x000fe400078ec0ff */
[----:B------:R-:W-:Y:S01]  /*0630*/  ISETP.NE.AND P0, PT, RZ, UR4, PT ;  /* 0x00000004ff007c0c */ /* 0x000fe2000bf05270 */
[----:B------:R-:W-:-:S03]  /*0640*/  UIMAD UR4, UR7, UR9, URZ ;  /* 0x00000009070472a4 */ /* 0x000fc6000f8e02ff */
[----:B------:R-:W-:Y:S01]  /*0650*/  ISETP.NE.OR P0, PT, RZ, UR7, !P0 ;  /* 0x00000007ff007c0c */ /* 0x000fe2000c705670 */
[----:B------:R-:W-:-:S06]  /*0660*/  USHF.L.U32 UR4, UR4, 0x4, URZ ;  /* 0x0000000404047899 */ /* 0x000fcc00080006ff */
[----:B------:R-:W-:Y:S01]  /*0670*/  IMAD.U32 R16, RZ, RZ, UR4 ;  /* 0x00000004ff107e24 */ /* 0x000fe2000f8e00ff */
[----:B------:R-:W-:-:S04]  /*0680*/  IADD3 R37, P1, PT, R5, UR4, RZ ;  /* 0x0000000405257c10 */ /* 0x000fc8000ff3e0ff */
[----:B-1----:R-:W-:Y:S02]  /*0690*/  LEA R36, P2, R37, UR14, 0x2 ;  /* 0x0000000e25247c11 */ /* 0x002fe4000f8410ff */
[----:B--2---:R-:W-:Y:S02]  /*06a0*/  SHF.R.U32.HI R7, RZ, R2, R9 ;  /* 0x00000002ff077219 */ /* 0x004fe40000011609 */
[----:B------:R-:W1:Y:S01]  /*06b0*/  S2R R2, SR_CTAID.Y ;  /* 0x0000000000027919 */ /* 0x000e620000002600 */
[----:B------:R-:W2:Y:S01]  /*06c0*/  @!P0 LDC.64 R8, c[0x0][0x3a0] ;  /* 0x0000e800ff088b82 */ /* 0x000ea20000000a00 */
[C---:B------:R-:W-:Y:S01]  /*06d0*/  LEA.HI R12, R7.reuse, 0x1, RZ, 0x18 ;  /* 0x00000001070c7811 */ /* 0x040fe200078fc0ff */
[C---:B0-----:R-:W-:Y:S01]  /*06e0*/  VIADD R10, R7.reuse, 0x1 ;  /* 0x00000001070a7836 */ /* 0x041fe20000000000 */
[C---:B------:R-:W-:Y:S02]  /*06f0*/  LEA.HI R13, R7.reuse, 0x1, RZ, 0x14 ;  /* 0x00000001070d7811 */ /* 0x040fe400078fa0ff */
[----:B------:R-:W-:-:S02]  /*0700*/  LEA.HI R11, R7, 0x1, RZ, 0x1c ;  /* 0x00000001070b7811 */ /* 0x000fc400078fe0ff */
[----:B------:R-:W-:Y:S02]  /*0710*/  LOP3.LUT R12, R12, 0xf, RZ, 0xc0, !PT ;  /* 0x0000000f0c0c7812 */ /* 0x000fe400078ec0ff */
[----:B------:R-:W-:Y:S02]  /*0720*/  LOP3.LUT R13, R13, 0xf, RZ, 0xc0, !PT ;  /* 0x0000000f0d0d7812 */ /* 0x000fe400078ec0ff */
[----:B------:R-:W-:Y:S01]  /*0730*/  SHF.R.S32.HI R7, RZ, 0x1f, R5 ;  /* 0x0000001fff077819 */ /* 0x000fe20000011405 */
[----:B------:R0:W3:Y:S01]  /*0740*/  I2F.F16 R19, R12 ;  /* 0x0000000c00137306 */ /* 0x0000e20000200c00 */
[----:B------:R-:W-:Y:S02]  /*0750*/  LOP3.LUT R10, R10, 0xf, RZ, 0xc0, !PT ;  /* 0x0000000f0a0a7812 */ /* 0x000fe400078ec0ff */
[----:B------:R-:W-:Y:S02]  /*0760*/  LOP3.LUT R11, R11, 0xf, RZ, 0xc0, !PT ;  /* 0x0000000f0b0b7812 */ /* 0x000fe400078ec0ff */
[----:B------:R-:W-:-:S02]  /*0770*/  LEA.HI.X.SX32 R16, R16, R7, 0x1, P1 ;  /* 0x0000000710107211 */ /* 0x000fc400008f0eff */
[----:B------:R-:W-:Y:S01]  /*0780*/  ISETP.LE.AND P1, PT, R3, UR11, PT ;  /* 0x0000000b03007c0c */ /* 0x000fe2000bf23270 */
[----:B------:R3:W2:Y:S01]  /*0790*/  I2F.F16 R21, R13 ;  /* 0x0000000d00157306 */ /* 0x0006a20000200c00 */
[----:B0-----:R-:W-:Y:S02]  /*07a0*/  LOP3.LUT R12, R12, 0xe400, RZ, 0xfc, !PT ;  /* 0x0000e4000c0c7812 */ /* 0x001fe400078efcff */
[----:B------:R-:W-:Y:S02]  /*07b0*/  LEA.HI.X R37, R37, UR15, R16, 0x2, P2 ;  /* 0x0000000f25257c11 */ /* 0x000fe400090f1410 */
[----:B----4-:R-:W-:Y:S02]  /*07c0*/  PRMT R22, R6, 0x5410, R6 ;  /* 0x0000541006167816 */ /* 0x010fe40000000006 */
[----:B-----5:R-:W-:Y:S01]  /*07d0*/  PRMT R20, R4, 0x5410, R4 ;  /* 0x0000541004147816 */ /* 0x020fe20000000004 */
[----:B------:R0:W4:Y:S01]  /*07e0*/  I2F.F16 R17, R10 ;  /* 0x0000000a00117306 */ /* 0x0001220000200c00 */
[----:B---3--:R-:W-:Y:S01]  /*07f0*/  LOP3.LUT R13, R13, 0xe400, RZ, 0xfc, !PT ;  /* 0x0000e4000d0d7812 */ /* 0x008fe200078efcff */
[----:B-1----:R-:W-:-:S04]  /*0800*/  @!P0 IMAD R5, R2, UR9, R5 ;  /* 0x0000000902058c24 */ /* 0x002fc8000f8e0205 */
[----:B--2---:R-:W-:Y:S02]  /*0810*/  @!P0 IMAD.WIDE R8, R5, 0x2, R8 ;  /* 0x0000000205088825 */ /* 0x004fe400078e0208 */
[----:B------:R1:W2:Y:S01]  /*0820*/  I2F.F16 R15, R11 ;  /* 0x0000000b000f7306 */ /* 0x0002a20000200c00 */
[----:B0-----:R-:W-:Y:S01]  /*0830*/  LOP3.LUT R10, R10, 0xe400, RZ, 0xfc, !PT ;  /* 0x0000e4000a0a7812 */ /* 0x001fe200078efcff */
[C---:B------:R-:W-:Y:S01]  /*0840*/  HADD2 R5, R14.reuse.H0_H0, -R19.H0_H0 ;  /* 0xa00000130e057230 */ /* 0x040fe20000000800 */
[----:B------:R-:W-:Y:S01]  /*0850*/  PRMT R19, R4, 0x7632, R4 ;  /* 0x0000763204137816 */ /* 0x000fe20000000004 */
[----:B------:R0:W-:Y:S01]  /*0860*/  @!P0 STG.E.64 desc[UR12][R8.64], RZ ;  /* 0x000000ff08008986 */ /* 0x0001e2000c101b0c */
[C---:B------:R-:W-:Y:S01]  /*0870*/  HADD2 R3, R14.reuse.H0_H0, -R21.H0_H0 ;  /* 0xa00000150e037230 */ /* 0x040fe20000000800 */
[----:B------:R-:W-:Y:S01]  /*0880*/  PRMT R21, R6, 0x7632, R6 ;  /* 0x0000763206157816 */ /* 0x000fe20000000006 */
[----:B----4-:R-:W-:Y:S01]  /*0890*/  HADD2 R17, R14.H0_H0, -R17.H0_H0 ;  /* 0xa00000110e117230 */ /* 0x010fe20000000800 */
[----:B------:R-:W-:-:S02]  /*08a0*/  PRMT R18, R10, 0x5410, R10 ;  /* 0x000054100a127816 */ /* 0x000fc4000000000a */
[----:B-1----:R-:W-:Y:S02]  /*08b0*/  LOP3.LUT R11, R11, 0xe400, RZ, 0xfc, !PT ;  /* 0x0000e4000b0b7812 */ /* 0x002fe400078efcff */
[----:B------:R-:W-:Y:S02]  /*08c0*/  PRMT R4, R12, 0x5410, R12 ;  /* 0x000054100c047816 */ /* 0x000fe4000000000c */
[----:B------:R-:W-:Y:S01]  /*08d0*/  PRMT R16, R11, 0x5410, R11 ;  /* 0x000054100b107816 */ /* 0x000fe2000000000b */
[----:B--2---:R-:W-:Y:S01]  /*08e0*/  HADD2 R7, R14.H0_H0, -R15.H0_H0 ;  /* 0xa000000f0e077230 */ /* 0x004fe20000000800 */
[----:B------:R-:W-:Y:S01]  /*08f0*/  PRMT R6, R13, 0x5410, R13 ;  /* 0x000054100d067816 */ /* 0x000fe2000000000d */
[----:B------:R-:W-:Y:S06]  /*0900*/  BAR.SYNC.DEFER_BLOCKING 0x0 ;  /* 0x0000000000007b1d */ /* 0x000fec0000010000 */
[----:B0-----:R-:W-:Y:S05]  /*0910*/  @P1 BRA `(.L_x_350) ;  /* 0x0000001400c41947 */ /* 0x001fea0003800000 */
[----:B------:R-:W0:Y:S01]  /*0920*/  S2UR UR9, SR_CgaCtaId ;  /* 0x00000000000979c3 */ /* 0x000e220000008800 */
[----:B------:R-:W-:Y:S01]  /*0930*/  UIADD3 UR4, UPT, UPT, UR11, UR8, URZ ;  /* 0x000000080b047290 */ /* 0x000fe2000fffe0ff */
[----:B------:R-:W-:Y:S02]  /*0940*/  CS2R R28, SRZ ;  /* 0x00000000001c7805 */ /* 0x000fe4000001ff00 */
[----:B------:R-:W-:Y:S01]  /*0950*/  CS2R R26, SRZ ;  /* 0x00000000001a7805 */ /* 0x000fe2000001ff00 */
[----:B------:R-:W-:Y:S01]  /*0960*/  UMOV UR7, 0x400 ;  /* 0x0000040000077882 */ /* 0x000fe20000000000 */
[----:B------:R-:W1:Y:S02]  /*0970*/  LDCU UR10, c[0x0][0x3ac] ;  /* 0x00007580ff0a77ac */ /* 0x000e640008000800 */
[----:B------:R-:W-:Y:S01]  /*0980*/  UMOV UR8, UR4 ;  /* 0x0000000400087c82 */ /* 0x000fe20008000000 */
[----:B01----:R-:W-:-:S12]  /*0990*/  ULEA UR7, UR9, UR7, 0x18 ;  /* 0x0000000709077291 */ /* 0x003fd8000f8ec0ff */
.L_x_352:
[----:B------:R0:W5:Y:S01]  /*09a0*/  LDG.E.128.CONSTANT R12, desc[UR12][R36.64] ;  /* 0x0000000c240c7981 */ /* 0x000162000c1e9d00 */
[----:B------:R-:W-:-:S09]  /*09b0*/  UISETP.NE.AND UP0, UPT, UR11, UR8, UPT ;  /* 0x000000080b00728c */ /* 0x000fd2000bf05270 */
[----:B0-----:R-:W-:Y:S05]  /*09c0*/  BRA.U UP0, `(.L_x_351) ;  /* 0x0000000100c47547 */ /* 0x001fea000b800000 */
[----:B------:R-:W0:Y:S01]  /*09d0*/  LDC R3, c[0x0][0x3ac] ;  /* 0x0000eb00ff037b82 */ /* 0x000e220000000800 */
[----:B------:R-:W1:Y:S07]  /*09e0*/  S2R R9, SR_CTAID.X ;  /* 0x0000000000097919 */ /* 0x000e6e0000002500 */
        /* <DEDUP_REMOVED lines=8> */
[----:B-1----:R-:W-:-:S04]  /*0a70*/  IMAD R8, R9, 0x80, R0 ;  /* 0x0000008009087824 */ /* 0x002fc800078e0200 */
[----:B------:R-:W-:-:S04]  /*0a80*/  IMAD.U32 R3, R8, 0x4, R3 ;  /* 0x0000000408037824 */ /* 0x000fc800078e0003 */
[----:B0-----:R-:W-:-:S05]  /*0a90*/  IMAD.WIDE R6, R3, 0x2, R6 ;  /* 0x0000000203067825 */ /* 0x001fca00078e0206 */
[----:B------:R-:W3:Y:S04]  /*0aa0*/  LDG.E.CONSTANT R21, desc[UR12][R6.64] ;  /* 0x0000000c06157981 */ /* 0x000ee8000c1e9900 */
[----:B------:R0:W4:Y:S01]  /*0ab0*/  LDG.E.CONSTANT R19, desc[UR12][R6.64+0x4] ;  /* 0x0000040c06137981 */ /* 0x000122000c1e9900 */
[----:B------:R-:W-:Y:S01]  /*0ac0*/  IMAD.SHL.U32 R3, R0, 0x10, RZ ;  /* 0x0000001000037824 */ /* 0x000fe200078e00ff */
[----:B------:R-:W-:Y:S01]  /*0ad0*/  I2F.F16 R10, -0x40 ;  /* 0xffffffc0000a7906 */ /* 0x000fe20000200c00 */
[----:B------:R-:W-:Y:S01]  /*0ae0*/  UIADD3 UR5, UPT, UPT, UR5, 0x1, URZ ;  /* 0x0000000105057890 */ /* 0x000fe2000fffe0ff */
[----:B------:R-:W-:Y:S02]  /*0af0*/  UMOV UR8, UR4 ;  /* 0x0000000400087c82 */ /* 0x000fe40008000000 */
[----:B------:R-:W-:-:S04]  /*0b00*/  LOP3.LUT R3, R3, 0x10, RZ, 0xc0, !PT ;  /* 0x0000001003037812 */ /* 0x000fc800078ec0ff */
[----:B--2---:R-:W-:-:S04]  /*0b10*/  SHF.R.U32.HI R3, RZ, R3, R4 ;  /* 0x00000003ff037219 */ /* 0x004fc80000011604 */
[C---:B------:R-:W-:Y:S01]  /*0b20*/  LEA.HI R5, R3.reuse, 0x1, RZ, 0x1c ;  /* 0x0000000103057811 */ /* 0x040fe200078fe0ff */
[----:B------:R-:W-:-:S03]  /*0b30*/  VIADD R4, R3, 0x1 ;  /* 0x0000000103047836 */ /* 0x000fc60000000000 */
[----:B------:R-:W-:Y:S02]  /*0b40*/  LOP3.LUT R8, R5, 0xf, RZ, 0xc0, !PT ;  /* 0x0000000f05087812 */ /* 0x000fe400078ec0ff */
[C---:B------:R-:W-:Y:S02]  /*0b50*/  LEA.HI R5, R3.reuse, 0x1, RZ, 0x18 ;  /* 0x0000000103057811 */ /* 0x040fe400078fc0ff */
[----:B------:R-:W-:Y:S01]  /*0b60*/  LEA.HI R3, R3, 0x1, RZ, 0x14 ;  /* 0x0000000103037811 */ /* 0x000fe200078fa0ff */
[----:B0-----:R0:W1:Y:S01]  /*0b70*/  I2F.F16 R7, R8 ;  /* 0x0000000800077306 */ /* 0x0010620000200c00 */
[----:B------:R-:W-:Y:S02]  /*0b80*/  LOP3.LUT R4, R4, 0xf, RZ, 0xc0, !PT ;  /* 0x0000000f04047812 */ /* 0x000fe400078ec0ff */
[----:B------:R-:W-:Y:S02]  /*0b90*/  LOP3.LUT R6, R5, 0xf, RZ, 0xc0, !PT ;  /* 0x0000000f05067812 */ /* 0x000fe400078ec0ff */
[----:B------:R-:W-:-:S03]  /*0ba0*/  LOP3.LUT R9, R3, 0xf, RZ, 0xc0, !PT ;  /* 0x0000000f03097812 */ /* 0x000fc600078ec0ff */
[----:B------:R2:W4:Y:S01]  /*0bb0*/  I2F.F16 R17, R4 ;  /* 0x0000000400117306 */ /* 0x0005220000200c00 */
[----:B0-----:R-:W-:Y:S02]  /*0bc0*/  LOP3.LUT R8, R8, 0xe400, RZ, 0xfc, !PT ;  /* 0x0000e40008087812 */ /* 0x001fe400078efcff */
[C-C-:B---3--:R-:W-:Y:S02]  /*0bd0*/  PRMT R22, R21.reuse, 0x5410, R21.reuse ;  /* 0x0000541015167816 */ /* 0x148fe40000000015 */
[----:B------:R-:W-:Y:S01]  /*0be0*/  PRMT R21, R21, 0x7632, R21 ;  /* 0x0000763215157816 */ /* 0x000fe20000000015 */
[----:B-1----:R-:W-:Y:S02]  /*0bf0*/  HADD2 R7, R10.H0_H0, -R7.H0_H0 ;  /* 0xa00000070a077230 */ /* 0x002fe40000000800 */
[----:B------:R0:W1:Y:S01]  /*0c00*/  I2F.F16 R5, R6 ;  /* 0x0000000600057306 */ /* 0x0000620000200c00 */
[----:B--2---:R-:W-:Y:S02]  /*0c10*/  LOP3.LUT R4, R4, 0xe400, RZ, 0xfc, !PT ;  /* 0x0000e40004047812 */ /* 0x004fe400078efcff */
[----:B----4-:R-:W-:-:S02]  /*0c20*/  PRMT R20, R19, 0x5410, R19 ;  /* 0x0000541013147816 */ /* 0x010fc40000000013 */
[----:B------:R-:W-:Y:S01]  /*0c30*/  PRMT R18, R4, 0x5410, R4 ;  /* 0x0000541004127816 */ /* 0x000fe20000000004 */
[C---:B------:R-:W-:Y:S02]  /*0c40*/  HADD2 R17, R10.reuse.H0_H0, -R17.H0_H0 ;  /* 0xa00000110a117230 */ /* 0x040fe40000000800 */
[----:B------:R2:W3:Y:S01]  /*0c50*/  I2F.F16 R3, R9 ;  /* 0x0000000900037306 */ /* 0x0004e20000200c00 */
[----:B0-----:R-:W-:Y:S02]  /*0c60*/  LOP3.LUT R6, R6, 0xe400, RZ, 0xfc, !PT ;  /* 0x0000e40006067812 */ /* 0x001fe400078efcff */
[----:B------:R-:W-:Y:S02]  /*0c70*/  PRMT R19, R19, 0x7632, R19 ;  /* 0x0000763213137816 */ /* 0x000fe40000000013 */
[----:B------:R-:W-:Y:S01]  /*0c80*/  PRMT R4, R6, 0x5410, R6 ;  /* 0x0000541006047816 */ /* 0x000fe20000000006 */
[----:B-1----:R-:W-:Y:S01]  /*0c90*/  HADD2 R5, R10.H0_H0, -R5.H0_H0 ;  /* 0xa00000050a057230 */ /* 0x002fe20000000800 */
[----:B------:R-:W-:-:S02]  /*0ca0*/  PRMT R16, R8, 0x5410, R8 ;  /* 0x0000541008107816 */ /* 0x000fc40000000008 */
[----:B--2---:R-:W-:-:S04]  /*0cb0*/  LOP3.LUT R9, R9, 0xe400, RZ, 0xfc, !PT ;  /* 0x0000e40009097812 */ /* 0x004fc800078efcff */
[----:B------:R-:W-:Y:S01]  /*0cc0*/  PRMT R6, R9, 0x5410, R9 ;  /* 0x0000541009067816 */ /* 0x000fe20000000009 */
[----:B---3--:R-:W-:-:S07]  /*0cd0*/  HADD2 R3, R10.H0_H0, -R3.H0_H0 ;  /* 0xa00000030a037230 */ /* 0x008fce0000000800 */
.L_x_351:
[----:B------:R-:W0:Y:S01]  /*0ce0*/  LDS.128 R8, [UR7] ;  /* 0x00000007ff087984 */ /* 0x000e220008000c00 */
[C---:B-----5:R-:W-:Y:S01]  /*0cf0*/  LOP3.LUT R30, R12.reuse, 0xf000f, RZ, 0xc0, !PT ;  /* 0x000f000f0c1e7812 */ /* 0x060fe200078ec0ff */
[----:B------:R-:W-:Y:S01]  /*0d00*/  UMOV UR9, UR10 ;  /* 0x0000000a00097c82 */ /* 0x000fe20008000000 */
[----:B------:R-:W-:Y:S02]  /*0d10*/  LOP3.LUT R32, R12, 0xf000f0, RZ, 0xc0, !PT ;  /* 0x00f000f00c207812 */ /* 0x000fe400078ec0ff */
[----:B------:R-:W-:Y:S02]  /*0d20*/  LOP3.LUT R33, R30, 0x64006400, RZ, 0xfc, !PT ;  /* 0x640064001e217812 */ /* 0x000fe400078efcff */
[----:B------:R-:W-:Y:S02]  /*0d30*/  SHF.R.U32.HI R31, RZ, 0x8, R12 ;  /* 0x00000008ff1f7819 */ /* 0x000fe4000001160c */
[----:B------:R-:W-:Y:S01]  /*0d40*/  LOP3.LUT R32, R32, 0x64006400, RZ, 0xfc, !PT ;  /* 0x6400640020207812 */ /* 0x000fe200078efcff */
[----:B------:R-:W-:Y:S01]  /*0d50*/  HFMA2 R30, R33, 1, 1, R18 ;  /* 0x3c003c00211e7831 */ /* 0x000fe20000000012 */
[----:B------:R-:W-:-:S02]  /*0d60*/  LOP3.LUT R12, R31, 0xf000f, RZ, 0xc0, !PT ;  /* 0x000f000f1f0c7812 */ /* 0x000fc400078ec0ff */
[----:B------:R-:W-:Y:S01]  /*0d70*/  SHF.R.U32.HI R35, RZ, 0x8, R14 ;  /* 0x00000008ff237819 */ /* 0x000fe2000001160e */
[----:B------:R-:W-:Y:S01]  /*0d80*/  HFMA2 R32, R32, 0.0625, 0.0625, R17 ;  /* 0x2c002c0020207831 */ /* 0x000fe20000000011 */
[----:B------:R-:W-:Y:S02]  /*0d90*/  LOP3.LUT R33, R12, 0x64006400, RZ, 0xfc, !PT ;  /* 0x640064000c217812 */ /* 0x000fe400078efcff */
[----:B------:R-:W-:Y:S01]  /*0da0*/  LOP3.LUT R12, R13, 0xf000f, RZ, 0xc0, !PT ;  /* 0x000f000f0d0c7812 */ /* 0x000fe200078ec0ff */
[----:B0-----:R-:W-:-:S04]  /*0db0*/  HFMA2 R30, R30, R8, RZ.H0_H0 ;  /* 0x000000081e1e7231 */ /* 0x001fc800000400ff */
[----:B------:R-:W-:Y:S02]  /*0dc0*/  HFMA2 R32, R32, R9, R30 ;  /* 0x0000000920207231 */ /* 0x000fe4000000001e */
[----:B------:R-:W-:Y:S01]  /*0dd0*/  HADD2 R30, R33, R18 ;  /* 0x00000012211e7230 */ /* 0x000fe20000000000 */
[----:B------:R-:W-:Y:S02]  /*0de0*/  LOP3.LUT R33, R12, 0x64006400, RZ, 0xfc, !PT ;  /* 0x640064000c217812 */ /* 0x000fe400078efcff */
[----:B------:R-:W-:Y:S01]  /*0df0*/  LOP3.LUT R12, R13, 0xf000f0, RZ, 0xc0, !PT ;  /* 0x00f000f00d0c7812 */ /* 0x000fe200078ec0ff */
[----:B------:R-:W-:Y:S02]  /*0e00*/  HFMA2 R30, R30, R10, R32 ;  /* 0x0000000a1e1e7231 */ /* 0x000fe40000000020 */
[----:B------:R-:W-:Y:S01]  /*0e10*/  HFMA2 R33, R33, 1, 1, R16 ;  /* 0x3c003c0021217831 */ /* 0x000fe20000000010 */
[----:B------:R-:W-:-:S03]  /*0e20*/  LOP3.LUT R12, R12, 0x64006400, RZ, 0xfc, !PT ;  /* 0x640064000c0c7812 */ /* 0x000fc600078efcff */
[----:B------:R-:W-:Y:S01]  /*0e30*/  HFMA2 R32, R33, R8, RZ.H0_H0 ;  /* 0x0000000821207231 */ /* 0x000fe200000400ff */
[----:B------:R-:W-:Y:S01]  /*0e40*/  SHF.R.U32.HI R33, RZ, 0x8, R13 ;  /* 0x00000008ff217819 */ /* 0x000fe2000001160d */
[----:B------:R-:W-:-:S04]  /*0e50*/  HFMA2 R12, R12, 0.0625, 0.0625, R7 ;  /* 0x2c002c000c0c7831 */ /* 0x000fc80000000007 */
[----:B------:R-:W-:Y:S01]  /*0e60*/  HFMA2 R34, R12, R9, R32 ;  /* 0x000000090c227231 */ /* 0x000fe20000000020 */
[----:B------:R-:W-:-:S04]  /*0e70*/  LOP3.LUT R12, R33, 0xf000f, RZ, 0xc0, !PT ;  /* 0x000f000f210c7812 */ /* 0x000fc800078ec0ff */
[----:B------:R-:W-:Y:S02]  /*0e80*/  LOP3.LUT R13, R12, 0x64006400, RZ, 0xfc, !PT ;  /* 0x640064000c0d7812 */ /* 0x000fe400078efcff */
[----:B------:R-:W-:-:S03]  /*0e90*/  LOP3.LUT R12, R14, 0xf000f, RZ, 0xc0, !PT ;  /* 0x000f000f0e0c7812 */ /* 0x000fc600078ec0ff */
[----:B------:R-:W-:Y:S01]  /*0ea0*/  HADD2 R32, R13, R16 ;  /* 0x000000100d207230 */ /* 0x000fe20000000000 */
[----:B------:R-:W-:Y:S02]  /*0eb0*/  LOP3.LUT R13, R12, 0x64006400, RZ, 0xfc, !PT ;  /* 0x640064000c0d7812 */ /* 0x000fe400078efcff */
[----:B------:R-:W-:Y:S01]  /*0ec0*/  LOP3.LUT R12, R14, 0xf000f0, RZ, 0xc0, !PT ;  /* 0x00f000f00e0c7812 */ /* 0x000fe200078ec0ff */
[----:B------:R-:W-:Y:S02]  /*0ed0*/  HFMA2 R32, R32, R10, R34 ;  /* 0x0000000a20207231 */ /* 0x000fe40000000022 */
[----:B------:R-:W-:Y:S01]  /*0ee0*/  HFMA2 R13, R13, 1, 1, R4 ;  /* 0x3c003c000d0d7831 */ /* 0x000fe20000000004 */
[----:B------:R-:W-:-:S03]  /*0ef0*/  LOP3.LUT R12, R12, 0x64006400, RZ, 0xfc, !PT ;  /* 0x640064000c0c7812 */ /* 0x000fc600078efcff */
[----:B------:R-:W-:Y:S02]  /*0f00*/  HFMA2 R13, R13, R8, RZ.H0_H0 ;  /* 0x000000080d0d7231 */ /* 0x000fe400000400ff */
[----:B------:R-:W-:Y:S01]  /*0f10*/  HFMA2 R34, R12, 0.0625, 0.0625, R5 ;  /* 0x2c002c000c227831 */ /* 0x000fe20000000005 */
[----:B------:R-:W-:-:S03]  /*0f20*/  LOP3.LUT R12, R35, 0xf000f, RZ, 0xc0, !PT ;  /* 0x000f000f230c7812 */ /* 0x000fc600078ec0ff */
[----:B------:R-:W-:Y:S01]  /*0f30*/  HFMA2 R34, R34, R9, R13 ;  /* 0x0000000922227231 */ /* 0x000fe2000000000d */
[----:B------:R-:W-:Y:S02]  /*0f40*/  LOP3.LUT R13, R12, 0x64006400, RZ, 0xfc, !PT ;  /* 0x640064000c0d7812 */ /* 0x000fe400078efcff */
[----:B------:R-:W-:-:S03]  /*0f50*/  LOP3.LUT R12, R15, 0xf000f, RZ, 0xc0, !PT ;  /* 0x000f000f0f0c7812 */ /* 0x000fc600078ec0ff */
[----:B------:R-:W-:-:S04]  /*0f60*/  HADD2 R13, R13, R4 ;  /* 0x000000040d0d7230 */ /* 0x000fc80000000000 */
[----:B------:R-:W-:Y:S01]  /*0f70*/  HFMA2 R34, R13, R10, R34 ;  /* 0x0000000a0d227231 */ /* 0x000fe20000000022 */
[----:B------:R-:W-:-:S05]  /*0f80*/  LOP3.LUT R13, R12, 0x64006400, RZ, 0xfc, !PT ;  /* 0x640064000c0d7812 */ /* 0x000fca00078efcff */
[----:B------:R-:W-:-:S04]  /*0f90*/  HFMA2 R13, R13, 1, 1, R6 ;  /* 0x3c003c000d0d7831 */ /* 0x000fc80000000006 */
[----:B------:R-:W-:Y:S01]  /*0fa0*/  HFMA2 R13, R13, R8, RZ ;  /* 0x000000080d0d7231 */ /* 0x000fe200000000ff */
[----:B------:R-:W-:-:S04]  /*0fb0*/  LOP3.LUT R8, R15, 0xf000f0, RZ, 0xc0, !PT ;  /* 0x00f000f00f087812 */ /* 0x000fc800078ec0ff */
[----:B------:R-:W-:-:S05]  /*0fc0*/  LOP3.LUT R8, R8, 0x64006400, RZ, 0xfc, !PT ;  /* 0x6400640008087812 */ /* 0x000fca00078efcff */
[----:B------:R-:W-:-:S04]  /*0fd0*/  HFMA2 R8, R8, 0.0625, 0.0625, R3 ;  /* 0x2c002c0008087831 */ /* 0x000fc80000000003 */
[----:B------:R-:W-:Y:S01]  /*0fe0*/  HFMA2 R12, R8, R9, R13 ;  /* 0x00000009080c7231 */ /* 0x000fe2000000000d */
[----:B------:R-:W-:-:S04]  /*0ff0*/  SHF.R.U32.HI R9, RZ, 0x8, R15 ;  /* 0x00000008ff097819 */ /* 0x000fc8000001160f */
[----:B------:R-:W-:-:S04]  /*1000*/  LOP3.LUT R8, R9, 0xf000f, RZ, 0xc0, !PT ;  /* 0x000f000f09087812 */ /* 0x000fc800078ec0ff */
[----:B------:R-:W-:-:S05]  /*1010*/  LOP3.LUT R13, R8, 0x64006400, RZ, 0xfc, !PT ;  /* 0x64006400080d7812 */ /* 0x000fca00078efcff */
[----:B------:R-:W-:-:S04]  /*1020*/  HADD2 R13, R13, R6 ;  /* 0x000000060d0d7230 */ /* 0x000fc80000000000 */
[----:B------:R-:W-:Y:S02]  /*1030*/  HFMA2 R10, R13, R10, R12 ;  /* 0x0000000a0d0a7231 */ /* 0x000fe4000000000c */
[----:B------:R-:W-:-:S04]  /*1040*/  IMAD.U32 R13, RZ, RZ, UR9 ;  /* 0x00000009ff0d7e24 */ /* 0x000fc8000f8e00ff */
[----:B------:R-:W-:-:S05]  /*1050*/  IMAD.WIDE R36, R13, 0x4, R36 ;  /* 0x000000040d247825 */ /* 0x000fca00078e0224 */
[----:B------:R-:W2:Y:S01]  /*1060*/  LDG.E.128.CONSTANT R12, desc[UR12][R36.64] ;  /* 0x0000000c240c7981 */ /* 0x000ea2000c1e9d00 */
[----:B------:R-:W-:Y:S02]  /*1070*/  LOP3.LUT R31, R31, 0xf000f0, RZ, 0xc0, !PT ;  /* 0x00f000f01f1f7812 */ /* 0x000fe400078ec0ff */
[----:B------:R-:W-:Y:S02]  /*1080*/  LOP3.LUT R33, R33, 0xf000f0, RZ, 0xc0, !PT ;  /* 0x00f000f021217812 */ /* 0x000fe400078ec0ff */
[----:B------:R-:W-:Y:S02]  /*1090*/  LOP3.LUT R8, R31, 0x64006400, RZ, 0xfc, !PT ;  /* 0x640064001f087812 */ /* 0x000fe400078efcff */
[----:B------:R-:W-:Y:S02]  /*10a0*/  LOP3.LUT R35, R35, 0xf000f0, RZ, 0xc0, !PT ;  /* 0x00f000f023237812 */ /* 0x000fe400078ec0ff */
[----:B------:R-:W-:Y:S01]  /*10b0*/  LOP3.LUT R9, R9, 0xf000f0, RZ, 0xc0, !PT ;  /* 0x00f000f009097812 */ /* 0x000fe200078ec0ff */
[----:B------:R-:W-:-:S03]  /*10c0*/  HFMA2 R8, R8, 0.0625, 0.0625, R17 ;  /* 0x2c002c0008087831 */ /* 0x000fc60000000011 */
[----:B------:R-:W-:Y:S01]  /*10d0*/  LOP3.LUT R9, R9, 0x64006400, RZ, 0xfc, !PT ;  /* 0x6400640009097812 */ /* 0x000fe200078efcff */
[----:B------:R-:W-:Y:S01]  /*10e0*/  HFMA2 R8, R8, R11, R30 ;  /* 0x0000000b08087231 */ /* 0x000fe2000000001e */
[----:B------:R-:W-:-:S03]  /*10f0*/  LOP3.LUT R30, R33, 0x64006400, RZ, 0xfc, !PT ;  /* 0x64006400211e7812 */ /* 0x000fc600078efcff */
[----:B------:R-:W-:Y:S02]  /*1100*/  HFMA2 R9, R9, 0.0625, 0.0625, R3 ;  /* 0x2c002c0009097831 */ /* 0x000fe40000000003 */
[----:B------:R-:W-:Y:S02]  /*1110*/  HFMA2 R29, R8, R22, R29 ;  /* 0x00000016081d7231 */ /* 0x000fe4000000001d */
[----:B------:R-:W-:-:S04]  /*1120*/  HFMA2 R30, R30, 0.0625, 0.0625, R7 ;  /* 0x2c002c001e1e7831 */ /* 0x000fc80000000007 */
[----:B------:R-:W-:Y:S01]  /*1130*/  HFMA2 R32, R30, R11, R32 ;  /* 0x0000000b1e207231 */ /* 0x000fe20000000020 */
[----:B------:R-:W-:-:S03]  /*1140*/  LOP3.LUT R30, R35, 0x64006400, RZ, 0xfc, !PT ;  /* 0x64006400231e7812 */ /* 0x000fc600078efcff */
[----:B------:R-:W-:Y:S02]  /*1150*/  HFMA2 R28, R32, R21, R28 ;  /* 0x00000015201c7231 */ /* 0x000fe4000000001c */
[----:B------:R-:W-:-:S04]  /*1160*/  HFMA2 R30, R30, 0.0625, 0.0625, R5 ;  /* 0x2c002c001e1e7831 */ /* 0x000fc80000000005 */
[-C--:B------:R-:W-:Y:S02]  /*1170*/  HFMA2 R34, R30, R11.reuse, R34 ;  /* 0x0000000b1e227231 */ /* 0x080fe40000000022 */
[----:B------:R-:W-:Y:S02]  /*1180*/  HFMA2 R30, R9, R11, R10 ;  /* 0x0000000b091e7231 */ /* 0x000fe4000000000a */
[----:B------:R-:W0:Y:S01]  /*1190*/  LDS.128 R8, [UR7+0x10] ;  /* 0x00001007ff087984 */ /* 0x000e220008000c00 */
[----:B------:R-:W-:Y:S02]  /*11a0*/  HFMA2 R27, R34, R20, R27 ;  /* 0x00000014221b7231 */ /* 0x000fe4000000001b */
[----:B------:R-:W-:Y:S01]  /*11b0*/  HFMA2 R26, R30, R19, R26 ;  /* 0x000000131e1a7231 */ /* 0x000fe2000000001a */
[C---:B--2---:R-:W-:Y:S02]  /*11c0*/  LOP3.LUT R30, R12.reuse, 0xf000f, RZ, 0xc0, !PT ;  /* 0x000f000f0c1e7812 */ /* 0x044fe400078ec0ff */
[----:B------:R-:W-:-:S02]  /*11d0*/  LOP3.LUT R32, R12, 0xf000f0, RZ, 0xc0, !PT ;  /* 0x00f000f00c207812 */ /* 0x000fc400078ec0ff */
[----:B------:R-:W-:Y:S02]  /*11e0*/  LOP3.LUT R33, R30, 0x64006400, RZ, 0xfc, !PT ;  /* 0x640064001e217812 */ /* 0x000fe400078efcff */
[----:B------:R-:W-:Y:S02]  /*11f0*/  SHF.R.U32.HI R31, RZ, 0x8, R12 ;  /* 0x00000008ff1f7819 */ /* 0x000fe4000001160c */
[----:B------:R-:W-:Y:S01]  /*1200*/  LOP3.LUT R32, R32, 0x64006400, RZ, 0xfc, !PT ;  /* 0x6400640020207812 */ /* 0x000fe200078efcff */
[----:B------:R-:W-:Y:S01]  /*1210*/  HADD2 R30, R33, R18 ;  /* 0x00000012211e7230 */ /* 0x000fe20000000000 */
[----:B------:R-:W-:-:S03]  /*1220*/  LOP3.LUT R12, R31, 0xf000f, RZ, 0xc0, !PT ;  /* 0x000f000f1f0c7812 */ /* 0x000fc600078ec0ff */
[----:B------:R-:W-:Y:S01]  /*1230*/  HFMA2 R32, R32, 0.0625, 0.0625, R17 ;  /* 0x2c002c0020207831 */ /* 0x000fe20000000011 */
[----:B------:R-:W-:Y:S01]  /*1240*/  LOP3.LUT R33, R12, 0x64006400, RZ, 0xfc, !PT ;  /* 0x640064000c217812 */ /* 0x000fe200078efcff */
[----:B0-----:R-:W-:Y:S01]  /*1250*/  HFMA2 R30, R30, R8, RZ.H0_H0 ;  /* 0x000000081e1e7231 */ /* 0x001fe200000400ff */
[----:B------:R-:W-:-:S03]  /*1260*/  LOP3.LUT R12, R13, 0xf000f, RZ, 0xc0, !PT ;  /* 0x000f000f0d0c7812 */ /* 0x000fc600078ec0ff */
[----:B------:R-:W-:Y:S02]  /*1270*/  HFMA2 R32, R32, R9, R30 ;  /* 0x0000000920207231 */ /* 0x000fe4000000001e */
[----:B------:R-:W-:Y:S01]  /*1280*/  HADD2 R30, R33, R18 ;  /* 0x00000012211e7230 */ /* 0x000fe20000000000 */
[----:B------:R-:W-:Y:S02]  /*1290*/  LOP3.LUT R33, R12, 0x64006400, RZ, 0xfc, !PT ;  /* 0x640064000c217812 */ /* 0x000fe400078efcff */
[----:B------:R-:W-:Y:S01]  /*12a0*/  LOP3.LUT R12, R13, 0xf000f0, RZ, 0xc0, !PT ;  /* 0x00f000f00d0c7812 */ /* 0x000fe200078ec0ff */
[----:B------:R-:W-:Y:S01]  /*12b0*/  HFMA2 R30, R30, R10, R32 ;  /* 0x0000000a1e1e7231 */ /* 0x000fe20000000020 */
[----:B------:R-:W-:Y:S01]  /*12c0*/  SHF.R.U32.HI R32, RZ, 0x8, R13 ;  /* 0x00000008ff207819 */ /* 0x000fe2000001160d */
[----:B------:R-:W-:Y:S01]  /*12d0*/  HFMA2 R33, R33, 1, 1, R16 ;  /* 0x3c003c0021217831 */ /* 0x000fe20000000010 */
[----:B------:R-:W-:-:S03]  /*12e0*/  LOP3.LUT R12, R12, 0x64006400, RZ, 0xfc, !PT ;  /* 0x640064000c0c7812 */ /* 0x000fc600078efcff */
[----:B------:R-:W-:Y:S02]  /*12f0*/  HFMA2 R33, R33, R8, RZ.H0_H0 ;  /* 0x0000000821217231 */ /* 0x000fe400000400ff */
        /* <DEDUP_REMOVED lines=40> */
[----:B------:R-:W-:Y:S01]  /*1580*/  HFMA2 R8, R8, 0.0625, 0.0625, R17 ;  /* 0x2c002c0008087831 */ /* 0x000fe20000000011 */
[----:B------:R-:W-:-:S02]  /*1590*/  LOP3.LUT R32, R32, 0x64006400, RZ, 0xfc, !PT ;  /* 0x6400640020207812 */ /* 0x000fc400078efcff */
[----:B------:R-:W-:Y:S01]  /*15a0*/  LOP3.LUT R34, R34, 0x64006400, RZ, 0xfc, !PT ;  /* 0x6400640022227812 */ /* 0x000fe200078efcff */
[-C--:B------:R-:W-:Y:S01]  /*15b0*/  HFMA2 R8, R8, R11.reuse, R30 ;  /* 0x0000000b08087231 */ /* 0x080fe2000000001e */
[----:B------:R-:W-:Y:S01]  /*15c0*/  LOP3.LUT R30, R9, 0x64006400, RZ, 0xfc, !PT ;  /* 0x64006400091e7812 */ /* 0x000fe200078efcff */
[----:B------:R-:W-:Y:S02]  /*15d0*/  HFMA2 R32, R32, 0.0625, 0.0625, R7 ;  /* 0x2c002c0020207831 */ /* 0x000fe40000000007 */
[----:B------:R-:W-:Y:S02]  /*15e0*/  HFMA2 R34, R34, 0.0625, 0.0625, R5 ;  /* 0x2c002c0022227831 */ /* 0x000fe40000000005 */
[----:B------:R-:W-:Y:S02]  /*15f0*/  HFMA2 R30, R30, 0.0625, 0.0625, R3 ;  /* 0x2c002c001e1e7831 */ /* 0x000fe40000000003 */
[----:B------:R-:W-:Y:S02]  /*1600*/  HFMA2 R29, R8, R22, R29 ;  /* 0x00000016081d7231 */ /* 0x000fe4000000001d */
[----:B------:R-:W-:-:S02]  /*1610*/  HFMA2 R33, R32, R11, R33 ;  /* 0x0000000b20217231 */ /* 0x000fc40000000021 */
[-C--:B------:R-:W-:Y:S02]  /*1620*/  HFMA2 R35, R34, R11.reuse, R35 ;  /* 0x0000000b22237231 */ /* 0x080fe40000000023 */
[----:B------:R-:W-:Y:S02]  /*1630*/  HFMA2 R30, R30, R11, R10 ;  /* 0x0000000b1e1e7231 */ /* 0x000fe4000000000a */
[----:B------:R-:W0:Y:S01]  /*1640*/  LDS.128 R8, [UR7+0x20] ;  /* 0x00002007ff087984 */ /* 0x000e220008000c00 */
[----:B------:R-:W-:Y:S02]  /*1650*/  HFMA2 R28, R33, R21, R28 ;  /* 0x00000015211c7231 */ /* 0x000fe4000000001c */
[----:B------:R-:W-:Y:S02]  /*1660*/  HFMA2 R27, R35, R20, R27 ;  /* 0x00000014231b7231 */ /* 0x000fe4000000001b */
[----:B------:R-:W-:Y:S01]  /*1670*/  HFMA2 R26, R30, R19, R26 ;  /* 0x000000131e1a7231 */ /* 0x000fe2000000001a */
[----:B--2---:R-:W-:-:S02]  /*1680*/  LOP3.LUT R30, R12, 0xf000f, RZ, 0xc0, !PT ;  /* 0x000f000f0c1e7812 */ /* 0x004fc400078ec0ff */
[----:B------:R-:W-:Y:S02]  /*1690*/  LOP3.LUT R32, R12, 0xf000f0, RZ, 0xc0, !PT ;  /* 0x00f000f00c207812 */ /* 0x000fe400078ec0ff */
[----:B------:R-:W-:Y:S02]  /*16a0*/  LOP3.LUT R33, R30, 0x64006400, RZ, 0xfc, !PT ;  /* 0x640064001e217812 */ /* 0x000fe400078efcff */
[----:B------:R-:W-:Y:S02]  /*16b0*/  SHF.R.U32.HI R31, RZ, 0x8, R12 ;  /* 0x00000008ff1f7819 */ /* 0x000fe4000001160c */
[----:B------:R-:W-:Y:S01]  /*16c0*/  LOP3.LUT R32, R32, 0x64006400, RZ, 0xfc, !PT ;  /* 0x6400640020207812 */ /* 0x000fe200078efcff */
[----:B------:R-:W-:Y:S01]  /*16d0*/  HADD2 R30, R33, R18 ;  /* 0x00000012211e7230 */ /* 0x000fe20000000000 */
[----:B------:R-:W-:Y:S02]  /*16e0*/  LOP3.LUT R12, R31, 0xf000f, RZ, 0xc0, !PT ;  /* 0x000f000f1f0c7812 */ /* 0x000fe400078ec0ff */
[----:B------:R-:W-:Y:S01]  /*16f0*/  SHF.R.U32.HI R35, RZ, 0x8, R14 ;  /* 0x00000008ff237819 */ /* 0x000fe2000001160e */
        /* <DEDUP_REMOVED lines=47> */
[----:B------:R-:W-:Y:S01]  /*19f0*/  LOP3.LUT R32, R32, 0xf000f0, RZ, 0xc0, !PT ;  /* 0x00f000f020207812 */ /* 0x000fe200078ec0ff */
[----:B------:R-:W-:Y:S01]  /*1a00*/  UIADD3 UR11, UPT, UPT, UR11, 0x20, URZ ;  /* 0x000000200b0b7890 */ /* 0x000fe2000fffe0ff */
[----:B------:R-:W-:Y:S01]  /*1a10*/  LOP3.LUT R31, R31, 0xf000f0, RZ, 0xc0, !PT ;  /* 0x00f000f01f1f7812 */ /* 0x000fe200078ec0ff */
[----:B------:R-:W-:Y:S01]  /*1a20*/  UIADD3 UR4, UPT, UPT, UR4, 0x20, URZ ;  /* 0x0000002004047890 */ /* 0x000fe2000fffe0ff */
[----:B------:R-:W-:Y:S02]  /*1a30*/  LOP3.LUT R32, R32, 0x64006400, RZ, 0xfc, !PT ;  /* 0x6400640020207812 */ /* 0x000fe400078efcff */
[----:B------:R-:W-:Y:S02]  /*1a40*/  LOP3.LUT R31, R31, 0x64006400, RZ, 0xfc, !PT ;  /* 0x640064001f1f7812 */ /* 0x000fe400078efcff */
[----:B------:R-:W-:Y:S01]  /*1a50*/  LOP3.LUT R35, R35, 0xf000f0, RZ, 0xc0, !PT ;  /* 0x00f000f023237812 */ /* 0x000fe200078ec0ff */
[----:B------:R-:W-:Y:S01]  /*1a60*/  HFMA2 R32, R32, 0.0625, 0.0625, R7 ;  /* 0x2c002c0020207831 */ /* 0x000fe20000000007 */
[----:B------:R-:W-:Y:S01]  /*1a70*/  LOP3.LUT R9, R8, 0xf000f0, RZ, 0xc0, !PT ;  /* 0x00f000f008097812 */ /* 0x000fe200078ec0ff */
[----:B------:R-:W-:Y:S01]  /*1a80*/  HFMA2 R31, R31, 0.0625, 0.0625, R17 ;  /* 0x2c002c001f1f7831 */ /* 0x000fe20000000011 */
[----:B------:R-:W-:Y:S01]  /*1a90*/  LOP3.LUT R8, R35, 0x64006400, RZ, 0xfc, !PT ;  /* 0x6400640023087812 */ /* 0x000fe200078efcff */
[-C--:B------:R-:W-:Y:S01]  /*1aa0*/  HFMA2 R33, R32, R11.reuse, R33 ;  /* 0x0000000b20217231 */ /* 0x080fe20000000021 */
[----:B------:R-:W-:Y:S01]  /*1ab0*/  LOP3.LUT R32, R9, 0x64006400, RZ, 0xfc, !PT ;  /* 0x6400640009207812 */ /* 0x000fe200078efcff */
[----:B------:R-:W-:Y:S01]  /*1ac0*/  HFMA2 R30, R31, R11, R30 ;  /* 0x0000000b1f1e7231 */ /* 0x000fe2000000001e */
[----:B------:R-:W-:Y:S01]  /*1ad0*/  ISETP.LE.AND P0, PT, R25, UR11, PT ;  /* 0x0000000b19007c0c */ /* 0x000fe2000bf03270 */
[----:B------:R-:W-:-:S02]  /*1ae0*/  HFMA2 R8, R8, 0.0625, 0.0625, R5 ;  /* 0x2c002c0008087831 */ /* 0x000fc40000000005 */
[----:B------:R-:W-:Y:S02]  /*1af0*/  HFMA2 R28, R33, R21, R28 ;  /* 0x00000015211c7231 */ /* 0x000fe4000000001c */
[----:B------:R-:W-:Y:S02]  /*1b00*/  HFMA2 R29, R30, R22, R29 ;  /* 0x000000161e1d7231 */ /* 0x000fe4000000001d */
[----:B------:R-:W-:Y:S02]  /*1b10*/  HFMA2 R31, R32, 0.0625, 0.0625, R3 ;  /* 0x2c002c00201f7831 */ /* 0x000fe40000000003 */
[-C--:B------:R-:W-:Y:S02]  /*1b20*/  HFMA2 R34, R8, R11.reuse, R34 ;  /* 0x0000000b08227231 */ /* 0x080fe40000000022 */
[----:B------:R-:W-:Y:S02]  /*1b30*/  HFMA2 R31, R31, R11, R10 ;  /* 0x0000000b1f1f7231 */ /* 0x000fe4000000000a */
[----:B------:R-:W-:Y:S01]  /*1b40*/  HFMA2 R27, R34, R20, R27 ;  /* 0x00000014221b7231 */ /* 0x000fe2000000001b */
[----:B------:R-:W0:Y:S01]  /*1b50*/  LDS.128 R8, [UR7+0x30] ;  /* 0x00003007ff087984 */ /* 0x000e220008000c00 */
[----:B------:R-:W-:Y:S01]  /*1b60*/  UIADD3 UR7, UPT, UPT, UR7, 0x40, URZ ;  /* 0x0000004007077890 */ /* 0x000fe2000fffe0ff */
[----:B------:R-:W-:Y:S01]  /*1b70*/  HFMA2 R26, R31, R19, R26 ;  /* 0x000000131f1a7231 */ /* 0x000fe2000000001a */
[----:B--2---:R-:W-:-:S02]  /*1b80*/  LOP3.LUT R30, R12, 0xf000f, RZ, 0xc0, !PT ;  /* 0x000f000f0c1e7812 */ /* 0x004fc400078ec0ff */
[----:B------:R-:W-:Y:S02]  /*1b90*/  LOP3.LUT R34, R14, 0xf000f0, RZ, 0xc0, !PT ;  /* 0x00f000f00e227812 */ /* 0x000fe400078ec0ff */
[----:B------:R-:W-:Y:S02]  /*1ba0*/  LOP3.LUT R33, R30, 0x64006400, RZ, 0xfc, !PT ;  /* 0x640064001e217812 */ /* 0x000fe400078efcff */
[----:B------:R-:W-:Y:S02]  /*1bb0*/  LOP3.LUT R30, R12, 0xf000f0, RZ, 0xc0, !PT ;  /* 0x00f000f00c1e7812 */ /* 0x000fe400078ec0ff */
[----:B------:R-:W-:Y:S01]  /*1bc0*/  LOP3.LUT R34, R34, 0x64006400, RZ, 0xfc, !PT ;  /* 0x6400640022227812 */ /* 0x000fe200078efcff */
[----:B------:R-:W-:Y:S01]  /*1bd0*/  HADD2 R33, R33, R18 ;  /* 0x0000001221217230 */ /* 0x000fe20000000000 */
[----:B------:R-:W-:Y:S02]  /*1be0*/  LOP3.LUT R30, R30, 0x64006400, RZ, 0xfc, !PT ;  /* 0x640064001e1e7812 */ /* 0x000fe400078efcff */
[----:B------:R-:W-:Y:S01]  /*1bf0*/  SHF.R.U32.HI R12, RZ, 0x8, R12 ;  /* 0x00000008ff0c7819 */ /* 0x000fe2000001160c */
[----:B0-----:R-:W-:-:S02]  /*1c00*/  HFMA2 R33, R33, R8, RZ ;  /* 0x0000000821217231 */ /* 0x001fc400000000ff */
[----:B------:R-:W-:Y:S02]  /*1c10*/  HFMA2 R34, R34, 0.0625, 0.0625, R5 ;  /* 0x2c002c0022227831 */ /* 0x000fe40000000005 */
[----:B------:R-:W-:Y:S01]  /*1c20*/  HFMA2 R32, R30, 0.0625, 0.0625, R17 ;  /* 0x2c002c001e207831 */ /* 0x000fe20000000011 */
[----:B------:R-:W-:-:S03]  /*1c30*/  LOP3.LUT R30, R13, 0xf000f, RZ, 0xc0, !PT ;  /* 0x000f000f0d1e7812 */ /* 0x000fc600078ec0ff */
[----:B------:R-:W-:Y:S01]  /*1c40*/  HFMA2 R32, R32, R9, R33 ;  /* 0x0000000920207231 */ /* 0x000fe20000000021 */
[----:B------:R-:W-:Y:S02]  /*1c50*/  LOP3.LUT R33, R30, 0x64006400, RZ, 0xfc, !PT ;  /* 0x640064001e217812 */ /* 0x000fe400078efcff */
[----:B------:R-:W-:Y:S02]  /*1c60*/  LOP3.LUT R30, R13, 0xf000f0, RZ, 0xc0, !PT ;  /* 0x00f000f00d1e7812 */ /* 0x000fe400078ec0ff */
[----:B------:R-:W-:Y:S01]  /*1c70*/  SHF.R.U32.HI R13, RZ, 0x8, R13 ;  /* 0x00000008ff0d7819 */ /* 0x000fe2000001160d */
[----:B------:R-:W-:Y:S01]  /*1c80*/  HADD2 R33, R33, R16 ;  /* 0x0000001021217230 */ /* 0x000fe20000000000 */
[----:B------:R-:W-:-:S03]  /*1c90*/  LOP3.LUT R30, R30, 0x64006400, RZ, 0xfc, !PT ;  /* 0x640064001e1e7812 */ /* 0x000fc600078efcff */
[----:B------:R-:W-:Y:S02]  /*1ca0*/  HFMA2 R33, R33, R8, RZ.H0_H0 ;  /* 0x0000000821217231 */ /* 0x000fe400000400ff */
[----:B------:R-:W-:-:S04]  /*1cb0*/  HFMA2 R30, R30, 0.0625, 0.0625, R7 ;  /* 0x2c002c001e1e7831 */ /* 0x000fc80000000007 */
[----:B------:R-:W-:Y:S01]  /*1cc0*/  HFMA2 R30, R30, R9, R33 ;  /* 0x000000091e1e7231 */ /* 0x000fe20000000021 */
[----:B------:R-:W-:Y:S02]  /*1cd0*/  LOP3.LUT R33, R14, 0xf000f, RZ, 0xc0, !PT ;  /* 0x000f000f0e217812 */ /* 0x000fe400078ec0ff */
[----:B------:R-:W-:Y:S02]  /*1ce0*/  SHF.R.U32.HI R14, RZ, 0x8, R14 ;  /* 0x00000008ff0e7819 */ /* 0x000fe4000001160e */
[----:B------:R-:W-:-:S05]  /*1cf0*/  LOP3.LUT R33, R33, 0x64006400, RZ, 0xfc, !PT ;  /* 0x6400640021217812 */ /* 0x000fca00078efcff */
[----:B------:R-:W-:-:S04]  /*1d00*/  HADD2 R33, R33, R4 ;  /* 0x0000000421217230 */ /* 0x000fc80000000000 */
[----:B------:R-:W-:-:S04]  /*1d10*/  HFMA2 R33, R33, R8, RZ ;  /* 0x0000000821217231 */ /* 0x000fc800000000ff */
[----:B------:R-:W-:Y:S01]  /*1d20*/  HFMA2 R33, R34, R9, R33 ;  /* 0x0000000922217231 */ /* 0x000fe20000000021 */
[----:B------:R-:W-:-:S04]  /*1d30*/  LOP3.LUT R34, R15, 0xf000f, RZ, 0xc0, !PT ;  /* 0x000f000f0f227812 */ /* 0x000fc800078ec0ff */
[----:B------:R-:W-:Y:S02]  /*1d40*/  LOP3.LUT R35, R34, 0x64006400, RZ, 0xfc, !PT ;  /* 0x6400640022237812 */ /* 0x000fe400078efcff */
[----:B------:R-:W-:Y:S02]  /*1d50*/  LOP3.LUT R34, R15, 0xf000f0, RZ, 0xc0, !PT ;  /* 0x00f000f00f227812 */ /* 0x000fe400078ec0ff */
[----:B------:R-:W-:Y:S01]  /*1d60*/  SHF.R.U32.HI R15, RZ, 0x8, R15 ;  /* 0x00000008ff0f7819 */ /* 0x000fe2000001160f */
[----:B------:R-:W-:Y:S01]  /*1d70*/  HADD2 R35, R35, R6 ;  /* 0x0000000623237230 */ /* 0x000fe20000000000 */
[----:B------:R-:W-:-:S03]  /*1d80*/  LOP3.LUT R34, R34, 0x64006400, RZ, 0xfc, !PT ;  /* 0x6400640022227812 */ /* 0x000fc600078efcff */
[----:B------:R-:W-:Y:S02]  /*1d90*/  HFMA2 R8, R35, R8, RZ ;  /* 0x0000000823087231 */ /* 0x000fe400000000ff */
[----:B------:R-:W-:-:S04]  /*1da0*/  HFMA2 R34, R34, 0.0625, 0.0625, R3 ;  /* 0x2c002c0022227831 */ /* 0x000fc80000000003 */
[----:B------:R-:W-:Y:S01]  /*1db0*/  HFMA2 R9, R34, R9, R8 ;  /* 0x0000000922097231 */ /* 0x000fe20000000008 */
[C---:B------:R-:W-:Y:S02]  /*1dc0*/  LOP3.LUT R8, R12.reuse, 0xf000f, RZ, 0xc0, !PT ;  /* 0x000f000f0c087812 */ /* 0x040fe400078ec0ff */
[----:B------:R-:W-:Y:S02]  /*1dd0*/  LOP3.LUT R12, R12, 0xf000f0, RZ, 0xc0, !PT ;  /* 0x00f000f00c0c7812 */ /* 0x000fe400078ec0ff */
[----:B------:R-:W-:Y:S02]  /*1de0*/  LOP3.LUT R31, R8, 0x64006400, RZ, 0xfc, !PT ;  /* 0x64006400081f7812 */ /* 0x000fe400078efcff */
[C---:B------:R-:W-:Y:S02]  /*1df0*/  LOP3.LUT R8, R13.reuse, 0xf000f, RZ, 0xc0, !PT ;  /* 0x000f000f0d087812 */ /* 0x040fe400078ec0ff */
[----:B------:R-:W-:Y:S01]  /*1e00*/  LOP3.LUT R13, R13, 0xf000f0, RZ, 0xc0, !PT ;  /* 0x00f000f00d0d7812 */ /* 0x000fe200078ec0ff */
[----:B------:R-:W-:Y:S01]  /*1e10*/  HADD2 R31, R31, R18 ;  /* 0x000000121f1f7230 */ /* 0x000fe20000000000 */
[----:B------:R-:W-:-:S03]  /*1e20*/  LOP3.LUT R12, R12, 0x64006400, RZ, 0xfc, !PT ;  /* 0x640064000c0c7812 */ /* 0x000fc600078efcff */
[-C--:B------:R-:W-:Y:S01]  /*1e30*/  HFMA2 R32, R31, R10.reuse, R32 ;  /* 0x0000000a1f207231 */ /* 0x080fe20000000020 */
[----:B------:R-:W-:Y:S01]  /*1e40*/  LOP3.LUT R31, R8, 0x64006400, RZ, 0xfc, !PT ;  /* 0x64006400081f7812 */ /* 0x000fe200078efcff */
[----:B------:R-:W-:Y:S01]  /*1e50*/  HFMA2 R12, R12, 0.0625, 0.0625, R17 ;  /* 0x2c002c000c0c7831 */ /* 0x000fe20000000011 */
[C---:B------:R-:W-:Y:S02]  /*1e60*/  LOP3.LUT R8, R14.reuse, 0xf000f, RZ, 0xc0, !PT ;  /* 0x000f000f0e087812 */ /* 0x040fe400078ec0ff */
[----:B------:R-:W-:Y:S01]  /*1e70*/  LOP3.LUT R14, R14, 0xf000f0, RZ, 0xc0, !PT ;  /* 0x00f000f00e0e7812 */ /* 0x000fe200078ec0ff */
[----:B------:R-:W-:Y:S02]  /*1e80*/  HADD2 R31, R31, R16 ;  /* 0x000000101f1f7230 */ /* 0x000fe40000000000 */
[----:B------:R-:W-:Y:S01]  /*1e90*/  HFMA2 R32, R12, R11, R32 ;  /* 0x0000000b0c207231 */ /* 0x000fe20000000020 */
[----:B------:R-:W-:Y:S01]  /*1ea0*/  LOP3.LUT R14, R14, 0x64006400, RZ, 0xfc, !PT ;  /* 0x640064000e0e7812 */ /* 0x000fe200078efcff */
[----:B------:R-:W-:Y:S01]  /*1eb0*/  HFMA2 R30, R31, R10, R30 ;  /* 0x0000000a1f1e7231 */ /* 0x000fe2000000001e */
[----:B------:R-:W-:Y:S01]  /*1ec0*/  LOP3.LUT R31, R8, 0x64006400, RZ, 0xfc, !PT ;  /* 0x64006400081f7812 */ /* 0x000fe200078efcff */
[----:B------:R-:W-:Y:S01]  /*1ed0*/  HFMA2 R29, R32, R22, R29 ;  /* 0x00000016201d7231 */ /* 0x000fe2000000001d */
[C---:B------:R-:W-:Y:S01]  /*1ee0*/  LOP3.LUT R8, R15.reuse, 0xf000f, RZ, 0xc0, !PT ;  /* 0x000f000f0f087812 */ /* 0x040fe200078ec0ff */
[----:B------:R-:W-:Y:S01]  /*1ef0*/  HFMA2 R14, R14, 0.0625, 0.0625, R5 ;  /* 0x2c002c000e0e7831 */ /* 0x000fe20000000005 */
[----:B------:R-:W-:Y:S01]  /*1f00*/  LOP3.LUT R15, R15, 0xf000f0, RZ, 0xc0, !PT ;  /* 0x00f000f00f0f7812 */ /* 0x000fe200078ec0ff */
[----:B------:R-:W-:-:S04]  /*1f10*/  HFMA2 R31, R31, 1, 1, R4 ;  /* 0x3c003c001f1f7831 */ /* 0x000fc80000000004 */
[----:B------:R-:W-:Y:S01]  /*1f20*/  HFMA2 R33, R31, R10, R33 ;  /* 0x0000000a1f217231 */ /* 0x000fe20000000021 */
[----:B------:R-:W-:Y:S02]  /*1f30*/  LOP3.LUT R31, R8, 0x64006400, RZ, 0xfc, !PT ;  /* 0x64006400081f7812 */ /* 0x000fe400078efcff */
[----:B------:R-:W-:Y:S01]  /*1f40*/  LOP3.LUT R8, R13, 0x64006400, RZ, 0xfc, !PT ;  /* 0x640064000d087812 */ /* 0x000fe200078efcff */
[----:B------:R-:W-:Y:S02]  /*1f50*/  HFMA2 R14, R14, R11, R33 ;  /* 0x0000000b0e0e7231 */ /* 0x000fe40000000021 */
[----:B------:R-:W-:Y:S02]  /*1f60*/  HADD2 R31, R31, R6 ;  /* 0x000000061f1f7230 */ /* 0x000fe40000000000 */
[----:B------:R-:W-:Y:S02]  /*1f70*/  HFMA2 R27, R14, R20, R27 ;  /* 0x000000140e1b7231 */ /* 0x000fe4000000001b */
[----:B------:R-:W-:Y:S01]  /*1f80*/  HFMA2 R9, R31, R10, R9 ;  /* 0x0000000a1f097231 */ /* 0x000fe20000000009 */
[----:B------:R-:W-:Y:S01]  /*1f90*/  LOP3.LUT R10, R15, 0x64006400, RZ, 0xfc, !PT ;  /* 0x640064000f0a7812 */ /* 0x000fe200078efcff */
[----:B------:R-:W-:-:S02]  /*1fa0*/  HFMA2 R15, R8, 0.0625, 0.0625, R7 ;  /* 0x2c002c00080f7831 */ /* 0x000fc40000000007 */
[----:B------:R-:W-:Y:S02]  /*1fb0*/  IMAD.U32 R31, RZ, RZ, UR9 ;  /* 0x00000009ff1f7e24 */ /* 0x000fe4000f8e00ff */
[----:B------:R-:W-:Y:S02]  /*1fc0*/  HFMA2 R10, R10, 0.0625, 0.0625, R3 ;  /* 0x2c002c000a0a7831 */ /* 0x000fe40000000003 */
[----:B------:R-:W-:-:S04]  /*1fd0*/  IMAD.WIDE R36, R31, 0x4, R36 ;  /* 0x000000041f247825 */ /* 0x000fc800078e0224 */
[-C--:B------:R-:W-:Y:S02]  /*1fe0*/  HFMA2 R15, R15, R11.reuse, R30 ;  /* 0x0000000b0f0f7231 */ /* 0x080fe4000000001e */
[----:B------:R-:W-:Y:S02]  /*1ff0*/  HFMA2 R13, R10, R11, R9 ;  /* 0x0000000b0a0d7231 */ /* 0x000fe40000000009 */
[----:B------:R-:W-:Y:S02]  /*2000*/  HFMA2 R28, R15, R21, R28 ;  /* 0x000000150f1c7231 */ /* 0x000fe4000000001c */
[----:B------:R-:W-:Y:S01]  /*2010*/  HFMA2 R26, R13, R19, R26 ;  /* 0x000000130d1a7231 */ /* 0x000fe2000000001a */
[----:B------:R-:W-:Y:S06]  /*2020*/  @!P0 BRA `(.L_x_352) ;  /* 0xffffffe8005c8947 */ /* 0x000fec000383ffff */
.L_x_350:
[----:B------:R-:W0:Y:S01]  /*2030*/  LDC.64 R4, c[0x0][0x3a0] ;  /* 0x0000e800ff047b82 */ /* 0x000e220000000a00 */
[----:B------:R-:W-:Y:S01]  /*2040*/  HADD2 R29, R29.H0_H0, R29.H1_H1 ;  /* 0x3000001d1d1d7230 */ /* 0x000fe20000000800 */
[----:B------:R-:W-:Y:S01]  /*2050*/  LEA R3, R0, UR6, 0x2 ;  /* 0x0000000600037c11 */ /* 0x000fe2000f8e10ff */
[----:B------:R-:W-:-:S04]  /*2060*/  HADD2 R28, R28.H0_H0, R28.H1_H1 ;  /* 0x3000001c1c1c7230 */ /* 0x000fc80000000800 */
[----:B------:R-:W-:Y:S01]  /*2070*/  IMAD R3, R2, UR9, R3 ;  /* 0x0000000902037c24 */ /* 0x000fe2000f8e0203 */
        /* <DEDUP_REMOVED lines=14> */
.L_x_356:
[----:B------:R-:W0:Y:S02]  /*2160*/  LDS R2, [R0] ;  /* 0x0000000000027984 */ /* 0x000e240000000800 */
[----:B0-----:R-:W-:-:S05]  /*2170*/  HFMA2 R3, R2, 1, 1, R29 ;  /* 0x3c003c0002037831 */ /* 0x001fca000000001d */
[----:B------:R-:W0:Y:S02]  /*2180*/  ATOMS.CAST.SPIN P0, [R0], R2, R3 ;  /* 0x000000020000758d */ /* 0x000e240001800003 */
[----:B0-----:R-:W-:Y:S05]  /*2190*/  @!P0 BRA `(.L_x_356) ;  /* 0xfffffffc00f08947 */ /* 0x001fea000383ffff */
[----:B------:R-:W-:Y:S05]  /*21a0*/  BRA `(.L_x_354) ;  /* 0x00000000000c7947 */ /* 0x000fea0003800000 */
.L_x_355:
[----:B------:R-:W2:Y:S02]  /*21b0*/  LD.E R0, desc[UR12][R4.64] ;  /* 0x0000000c04007980 */ /* 0x000ea4000c101900 */
[----:B--2---:R-:W-:-:S05]  /*21c0*/  IMAD.IADD R3, R29, 0x1, R0 ;  /* 0x000000011d037824 */ /* 0x004fca00078e0200 */
[----:B------:R0:W-:Y:S02]  /*21d0*/  ST.E desc[UR12][R4.64], R3 ;  /* 0x0000000304007985 */ /* 0x0001e4000c10190c */
.L_x_354:
[----:B------:R-:W-:Y:S05]  /*21e0*/  BSYNC.RECONVERGENT B0 ;  /* 0x0000000000007941 */ /* 0x000fea0003800200 */
.L_x_353:
[----:B------:R1:W-:Y:S02]  /*21f0*/  ATOM.E.ADD.F16x2.RN.STRONG.GPU P0, RZ, desc[UR12][R4.64+0x4], R27 ;  /* 0x8000041b04ff79a2 */ /* 0x0003e4000c10e10c */
[----:B-1----:R-:W-:Y:S05]  /*2200*/  @P0 EXIT ;  /* 0x000000000000094d */ /* 0x002fea0003800000 */
[----:B------:R-:W1:Y:S02]  /*2210*/  QSPC.E.S P0, RZ, [R4+0x4] ;  /* 0x0000040004ff73aa */ /* 0x000e640000000500 */
[----:B-1----:R-:W-:Y:S05]  /*2220*/  @!P0 BRA `(.L_x_357) ;  /* 0x00000000001c8947 */ /* 0x002fea0003800000 */
[----:B------:R-:W-:-:S05]  /*2230*/  IMAD.MOV.U32 R2, RZ, RZ, R4 ;  /* 0x000000ffff027224 */ /* 0x000fca00078e0004 */
[----:B------:R-:W-:-:S07]  /*2240*/  MOV R0, R2 ;  /* 0x0000000200007202 */ /* 0x000fce0000000f00 */
.L_x_358:
[----:B------:R-:W0:Y:S02]  /*2250*/  LDS R2, [R0+0x4] ;  /* 0x0000040000027984 */ /* 0x000e240000000800 */
[----:B0-----:R-:W-:-:S05]  /*2260*/  HADD2 R3, R2, R27 ;  /* 0x0000001b02037230 */ /* 0x001fca0000000000 */
[----:B------:R-:W0:Y:S02]  /*2270*/  ATOMS.CAST.SPIN P0, [R0+0x4], R2, R3 ;  /* 0x000004020000758d */ /* 0x000e240001800003 */
[----:B0-----:R-:W-:Y:S05]  /*2280*/  @!P0 BRA `(.L_x_358) ;  /* 0xfffffffc00f08947 */ /* 0x001fea000383ffff */
[----:B------:R-:W-:Y:S05]  /*2290*/  EXIT ;  /* 0x000000000000794d */ /* 0x000fea0003800000 */
.L_x_357:
[----:B------:R-:W0:Y:S02]  /*22a0*/  LD.E R0, desc[UR12][R4.64+0x4] ;  /* 0x0000040c04007980 */ /* 0x000e24000c101900 */
[----:B0-----:R-:W-:-:S05]  /*22b0*/  IMAD.IADD R3, R27, 0x1, R0 ;  /* 0x000000011b037824 */ /* 0x001fca00078e0200 */
[----:B------:R-:W-:Y:S01]  /*22c0*/  ST.E desc[UR12][R4.64+0x4], R3 ;  /* 0x0000040304007985 */ /* 0x000fe2000c10190c */
[----:B------:R-:W-:Y:S05]  /*22d0*/  EXIT ;  /* 0x000000000000794d */ /* 0x000fea0003800000 */
.L_x_359:
        /* <DEDUP_REMOVED lines=10> */
.L_x_3294:


//--------------------- .text._Z28gemm_half_q_half_gptq_kernelILi8ELb1ELb0EEvPK6__halfPKjS4_S2_PS0_iiiiiPKtibS2_i --------------------------
	.section	.text._Z28gemm_half_q_half_gptq_kernelILi8ELb1ELb0EEvPK6__halfPKjS4_S2_PS0_iiiiiPKtibS2_i,"ax",@progbits
	.align	128
        .global         _Z28gemm_half_q_half_gptq_kernelILi8ELb1ELb0EEvPK6__halfPKjS4_S2_PS0_iiiiiPKtibS2_i
        .type           _Z28gemm_half_q_half_gptq_kernelILi8ELb1ELb0EEvPK6__halfPKjS4_S2_PS0_iiiiiPKtibS2_i,@function
        .size           _Z28gemm_half_q_half_gptq_kernelILi8ELb1ELb0EEvPK6__halfPKjS4_S2_PS0_iiiiiPKtibS2_i,(.L_x_3295 - _Z28gemm_half_q_half_gptq_kernelILi8ELb1ELb0EEvPK6__halfPKjS4_S2_PS0_iiiiiPKtibS2_i)
        .other          _Z28gemm_half_q_half_gptq_kernelILi8ELb1ELb0EEvPK6__halfPKjS4_S2_PS0_iiiiiPKtibS2_i,@"STO_CUDA_ENTRY STV_DEFAULT"
_Z28gemm_half_q_half_gptq_kernelILi8ELb1ELb0EEvPK6__halfPKjS4_S2_PS0_iiiiiPKtibS2_i:
.text._Z28gemm_half_q_half_gptq_kernelILi8ELb1ELb0EEvPK6__halfPKjS4_S2_PS0_iiiiiPKtibS2_i:
[----:B------:R-:W-:Y:S08]  /*0000*/  LDC R1, c[0x0][0x37c] ;  /* 0x0000df00ff017b82 */ /* 0x000ff00000000800 */
[----:B------:R-:W0:Y:S01]  /*0010*/  LDC R17, c[0x0][0x3d8] ;  /* 0x0000f600ff117b82 */ /* 0x000e220000000800 */
[----:B------:R-:W1:Y:S07]  /*0020*/  LDCU.64 UR8, c[0x0][0x358] ;  /* 0x00006b00ff0877ac */ /* 0x000e6e0008000a00 */
[----:B------:R-:W0:Y:S08]  /*0030*/  LDC.64 R8, c[0x0][0x3d0] ;  /* 0x0000f400ff087b82 */ /* 0x000e300000000a00 */
[----:B------:R-:W1:Y:S01]  /*0040*/  LDC.64 R6, c[0x0][0x3d0] ;  /* 0x0000f400ff067b82 */ /* 0x000e620000000a00 */
[----:B0-----:R-:W-:-:S04]  /*0050*/  IMAD.WIDE R8, R17, 0x2, R8 ;  /* 0x0000000211087825 */ /* 0x001fc800078e0208 */
[C---:B------:R-:W-:Y:S01]  /*0060*/  IMAD.WIDE R4, R17.reuse, 0x2, R8 ;  /* 0x0000000211047825 */ /* 0x040fe200078e0208 */
[----:B-1----:R-:W2:Y:S03]  /*0070*/  LDG.E.U16 R6, desc[UR8][R6.64] ;  /* 0x0000000806067981 */ /* 0x002ea6000c1e1500 */
        /* <DEDUP_REMOVED lines=12> */
[----:B-----5:R-:W-:-:S04]  /*0140*/  LOP3.LUT R19, R14, R10, R13, 0xfe, !PT ;  /* 0x0000000a0e137212 */ /* 0x020fc800078efe0d */
[----:B--2---:R-:W-:-:S04]  /*0150*/  LOP3.LUT R19, R6, R19, R16, 0xfe, !PT ;  /* 0x0000001306137212 */ /* 0x004fc800078efe10 */
[----:B---3--:R-:W-:Y:S01]  /*0160*/  LOP3.LUT R19, R5, R19, R8, 0xfe, !PT ;  /* 0x0000001305137212 */ /* 0x008fe200078efe08 */
[----:B------:R-:W0:Y:S03]  /*0170*/  S2R R10, SR_CTAID.X ;  /* 0x00000000000a7919 */ /* 0x000e260000002500 */
[----:B----4-:R-:W-:-:S04]  /*0180*/  LOP3.LUT R19, R19, R2, RZ, 0xfc, !PT ;  /* 0x0000000213137212 */ /* 0x010fc800078efcff */
[----:B------:R-:W-:-:S04]  /*0190*/  PRMT R0, R19, 0x9910, RZ ;  /* 0x0000991013007816 */ /* 0x000fc800000000ff */
[----:B------:R-:W-:-:S13]  /*01a0*/  ISETP.NE.AND P0, PT, R0, RZ, PT ;  /* 0x000000ff0000720c */ /* 0x000fda0003f05270 */
[----:B------:R-:W-:Y:S05]  /*01b0*/  @!P0 EXIT ;  /* 0x000000000000894d */ /* 0x000fea0003800000 */
[----:B------:R-:W1:Y:S01]  /*01c0*/  S2R R2, SR_CTAID.Z ;  /* 0x0000000000027919 */ /* 0x000e620000002700 */
[----:B------:R-:W2:Y:S01]  /*01d0*/  LDC R6, c[0x0][0x3b0] ;  /* 0x0000ec00ff067b82 */ /* 0x000ea20000000800 */
[----:B------:R-:W-:Y:S01]  /*01e0*/  BSSY.RECONVERGENT B0, `(.L_x_360) ;  /* 0x0000089000007945 */ /* 0x000fe20003800200 */
[----:B------:R-:W3:Y:S06]  /*01f0*/  S2R R5, SR_TID.X ;  /* 0x0000000000057919 */ /* 0x000eec0000002100 */
[----:B------:R-:W4:Y:S01]  /*0200*/  S2UR UR4, SR_CTAID.Y ;  /* 0x00000000000479c3 */ /* 0x000f220000002600 */
[C---:B-1----:R-:W-:Y:S01]  /*0210*/  LEA R3, R2.reuse, 0x80, 0x7 ;  /* 0x0000008002037811 */ /* 0x042fe200078e38ff */
[----:B----4-:R-:W-:Y:S01]  /*0220*/  USHF.L.U32 UR4, UR4, 0x3, URZ ;  /* 0x0000000304047899 */ /* 0x010fe200080006ff */
        /* <DEDUP_REMOVED lines=27> */
[----:B------:R-:W-:Y:S01]  /*03e0*/  IADD3 R9, P0, PT, R7, R4, RZ ;  /* 0x0000000407097210 */ /* 0x000fe20007f1e0ff */
[----:B------:R0:W2:Y:S02]  /*03f0*/  LDG.E.U16.CONSTANT R12, desc[UR8][R12.64] ;  /* 0x000000080c0c7981 */ /* 0x0000a4000c1e9500 */
[----:B------:R-:W-:Y:S01]  /*0400*/  IMAD.IADD R16, R5, 0x1, R6 ;  /* 0x0000000105107824 */ /* 0x000fe200078e0206 */
[----:B------:R-:W-:Y:S01]  /*0410*/  LEA.HI.X.SX32 R10, R4, RZ, 0x1, P0 ;  /* 0x000000ff040a7211 */ /* 0x000fe200000f0eff */
[----:B------:R1:W3:Y:S01]  /*0420*/  LDG.E.U16.CONSTANT R14, desc[UR8][R14.64] ;  /* 0x000000080e0e7981 */ /* 0x0002e2000c1e9500 */
[----:B------:R-:W-:Y:S02]  /*0430*/  IADD3 R4, P1, PT, R7, R5, RZ ;  /* 0x0000000507047210 */ /* 0x000fe40007f3e0ff */
        /* <DEDUP_REMOVED lines=10> */
[----:B0-----:R-:W-:-:S02]  /*04e0*/  IMAD.IADD R13, R16, 0x1, R6 ;  /* 0x00000001100d7824 */ /* 0x001fc400078e0206 */
[----:B------:R-:W5:Y:S01]  /*04f0*/  LDG.E.U16.CONSTANT R10, desc[UR8][R10.64] ;  /* 0x000000080a0a7981 */ /* 0x000f62000c1e9500 */
[----:B------:R-:W-:Y:S01]  /*0500*/  LEA.HI.X R5, R5, UR7, R20, 0x1, P0 ;  /* 0x0000000705057c11 */ /* 0x000fe200080f0c14 */
[----:B------:R-:W-:Y:S01]  /*0510*/  IMAD.IADD R20, R13, 0x1, R6 ;  /* 0x000000010d147824 */ /* 0x000fe200078e0206 */
[C---:B------:R-:W-:Y:S02]  /*0520*/  IADD3 R19, P0, PT, R7.reuse, R16, RZ ;  /* 0x0000001007137210 */ /* 0x040fe40007f1e0ff */
[----:B------:R-:W-:Y:S01]  /*0530*/  IADD3 R17, P1, PT, R7, R13, RZ ;  /* 0x0000000d07117210 */ /* 0x000fe20007f3e0ff */
[----:B------:R-:W5:Y:S01]  /*0540*/  LDG.E.U16.CONSTANT R4, desc[UR8][R4.64] ;  /* 0x0000000804047981 */ /* 0x000f62000c1e9500 */
[----:B------:R-:W-:Y:S02]  /*0550*/  LEA.HI.X.SX32 R16, R16, RZ, 0x1, P0 ;  /* 0x000000ff10107211 */ /* 0x000fe400000f0eff */
[----:B------:R-:W-:Y:S02]  /*0560*/  LEA R6, P0, R19, UR6, 0x1 ;  /* 0x0000000613067c11 */ /* 0x000fe4000f8008ff */
[----:B-1----:R-:W-:-:S02]  /*0570*/  IADD3 R15, P2, PT, R7, R20, RZ ;  /* 0x00000014070f7210 */ /* 0x002fc40007f5e0ff */
[----:B------:R-:W-:Y:S02]  /*0580*/  LEA.HI.X.SX32 R22, R13, RZ, 0x1, P1 ;  /* 0x000000ff0d167211 */ /* 0x000fe400008f0eff */
[----:B----4-:R-:W-:Y:S02]  /*0590*/  LEA R8, P1, R17, UR6, 0x1 ;  /* 0x0000000611087c11 */ /* 0x010fe4000f8208ff */
[----:B------:R-:W-:Y:S02]  /*05a0*/  LEA.HI.X R7, R19, UR7, R16, 0x1, P0 ;  /* 0x0000000713077c11 */ /* 0x000fe400080f0c10 */
[----:B------:R-:W-:Y:S02]  /*05b0*/  LEA.HI.X.SX32 R20, R20, RZ, 0x1, P2 ;  /* 0x000000ff14147211 */ /* 0x000fe400010f0eff */
[----:B------:R-:W-:Y:S01]  /*05c0*/  LEA R16, P0, R15, UR6, 0x1 ;  /* 0x000000060f107c11 */ /* 0x000fe2000f8008ff */
[----:B------:R-:W4:Y:S01]  /*05d0*/  LDG.E.U16.CONSTANT R6, desc[UR8][R6.64] ;  /* 0x0000000806067981 */ /* 0x000f22000c1e9500 */
[----:B------:R-:W-:-:S02]  /*05e0*/  LEA.HI.X R9, R17, UR7, R22, 0x1, P1 ;  /* 0x0000000711097c11 */ /* 0x000fc400088f0c16 */
[----:B------:R-:W-:-:S03]  /*05f0*/  LEA.HI.X R17, R15, UR7, R20, 0x1, P0 ;  /* 0x000000070f117c11 */ /* 0x000fc600080f0c14 */
        /* <DEDUP_REMOVED lines=11> */
.L_x_362:
        /* <DEDUP_REMOVED lines=10> */
[-C--:B------:R-:W-:Y:S02]  /*0750*/  IADD3 R15, P1, PT, R22, R7.reuse, RZ ;  /* 0x00000007160f7210 */ /* 0x080fe40007f3e0ff */
[----:B------:R-:W-:Y:S02]  /*0760*/  LEA.HI.X.SX32 R9, R9, RZ, 0x1, P0 ;  /* 0x000000ff09097211 */ /* 0x000fe400000f0eff */
[C---:B0-----:R-:W-:Y:S02]  /*0770*/  LEA R12, P0, R8.reuse, UR6, 0x1 ;  /* 0x00000006080c7c11 */ /* 0x041fe4000f8008ff */
[----:B------:R-:W-:Y:S02]  /*0780*/  IADD3 R5, P3, PT, R21, R7, RZ ;  /* 0x0000000715057210 */ /* 0x000fe40007f7e0ff */
[----:B------:R-:W-:-:S02]  /*0790*/  LEA.HI.X R13, R8, UR7, R9, 0x1, P0 ;  /* 0x00000007080d7c11 */ /* 0x000fc400080f0c09 */
[-C--:B------:R-:W-:Y:S02]  /*07a0*/  IADD3 R9, P2, PT, R10, R7.reuse, RZ ;  /* 0x000000070a097210 */ /* 0x080fe40007f5e0ff */
[----:B------:R-:W-:Y:S01]  /*07b0*/  IADD3 R11, P0, PT, R20, R7, RZ ;  /* 0x00000007140b7210 */ /* 0x000fe20007f1e0ff */
[----:B------:R-:W2:Y:S01]  /*07c0*/  LDG.E.U16.CONSTANT R12, desc[UR8][R12.64] ;  /* 0x000000080c0c7981 */ /* 0x000ea2000c1e9500 */
[----:B------:R-:W-:Y:S02]  /*07d0*/  LEA.HI.X.SX32 R10, R10, RZ, 0x1, P2 ;  /* 0x000000ff0a0a7211 */ /* 0x000fe400010f0eff */
[----:B------:R-:W-:Y:S02]  /*07e0*/  LEA.HI.X.SX32 R22, R22, RZ, 0x1, P1 ;  /* 0x000000ff16167211 */ /* 0x000fe400008f0eff */
[----:B------:R-:W-:Y:S02]  /*07f0*/  LEA R14, P2, R15, UR6, 0x1 ;  /* 0x000000060f0e7c11 */ /* 0x000fe4000f8408ff */
[C---:B------:R-:W-:Y:S01]  /*0800*/  LEA.HI.X.SX32 R8, R21.reuse, RZ, 0x1, P3 ;  /* 0x000000ff15087211 */ /* 0x040fe200018f0eff */
[----:B------:R-:W-:Y:S01]  /*0810*/  IMAD.IADD R21, R21, 0x1, R6 ;  /* 0x0000000115157824 */ /* 0x000fe200078e0206 */
[----:B------:R-:W-:-:S02]  /*0820*/  LEA.HI.X.SX32 R20, R20, RZ, 0x1, P0 ;  /* 0x000000ff14147211 */ /* 0x000fc400000f0eff */
[----:B------:R-:W-:Y:S02]  /*0830*/  LEA R18, P1, R11, UR6, 0x1 ;  /* 0x000000060b127c11 */ /* 0x000fe4000f8208ff */
[----:B------:R-:W-:Y:S02]  /*0840*/  LEA R16, P0, R9, UR6, 0x1 ;  /* 0x0000000609107c11 */ /* 0x000fe4000f8008ff */
[----:B------:R-:W-:Y:S01]  /*0850*/  LEA.HI.X R15, R15, UR7, R22, 0x1, P2 ;  /* 0x000000070f0f7c11 */ /* 0x000fe200090f0c16 */
[----:B------:R-:W-:Y:S01]  /*0860*/  IMAD.IADD R22, R21, 0x1, R6 ;  /* 0x0000000115167824 */ /* 0x000fe200078e0206 */
[----:B------:R-:W-:Y:S02]  /*0870*/  LEA.HI.X R19, R11, UR7, R20, 0x1, P1 ;  /* 0x000000070b137c11 */ /* 0x000fe400088f0c14 */
[----:B------:R-:W-:Y:S01]  /*0880*/  LEA.HI.X R17, R9, UR7, R10, 0x1, P0 ;  /* 0x0000000709117c11 */ /* 0x000fe200080f0c0a */
[----:B------:R-:W-:Y:S01]  /*0890*/  IMAD.IADD R20, R22, 0x1, R6 ;  /* 0x0000000116147824 */ /* 0x000fe200078e0206 */
[----:B------:R-:W-:Y:S01]  /*08a0*/  IADD3 R11, P0, PT, R21, R7, RZ ;  /* 0x00000007150b7210 */ /* 0x000fe20007f1e0ff */
[----:B------:R-:W3:Y:S01]  /*08b0*/  LDG.E.U16.CONSTANT R14, desc[UR8][R14.64] ;  /* 0x000000080e0e7981 */ /* 0x000ee2000c1e9500 */
[----:B------:R-:W-:-:S02]  /*08c0*/  LEA R4, P3, R5, UR6, 0x1 ;  /* 0x0000000605047c11 */ /* 0x000fc4000f8608ff */
[----:B------:R-:W-:Y:S01]  /*08d0*/  LEA.HI.X.SX32 R6, R21, RZ, 0x1, P0 ;  /* 0x000000ff15067211 */ /* 0x000fe200000f0eff */
[----:B------:R-:W4:Y:S01]  /*08e0*/  LDG.E.U16.CONSTANT R18, desc[UR8][R18.64] ;  /* 0x0000000812127981 */ /* 0x000f22000c1e9500 */
[-C--:B------:R-:W-:Y:S02]  /*08f0*/  IADD3 R9, P1, PT, R22, R7.reuse, RZ ;  /* 0x0000000716097210 */ /* 0x080fe40007f3e0ff */
[----:B------:R-:W-:Y:S01]  /*0900*/  LEA R10, P0, R11, UR6, 0x1 ;  /* 0x000000060b0a7c11 */ /* 0x000fe2000f8008ff */
[----:B------:R-:W5:Y:S01]  /*0910*/  LDG.E.U16.CONSTANT R16, desc[UR8][R16.64] ;  /* 0x0000000810107981 */ /* 0x000f62000c1e9500 */
[----:B------:R-:W-:Y:S02]  /*0920*/  IADD3 R7, P2, PT, R20, R7, RZ ;  /* 0x0000000714077210 */ /* 0x000fe40007f5e0ff */
[----:B------:R-:W-:Y:S02]  /*0930*/  LEA.HI.X R5, R5, UR7, R8, 0x1, P3 ;  /* 0x0000000705057c11 */ /* 0x000fe400098f0c08 */
[----:B------:R-:W-:-:S02]  /*0940*/  LEA.HI.X.SX32 R22, R22, RZ, 0x1, P1 ;  /* 0x000000ff16167211 */ /* 0x000fc400008f0eff */
[----:B------:R-:W-:Y:S01]  /*0950*/  LEA.HI.X R11, R11, UR7, R6, 0x1, P0 ;  /* 0x000000070b0b7c11 */ /* 0x000fe200080f0c06 */
[----:B------:R-:W5:Y:S01]  /*0960*/  LDG.E.U16.CONSTANT R4, desc[UR8][R4.64] ;  /* 0x0000000804047981 */ /* 0x000f62000c1e9500 */
[----:B------:R-:W-:Y:S02]  /*0970*/  LEA R8, P1, R9, UR6, 0x1 ;  /* 0x0000000609087c11 */ /* 0x000fe4000f8208ff */
[----:B------:R-:W-:Y:S01]  /*0980*/  LEA.HI.X.SX32 R20, R20, RZ, 0x1, P2 ;  /* 0x000000ff14147211 */ /* 0x000fe200010f0eff */
[----:B------:R-:W5:Y:S01]  /*0990*/  LDG.E.U16.CONSTANT R10, desc[UR8][R10.64] ;  /* 0x000000080a0a7981 */ /* 0x000f62000c1e9500 */
        /* <DEDUP_REMOVED lines=11> */
[----:B------:R1:W-:Y:S04]  /*0a50*/  STS.U16 [R3+0x600], R8 ;  /* 0x0006000803007388 */ /* 0x0003e80000000400 */
[----:B------:R1:W-:Y:S02]  /*0a60*/  STS.U16 [R3+0x700], R6 ;  /* 0x0007000603007388 */ /* 0x0003e40000000400 */
.L_x_361:
[----:B------:R-:W-:Y:S05]  /*0a70*/  BSYNC.RECONVERGENT B0 ;  /* 0x0000000000007941 */ /* 0x000fea0003800200 */
.L_x_360:
[----:B------:R-:W2:Y:S02]  /*0a80*/  LDC R5, c[0x0][0x3ac] ;  /* 0x0000eb00ff057b82 */ /* 0x000ea40000000800 */
[----:B--2---:R-:W-:-:S13]  /*0a90*/  ISETP.GE.AND P0, PT, R0, R5, PT ;  /* 0x000000050000720c */ /* 0x004fda0003f06270 */
[----:B------:R-:W-:Y:S05]  /*0aa0*/  @P0 EXIT ;  /* 0x000000000000094d */ /* 0x000fea0003800000 */
[----:B------:R-:W2:Y:S01]  /*0ab0*/  LDCU.U8 UR5, c[0x0][0x3cc] ;  /* 0x00007980ff0577ac */ /* 0x000ea20008000000 */
[----:B01----:R-:W0:Y:S01]  /*0ac0*/  LDC.64 R6, c[0x0][0x3a0] ;  /* 0x0000e800ff067b82 */ /* 0x003e220000000a00 */
[----:B------:R-:W-:Y:S02]  /*0ad0*/  IMAD R3, R5, UR4, R0 ;  /* 0x0000000405037c24 */ /* 0x000fe4000f8e0200 */
[----:B------:R-:W-:Y:S01]  /*0ae0*/  HFMA2 R4, RZ, 1, 1, RZ ;  /* 0x3c003c00ff047831 */ /* 0x000fe200000000ff */
[----:B--2---:R-:W-:-:S06]  /*0af0*/  UPRMT UR5, UR5, 0x8880, URZ ;  /* 0x0000888005057896 */ /* 0x004fcc00080000ff */
[----:B------:R-:W-:-:S04]  /*0b00*/  ISETP.NE.AND P0, PT, RZ, UR5, PT ;  /* 0x00000005ff007c0c */ /* 0x000fc8000bf05270 */
[----:B------:R-:W-:Y:S01]  /*0b10*/  ISETP.NE.OR P0, PT, R2, RZ, !P0 ;  /* 0x000000ff0200720c */ /* 0x000fe20004705670 */
[----:B0-----:R-:W-:-:S12]  /*0b20*/  IMAD.WIDE R2, R3, 0x2, R6 ;  /* 0x0000000203027825 */ /* 0x001fd800078e0206 */
        /* <DEDUP_REMOVED lines=19> */
.L_x_363:
        /* <DEDUP_REMOVED lines=8> */
.L_x_367:
[----:B------:R-:W0:Y:S02]  /*0ce0*/  LDS R8, [R6] ;  /* 0x0000000006087984 */ /* 0x000e240000000800 */
[----:B0-----:R-:W-:-:S05]  /*0cf0*/  HADD2 R9, R8, R4.H0_H0 ;  /* 0x2000000408097230 */ /* 0x001fca0000000000 */
[----:B------:R-:W0:Y:S02]  /*0d00*/  ATOMS.CAST.SPIN P0, [R6], R8, R9 ;  /* 0x000000080600758d */ /* 0x000e240001800009 */
[----:B0-----:R-:W-:Y:S05]  /*0d10*/  @!P0 BRA `(.L_x_367) ;  /* 0xfffffffc00f08947 */ /* 0x001fea000383ffff */
[----:B------:R-:W-:Y:S05]  /*0d20*/  BRA `(.L_x_365) ;  /* 0x00000000000c7947 */ /* 0x000fea0003800000 */
.L_x_366:
[----:B0-----:R-:W2:Y:S02]  /*0d30*/  LD.E R7, desc[UR8][R2.64] ;  /* 0x0000000802077980 */ /* 0x001ea4000c101900 */
[----:B--2---:R-:W-:-:S05]  /*0d40*/  IMAD.IADD R7, R4, 0x1, R7 ;  /* 0x0000000104077824 */ /* 0x004fca00078e0207 */
[----:B------:R1:W-:Y:S02]  /*0d50*/  ST.E desc[UR8][R2.64], R7 ;  /* 0x0000000702007985 */ /* 0x0003e4000c101908 */
.L_x_365:
[----:B------:R-:W-:Y:S05]  /*0d60*/  BSYNC.RECONVERGENT B0 ;  /* 0x0000000000007941 */ /* 0x000fea0003800200 */
.L_x_364:
[----:B------:R2:W-:Y:S01]  /*0d70*/  ATOM.E.ADD.F16x2.RN.STRONG.GPU P0, RZ, desc[UR8][R2.64+0x4], R4 ;  /* 0x8000040402ff79a2 */ /* 0x0005e2000c10e108 */
[----:B------:R-:W-:Y:S04]  /*0d80*/  BSSY.RECONVERGENT B0, `(.L_x_368) ;  /* 0x000000e000007945 */ /* 0x000fe80003800200 */
[----:B--2---:R-:W-:Y:S05]  /*0d90*/  @P0 BRA `(.L_x_369) ;  /* 0x0000000000300947 */ /* 0x004fea0003800000 */
[----:B------:R-:W2:Y:S02]  /*0da0*/  QSPC.E.S P0, RZ, [R2+0x4] ;  /* 0x0000040002ff73aa */ /* 0x000ea40000000500 */
[----:B--2---:R-:W-:Y:S05]  /*0db0*/  @!P0 BRA `(.L_x_370) ;  /* 0x00000000001c8947 */ /* 0x004fea0003800000 */
[----:B0-----:R-:W-:-:S05]  /*0dc0*/  IMAD.MOV.U32 R6, RZ, RZ, R2 ;  /* 0x000000ffff067224 */ /* 0x001fca00078e0002 */
[----:B------:R-:W-:-:S07]  /*0dd0*/  MOV R6, R6 ;  /* 0x0000000600067202 */ /* 0x000fce0000000f00 */
.L_x_371:
[----:B------:R-:W0:Y:S02]  /*0de0*/  LDS R8, [R6+0x4] ;  /* 0x0000040006087984 */ /* 0x000e240000000800 */
[----:B0-----:R-:W-:-:S05]  /*0df0*/  HADD2 R9, R8, R4.H0_H0 ;  /* 0x2000000408097230 */ /* 0x001fca0000000000 */
[----:B------:R-:W0:Y:S02]  /*0e00*/  ATOMS.CAST.SPIN P0, [R6+0x4], R8, R9 ;  /* 0x000004080600758d */ /* 0x000e240001800009 */
[----:B0-----:R-:W-:Y:S05]  /*0e10*/  @!P0 BRA `(.L_x_371) ;  /* 0xfffffffc00f08947 */ /* 0x001fea000383ffff */
[----:B------:R-:W-:Y:S05]  /*0e20*/  BRA `(.L_x_369) ;  /* 0x00000000000c7947 */ /* 0x000fea0003800000 */
.L_x_370:
[----:B01----:R-:W2:Y:S02]  /*0e30*/  LD.E R7, desc[UR8][R2.64+0x4] ;  /* 0x0000040802077980 */ /* 0x003ea4000c101900 */
[----:B--2---:R-:W-:-:S05]  /*0e40*/  IMAD.IADD R7, R4, 0x1, R7 ;  /* 0x0000000104077824 */ /* 0x004fca00078e0207 */
[----:B------:R2:W-:Y:S02]  /*0e50*/  ST.E desc[UR8][R2.64+0x4], R7 ;  /* 0x0000040702007985 */ /* 0x0005e4000c101908 */
.L_x_369:
[----:B------:R-:W-:Y:S05]  /*0e60*/  BSYNC.RECONVERGENT B0 ;  /* 0x0000000000007941 */ /* 0x000fea0003800200 */
.L_x_368:
[----:B012---:R-:W-:-:S05]  /*0e70*/  IMAD.WIDE R6, R5, 0x2, R2 ;  /* 0x0000000205067825 */ /* 0x007fca00078e0202 */
[----:B------:R0:W-:Y:S01]  /*0e80*/  ATOM.E.ADD.F16x2.RN.STRONG.GPU P0, RZ, desc[UR8][R6.64], R4 ;  /* 0x8000000406ff79a2 */ /* 0x0001e2000c10e108 */
[----:B------:R-:W-:Y:S04]  /*0e90*/  BSSY.RECONVERGENT B0, `(.L_x_372) ;  /* 0x000000e000007945 */ /* 0x000fe80003800200 */
[----:B0-----:R-:W-:Y:S05]  /*0ea0*/  @P0 BRA `(.L_x_373) ;  /* 0x0000000000300947 */ /* 0x001fea0003800000 */
[----:B------:R-:W0:Y:S02]  /*0eb0*/  QSPC.E.S P0, RZ, [R6] ;  /* 0x0000000006ff73aa */ /* 0x000e240000000500 */
[----:B0-----:R-:W-:Y:S05]  /*0ec0*/  @!P0 BRA `(.L_x_374) ;  /* 0x00000000001c8947 */ /* 0x001fea0003800000 */
[----:B------:R-:W-:-:S05]  /*0ed0*/  IMAD.MOV.U32 R2, RZ, RZ, R6 ;  /* 0x000000ffff027224 */ /* 0x000fca00078e0006 */
[----:B------:R-:W-:-:S07]  /*0ee0*/  MOV R2, R2 ;  /* 0x0000000200027202 */ /* 0x000fce0000000f00 */
.L_x_375:
[----:B------:R-:W0:Y:S02]  /*0ef0*/  LDS R8, [R2] ;  /* 0x0000000002087984 */ /* 0x000e240000000800 */
[----:B0-----:R-:W-:-:S05]  /*0f00*/  HADD2 R9, R8, R4.H0_H0 ;  /* 0x2000000408097230 */ /* 0x001fca0000000000 */
[----:B------:R-:W0:Y:S02]  /*0f10*/  ATOMS.CAST.SPIN P0, [R2], R8, R9 ;  /* 0x000000080200758d */ /* 0x000e240001800009 */
[----:B0-----:R-:W-:Y:S05]  /*0f20*/  @!P0 BRA `(.L_x_375) ;  /* 0xfffffffc00f08947 */ /* 0x001fea000383ffff */
[----:B------:R-:W-:Y:S05]  /*0f30*/  BRA `(.L_x_373) ;  /* 0x00000000000c7947 */ /* 0x000fea0003800000 */
.L_x_374:
[----:B------:R-:W2:Y:S02]  /*0f40*/  LD.E R3, desc[UR8][R6.64] ;  /* 0x0000000806037980 */ /* 0x000ea4000c101900 */
[----:B--2---:R-:W-:-:S05]  /*0f50*/  IMAD.IADD R3, R4, 0x1, R3 ;  /* 0x0000000104037824 */ /* 0x004fca00078e0203 */
[----:B------:R0:W-:Y:S02]  /*0f60*/  ST.E desc[UR8][R6.64], R3 ;  /* 0x0000000306007985 */ /* 0x0001e4000c101908 */
.L_x_373:
[----:B------:R-:W-:Y:S05]  /*0f70*/  BSYNC.RECONVERGENT B0 ;  /* 0x0000000000007941 */ /* 0x000fea0003800200 */
.L_x_372:
[----:B------:R1:W-:Y:S01]  /*0f80*/  ATOM.E.ADD.F16x2.RN.STRONG.GPU P0, RZ, desc[UR8][R6.64+0x4], R4 ;  /* 0x8000040406ff79a2 */ /* 0x0003e2000c10e108 */
[----:B------:R-:W-:Y:S04]  /*0f90*/  BSSY.RECONVERGENT B0, `(.L_x_376) ;  /* 0x000000e000007945 */ /* 0x000fe80003800200 */
[----:B-1----:R-:W-:Y:S05]  /*0fa0*/  @P0 BRA `(.L_x_377) ;  /* 0x0000000000300947 */ /* 0x002fea0003800000 */
[----:B------:R-:W1:Y:S02]  /*0fb0*/  QSPC.E.S P0, RZ, [R6+0x4] ;  /* 0x0000040006ff73aa */ /* 0x000e640000000500 */
[----:B-1----:R-:W-:Y:S05]  /*0fc0*/  @!P0 BRA `(.L_x_378) ;  /* 0x00000000001c8947 */ /* 0x002fea0003800000 */
[----:B------:R-:W-:-:S05]  /*0fd0*/  IMAD.MOV.U32 R2, RZ, RZ, R6 ;  /* 0x000000ffff027224 */ /* 0x000fca00078e0006 */
[----:B------:R-:W-:-:S07]  /*0fe0*/  MOV R2, R2 ;  /* 0x0000000200027202 */ /* 0x000fce0000000f00 */
.L_x_379:
[----:B------:R-:W1:Y:S02]  /*0ff0*/  LDS R8, [R2+0x4] ;  /* 0x0000040002087984 */ /* 0x000e640000000800 */
[----:B-1----:R-:W-:-:S05]  /*1000*/  HADD2 R9, R8, R4.H0_H0 ;  /* 0x2000000408097230 */ /* 0x002fca0000000000 */
[----:B------:R-:W1:Y:S02]  /*1010*/  ATOMS.CAST.SPIN P0, [R2+0x4], R8, R9 ;  /* 0x000004080200758d */ /* 0x000e640001800009 */
[----:B-1----:R-:W-:Y:S05]  /*1020*/  @!P0 BRA `(.L_x_379) ;  /* 0xfffffffc00f08947 */ /* 0x002fea000383ffff */
[----:B------:R-:W-:Y:S05]  /*1030*/  BRA `(.L_x_377) ;  /* 0x00000000000c7947 */ /* 0x000fea0003800000 */
.L_x_378:
[----:B0-----:R-:W2:Y:S02]  /*1040*/  LD.E R3, desc[UR8][R6.64+0x4] ;  /* 0x0000040806037980 */ /* 0x001ea4000c101900 */
[----:B--2---:R-:W-:-:S05]  /*1050*/  IMAD.IADD R3, R4, 0x1, R3 ;  /* 0x0000000104037824 */ /* 0x004fca00078e0203 */
[----:B------:R1:W-:Y:S02]  /*1060*/  ST.E desc[UR8][R6.64+0x4], R3 ;  /* 0x0000040306007985 */ /* 0x0003e4000c101908 */
.L_x_377:
[----:B------:R-:W-:Y:S05]  /*1070*/  BSYNC.RECONVERGENT B0 ;  /* 0x0000000000007941 */ /* 0x000fea0003800200 */
.L_x_376:
[----:B01----:R-:W-:-:S05]  /*1080*/  IMAD.WIDE R6, R5, 0x2, R6 ;  /* 0x0000000205067825 */ /* 0x003fca00078e0206 */
[----:B------:R0:W-:Y:S01]  /*1090*/  ATOM.E.ADD.F16x2.RN.STRONG.GPU P0, RZ, desc[UR8][R6.64], R4 ;  /* 0x8000000406ff79a2 */ /* 0x0001e2000c10e108 */
[----:B------:R-:W-:Y:S04]  /*10a0*/  BSSY.RECONVERGENT B0, `(.L_x_380) ;  /* 0x000000e000007945 */ /* 0x000fe80003800200 */
[----:B0-----:R-:W-:Y:S05]  /*10b0*/  @P0 BRA `(.L_x_381) ;  /* 0x0000000000300947 */ /* 0x001fea0003800000 */
[----:B------:R-:W0:Y:S02]  /*10c0*/  QSPC.E.S P0, RZ, [R6] ;  /* 0x0000000006ff73aa */ /* 0x000e240000000500 */
[----:B0-----:R-:W-:Y:S05]  /*10d0*/  @!P0 BRA `(.L_x_382) ;  /* 0x00000000001c8947 */ /* 0x001fea0003800000 */
[----:B------:R-:W-:-:S05]  /*10e0*/  IMAD.MOV.U32 R2, RZ, RZ, R6 ;  /* 0x000000ffff027224 */ /* 0x000fca00078e0006 */
[----:B------:R-:W-:-:S07]  /*10f0*/  MOV R2, R2 ;  /* 0x0000000200027202 */ /* 0x000fce0000000f00 */
.L_x_383:
[----:B------:R-:W0:Y:S02]  /*1100*/  LDS R8, [R2] ;  /* 0x0000000002087984 */ /* 0x000e240000000800 */
[----:B0-----:R-:W-:-:S05]  /*1110*/  HADD2 R9, R8, R4.H0_H0 ;  /* 0x2000000408097230 */ /* 0x001fca0000000000 */
[----:B------:R-:W0:Y:S02]  /*1120*/  ATOMS.CAST.SPIN P0, [R2], R8, R9 ;  /* 0x000000080200758d */ /* 0x000e240001800009 */
[----:B0-----:R-:W-:Y:S05]  /*1130*/  @!P0 BRA `(.L_x_383) ;  /* 0xfffffffc00f08947 */ /* 0x001fea000383ffff */
[----:B------:R-:W-:Y:S05]  /*1140*/  BRA `(.L_x_381) ;  /* 0x00000000000c7947 */ /* 0x000fea0003800000 */
.L_x_382:
[----:B------:R-:W2:Y:S02]  /*1150*/  LD.E R3, desc[UR8][R6.64] ;  /* 0x0000000806037980 */ /* 0x000ea4000c101900 */
[----:B--2---:R-:W-:-:S05]  /*1160*/  IMAD.IADD R3, R4, 0x1, R3 ;  /* 0x0000000104037824 */ /* 0x004fca00078e0203 */
[----:B------:R0:W-:Y:S02]  /*1170*/  ST.E desc[UR8][R6.64], R3 ;  /* 0x0000000306007985 */ /* 0x0001e4000c101908 */
.L_x_381:
[----:B------:R-:W-:Y:S05]  /*1180*/  BSYNC.RECONVERGENT B0 ;  /* 0x0000000000007941 */ /* 0x000fea0003800200 */
.L_x_380:
[----:B------:R1:W-:Y:S01]  /*1190*/  ATOM.E.ADD.F16x2.RN.STRONG.GPU P0, RZ, desc[UR8][R6.64+0x4], R4 ;  /* 0x8000040406ff79a2 */ /* 0x0003e2000c10e108 */
[----:B------:R-:W-:Y:S04]  /*11a0*/  BSSY.RECONVERGENT B0, `(.L_x_384) ;  /* 0x000000e000007945 */ /* 0x000fe80003800200 */
[----:B-1----:R-:W-:Y:S05]  /*11b0*/  @P0 BRA `(.L_x_385) ;  /* 0x0000000000300947 */ /* 0x002fea0003800000 */
[----:B------:R-:W1:Y:S02]  /*11c0*/  QSPC.E.S P0, RZ, [R6+0x4] ;  /* 0x0000040006ff73aa */ /* 0x000e640000000500 */
[----:B-1----:R-:W-:Y:S05]  /*11d0*/  @!P0 BRA `(.L_x_386) ;  /* 0x00000000001c8947 */ /* 0x002fea0003800000 */
[----:B------:R-:W-:-:S05]  /*11e0*/  IMAD.MOV.U32 R2, RZ, RZ, R6 ;  /* 0x000000ffff027224 */ /* 0x000fca00078e0006 */
[----:B------:R-:W-:-:S07]  /*11f0*/  MOV R2, R2 ;  /* 0x0000000200027202 */ /* 0x000fce0000000f00 */
.L_x_387:
[----:B------:R-:W1:Y:S02]  /*1200*/  LDS R8, [R2+0x4] ;  /* 0x0000040002087984 */ /* 0x000e640000000800 */
[----:B-1----:R-:W-:-:S05]  /*1210*/  HADD2 R9, R8, R4.H0_H0 ;  /* 0x2000000408097230 */ /* 0x002fca0000000000 */
[----:B------:R-:W1:Y:S02]  /*1220*/  ATOMS.CAST.SPIN P0, [R2+0x4], R8, R9 ;  /* 0x000004080200758d */ /* 0x000e640001800009 */
[----:B-1----:R-:W-:Y:S05]  /*1230*/  @!P0 BRA `(.L_x_387) ;  /* 0xfffffffc00f08947 */ /* 0x002fea000383ffff */
[----:B------:R-:W-:Y:S05]  /*1240*/  BRA `(.L_x_385) ;  /* 0x00000000000c7947 */ /* 0x000fea0003800000 */
.L_x_386:
[----:B0-----:R-:W2:Y:S02]  /*1250*/  LD.E R3, desc[UR8][R6.64+0x4] ;  /* 0x0000040806037980 */ /* 0x001ea4000c101900 */
[----:B--2---:R-:W-:-:S05]  /*1260*/  IMAD.IADD R3, R4, 0x1, R3 ;  /* 0x0000000104037824 */ /* 0x004fca00078e0203 */
[----:B------:R1:W-:Y:S02]  /*1270*/  ST.E desc[UR8][R6.64+0x4], R3 ;  /* 0x0000040306007985 */ /* 0x0003e4000c101908 */
.L_x_385:
[----:B------:R-:W-:Y:S05]  /*1280*/  BSYNC.RECONVERGENT B0 ;  /* 0x0000000000007941 */ /* 0x000fea0003800200 */
.L_x_384:
        /* <DEDUP_REMOVED lines=8> */
.L_x_391:
[----:B------:R-:W0:Y:S02]  /*1310*/  LDS R8, [R2] ;  /* 0x0000000002087984 */ /* 0x000e240000000800 */
[----:B0-----:R-:W-:-:S05]  /*1320*/  HADD2 R9, R8, R4.H0_H0 ;  /* 0x2000000408097230 */ /* 0x001fca0000000000 */
[----:B------:R-:W0:Y:S02]  /*1330*/  ATOMS.CAST.SPIN P0, [R2], R8, R9 ;  /* 0x000000080200758d */ /* 0x000e240001800009 */
[----:B0-----:R-:W-:Y:S05]  /*1340*/  @!P0 BRA `(.L_x_391) ;  /* 0xfffffffc00f08947 */ /* 0x001fea000383ffff */
[----:B------:R-:W-:Y:S05]  /*1350*/  BRA `(.L_x_389) ;  /* 0x00000000000c7947 */ /* 0x000fea0003800000 */
.L_x_390:
[----:B------:R-:W2:Y:S02]  /*1360*/  LD.E R3, desc[UR8][R6.64] ;  /* 0x0000000806037980 */ /* 0x000ea4000c101900 */
[----:B--2---:R-:W-:-:S05]  /*1370*/  IMAD.IADD R3, R4, 0x1, R3 ;  /* 0x0000000104037824 */ /* 0x004fca00078e0203 */
[----:B------:R0:W-:Y:S02]  /*1380*/  ST.E desc[UR8][R6.64], R3 ;  /* 0x0000000306007985 */ /* 0x0001e4000c101908 */
.L_x_389:
[----:B------:R-:W-:Y:S05]  /*1390*/  BSYNC.RECONVERGENT B0 ;  /* 0x0000000000007941 */ /* 0x000fea0003800200 */
.L_x_388:
[----:B------:R1:W-:Y:S01]  /*13a0*/  ATOM.E.ADD.F16x2.RN.STRONG.GPU P0, RZ, desc[UR8][R6.64+0x4], R4 ;  /* 0x8000040406ff79a2 */ /* 0x0003e2000c10e108 */
[----:B------:R-:W-:Y:S04]  /*13b0*/  BSSY.RECONVERGENT B0, `(.L_x_392) ;  /* 0x000000e000007945 */ /* 0x000fe80003800200 */
[----:B-1----:R-:W-:Y:S05]  /*13c0*/  @P0 BRA `(.L_x_393) ;  /* 0x0000000000300947 */ /* 0x002fea0003800000 */
[----:B------:R-:W1:Y:S02]  /*13d0*/  QSPC.E.S P0, RZ, [R6+0x4] ;  /* 0x0000040006ff73aa */ /* 0x000e640000000500 */
[----:B-1----:R-:W-:Y:S05]  /*13e0*/  @!P0 BRA `(.L_x_394) ;  /* 0x00000000001c8947 */ /* 0x002fea0003800000 */
[----:B------:R-:W-:-:S05]  /*13f0*/  IMAD.MOV.U32 R2, RZ, RZ, R6 ;  /* 0x000000ffff027224 */ /* 0x000fca00078e0006 */
[----:B------:R-:W-:-:S07]  /*1400*/  MOV R2, R2 ;  /* 0x0000000200027202 */ /* 0x000fce0000000f00 */
.L_x_395:
[----:B------:R-:W1:Y:S02]  /*1410*/  LDS R8, [R2+0x4] ;  /* 0x0000040002087984 */ /* 0x000e640000000800 */
[----:B-1----:R-:W-:-:S05]  /*1420*/  HADD2 R9, R8, R4.H0_H0 ;  /* 0x2000000408097230 */ /* 0x002fca0000000000 */
[----:B------:R-:W1:Y:S02]  /*1430*/  ATOMS.CAST.SPIN P0, [R2+0x4], R8, R9 ;  /* 0x000004080200758d */ /* 0x000e640001800009 */
[----:B-1----:R-:W-:Y:S05]  /*1440*/  @!P0 BRA `(.L_x_395) ;  /* 0xfffffffc00f08947 */ /* 0x002fea000383ffff */
[----:B------:R-:W-:Y:S05]  /*1450*/  BRA `(.L_x_393) ;  /* 0x00000000000c7947 */ /* 0x000fea0003800000 */
.L_x_394:
[----:B0-----:R-:W2:Y:S02]  /*1460*/  LD.E R3, desc[UR8][R6.64+0x4] ;  /* 0x0000040806037980 */ /* 0x001ea4000c101900 */
[----:B--2---:R-:W-:-:S05]  /*1470*/  IMAD.IADD R3, R4, 0x1, R3 ;  /* 0x0000000104037824 */ /* 0x004fca00078e0203 */
[----:B------:R1:W-:Y:S02]  /*1480*/  ST.E desc[UR8][R6.64+0x4], R3 ;  /* 0x0000040306007985 */ /* 0x0003e4000c101908 */
.L_x_393:
[----:B------:R-:W-:Y:S05]  /*1490*/  BSYNC.RECONVERGENT B0 ;  /* 0x0000000000007941 */ /* 0x000fea0003800200 */
.L_x_392:
        /* <DEDUP_REMOVED lines=8> */
.L_x_399:
[----:B------:R-:W0:Y:S02]  /*1520*/  LDS R8, [R2] ;  /* 0x0000000002087984 */ /* 0x000e240000000800 */
[----:B0-----:R-:W-:-:S05]  /*1530*/  HADD2 R9, R8, R4.H0_H0 ;  /* 0x2000000408097230 */ /* 0x001fca0000000000 */
[----:B------:R-:W0:Y:S02]  /*1540*/  ATOMS.CAST.SPIN P0, [R2], R8, R9 ;  /* 0x000000080200758d */ /* 0x000e240001800009 */
[----:B0-----:R-:W-:Y:S05]  /*1550*/  @!P0 BRA `(.L_x_399) ;  /* 0xfffffffc00f08947 */ /* 0x001fea000383ffff */
[----:B------:R-:W-:Y:S05]  /*1560*/  BRA `(.L_x_397) ;  /* 0x00000000000c7947 */ /* 0x000fea0003800000 */
.L_x_398:
[----:B------:R-:W2:Y:S02]  /*1570*/  LD.E R3, desc[UR8][R6.64] ;  /* 0x0000000806037980 */ /* 0x000ea4000c101900 */
[----:B--2---:R-:W-:-:S05]  /*1580*/  IMAD.IADD R3, R4, 0x1, R3 ;  /* 0x0000000104037824 */ /* 0x004fca00078e0203 */
[----:B------:R0:W-:Y:S02]  /*1590*/  ST.E desc[UR8][R6.64], R3 ;  /* 0x0000000306007985 */ /* 0x0001e4000c101908 */
.L_x_397:
[----:B------:R-:W-:Y:S05]  /*15a0*/  BSYNC.RECONVERGENT B0 ;  /* 0x0000000000007941 */ /* 0x000fea0003800200 */
.L_x_396:
[----:B------:R1:W-:Y:S01]  /*15b0*/  ATOM.E.ADD.F16x2.RN.STRONG.GPU P0, RZ, desc[UR8][R6.64+0x4], R4 ;  /* 0x8000040406ff79a2 */ /* 0x0003e2000c10e108 */
[----:B------:R-:W-:Y:S04]  /*15c0*/  BSSY.RECONVERGENT B0, `(.L_x_400) ;  /* 0x000000e000007945 */ /* 0x000fe80003800200 */
[----:B-1----:R-:W-:Y:S05]  /*15d0*/  @P0 BRA `(.L_x_401) ;  /* 0x0000000000300947 */ /* 0x002fea0003800000 */
[----:B------:R-:W1:Y:S02]  /*15e0*/  QSPC.E.S P0, RZ, [R6+0x4] ;  /* 0x0000040006ff73aa */ /* 0x000e640000000500 */
[----:B-1----:R-:W-:Y:S05]  /*15f0*/  @!P0 BRA `(.L_x_402) ;  /* 0x00000000001c8947 */ /* 0x002fea0003800000 */
[----:B------:R-:W-:-:S05]  /*1600*/  IMAD.MOV.U32 R2, RZ, RZ, R6 ;  /* 0x000000ffff027224 */ /* 0x000fca00078e0006 */
[----:B------:R-:W-:-:S07]  /*1610*/  MOV R2, R2 ;  /* 0x0000000200027202 */ /* 0x000fce0000000f00 */
.L_x_403:
[----:B------:R-:W1:Y:S02]  /*1620*/  LDS R8, [R2+0x4] ;  /* 0x0000040002087984 */ /* 0x000e640000000800 */
[----:B-1----:R-:W-:-:S05]  /*1630*/  HADD2 R9, R8, R4.H0_H0 ;  /* 0x2000000408097230 */ /* 0x002fca0000000000 */
[----:B------:R-:W1:Y:S02]  /*1640*/  ATOMS.CAST.SPIN P0, [R2+0x4], R8, R9 ;  /* 0x000004080200758d */ /* 0x000e640001800009 */
[----:B-1----:R-:W-:Y:S05]  /*1650*/  @!P0 BRA `(.L_x_403) ;  /* 0xfffffffc00f08947 */ /* 0x002fea000383ffff */
[----:B------:R-:W-:Y:S05]  /*1660*/  BRA `(.L_x_401) ;  /* 0x00000000000c7947 */ /* 0x000fea0003800000 */
.L_x_402:
[----:B0-----:R-:W2:Y:S02]  /*1670*/  LD.E R3, desc[UR8][R6.64+0x4] ;  /* 0x0000040806037980 */ /* 0x001ea4000c101900 */
[----:B--2---:R-:W-:-:S05]  /*1680*/  IMAD.IADD R3, R4, 0x1, R3 ;  /* 0x0000000104037824 */ /* 0x004fca00078e0203 */
[----:B------:R1:W-:Y:S02]  /*1690*/  ST.E desc[UR8][R6.64+0x4], R3 ;  /* 0x0000040306007985 */ /* 0x0003e4000c101908 */
.L_x_401:
[----:B------:R-:W-:Y:S05]  /*16a0*/  BSYNC.RECONVERGENT B0 ;  /* 0x0000000000007941 */ /* 0x000fea0003800200 */
.L_x_400:
        /* <DEDUP_REMOVED lines=8> */
.L_x_407:
[----:B------:R-:W0:Y:S02]  /*1730*/  LDS R8, [R2] ;  /* 0x0000000002087984 */ /* 0x000e240000000800 */
[----:B0-----:R-:W-:-:S05]  /*1740*/  HADD2 R9, R8, R4.H0_H0 ;  /* 0x2000000408097230 */ /* 0x001fca0000000000 */
[----:B------:R-:W0:Y:S02]  /*1750*/  ATOMS.CAST.SPIN P0, [R2], R8, R9 ;  /* 0x000000080200758d */ /* 0x000e240001800009 */
[----:B0-----:R-:W-:Y:S05]  /*1760*/  @!P0 BRA `(.L_x_407) ;  /* 0xfffffffc00f08947 */ /* 0x001fea000383ffff */
[----:B------:R-:W-:Y:S05]  /*1770*/  BRA `(.L_x_405) ;  /* 0x00000000000c7947 */ /* 0x000fea0003800000 */
.L_x_406:
[----:B------:R-:W2:Y:S02]  /*1780*/  LD.E R3, desc[UR8][R6.64] ;  /* 0x0000000806037980 */ /* 0x000ea4000c101900 */
[----:B--2---:R-:W-:-:S05]  /*1790*/  IMAD.IADD R3, R4, 0x1, R3 ;  /* 0x0000000104037824 */ /* 0x004fca00078e0203 */
[----:B------:R0:W-:Y:S02]  /*17a0*/  ST.E desc[UR8][R6.64], R3 ;  /* 0x0000000306007985 */ /* 0x0001e4000c101908 */
.L_x_405:
[----:B------:R-:W-:Y:S05]  /*17b0*/  BSYNC.RECONVERGENT B0 ;  /* 0x0000000000007941 */ /* 0x000fea0003800200 */
.L_x_404:
[----:B------:R1:W-:Y:S01]  /*17c0*/  ATOM.E.ADD.F16x2.RN.STRONG.GPU P0, RZ, desc[UR8][R6.64+0x4], R4 ;  /* 0x8000040406ff79a2 */ /* 0x0003e2000c10e108 */
[----:B------:R-:W-:Y:S04]  /*17d0*/  BSSY.RECONVERGENT B0, `(.L_x_408) ;  /* 0x000000e000007945 */ /* 0x000fe80003800200 */
[----:B-1----:R-:W-:Y:S05]  /*17e0*/  @P0 BRA `(.L_x_409) ;  /* 0x0000000000300947 */ /* 0x002fea0003800000 */
[----:B------:R-:W1:Y:S02]  /*17f0*/  QSPC.E.S P0, RZ, [R6+0x4] ;  /* 0x0000040006ff73aa */ /* 0x000e640000000500 */
[----:B-1----:R-:W-:Y:S05]  /*1800*/  @!P0 BRA `(.L_x_410) ;  /* 0x00000000001c8947 */ /* 0x002fea0003800000 */
[----:B------:R-:W-:-:S05]  /*1810*/  IMAD.MOV.U32 R2, RZ, RZ, R6 ;  /* 0x000000ffff027224 */ /* 0x000fca00078e0006 */
[----:B------:R-:W-:-:S07]  /*1820*/  MOV R2, R2 ;  /* 0x0000000200027202 */ /* 0x000fce0000000f00 */
.L_x_411:
[----:B------:R-:W1:Y:S02]  /*1830*/  LDS R8, [R2+0x4] ;  /* 0x0000040002087984 */ /* 0x000e640000000800 */
[----:B-1----:R-:W-:-:S05]  /*1840*/  HADD2 R9, R8, R4.H0_H0 ;  /* 0x2000000408097230 */ /* 0x002fca0000000000 */
[----:B------:R-:W1:Y:S02]  /*1850*/  ATOMS.CAST.SPIN P0, [R2+0x4], R8, R9 ;  /* 0x000004080200758d */ /* 0x000e640001800009 */
[----:B-1----:R-:W-:Y:S05]  /*1860*/  @!P0 BRA `(.L_x_411) ;  /* 0xfffffffc00f08947 */ /* 0x002fea000383ffff */
[----:B------:R-:W-:Y:S05]  /*1870*/  BRA `(.L_x_409) ;  /* 0x00000000000c7947 */ /* 0x000fea0003800000 */
.L_x_410:
[----:B0-----:R-:W2:Y:S02]  /*1880*/  LD.E R3, desc[UR8][R6.64+0x4] ;  /* 0x0000040806037980 */ /* 0x001ea4000c101900 */
[----:B--2---:R-:W-:-:S05]  /*1890*/  IMAD.IADD R3, R4, 0x1, R3 ;  /* 0x0000000104037824 */ /* 0x004fca00078e0203 */
[----:B------:R1:W-:Y:S02]  /*18a0*/  ST.E desc[UR8][R6.64+0x4], R3 ;  /* 0x0000040306007985 */ /* 0x0003e4000c101908 */
.L_x_409:
[----:B------:R-:W-:Y:S05]  /*18b0*/  BSYNC.RECONVERGENT B0 ;  /* 0x0000000000007941 */ /* 0x000fea0003800200 */
.L_x_408:
        /* <DEDUP_REMOVED lines=8> */
.L_x_415:
[----:B------:R-:W0:Y:S02]  /*1940*/  LDS R8, [R2] ;  /* 0x0000000002087984 */ /* 0x000e240000000800 */
[----:B0-----:R-:W-:-:S05]  /*1950*/  HADD2 R9, R8, R4.H0_H0 ;  /* 0x2000000408097230 */ /* 0x001fca0000000000 */
[----:B------:R-:W0:Y:S02]  /*1960*/  ATOMS.CAST.SPIN P0, [R2], R8, R9 ;  /* 0x000000080200758d */ /* 0x000e240001800009 */
[----:B0-----:R-:W-:Y:S05]  /*1970*/  @!P0 BRA `(.L_x_415) ;  /* 0xfffffffc00f08947 */ /* 0x001fea000383ffff */
[----:B------:R-:W-:Y:S05]  /*1980*/  BRA `(.L_x_413) ;  /* 0x00000000000c7947 */ /* 0x000fea0003800000 */
.L_x_414:
[----:B------:R-:W2:Y:S02]  /*1990*/  LD.E R3, desc[UR8][R6.64] ;  /* 0x0000000806037980 */ /* 0x000ea4000c101900 */
[----:B--2---:R-:W-:-:S05]  /*19a0*/  IMAD.IADD R3, R4, 0x1, R3 ;  /* 0x0000000104037824 */ /* 0x004fca00078e0203 */
[----:B------:R0:W-:Y:S02]  /*19b0*/  ST.E desc[UR8][R6.64], R3 ;  /* 0x0000000306007985 */ /* 0x0001e4000c101908 */
.L_x_413:
[----:B------:R-:W-:Y:S05]  /*19c0*/  BSYNC.RECONVERGENT B0 ;  /* 0x0000000000007941 */ /* 0x000fea0003800200 */
.L_x_412:
[----:B------:R1:W-:Y:S01]  /*19d0*/  ATOM.E.ADD.F16x2.RN.STRONG.GPU P0, RZ, desc[UR8][R6.64+0x4], R4 ;  /* 0x8000040406ff79a2 */ /* 0x0003e2000c10e108 */
[----:B------:R-:W-:Y:S04]  /*19e0*/  BSSY.RECONVERGENT B0, `(.L_x_416) ;  /* 0x000000e000007945 */ /* 0x000fe80003800200 */
[----:B-1----:R-:W-:Y:S05]  /*19f0*/  @P0 BRA `(.L_x_417) ;  /* 0x0000000000300947 */ /* 0x002fea0003800000 */
[----:B------:R-:W1:Y:S02]  /*1a00*/  QSPC.E.S P0, RZ, [R6+0x4] ;  /* 0x0000040006ff73aa */ /* 0x000e640000000500 */
[----:B-1----:R-:W-:Y:S05]  /*1a10*/  @!P0 BRA `(.L_x_418) ;  /* 0x00000000001c8947 */ /* 0x002fea0003800000 */
[----:B------:R-:W-:-:S05]  /*1a20*/  IMAD.MOV.U32 R2, RZ, RZ, R6 ;  /* 0x000000ffff027224 */ /* 0x000fca00078e0006 */
[----:B------:R-:W-:-:S07]  /*1a30*/  MOV R2, R2 ;  /* 0x0000000200027202 */ /* 0x000fce0000000f00 */
.L_x_419:
[----:B------:R-:W1:Y:S02]  /*1a40*/  LDS R8, [R2+0x4] ;  /* 0x0000040002087984 */ /* 0x000e640000000800 */
[----:B-1----:R-:W-:-:S05]  /*1a50*/  HADD2 R9, R8, R4.H0_H0 ;  /* 0x2000000408097230 */ /* 0x002fca0000000000 */
[----:B------:R-:W1:Y:S02]  /*1a60*/  ATOMS.CAST.SPIN P0, [R2+0x4], R8, R9 ;  /* 0x000004080200758d */ /* 0x000e640001800009 */
[----:B-1----:R-:W-:Y:S05]  /*1a70*/  @!P0 BRA `(.L_x_419) ;  /* 0xfffffffc00f08947 */ /* 0x002fea000383ffff */
[----:B------:R-:W-:Y:S05]  /*1a80*/  BRA `(.L_x_417) ;  /* 0x00000000000c7947 */ /* 0x000fea0003800000 */
.L_x_418:
[----:B0-----:R-:W2:Y:S02]  /*1a90*/  LD.E R3, desc[UR8][R6.64+0x4] ;  /* 0x0000040806037980 */ /* 0x001ea4000c101900 */
[----:B--2---:R-:W-:-:S05]  /*1aa0*/  IMAD.IADD R3, R4, 0x1, R3 ;  /* 0x0000000104037824 */ /* 0x004fca00078e0203 */
[----:B------:R1:W-:Y:S02]  /*1ab0*/  ST.E desc[UR8][R6.64+0x4], R3 ;  /* 0x0000040306007985 */ /* 0x0003e4000c101908 */
.L_x_417:
[----:B------:R-:W-:Y:S05]  /*1ac0*/  BSYNC.RECONVERGENT B0 ;  /* 0x0000000000007941 */ /* 0x000fea0003800200 */
.L_x_416:
        /* <DEDUP_REMOVED lines=8> */
.L_x_423:
[----:B------:R-:W0:Y:S02]  /*1b50*/  LDS R8, [R2] ;  /* 0x0000000002087984 */ /* 0x000e240000000800 */
[----:B0-----:R-:W-:-:S05]  /*1b60*/  HADD2 R9, R8, R4.H0_H0 ;  /* 0x2000000408097230 */ /* 0x001fca0000000000 */
[----:B------:R-:W0:Y:S02]  /*1b70*/  ATOMS.CAST.SPIN P0, [R2], R8, R9 ;  /* 0x000000080200758d */ /* 0x000e240001800009 */
[----:B0-----:R-:W-:Y:S05]  /*1b80*/  @!P0 BRA `(.L_x_423) ;  /* 0xfffffffc00f08947 */ /* 0x001fea000383ffff */
[----:B------:R-:W-:Y:S05]  /*1b90*/  BRA `(.L_x_421) ;  /* 0x00000000000c7947 */ /* 0x000fea0003800000 */
.L_x_422:
[----:B------:R-:W2:Y:S02]  /*1ba0*/  LD.E R3, desc[UR8][R6.64] ;  /* 0x0000000806037980 */ /* 0x000ea4000c101900 */
[----:B--2---:R-:W-:-:S05]  /*1bb0*/  IMAD.IADD R3, R4, 0x1, R3 ;  /* 0x0000000104037824 */ /* 0x004fca00078e0203 */
[----:B------:R0:W-:Y:S02]  /*1bc0*/  ST.E desc[UR8][R6.64], R3 ;  /* 0x0000000306007985 */ /* 0x0001e4000c101908 */
.L_x_421:
[----:B------:R-:W-:Y:S05]  /*1bd0*/  BSYNC.RECONVERGENT B0 ;  /* 0x0000000000007941 */ /* 0x000fea0003800200 */
.L_x_420:
[----:B------:R1:W-:Y:S02]  /*1be0*/  ATOM.E.ADD.F16x2.RN.STRONG.GPU P0, RZ, desc[UR8][R6.64+0x4], R4 ;  /* 0x8000040406ff79a2 */ /* 0x0003e4000c10e108 */
[----:B-1----:R-:W-:Y:S05]  /*1bf0*/  @P0 EXIT ;  /* 0x000000000000094d */ /* 0x002fea0003800000 */
[----:B------:R-:W1:Y:S02]  /*1c00*/  QSPC.E.S P0, RZ, [R6+0x4] ;  /* 0x0000040006ff73aa */ /* 0x000e640000000500 */
[----:B-1----:R-:W-:Y:S05]  /*1c10*/  @!P0 BRA `(.L_x_424) ;  /* 0x00000000001c8947 */ /* 0x002fea0003800000 */
[----:B------:R-:W-:-:S05]  /*1c20*/  IMAD.MOV.U32 R2, RZ, RZ, R6 ;  /* 0x000000ffff027224 */ /* 0x000fca00078e0006 */
[----:B------:R-:W-:-:S07]  /*1c30*/  MOV R2, R2 ;  /* 0x0000000200027202 */ /* 0x000fce0000000f00 */
.L_x_425:
[----:B0-----:R-:W0:Y:S02]  /*1c40*/  LDS R6, [R2+0x4] ;  /* 0x0000040002067984 */ /* 0x001e240000000800 */
[----:B0-----:R-:W-:-:S05]  /*1c50*/  HADD2 R7, R6, R4.H0_H0 ;  /* 0x2000000406077230 */ /* 0x001fca0000000000 */
[----:B------:R-:W0:Y:S02]  /*1c60*/  ATOMS.CAST.SPIN P0, [R2+0x4], R6, R7 ;  /* 0x000004060200758d */ /* 0x000e240001800007 */
[----:B0-----:R-:W-:Y:S05]  /*1c70*/  @!P0 BRA `(.L_x_425) ;  /* 0xfffffffc00f08947 */ /* 0x001fea000383ffff */
[----:B------:R-:W-:Y:S05]  /*1c80*/  EXIT ;  /* 0x000000000000794d */ /* 0x000fea0003800000 */
.L_x_424:
[----:B0-----:R-:W2:Y:S02]  /*1c90*/  LD.E R3, desc[UR8][R6.64+0x4] ;  /* 0x0000040806037980 */ /* 0x001ea4000c101900 */
[----:B--2---:R-:W-:-:S05]  /*1ca0*/  IMAD.IADD R3, R4, 0x1, R3 ;  /* 0x0000000104037824 */ /* 0x004fca00078e0203 */
[----:B------:R-:W-:Y:S01]  /*1cb0*/  ST.E desc[UR8][R6.64+0x4], R3 ;  /* 0x0000040306007985 */ /* 0x000fe2000c101908 */
[----:B------:R-:W-:Y:S05]  /*1cc0*/  EXIT ;  /* 0x000000000000794d */ /* 0x000fea0003800000 */
.L_x_426:
        /* <DEDUP_REMOVED lines=11> */
.L_x_3295:


//--------------------- .text._Z28gemm_half_q_half_gptq_kernelILi7ELb1ELb0EEvPK6__halfPKjS4_S2_PS0_iiiiiPKtibS2_i --------------------------
	.section	.text._Z28gemm_half_q_half_gptq_kernelILi7ELb1ELb0EEvPK6__halfPKjS4_S2_PS0_iiiiiPKtibS2_i,"ax",@progbits
	.align	128
        .global         _Z28gemm_half_q_half_gptq_kernelILi7ELb1ELb0EEvPK6__halfPKjS4_S2_PS0_iiiiiPKtibS2_i
        .type           _Z28gemm_half_q_half_gptq_kernelILi7ELb1ELb0EEvPK6__halfPKjS4_S2_PS0_iiiiiPKtibS2_i,@function
        .size           _Z28gemm_half_q_half_gptq_kernelILi7ELb1ELb0EEvPK6__halfPKjS4_S2_PS0_iiiiiPKtibS2_i,(.L_x_3296 - _Z28gemm_half_q_half_gptq_kernelILi7ELb1ELb0EEvPK6__halfPKjS4_S2_PS0_iiiiiPKtibS2_i)
        .other          _Z28gemm_half_q_half_gptq_kernelILi7ELb1ELb0EEvPK6__halfPKjS4_S2_PS0_iiiiiPKtibS2_i,@"STO_CUDA_ENTRY STV_DEFAULT"
_Z28gemm_half_q_half_gptq_kernelILi7ELb1ELb0EEvPK6__halfPKjS4_S2_PS0_iiiiiPKtibS2_i:
.text._Z28gemm_half_q_half_gptq_kernelILi7ELb1ELb0EEvPK6__halfPKjS4_S2_PS0_iiiiiPKtibS2_i:
        /* <DEDUP_REMOVED lines=19> */
[----:B---3--:R-:W-:Y:S01]  /*0130*/  LOP3.LUT R0, R5, R0, R2, 0xfe, !PT ;  /* 0x0000000005007212 */ /* 0x008fe200078efe02 */
[----:B------:R-:W0:Y:S03]  /*0140*/  S2R R10, SR_CTAID.X ;  /* 0x00000000000a7919 */ /* 0x000e260000002500 */
[----:B--2---:R-:W-:-:S04]  /*0150*/  LOP3.LUT R0, R9, R0, R6, 0xfe, !PT ;  /* 0x0000000009007212 */ /* 0x004fc800078efe06 */
        /* <DEDUP_REMOVED lines=28> */
[----:B------:R-:W-:Y:S01]  /*0320*/  LEA.HI.X.SX32 R16, R6, RZ, 0x1, P0 ;  /* 0x000000ff06107211 */ /* 0x000fe200000f0eff */
[----:B------:R-:W-:Y:S01]  /*0330*/  IMAD.IADD R6, R7, 0x1, R4 ;  /* 0x0000000107067824 */ /* 0x000fe200078e0204 */
[----:B------:R-:W-:-:S04]  /*0340*/  IADD3 R9, P1, PT, R5, R7, RZ ;  /* 0x0000000705097210 */ /* 0x000fc80007f3e0ff */
[----:B------:R-:W-:Y:S01]  /*0350*/  LEA.HI.X.SX32 R12, R7, RZ, 0x1, P1 ;  /* 0x000000ff070c7211 */ /* 0x000fe200008f0eff */
[----:B------:R-:W-:Y:S01]  /*0360*/  IMAD.IADD R7, R6, 0x1, R4 ;  /* 0x0000000106077824 */ /* 0x000fe200078e0204 */
[----:B0-----:R-:W-:Y:S02]  /*0370*/  LEA R10, P0, R11, UR6, 0x1 ;  /* 0x000000060b0a7c11 */ /* 0x001fe4000f8008ff */
[----:B------:R-:W-:Y:S02]  /*0380*/  LEA R14, P1, R9, UR6, 0x1 ;  /* 0x00000006090e7c11 */ /* 0x000fe4000f8208ff */
[----:B------:R-:W-:Y:S02]  /*0390*/  IADD3 R8, P2, PT, R5, R6, RZ ;  /* 0x0000000605087210 */ /* 0x000fe40007f5e0ff */
[----:B------:R-:W-:Y:S02]  /*03a0*/  LEA.HI.X R11, R11, UR7, R16, 0x1, P0 ;  /* 0x000000070b0b7c11 */ /* 0x000fe400080f0c10 */
[----:B------:R-:W-:-:S02]  /*03b0*/  LEA.HI.X R15, R9, UR7, R12, 0x1, P1 ;  /* 0x00000007090f7c11 */ /* 0x000fc400088f0c0c */
[----:B------:R-:W-:Y:S01]  /*03c0*/  LEA.HI.X.SX32 R13, R6, RZ, 0x1, P2 ;  /* 0x000000ff060d7211 */ /* 0x000fe200010f0eff */
[----:B------:R0:W2:Y:S01]  /*03d0*/  LDG.E.U16.CONSTANT R10, desc[UR8][R10.64] ;  /* 0x000000080a0a7981 */ /* 0x0000a2000c1e9500 */
[C---:B------:R-:W-:Y:S02]  /*03e0*/  LEA R16, P0, R8.reuse, UR6, 0x1 ;  /* 0x0000000608107c11 */ /* 0x040fe4000f8008ff */
[----:B------:R-:W-:Y:S01]  /*03f0*/  IADD3 R9, P1, PT, R5, R7, RZ ;  /* 0x0000000705097210 */ /* 0x000fe20007f3e0ff */
[----:B------:R-:W3:Y:S01]  /*0400*/  LDG.E.U16.CONSTANT R14, desc[UR8][R14.64] ;  /* 0x000000080e0e7981 */ /* 0x000ee2000c1e9500 */
[----:B------:R-:W-:Y:S01]  /*0410*/  LEA.HI.X R17, R8, UR7, R13, 0x1, P0 ;  /* 0x0000000708117c11 */ /* 0x000fe200080f0c0d */
[C---:B------:R-:W-:Y:S01]  /*0420*/  IMAD.IADD R8, R7.reuse, 0x1, R4 ;  /* 0x0000000107087824 */ /* 0x040fe200078e0204 */
[----:B------:R-:W-:Y:S02]  /*0430*/  LEA.HI.X.SX32 R12, R7, RZ, 0x1, P1 ;  /* 0x000000ff070c7211 */ /* 0x000fe400008f0eff */
[C---:B------:R-:W-:Y:S01]  /*0440*/  LEA R6, P0, R9.reuse, UR6, 0x1 ;  /* 0x0000000609067c11 */ /* 0x040fe2000f8008ff */
[----:B------:R-:W4:Y:S03]  /*0450*/  LDG.E.U16.CONSTANT R16, desc[UR8][R16.64] ;  /* 0x0000000810107981 */ /* 0x000f26000c1e9500 */
[----:B------:R-:W-:Y:S01]  /*0460*/  LEA.HI.X R7, R9, UR7, R12, 0x1, P0 ;  /* 0x0000000709077c11 */ /* 0x000fe200080f0c0c */
[----:B------:R-:W-:Y:S01]  /*0470*/  IMAD.IADD R9, R8, 0x1, R4 ;  /* 0x0000000108097824 */ /* 0x000fe200078e0204 */
[----:B------:R-:W-:-:S03]  /*0480*/  IADD3 R18, P0, PT, R5, R8, RZ ;  /* 0x0000000805127210 */ /* 0x000fc60007f1e0ff */
[----:B------:R-:W-:Y:S01]  /*0490*/  IMAD.IADD R12, R9, 0x1, R4 ;  /* 0x00000001090c7824 */ /* 0x000fe200078e0204 */
[C---:B------:R-:W-:Y:S01]  /*04a0*/  IADD3 R13, P2, PT, R5.reuse, R9, RZ ;  /* 0x00000009050d7210 */ /* 0x040fe20007f5e0ff */
[----:B------:R-:W5:Y:S01]  /*04b0*/  LDG.E.U16.CONSTANT R6, desc[UR8][R6.64] ;  /* 0x0000000806067981 */ /* 0x000f62000c1e9500 */
[----:B------:R-:W-:Y:S02]  /*04c0*/  LEA.HI.X.SX32 R19, R8, RZ, 0x1, P0 ;  /* 0x000000ff08137211 */ /* 0x000fe400000f0eff */
[C---:B------:R-:W-:Y:S02]  /*04d0*/  LEA R4, P1, R18.reuse, UR6, 0x1 ;  /* 0x0000000612047c11 */ /* 0x040fe4000f8208ff */
[----:B0-----:R-:W-:Y:S02]  /*04e0*/  IADD3 R11, P0, PT, R5, R12, RZ ;  /* 0x0000000c050b7210 */ /* 0x001fe40007f1e0ff */
[----:B------:R-:W-:Y:S02]  /*04f0*/  LEA.HI.X.SX32 R20, R9, RZ, 0x1, P2 ;  /* 0x000000ff09147211 */ /* 0x000fe400010f0eff */
[----:B------:R-:W-:-:S02]  /*0500*/  LEA.HI.X R5, R18, UR7, R19, 0x1, P1 ;  /* 0x0000000712057c11 */ /* 0x000fc400088f0c13 */
        /* <DEDUP_REMOVED lines=16> */
.L_x_429:
        /* <DEDUP_REMOVED lines=14> */
[----:B------:R-:W-:-:S02]  /*06f0*/  LEA.HI.X.SX32 R13, R13, RZ, 0x1, P1 ;  /* 0x000000ff0d0d7211 */ /* 0x000fc400008f0eff */
[----:B------:R-:W-:Y:S02]  /*0700*/  LEA.HI.X R17, R9, UR7, R10, 0x1, P0 ;  /* 0x0000000709117c11 */ /* 0x000fe400080f0c0a */
[----:B------:R-:W-:Y:S02]  /*0710*/  LEA R14, P0, R8, UR6, 0x1 ;  /* 0x00000006080e7c11 */ /* 0x000fe4000f8008ff */
[----:B------:R-:W-:Y:S01]  /*0720*/  IADD3 R9, P1, PT, R18, R5, RZ ;  /* 0x0000000512097210 */ /* 0x000fe20007f3e0ff */
[----:B------:R-:W2:Y:S01]  /*0730*/  LDG.E.U16.CONSTANT R16, desc[UR8][R16.64] ;  /* 0x0000000810107981 */ /* 0x000ea2000c1e9500 */
[----:B------:R-:W-:Y:S02]  /*0740*/  LEA.HI.X.SX32 R20, R20, RZ, 0x1, P2 ;  /* 0x000000ff14147211 */ /* 0x000fe400010f0eff */
[----:B------:R-:W-:Y:S02]  /*0750*/  LEA R12, P2, R11, UR6, 0x1 ;  /* 0x000000060b0c7c11 */ /* 0x000fe4000f8408ff */
[----:B------:R-:W-:-:S02]  /*0760*/  LEA.HI.X R15, R8, UR7, R13, 0x1, P0 ;  /* 0x00000007080f7c11 */ /* 0x000fc400080f0c0d */
[----:B------:R-:W-:Y:S02]  /*0770*/  LEA.HI.X.SX32 R18, R18, RZ, 0x1, P1 ;  /* 0x000000ff12127211 */ /* 0x000fe400008f0eff */
[-C--:B------:R-:W-:Y:S01]  /*0780*/  IADD3 R7, P0, PT, R19, R5.reuse, RZ ;  /* 0x0000000513077210 */ /* 0x080fe20007f1e0ff */
[----:B------:R-:W3:Y:S01]  /*0790*/  LDG.E.U16.CONSTANT R14, desc[UR8][R14.64] ;  /* 0x000000080e0e7981 */ /* 0x000ee2000c1e9500 */
[----:B------:R-:W-:Y:S02]  /*07a0*/  LEA R8, P1, R9, UR6, 0x1 ;  /* 0x0000000609087c11 */ /* 0x000fe4000f8208ff */
[----:B------:R-:W-:Y:S01]  /*07b0*/  LEA.HI.X R13, R11, UR7, R20, 0x1, P2 ;  /* 0x000000070b0d7c11 */ /* 0x000fe200090f0c14 */
[C---:B------:R-:W-:Y:S01]  /*07c0*/  IMAD.IADD R20, R19.reuse, 0x1, R4 ;  /* 0x0000000113147824 */ /* 0x040fe200078e0204 */
[----:B------:R-:W-:Y:S02]  /*07d0*/  LEA.HI.X.SX32 R10, R19, RZ, 0x1, P0 ;  /* 0x000000ff130a7211 */ /* 0x000fe400000f0eff */
[----:B------:R-:W-:Y:S01]  /*07e0*/  LEA.HI.X R9, R9, UR7, R18, 0x1, P1 ;  /* 0x0000000709097c11 */ /* 0x000fe200088f0c12 */
[C---:B------:R-:W-:Y:S01]  /*07f0*/  IMAD.IADD R18, R20.reuse, 0x1, R4 ;  /* 0x0000000114127824 */ /* 0x040fe200078e0204 */
[C---:B------:R-:W-:Y:S01]  /*0800*/  LEA R6, P0, R7.reuse, UR6, 0x1 ;  /* 0x0000000607067c11 */ /* 0x040fe2000f8008ff */
[----:B------:R-:W4:Y:S03]  /*0810*/  LDG.E.U16.CONSTANT R12, desc[UR8][R12.64] ;  /* 0x000000080c0c7981 */ /* 0x000f26000c1e9500 */
[----:B------:R-:W-:Y:S01]  /*0820*/  LEA.HI.X R7, R7, UR7, R10, 0x1, P0 ;  /* 0x0000000707077c11 */ /* 0x000fe200080f0c0a */
[----:B------:R-:W5:Y:S01]  /*0830*/  LDG.E.U16.CONSTANT R8, desc[UR8][R8.64] ;  /* 0x0000000808087981 */ /* 0x000f62000c1e9500 */
[----:B------:R-:W-:-:S02]  /*0840*/  IADD3 R19, P0, PT, R20, R5, RZ ;  /* 0x0000000514137210 */ /* 0x000fc40007f1e0ff */
[----:B------:R-:W-:Y:S01]  /*0850*/  IADD3 R11, P1, PT, R18, R5, RZ ;  /* 0x00000005120b7210 */ /* 0x000fe20007f3e0ff */
[----:B------:R-:W5:Y:S01]  /*0860*/  LDG.E.U16.CONSTANT R6, desc[UR8][R6.64] ;  /* 0x0000000806067981 */ /* 0x000f62000c1e9500 */
[----:B------:R-:W-:Y:S02]  /*0870*/  LEA.HI.X.SX32 R20, R20, RZ, 0x1, P0 ;  /* 0x000000ff14147211 */ /* 0x000fe400000f0eff */
[----:B------:R-:W-:Y:S02]  /*0880*/  LEA.HI.X.SX32 R18, R18, RZ, 0x1, P1 ;  /* 0x000000ff12127211 */ /* 0x000fe400008f0eff */
[----:B------:R-:W-:Y:S02]  /*0890*/  LEA R4, P0, R19, UR6, 0x1 ;  /* 0x0000000613047c11 */ /* 0x000fe4000f8008ff */
[----:B------:R-:W-:Y:S02]  /*08a0*/  LEA R10, P1, R11, UR6, 0x1 ;  /* 0x000000060b0a7c11 */ /* 0x000fe4000f8208ff */
[----:B------:R-:W-:-:S02]  /*08b0*/  LEA.HI.X R5, R19, UR7, R20, 0x1, P0 ;  /* 0x0000000713057c11 */ /* 0x000fc400080f0c14 */
        /* <DEDUP_REMOVED lines=10> */
.L_x_428:
[----:B------:R-:W-:Y:S05]  /*0960*/  BSYNC.RECONVERGENT B0 ;  /* 0x0000000000007941 */ /* 0x000fea0003800200 */
.L_x_427:
[----:B01----:R-:W0:Y:S02]  /*0970*/  LDC R3, c[0x0][0x3ac] ;  /* 0x0000eb00ff037b82 */ /* 0x003e240000000800 */
[----:B0-----:R-:W-:-:S13]  /*0980*/  ISETP.GE.AND P0, PT, R0, R3, PT ;  /* 0x000000030000720c */ /* 0x001fda0003f06270 */
[----:B------:R-:W-:Y:S05]  /*0990*/  @P0 EXIT ;  /* 0x000000000000094d */ /* 0x000fea0003800000 */
[----:B------:R-:W0:Y:S01]  /*09a0*/  LDCU.U8 UR5, c[0x0][0x3cc] ;  /* 0x00007980ff0577ac */ /* 0x000e220008000000 */
[----:B------:R-:W1:Y:S01]  /*09b0*/  LDC.64 R4, c[0x0][0x3a0] ;  /* 0x0000e800ff047b82 */ /* 0x000e620000000a00 */
[----:B------:R-:W-:Y:S01]  /*09c0*/  IMAD R7, R3, UR4, R0 ;  /* 0x0000000403077c24 */ /* 0x000fe2000f8e0200 */
[----:B0-----:R-:W-:-:S06]  /*09d0*/  UPRMT UR5, UR5, 0x8880, URZ ;  /* 0x0000888005057896 */ /* 0x001fcc00080000ff */
[----:B------:R-:W-:Y:S01]  /*09e0*/  ISETP.NE.AND P0, PT, RZ, UR5, PT ;  /* 0x00000005ff007c0c */ /* 0x000fe2000bf05270 */
[----:B-1----:R-:W-:-:S03]  /*09f0*/  IMAD.WIDE R4, R7, 0x2, R4 ;  /* 0x0000000207047825 */ /* 0x002fc600078e0204 */
[----:B------:R-:W-:Y:S01]  /*0a00*/  ISETP.NE.OR P0, PT, R2, RZ, !P0 ;  /* 0x000000ff0200720c */ /* 0x000fe20004705670 */
[----:B------:R-:W-:-:S12]  /*0a10*/  HFMA2 R2, RZ, 1, 1, RZ ;  /* 0x3c003c00ff027831 */ /* 0x000fd800000000ff */
        /* <DEDUP_REMOVED lines=17> */
.L_x_430:
        /* <DEDUP_REMOVED lines=8> */
.L_x_434:
[----:B------:R-:W0:Y:S02]  /*0bb0*/  LDS R8, [R6] ;  /* 0x0000000006087984 */ /* 0x000e240000000800 */
[----:B0-----:R-:W-:-:S05]  /*0bc0*/  HADD2 R9, R8, R2.H0_H0 ;  /* 0x2000000208097230 */ /* 0x001fca0000000000 */
[----:B------:R-:W0:Y:S02]  /*0bd0*/  ATOMS.CAST.SPIN P0, [R6], R8, R9 ;  /* 0x000000080600758d */ /* 0x000e240001800009 */
[----:B0-----:R-:W-:Y:S05]  /*0be0*/  @!P0 BRA `(.L_x_434) ;  /* 0xfffffffc00f08947 */ /* 0x001fea000383ffff */
[----:B------:R-:W-:Y:S05]  /*0bf0*/  BRA `(.L_x_432) ;  /* 0x00000000000c7947 */ /* 0x000fea0003800000 */
.L_x_433:
[----:B0-----:R-:W2:Y:S02]  /*0c00*/  LD.E R7, desc[UR8][R4.64] ;  /* 0x0000000804077980 */ /* 0x001ea4000c101900 */
[----:B--2---:R-:W-:-:S05]  /*0c10*/  IMAD.IADD R7, R2, 0x1, R7 ;  /* 0x0000000102077824 */ /* 0x004fca00078e0207 */
[----:B------:R1:W-:Y:S02]  /*0c20*/  ST.E desc[UR8][R4.64], R7 ;  /* 0x0000000704007985 */ /* 0x0003e4000c101908 */
.L_x_432:
[----:B------:R-:W-:Y:S05]  /*0c30*/  BSYNC.RECONVERGENT B0 ;  /* 0x0000000000007941 */ /* 0x000fea0003800200 */
.L_x_431:
[----:B------:R2:W-:Y:S01]  /*0c40*/  ATOM.E.ADD.F16x2.RN.STRONG.GPU P0, RZ, desc[UR8][R4.64+0x4], R2 ;  /* 0x8000040204ff79a2 */ /* 0x0005e2000c10e108 */
[----:B------:R-:W-:Y:S04]  /*0c50*/  BSSY.RECONVERGENT B0, `(.L_x_435) ;  /* 0x000000e000007945 */ /* 0x000fe80003800200 */
[----:B--2---:R-:W-:Y:S05]  /*0c60*/  @P0 BRA `(.L_x_436) ;  /* 0x0000000000300947 */ /* 0x004fea0003800000 */
[----:B------:R-:W2:Y:S02]  /*0c70*/  QSPC.E.S P0, RZ, [R4+0x4] ;  /* 0x0000040004ff73aa */ /* 0x000ea40000000500 */
[----:B--2---:R-:W-:Y:S05]  /*0c80*/  @!P0 BRA `(.L_x_437) ;  /* 0x00000000001c8947 */ /* 0x004fea0003800000 */
[----:B0-----:R-:W-:-:S05]  /*0c90*/  IMAD.MOV.U32 R6, RZ, RZ, R4 ;  /* 0x000000ffff067224 */ /* 0x001fca00078e0004 */
[----:B------:R-:W-:-:S07]  /*0ca0*/  MOV R6, R6 ;  /* 0x0000000600067202 */ /* 0x000fce0000000f00 */
.L_x_438:
[----:B------:R-:W0:Y:S02]  /*0cb0*/  LDS R8, [R6+0x4] ;  /* 0x0000040006087984 */ /* 0x000e240000000800 */
[----:B0-----:R-:W-:-:S05]  /*0cc0*/  HADD2 R9, R8, R2.H0_H0 ;  /* 0x2000000208097230 */ /* 0x001fca0000000000 */
[----:B------:R-:W0:Y:S02]  /*0cd0*/  ATOMS.CAST.SPIN P0, [R6+0x4], R8, R9 ;  /* 0x000004080600758d */ /* 0x000e240001800009 */
[----:B0-----:R-:W-:Y:S05]  /*0ce0*/  @!P0 BRA `(.L_x_438) ;  /* 0xfffffffc00f08947 */ /* 0x001fea000383ffff */
[----:B------:R-:W-:Y:S05]  /*0cf0*/  BRA `(.L_x_436) ;  /* 0x00000000000c7947 */ /* 0x000fea0003800000 */
.L_x_437:
[----:B01----:R-:W2:Y:S02]  /*0d00*/  LD.E R7, desc[UR8][R4.64+0x4] ;  /* 0x0000040804077980 */ /* 0x003ea4000c101900 */
[----:B--2---:R-:W-:-:S05]  /*0d10*/  IMAD.IADD R7, R2, 0x1, R7 ;  /* 0x0000000102077824 */ /* 0x004fca00078e0207 */
[----:B------:R2:W-:Y:S02]  /*0d20*/  ST.E desc[UR8][R4.64+0x4], R7 ;  /* 0x0000040704007985 */ /* 0x0005e4000c101908 */
.L_x_436:
[----:B------:R-:W-:Y:S05]  /*0d30*/  BSYNC.RECONVERGENT B0 ;  /* 0x0000000000007941 */ /* 0x000fea0003800200 */
.L_x_435:
        /* <DEDUP_REMOVED lines=8> */
.L_x_442:
[----:B------:R-:W0:Y:S02]  /*0dc0*/  LDS R8, [R4] ;  /* 0x0000000004087984 */ /* 0x000e240000000800 */
[----:B0-----:R-:W-:-:S05]  /*0dd0*/  HADD2 R9, R8, R2.H0_H0 ;  /* 0x2000000208097230 */ /* 0x001fca0000000000 */
[----:B------:R-:W0:Y:S02]  /*0de0*/  ATOMS.CAST.SPIN P0, [R4], R8, R9 ;  /* 0x000000080400758d */ /* 0x000e240001800009 */
[----:B0-----:R-:W-:Y:S05]  /*0df0*/  @!P0 BRA `(.L_x_442) ;  /* 0xfffffffc00f08947 */ /* 0x001fea000383ffff */
[----:B------:R-:W-:Y:S05]  /*0e00*/  BRA `(.L_x_440) ;  /* 0x00000000000c7947 */ /* 0x000fea0003800000 */
.L_x_441:
[----:B------:R-:W2:Y:S02]  /*0e10*/  LD.E R5, desc[UR8][R6.64] ;  /* 0x0000000806057980 */ /* 0x000ea4000c101900 */
[----:B--2---:R-:W-:-:S05]  /*0e20*/  IMAD.IADD R5, R2, 0x1, R5 ;  /* 0x0000000102057824 */ /* 0x004fca00078e0205 */
[----:B------:R0:W-:Y:S02]  /*0e30*/  ST.E desc[UR8][R6.64], R5 ;  /* 0x0000000506007985 */ /* 0x0001e4000c101908 */
.L_x_440:
[----:B------:R-:W-:Y:S05]  /*0e40*/  BSYNC.RECONVERGENT B0 ;  /* 0x0000000000007941 */ /* 0x000fea0003800200 */
.L_x_439:
[----:B------:R1:W-:Y:S01]  /*0e50*/  ATOM.E.ADD.F16x2.RN.STRONG.GPU P0, RZ, desc[UR8][R6.64+0x4], R2 ;  /* 0x8000040206ff79a2 */ /* 0x0003e2000c10e108 */
[----:B------:R-:W-:Y:S04]  /*0e60*/  BSSY.RECONVERGENT B0, `(.L_x_443) ;  /* 0x000000e000007945 */ /* 0x000fe80003800200 */
[----:B-1----:R-:W-:Y:S05]  /*0e70*/  @P0 BRA `(.L_x_444) ;  /* 0x0000000000300947 */ /* 0x002fea0003800000 */
[----:B------:R-:W1:Y:S02]  /*0e80*/  QSPC.E.S P0, RZ, [R6+0x4] ;  /* 0x0000040006ff73aa */ /* 0x000e640000000500 */
[----:B-1----:R-:W-:Y:S05]  /*0e90*/  @!P0 BRA `(.L_x_445) ;  /* 0x00000000001c8947 */ /* 0x002fea0003800000 */
[----:B------:R-:W-:-:S05]  /*0ea0*/  IMAD.MOV.U32 R4, RZ, RZ, R6 ;  /* 0x000000ffff047224 */ /* 0x000fca00078e0006 */
[----:B------:R-:W-:-:S07]  /*0eb0*/  MOV R4, R4 ;  /* 0x0000000400047202 */ /* 0x000fce0000000f00 */
.L_x_446:
[----:B------:R-:W1:Y:S02]  /*0ec0*/  LDS R8, [R4+0x4] ;  /* 0x0000040004087984 */ /* 0x000e640000000800 */
[----:B-1----:R-:W-:-:S05]  /*0ed0*/  HADD2 R9, R8, R2.H0_H0 ;  /* 0x2000000208097230 */ /* 0x002fca0000000000 */
[----:B------:R-:W1:Y:S02]  /*0ee0*/  ATOMS.CAST.SPIN P0, [R4+0x4], R8, R9 ;  /* 0x000004080400758d */ /* 0x000e640001800009 */
[----:B-1----:R-:W-:Y:S05]  /*0ef0*/  @!P0 BRA `(.L_x_446) ;  /* 0xfffffffc00f08947 */ /* 0x002fea000383ffff */
[----:B------:R-:W-:Y:S05]  /*0f00*/  BRA `(.L_x_444) ;  /* 0x00000000000c7947 */ /* 0x000fea0003800000 */
.L_x_445:
[----:B0-----:R-:W2:Y:S02]  /*0f10*/  LD.E R5, desc[UR8][R6.64+0x4] ;  /* 0x0000040806057980 */ /* 0x001ea4000c101900 */
[----:B--2---:R-:W-:-:S05]  /*0f20*/  IMAD.IADD R5, R2, 0x1, R5 ;  /* 0x0000000102057824 */ /* 0x004fca00078e0205 */
[----:B------:R1:W-:Y:S02]  /*0f30*/  ST.E desc[UR8][R6.64+0x4], R5 ;  /* 0x0000040506007985 */ /* 0x0003e4000c101908 */
.L_x_444:
[----:B------:R-:W-:Y:S05]  /*0f40*/  BSYNC.RECONVERGENT B0 ;  /* 0x0000000000007941 */ /* 0x000fea0003800200 */
.L_x_443:
        /* <DEDUP_REMOVED lines=8> */
.L_x_450:
[----:B------:R-:W0:Y:S02]  /*0fd0*/  LDS R8, [R4] ;  /* 0x0000000004087984 */ /* 0x000e240000000800 */
[----:B0-----:R-:W-:-:S05]  /*0fe0*/  HADD2 R9, R8, R2.H0_H0 ;  /* 0x2000000208097230 */ /* 0x001fca0000000000 */
[----:B------:R-:W0:Y:S02]  /*0ff0*/  ATOMS.CAST.SPIN P0, [R4], R8, R9 ;  /* 0x000000080400758d */ /* 0x000e240001800009 */
[----:B0-----:R-:W-:Y:S05]  /*1000*/  @!P0 BRA `(.L_x_450) ;  /* 0xfffffffc00f08947 */ /* 0x001fea000383ffff */
[----:B------:R-:W-:Y:S05]  /*1010*/  BRA `(.L_x_448) ;  /* 0x00000000000c7947 */ /* 0x000fea0003800000 */
.L_x_449:
[----:B------:R-:W2:Y:S02]  /*1020*/  LD.E R5, desc[UR8][R6.64] ;  /* 0x0000000806057980 */ /* 0x000ea4000c101900 */
[----:B--2---:R-:W-:-:S05]  /*1030*/  IMAD.IADD R5, R2, 0x1, R5 ;  /* 0x0000000102057824 */ /* 0x004fca00078e0205 */
[----:B------:R0:W-:Y:S02]  /*1040*/  ST.E desc[UR8][R6.64], R5 ;  /* 0x0000000506007985 */ /* 0x0001e4000c101908 */
.L_x_448:
[----:B------:R-:W-:Y:S05]  /*1050*/  BSYNC.RECONVERGENT B0 ;  /* 0x0000000000007941 */ /* 0x000fea0003800200 */
.L_x_447:
[----:B------:R1:W-:Y:S01]  /*1060*/  ATOM.E.ADD.F16x2.RN.STRONG.GPU P0, RZ, desc[UR8][R6.64+0x4], R2 ;  /* 0x8000040206ff79a2 */ /* 0x0003e2000c10e108 */
[----:B------:R-:W-:Y:S04]  /*1070*/  BSSY.RECONVERGENT B0, `(.L_x_451) ;  /* 0x000000e000007945 */ /* 0x000fe80003800200 */
[----:B-1----:R-:W-:Y:S05]  /*1080*/  @P0 BRA `(.L_x_452) ;  /* 0x0000000000300947 */ /* 0x002fea0003800000 */
[----:B------:R-:W1:Y:S02]  /*1090*/  QSPC.E.S P0, RZ, [R6+0x4] ;  /* 0x0000040006ff73aa */ /* 0x000e640000000500 */
[----:B-1----:R-:W-:Y:S05]  /*10a0*/  @!P0 BRA `(.L_x_453) ;  /* 0x00000000001c8947 */ /* 0x002fea0003800000 */
[----:B------:R-:W-:-:S05]  /*10b0*/  IMAD.MOV.U32 R4, RZ, RZ, R6 ;  /* 0x000000ffff047224 */ /* 0x000fca00078e0006 */
[----:B------:R-:W-:-:S07]  /*10c0*/  MOV R4, R4 ;  /* 0x0000000400047202 */ /* 0x000fce0000000f00 */
.L_x_454:
[----:B------:R-:W1:Y:S02]  /*10d0*/  LDS R8, [R4+0x4] ;  /* 0x0000040004087984 */ /* 0x000e640000000800 */
[----:B-1----:R-:W-:-:S05]  /*10e0*/  HADD2 R9, R8, R2.H0_H0 ;  /* 0x2000000208097230 */ /* 0x002fca0000000000 */
[----:B------:R-:W1:Y:S02]  /*10f0*/  ATOMS.CAST.SPIN P0, [R4+0x4], R8, R9 ;  /* 0x000004080400758d */ /* 0x000e640001800009 */
[----:B-1----:R-:W-:Y:S05]  /*1100*/  @!P0 BRA `(.L_x_454) ;  /* 0xfffffffc00f08947 */ /* 0x002fea000383ffff */
[----:B------:R-:W-:Y:S05]  /*1110*/  BRA `(.L_x_452) ;  /* 0x00000000000c7947 */ /* 0x000fea0003800000 */
.L_x_453:
[----:B0-----:R-:W2:Y:S02]  /*1120*/  LD.E R5, desc[UR8][R6.64+0x4] ;  /* 0x0000040806057980 */ /* 0x001ea4000c101900 */
[----:B--2---:R-:W-:-:S05]  /*1130*/  IMAD.IADD R5, R2, 0x1, R5 ;  /* 0x0000000102057824 */ /* 0x004fca00078e0205 */
[----:B------:R1:W-:Y:S02]  /*1140*/  ST.E desc[UR8][R6.64+0x4], R5 ;  /* 0x0000040506007985 */ /* 0x0003e4000c101908 */
.L_x_452:
[----:B------:R-:W-:Y:S05]  /*1150*/  BSYNC.RECONVERGENT B0 ;  /* 0x0000000000007941 */ /* 0x000fea0003800200 */
.L_x_451:
        /* <DEDUP_REMOVED lines=8> */
.L_x_458:
[----:B------:R-:W0:Y:S02]  /*11e0*/  LDS R8, [R4] ;  /* 0x0000000004087984 */ /* 0x000e240000000800 */
[----:B0-----:R-:W-:-:S05]  /*11f0*/  HADD2 R9, R8, R2.H0_H0 ;  /* 0x2000000208097230 */ /* 0x001fca0000000000 */
[----:B------:R-:W0:Y:S02]  /*1200*/  ATOMS.CAST.SPIN P0, [R4], R8, R9 ;  /* 0x000000080400758d */ /* 0x000e240001800009 */
[----:B0-----:R-:W-:Y:S05]  /*1210*/  @!P0 BRA `(.L_x_458) ;  /* 0xfffffffc00f08947 */ /* 0x001fea000383ffff */
[----:B------:R-:W-:Y:S05]  /*1220*/  BRA `(.L_x_456) ;  /* 0x00000000000c7947 */ /* 0x000fea0003800000 */
.L_x_457:
[----:B------:R-:W2:Y:S02]  /*1230*/  LD.E R5, desc[UR8][R6.64] ;  /* 0x0000000806057980 */ /* 0x000ea4000c101900 */
[----:B--2---:R-:W-:-:S05]  /*1240*/  IMAD.IADD R5, R2, 0x1, R5 ;  /* 0x0000000102057824 */ /* 0x004fca00078e0205 */
[----:B------:R0:W-:Y:S02]  /*1250*/  ST.E desc[UR8][R6.64], R5 ;  /* 0x0000000506007985 */ /* 0x0001e4000c101908 */
.L_x_456:
[----:B------:R-:W-:Y:S05]  /*1260*/  BSYNC.RECONVERGENT B0 ;  /* 0x0000000000007941 */ /* 0x000fea0003800200 */
.L_x_455:
[----:B------:R1:W-:Y:S01]  /*1270*/  ATOM.E.ADD.F16x2.RN.STRONG.GPU P0, RZ, desc[UR8][R6.64+0x4], R2 ;  /* 0x8000040206ff79a2 */ /* 0x0003e2000c10e108 */
[----:B------:R-:W-:Y:S04]  /*1280*/  BSSY.RECONVERGENT B0, `(.L_x_459) ;  /* 0x000000e000007945 */ /* 0x000fe80003800200 */
[----:B-1----:R-:W-:Y:S05]  /*1290*/  @P0 BRA `(.L_x_460) ;  /* 0x0000000000300947 */ /* 0x002fea0003800000 */
[----:B------:R-:W1:Y:S02]  /*12a0*/  QSPC.E.S P0, RZ, [R6+0x4] ;  /* 0x0000040006ff73aa */ /* 0x000e640000000500 */
[----:B-1----:R-:W-:Y:S05]  /*12b0*/  @!P0 BRA `(.L_x_461) ;  /* 0x00000000001c8947 */ /* 0x002fea0003800000 */
[----:B------:R-:W-:-:S05]  /*12c0*/  IMAD.MOV.U32 R4, RZ, RZ, R6 ;  /* 0x000000ffff047224 */ /* 0x000fca00078e0006 */
[----:B------:R-:W-:-:S07]  /*12d0*/  MOV R4, R4 ;  /* 0x0000000400047202 */ /* 0x000fce0000000f00 */
.L_x_462:
[----:B------:R-:W1:Y:S02]  /*12e0*/  LDS R8, [R4+0x4] ;  /* 0x0000040004087984 */ /* 0x000e640000000800 */
[----:B-1----:R-:W-:-:S05]  /*12f0*/  HADD2 R9, R8, R2.H0_H0 ;  /* 0x2000000208097230 */ /* 0x002fca0000000000 */
[----:B------:R-:W1:Y:S02]  /*1300*/  ATOMS.CAST.SPIN P0, [R4+0x4], R8, R9 ;  /* 0x000004080400758d */ /* 0x000e640001800009 */
[----:B-1----:R-:W-:Y:S05]  /*1310*/  @!P0 BRA `(.L_x_462) ;  /* 0xfffffffc00f08947 */ /* 0x002fea000383ffff */
[----:B------:R-:W-:Y:S05]  /*1320*/  BRA `(.L_x_460) ;  /* 0x00000000000c7947 */ /* 0x000fea0003800000 */
.L_x_461:
[----:B0-----:R-:W2:Y:S02]  /*1330*/  LD.E R5, desc[UR8][R6.64+0x4] ;  /* 0x0000040806057980 */ /* 0x001ea4000c101900 */
[----:B--2---:R-:W-:-:S05]  /*1340*/  IMAD.IADD R5, R2, 0x1, R5 ;  /* 0x0000000102057824 */ /* 0x004fca00078e0205 */
[----:B------:R1:W-:Y:S02]  /*1350*/  ST.E desc[UR8][R6.64+0x4], R5 ;  /* 0x0000040506007985 */ /* 0x0003e4000c101908 */
.L_x_460:
[----:B------:R-:W-:Y:S05]  /*1360*/  BSYNC.RECONVERGENT B0 ;  /* 0x0000000000007941 */ /* 0x000fea0003800200 */
.L_x_459:
        /* <DEDUP_REMOVED lines=8> */
.L_x_466:
[----:B------:R-:W0:Y:S02]  /*13f0*/  LDS R8, [R4] ;  /* 0x0000000004087984 */ /* 0x000e240000000800 */
[----:B0-----:R-:W-:-:S05]  /*1400*/  HADD2 R9, R8, R2.H0_H0 ;  /* 0x2000000208097230 */ /* 0x001fca0000000000 */
[----:B------:R-:W0:Y:S02]  /*1410*/  ATOMS.CAST.SPIN P0, [R4], R8, R9 ;  /* 0x000000080400758d */ /* 0x000e240001800009 */
[----:B0-----:R-:W-:Y:S05]  /*1420*/  @!P0 BRA `(.L_x_466) ;  /* 0xfffffffc00f08947 */ /* 0x001fea000383ffff */
[----:B------:R-:W-:Y:S05]  /*1430*/  BRA `(.L_x_464) ;  /* 0x00000000000c7947 */ /* 0x000fea0003800000 */
.L_x_465:
[----:B------:R-:W2:Y:S02]  /*1440*/  LD.E R5, desc[UR8][R6.64] ;  /* 0x0000000806057980 */ /* 0x000ea4000c101900 */
[----:B--2---:R-:W-:-:S05]  /*1450*/  IMAD.IADD R5, R2, 0x1, R5 ;  /* 0x0000000102057824 */ /* 0x004fca00078e0205 */
[----:B------:R0:W-:Y:S02]  /*1460*/  ST.E desc[UR8][R6.64], R5 ;  /* 0x0000000506007985 */ /* 0x0001e4000c101908 */
.L_x_464:
[----:B------:R-:W-:Y:S05]  /*1470*/  BSYNC.RECONVERGENT B0 ;  /* 0x0000000000007941 */ /* 0x000fea0003800200 */
.L_x_463:
[----:B------:R1:W-:Y:S01]  /*1480*/  ATOM.E.ADD.F16x2.RN.STRONG.GPU P0, RZ, desc[UR8][R6.64+0x4], R2 ;  /* 0x8000040206ff79a2 */ /* 0x0003e2000c10e108 */
[----:B------:R-:W-:Y:S04]  /*1490*/  BSSY.RECONVERGENT B0, `(.L_x_467) ;  /* 0x000000e000007945 */ /* 0x000fe80003800200 */
[----:B-1----:R-:W-:Y:S05]  /*14a0*/  @P0 BRA `(.L_x_468) ;  /* 0x0000000000300947 */ /* 0x002fea0003800000 */
[----:B------:R-:W1:Y:S02]  /*14b0*/  QSPC.E.S P0, RZ, [R6+0x4] ;  /* 0x0000040006ff73aa */ /* 0x000e640000000500 */
[----:B-1----:R-:W-:Y:S05]  /*14c0*/  @!P0 BRA `(.L_x_469) ;  /* 0x00000000001c8947 */ /* 0x002fea0003800000 */
[----:B------:R-:W-:-:S05]  /*14d0*/  IMAD.MOV.U32 R4, RZ, RZ, R6 ;  /* 0x000000ffff047224 */ /* 0x000fca00078e0006 */
[----:B------:R-:W-:-:S07]  /*14e0*/  MOV R4, R4 ;  /* 0x0000000400047202 */ /* 0x000fce0000000f00 */
.L_x_470:
[----:B------:R-:W1:Y:S02]  /*14f0*/  LDS R8, [R4+0x4] ;  /* 0x0000040004087984 */ /* 0x000e640000000800 */
[----:B-1----:R-:W-:-:S05]  /*1500*/  HADD2 R9, R8, R2.H0_H0 ;  /* 0x2000000208097230 */ /* 0x002fca0000000000 */
[----:B------:R-:W1:Y:S02]  /*1510*/  ATOMS.CAST.SPIN P0, [R4+0x4], R8, R9 ;  /* 0x000004080400758d */ /* 0x000e640001800009 */
[----:B-1----:R-:W-:Y:S05]  /*1520*/  @!P0 BRA `(.L_x_470) ;  /* 0xfffffffc00f08947 */ /* 0x002fea000383ffff */
[----:B------:R-:W-:Y:S05]  /*1530*/  BRA `(.L_x_468) ;  /* 0x00000000000c7947 */ /* 0x000fea0003800000 */
.L_x_469:
[----:B0-----:R-:W2:Y:S02]  /*1540*/  LD.E R5, desc[UR8][R6.64+0x4] ;  /* 0x0000040806057980 */ /* 0x001ea4000c101900 */
[----:B--2---:R-:W-:-:S05]  /*1550*/  IMAD.IADD R5, R2, 0x1, R5 ;  /* 0x0000000102057824 */ /* 0x004fca00078e0205 */
[----:B------:R1:W-:Y:S02]  /*1560*/  ST.E desc[UR8][R6.64+0x4], R5 ;  /* 0x0000040506007985 */ /* 0x0003e4000c101908 */
.L_x_468:
[----:B------:R-:W-:Y:S05]  /*1570*/  BSYNC.RECONVERGENT B0 ;  /* 0x0000000000007941 */ /* 0x000fea0003800200 */
.L_x_467:
        /* <DEDUP_REMOVED lines=8> */
.L_x_474:
[----:B------:R-:W0:Y:S02]  /*1600*/  LDS R8, [R4] ;  /* 0x0000000004087984 */ /* 0x000e240000000800 */
[----:B0-----:R-:W-:-:S05]  /*1610*/  HADD2 R9, R8, R2.H0_H0 ;  /* 0x2000000208097230 */ /* 0x001fca0000000000 */
[----:B------:R-:W0:Y:S02]  /*1620*/  ATOMS.CAST.SPIN P0, [R4], R8, R9 ;  /* 0x000000080400758d */ /* 0x000e240001800009 */
[----:B0-----:R-:W-:Y:S05]  /*1630*/  @!P0 BRA `(.L_x_474) ;  /* 0xfffffffc00f08947 */ /* 0x001fea000383ffff */
[----:B------:R-:W-:Y:S05]  /*1640*/  BRA `(.L_x_472) ;  /* 0x00000000000c7947 */ /* 0x000fea0003800000 */
.L_x_473:
[----:B------:R-:W2:Y:S02]  /*1650*/  LD.E R5, desc[UR8][R6.64] ;  /* 0x0000000806057980 */ /* 0x000ea4000c101900 */
[----:B--2---:R-:W-:-:S05]  /*1660*/  IMAD.IADD R5, R2, 0x1, R5 ;  /* 0x0000000102057824 */ /* 0x004fca00078e0205 */
[----:B------:R0:W-:Y:S02]  /*1670*/  ST.E desc[UR8][R6.64], R5 ;  /* 0x0000000506007985 */ /* 0x0001e4000c101908 */
.L_x_472:
[----:B------:R-:W-:Y:S05]  /*1680*/  BSYNC.RECONVERGENT B0 ;  /* 0x0000000000007941 */ /* 0x000fea0003800200 */
.L_x_471:
[----:B------:R1:W-:Y:S01]  /*1690*/  ATOM.E.ADD.F16x2.RN.STRONG.GPU P0, RZ, desc[UR8][R6.64+0x4], R2 ;  /* 0x8000040206ff79a2 */ /* 0x0003e2000c10e108 */
[----:B------:R-:W-:Y:S04]  /*16a0*/  BSSY.RECONVERGENT B0, `(.L_x_475) ;  /* 0x000000e000007945 */ /* 0x000fe80003800200 */
[----:B-1----:R-:W-:Y:S05]  /*16b0*/  @P0 BRA `(.L_x_476) ;  /* 0x0000000000300947 */ /* 0x002fea0003800000 */
[----:B------:R-:W1:Y:S02]  /*16c0*/  QSPC.E.S P0, RZ, [R6+0x4] ;  /* 0x0000040006ff73aa */ /* 0x000e640000000500 */
[----:B-1----:R-:W-:Y:S05]  /*16d0*/  @!P0 BRA `(.L_x_477) ;  /* 0x00000000001c8947 */ /* 0x002fea0003800000 */
[----:B------:R-:W-:-:S05]  /*16e0*/  IMAD.MOV.U32 R4, RZ, RZ, R6 ;  /* 0x000000ffff047224 */ /* 0x000fca00078e0006 */
[----:B------:R-:W-:-:S07]  /*16f0*/  MOV R4, R4 ;  /* 0x0000000400047202 */ /* 0x000fce0000000f00 */
.L_x_478:
[----:B------:R-:W1:Y:S02]  /*1700*/  LDS R8, [R4+0x4] ;  /* 0x0000040004087984 */ /* 0x000e640000000800 */
[----:B-1----:R-:W-:-:S05]  /*1710*/  HADD2 R9, R8, R2.H0_H0 ;  /* 0x2000000208097230 */ /* 0x002fca0000000000 */
[----:B------:R-:W1:Y:S02]  /*1720*/  ATOMS.CAST.SPIN P0, [R4+0x4], R8, R9 ;  /* 0x000004080400758d */ /* 0x000e640001800009 */
[----:B-1----:R-:W-:Y:S05]  /*1730*/  @!P0 BRA `(.L_x_478) ;  /* 0xfffffffc00f08947 */ /* 0x002fea000383ffff */
[----:B------:R-:W-:Y:S05]  /*1740*/  BRA `(.L_x_476) ;  /* 0x00000000000c7947 */ /* 0x000fea0003800000 */
.L_x_477:
[----:B0-----:R-:W2:Y:S02]  /*1750*/  LD.E R5, desc[UR8][R6.64+0x4] ;  /* 0x0000040806057980 */ /* 0x001ea4000c101900 */
[----:B--2---:R-:W-:-:S05]  /*1760*/  IMAD.IADD R5, R2, 0x1, R5 ;  /* 0x0000000102057824 */ /* 0x004fca00078e0205 */
[----:B------:R1:W-:Y:S02]  /*1770*/  ST.E desc[UR8][R6.64+0x4], R5 ;  /* 0x0000040506007985 */ /* 0x0003e4000c101908 */
.L_x_476:
[----:B------:R-:W-:Y:S05]  /*1780*/  BSYNC.RECONVERGENT B0 ;  /* 0x0000000000007941 */ /* 0x000fea0003800200 */
.L_x_475:
        /* <DEDUP_REMOVED lines=8> */
.L_x_482:
[----:B------:R-:W0:Y:S02]  /*1810*/  LDS R8, [R4] ;  /* 0x0000000004087984 */ /* 0x000e240000000800 */
[----:B0-----:R-:W-:-:S05]  /*1820*/  HADD2 R9, R8, R2.H0_H0 ;  /* 0x2000000208097230 */ /* 0x001fca0000000000 */
[----:B------:R-:W0:Y:S02]  /*1830*/  ATOMS.CAST.SPIN P0, [R4], R8, R9 ;  /* 0x000000080400758d */ /* 0x000e240001800009 */
[----:B0-----:R-:W-:Y:S05]  /*1840*/  @!P0 BRA `(.L_x_482) ;  /* 0xfffffffc00f08947 */ /* 0x001fea000383ffff */
[----:B------:R-:W-:Y:S05]  /*1850*/  BRA `(.L_x_480) ;  /* 0x00000000000c7947 */ /* 0x000fea0003800000 */
.L_x_481:
[----:B------:R-:W2:Y:S02]  /*1860*/  LD.E R3, desc[UR8][R6.64] ;  /* 0x0000000806037980 */ /* 0x000ea4000c101900 */
[----:B--2---:R-:W-:-:S05]  /*1870*/  IMAD.IADD R3, R2, 0x1, R3 ;  /* 0x0000000102037824 */ /* 0x004fca00078e0203 */
[----:B------:R0:W-:Y:S02]  /*1880*/  ST.E desc[UR8][R6.64], R3 ;  /* 0x0000000306007985 */ /* 0x0001e4000c101908 */
.L_x_480:
[----:B------:R-:W-:Y:S05]  /*1890*/  BSYNC.RECONVERGENT B0 ;  /* 0x0000000000007941 */ /* 0x000fea0003800200 */
.L_x_479:
[----:B------:R1:W-:Y:S02]  /*18a0*/  ATOM.E.ADD.F16x2.RN.STRONG.GPU P0, RZ, desc[UR8][R6.64+0x4], R2 ;  /* 0x8000040206ff79a2 */ /* 0x0003e4000c10e108 */
[----:B-1----:R-:W-:Y:S05]  /*18b0*/  @P0 EXIT ;  /* 0x000000000000094d */ /* 0x002fea0003800000 */
[----:B------:R-:W1:Y:S02]  /*18c0*/  QSPC.E.S P0, RZ, [R6+0x4] ;  /* 0x0000040006ff73aa */ /* 0x000e640000000500 */
[----:B-1----:R-:W-:Y:S05]  /*18d0*/  @!P0 BRA `(.L_x_483) ;  /* 0x00000000001c8947 */ /* 0x002fea0003800000 */
[----:B------:R-:W-:-:S05]  /*18e0*/  IMAD.MOV.U32 R4, RZ, RZ, R6 ;  /* 0x000000ffff047224 */ /* 0x000fca00078e0006 */
[----:B------:R-:W-:-:S07]  /*18f0*/  MOV R4, R4 ;  /* 0x0000000400047202 */ /* 0x000fce0000000f00 */
.L_x_484:
[----:B0-----:R-:W0:Y:S02]  /*1900*/  LDS R6, [R4+0x4] ;  /* 0x0000040004067984 */ /* 0x001e240000000800 */
[----:B0-----:R-:W-:-:S05]  /*1910*/  HADD2 R7, R6, R2.H0_H0 ;  /* 0x2000000206077230 */ /* 0x001fca0000000000 */
[----:B------:R-:W0:Y:S02]  /*1920*/  ATOMS.CAST.SPIN P0, [R4+0x4], R6, R7 ;  /* 0x000004060400758d */ /* 0x000e240001800007 */
[----:B0-----:R-:W-:Y:S05]  /*1930*/  @!P0 BRA `(.L_x_484) ;  /* 0xfffffffc00f08947 */ /* 0x001fea000383ffff */
[----:B------:R-:W-:Y:S05]  /*1940*/  EXIT ;  /* 0x000000000000794d */ /* 0x000fea0003800000 */
.L_x_483:
[----:B0-----:R-:W2:Y:S02]  /*1950*/  LD.E R3, desc[UR8][R6.64+0x4] ;  /* 0x0000040806037980 */ /* 0x001ea4000c101900 */
[----:B--2---:R-:W-:-:S05]  /*1960*/  IMAD.IADD R3, R2, 0x1, R3 ;  /* 0x0000000102037824 */ /* 0x004fca00078e0203 */
[----:B------:R-:W-:Y:S01]  /*1970*/  ST.E desc[UR8][R6.64+0x4], R3 ;  /* 0x0000040306007985 */ /* 0x000fe2000c101908 */
[----:B------:R-:W-:Y:S05]  /*1980*/  EXIT ;  /* 0x000000000000794d */ /* 0x000fea0003800000 */
.L_x_485:
        /* <DEDUP_REMOVED lines=15> */
.L_x_3296:


//--------------------- .text._Z28gemm_half_q_half_gptq_kernelILi6ELb1ELb0EEvPK6__halfPKjS4_S2_PS0_iiiiiPKtibS2_i --------------------------
	.section	.text._Z28gemm_half_q_half_gptq_kernelILi6ELb1ELb0EEvPK6__halfPKjS4_S2_PS0_iiiiiPKtibS2_i,"ax",@progbits
	.align	128
        .global         _Z28gemm_half_q_half_gptq_kernelILi6ELb1ELb0EEvPK6__halfPKjS4_S2_PS0_iiiiiPKtibS2_i
        .type           _Z28gemm_half_q_half_gptq_kernelILi6ELb1ELb0EEvPK6__halfPKjS4_S2_PS0_iiiiiPKtibS2_i,@function
        .size           _Z28gemm_half_q_half_gptq_kernelILi6ELb1ELb0EEvPK6__halfPKjS4_S2_PS0_iiiiiPKtibS2_i,(.L_x_3297 - _Z28gemm_half_q_half_gptq_kernelILi6ELb1ELb0EEvPK6__halfPKjS4_S2_PS0_iiiiiPKtibS2_i)
        .other          _Z28gemm_half_q_half_gptq_kernelILi6ELb1ELb0EEvPK6__halfPKjS4_S2_PS0_iiiiiPKtibS2_i,@"STO_CUDA_ENTRY STV_DEFAULT"
_Z28gemm_half_q_half_gptq_kernelILi6ELb1ELb0EEvPK6__halfPKjS4_S2_PS0_iiiiiPKtibS2_i:
.text._Z28gemm_half_q_half_gptq_kernelILi6ELb1ELb0EEvPK6__halfPKjS4_S2_PS0_iiiiiPKtibS2_i:
        /* <DEDUP_REMOVED lines=14> */
[----:B------:R0:W2:Y:S04]  /*00e0*/  LDG.E.U16 R11, desc[UR8][R10.64] ;  /* 0x000000080a0b7981 */ /* 0x0000a8000c1e1500 */
        /* <DEDUP_REMOVED lines=44> */
[----:B------:R-:W2:Y:S01]  /*03b0*/  LDG.E.U16.CONSTANT R12, desc[UR8][R12.64] ;  /* 0x000000080c0c7981 */ /* 0x000ea2000c1e9500 */
[C---:B------:R-:W-:Y:S01]  /*03c0*/  LEA R4, P0, R5.reuse, UR6, 0x1 ;  /* 0x0000000605047c11 */ /* 0x040fe2000f8008ff */
[----:B------:R-:W-:Y:S02]  /*03d0*/  IMAD.IADD R9, R8, 0x1, R6 ;  /* 0x0000000108097824 */ /* 0x000fe400078e0206 */
[----:B------:R-:W3:Y:S01]  /*03e0*/  LDG.E.U16.CONSTANT R14, desc[UR8][R14.64] ;  /* 0x000000080e0e7981 */ /* 0x000ee2000c1e9500 */
[----:B------:R-:W-:Y:S01]  /*03f0*/  LEA.HI.X R5, R5, UR7, R10, 0x1, P0 ;  /* 0x0000000705057c11 */ /* 0x000fe200080f0c0a */
[----:B------:R-:W-:Y:S01]  /*0400*/  IMAD.IADD R10, R9, 0x1, R6 ;  /* 0x00000001090a7824 */ /* 0x000fe200078e0206 */
[----:B------:R-:W-:-:S02]  /*0410*/  IADD3 R16, P0, PT, R7, R8, RZ ;  /* 0x0000000807107210 */ /* 0x000fc40007f1e0ff */
[C---:B------:R-:W-:Y:S01]  /*0420*/  IADD3 R17, P1, PT, R7.reuse, R9, RZ ;  /* 0x0000000907117210 */ /* 0x040fe20007f3e0ff */
[----:B------:R-:W4:Y:S01]  /*0430*/  LDG.E.U16.CONSTANT R4, desc[UR8][R4.64] ;  /* 0x0000000804047981 */ /* 0x000f22000c1e9500 */
[----:B------:R-:W-:Y:S02]  /*0440*/  LEA.HI.X.SX32 R19, R8, RZ, 0x1, P0 ;  /* 0x000000ff08137211 */ /* 0x000fe400000f0eff */
[C---:B------:R-:W-:Y:S02]  /*0450*/  LEA R6, P0, R16.reuse, UR6, 0x1 ;  /* 0x0000000610067c11 */ /* 0x040fe4000f8008ff */
[----:B------:R-:W-:Y:S02]  /*0460*/  IADD3 R11, P2, PT, R7, R10, RZ ;  /* 0x0000000a070b7210 */ /* 0x000fe40007f5e0ff */
[----:B------:R-:W-:Y:S02]  /*0470*/  LEA.HI.X R7, R16, UR7, R19, 0x1, P0 ;  /* 0x0000000710077c11 */ /* 0x000fe400080f0c13 */
[----:B------:R-:W-:-:S02]  /*0480*/  LEA.HI.X.SX32 R18, R9, RZ, 0x1, P1 ;  /* 0x000000ff09127211 */ /* 0x000fc400008f0eff */
[----:B------:R-:W-:Y:S01]  /*0490*/  LEA.HI.X.SX32 R16, R10, RZ, 0x1, P2 ;  /* 0x000000ff0a107211 */ /* 0x000fe200010f0eff */
[----:B------:R-:W5:Y:S01]  /*04a0*/  LDG.E.U16.CONSTANT R6, desc[UR8][R6.64] ;  /* 0x0000000806067981 */ /* 0x000f62000c1e9500 */
        /* <DEDUP_REMOVED lines=13> */
.L_x_488:
        /* <DEDUP_REMOVED lines=21> */
[----:B------:R-:W-:Y:S02]  /*06d0*/  LEA.HI.X.SX32 R20, R17, RZ, 0x1, P0 ;  /* 0x000000ff11147211 */ /* 0x000fe400000f0eff */
[----:B------:R-:W-:-:S02]  /*06e0*/  LEA R12, P2, R5, UR6, 0x1 ;  /* 0x00000006050c7c11 */ /* 0x000fc4000f8408ff */
[----:B------:R-:W-:Y:S02]  /*06f0*/  LEA.HI.X.SX32 R16, R21, RZ, 0x1, P3 ;  /* 0x000000ff15107211 */ /* 0x000fe400018f0eff */
[----:B------:R-:W-:Y:S02]  /*0700*/  LEA R6, P0, R7, UR6, 0x1 ;  /* 0x0000000607067c11 */ /* 0x000fe4000f8008ff */
[----:B------:R-:W-:Y:S02]  /*0710*/  LEA R4, P3, R11, UR6, 0x1 ;  /* 0x000000060b047c11 */ /* 0x000fe4000f8608ff */
[----:B------:R-:W-:Y:S02]  /*0720*/  LEA.HI.X R13, R5, UR7, R22, 0x1, P2 ;  /* 0x00000007050d7c11 */ /* 0x000fe400090f0c16 */
[----:B------:R-:W-:Y:S02]  /*0730*/  LEA.HI.X R7, R7, UR7, R18, 0x1, P0 ;  /* 0x0000000707077c11 */ /* 0x000fe400080f0c12 */
[----:B------:R-:W-:Y:S01]  /*0740*/  LEA.HI.X R5, R11, UR7, R16, 0x1, P3 ;  /* 0x000000070b057c11 */ /* 0x000fe200098f0c10 */
[----:B------:R-:W3:Y:S01]  /*0750*/  LDG.E.U16.CONSTANT R12, desc[UR8][R12.64] ;  /* 0x000000080c0c7981 */ /* 0x000ee2000c1e9500 */
[----:B------:R-:W-:-:S02]  /*0760*/  IADD3 R11, P0, PT, R23, R10, RZ ;  /* 0x0000000a170b7210 */ /* 0x000fc40007f1e0ff */
[----:B------:R-:W-:Y:S01]  /*0770*/  LEA R8, P1, R9, UR6, 0x1 ;  /* 0x0000000609087c11 */ /* 0x000fe2000f8208ff */
[----:B------:R-:W4:Y:S01]  /*0780*/  LDG.E.U16.CONSTANT R6, desc[UR8][R6.64] ;  /* 0x0000000806067981 */ /* 0x000f22000c1e9500 */
[----:B------:R-:W-:Y:S02]  /*0790*/  LEA.HI.X.SX32 R16, R23, RZ, 0x1, P0 ;  /* 0x000000ff17107211 */ /* 0x000fe400000f0eff */
[----:B------:R-:W-:Y:S01]  /*07a0*/  LEA R10, P0, R11, UR6, 0x1 ;  /* 0x000000060b0a7c11 */ /* 0x000fe2000f8008ff */
[----:B------:R-:W5:Y:S01]  /*07b0*/  LDG.E.U16.CONSTANT R4, desc[UR8][R4.64] ;  /* 0x0000000804047981 */ /* 0x000f62000c1e9500 */
        /* <DEDUP_REMOVED lines=10> */
.L_x_487:
[----:B------:R-:W-:Y:S05]  /*0860*/  BSYNC.RECONVERGENT B0 ;  /* 0x0000000000007941 */ /* 0x000fea0003800200 */
.L_x_486:
        /* <DEDUP_REMOVED lines=26> */
.L_x_489:
        /* <DEDUP_REMOVED lines=8> */
.L_x_493:
[----:B------:R-:W0:Y:S02]  /*0a90*/  LDS R8, [R6] ;  /* 0x0000000006087984 */ /* 0x000e240000000800 */
[----:B0-----:R-:W-:-:S05]  /*0aa0*/  HADD2 R9, R8, R2.H0_H0 ;  /* 0x2000000208097230 */ /* 0x001fca0000000000 */
[----:B------:R-:W0:Y:S02]  /*0ab0*/  ATOMS.CAST.SPIN P0, [R6], R8, R9 ;  /* 0x000000080600758d */ /* 0x000e240001800009 */
[----:B0-----:R-:W-:Y:S05]  /*0ac0*/  @!P0 BRA `(.L_x_493) ;  /* 0xfffffffc00f08947 */ /* 0x001fea000383ffff */
[----:B------:R-:W-:Y:S05]  /*0ad0*/  BRA `(.L_x_491) ;  /* 0x00000000000c7947 */ /* 0x000fea0003800000 */
.L_x_492:
[----:B0-----:R-:W2:Y:S02]  /*0ae0*/  LD.E R7, desc[UR8][R4.64] ;  /* 0x0000000804077980 */ /* 0x001ea4000c101900 */
[----:B--2---:R-:W-:-:S05]  /*0af0*/  IMAD.IADD R7, R2, 0x1, R7 ;  /* 0x0000000102077824 */ /* 0x004fca00078e0207 */
[----:B------:R1:W-:Y:S02]  /*0b00*/  ST.E desc[UR8][R4.64], R7 ;  /* 0x0000000704007985 */ /* 0x0003e4000c101908 */
.L_x_491:
[----:B------:R-:W-:Y:S05]  /*0b10*/  BSYNC.RECONVERGENT B0 ;  /* 0x0000000000007941 */ /* 0x000fea0003800200 */
.L_x_490:
[----:B------:R2:W-:Y:S01]  /*0b20*/  ATOM.E.ADD.F16x2.RN.STRONG.GPU P0, RZ, desc[UR8][R4.64+0x4], R2 ;  /* 0x8000040204ff79a2 */ /* 0x0005e2000c10e108 */
[----:B------:R-:W-:Y:S04]  /*0b30*/  BSSY.RECONVERGENT B0, `(.L_x_494) ;  /* 0x000000e000007945 */ /* 0x000fe80003800200 */
[----:B--2---:R-:W-:Y:S05]  /*0b40*/  @P0 BRA `(.L_x_495) ;  /* 0x0000000000300947 */ /* 0x004fea0003800000 */
[----:B------:R-:W2:Y:S02]  /*0b50*/  QSPC.E.S P0, RZ, [R4+0x4] ;  /* 0x0000040004ff73aa */ /* 0x000ea40000000500 */
[----:B--2---:R-:W-:Y:S05]  /*0b60*/  @!P0 BRA `(.L_x_496) ;  /* 0x00000000001c8947 */ /* 0x004fea0003800000 */
[----:B0-----:R-:W-:-:S05]  /*0b70*/  IMAD.MOV.U32 R6, RZ, RZ, R4 ;  /* 0x000000ffff067224 */ /* 0x001fca00078e0004 */
[----:B------:R-:W-:-:S07]  /*0b80*/  MOV R6, R6 ;  /* 0x0000000600067202 */ /* 0x000fce0000000f00 */
.L_x_497:
[----:B------:R-:W0:Y:S02]  /*0b90*/  LDS R8, [R6+0x4] ;  /* 0x0000040006087984 */ /* 0x000e240000000800 */
[----:B0-----:R-:W-:-:S05]  /*0ba0*/  HADD2 R9, R8, R2.H0_H0 ;  /* 0x2000000208097230 */ /* 0x001fca0000000000 */
[----:B------:R-:W0:Y:S02]  /*0bb0*/  ATOMS.CAST.SPIN P0, [R6+0x4], R8, R9 ;  /* 0x000004080600758d */ /* 0x000e240001800009 */
[----:B0-----:R-:W-:Y:S05]  /*0bc0*/  @!P0 BRA `(.L_x_497) ;  /* 0xfffffffc00f08947 */ /* 0x001fea000383ffff */
[----:B------:R-:W-:Y:S05]  /*0bd0*/  BRA `(.L_x_495) ;  /* 0x00000000000c7947 */ /* 0x000fea0003800000 */
.L_x_496:
[----:B01----:R-:W2:Y:S02]  /*0be0*/  LD.E R7, desc[UR8][R4.64+0x4] ;  /* 0x0000040804077980 */ /* 0x003ea4000c101900 */
[----:B--2---:R-:W-:-:S05]  /*0bf0*/  IMAD.IADD R7, R2, 0x1, R7 ;  /* 0x0000000102077824 */ /* 0x004fca00078e0207 */
[----:B------:R2:W-:Y:S02]  /*0c00*/  ST.E desc[UR8][R4.64+0x4], R7 ;  /* 0x0000040704007985 */ /* 0x0005e4000c101908 */
.L_x_495:
[----:B------:R-:W-:Y:S05]  /*0c10*/  BSYNC.RECONVERGENT B0 ;  /* 0x0000000000007941 */ /* 0x000fea0003800200 */
.L_x_494:
        /* <DEDUP_REMOVED lines=8> */
.L_x_501:
[----:B------:R-:W0:Y:S02]  /*0ca0*/  LDS R8, [R4] ;  /* 0x0000000004087984 */ /* 0x000e240000000800 */
[----:B0-----:R-:W-:-:S05]  /*0cb0*/  HADD2 R9, R8, R2.H0_H0 ;  /* 0x2000000208097230 */ /* 0x001fca0000000000 */
[----:B------:R-:W0:Y:S02]  /*0cc0*/  ATOMS.CAST.SPIN P0, [R4], R8, R9 ;  /* 0x000000080400758d */ /* 0x000e240001800009 */
[----:B0-----:R-:W-:Y:S05]  /*0cd0*/  @!P0 BRA `(.L_x_501) ;  /* 0xfffffffc00f08947 */ /* 0x001fea000383ffff */
[----:B------:R-:W-:Y:S05]  /*0ce0*/  BRA `(.L_x_499) ;  /* 0x00000000000c7947 */ /* 0x000fea0003800000 */
.L_x_500:
[----:B------:R-:W2:Y:S02]  /*0cf0*/  LD.E R5, desc[UR8][R6.64] ;  /* 0x0000000806057980 */ /* 0x000ea4000c101900 */
[----:B--2---:R-:W-:-:S05]  /*0d00*/  IMAD.IADD R5, R2, 0x1, R5 ;  /* 0x0000000102057824 */ /* 0x004fca00078e0205 */
[----:B------:R0:W-:Y:S02]  /*0d10*/  ST.E desc[UR8][R6.64], R5 ;  /* 0x0000000506007985 */ /* 0x0001e4000c101908 */
.L_x_499:
[----:B------:R-:W-:Y:S05]  /*0d20*/  BSYNC.RECONVERGENT B0 ;  /* 0x0000000000007941 */ /* 0x000fea0003800200 */
.L_x_498:
[----:B------:R1:W-:Y:S01]  /*0d30*/  ATOM.E.ADD.F16x2.RN.STRONG.GPU P0, RZ, desc[UR8][R6.64+0x4], R2 ;  /* 0x8000040206ff79a2 */ /* 0x0003e2000c10e108 */
[----:B------:R-:W-:Y:S04]  /*0d40*/  BSSY.RECONVERGENT B0, `(.L_x_502) ;  /* 0x000000e000007945 */ /* 0x000fe80003800200 */
[----:B-1----:R-:W-:Y:S05]  /*0d50*/  @P0 BRA `(.L_x_503) ;  /* 0x0000000000300947 */ /* 0x002fea0003800000 */
[----:B------:R-:W1:Y:S02]  /*0d60*/  QSPC.E.S P0, RZ, [R6+0x4] ;  /* 0x0000040006ff73aa */ /* 0x000e640000000500 */
[----:B-1----:R-:W-:Y:S05]  /*0d70*/  @!P0 BRA `(.L_x_504) ;  /* 0x00000000001c8947 */ /* 0x002fea0003800000 */
[----:B------:R-:W-:-:S05]  /*0d80*/  IMAD.MOV.U32 R4, RZ, RZ, R6 ;  /* 0x000000ffff047224 */ /* 0x000fca00078e0006 */
[----:B------:R-:W-:-:S07]  /*0d90*/  MOV R4, R4 ;  /* 0x0000000400047202 */ /* 0x000fce0000000f00 */
.L_x_505:
[----:B------:R-:W1:Y:S02]  /*0da0*/  LDS R8, [R4+0x4] ;  /* 0x0000040004087984 */ /* 0x000e640000000800 */
[----:B-1----:R-:W-:-:S05]  /*0db0*/  HADD2 R9, R8, R2.H0_H0 ;  /* 0x2000000208097230 */ /* 0x002fca0000000000 */
[----:B------:R-:W1:Y:S02]  /*0dc0*/  ATOMS.CAST.SPIN P0, [R4+0x4], R8, R9 ;  /* 0x000004080400758d */ /* 0x000e640001800009 */
[----:B-1----:R-:W-:Y:S05]  /*0dd0*/  @!P0 BRA `(.L_x_505) ;  /* 0xfffffffc00f08947 */ /* 0x002fea000383ffff */
[----:B------:R-:W-:Y:S05]  /*0de0*/  BRA `(.L_x_503) ;  /* 0x00000000000c7947 */ /* 0x000fea0003800000 */
.L_x_504:
[----:B0-----:R-:W2:Y:S02]  /*0df0*/  LD.E R5, desc[UR8][R6.64+0x4] ;  /* 0x0000040806057980 */ /* 0x001ea4000c101900 */
[----:B--2---:R-:W-:-:S05]  /*0e00*/  IMAD.IADD R5, R2, 0x1, R5 ;  /* 0x0000000102057824 */ /* 0x004fca00078e0205 */
[----:B------:R1:W-:Y:S02]  /*0e10*/  ST.E desc[UR8][R6.64+0x4], R5 ;  /* 0x0000040506007985 */ /* 0x0003e4000c101908 */
.L_x_503:
[----:B------:R-:W-:Y:S05]  /*0e20*/  BSYNC.RECONVERGENT B0 ;  /* 0x0000000000007941 */ /* 0x000fea0003800200 */
.L_x_502:
        /* <DEDUP_REMOVED lines=8> */
.L_x_509:
[----:B------:R-:W0:Y:S02]  /*0eb0*/  LDS R8, [R4] ;  /* 0x0000000004087984 */ /* 0x000e240000000800 */
[----:B0-----:R-:W-:-:S05]  /*0ec0*/  HADD2 R9, R8, R2.H0_H0 ;  /* 0x2000000208097230 */ /* 0x001fca0000000000 */
[----:B------:R-:W0:Y:S02]  /*0ed0*/  ATOMS.CAST.SPIN P0, [R4], R8, R9 ;  /* 0x000000080400758d */ /* 0x000e240001800009 */
[----:B0-----:R-:W-:Y:S05]  /*0ee0*/  @!P0 BRA `(.L_x_509) ;  /* 0xfffffffc00f08947 */ /* 0x001fea000383ffff */
[----:B------:R-:W-:Y:S05]  /*0ef0*/  BRA `(.L_x_507) ;  /* 0x00000000000c7947 */ /* 0x000fea0003800000 */
.L_x_508:
[----:B------:R-:W2:Y:S02]  /*0f00*/  LD.E R5, desc[UR8][R6.64] ;  /* 0x0000000806057980 */ /* 0x000ea4000c101900 */
[----:B--2---:R-:W-:-:S05]  /*0f10*/  IMAD.IADD R5, R2, 0x1, R5 ;  /* 0x0000000102057824 */ /* 0x004fca00078e0205 */
[----:B------:R0:W-:Y:S02]  /*0f20*/  ST.E desc[UR8][R6.64], R5 ;  /* 0x0000000506007985 */ /* 0x0001e4000c101908 */
.L_x_507:
[----:B------:R-:W-:Y:S05]  /*0f30*/  BSYNC.RECONVERGENT B0 ;  /* 0x0000000000007941 */ /* 0x000fea0003800200 */
.L_x_506:
[----:B------:R1:W-:Y:S01]  /*0f40*/  ATOM.E.ADD.F16x2.RN.STRONG.GPU P0, RZ, desc[UR8][R6.64+0x4], R2 ;  /* 0x8000040206ff79a2 */ /* 0x0003e2000c10e108 */
[----:B------:R-:W-:Y:S04]  /*0f50*/  BSSY.RECONVERGENT B0, `(.L_x_510) ;  /* 0x000000e000007945 */ /* 0x000fe80003800200 */
[----:B-1----:R-:W-:Y:S05]  /*0f60*/  @P0 BRA `(.L_x_511) ;  /* 0x0000000000300947 */ /* 0x002fea0003800000 */
[----:B------:R-:W1:Y:S02]  /*0f70*/  QSPC.E.S P0, RZ, [R6+0x4] ;  /* 0x0000040006ff73aa */ /* 0x000e640000000500 */
[----:B-1----:R-:W-:Y:S05]  /*0f80*/  @!P0 BRA `(.L_x_512) ;  /* 0x00000000001c8947 */ /* 0x002fea0003800000 */
[----:B------:R-:W-:-:S05]  /*0f90*/  IMAD.MOV.U32 R4, RZ, RZ, R6 ;  /* 0x000000ffff047224 */ /* 0x000fca00078e0006 */
[----:B------:R-:W-:-:S07]  /*0fa0*/  MOV R4, R4 ;  /* 0x0000000400047202 */ /* 0x000fce0000000f00 */
.L_x_513:
[----:B------:R-:W1:Y:S02]  /*0fb0*/  LDS R8, [R4+0x4] ;  /* 0x0000040004087984 */ /* 0x000e640000000800 */
[----:B-1----:R-:W-:-:S05]  /*0fc0*/  HADD2 R9, R8, R2.H0_H0 ;  /* 0x2000000208097230 */ /* 0x002fca0000000000 */
[----:B------:R-:W1:Y:S02]  /*0fd0*/  ATOMS.CAST.SPIN P0, [R4+0x4], R8, R9 ;  /* 0x000004080400758d */ /* 0x000e640001800009 */
[----:B-1----:R-:W-:Y:S05]  /*0fe0*/  @!P0 BRA `(.L_x_513) ;  /* 0xfffffffc00f08947 */ /* 0x002fea000383ffff */
[----:B------:R-:W-:Y:S05]  /*0ff0*/  BRA `(.L_x_511) ;  /* 0x00000000000c7947 */ /* 0x000fea0003800000 */
.L_x_512:
[----:B0-----:R-:W2:Y:S02]  /*1000*/  LD.E R5, desc[UR8][R6.64+0x4] ;  /* 0x0000040806057980 */ /* 0x001ea4000c101900 */
[----:B--2---:R-:W-:-:S05]  /*1010*/  IMAD.IADD R5, R2, 0x1, R5 ;  /* 0x0000000102057824 */ /* 0x004fca00078e0205 */
[----:B------:R1:W-:Y:S02]  /*1020*/  ST.E desc[UR8][R6.64+0x4], R5 ;  /* 0x0000040506007985 */ /* 0x0003e4000c101908 */
.L_x_511:
[----:B------:R-:W-:Y:S05]  /*1030*/  BSYNC.RECONVERGENT B0 ;  /* 0x0000000000007941 */ /* 0x000fea0003800200 */
.L_x_510:
        /* <DEDUP_REMOVED lines=8> */
.L_x_517:
[----:B------:R-:W0:Y:S02]  /*10c0*/  LDS R8, [R4] ;  /* 0x0000000004087984 */ /* 0x000e240000000800 */
[----:B0-----:R-:W-:-:S05]  /*10d0*/  HADD2 R9, R8, R2.H0_H0 ;  /* 0x2000000208097230 */ /* 0x001fca0000000000 */
[----:B------:R-:W0:Y:S02]  /*10e0*/  ATOMS.CAST.SPIN P0, [R4], R8, R9 ;  /* 0x000000080400758d */ /* 0x000e240001800009 */
[----:B0-----:R-:W-:Y:S05]  /*10f0*/  @!P0 BRA `(.L_x_517) ;  /* 0xfffffffc00f08947 */ /* 0x001fea000383ffff */
[----:B------:R-:W-:Y:S05]  /*1100*/  BRA `(.L_x_515) ;  /* 0x00000000000c7947 */ /* 0x000fea0003800000 */
.L_x_516:
[----:B------:R-:W2:Y:S02]  /*1110*/  LD.E R5, desc[UR8][R6.64] ;  /* 0x0000000806057980 */ /* 0x000ea4000c101900 */
[----:B--2---:R-:W-:-:S05]  /*1120*/  IMAD.IADD R5, R2, 0x1, R5 ;  /* 0x0000000102057824 */ /* 0x004fca00078e0205 */
[----:B------:R0:W-:Y:S02]  /*1130*/  ST.E desc[UR8][R6.64], R5 ;  /* 0x0000000506007985 */ /* 0x0001e4000c101908 */
.L_x_515:
[----:B------:R-:W-:Y:S05]  /*1140*/  BSYNC.RECONVERGENT B0 ;  /* 0x0000000000007941 */ /* 0x000fea0003800200 */
.L_x_514:
[----:B------:R1:W-:Y:S01]  /*1150*/  ATOM.E.ADD.F16x2.RN.STRONG.GPU P0, RZ, desc[UR8][R6.64+0x4], R2 ;  /* 0x8000040206ff79a2 */ /* 0x0003e2000c10e108 */
[----:B------:R-:W-:Y:S04]  /*1160*/  BSSY.RECONVERGENT B0, `(.L_x_518) ;  /* 0x000000e000007945 */ /* 0x000fe80003800200 */
[----:B-1----:R-:W-:Y:S05]  /*1170*/  @P0 BRA `(.L_x_519) ;  /* 0x0000000000300947 */ /* 0x002fea0003800000 */
[----:B------:R-:W1:Y:S02]  /*1180*/  QSPC.E.S P0, RZ, [R6+0x4] ;  /* 0x0000040006ff73aa */ /* 0x000e640000000500 */
[----:B-1----:R-:W-:Y:S05]  /*1190*/  @!P0 BRA `(.L_x_520) ;  /* 0x00000000001c8947 */ /* 0x002fea0003800000 */
[----:B------:R-:W-:-:S05]  /*11a0*/  IMAD.MOV.U32 R4, RZ, RZ, R6 ;  /* 0x000000ffff047224 */ /* 0x000fca00078e0006 */
[----:B------:R-:W-:-:S07]  /*11b0*/  MOV R4, R4 ;  /* 0x0000000400047202 */ /* 0x000fce0000000f00 */
.L_x_521:
[----:B------:R-:W1:Y:S02]  /*11c0*/  LDS R8, [R4+0x4] ;  /* 0x0000040004087984 */ /* 0x000e640000000800 */
[----:B-1----:R-:W-:-:S05]  /*11d0*/  HADD2 R9, R8, R2.H0_H0 ;  /* 0x2000000208097230 */ /* 0x002fca0000000000 */
[----:B------:R-:W1:Y:S02]  /*11e0*/  ATOMS.CAST.SPIN P0, [R4+0x4], R8, R9 ;  /* 0x000004080400758d */ /* 0x000e640001800009 */
[----:B-1----:R-:W-:Y:S05]  /*11f0*/  @!P0 BRA `(.L_x_521) ;  /* 0xfffffffc00f08947 */ /* 0x002fea000383ffff */
[----:B------:R-:W-:Y:S05]  /*1200*/  BRA `(.L_x_519) ;  /* 0x00000000000c7947 */ /* 0x000fea0003800000 */
.L_x_520:
[----:B0-----:R-:W2:Y:S02]  /*1210*/  LD.E R5, desc[UR8][R6.64+0x4] ;  /* 0x0000040806057980 */ /* 0x001ea4000c101900 */
[----:B--2---:R-:W-:-:S05]  /*1220*/  IMAD.IADD R5, R2, 0x1, R5 ;  /* 0x0000000102057824 */ /* 0x004fca00078e0205 */
[----:B------:R1:W-:Y:S02]  /*1230*/  ST.E desc[UR8][R6.64+0x4], R5 ;  /* 0x0000040506007985 */ /* 0x0003e4000c101908 */
.L_x_519:
[----:B------:R-:W-:Y:S05]  /*1240*/  BSYNC.RECONVERGENT B0 ;  /* 0x0000000000007941 */ /* 0x000fea0003800200 */
.L_x_518:
        /* <DEDUP_REMOVED lines=8> */
.L_x_525:
[----:B------:R-:W0:Y:S02]  /*12d0*/  LDS R8, [R4] ;  /* 0x0000000004087984 */ /* 0x000e240000000800 */
[----:B0-----:R-:W-:-:S05]  /*12e0*/  HADD2 R9, R8, R2.H0_H0 ;  /* 0x2000000208097230 */ /* 0x001fca0000000000 */
[----:B------:R-:W0:Y:S02]  /*12f0*/  ATOMS.CAST.SPIN P0, [R4], R8, R9 ;  /* 0x000000080400758d */ /* 0x000e240001800009 */
[----:B0-----:R-:W-:Y:S05]  /*1300*/  @!P0 BRA `(.L_x_525) ;  /* 0xfffffffc00f08947 */ /* 0x001fea000383ffff */
[----:B------:R-:W-:Y:S05]  /*1310*/  BRA `(.L_x_523) ;  /* 0x00000000000c7947 */ /* 0x000fea0003800000 */
.L_x_524:
[----:B------:R-:W2:Y:S02]  /*1320*/  LD.E R5, desc[UR8][R6.64] ;  /* 0x0000000806057980 */ /* 0x000ea4000c101900 */
[----:B--2---:R-:W-:-:S05]  /*1330*/  IMAD.IADD R5, R2, 0x1, R5 ;  /* 0x0000000102057824 */ /* 0x004fca00078e0205 */
[----:B------:R0:W-:Y:S02]  /*1340*/  ST.E desc[UR8][R6.64], R5 ;  /* 0x0000000506007985 */ /* 0x0001e4000c101908 */
.L_x_523:
[----:B------:R-:W-:Y:S05]  /*1350*/  BSYNC.RECONVERGENT B0 ;  /* 0x0000000000007941 */ /* 0x000fea0003800200 */
.L_x_522:
[----:B------:R1:W-:Y:S01]  /*1360*/  ATOM.E.ADD.F16x2.RN.STRONG.GPU P0, RZ, desc[UR8][R6.64+0x4], R2 ;  /* 0x8000040206ff79a2 */ /* 0x0003e2000c10e108 */
[----:B------:R-:W-:Y:S04]  /*1370*/  BSSY.RECONVERGENT B0, `(.L_x_526) ;  /* 0x000000e000007945 */ /* 0x000fe80003800200 */
[----:B-1----:R-:W-:Y:S05]  /*1380*/  @P0 BRA `(.L_x_527) ;  /* 0x0000000000300947 */ /* 0x002fea0003800000 */
[----:B------:R-:W1:Y:S02]  /*1390*/  QSPC.E.S P0, RZ, [R6+0x4] ;  /* 0x0000040006ff73aa */ /* 0x000e640000000500 */
[----:B-1----:R-:W-:Y:S05]  /*13a0*/  @!P0 BRA `(.L_x_528) ;  /* 0x00000000001c8947 */ /* 0x002fea0003800000 */
[----:B------:R-:W-:-:S05]  /*13b0*/  IMAD.MOV.U32 R4, RZ, RZ, R6 ;  /* 0x000000ffff047224 */ /* 0x000fca00078e0006 */
[----:B------:R-:W-:-:S07]  /*13c0*/  MOV R4, R4 ;  /* 0x0000000400047202 */ /* 0x000fce0000000f00 */
.L_x_529:
[----:B------:R-:W1:Y:S02]  /*13d0*/  LDS R8, [R4+0x4] ;  /* 0x0000040004087984 */ /* 0x000e640000000800 */
[----:B-1----:R-:W-:-:S05]  /*13e0*/  HADD2 R9, R8, R2.H0_H0 ;  /* 0x2000000208097230 */ /* 0x002fca0000000000 */
[----:B------:R-:W1:Y:S02]  /*13f0*/  ATOMS.CAST.SPIN P0, [R4+0x4], R8, R9 ;  /* 0x000004080400758d */ /* 0x000e640001800009 */
[----:B-1----:R-:W-:Y:S05]  /*1400*/  @!P0 BRA `(.L_x_529) ;  /* 0xfffffffc00f08947 */ /* 0x002fea000383ffff */
[----:B------:R-:W-:Y:S05]  /*1410*/  BRA `(.L_x_527) ;  /* 0x00000000000c7947 */ /* 0x000fea0003800000 */
.L_x_528:
[----:B0-----:R-:W2:Y:S02]  /*1420*/  LD.E R5, desc[UR8][R6.64+0x4] ;  /* 0x0000040806057980 */ /* 0x001ea4000c101900 */
[----:B--2---:R-:W-:-:S05]  /*1430*/  IMAD.IADD R5, R2, 0x1, R5 ;  /* 0x0000000102057824 */ /* 0x004fca00078e0205 */
[----:B------:R1:W-:Y:S02]  /*1440*/  ST.E desc[UR8][R6.64+0x4], R5 ;  /* 0x0000040506007985 */ /* 0x0003e4000c101908 */
.L_x_527:
[----:B------:R-:W-:Y:S05]  /*1450*/  BSYNC.RECONVERGENT B0 ;  /* 0x0000000000007941 */ /* 0x000fea0003800200 */
.L_x_526:
        /* <DEDUP_REMOVED lines=8> */
.L_x_533:
[----:B------:R-:W0:Y:S02]  /*14e0*/  LDS R8, [R4] ;  /* 0x0000000004087984 */ /* 0x000e240000000800 */
[----:B0-----:R-:W-:-:S05]  /*14f0*/  HADD2 R9, R8, R2.H0_H0 ;  /* 0x2000000208097230 */ /* 0x001fca0000000000 */
[----:B------:R-:W0:Y:S02]  /*1500*/  ATOMS.CAST.SPIN P0, [R4], R8, R9 ;  /* 0x000000080400758d */ /* 0x000e240001800009 */
[----:B0-----:R-:W-:Y:S05]  /*1510*/  @!P0 BRA `(.L_x_533) ;  /* 0xfffffffc00f08947 */ /* 0x001fea000383ffff */
[----:B------:R-:W-:Y:S05]  /*1520*/  BRA `(.L_x_531) ;  /* 0x00000000000c7947 */ /* 0x000fea0003800000 */
.L_x_532:
[----:B------:R-:W2:Y:S02]  /*1530*/  LD.E R3, desc[UR8][R6.64] ;  /* 0x0000000806037980 */ /* 0x000ea4000c101900 */
[----:B--2---:R-:W-:-:S05]  /*1540*/  IMAD.IADD R3, R2, 0x1, R3 ;  /* 0x0000000102037824 */ /* 0x004fca00078e0203 */
[----:B------:R0:W-:Y:S02]  /*1550*/  ST.E desc[UR8][R6.64], R3 ;  /* 0x0000000306007985 */ /* 0x0001e4000c101908 */
.L_x_531:
[----:B------:R-:W-:Y:S05]  /*1560*/  BSYNC.RECONVERGENT B0 ;  /* 0x0000000000007941 */ /* 0x000fea0003800200 */
.L_x_530:
[----:B------:R1:W-:Y:S02]  /*1570*/  ATOM.E.ADD.F16x2.RN.STRONG.GPU P0, RZ, desc[UR8][R6.64+0x4], R2 ;  /* 0x8000040206ff79a2 */ /* 0x0003e4000c10e108 */
[----:B-1----:R-:W-:Y:S05]  /*1580*/  @P0 EXIT ;  /* 0x000000000000094d */ /* 0x002fea0003800000 */
[----:B------:R-:W1:Y:S02]  /*1590*/  QSPC.E.S P0, RZ, [R6+0x4] ;  /* 0x0000040006ff73aa */ /* 0x000e640000000500 */
[----:B-1----:R-:W-:Y:S05]  /*15a0*/  @!P0 BRA `(.L_x_534) ;  /* 0x00000000001c8947 */ /* 0x002fea0003800000 */
[----:B------:R-:W-:-:S05]  /*15b0*/  IMAD.MOV.U32 R4, RZ, RZ, R6 ;  /* 0x000000ffff047224 */ /* 0x000fca00078e0006 */
[----:B------:R-:W-:-:S07]  /*15c0*/  MOV R4, R4 ;  /* 0x0000000400047202 */ /* 0x000fce0000000f00 */
.L_x_535:
[----:B0-----:R-:W0:Y:S02]  /*15d0*/  LDS R6, [R4+0x4] ;  /* 0x0000040004067984 */ /* 0x001e240000000800 */
[----:B0-----:R-:W-:-:S05]  /*15e0*/  HADD2 R7, R6, R2.H0_H0 ;  /* 0x2000000206077230 */ /* 0x001fca0000000000 */
[----:B------:R-:W0:Y:S02]  /*15f0*/  ATOMS.CAST.SPIN P0, [R4+0x4], R6, R7 ;  /* 0x000004060400758d */ /* 0x000e240001800007 */
[----:B0-----:R-:W-:Y:S05]  /*1600*/  @!P0 BRA `(.L_x_535) ;  /* 0xfffffffc00f08947 */ /* 0x001fea000383ffff */
[----:B------:R-:W-:Y:S05]  /*1610*/  EXIT ;  /* 0x000000000000794d */ /* 0x000fea0003800000 */
.L_x_534:
[----:B0-----:R-:W2:Y:S02]  /*1620*/  LD.E R3, desc[UR8][R6.64+0x4] ;  /* 0x0000040806037980 */ /* 0x001ea4000c101900 */
[----:B--2---:R-:W-:-:S05]  /*1630*/  IMAD.IADD R3, R2, 0x1, R3 ;  /* 0x0000000102037824 */ /* 0x004fca00078e0203 */
[----:B------:R-:W-:Y:S01]  /*1640*/  ST.E desc[UR8][R6.64+0x4], R3 ;  /* 0x0000040306007985 */ /* 0x000fe2000c101908 */
[----:B------:R-:W-:Y:S05]  /*1650*/  EXIT ;  /* 0x000000000000794d */ /* 0x000fea0003800000 */
.L_x_536:
        /* <DEDUP_REMOVED lines=10> */
.L_x_3297:


//--------------------- .text._Z28gemm_half_q_half_gptq_kernelILi5ELb1ELb0EEvPK6__halfPKjS4_S2_PS0_iiiiiPKtibS2_i --------------------------
	.section	.text._Z28gemm_half_q_half_gptq_kernelILi5ELb1ELb0EEvPK6__halfPKjS4_S2_PS0_iiiiiPKtibS2_i,"ax",@progbits
	.align	128
        .global         _Z28gemm_half_q_half_gptq_kernelILi5ELb1ELb0EEvPK6__halfPKjS4_S2_PS0_iiiiiPKtibS2_i
        .type           _Z28gemm_half_q_half_gptq_kernelILi5ELb1ELb0EEvPK6__halfPKjS4_S2_PS0_iiiiiPKtibS2_i,@function
        .size           _Z28gemm_half_q_half_gptq_kernelILi5ELb1ELb0EEvPK6__halfPKjS4_S2_PS0_iiiiiPKtibS2_i,(.L_x_3298 - _Z28gemm_half_q_half_gptq_kernelILi5ELb1ELb0EEvPK6__halfPKjS4_S2_PS0_iiiiiPKtibS2_i)
        .other          _Z28gemm_half_q_half_gptq_kernelILi5ELb1ELb0EEvPK6__halfPKjS4_S2_PS0_iiiiiPKtibS2_i,@"STO_CUDA_ENTRY STV_DEFAULT"
_Z28gemm_half_q_half_gptq_kernelILi5ELb1ELb0EEvPK6__halfPKjS4_S2_PS0_iiiiiPKtibS2_i:
.text._Z28gemm_half_q_half_gptq_kernelILi5ELb1ELb0EEvPK6__halfPKjS4_S2_PS0_iiiiiPKtibS2_i:
        /* <DEDUP_REMOVED lines=9> */
[----:B------:R-:W2:Y:S04]  /*0090*/  LDG.E.U16 R5, desc[UR8][R4.64] ;  /* 0x0000000804057981 */ /* 0x000ea8000c1e1500 */
[----:B------:R-:W3:Y:S01]  /*00a0*/  LDG.E.U16 R6, desc[UR8][R6.64] ;  /* 0x0000000806067981 */ /* 0x000ee2000c1e1500 */
[----:B------:R-:W-:-:S03]  /*00b0*/  IMAD.WIDE R10, R11, 0x2, R8 ;  /* 0x000000020b0a7825 */ /* 0x000fc600078e0208 */
[----:B------:R-:W3:Y:S04]  /*00c0*/  LDG.E.U16 R9, desc[UR8][R8.64] ;  /* 0x0000000808097981 */ /* 0x000ee8000c1e1500 */
[----:B------:R-:W2:Y:S01]  /*00d0*/  LDG.E.U16 R10, desc[UR8][R10.64] ;  /* 0x000000080a0a7981 */ /* 0x000ea2000c1e1500 */
[----:B------:R-:W0:Y:S01]  /*00e0*/  S2R R12, SR_CTAID.X ;  /* 0x00000000000c7919 */ /* 0x000e220000002500 */
[----:B--2---:R-:W-:-:S04]  /*00f0*/  LOP3.LUT R0, R5, R2, R10, 0xfe, !PT ;  /* 0x0000000205007212 */ /* 0x004fc800078efe0a */
[----:B---3--:R-:W-:-:S04]  /*0100*/  LOP3.LUT R0, R9, R0, R6, 0xfe, !PT ;  /* 0x0000000009007212 */ /* 0x008fc800078efe06 */
        /* <DEDUP_REMOVED lines=32> */
[C---:B0-----:R-:W-:Y:S02]  /*0310*/  LEA R12, P0, R9.reuse, UR6, 0x1 ;  /* 0x00000006090c7c11 */ /* 0x041fe4000f8008ff */
[----:B------:R-:W-:Y:S02]  /*0320*/  LEA R4, P1, R10, UR6, 0x1 ;  /* 0x000000060a047c11 */ /* 0x000fe4000f8208ff */
[----:B------:R-:W-:Y:S01]  /*0330*/  LEA.HI.X R13, R9, UR7, R14, 0x1, P0 ;  /* 0x00000007090d7c11 */ /* 0x000fe200080f0c0e */
[----:B------:R-:W-:Y:S01]  /*0340*/  IMAD.IADD R9, R8, 0x1, R6 ;  /* 0x0000000108097824 */ /* 0x000fe200078e0206 */
[----:B------:R-:W-:-:S02]  /*0350*/  LEA.HI.X R5, R10, UR7, R5, 0x1, P1 ;  /* 0x000000070a057c11 */ /* 0x000fc400088f0c05 */
[----:B------:R-:W-:Y:S01]  /*0360*/  IADD3 R14, P0, PT, R7, R8, RZ ;  /* 0x00000008070e7210 */ /* 0x000fe20007f1e0ff */
[----:B------:R-:W-:Y:S01]  /*0370*/  IMAD.IADD R10, R9, 0x1, R6 ;  /* 0x00000001090a7824 */ /* 0x000fe200078e0206 */
[C---:B------:R-:W-:Y:S01]  /*0380*/  IADD3 R15, P1, PT, R7.reuse, R9, RZ ;  /* 0x00000009070f7210 */ /* 0x040fe20007f3e0ff */
[----:B------:R-:W2:Y:S01]  /*0390*/  LDG.E.U16.CONSTANT R12, desc[UR8][R12.64] ;  /* 0x000000080c0c7981 */ /* 0x000ea2000c1e9500 */
[----:B------:R-:W-:Y:S02]  /*03a0*/  LEA.HI.X.SX32 R17, R8, RZ, 0x1, P0 ;  /* 0x000000ff08117211 */ /* 0x000fe400000f0eff */
[C---:B------:R-:W-:Y:S01]  /*03b0*/  LEA R6, P0, R14.reuse, UR6, 0x1 ;  /* 0x000000060e067c11 */ /* 0x040fe2000f8008ff */
[----:B------:R-:W3:Y:S01]  /*03c0*/  LDG.E.U16.CONSTANT R4, desc[UR8][R4.64] ;  /* 0x0000000804047981 */ /* 0x000ee2000c1e9500 */
[----:B------:R-:W-:Y:S02]  /*03d0*/  IADD3 R11, P2, PT, R7, R10, RZ ;  /* 0x0000000a070b7210 */ /* 0x000fe40007f5e0ff */
[----:B------:R-:W-:-:S02]  /*03e0*/  LEA.HI.X R7, R14, UR7, R17, 0x1, P0 ;  /* 0x000000070e077c11 */ /* 0x000fc400080f0c11 */
[----:B------:R-:W-:Y:S02]  /*03f0*/  LEA.HI.X.SX32 R16, R9, RZ, 0x1, P1 ;  /* 0x000000ff09107211 */ /* 0x000fe400008f0eff */
[----:B------:R-:W-:Y:S01]  /*0400*/  LEA.HI.X.SX32 R14, R10, RZ, 0x1, P2 ;  /* 0x000000ff0a0e7211 */ /* 0x000fe200010f0eff */
[----:B------:R-:W4:Y:S01]  /*0410*/  LDG.E.U16.CONSTANT R6, desc[UR8][R6.64] ;  /* 0x0000000806067981 */ /* 0x000f22000c1e9500 */
        /* <DEDUP_REMOVED lines=12> */
.L_x_539:
        /* <DEDUP_REMOVED lines=39> */
.L_x_538:
[----:B------:R-:W-:Y:S05]  /*0750*/  BSYNC.RECONVERGENT B0 ;  /* 0x0000000000007941 */ /* 0x000fea0003800200 */
.L_x_537:
        /* <DEDUP_REMOVED lines=24> */
.L_x_540:
        /* <DEDUP_REMOVED lines=8> */
.L_x_544:
[----:B------:R-:W0:Y:S02]  /*0960*/  LDS R8, [R6] ;  /* 0x0000000006087984 */ /* 0x000e240000000800 */
[----:B0-----:R-:W-:-:S05]  /*0970*/  HADD2 R9, R8, R2.H0_H0 ;  /* 0x2000000208097230 */ /* 0x001fca0000000000 */
[----:B------:R-:W0:Y:S02]  /*0980*/  ATOMS.CAST.SPIN P0, [R6], R8, R9 ;  /* 0x000000080600758d */ /* 0x000e240001800009 */
[----:B0-----:R-:W-:Y:S05]  /*0990*/  @!P0 BRA `(.L_x_544) ;  /* 0xfffffffc00f08947 */ /* 0x001fea000383ffff */
[----:B------:R-:W-:Y:S05]  /*09a0*/  BRA `(.L_x_542) ;  /* 0x00000000000c7947 */ /* 0x000fea0003800000 */
.L_x_543:
[----:B0-----:R-:W2:Y:S02]  /*09b0*/  LD.E R7, desc[UR8][R4.64] ;  /* 0x0000000804077980 */ /* 0x001ea4000c101900 */
[----:B--2---:R-:W-:-:S05]  /*09c0*/  IMAD.IADD R7, R2, 0x1, R7 ;  /* 0x0000000102077824 */ /* 0x004fca00078e0207 */
[----:B------:R1:W-:Y:S02]  /*09d0*/  ST.E desc[UR8][R4.64], R7 ;  /* 0x0000000704007985 */ /* 0x0003e4000c101908 */
.L_x_542:
[----:B------:R-:W-:Y:S05]  /*09e0*/  BSYNC.RECONVERGENT B0 ;  /* 0x0000000000007941 */ /* 0x000fea0003800200 */
.L_x_541:
[----:B------:R2:W-:Y:S01]  /*09f0*/  ATOM.E.ADD.F16x2.RN.STRONG.GPU P0, RZ, desc[UR8][R4.64+0x4], R2 ;  /* 0x8000040204ff79a2 */ /* 0x0005e2000c10e108 */
[----:B------:R-:W-:Y:S04]  /*0a00*/  BSSY.RECONVERGENT B0, `(.L_x_545) ;  /* 0x000000e000007945 */ /* 0x000fe80003800200 */
[----:B--2---:R-:W-:Y:S05]  /*0a10*/  @P0 BRA `(.L_x_546) ;  /* 0x0000000000300947 */ /* 0x004fea0003800000 */
[----:B------:R-:W2:Y:S02]  /*0a20*/  QSPC.E.S P0, RZ, [R4+0x4] ;  /* 0x0000040004ff73aa */ /* 0x000ea40000000500 */
[----:B--2---:R-:W-:Y:S05]  /*0a30*/  @!P0 BRA `(.L_x_547) ;  /* 0x00000000001c8947 */ /* 0x004fea0003800000 */
[----:B0-----:R-:W-:-:S05]  /*0a40*/  IMAD.MOV.U32 R6, RZ, RZ, R4 ;  /* 0x000000ffff067224 */ /* 0x001fca00078e0004 */
[----:B------:R-:W-:-:S07]  /*0a50*/  MOV R6, R6 ;  /* 0x0000000600067202 */ /* 0x000fce0000000f00 */
.L_x_548:
[----:B------:R-:W0:Y:S02]  /*0a60*/  LDS R8, [R6+0x4] ;  /* 0x0000040006087984 */ /* 0x000e240000000800 */
[----:B0-----:R-:W-:-:S05]  /*0a70*/  HADD2 R9, R8, R2.H0_H0 ;  /* 0x2000000208097230 */ /* 0x001fca0000000000 */
[----:B------:R-:W0:Y:S02]  /*0a80*/  ATOMS.CAST.SPIN P0, [R6+0x4], R8, R9 ;  /* 0x000004080600758d */ /* 0x000e240001800009 */
[----:B0-----:R-:W-:Y:S05]  /*0a90*/  @!P0 BRA `(.L_x_548) ;  /* 0xfffffffc00f08947 */ /* 0x001fea000383ffff */
[----:B------:R-:W-:Y:S05]  /*0aa0*/  BRA `(.L_x_546) ;  /* 0x00000000000c7947 */ /* 0x000fea0003800000 */
.L_x_547:
[----:B01----:R-:W2:Y:S02]  /*0ab0*/  LD.E R7, desc[UR8][R4.64+0x4] ;  /* 0x0000040804077980 */ /* 0x003ea4000c101900 */
[----:B--2---:R-:W-:-:S05]  /*0ac0*/  IMAD.IADD R7, R2, 0x1, R7 ;  /* 0x0000000102077824 */ /* 0x004fca00078e0207 */
[----:B------:R2:W-:Y:S02]  /*0ad0*/  ST.E desc[UR8][R4.64+0x4], R7 ;  /* 0x0000040704007985 */ /* 0x0005e4000c101908 */
.L_x_546:
[----:B------:R-:W-:Y:S05]  /*0ae0*/  BSYNC.RECONVERGENT B0 ;  /* 0x0000000000007941 */ /* 0x000fea0003800200 */
.L_x_545:
        /* <DEDUP_REMOVED lines=8> */
.L_x_552:
[----:B------:R-:W0:Y:S02]  /*0b70*/  LDS R8, [R4] ;  /* 0x0000000004087984 */ /* 0x000e240000000800 */
[----:B0-----:R-:W-:-:S05]  /*0b80*/  HADD2 R9, R8, R2.H0_H0 ;  /* 0x2000000208097230 */ /* 0x001fca0000000000 */
[----:B------:R-:W0:Y:S02]  /*0b90*/  ATOMS.CAST.SPIN P0, [R4], R8, R9 ;  /* 0x000000080400758d */ /* 0x000e240001800009 */
[----:B0-----:R-:W-:Y:S05]  /*0ba0*/  @!P0 BRA `(.L_x_552) ;  /* 0xfffffffc00f08947 */ /* 0x001fea000383ffff */
[----:B------:R-:W-:Y:S05]  /*0bb0*/  BRA `(.L_x_550) ;  /* 0x00000000000c7947 */ /* 0x000fea0003800000 */
.L_x_551:
[----:B------:R-:W2:Y:S02]  /*0bc0*/  LD.E R5, desc[UR8][R6.64] ;  /* 0x0000000806057980 */ /* 0x000ea4000c101900 */
[----:B--2---:R-:W-:-:S05]  /*0bd0*/  IMAD.IADD R5, R2, 0x1, R5 ;  /* 0x0000000102057824 */ /* 0x004fca00078e0205 */
[----:B------:R0:W-:Y:S02]  /*0be0*/  ST.E desc[UR8][R6.64], R5 ;  /* 0x0000000506007985 */ /* 0x0001e4000c101908 */
.L_x_550:
[----:B------:R-:W-:Y:S05]  /*0bf0*/  BSYNC.RECONVERGENT B0 ;  /* 0x0000000000007941 */ /* 0x000fea0003800200 */
.L_x_549:
[----:B------:R1:W-:Y:S01]  /*0c00*/  ATOM.E.ADD.F16x2.RN.STRONG.GPU P0, RZ, desc[UR8][R6.64+0x4], R2 ;  /* 0x8000040206ff79a2 */ /* 0x0003e2000c10e108 */
[----:B------:R-:W-:Y:S04]  /*0c10*/  BSSY.RECONVERGENT B0, `(.L_x_553) ;  /* 0x000000e000007945 */ /* 0x000fe80003800200 */
[----:B-1----:R-:W-:Y:S05]  /*0c20*/  @P0 BRA `(.L_x_554) ;  /* 0x0000000000300947 */ /* 0x002fea0003800000 */
[----:B------:R-:W1:Y:S02]  /*0c30*/  QSPC.E.S P0, RZ, [R6+0x4] ;  /* 0x0000040006ff73aa */ /* 0x000e640000000500 */
[----:B-1----:R-:W-:Y:S05]  /*0c40*/  @!P0 BRA `(.L_x_555) ;  /* 0x00000000001c8947 */ /* 0x002fea0003800000 */
[----:B------:R-:W-:-:S05]  /*0c50*/  IMAD.MOV.U32 R4, RZ, RZ, R6 ;  /* 0x000000ffff047224 */ /* 0x000fca00078e0006 */
[----:B------:R-:W-:-:S07]  /*0c60*/  MOV R4, R4 ;  /* 0x0000000400047202 */ /* 0x000fce0000000f00 */
.L_x_556:
[----:B------:R-:W1:Y:S02]  /*0c70*/  LDS R8, [R4+0x4] ;  /* 0x0000040004087984 */ /* 0x000e640000000800 */
[----:B-1----:R-:W-:-:S05]  /*0c80*/  HADD2 R9, R8, R2.H0_H0 ;  /* 0x2000000208097230 */ /* 0x002fca0000000000 */
[----:B------:R-:W1:Y:S02]  /*0c90*/  ATOMS.CAST.SPIN P0, [R4+0x4], R8, R9 ;  /* 0x000004080400758d */ /* 0x000e640001800009 */
[----:B-1----:R-:W-:Y:S05]  /*0ca0*/  @!P0 BRA `(.L_x_556) ;  /* 0xfffffffc00f08947 */ /* 0x002fea000383ffff */
[----:B------:R-:W-:Y:S05]  /*0cb0*/  BRA `(.L_x_554) ;  /* 0x00000000000c7947 */ /* 0x000fea0003800000 */
.L_x_555:
[----:B0-----:R-:W2:Y:S02]  /*0cc0*/  LD.E R5, desc[UR8][R6.64+0x4] ;  /* 0x0000040806057980 */ /* 0x001ea4000c101900 */
[----:B--2---:R-:W-:-:S05]  /*0cd0*/  IMAD.IADD R5, R2, 0x1, R5 ;  /* 0x0000000102057824 */ /* 0x004fca00078e0205 */
[----:B------:R1:W-:Y:S02]  /*0ce0*/  ST.E desc[UR8][R6.64+0x4], R5 ;  /* 0x0000040506007985 */ /* 0x0003e4000c101908 */
.L_x_554:
[----:B------:R-:W-:Y:S05]  /*0cf0*/  BSYNC.RECONVERGENT B0 ;  /* 0x0000000000007941 */ /* 0x000fea0003800200 */
.L_x_553:
        /* <DEDUP_REMOVED lines=8> */
.L_x_560:
[----:B------:R-:W0:Y:S02]  /*0d80*/  LDS R8, [R4] ;  /* 0x0000000004087984 */ /* 0x000e240000000800 */
[----:B0-----:R-:W-:-:S05]  /*0d90*/  HADD2 R9, R8, R2.H0_H0 ;  /* 0x2000000208097230 */ /* 0x001fca0000000000 */
[----:B------:R-:W0:Y:S02]  /*0da0*/  ATOMS.CAST.SPIN P0, [R4], R8, R9 ;  /* 0x000000080400758d */ /* 0x000e240001800009 */
[----:B0-----:R-:W-:Y:S05]  /*0db0*/  @!P0 BRA `(.L_x_560) ;  /* 0xfffffffc00f08947 */ /* 0x001fea000383ffff */
[----:B------:R-:W-:Y:S05]  /*0dc0*/  BRA `(.L_x_558) ;  /* 0x00000000000c7947 */ /* 0x000fea0003800000 */
.L_x_559:
[----:B------:R-:W2:Y:S02]  /*0dd0*/  LD.E R5, desc[UR8][R6.64] ;  /* 0x0000000806057980 */ /* 0x000ea4000c101900 */
[----:B--2---:R-:W-:-:S05]  /*0de0*/  IMAD.IADD R5, R2, 0x1, R5 ;  /* 0x0000000102057824 */ /* 0x004fca00078e0205 */
[----:B------:R0:W-:Y:S02]  /*0df0*/  ST.E desc[UR8][R6.64], R5 ;  /* 0x0000000506007985 */ /* 0x0001e4000c101908 */
.L_x_558:
[----:B------:R-:W-:Y:S05]  /*0e00*/  BSYNC.RECONVERGENT B0 ;  /* 0x0000000000007941 */ /* 0x000fea0003800200 */
.L_x_557:
[----:B------:R1:W-:Y:S01]  /*0e10*/  ATOM.E.ADD.F16x2.RN.STRONG.GPU P0, RZ, desc[UR8][R6.64+0x4], R2 ;  /* 0x8000040206ff79a2 */ /* 0x0003e2000c10e108 */
[----:B------:R-:W-:Y:S04]  /*0e20*/  BSSY.RECONVERGENT B0, `(.L_x_561) ;  /* 0x000000e000007945 */ /* 0x000fe80003800200 */
[----:B-1----:R-:W-:Y:S05]  /*0e30*/  @P0 BRA `(.L_x_562) ;  /* 0x0000000000300947 */ /* 0x002fea0003800000 */
[----:B------:R-:W1:Y:S02]  /*0e40*/  QSPC.E.S P0, RZ, [R6+0x4] ;  /* 0x0000040006ff73aa */ /* 0x000e640000000500 */
[----:B-1----:R-:W-:Y:S05]  /*0e50*/  @!P0 BRA `(.L_x_563) ;  /* 0x00000000001c8947 */ /* 0x002fea0003800000 */
[----:B------:R-:W-:-:S05]  /*0e60*/  IMAD.MOV.U32 R4, RZ, RZ, R6 ;  /* 0x000000ffff047224 */ /* 0x000fca00078e0006 */
[----:B------:R-:W-:-:S07]  /*0e70*/  MOV R4, R4 ;  /* 0x0000000400047202 */ /* 0x000fce0000000f00 */
.L_x_564:
[----:B------:R-:W1:Y:S02]  /*0e80*/  LDS R8, [R4+0x4] ;  /* 0x0000040004087984 */ /* 0x000e640000000800 */
[----:B-1----:R-:W-:-:S05]  /*0e90*/  HADD2 R9, R8, R2.H0_H0 ;  /* 0x2000000208097230 */ /* 0x002fca0000000000 */
[----:B------:R-:W1:Y:S02]  /*0ea0*/  ATOMS.CAST.SPIN P0, [R4+0x4], R8, R9 ;  /* 0x000004080400758d */ /* 0x000e640001800009 */
[----:B-1----:R-:W-:Y:S05]  /*0eb0*/  @!P0 BRA `(.L_x_564) ;  /* 0xfffffffc00f08947 */ /* 0x002fea000383ffff */
[----:B------:R-:W-:Y:S05]  /*0ec0*/  BRA `(.L_x_562) ;  /* 0x00000000000c7947 */ /* 0x000fea0003800000 */
.L_x_563:
[----:B0-----:R-:W2:Y:S02]  /*0ed0*/  LD.E R5, desc[UR8][R6.64+0x4] ;  /* 0x0000040806057980 */ /* 0x001ea4000c101900 */
[----:B--2---:R-:W-:-:S05]  /*0ee0*/  IMAD.IADD R5, R2, 0x1, R5 ;  /* 0x0000000102057824 */ /* 0x004fca00078e0205 */
[----:B------:R1:W-:Y:S02]  /*0ef0*/  ST.E desc[UR8][R6.64+0x4], R5 ;  /* 0x0000040506007985 */ /* 0x0003e4000c101908 */
.L_x_562:
[----:B------:R-:W-:Y:S05]  /*0f00*/  BSYNC.RECONVERGENT B0 ;  /* 0x0000000000007941 */ /* 0x000fea0003800200 */
.L_x_561:
        /* <DEDUP_REMOVED lines=8> */
.L_x_568:
[----:B------:R-:W0:Y:S02]  /*0f90*/  LDS R8, [R4] ;  /* 0x0000000004087984 */ /* 0x000e240000000800 */
[----:B0-----:R-:W-:-:S05]  /*0fa0*/  HADD2 R9, R8, R2.H0_H0 ;  /* 0x2000000208097230 */ /* 0x001fca0000000000 */
[----:B------:R-:W0:Y:S02]  /*0fb0*/  ATOMS.CAST.SPIN P0, [R4], R8, R9 ;  /* 0x000000080400758d */ /* 0x000e240001800009 */
[----:B0-----:R-:W-:Y:S05]  /*0fc0*/  @!P0 BRA `(.L_x_568) ;  /* 0xfffffffc00f08947 */ /* 0x001fea000383ffff */
[----:B------:R-:W-:Y:S05]  /*0fd0*/  BRA `(.L_x_566) ;  /* 0x00000000000c7947 */ /* 0x000fea0003800000 */
.L_x_567:
[----:B------:R-:W2:Y:S02]  /*0fe0*/  LD.E R5, desc[UR8][R6.64] ;  /* 0x0000000806057980 */ /* 0x000ea4000c101900 */
[----:B--2---:R-:W-:-:S05]  /*0ff0*/  IMAD.IADD R5, R2, 0x1, R5 ;  /* 0x0000000102057824 */ /* 0x004fca00078e0205 */
[----:B------:R0:W-:Y:S02]  /*1000*/  ST.E desc[UR8][R6.64], R5 ;  /* 0x0000000506007985 */ /* 0x0001e4000c101908 */
.L_x_566:
[----:B------:R-:W-:Y:S05]  /*1010*/  BSYNC.RECONVERGENT B0 ;  /* 0x0000000000007941 */ /* 0x000fea0003800200 */
.L_x_565:
[----:B------:R1:W-:Y:S01]  /*1020*/  ATOM.E.ADD.F16x2.RN.STRONG.GPU P0, RZ, desc[UR8][R6.64+0x4], R2 ;  /* 0x8000040206ff79a2 */ /* 0x0003e2000c10e108 */
[----:B------:R-:W-:Y:S04]  /*1030*/  BSSY.RECONVERGENT B0, `(.L_x_569) ;  /* 0x000000e000007945 */ /* 0x000fe80003800200 */
[----:B-1----:R-:W-:Y:S05]  /*1040*/  @P0 BRA `(.L_x_570) ;  /* 0x0000000000300947 */ /* 0x002fea0003800000 */
[----:B------:R-:W1:Y:S02]  /*1050*/  QSPC.E.S P0, RZ, [R6+0x4] ;  /* 0x0000040006ff73aa */ /* 0x000e640000000500 */
[----:B-1----:R-:W-:Y:S05]  /*1060*/  @!P0 BRA `(.L_x_571) ;  /* 0x00000000001c8947 */ /* 0x002fea0003800000 */
[----:B------:R-:W-:-:S05]  /*1070*/  IMAD.MOV.U32 R4, RZ, RZ, R6 ;  /* 0x000000ffff047224 */ /* 0x000fca00078e0006 */
[----:B------:R-:W-:-:S07]  /*1080*/  MOV R4, R4 ;  /* 0x0000000400047202 */ /* 0x000fce0000000f00 */
.L_x_572:
[----:B------:R-:W1:Y:S02]  /*1090*/  LDS R8, [R4+0x4] ;  /* 0x0000040004087984 */ /* 0x000e640000000800 */
[----:B-1----:R-:W-:-:S05]  /*10a0*/  HADD2 R9, R8, R2.H0_H0 ;  /* 0x2000000208097230 */ /* 0x002fca0000000000 */
[----:B------:R-:W1:Y:S02]  /*10b0*/  ATOMS.CAST.SPIN P0, [R4+0x4], R8, R9 ;  /* 0x000004080400758d */ /* 0x000e640001800009 */
[----:B-1----:R-:W-:Y:S05]  /*10c0*/  @!P0 BRA `(.L_x_572) ;  /* 0xfffffffc00f08947 */ /* 0x002fea000383ffff */
[----:B------:R-:W-:Y:S05]  /*10d0*/  BRA `(.L_x_570) ;  /* 0x00000000000c7947 */ /* 0x000fea0003800000 */
.L_x_571:
[----:B0-----:R-:W2:Y:S02]  /*10e0*/  LD.E R5, desc[UR8][R6.64+0x4] ;  /* 0x0000040806057980 */ /* 0x001ea4000c101900 */
[----:B--2---:R-:W-:-:S05]  /*10f0*/  IMAD.IADD R5, R2, 0x1, R5 ;  /* 0x0000000102057824 */ /* 0x004fca00078e0205 */
[----:B------:R1:W-:Y:S02]  /*1100*/  ST.E desc[UR8][R6.64+0x4], R5 ;  /* 0x0000040506007985 */ /* 0x0003e4000c101908 */
.L_x_570:
[----:B------:R-:W-:Y:S05]  /*1110*/  BSYNC.RECONVERGENT B0 ;  /* 0x0000000000007941 */ /* 0x000fea0003800200 */
.L_x_569:
        /* <DEDUP_REMOVED lines=8> */
.L_x_576:
[----:B------:R-:W0:Y:S02]  /*11a0*/  LDS R8, [R4] ;  /* 0x0000000004087984 */ /* 0x000e240000000800 */
[----:B0-----:R-:W-:-:S05]  /*11b0*/  HADD2 R9, R8, R2.H0_H0 ;  /* 0x2000000208097230 */ /* 0x001fca0000000000 */
[----:B------:R-:W0:Y:S02]  /*11c0*/  ATOMS.CAST.SPIN P0, [R4], R8, R9 ;  /* 0x000000080400758d */ /* 0x000e240001800009 */
[----:B0-----:R-:W-:Y:S05]  /*11d0*/  @!P0 BRA `(.L_x_576) ;  /* 0xfffffffc00f08947 */ /* 0x001fea000383ffff */
[----:B------:R-:W-:Y:S05]  /*11e0*/  BRA `(.L_x_574) ;  /* 0x00000000000c7947 */ /* 0x000fea0003800000 */
.L_x_575:
[----:B------:R-:W2:Y:S02]  /*11f0*/  LD.E R3, desc[UR8][R6.64] ;  /* 0x0000000806037980 */ /* 0x000ea4000c101900 */
[----:B--2---:R-:W-:-:S05]  /*1200*/  IMAD.IADD R3, R2, 0x1, R3 ;  /* 0x0000000102037824 */ /* 0x004fca00078e0203 */
[----:B------:R0:W-:Y:S02]  /*1210*/  ST.E desc[UR8][R6.64], R3 ;  /* 0x0000000306007985 */ /* 0x0001e4000c101908 */
.L_x_574:
[----:B------:R-:W-:Y:S05]  /*1220*/  BSYNC.RECONVERGENT B0 ;  /* 0x0000000000007941 */ /* 0x000fea0003800200 */
.L_x_573:
[----:B------:R1:W-:Y:S02]  /*1230*/  ATOM.E.ADD.F16x2.RN.STRONG.GPU P0, RZ, desc[UR8][R6.64+0x4], R2 ;  /* 0x8000040206ff79a2 */ /* 0x0003e4000c10e108 */
[----:B-1----:R-:W-:Y:S05]  /*1240*/  @P0 EXIT ;  /* 0x000000000000094d */ /* 0x002fea0003800000 */
[----:B------:R-:W1:Y:S02]  /*1250*/  QSPC.E.S P0, RZ, [R6+0x4] ;  /* 0x0000040006ff73aa */ /* 0x000e640000000500 */
[----:B-1----:R-:W-:Y:S05]  /*1260*/  @!P0 BRA `(.L_x_577) ;  /* 0x00000000001c8947 */ /* 0x002fea0003800000 */
[----:B------:R-:W-:-:S05]  /*1270*/  IMAD.MOV.U32 R4, RZ, RZ, R6 ;  /* 0x000000ffff047224 */ /* 0x000fca00078e0006 */
[----:B------:R-:W-:-:S07]  /*1280*/  MOV R4, R4 ;  /* 0x0000000400047202 */ /* 0x000fce0000000f00 */
.L_x_578:
[----:B0-----:R-:W0:Y:S02]  /*1290*/  LDS R6, [R4+0x4] ;  /* 0x0000040004067984 */ /* 0x001e240000000800 */
[----:B0-----:R-:W-:-:S05]  /*12a0*/  HADD2 R7, R6, R2.H0_H0 ;  /* 0x2000000206077230 */ /* 0x001fca0000000000 */
[----:B------:R-:W0:Y:S02]  /*12b0*/  ATOMS.CAST.SPIN P0, [R4+0x4], R6, R7 ;  /* 0x000004060400758d */ /* 0x000e240001800007 */
[----:B0-----:R-:W-:Y:S05]  /*12c0*/  @!P0 BRA `(.L_x_578) ;  /* 0xfffffffc00f08947 */ /* 0x001fea000383ffff */
[----:B------:R-:W-:Y:S05]  /*12d0*/  EXIT ;  /* 0x000000000000794d */ /* 0x000fea0003800000 */
.L_x_577:
[----:B0-----:R-:W2:Y:S02]  /*12e0*/  LD.E R3, desc[UR8][R6.64+0x4] ;  /* 0x0000040806037980 */ /* 0x001ea4000c101900 */
[----:B--2---:R-:W-:-:S05]  /*12f0*/  IMAD.IADD R3, R2, 0x1, R3 ;  /* 0x0000000102037824 */ /* 0x004fca00078e0203 */
[----:B------:R-:W-:Y:S01]  /*1300*/  ST.E desc[UR8][R6.64+0x4], R3 ;  /* 0x0000040306007985 */ /* 0x000fe2000c101908 */
[----:B------:R-:W-:Y:S05]  /*1310*/  EXIT ;  /* 0x000000000000794d */ /* 0x000fea0003800000 */
.L_x_579:
        /* <DEDUP_REMOVED lines=14> */
.L_x_3298:


//--------------------- .text._Z28gemm_half_q_half_gptq_kernelILi4ELb1ELb0EEvPK6__halfPKjS4_S2_PS0_iiiiiPKtibS2_i --------------------------
	.section	.text._Z28gemm_half_q_half_gptq_kernelILi4ELb1ELb0EEvPK6__halfPKjS4_S2_PS0_iiiiiPKtibS2_i,"ax",@progbits
	.align	128
        .global         _Z28gemm_half_q_half_gptq_kernelILi4ELb1ELb0EEvPK6__halfPKjS4_S2_PS0_iiiiiPKtibS2_i
        .type           _Z28gemm_half_q_half_gptq_kernelILi4ELb1ELb0EEvPK6__halfPKjS4_S2_PS0_iiiiiPKtibS2_i,@function
        .size           _Z28gemm_half_q_half_gptq_kernelILi4ELb1ELb0EEvPK6__halfPKjS4_S2_PS0_iiiiiPKtibS2_i,(.L_x_3299 - _Z28gemm_half_q_half_gptq_kernelILi4ELb1ELb0EEvPK6__halfPKjS4_S2_PS0_iiiiiPKtibS2_i)
        .other          _Z28gemm_half_q_half_gptq_kernelILi4ELb1ELb0EEvPK6__halfPKjS4_S2_PS0_iiiiiPKtibS2_i,@"STO_CUDA_ENTRY STV_DEFAULT"
_Z28gemm_half_q_half_gptq_kernelILi4ELb1ELb0EEvPK6__halfPKjS4_S2_PS0_iiiiiPKtibS2_i:
.text._Z28gemm_half_q_half_gptq_kernelILi4ELb1ELb0EEvPK6__halfPKjS4_S2_PS0_iiiiiPKtibS2_i:
        /* <DEDUP_REMOVED lines=70> */
.L_x_582:
        /* <DEDUP_REMOVED lines=32> */
.L_x_581:
[----:B------:R-:W-:Y:S05]  /*0660*/  BSYNC.RECONVERGENT B0 ;  /* 0x0000000000007941 */ /* 0x000fea0003800200 */
.L_x_580:
        /* <DEDUP_REMOVED lines=22> */
.L_x_583:
        /* <DEDUP_REMOVED lines=114> */
.L_x_602:
        /* <DEDUP_REMOVED lines=70> */
.L_x_585:
        /* <DEDUP_REMOVED lines=62> */
.L_x_586:
        /* <DEDUP_REMOVED lines=22> */
.L_x_587:
        /* <DEDUP_REMOVED lines=22> */
.L_x_588:
        /* <DEDUP_REMOVED lines=24> */
.L_x_589:
        /* <DEDUP_REMOVED lines=77> */
.L_x_590:
        /* <DEDUP_REMOVED lines=22> */
.L_x_591:
        /* <DEDUP_REMOVED lines=22> */
.L_x_592:
        /* <DEDUP_REMOVED lines=24> */
.L_x_593:
        /* <DEDUP_REMOVED lines=77> */
.L_x_594:
        /* <DEDUP_REMOVED lines=22> */
.L_x_595:
        /* <DEDUP_REMOVED lines=22> */
.L_x_596:
        /* <DEDUP_REMOVED lines=24> */
.L_x_597:
        /* <DEDUP_REMOVED lines=75> */
.L_x_598:
        /* <DEDUP_REMOVED lines=22> */
.L_x_599:
        /* <DEDUP_REMOVED lines=22> */
.L_x_600:
        /* <DEDUP_REMOVED lines=24> */
.L_x_601:
        /* <DEDUP_REMOVED lines=9> */
.L_x_584:
        /* <DEDUP_REMOVED lines=9> */
[----:B------:R-:W-:-:S05]  /*37a0*/  SHF.L.U32 R19, R19, 0x2, RZ ;  /* 0x0000000213137819 */ /* 0x000fca00000006ff */
[----:B-1----:R-:W-:-:S05]  /*37b0*/  IMAD.WIDE R16, R19, 0x2, R16 ;  /* 0x0000000213107825 */ /* 0x002fca00078e0210 */
[----:B------:R0:W-:Y:S01]  /*37c0*/  ATOM.E.ADD.F16x2.RN.STRONG.GPU P0, RZ, desc[UR10][R16.64], R12 ;  /* 0x8000000c10ff79a2 */ /* 0x0001e2000c10e10a */
[----:B------:R-:W-:Y:S01]  /*37d0*/  HADD2 R19, R10.H0_H0, R10.H1_H1 ;  /* 0x3000000a0a137230 */ /* 0x000fe20000000800 */
[----:B------:R-:W-:Y:S01]  /*37e0*/  BSSY.RECONVERGENT B0, `(.L_x_603) ;  /* 0x0000011000007945 */ /* 0x000fe20003800200 */
[----:B------:R-:W-:-:S05]  /*37f0*/  HADD2 R21, R9.H0_H0, R9.H1_H1 ;  /* 0x3000000909157230 */ /* 0x000fca0000000800 */
[----:B------:R-:W-:Y:S01]  /*3800*/  PRMT R19, R19, 0x5410, R21 ;  /* 0x0000541013137816 */ /* 0x000fe20000000015 */
[----:B0-----:R-:W-:Y:S06]  /*3810*/  @P0 BRA `(.L_x_604) ;  /* 0x0000000000340947 */ /* 0x001fec0003800000 */
[----:B------:R-:W0:Y:S02]  /*3820*/  QSPC.E.S P0, RZ, [R16] ;  /* 0x0000000010ff73aa */ /* 0x000e240000000500 */
[----:B0-----:R-:W-:Y:S05]  /*3830*/  @!P0 BRA `(.L_x_605) ;  /* 0x0000000000208947 */ /* 0x001fea0003800000 */
[----:B------:R-:W-:Y:S02]  /*3840*/  MOV R10, R16 ;  /* 0x00000010000a7202 */ /* 0x000fe40000000f00 */
[----:B------:R-:W-:Y:S02]  /*3850*/  PRMT R12, R12, 0x5410, R18 ;  /* 0x000054100c0c7816 */ /* 0x000fe40000000012 */
[----:B------:R-:W-:-:S07]  /*3860*/  MOV R9, R10 ;  /* 0x0000000a00097202 */ /* 0x000fce0000000f00 */
.L_x_606:
[----:B------:R-:W0:Y:S02]  /*3870*/  LDS R10, [R9] ;  /* 0x00000000090a7984 */ /* 0x000e240000000800 */
[----:B0-----:R-:W-:-:S05]  /*3880*/  HFMA2 R11, R10, 1, 1, R12 ;  /* 0x3c003c000a0b7831 */ /* 0x001fca000000000c */
[----:B------:R-:W0:Y:S02]  /*3890*/  ATOMS.CAST.SPIN P0, [R9], R10, R11 ;  /* 0x0000000a0900758d */ /* 0x000e24000180000b */
[----:B0-----:R-:W-:Y:S05]  /*38a0*/  @!P0 BRA `(.L_x_606) ;  /* 0xfffffffc00f08947 */ /* 0x001fea000383ffff */
[----:B------:R-:W-:Y:S05]  /*38b0*/  BRA `(.L_x_604) ;  /* 0x00000000000c7947 */ /* 0x000fea0003800000 */
.L_x_605:
[----:B------:R-:W2:Y:S02]  /*38c0*/  LD.E R9, desc[UR10][R16.64] ;  /* 0x0000000a10097980 */ /* 0x000ea4000c101900 */
[----:B--2---:R-:W-:-:S05]  /*38d0*/  IADD3 R9, PT, PT, R12, R9, RZ ;  /* 0x000000090c097210 */ /* 0x004fca0007ffe0ff */
[----:B------:R0:W-:Y:S02]  /*38e0*/  ST.E desc[UR10][R16.64], R9 ;  /* 0x0000000910007985 */ /* 0x0001e4000c10190a */
.L_x_604:
[----:B------:R-:W-:Y:S05]  /*38f0*/  BSYNC.RECONVERGENT B0 ;  /* 0x0000000000007941 */ /* 0x000fea0003800200 */
.L_x_603:
[----:B------:R1:W-:Y:S01]  /*3900*/  ATOM.E.ADD.F16x2.RN.STRONG.GPU P0, RZ, desc[UR10][R16.64+0x4], R19 ;  /* 0x8000041310ff79a2 */ /* 0x0003e2000c10e10a */
[----:B------:R-:W-:Y:S04]  /*3910*/  BSSY.RECONVERGENT B0, `(.L_x_607) ;  /* 0x000000f000007945 */ /* 0x000fe80003800200 */
[----:B-1----:R-:W-:Y:S05]  /*3920*/  @P0 BRA `(.L_x_608) ;  /* 0x0000000000340947 */ /* 0x002fea0003800000 */
[----:B------:R-:W1:Y:S02]  /*3930*/  QSPC.E.S P0, RZ, [R16+0x4] ;  /* 0x0000040010ff73aa */ /* 0x000e640000000500 */
[----:B-1----:R-:W-:Y:S05]  /*3940*/  @!P0 BRA `(.L_x_609) ;  /* 0x0000000000208947 */ /* 0x002fea0003800000 */
[----:B------:R-:W-:Y:S02]  /*3950*/  MOV R10, R16 ;  /* 0x00000010000a7202 */ /* 0x000fe40000000f00 */
[----:B------:R-:W-:Y:S02]  /*3960*/  PRMT R19, R19, 0x5410, R21 ;  /* 0x0000541013137816 */ /* 0x000fe40000000015 */
[----:B0-----:R-:W-:-:S07]  /*3970*/  MOV R9, R10 ;  /* 0x0000000a00097202 */ /* 0x001fce0000000f00 */
.L_x_610:
[----:B------:R-:W0:Y:S02]  /*3980*/  LDS R10, [R9+0x4] ;  /* 0x00000400090a7984 */ /* 0x000e240000000800 */
[----:B0-----:R-:W-:-:S05]  /*3990*/  HADD2 R11, R10, R19 ;  /* 0x000000130a0b7230 */ /* 0x001fca0000000000 */
[----:B------:R-:W0:Y:S02]  /*39a0*/  ATOMS.CAST.SPIN P0, [R9+0x4], R10, R11 ;  /* 0x0000040a0900758d */ /* 0x000e24000180000b */
[----:B0-----:R-:W-:Y:S05]  /*39b0*/  @!P0 BRA `(.L_x_610) ;  /* 0xfffffffc00f08947 */ /* 0x001fea000383ffff */
[----:B------:R-:W-:Y:S05]  /*39c0*/  BRA `(.L_x_608) ;  /* 0x00000000000c7947 */ /* 0x000fea0003800000 */
.L_x_609:
[----:B0-----:R-:W2:Y:S02]  /*39d0*/  LD.E R9, desc[UR10][R16.64+0x4] ;  /* 0x0000040a10097980 */ /* 0x001ea4000c101900 */
[----:B--2---:R-:W-:-:S05]  /*39e0*/  IADD3 R9, PT, PT, R19, R9, RZ ;  /* 0x0000000913097210 */ /* 0x004fca0007ffe0ff */
[----:B------:R1:W-:Y:S02]  /*39f0*/  ST.E desc[UR10][R16.64+0x4], R9 ;  /* 0x0000040910007985 */ /* 0x0003e4000c10190a */
.L_x_608:
[----:B------:R-:W-:Y:S05]  /*3a00*/  BSYNC.RECONVERGENT B0 ;  /* 0x0000000000007941 */ /* 0x000fea0003800200 */
.L_x_607:
[----:B01----:R-:W-:Y:S01]  /*3a10*/  MOV R9, UR8 ;  /* 0x0000000800097c02 */ /* 0x003fe20008000f00 */
[----:B------:R-:W-:Y:S02]  /*3a20*/  HADD2 R2, R2.H0_H0, R2.H1_H1 ;  /* 0x3000000202027230 */ /* 0x000fe40000000800 */
[----:B------:R-:W-:Y:S02]  /*3a30*/  HADD2 R0, R0.H0_H0, R0.H1_H1 ;  /* 0x3000000000007230 */ /* 0x000fe40000000800 */
[----:B------:R-:W-:-:S03]  /*3a40*/  IMAD.WIDE R16, R9, 0x2, R16 ;  /* 0x0000000209107825 */ /* 0x000fc600078e0210 */
[----:B------:R-:W-:-:S05]  /*3a50*/  PRMT R2, R2, 0x5410, R0 ;  /* 0x0000541002027816 */ /* 0x000fca0000000000 */
        /* <DEDUP_REMOVED lines=11> */
.L_x_614:
[----:B------:R-:W0:Y:S02]  /*3b10*/  LDS R8, [R11] ;  /* 0x000000000b087984 */ /* 0x000e240000000800 */
[----:B0-----:R-:W-:-:S05]  /*3b20*/  HFMA2 R9, R8, 1, 1, R2 ;  /* 0x3c003c0008097831 */ /* 0x001fca0000000002 */
[----:B------:R-:W0:Y:S02]  /*3b30*/  ATOMS.CAST.SPIN P0, [R11], R8, R9 ;  /* 0x000000080b00758d */ /* 0x000e240001800009 */
[----:B0-----:R-:W-:Y:S05]  /*3b40*/  @!P0 BRA `(.L_x_614) ;  /* 0xfffffffc00f08947 */ /* 0x001fea000383ffff */
[----:B------:R-:W-:Y:S05]  /*3b50*/  BRA `(.L_x_612) ;  /* 0x00000000000c7947 */ /* 0x000fea0003800000 */
.L_x_613:
[----:B------:R-:W2:Y:S02]  /*3b60*/  LD.E R0, desc[UR10][R16.64] ;  /* 0x0000000a10007980 */ /* 0x000ea4000c101900 */
[----:B--2---:R-:W-:-:S05]  /*3b70*/  IADD3 R9, PT, PT, R2, R0, RZ ;  /* 0x0000000002097210 */ /* 0x004fca0007ffe0ff */
[----:B------:R0:W-:Y:S02]  /*3b80*/  ST.E desc[UR10][R16.64], R9 ;  /* 0x0000000910007985 */ /* 0x0001e4000c10190a */
.L_x_612:
[----:B------:R-:W-:Y:S05]  /*3b90*/  BSYNC.RECONVERGENT B0 ;  /* 0x0000000000007941 */ /* 0x000fea0003800200 */
.L_x_611:
[----:B------:R1:W-:Y:S01]  /*3ba0*/  ATOM.E.ADD.F16x2.RN.STRONG.GPU P0, RZ, desc[UR10][R16.64+0x4], R13 ;  /* 0x8000040d10ff79a2 */ /* 0x0003e2000c10e10a */
[----:B------:R-:W-:Y:S04]  /*3bb0*/  BSSY.RECONVERGENT B0, `(.L_x_615) ;  /* 0x000000f000007945 */ /* 0x000fe80003800200 */
[----:B-1----:R-:W-:Y:S05]  /*3bc0*/  @P0 BRA `(.L_x_616) ;  /* 0x0000000000340947 */ /* 0x002fea0003800000 */
[----:B------:R-:W1:Y:S02]  /*3bd0*/  QSPC.E.S P0, RZ, [R16+0x4] ;  /* 0x0000040010ff73aa */ /* 0x000e640000000500 */
[----:B-1----:R-:W-:Y:S05]  /*3be0*/  @!P0 BRA `(.L_x_617) ;  /* 0x0000000000208947 */ /* 0x002fea0003800000 */
[----:B------:R-:W-:Y:S02]  /*3bf0*/  MOV R8, R16 ;  /* 0x0000001000087202 */ /* 0x000fe40000000f00 */
[----:B------:R-:W-:Y:S02]  /*3c00*/  PRMT R13, R13, 0x5410, R10 ;  /* 0x000054100d0d7816 */ /* 0x000fe4000000000a */
[----:B------:R-:W-:-:S07]  /*3c10*/  MOV R0, R8 ;  /* 0x0000000800007202 */ /* 0x000fce0000000f00 */
.L_x_618:
[----:B------:R-:W0:Y:S02]  /*3c20*/  LDS R8, [R0+0x4] ;  /* 0x0000040000087984 */ /* 0x000e240000000800 */
[----:B0-----:R-:W-:-:S05]  /*3c30*/  HADD2 R9, R8, R13 ;  /* 0x0000000d08097230 */ /* 0x001fca0000000000 */
[----:B------:R-:W0:Y:S02]  /*3c40*/  ATOMS.CAST.SPIN P0, [R0+0x4], R8, R9 ;  /* 0x000004080000758d */ /* 0x000e240001800009 */
[----:B0-----:R-:W-:Y:S05]  /*3c50*/  @!P0 BRA `(.L_x_618) ;  /* 0xfffffffc00f08947 */ /* 0x001fea000383ffff */
[----:B------:R-:W-:Y:S05]  /*3c60*/  BRA `(.L_x_616) ;  /* 0x00000000000c7947 */ /* 0x000fea0003800000 */
.L_x_617:
[----:B------:R-:W0:Y:S02]  /*3c70*/  LD.E R0, desc[UR10][R16.64+0x4] ;  /* 0x0000040a10007980 */ /* 0x000e24000c101900 */
[----:B0-----:R-:W-:-:S05]  /*3c80*/  IADD3 R9, PT, PT, R13, R0, RZ ;  /* 0x000000000d097210 */ /* 0x001fca0007ffe0ff */
[----:B------:R1:W-:Y:S02]  /*3c90*/  ST.E desc[UR10][R16.64+0x4], R9 ;  /* 0x0000040910007985 */ /* 0x0003e4000c10190a */
.L_x_616:
[----:B------:R-:W-:Y:S05]  /*3ca0*/  BSYNC.RECONVERGENT B0 ;  /* 0x0000000000007941 */ /* 0x000fea0003800200 */
.L_x_615:
        /* <DEDUP_REMOVED lines=16> */
.L_x_622:
[----:B------:R-:W0:Y:S02]  /*3db0*/  LDS R4, [R0] ;  /* 0x0000000000047984 */ /* 0x000e240000000800 */
[----:B0-----:R-:W-:-:S05]  /*3dc0*/  HFMA2 R5, R4, 1, 1, R7 ;  /* 0x3c003c0004057831 */ /* 0x001fca0000000007 */
[----:B------:R-:W0:Y:S02]  /*3dd0*/  ATOMS.CAST.SPIN P0, [R0], R4, R5 ;  /* 0x000000040000758d */ /* 0x000e240001800005 */
[----:B0-----:R-:W-:Y:S05]  /*3de0*/  @!P0 BRA `(.L_x_622) ;  /* 0xfffffffc00f08947 */ /* 0x001fea000383ffff */
[----:B------:R-:W-:Y:S05]  /*3df0*/  BRA `(.L_x_620) ;  /* 0x00000000000c7947 */ /* 0x000fea0003800000 */
.L_x_621:
[----:B------:R-:W2:Y:S02]  /*3e00*/  LD.E R0, desc[UR10][R16.64] ;  /* 0x0000000a10007980 */ /* 0x000ea4000c101900 */
[----:B--2---:R-:W-:-:S05]  /*3e10*/  IADD3 R5, PT, PT, R7, R0, RZ ;  /* 0x0000000007057210 */ /* 0x004fca0007ffe0ff */
[----:B------:R0:W-:Y:S02]  /*3e20*/  ST.E desc[UR10][R16.64], R5 ;  /* 0x0000000510007985 */ /* 0x0001e4000c10190a */
.L_x_620:
[----:B------:R-:W-:Y:S05]  /*3e30*/  BSYNC.RECONVERGENT B0 ;  /* 0x0000000000007941 */ /* 0x000fea0003800200 */
.L_x_619:
[----:B------:R1:W-:Y:S01]  /*3e40*/  ATOM.E.ADD.F16x2.RN.STRONG.GPU P0, RZ, desc[UR10][R16.64+0x4], R2 ;  /* 0x8000040210ff79a2 */ /* 0x0003e2000c10e10a */
[----:B------:R-:W-:Y:S04]  /*3e50*/  BSSY.RECONVERGENT B0, `(.L_x_623) ;  /* 0x0000011000007945 */ /* 0x000fe80003800200 */
[----:B-1----:R-:W-:Y:S05]  /*3e60*/  @P0 BRA `(.L_x_624) ;  /* 0x00000000003c0947 */ /* 0x002fea0003800000 */
[----:B------:R-:W1:Y:S02]  /*3e70*/  QSPC.E.S P0, RZ, [R16+0x4] ;  /* 0x0000040010ff73aa */ /* 0x000e640000000500 */
[----:B-1----:R-:W-:Y:S05]  /*3e80*/  @!P0 BRA `(.L_x_625) ;  /* 0x0000000000288947 */ /* 0x002fea0003800000 */
[----:B------:R-:W-:Y:S01]  /*3e90*/  MOV R4, R16 ;  /* 0x0000001000047202 */ /* 0x000fe20000000f00 */
[----:B------:R-:W-:Y:S01]  /*3ea0*/  BSSY.RECONVERGENT B1, `(.L_x_626) ;  /* 0x0000007000017945 */ /* 0x000fe20003800200 */
[----:B------:R-:W-:Y:S02]  /*3eb0*/  PRMT R2, R2, 0x5410, R8 ;  /* 0x0000541002027816 */ /* 0x000fe40000000008 */
[----:B------:R-:W-:-:S07]  /*3ec0*/  MOV R0, R4 ;  /* 0x0000000400007202 */ /* 0x000fce0000000f00 */
.L_x_627:
[----:B------:R-:W0:Y:S02]  /*3ed0*/  LDS R4, [R0+0x4] ;  /* 0x0000040000047984 */ /* 0x000e240000000800 */
[----:B0-----:R-:W-:-:S05]  /*3ee0*/  HADD2 R5, R4, R2 ;  /* 0x0000000204057230 */ /* 0x001fca0000000000 */
[----:B------:R-:W0:Y:S02]  /*3ef0*/  ATOMS.CAST.SPIN P0, [R0+0x4], R4, R5 ;  /* 0x000004040000758d */ /* 0x000e240001800005 */
[----:B0-----:R-:W-:Y:S05]  /*3f00*/  @!P0 BRA `(.L_x_627) ;  /* 0xfffffffc00f08947 */ /* 0x001fea000383ffff */
[----:B------:R-:W-:Y:S05]  /*3f10*/  BSYNC.RECONVERGENT B1 ;  /* 0x0000000000017941 */ /* 0x000fea0003800200 */
.L_x_626:
[----:B------:R-:W-:Y:S05]  /*3f20*/  BRA `(.L_x_624) ;  /* 0x00000000000c7947 */ /* 0x000fea0003800000 */
.L_x_625:
[----:B------:R-:W0:Y:S02]  /*3f30*/  LD.E R0, desc[UR10][R16.64+0x4] ;  /* 0x0000040a10007980 */ /* 0x000e24000c101900 */
[----:B0-----:R-:W-:-:S05]  /*3f40*/  IADD3 R5, PT, PT, R2, R0, RZ ;  /* 0x0000000002057210 */ /* 0x001fca0007ffe0ff */
[----:B------:R1:W-:Y:S02]  /*3f50*/  ST.E desc[UR10][R16.64+0x4], R5 ;  /* 0x0000040510007985 */ /* 0x0003e4000c10190a */
.L_x_624:
[----:B------:R-:W-:Y:S05]  /*3f60*/  BSYNC.RECONVERGENT B0 ;  /* 0x0000000000007941 */ /* 0x000fea0003800200 */
.L_x_623:
        /* <DEDUP_REMOVED lines=16> */
.L_x_631:
[----:B------:R-:W0:Y:S02]  /*4070*/  LDS R2, [R4] ;  /* 0x0000000004027984 */ /* 0x000e240000000800 */
[----:B0-----:R-:W-:-:S05]  /*4080*/  HFMA2 R3, R2, 1, 1, R0 ;  /* 0x3c003c0002037831 */ /* 0x001fca0000000000 */
[----:B------:R-:W0:Y:S02]  /*4090*/  ATOMS.CAST.SPIN P0, [R4], R2, R3 ;  /* 0x000000020400758d */ /* 0x000e240001800003 */
[----:B0-----:R-:W-:Y:S05]  /*40a0*/  @!P0 BRA `(.L_x_631) ;  /* 0xfffffffc00f08947 */ /* 0x001fea000383ffff */
[----:B------:R-:W-:Y:S05]  /*40b0*/  BRA `(.L_x_629) ;  /* 0x00000000000c7947 */ /* 0x000fea0003800000 */
.L_x_630:
[----:B------:R-:W2:Y:S02]  /*40c0*/  LD.E R0, desc[UR10][R16.64] ;  /* 0x0000000a10007980 */ /* 0x000ea4000c101900 */
[----:B--2---:R-:W-:-:S05]  /*40d0*/  IADD3 R3, PT, PT, R3, R0, RZ ;  /* 0x0000000003037210 */ /* 0x004fca0007ffe0ff */
[----:B------:R0:W-:Y:S02]  /*40e0*/  ST.E desc[UR10][R16.64], R3 ;  /* 0x0000000310007985 */ /* 0x0001e4000c10190a */
.L_x_629:
[----:B------:R-:W-:Y:S05]  /*40f0*/  BSYNC.RECONVERGENT B0 ;  /* 0x0000000000007941 */ /* 0x000fea0003800200 */
.L_x_628:
[----:B------:R1:W-:Y:S02]  /*4100*/  ATOM.E.ADD.F16x2.RN.STRONG.GPU P0, RZ, desc[UR10][R16.64+0x4], R15 ;  /* 0x8000040f10ff79a2 */ /* 0x0003e4000c10e10a */
[----:B-1----:R-:W-:Y:S05]  /*4110*/  @P0 EXIT ;  /* 0x000000000000094d */ /* 0x002fea0003800000 */
[----:B------:R-:W1:Y:S02]  /*4120*/  QSPC.E.S P0, RZ, [R16+0x4] ;  /* 0x0000040010ff73aa */ /* 0x000e640000000500 */
[----:B-1----:R-:W-:Y:S05]  /*4130*/  @!P0 BRA `(.L_x_632) ;  /* 0x0000000000208947 */ /* 0x002fea0003800000 */
[----:B------:R-:W-:Y:S02]  /*4140*/  MOV R2, R16 ;  /* 0x0000001000027202 */ /* 0x000fe40000000f00 */
[----:B------:R-:W-:Y:S02]  /*4150*/  PRMT R15, R15, 0x5410, R20 ;  /* 0x000054100f0f7816 */ /* 0x000fe40000000014 */
[----:B------:R-:W-:-:S07]  /*4160*/  MOV R0, R2 ;  /* 0x0000000200007202 */ /* 0x000fce0000000f00 */
.L_x_633:
[----:B------:R-:W0:Y:S02]  /*4170*/  LDS R2, [R0+0x4] ;  /* 0x0000040000027984 */ /* 0x000e240000000800 */
[----:B0-----:R-:W-:-:S05]  /*4180*/  HADD2 R3, R2, R15 ;  /* 0x0000000f02037230 */ /* 0x001fca0000000000 */
[----:B------:R-:W0:Y:S02]  /*4190*/  ATOMS.CAST.SPIN P0, [R0+0x4], R2, R3 ;  /* 0x000004020000758d */ /* 0x000e240001800003 */
[----:B0-----:R-:W-:Y:S05]  /*41a0*/  @!P0 BRA `(.L_x_633) ;  /* 0xfffffffc00f08947 */ /* 0x001fea000383ffff */
[----:B------:R-:W-:Y:S05]  /*41b0*/  EXIT ;  /* 0x000000000000794d */ /* 0x000fea0003800000 */
.L_x_632:
[----:B------:R-:W0:Y:S02]  /*41c0*/  LD.E R0, desc[UR10][R16.64+0x4] ;  /* 0x0000040a10007980 */ /* 0x000e24000c101900 */
[----:B0-----:R-:W-:-:S05]  /*41d0*/  IADD3 R3, PT, PT, R15, R0, RZ ;  /* 0x000000000f037210 */ /* 0x001fca0007ffe0ff */
[----:B------:R-:W-:Y:S01]  /*41e0*/  ST.E desc[UR10][R16.64+0x4], R3 ;  /* 0x0000040310007985 */ /* 0x000fe2000c10190a */
[----:B------:R-:W-:Y:S05]  /*41f0*/  EXIT ;  /* 0x000000000000794d */ /* 0x000fea0003800000 */
.L_x_634:
        /* <DEDUP_REMOVED lines=16> */
.L_x_3299:


//--------------------- .text._Z28gemm_half_q_half_gptq_kernelILi3ELb1ELb0EEvPK6__halfPKjS4_S2_PS0_iiiiiPKtibS2_i --------------------------
	.section	.text._Z28gemm_half_q_half_gptq_kernelILi3ELb1ELb0EEvPK6__halfPKjS4_S2_PS0_iiiiiPKtibS2_i,"ax",@progbits
	.align	128
        .global         _Z28gemm_half_q_half_gptq_kernelILi3ELb1ELb0EEvPK6__halfPKjS4_S2_PS0_iiiiiPKtibS2_i
        .type           _Z28gemm_half_q_half_gptq_kernelILi3ELb1ELb0EEvPK6__halfPKjS4_S2_PS0_iiiiiPKtibS2_i,@function
        .size           _Z28gemm_half_q_half_gptq_kernelILi3ELb1ELb0EEvPK6__halfPKjS4_S2_PS0_iiiiiPKtibS2_i,(.L_x_3300 - _Z28gemm_half_q_half_gptq_kernelILi3ELb1ELb0EEvPK6__halfPKjS4_S2_PS0_iiiiiPKtibS2_i)
        .other          _Z28gemm_half_q_half_gptq_kernelILi3ELb1ELb0EEvPK6__halfPKjS4_S2_PS0_iiiiiPKtibS2_i,@"STO_CUDA_ENTRY STV_DEFAULT"
_Z28gemm_half_q_half_gptq_kernelILi3ELb1ELb0EEvPK6__halfPKjS4_S2_PS0_iiiiiPKtibS2_i:
.text._Z28gemm_half_q_half_gptq_kernelILi3ELb1ELb0EEvPK6__halfPKjS4_S2_PS0_iiiiiPKtibS2_i:
        /* <DEDUP_REMOVED lines=60> */
.L_x_637:
        /* <DEDUP_REMOVED lines=25> */
.L_x_636:
[----:B------:R-:W-:Y:S05]  /*0550*/  BSYNC.RECONVERGENT B0 ;  /* 0x0000000000007941 */ /* 0x000fea0003800200 */
.L_x_635:
        /* <DEDUP_REMOVED lines=19> */
.L_x_638:
        /* <DEDUP_REMOVED lines=109> */
.L_x_653:
        /* <DEDUP_REMOVED lines=64> */
.L_x_640:
        /* <DEDUP_REMOVED lines=62> */
.L_x_641:
        /* <DEDUP_REMOVED lines=22> */
.L_x_642:
        /* <DEDUP_REMOVED lines=24> */
.L_x_643:
        /* <DEDUP_REMOVED lines=77> */
.L_x_644:
        /* <DEDUP_REMOVED lines=22> */
.L_x_645:
        /* <DEDUP_REMOVED lines=24> */
.L_x_646:
        /* <DEDUP_REMOVED lines=77> */
.L_x_647:
        /* <DEDUP_REMOVED lines=22> */
.L_x_648:
        /* <DEDUP_REMOVED lines=24> */
.L_x_649:
        /* <DEDUP_REMOVED lines=75> */
.L_x_650:
        /* <DEDUP_REMOVED lines=22> */
.L_x_651:
        /* <DEDUP_REMOVED lines=24> */
.L_x_652:
        /* <DEDUP_REMOVED lines=9> */
.L_x_639:
[----:B------:R-:W0:Y:S01]  /*2fa0*/  S2UR UR4, SR_CTAID.Y ;  /* 0x00000000000479c3 */ /* 0x000e220000002600 */
[----:B------:R-:W-:Y:S02]  /*2fb0*/  HADD2 R16, R12.H0_H0, R12.H1_H1 ;  /* 0x3000000c0c107230 */ /* 0x000fe40000000800 */
[----:B------:R-:W-:-:S05]  /*2fc0*/  HADD2 R17, R11.H0_H0, R11.H1_H1 ;  /* 0x3000000b0b117230 */ /* 0x000fca0000000800 */
[----:B------:R-:W1:Y:S01]  /*2fd0*/  LDC.64 R14, c[0x0][0x3a0] ;  /* 0x0000e800ff0e7b82 */ /* 0x000e620000000a00 */
[----:B------:R-:W-:Y:S01]  /*2fe0*/  PRMT R16, R16, 0x5410, R17 ;  /* 0x0000541010107816 */ /* 0x000fe20000000011 */
        /* <DEDUP_REMOVED lines=15> */
.L_x_657:
[----:B------:R-:W0:Y:S02]  /*30e0*/  LDS R10, [R9] ;  /* 0x00000000090a7984 */ /* 0x000e240000000800 */
[----:B0-----:R-:W-:-:S05]  /*30f0*/  HFMA2 R11, R10, 1, 1, R16 ;  /* 0x3c003c000a0b7831 */ /* 0x001fca0000000010 */
[----:B------:R-:W0:Y:S02]  /*3100*/  ATOMS.CAST.SPIN P0, [R9], R10, R11 ;  /* 0x0000000a0900758d */ /* 0x000e24000180000b */
[----:B0-----:R-:W-:Y:S05]  /*3110*/  @!P0 BRA `(.L_x_657) ;  /* 0xfffffffc00f08947 */ /* 0x001fea000383ffff */
[----:B------:R-:W-:Y:S05]  /*3120*/  BRA `(.L_x_655) ;  /* 0x00000000000c7947 */ /* 0x000fea0003800000 */
.L_x_656:
[----:B------:R-:W2:Y:S02]  /*3130*/  LD.E R9, desc[UR10][R12.64] ;  /* 0x0000000a0c097980 */ /* 0x000ea4000c101900 */
[----:B--2---:R-:W-:-:S05]  /*3140*/  IADD3 R9, PT, PT, R16, R9, RZ ;  /* 0x0000000910097210 */ /* 0x004fca0007ffe0ff */
[----:B------:R0:W-:Y:S02]  /*3150*/  ST.E desc[UR10][R12.64], R9 ;  /* 0x000000090c007985 */ /* 0x0001e4000c10190a */
.L_x_655:
[----:B------:R-:W-:Y:S05]  /*3160*/  BSYNC.RECONVERGENT B0 ;  /* 0x0000000000007941 */ /* 0x000fea0003800200 */
.L_x_654:
        /* <DEDUP_REMOVED lines=8> */
.L_x_661:
[----:B------:R-:W0:Y:S02]  /*31f0*/  LDS R10, [R9+0x4] ;  /* 0x00000400090a7984 */ /* 0x000e240000000800 */
[----:B0-----:R-:W-:-:S05]  /*3200*/  HADD2 R11, R10, R14 ;  /* 0x0000000e0a0b7230 */ /* 0x001fca0000000000 */
[----:B------:R-:W0:Y:S02]  /*3210*/  ATOMS.CAST.SPIN P0, [R9+0x4], R10, R11 ;  /* 0x0000040a0900758d */ /* 0x000e24000180000b */
[----:B0-----:R-:W-:Y:S05]  /*3220*/  @!P0 BRA `(.L_x_661) ;  /* 0xfffffffc00f08947 */ /* 0x001fea000383ffff */
[----:B------:R-:W-:Y:S05]  /*3230*/  BRA `(.L_x_659) ;  /* 0x00000000000c7947 */ /* 0x000fea0003800000 */
.L_x_660:
[----:B0-----:R-:W2:Y:S02]  /*3240*/  LD.E R9, desc[UR10][R12.64+0x4] ;  /* 0x0000040a0c097980 */ /* 0x001ea4000c101900 */
[----:B--2---:R-:W-:-:S05]  /*3250*/  IADD3 R9, PT, PT, R14, R9, RZ ;  /* 0x000000090e097210 */ /* 0x004fca0007ffe0ff */
[----:B------:R1:W-:Y:S02]  /*3260*/  ST.E desc[UR10][R12.64+0x4], R9 ;  /* 0x000004090c007985 */ /* 0x0003e4000c10190a */
.L_x_659:
[----:B------:R-:W-:Y:S05]  /*3270*/  BSYNC.RECONVERGENT B0 ;  /* 0x0000000000007941 */ /* 0x000fea0003800200 */
.L_x_658:
[----:B------:R-:W-:Y:S01]  /*3280*/  MOV R11, UR8 ;  /* 0x00000008000b7c02 */ /* 0x000fe20008000f00 */
[----:B------:R-:W-:Y:S02]  /*3290*/  HADD2 R8, R8.H0_H0, R8.H1_H1 ;  /* 0x3000000808087230 */ /* 0x000fe40000000800 */
[----:B01----:R-:W-:Y:S02]  /*32a0*/  HADD2 R9, R7.H0_H0, R7.H1_H1 ;  /* 0x3000000707097230 */ /* 0x003fe40000000800 */
        /* <DEDUP_REMOVED lines=13> */
.L_x_665:
[----:B------:R-:W0:Y:S02]  /*3380*/  LDS R6, [R5] ;  /* 0x0000000005067984 */ /* 0x000e240000000800 */
[----:B0-----:R-:W-:-:S05]  /*3390*/  HFMA2 R7, R6, 1, 1, R8 ;  /* 0x3c003c0006077831 */ /* 0x001fca0000000008 */
[----:B------:R-:W0:Y:S02]  /*33a0*/  ATOMS.CAST.SPIN P0, [R5], R6, R7 ;  /* 0x000000060500758d */ /* 0x000e240001800007 */
[----:B0-----:R-:W-:Y:S05]  /*33b0*/  @!P0 BRA `(.L_x_665) ;  /* 0xfffffffc00f08947 */ /* 0x001fea000383ffff */
[----:B------:R-:W-:Y:S05]  /*33c0*/  BRA `(.L_x_663) ;  /* 0x00000000000c7947 */ /* 0x000fea0003800000 */
.L_x_664:
[----:B------:R-:W2:Y:S02]  /*33d0*/  LD.E R5, desc[UR10][R12.64] ;  /* 0x0000000a0c057980 */ /* 0x000ea4000c101900 */
[----:B--2---:R-:W-:-:S05]  /*33e0*/  IADD3 R5, PT, PT, R8, R5, RZ ;  /* 0x0000000508057210 */ /* 0x004fca0007ffe0ff */
[----:B------:R0:W-:Y:S02]  /*33f0*/  ST.E desc[UR10][R12.64], R5 ;  /* 0x000000050c007985 */ /* 0x0001e4000c10190a */
.L_x_663:
[----:B------:R-:W-:Y:S05]  /*3400*/  BSYNC.RECONVERGENT B0 ;  /* 0x0000000000007941 */ /* 0x000fea0003800200 */
.L_x_662:
        /* <DEDUP_REMOVED lines=8> */
[----:B0-----:R-:W-:-:S07]  /*3490*/  MOV R5, R6 ;  /* 0x0000000600057202 */ /* 0x001fce0000000f00 */
.L_x_670:
[----:B------:R-:W0:Y:S02]  /*34a0*/  LDS R6, [R5+0x4] ;  /* 0x0000040005067984 */ /* 0x000e240000000800 */
[----:B0-----:R-:W-:-:S05]  /*34b0*/  HADD2 R7, R6, R10 ;  /* 0x0000000a06077230 */ /* 0x001fca0000000000 */
[----:B------:R-:W0:Y:S02]  /*34c0*/  ATOMS.CAST.SPIN P0, [R5+0x4], R6, R7 ;  /* 0x000004060500758d */ /* 0x000e240001800007 */
[----:B0-----:R-:W-:Y:S05]  /*34d0*/  @!P0 BRA `(.L_x_670) ;  /* 0xfffffffc00f08947 */ /* 0x001fea000383ffff */
[----:B------:R-:W-:Y:S05]  /*34e0*/  BSYNC.RECONVERGENT B1 ;  /* 0x0000000000017941 */ /* 0x000fea0003800200 */
.L_x_669:
[----:B------:R-:W-:Y:S05]  /*34f0*/  BRA `(.L_x_667) ;  /* 0x00000000000c7947 */ /* 0x000fea0003800000 */
.L_x_668:
[----:B0-----:R-:W2:Y:S02]  /*3500*/  LD.E R5, desc[UR10][R12.64+0x4] ;  /* 0x0000040a0c057980 */ /* 0x001ea4000c101900 */
[----:B--2---:R-:W-:-:S05]  /*3510*/  IADD3 R5, PT, PT, R10, R5, RZ ;  /* 0x000000050a057210 */ /* 0x004fca0007ffe0ff */
[----:B------:R1:W-:Y:S02]  /*3520*/  ST.E desc[UR10][R12.64+0x4], R5 ;  /* 0x000004050c007985 */ /* 0x0003e4000c10190a */
.L_x_667:
[----:B------:R-:W-:Y:S05]  /*3530*/  BSYNC.RECONVERGENT B0 ;  /* 0x0000000000007941 */ /* 0x000fea0003800200 */
.L_x_666:
        /* <DEDUP_REMOVED lines=16> */
.L_x_674:
[----:B------:R-:W0:Y:S02]  /*3640*/  LDS R2, [R0] ;  /* 0x0000000000027984 */ /* 0x000e240000000800 */
[----:B0-----:R-:W-:-:S05]  /*3650*/  HFMA2 R3, R2, 1, 1, R4 ;  /* 0x3c003c0002037831 */ /* 0x001fca0000000004 */
[----:B------:R-:W0:Y:S02]  /*3660*/  ATOMS.CAST.SPIN P0, [R0], R2, R3 ;  /* 0x000000020000758d */ /* 0x000e240001800003 */
[----:B0-----:R-:W-:Y:S05]  /*3670*/  @!P0 BRA `(.L_x_674) ;  /* 0xfffffffc00f08947 */ /* 0x001fea000383ffff */
[----:B------:R-:W-:Y:S05]  /*3680*/  BRA `(.L_x_672) ;  /* 0x00000000000c7947 */ /* 0x000fea0003800000 */
.L_x_673:
[----:B------:R-:W2:Y:S02]  /*3690*/  LD.E R0, desc[UR10][R12.64] ;  /* 0x0000000a0c007980 */ /* 0x000ea4000c101900 */
[----:B--2---:R-:W-:-:S05]  /*36a0*/  IADD3 R3, PT, PT, R4, R0, RZ ;  /* 0x0000000004037210 */ /* 0x004fca0007ffe0ff */
[----:B------:R0:W-:Y:S02]  /*36b0*/  ST.E desc[UR10][R12.64], R3 ;  /* 0x000000030c007985 */ /* 0x0001e4000c10190a */
.L_x_672:
[----:B------:R-:W-:Y:S05]  /*36c0*/  BSYNC.RECONVERGENT B0 ;  /* 0x0000000000007941 */ /* 0x000fea0003800200 */
.L_x_671:
[----:B------:R1:W-:Y:S02]  /*36d0*/  ATOM.E.ADD.F16x2.RN.STRONG.GPU P0, RZ, desc[UR10][R12.64+0x4], R6 ;  /* 0x800004060cff79a2 */ /* 0x0003e4000c10e10a */
[----:B-1----:R-:W-:Y:S05]  /*36e0*/  @P0 EXIT ;  /* 0x000000000000094d */ /* 0x002fea0003800000 */
[----:B------:R-:W1:Y:S02]  /*36f0*/  QSPC.E.S P0, RZ, [R12+0x4] ;  /* 0x000004000cff73aa */ /* 0x000e640000000500 */
[----:B-1----:R-:W-:Y:S05]  /*3700*/  @!P0 BRA `(.L_x_675) ;  /* 0x0000000000208947 */ /* 0x002fea0003800000 */
[----:B------:R-:W-:Y:S02]  /*3710*/  MOV R2, R12 ;  /* 0x0000000c00027202 */ /* 0x000fe40000000f00 */
[----:B------:R-:W-:Y:S02]  /*3720*/  PRMT R6, R6, 0x5410, R7 ;  /* 0x0000541006067816 */ /* 0x000fe40000000007 */
[----:B------:R-:W-:-:S07]  /*3730*/  MOV R0, R2 ;  /* 0x0000000200007202 */ /* 0x000fce0000000f00 */
.L_x_676:
[----:B------:R-:W0:Y:S02]  /*3740*/  LDS R2, [R0+0x4] ;  /* 0x0000040000027984 */ /* 0x000e240000000800 */
[----:B0-----:R-:W-:-:S05]  /*3750*/  HADD2 R3, R2, R6 ;  /* 0x0000000602037230 */ /* 0x001fca0000000000 */
[----:B------:R-:W0:Y:S02]  /*3760*/  ATOMS.CAST.SPIN P0, [R0+0x4], R2, R3 ;  /* 0x000004020000758d */ /* 0x000e240001800003 */
[----:B0-----:R-:W-:Y:S05]  /*3770*/  @!P0 BRA `(.L_x_676) ;  /* 0xfffffffc00f08947 */ /* 0x001fea000383ffff */
[----:B------:R-:W-:Y:S05]  /*3780*/  EXIT ;  /* 0x000000000000794d */ /* 0x000fea0003800000 */
.L_x_675:
[----:B------:R-:W0:Y:S02]  /*3790*/  LD.E R0, desc[UR10][R12.64+0x4] ;  /* 0x0000040a0c007980 */ /* 0x000e24000c101900 */
[----:B0-----:R-:W-:-:S05]  /*37a0*/  IADD3 R3, PT, PT, R6, R0, RZ ;  /* 0x0000000006037210 */ /* 0x001fca0007ffe0ff */
[----:B------:R-:W-:Y:S01]  /*37b0*/  ST.E desc[UR10][R12.64+0x4], R3 ;  /* 0x000004030c007985 */ /* 0x000fe2000c10190a */
[----:B------:R-:W-:Y:S05]  /*37c0*/  EXIT ;  /* 0x000000000000794d */ /* 0x000fea0003800000 */
.L_x_677:
        /* <DEDUP_REMOVED lines=11> */
.L_x_3300:


//--------------------- .text._Z28gemm_half_q_half_gptq_kernelILi2ELb1ELb0EEvPK6__halfPKjS4_S2_PS0_iiiiiPKtibS2_i --------------------------
	.section	.text._Z28gemm_half_q_half_gptq_kernelILi2ELb1ELb0EEvPK6__halfPKjS4_S2_PS0_iiiiiPKtibS2_i,"ax",@progbits
	.align	128
        .global         _Z28gemm_half_q_half_gptq_kernelILi2ELb1ELb0EEvPK6__halfPKjS4_S2_PS0_iiiiiPKtibS2_i
        .type           _Z28gemm_half_q_half_gptq_kernelILi2ELb1ELb0EEvPK6__halfPKjS4_S2_PS0_iiiiiPKtibS2_i,@function
        .size           _Z28gemm_half_q_half_gptq_kernelILi2ELb1ELb0EEvPK6__halfPKjS4_S2_PS0_iiiiiPKtibS2_i,(.L_x_3301 - _Z28gemm_half_q_half_gptq_kernelILi2ELb1ELb0EEvPK6__halfPKjS4_S2_PS0_iiiiiPKtibS2_i)
        .other          _Z28gemm_half_q_half_gptq_kernelILi2ELb1ELb0EEvPK6__halfPKjS4_S2_PS0_iiiiiPKtibS2_i,@"STO_CUDA_ENTRY STV_DEFAULT"
_Z28gemm_half_q_half_gptq_kernelILi2ELb1ELb0EEvPK6__halfPKjS4_S2_PS0_iiiiiPKtibS2_i:
.text._Z28gemm_half_q_half_gptq_kernelILi2ELb1ELb0EEvPK6__halfPKjS4_S2_PS0_iiiiiPKtibS2_i:
        /* <DEDUP_REMOVED lines=16> */
[----:B------:R-:W-:Y:S01]  /*0100*/  IMAD R3, R3, 0x80, R2 ;  /* 0x0000008003037824 */ /* 0x000fe200078e0202 */
[----:B------:R-:W-:Y:S03]  /*0110*/  BSSY.RECONVERGENT B0, `(.L_x_678) ;  /* 0x0000035000007945 */ /* 0x000fe60003800200 */
[----:B------:R-:W-:Y:S02]  /*0120*/  IMAD.SHL.U32 R31, R3, 0x4, RZ ;  /* 0x00000004031f7824 */ /* 0x000fe400078e00ff */
[----:B------:R-:W2:Y:S08]  /*0130*/  LDC R0, c[0x0][0x3b0] ;  /* 0x0000ec00ff007b82 */ /* 0x000eb00000000800 */
[----:B------:R-:W3:Y:S01]  /*0140*/  S2UR UR6, SR_CTAID.Y ;  /* 0x00000000000679c3 */ /* 0x000ee20000002600 */
[----:B-1----:R-:W-:Y:S01]  /*0150*/  ISETP.GE.AND P1, PT, R31, UR8, PT ;  /* 0x000000081f007c0c */ /* 0x002fe2000bf26270 */
[----:B0-----:R-:W-:-:S06]  /*0160*/  USHF.L.U32 UR10, UR7, 0x7, URZ ;  /* 0x00000007070a7899 */ /* 0x001fcc00080006ff */
[----:B------:R-:W-:Y:S02]  /*0170*/  MOV R5, UR10 ;  /* 0x0000000a00057c02 */ /* 0x000fe40008000f00 */
[----:B------:R-:W-:Y:S02]  /*0180*/  IADD3 R16, PT, PT, R2, UR10, RZ ;  /* 0x0000000a02107c10 */ /* 0x000fe4000fffe0ff */
        /* <DEDUP_REMOVED lines=45> */
.L_x_679:
[----:B------:R-:W-:Y:S05]  /*0460*/  BSYNC.RECONVERGENT B0 ;  /* 0x0000000000007941 */ /* 0x000fea0003800200 */
.L_x_678:
        /* <DEDUP_REMOVED lines=8> */
[----:B0-----:R-:W-:-:S06]  /*04f0*/  VIADD R4, R3, 0xffffffe ;  /* 0x0ffffffe03047836 */ /* 0x001fcc0000000000 */
[----:B------:R0:W1:Y:S02]  /*0500*/  F2I.FTZ.U32.TRUNC.NTZ R5, R4 ;  /* 0x0000000400057305 */ /* 0x000064000021f000 */
[----:B0-----:R-:W-:-:S05]  /*0510*/  IMAD.MOV.U32 R4, RZ, RZ, RZ ;  /* 0x000000ffff047224 */ /* 0x001fca00078e00ff */
        /* <DEDUP_REMOVED lines=35> */
[----:B------:R-:W-:-:S04]  /*0750*/  VIADD R3, R31, UR11 ;  /* 0x0000000b1f037c36 */ /* 0x000fc80008000000 */
[----:B-1----:R-:W-:-:S05]  /*0760*/  IMAD.WIDE R6, R3, 0x2, R6 ;  /* 0x0000000203067825 */ /* 0x002fca00078e0206 */
[----:B------:R-:W4:Y:S04]  /*0770*/  LDG.E.CONSTANT R14, desc[UR12][R6.64] ;  /* 0x0000000c060e7981 */ /* 0x000f28000c1e9900 */
[----:B------:R1:W5:Y:S01]  /*0780*/  LDG.E.CONSTANT R15, desc[UR12][R6.64+0x4] ;  /* 0x0000040c060f7981 */ /* 0x000362000c1e9900 */
[----:B--2---:R-:W-:Y:S01]  /*0790*/  UPRMT UR4, UR4, 0x8880, URZ ;  /* 0x0000888004047896 */ /* 0x004fe200080000ff */
[----:B------:R-:W-:Y:S01]  /*07a0*/  SHF.L.U32 R27, R2, 0x4, RZ ;  /* 0x00000004021b7819 */ /* 0x000fe200000006ff */
[----:B0-----:R-:W-:Y:S01]  /*07b0*/  IMAD.U32 R4, RZ, RZ, UR6 ;  /* 0x00000006ff047e24 */ /* 0x001fe2000f8e00ff */
[----:B------:R-:W-:Y:S01]  /*07c0*/  ISETP.LE.AND P1, PT, R0, UR10, PT ;  /* 0x0000000a00007c0c */ /* 0x000fe2000bf23270 */
[----:B------:R-:W-:Y:S01]  /*07d0*/  IMAD.MOV.U32 R11, RZ, RZ, RZ ;  /* 0x000000ffff0b7224 */ /* 0x000fe200078e00ff */
[----:B------:R-:W-:-:S02]  /*07e0*/  LOP3.LUT R27, R27, 0x10, RZ, 0xc0, !PT ;  /* 0x000000101b1b7812 */ /* 0x000fc400078ec0ff */
[----:B------:R-:W-:Y:S01]  /*07f0*/  ISETP.NE.AND P0, PT, RZ, UR4, PT ;  /* 0x00000004ff007c0c */ /* 0x000fe2000bf05270 */
[----:B------:R-:W-:Y:S01]  /*0800*/  UIMAD UR4, UR7, UR8, URZ ;  /* 0x00000008070472a4 */ /* 0x000fe2000f8e02ff */
[----:B-1----:R-:W0:Y:S01]  /*0810*/  I2F.F16 R7, -0x40 ;  /* 0xffffffc000077906 */ /* 0x002e220000200c00 */
[----:B------:R-:W-:Y:S02]  /*0820*/  MOV R13, UR8 ;  /* 0x00000008000d7c02 */ /* 0x000fe40008000f00 */
[----:B------:R-:W-:Y:S01]  /*0830*/  ISETP.NE.OR P0, PT, RZ, UR7, !P0 ;  /* 0x00000007ff007c0c */ /* 0x000fe2000c705670 */
[----:B------:R-:W1:Y:S01]  /*0840*/  LDCU.64 UR6, c[0x0][0x388] ;  /* 0x00007100ff0677ac */ /* 0x000e620008000a00 */
[----:B------:R-:W-:Y:S01]  /*0850*/  SHF.R.S32.HI R6, RZ, 0x1f, R31 ;  /* 0x0000001fff067819 */ /* 0x000fe2000001141f */
[----:B------:R-:W-:-:S06]  /*0860*/  USHF.L.U32 UR4, UR4, 0x4, URZ ;  /* 0x0000000404047899 */ /* 0x000fcc00080006ff */
[----:B------:R-:W-:-:S04]  /*0870*/  IADD3 R35, P2, PT, R31, UR4, RZ ;  /* 0x000000041f237c10 */ /* 0x000fc8000ff5e0ff */
[----:B------:R-:W2:Y:S01]  /*0880*/  @!P0 LDC.64 R8, c[0x0][0x3a0] ;  /* 0x0000e800ff088b82 */ /* 0x000ea20000000a00 */
[----:B------:R-:W-:Y:S01]  /*0890*/  @!P0 IMAD R3, R4, UR8, R31 ;  /* 0x0000000804038c24 */ /* 0x000fe2000f8e021f */
[----:B0-----:R-:W-:-:S03]  /*08a0*/  R2UR UR11, R7 ;  /* 0x00000000070b72ca */ /* 0x001fc600000e0000 */
[----:B--2---:R-:W-:-:S04]  /*08b0*/  @!P0 IMAD.WIDE R2, R3, 0x2, R8 ;  /* 0x0000000203028825 */ /* 0x004fc800078e0208 */
[----:B------:R-:W-:Y:S01]  /*08c0*/  HFMA2 R8, -RZ, RZ, 0, 0 ;  /* 0x00000000ff087431 */ /* 0x000fe200000001ff */
        /* <DEDUP_REMOVED lines=18> */
[----:B-1----:R-:W-:Y:S01]  /*09f0*/  LEA R34, P2, R35, UR6, 0x2 ;  /* 0x0000000623227c11 */ /* 0x002fe2000f8410ff */
[----:B------:R-:W-:Y:S01]  /*0a00*/  IMAD.MOV.U32 R5, RZ, RZ, RZ ;  /* 0x000000ffff057224 */ /* 0x000fe200078e00ff */
        /* <DEDUP_REMOVED lines=12> */
[C-C-:B------:R-:W-:Y:S02]  /*0ad0*/  PRMT R25, R14.reuse, 0x5410, R14.reuse ;  /* 0x000054100e197816 */ /* 0x140fe4000000000e */
[----:B------:R-:W-:Y:S01]  /*0ae0*/  PRMT R24, R14, 0x7632, R14 ;  /* 0x000076320e187816 */ /* 0x000fe2000000000e */
[----:B-1----:R-:W-:Y:S01]  /*0af0*/  HADD2 R16, -R32.H0_H0, UR11.H0_H0 ;  /* 0x2000000b20107e30 */ /* 0x002fe20008000900 */
[----:B------:R-:W-:-:S02]  /*0b00*/  PRMT R23, R15, 0x5410, R15 ;  /* 0x000054100f177816 */ /* 0x000fc4000000000f */
[----:B--2---:R-:W-:Y:S02]  /*0b10*/  PRMT R21, R9, 0x5410, R9 ;  /* 0x0000541009157816 */ /* 0x004fe40000000009 */
[----:B------:R-:W-:Y:S02]  /*0b20*/  PRMT R22, R15, 0x7632, R15 ;  /* 0x000076320f167816 */ /* 0x000fe4000000000f */
[----:B------:R-:W-:Y:S01]  /*0b30*/  PRMT R17, R10, 0x5410, R10 ;  /* 0x000054100a117816 */ /* 0x000fe2000000000a */
[----:B---3--:R-:W-:Y:S01]  /*0b40*/  HADD2 R13, -R13.H0_H0, UR11.H0_H0 ;  /* 0x2000000b0d0d7e30 */ /* 0x008fe20008000900 */
[----:B------:R-:W-:Y:S01]  /*0b50*/  PRMT R9, R12, 0x5410, R12 ;  /* 0x000054100c097816 */ /* 0x000fe2000000000c */
[----:B------:R-:W-:Y:S06]  /*0b60*/  @P1 BRA `(.L_x_680) ;  /* 0x0000001c00601947 */ /* 0x000fec0003800000 */
[----:B------:R-:W0:Y:S01]  /*0b70*/  S2UR UR6, SR_CgaCtaId ;  /* 0x00000000000679c3 */ /* 0x000e220000008800 */
[----:B------:R-:W-:Y:S01]  /*0b80*/  UMOV UR4, 0x400 ;  /* 0x0000040000047882 */ /* 0x000fe20000000000 */
[----:B------:R-:W-:Y:S01]  /*0b90*/  MOV R10, R13 ;  /* 0x0000000d000a7202 */ /* 0x000fe20000000f00 */
[----:B------:R-:W-:Y:S01]  /*0ba0*/  IMAD.MOV.U32 R5, RZ, RZ, RZ ;  /* 0x000000ffff057224 */ /* 0x000fe200078e00ff */
[----:B------:R-:W1:Y:S01]  /*0bb0*/  LDCU UR8, c[0x0][0x3ac] ;  /* 0x00007580ff0877ac */ /* 0x000e620008000800 */
[----:B0-----:R-:W-:Y:S02]  /*0bc0*/  ULEA UR6, UR6, UR4, 0x18 ;  /* 0x0000000406067291 */ /* 0x001fe4000f8ec0ff */
[----:B------:R-:W-:Y:S02]  /*0bd0*/  UIADD3 UR4, UPT, UPT, UR10, UR9, URZ ;  /* 0x000000090a047290 */ /* 0x000fe4000fffe0ff */
[----:B------:R-:W-:-:S05]  /*0be0*/  UIADD3 UR6, UPT, UPT, UR6, 0x100, URZ ;  /* 0x0000010006067890 */ /* 0x000fca000fffe0ff */
[----:B-1----:R-:W-:-:S07]  /*0bf0*/  UMOV UR7, UR4 ;  /* 0x0000000400077c82 */ /* 0x002fce0008000000 */
.L_x_690:
        /* <DEDUP_REMOVED lines=28> */
[----:B------:R-:W-:-:S05]  /*0dc0*/  IADD3 R9, PT, PT, R31, R10, RZ ;  /* 0x0000000a1f097210 */ /* 0x000fca0007ffe0ff */
[----:B--2---:R-:W-:-:S05]  /*0dd0*/  IMAD.WIDE R14, R9, 0x2, R14 ;  /* 0x00000002090e7825 */ /* 0x004fca00078e020e */
[----:B------:R-:W2:Y:S04]  /*0de0*/  LDG.E.CONSTANT R24, desc[UR12][R14.64] ;  /* 0x0000000c0e187981 */ /* 0x000ea8000c1e9900 */
[----:B------:R0:W4:Y:S01]  /*0df0*/  LDG.E.CONSTANT R22, desc[UR12][R14.64+0x4] ;  /* 0x0000040c0e167981 */ /* 0x000122000c1e9900 */
[----:B------:R-:W-:Y:S01]  /*0e00*/  UIADD3 UR5, UPT, UPT, UR5, 0x1, URZ ;  /* 0x0000000105057890 */ /* 0x000fe2000fffe0ff */
[----:B------:R-:W-:Y:S01]  /*0e10*/  UMOV UR7, UR4 ;  /* 0x0000000400077c82 */ /* 0x000fe20008000000 */
[----:B---3--:R-:W-:-:S04]  /*0e20*/  SHF.R.U32.HI R9, RZ, R27, R12 ;  /* 0x0000001bff097219 */ /* 0x008fc8000001160c */
[C---:B------:R-:W-:Y:S01]  /*0e30*/  LEA.HI R12, R9.reuse, 0x1, RZ, 0x18 ;  /* 0x00000001090c7811 */ /* 0x040fe200078fc0ff */
[C---:B------:R-:W-:Y:S01]  /*0e40*/  VIADD R10, R9.reuse, 0x1 ;  /* 0x00000001090a7836 */ /* 0x040fe20000000000 */
[C---:B------:R-:W-:Y:S02]  /*0e50*/  LEA.HI R16, R9.reuse, 0x1, RZ, 0x1c ;  /* 0x0000000109107811 */ /* 0x040fe400078fe0ff */
[----:B------:R-:W-:Y:S02]  /*0e60*/  LEA.HI R13, R9, 0x1, RZ, 0x14 ;  /* 0x00000001090d7811 */ /* 0x000fe400078fa0ff */
[----:B------:R-:W-:Y:S02]  /*0e70*/  LOP3.LUT R12, R12, 0xf, RZ, 0xc0, !PT ;  /* 0x0000000f0c0c7812 */ /* 0x000fe400078ec0ff */
[----:B------:R-:W-:Y:S02]  /*0e80*/  LOP3.LUT R10, R10, 0xf, RZ, 0xc0, !PT ;  /* 0x0000000f0a0a7812 */ /* 0x000fe400078ec0ff */
[----:B------:R-:W-:Y:S01]  /*0e90*/  LOP3.LUT R16, R16, 0xf, RZ, 0xc0, !PT ;  /* 0x0000000f10107812 */ /* 0x000fe200078ec0ff */
[----:B------:R-:W-:Y:S01]  /*0ea0*/  I2F.F16 R9, R12 ;  /* 0x0000000c00097306 */ /* 0x000fe20000200c00 */
[----:B------:R-:W-:-:S02]  /*0eb0*/  LOP3.LUT R13, R13, 0xf, RZ, 0xc0, !PT ;  /* 0x0000000f0d0d7812 */ /* 0x000fc400078ec0ff */
[----:B------:R-:W-:Y:S02]  /*0ec0*/  LOP3.LUT R21, R10, 0xe400, RZ, 0xfc, !PT ;  /* 0x0000e4000a157812 */ /* 0x000fe400078efcff */
[----:B------:R-:W-:Y:S02]  /*0ed0*/  LOP3.LUT R19, R16, 0xe400, RZ, 0xfc, !PT ;  /* 0x0000e40010137812 */ /* 0x000fe400078efcff */
[----:B------:R-:W-:Y:S01]  /*0ee0*/  LOP3.LUT R17, R12, 0xe400, RZ, 0xfc, !PT ;  /* 0x0000e4000c117812 */ /* 0x000fe200078efcff */
[----:B------:R-:W1:Y:S01]  /*0ef0*/  I2F.F16 R20, R10 ;  /* 0x0000000a00147306 */ /* 0x000e620000200c00 */
[----:B0-----:R-:W-:Y:S02]  /*0f00*/  LOP3.LUT R14, R13, 0xe400, RZ, 0xfc, !PT ;  /* 0x0000e4000d0e7812 */ /* 0x001fe400078efcff */
[----:B--2---:R-:W-:Y:S02]  /*0f10*/  PRMT R25, R24, 0x5410, R24 ;  /* 0x0000541018197816 */ /* 0x004fe40000000018 */
[----:B----4-:R-:W-:-:S02]  /*0f20*/  PRMT R23, R22, 0x5410, R22 ;  /* 0x0000541016177816 */ /* 0x010fc40000000016 */
[----:B------:R-:W-:Y:S01]  /*0f30*/  PRMT R24, R24, 0x7632, R24 ;  /* 0x0000763218187816 */ /* 0x000fe20000000018 */
[----:B------:R0:W2:Y:S01]  /*0f40*/  I2F.F16 R18, R16 ;  /* 0x0000001000127306 */ /* 0x0000a20000200c00 */
[----:B------:R-:W-:Y:S02]  /*0f50*/  PRMT R22, R22, 0x7632, R22 ;  /* 0x0000763216167816 */ /* 0x000fe40000000016 */
[----:B------:R-:W-:Y:S02]  /*0f60*/  PRMT R21, R21, 0x5410, R21 ;  /* 0x0000541015157816 */ /* 0x000fe40000000015 */
[----:B------:R-:W-:Y:S01]  /*0f70*/  PRMT R19, R19, 0x5410, R19 ;  /* 0x0000541013137816 */ /* 0x000fe20000000013 */
[----:B-1----:R-:W-:Y:S02]  /*0f80*/  HADD2 R20, -R20.H0_H0, UR11.H0_H0 ;  /* 0x2000000b14147e30 */ /* 0x002fe40008000900 */
[----:B------:R-:W1:Y:S01]  /*0f90*/  I2F.F16 R15, R13 ;  /* 0x0000000d000f7306 */ /* 0x000e620000200c00 */
[----:B0-----:R-:W-:Y:S01]  /*0fa0*/  HADD2 R16, -R9.H0_H0, UR11.H0_H0 ;  /* 0x2000000b09107e30 */ /* 0x001fe20008000900 */
[----:B------:R-:W-:-:S02]  /*0fb0*/  PRMT R17, R17, 0x5410, R17 ;  /* 0x0000541011117816 */ /* 0x000fc40000000011 */
[----:B------:R-:W-:Y:S01]  /*0fc0*/  PRMT R9, R14, 0x5410, R14 ;  /* 0x000054100e097816 */ /* 0x000fe2000000000e */
[----:B--2---:R-:W-:Y:S02]  /*0fd0*/  HADD2 R18, -R18.H0_H0, UR11.H0_H0 ;  /* 0x2000000b12127e30 */ /* 0x004fe40008000900 */
[----:B-1----:R-:W-:-:S07]  /*0fe0*/  HADD2 R10, -R15.H0_H0, UR11.H0_H0 ;  /* 0x2000000b0f0a7e30 */ /* 0x002fce0008000900 */
.L_x_681:
        /* <DEDUP_REMOVED lines=62> */
.L_x_682:
[----:B------:R-:W-:Y:S05]  /*13d0*/  @!P1 BRA `(.L_x_683) ;  /* 0x0000000000609947 */ /* 0x000fea0003800000 */
[----:B------:R-:W0:Y:S01]  /*13e0*/  LDS.128 R12, [UR6] ;  /* 0x00000006ff0c7984 */ /* 0x000e220008000c00 */
        /* <DEDUP_REMOVED lines=23> */
.L_x_683:
        /* <DEDUP_REMOVED lines=77> */
.L_x_684:
[----:B------:R-:W-:Y:S05]  /*1a30*/  @!P1 BRA `(.L_x_685) ;  /* 0x0000000000609947 */ /* 0x000fea0003800000 */
[----:B------:R-:W0:Y:S01]  /*1a40*/  LDS.128 R12, [UR6+0x10] ;  /* 0x00001006ff0c7984 */ /* 0x000e220008000c00 */
        /* <DEDUP_REMOVED lines=23> */
.L_x_685:
        /* <DEDUP_REMOVED lines=77> */
.L_x_686:
        /* <DEDUP_REMOVED lines=25> */
.L_x_687:
        /* <DEDUP_REMOVED lines=75> */
.L_x_688:
        /* <DEDUP_REMOVED lines=25> */
.L_x_689:
[----:B------:R-:W-:Y:S01]  /*2860*/  UIADD3 UR10, UPT, UPT, UR10, 0x20, URZ ;  /* 0x000000200a0a7890 */ /* 0x000fe2000fffe0ff */
[----:B------:R-:W-:Y:S01]  /*2870*/  IMAD.U32 R13, RZ, RZ, UR8 ;  /* 0x00000008ff0d7e24 */ /* 0x000fe2000f8e00ff */
[----:B------:R-:W-:Y:S02]  /*2880*/  UIADD3 UR4, UPT, UPT, UR4, 0x20, URZ ;  /* 0x0000002004047890 */ /* 0x000fe4000fffe0ff */
[----:B------:R-:W-:Y:S01]  /*2890*/  UIADD3 UR6, UPT, UPT, UR6, 0x40, URZ ;  /* 0x0000004006067890 */ /* 0x000fe2000fffe0ff */
[----:B------:R-:W-:Y:S01]  /*28a0*/  IMAD.WIDE R32, R13, 0x4, R32 ;  /* 0x000000040d207825 */ /* 0x000fe200078e0220 */
[----:B------:R-:W-:Y:S02]  /*28b0*/  ISETP.LE.AND P0, PT, R30, UR10, PT ;  /* 0x0000000a1e007c0c */ /* 0x000fe4000bf03270 */
[----:B------:R-:W-:Y:S02]  /*28c0*/  MOV R34, R32 ;  /* 0x0000002000227202 */ /* 0x000fe40000000f00 */
[----:B------:R-:W-:-:S09]  /*28d0*/  MOV R35, R33 ;  /* 0x0000002100237202 */ /* 0x000fd20000000f00 */
[----:B------:R-:W-:Y:S05]  /*28e0*/  @!P0 BRA `(.L_x_690) ;  /* 0xffffffe000c48947 */ /* 0x000fea000383ffff */
.L_x_680:
[----:B------:R-:W0:Y:S01]  /*28f0*/  LDC.64 R12, c[0x0][0x3a0] ;  /* 0x0000e800ff0c7b82 */ /* 0x000e220000000a00 */
[----:B------:R-:W-:Y:S02]  /*2900*/  IMAD R31, R4, UR8, R31 ;  /* 0x00000008041f7c24 */ /* 0x000fe4000f8e021f */
[----:B------:R-:W-:Y:S02]  /*2910*/  HADD2 R4, R3.H0_H0, R3.H1_H1 ;  /* 0x3000000303047230 */ /* 0x000fe40000000800 */
[----:B------:R-:W-:-:S05]  /*2920*/  HADD2 R9, R2.H0_H0, R2.H1_H1 ;  /* 0x3000000202097230 */ /* 0x000fca0000000800 */
[----:B------:R-:W-:Y:S01]  /*2930*/  PRMT R4, R4, 0x5410, R9 ;  /* 0x0000541004047816 */ /* 0x000fe20000000009 */
[----:B0-----:R-:W-:-:S05]  /*2940*/  IMAD.WIDE R2, R31, 0x2, R12 ;  /* 0x000000021f027825 */ /* 0x001fca00078e020c */
        /* <DEDUP_REMOVED lines=8> */
[----:B------:R-:W-:Y:S01]  /*29d0*/  IMAD.MOV.U32 R10, RZ, RZ, R2 ;  /* 0x000000ffff0a7224 */ /* 0x000fe200078e0002 */
[----:B------:R-:W-:-:S04]  /*29e0*/  PRMT R4, R4, 0x5410, R9 ;  /* 0x0000541004047816 */ /* 0x000fc80000000009 */
[----:B------:R-:W-:-:S07]  /*29f0*/  MOV R0, R10 ;  /* 0x0000000a00007202 */ /* 0x000fce0000000f00 */
.L_x_694:
[----:B------:R-:W0:Y:S02]  /*2a00*/  LDS R10, [R0] ;  /* 0x00000000000a7984 */ /* 0x000e240000000800 */
[----:B0-----:R-:W-:-:S05]  /*2a10*/  HFMA2 R11, R10, 1, 1, R4 ;  /* 0x3c003c000a0b7831 */ /* 0x001fca0000000004 */
[----:B------:R-:W0:Y:S02]  /*2a20*/  ATOMS.CAST.SPIN P0, [R0], R10, R11 ;  /* 0x0000000a0000758d */ /* 0x000e24000180000b */
[----:B0-----:R-:W-:Y:S05]  /*2a30*/  @!P0 BRA `(.L_x_694) ;  /* 0xfffffffc00f08947 */ /* 0x001fea000383ffff */
[----:B------:R-:W-:Y:S05]  /*2a40*/  BRA `(.L_x_692) ;  /* 0x00000000000c7947 */ /* 0x000fea0003800000 */
.L_x_693:
[----:B------:R-:W2:Y:S02]  /*2a50*/  LD.E R0, desc[UR12][R2.64] ;  /* 0x0000000c02007980 */ /* 0x000ea4000c101900 */
[----:B--2---:R-:W-:-:S05]  /*2a60*/  IADD3 R9, PT, PT, R4, R0, RZ ;  /* 0x0000000004097210 */ /* 0x004fca0007ffe0ff */
[----:B------:R0:W-:Y:S02]  /*2a70*/  ST.E desc[UR12][R2.64], R9 ;  /* 0x0000000902007985 */ /* 0x0001e4000c10190c */
.L_x_692:
[----:B------:R-:W-:Y:S05]  /*2a80*/  BSYNC.RECONVERGENT B0 ;  /* 0x0000000000007941 */ /* 0x000fea0003800200 */
.L_x_691:
        /* <DEDUP_REMOVED lines=9> */
.L_x_699:
[----:B------:R-:W1:Y:S02]  /*2b20*/  LDS R10, [R0+0x4] ;  /* 0x00000400000a7984 */ /* 0x000e640000000800 */
[----:B-1----:R-:W-:-:S05]  /*2b30*/  HADD2 R11, R10, R12 ;  /* 0x0000000c0a0b7230 */ /* 0x002fca0000000000 */
[----:B------:R-:W1:Y:S02]  /*2b40*/  ATOMS.CAST.SPIN P0, [R0+0x4], R10, R11 ;  /* 0x0000040a0000758d */ /* 0x000e64000180000b */
[----:B-1----:R-:W-:Y:S05]  /*2b50*/  @!P0 BRA `(.L_x_699) ;  /* 0xfffffffc00f08947 */ /* 0x002fea000383ffff */
[----:B------:R-:W-:Y:S05]  /*2b60*/  BSYNC.RECONVERGENT B1 ;  /* 0x0000000000017941 */ /* 0x000fea0003800200 */
.L_x_698:
[----:B------:R-:W-:Y:S05]  /*2b70*/  BRA `(.L_x_696) ;  /* 0x00000000000c7947 */ /* 0x000fea0003800000 */
.L_x_697:
[----:B------:R-:W0:Y:S02]  /*2b80*/  LD.E R0, desc[UR12][R2.64+0x4] ;  /* 0x0000040c02007980 */ /* 0x000e24000c101900 */
[----:B0-----:R-:W-:-:S05]  /*2b90*/  IMAD.IADD R9, R12, 0x1, R0 ;  /* 0x000000010c097824 */ /* 0x001fca00078e0200 */
[----:B------:R1:W-:Y:S02]  /*2ba0*/  ST.E desc[UR12][R2.64+0x4], R9 ;  /* 0x0000040902007985 */ /* 0x0003e4000c10190c */
.L_x_696:
[----:B------:R-:W-:Y:S05]  /*2bb0*/  BSYNC.RECONVERGENT B0 ;  /* 0x0000000000007941 */ /* 0x000fea0003800200 */
.L_x_695:
        /* <DEDUP_REMOVED lines=16> */
.L_x_703:
[----:B------:R-:W0:Y:S02]  /*2cc0*/  LDS R2, [R4] ;  /* 0x0000000004027984 */ /* 0x000e240000000800 */
[----:B0-----:R-:W-:-:S05]  /*2cd0*/  HFMA2 R3, R2, 1, 1, R0 ;  /* 0x3c003c0002037831 */ /* 0x001fca0000000000 */
[----:B------:R-:W0:Y:S02]  /*2ce0*/  ATOMS.CAST.SPIN P0, [R4], R2, R3 ;  /* 0x000000020400758d */ /* 0x000e240001800003 */
[----:B0-----:R-:W-:Y:S05]  /*2cf0*/  @!P0 BRA `(.L_x_703) ;  /* 0xfffffffc00f08947 */ /* 0x001fea000383ffff */
[----:B------:R-:W-:Y:S05]  /*2d00*/  BRA `(.L_x_701) ;  /* 0x00000000000c7947 */ /* 0x000fea0003800000 */
.L_x_702:
[----:B------:R-:W2:Y:S02]  /*2d10*/  LD.E R0, desc[UR12][R8.64] ;  /* 0x0000000c08007980 */ /* 0x000ea4000c101900 */
[----:B--2---:R-:W-:-:S05]  /*2d20*/  IMAD.IADD R3, R3, 0x1, R0 ;  /* 0x0000000103037824 */ /* 0x004fca00078e0200 */
[----:B------:R0:W-:Y:S02]  /*2d30*/  ST.E desc[UR12][R8.64], R3 ;  /* 0x0000000308007985 */ /* 0x0001e4000c10190c */
.L_x_701:
[----:B------:R-:W-:Y:S05]  /*2d40*/  BSYNC.RECONVERGENT B0 ;  /* 0x0000000000007941 */ /* 0x000fea0003800200 */
.L_x_700:
[----:B------:R1:W-:Y:S02]  /*2d50*/  ATOM.E.ADD.F16x2.RN.STRONG.GPU P0, RZ, desc[UR12][R8.64+0x4], R6 ;  /* 0x8000040608ff79a2 */ /* 0x0003e4000c10e10c */
[----:B-1----:R-:W-:Y:S05]  /*2d60*/  @P0 EXIT ;  /* 0x000000000000094d */ /* 0x002fea0003800000 */
[----:B------:R-:W1:Y:S02]  /*2d70*/  QSPC.E.S P0, RZ, [R8+0x4] ;  /* 0x0000040008ff73aa */ /* 0x000e640000000500 */
[----:B-1----:R-:W-:Y:S05]  /*2d80*/  @!P0 BRA `(.L_x_704) ;  /* 0x0000000000208947 */ /* 0x002fea0003800000 */
[----:B------:R-:W-:Y:S02]  /*2d90*/  MOV R2, R8 ;  /* 0x0000000800027202 */ /* 0x000fe40000000f00 */
[----:B------:R-:W-:Y:S02]  /*2da0*/  PRMT R6, R6, 0x5410, R5 ;  /* 0x0000541006067816 */ /* 0x000fe40000000005 */
[----:B------:R-:W-:-:S07]  /*2db0*/  MOV R0, R2 ;  /* 0x0000000200007202 */ /* 0x000fce0000000f00 */
.L_x_705:
[----:B------:R-:W0:Y:S02]  /*2dc0*/  LDS R2, [R0+0x4] ;  /* 0x0000040000027984 */ /* 0x000e240000000800 */
[----:B0-----:R-:W-:-:S05]  /*2dd0*/  HADD2 R3, R2, R6 ;  /* 0x0000000602037230 */ /* 0x001fca0000000000 */
[----:B------:R-:W0:Y:S02]  /*2de0*/  ATOMS.CAST.SPIN P0, [R0+0x4], R2, R3 ;  /* 0x000004020000758d */ /* 0x000e240001800003 */
[----:B0-----:R-:W-:Y:S05]  /*2df0*/  @!P0 BRA `(.L_x_705) ;  /* 0xfffffffc00f08947 */ /* 0x001fea000383ffff */
[----:B------:R-:W-:Y:S05]  /*2e00*/  EXIT ;  /* 0x000000000000794d */ /* 0x000fea0003800000 */
.L_x_704:
[----:B------:R-:W0:Y:S02]  /*2e10*/  LD.E R0, desc[UR12][R8.64+0x4] ;  /* 0x0000040c08007980 */ /* 0x000e24000c101900 */
[----:B0-----:R-:W-:-:S05]  /*2e20*/  IADD3 R3, PT, PT, R6, R0, RZ ;  /* 0x0000000006037210 */ /* 0x001fca0007ffe0ff */
[----:B------:R-:W-:Y:S01]  /*2e30*/  ST.E desc[UR12][R8.64+0x4], R3 ;  /* 0x0000040308007985 */ /* 0x000fe2000c10190c */
[----:B------:R-:W-:Y:S05]  /*2e40*/  EXIT ;  /* 0x000000000000794d */ /* 0x000fea0003800000 */
.L_x_706:
        /* <DEDUP_REMOVED lines=11> */
.L_x_3301:


//--------------------- .text._Z28gemm_half_q_half_gptq_kernelILi1ELb1ELb0EEvPK6__halfPKjS4_S2_PS0_iiiiiPKtibS2_i --------------------------
	.section	.text._Z28gemm_half_q_half_gptq_kernelILi1ELb1ELb0EEvPK6__halfPKjS4_S2_PS0_iiiiiPKtibS2_i,"ax",@progbits
	.align	128
        .global         _Z28gemm_half_q_half_gptq_kernelILi1ELb1ELb0EEvPK6__halfPKjS4_S2_PS0_iiiiiPKtibS2_i
        .type           _Z28gemm_half_q_half_gptq_kernelILi1ELb1ELb0EEvPK6__halfPKjS4_S2_PS0_iiiiiPKtibS2_i,@function
        .size           _Z28gemm_half_q_half_gptq_kernelILi1ELb1ELb0EEvPK6__halfPKjS4_S2_PS0_iiiiiPKtibS2_i,(.L_x_3302 - _Z28gemm_half_q_half_gptq_kernelILi1ELb1ELb0EEvPK6__halfPKjS4_S2_PS0_iiiiiPKtibS2_i)
        .other          _Z28gemm_half_q_half_gptq_kernelILi1ELb1ELb0EEvPK6__halfPKjS4_S2_PS0_iiiiiPKtibS2_i,@"STO_CUDA_ENTRY STV_DEFAULT"
_Z28gemm_half_q_half_gptq_kernelILi1ELb1ELb0EEvPK6__halfPKjS4_S2_PS0_iiiiiPKtibS2_i:
.text._Z28gemm_half_q_half_gptq_kernelILi1ELb1ELb0EEvPK6__halfPKjS4_S2_PS0_iiiiiPKtibS2_i:
        /* <DEDUP_REMOVED lines=40> */
.L_x_708:
[----:B------:R-:W-:Y:S05]  /*0280*/  BSYNC.RECONVERGENT B0 ;  /* 0x0000000000007941 */ /* 0x000fea0003800200 */
.L_x_707:
[----:B------:R-:W-:Y:S05]  /*0290*/  @P1 EXIT ;  /* 0x000000000000194d */ /* 0x000fea0003800000 */
[----:B------:R-:W0:Y:S01]  /*02a0*/  LDCU UR8, c[0x0][0x3b8] ;  /* 0x00007700ff0877ac */ /* 0x000e220008000800 */
[----:B------:R-:W-:Y:S01]  /*02b0*/  IABS R8, UR11 ;  /* 0x0000000b00087c13 */ /* 0x000fe20008000000 */
[----:B------:R-:W-:Y:S01]  /*02c0*/  IMAD.SHL.U32 R24, R0, 0x10, RZ ;  /* 0x0000001000187824 */ /* 0x000fe200078e00ff */
        /* <DEDUP_REMOVED lines=50> */
[----:B------:R-:W-:Y:S01]  /*05f0*/  LOP3.LUT R24, R24, 0x10, RZ, 0xc0, !PT ;  /* 0x0000001018187812 */ /* 0x000fe200078ec0ff */
[----:B------:R-:W-:Y:S01]  /*0600*/  I2F.F16 R14, -0x40 ;  /* 0xffffffc0000e7906 */ /* 0x000fe20000200c00 */
[----:B------:R-:W3:Y:S01]  /*0610*/  S2R R2, SR_CTAID.Y ;  /* 0x0000000000027919 */ /* 0x000ee20000002600 */
[----:B------:R-:W-:Y:S02]  /*0620*/  CS2R R26, SRZ ;  /* 0x00000000001a7805 */ /* 0x000fe4000001ff00 */
[----:B------:R-:W-:-:S02]  /*0630*/  CS2R R28, SRZ ;  /* 0x00000000001c7805 */ /* 0x000fc4000001ff00 */
        /* <DEDUP_REMOVED lines=8> */
[----:B------:R-:W1:Y:S02]  /*06c0*/  @!P0 LDC.64 R8, c[0x0][0x3a0] ;  /* 0x0000e800ff088b82 */ /* 0x000e640000000a00 */
[C---:B------:R-:W-:Y:S01]  /*06d0*/  LEA.HI R12, R7.reuse, 0x1, RZ, 0x18 ;  /* 0x00000001070c7811 */ /* 0x040fe200078fc0ff */
[C---:B0-----:R-:W-:Y:S01]  /*06e0*/  VIADD R10, R7.reuse, 0x1 ;  /* 0x00000001070a7836 */ /* 0x041fe20000000000 */
[C---:B------:R-:W-:Y:S02]  /*06f0*/  LEA.HI R13, R7.reuse, 0x1, RZ, 0x14 ;  /* 0x00000001070d7811 */ /* 0x040fe400078fa0ff */
[----:B------:R-:W-:-:S02]  /*0700*/  LEA.HI R11, R7, 0x1, RZ, 0x1c ;  /* 0x00000001070b7811 */ /* 0x000fc400078fe0ff */
[----:B------:R-:W-:Y:S02]  /*0710*/  LOP3.LUT R12, R12, 0xf, RZ, 0xc0, !PT ;  /* 0x0000000f0c0c7812 */ /* 0x000fe400078ec0ff */
[----:B------:R-:W-:Y:S02]  /*0720*/  LOP3.LUT R13, R13, 0xf, RZ, 0xc0, !PT ;  /* 0x0000000f0d0d7812 */ /* 0x000fe400078ec0ff */
[--C-:B------:R-:W-:Y:S01]  /*0730*/  SHF.R.S32.HI R7, RZ, 0x1f, R5.reuse ;  /* 0x0000001fff077819 */ /* 0x100fe20000011405 */
[----:B------:R0:W2:Y:S01]  /*0740*/  I2F.F16 R19, R12 ;  /* 0x0000000c00137306 */ /* 0x0000a20000200c00 */
[----:B------:R-:W-:Y:S01]  /*0750*/  LOP3.LUT R10, R10, 0xf, RZ, 0xc0, !PT ;  /* 0x0000000f0a0a7812 */ /* 0x000fe200078ec0ff */
[----:B---3--:R-:W-:Y:S01]  /*0760*/  @!P0 IMAD R5, R2, UR9, R5 ;  /* 0x0000000902058c24 */ /* 0x008fe2000f8e0205 */
[----:B------:R-:W-:Y:S02]  /*0770*/  LOP3.LUT R11, R11, 0xf, RZ, 0xc0, !PT ;  /* 0x0000000f0b0b7812 */ /* 0x000fe400078ec0ff */
[----:B------:R-:W-:-:S02]  /*0780*/  LEA.HI.X.SX32 R16, R16, R7, 0x1, P1 ;  /* 0x0000000710107211 */ /* 0x000fc400008f0eff */
[----:B------:R-:W-:Y:S01]  /*0790*/  ISETP.LE.AND P1, PT, R3, UR11, PT ;  /* 0x0000000b03007c0c */ /* 0x000fe2000bf23270 */
[----:B------:R3:W5:Y:S01]  /*07a0*/  I2F.F16 R21, R13 ;  /* 0x0000000d00157306 */ /* 0x0007620000200c00 */
[----:B0-----:R-:W-:Y:S01]  /*07b0*/  LOP3.LUT R12, R12, 0xe400, RZ, 0xfc, !PT ;  /* 0x0000e4000c0c7812 */ /* 0x001fe200078efcff */
[----:B-1----:R-:W-:Y:S01]  /*07c0*/  @!P0 IMAD.WIDE R8, R5, 0x2, R8 ;  /* 0x0000000205088825 */ /* 0x002fe200078e0208 */
[----:B------:R-:W-:Y:S02]  /*07d0*/  LEA.HI.X R37, R37, UR15, R16, 0x2, P2 ;  /* 0x0000000f25257c11 */ /* 0x000fe400090f1410 */
[----:B----4-:R-:W-:Y:S01]  /*07e0*/  PRMT R22, R6, 0x5410, R6 ;  /* 0x0000541006167816 */ /* 0x010fe20000000006 */
[----:B--2---:R-:W-:Y:S02]  /*07f0*/  HADD2 R5, R14.H0_H0, -R19.H0_H0 ;  /* 0xa00000130e057230 */ /* 0x004fe40000000800 */
[----:B------:R0:W1:Y:S01]  /*0800*/  I2F.F16 R17, R10 ;  /* 0x0000000a00117306 */ /* 0x0000620000200c00 */
[----:B------:R2:W-:Y:S01]  /*0810*/  @!P0 STG.E.64 desc[UR12][R8.64], RZ ;  /* 0x000000ff08008986 */ /* 0x0005e2000c101b0c */
[----:B---3--:R-:W-:-:S02]  /*0820*/  LOP3.LUT R13, R13, 0xe400, RZ, 0xfc, !PT ;  /* 0x0000e4000d0d7812 */ /* 0x008fc400078efcff */
[C-C-:B-----5:R-:W-:Y:S02]  /*0830*/  PRMT R20, R4.reuse, 0x5410, R4.reuse ;  /* 0x0000541004147816 */ /* 0x160fe40000000004 */
[----:B------:R-:W-:Y:S01]  /*0840*/  PRMT R19, R4, 0x7632, R4 ;  /* 0x0000763204137816 */ /* 0x000fe20000000004 */
[C---:B------:R-:W-:Y:S01]  /*0850*/  HADD2 R3, R14.reuse.H0_H0, -R21.H0_H0 ;  /* 0xa00000150e037230 */ /* 0x040fe20000000800 */
[----:B------:R3:W4:Y:S01]  /*0860*/  I2F.F16 R15, R11 ;  /* 0x0000000b000f7306 */ /* 0x0007220000200c00 */
[----:B0-----:R-:W-:Y:S02]  /*0870*/  LOP3.LUT R10, R10, 0xe400, RZ, 0xfc, !PT ;  /* 0x0000e4000a0a7812 */ /* 0x001fe400078efcff */
[----:B------:R-:W-:Y:S02]  /*0880*/  PRMT R21, R6, 0x7632, R6 ;  /* 0x0000763206157816 */ /* 0x000fe40000000006 */
[----:B------:R-:W-:Y:S01]  /*0890*/  PRMT R18, R10, 0x5410, R10 ;  /* 0x000054100a127816 */ /* 0x000fe2000000000a */
[----:B-1----:R-:W-:Y:S01]  /*08a0*/  HADD2 R17, R14.H0_H0, -R17.H0_H0 ;  /* 0xa00000110e117230 */ /* 0x002fe20000000800 */
[----:B------:R-:W-:-:S02]  /*08b0*/  PRMT R4, R12, 0x5410, R12 ;  /* 0x000054100c047816 */ /* 0x000fc4000000000c */
[----:B---3--:R-:W-:Y:S02]  /*08c0*/  LOP3.LUT R11, R11, 0xe400, RZ, 0xfc, !PT ;  /* 0x0000e4000b0b7812 */ /* 0x008fe400078efcff */
[----:B------:R-:W-:Y:S02]  /*08d0*/  PRMT R6, R13, 0x5410, R13 ;  /* 0x000054100d067816 */ /* 0x000fe4000000000d */
[----:B------:R-:W-:Y:S01]  /*08e0*/  PRMT R16, R11, 0x5410, R11 ;  /* 0x000054100b107816 */ /* 0x000fe2000000000b */
[----:B----4-:R-:W-:Y:S01]  /*08f0*/  HADD2 R7, R14.H0_H0, -R15.H0_H0 ;  /* 0xa000000f0e077230 */ /* 0x010fe20000000800 */
[----:B------:R-:W-:Y:S06]  /*0900*/  BAR.SYNC.DEFER_BLOCKING 0x0 ;  /* 0x0000000000007b1d */ /* 0x000fec0000010000 */
[----:B--2---:R-:W-:Y:S05]  /*0910*/  @P1 BRA `(.L_x_709) ;  /* 0x0000001400bc1947 */ /* 0x004fea0003800000 */
        /* <DEDUP_REMOVED lines=8> */
.L_x_711:
        /* <DEDUP_REMOVED lines=18> */
[----:B------:R-:W-:Y:S01]  /*0ac0*/  I2F.F16 R16, -0x40 ;  /* 0xffffffc000107906 */ /* 0x000fe20000200c00 */
[----:B------:R-:W-:Y:S01]  /*0ad0*/  UIADD3 UR5, UPT, UPT, UR5, 0x1, URZ ;  /* 0x0000000105057890 */ /* 0x000fe2000fffe0ff */
[----:B------:R-:W-:Y:S01]  /*0ae0*/  UMOV UR8, UR4 ;  /* 0x0000000400087c82 */ /* 0x000fe20008000000 */
[----:B--2---:R-:W-:-:S04]  /*0af0*/  SHF.R.U32.HI R3, RZ, R24, R5 ;  /* 0x00000018ff037219 */ /* 0x004fc80000011605 */
[C---:B------:R-:W-:Y:S01]  /*0b00*/  LEA.HI R4, R3.reuse, 0x1, RZ, 0x1c ;  /* 0x0000000103047811 */ /* 0x040fe200078fe0ff */
[C---:B------:R-:W-:Y:S01]  /*0b10*/  VIADD R8, R3.reuse, 0x1 ;  /* 0x0000000103087836 */ /* 0x040fe20000000000 */
[C---:B------:R-:W-:Y:S02]  /*0b20*/  LEA.HI R9, R3.reuse, 0x1, RZ, 0x18 ;  /* 0x0000000103097811 */ /* 0x040fe400078fc0ff */
[----:B0-----:R-:W-:Y:S02]  /*0b30*/  LEA.HI R6, R3, 0x1, RZ, 0x14 ;  /* 0x0000000103067811 */ /* 0x001fe400078fa0ff */
[----:B------:R-:W-:Y:S02]  /*0b40*/  LOP3.LUT R4, R4, 0xf, RZ, 0xc0, !PT ;  /* 0x0000000f04047812 */ /* 0x000fe400078ec0ff */
[----:B------:R-:W-:Y:S02]  /*0b50*/  LOP3.LUT R9, R9, 0xf, RZ, 0xc0, !PT ;  /* 0x0000000f09097812 */ /* 0x000fe400078ec0ff */
[----:B------:R-:W-:Y:S01]  /*0b60*/  LOP3.LUT R8, R8, 0xf, RZ, 0xc0, !PT ;  /* 0x0000000f08087812 */ /* 0x000fe200078ec0ff */
[----:B------:R0:W1:Y:S01]  /*0b70*/  I2F.F16 R5, R4 ;  /* 0x0000000400057306 */ /* 0x0000620000200c00 */
[----:B------:R-:W-:-:S07]  /*0b80*/  LOP3.LUT R6, R6, 0xf, RZ, 0xc0, !PT ;  /* 0x0000000f06067812 */ /* 0x000fce00078ec0ff */
        /* <DEDUP_REMOVED lines=9> */
[----:B------:R-:W-:Y:S02]  /*0c20*/  HADD2 R5, R16.H0_H0, -R3.H0_H0 ;  /* 0xa000000310057230 */ /* 0x000fe40000000800 */
[----:B------:R2:W3:Y:S01]  /*0c30*/  I2F.F16 R10, R6 ;  /* 0x00000006000a7306 */ /* 0x0004e20000200c00 */
[----:B0-----:R-:W-:-:S04]  /*0c40*/  LOP3.LUT R8, R8, 0xe400, RZ, 0xfc, !PT ;  /* 0x0000e40008087812 */ /* 0x001fc800078efcff */
[----:B------:R-:W-:Y:S01]  /*0c50*/  PRMT R18, R8, 0x5410, R8 ;  /* 0x0000541008127816 */ /* 0x000fe20000000008 */
[----:B-1----:R-:W-:Y:S01]  /*0c60*/  HADD2 R17, R16.H0_H0, -R17.H0_H0 ;  /* 0xa000001110117230 */ /* 0x002fe20000000800 */
[----:B--2---:R-:W-:-:S04]  /*0c70*/  LOP3.LUT R6, R6, 0xe400, RZ, 0xfc, !PT ;  /* 0x0000e40006067812 */ /* 0x004fc800078efcff */
[----:B------:R-:W-:Y:S01]  /*0c80*/  PRMT R6, R6, 0x5410, R6 ;  /* 0x0000541006067816 */ /* 0x000fe20000000006 */
[----:B---3--:R-:W-:Y:S01]  /*0c90*/  HADD2 R3, R16.H0_H0, -R10.H0_H0 ;  /* 0xa000000a10037230 */ /* 0x008fe20000000800 */
[----:B------:R-:W-:Y:S02]  /*0ca0*/  PRMT R16, R4, 0x5410, R4 ;  /* 0x0000541004107816 */ /* 0x000fe40000000004 */
[----:B------:R-:W-:-:S07]  /*0cb0*/  PRMT R4, R9, 0x5410, R9 ;  /* 0x0000541009047816 */ /* 0x000fce0000000009 */
.L_x_710:
        /* <DEDUP_REMOVED lines=309> */
.L_x_709:
[----:B------:R-:W0:Y:S01]  /*2010*/  LDC.64 R4, c[0x0][0x3a0] ;  /* 0x0000e800ff047b82 */ /* 0x000e220000000a00 */
[----:B------:R-:W-:Y:S01]  /*2020*/  LEA R3, R0, UR6, 0x2 ;  /* 0x0000000600037c11 */ /* 0x000fe2000f8e10ff */
[----:B------:R-:W-:Y:S02]  /*2030*/  HADD2 R29, R29.H0_H0, R29.H1_H1 ;  /* 0x3000001d1d1d7230 */ /* 0x000fe40000000800 */
[----:B------:R-:W-:Y:S02]  /*2040*/  HADD2 R28, R28.H0_H0, R28.H1_H1 ;  /* 0x3000001c1c1c7230 */ /* 0x000fe40000000800 */
[----:B------:R-:W-:-:S03]  /*2050*/  IMAD R3, R2, UR9, R3 ;  /* 0x0000000902037c24 */ /* 0x000fc6000f8e0203 */
        /* <DEDUP_REMOVED lines=13> */
.L_x_715:
[----:B------:R-:W0:Y:S02]  /*2130*/  LDS R2, [R0] ;  /* 0x0000000000027984 */ /* 0x000e240000000800 */
[----:B0-----:R-:W-:-:S05]  /*2140*/  HFMA2 R3, R2, 1, 1, R29 ;  /* 0x3c003c0002037831 */ /* 0x001fca000000001d */
[----:B------:R-:W0:Y:S02]  /*2150*/  ATOMS.CAST.SPIN P0, [R0], R2, R3 ;  /* 0x000000020000758d */ /* 0x000e240001800003 */
[----:B0-----:R-:W-:Y:S05]  /*2160*/  @!P0 BRA `(.L_x_715) ;  /* 0xfffffffc00f08947 */ /* 0x001fea000383ffff */
[----:B------:R-:W-:Y:S05]  /*2170*/  BRA `(.L_x_713) ;  /* 0x00000000000c7947 */ /* 0x000fea0003800000 */
.L_x_714:
[----:B------:R-:W2:Y:S02]  /*2180*/  LD.E R0, desc[UR12][R4.64] ;  /* 0x0000000c04007980 */ /* 0x000ea4000c101900 */
[----:B--2---:R-:W-:-:S05]  /*2190*/  IMAD.IADD R3, R29, 0x1, R0 ;  /* 0x000000011d037824 */ /* 0x004fca00078e0200 */
[----:B------:R0:W-:Y:S02]  /*21a0*/  ST.E desc[UR12][R4.64], R3 ;  /* 0x0000000304007985 */ /* 0x0001e4000c10190c */
.L_x_713:
[----:B------:R-:W-:Y:S05]  /*21b0*/  BSYNC.RECONVERGENT B0 ;  /* 0x0000000000007941 */ /* 0x000fea0003800200 */
.L_x_712:
[----:B------:R1:W-:Y:S02]  /*21c0*/  ATOM.E.ADD.F16x2.RN.STRONG.GPU P0, RZ, desc[UR12][R4.64+0x4], R27 ;  /* 0x8000041b04ff79a2 */ /* 0x0003e4000c10e10c */
[----:B-1----:R-:W-:Y:S05]  /*21d0*/  @P0 EXIT ;  /* 0x000000000000094d */ /* 0x002fea0003800000 */
[----:B------:R-:W1:Y:S02]  /*21e0*/  QSPC.E.S P0, RZ, [R4+0x4] ;  /* 0x0000040004ff73aa */ /* 0x000e640000000500 */
[----:B-1----:R-:W-:Y:S05]  /*21f0*/  @!P0 BRA `(.L_x_716) ;  /* 0x0000000000208947 */ /* 0x002fea0003800000 */
[----:B------:R-:W-:Y:S01]  /*2200*/  IMAD.MOV.U32 R2, RZ, RZ, R4 ;  /* 0x000000ffff027224 */ /* 0x000fe200078e0004 */
[----:B------:R-:W-:-:S04]  /*2210*/  PRMT R27, R27, 0x5410, R26 ;  /* 0x000054101b1b7816 */ /* 0x000fc8000000001a */
[----:B------:R-:W-:-:S07]  /*2220*/  MOV R0, R2 ;  /* 0x0000000200007202 */ /* 0x000fce0000000f00 */
.L_x_717:
[----:B------:R-:W0:Y:S02]  /*2230*/  LDS R2, [R0+0x4] ;  /* 0x0000040000027984 */ /* 0x000e240000000800 */
[----:B0-----:R-:W-:-:S05]  /*2240*/  HADD2 R3, R2, R27 ;  /* 0x0000001b02037230 */ /* 0x001fca0000000000 */
[----:B------:R-:W0:Y:S02]  /*2250*/  ATOMS.CAST.SPIN P0, [R0+0x4], R2, R3 ;  /* 0x000004020000758d */ /* 0x000e240001800003 */
[----:B0-----:R-:W-:Y:S05]  /*2260*/  @!P0 BRA `(.L_x_717) ;  /* 0xfffffffc00f08947 */ /* 0x001fea000383ffff */
[----:B------:R-:W-:Y:S05]  /*2270*/  EXIT ;  /* 0x000000000000794d */ /* 0x000fea0003800000 */
.L_x_716:
[----:B------:R-:W0:Y:S02]  /*2280*/  LD.E R0, desc[UR12][R4.64+0x4] ;  /* 0x0000040c04007980 */ /* 0x000e24000c101900 */
[----:B0-----:R-:W-:-:S05]  /*2290*/  IMAD.IADD R3, R27, 0x1, R0 ;  /* 0x000000011b037824 */ /* 0x001fca00078e0200 */
[----:B------:R-:W-:Y:S01]  /*22a0*/  ST.E desc[UR12][R4.64+0x4], R3 ;  /* 0x0000040304007985 */ /* 0x000fe2000c10190c */
[----:B------:R-:W-:Y:S05]  /*22b0*/  EXIT ;  /* 0x000000000000794d */ /* 0x000fea0003800000 */
.L_x_718:
        /* <DEDUP_REMOVED lines=12> */
.L_x_3302:


//--------------------- .text._Z28gemm_half_q_half_gptq_kernelILi8ELb0ELb1EEvPK6__halfPKjS4_S2_PS0_iiiiiPKtibS2_i --------------------------
	.section	.text._Z28gemm_half_q_half_gptq_kernelILi8ELb0ELb1EEvPK6__halfPKjS4_S2_PS0_iiiiiPKtibS2_i,"ax",@progbits
	.align	128
        .global         _Z28gemm_half_q_half_gptq_kernelILi8ELb0ELb1EEvPK6__halfPKjS4_S2_PS0_iiiiiPKtibS2_i
        .type           _Z28gemm_half_q_half_gptq_kernelILi8ELb0ELb1EEvPK6__halfPKjS4_S2_PS0_iiiiiPKtibS2_i,@function
        .size           _Z28gemm_half_q_half_gptq_kernelILi8ELb0ELb1EEvPK6__halfPKjS4_S2_PS0_iiiiiPKtibS2_i,(.L_x_3303 - _Z28gemm_half_q_half_gptq_kernelILi8ELb0ELb1EEvPK6__halfPKjS4_S2_PS0_iiiiiPKtibS2_i)
        .other          _Z28gemm_half_q_half_gptq_kernelILi8ELb0ELb1EEvPK6__halfPKjS4_S2_PS0_iiiiiPKtibS2_i,@"STO_CUDA_ENTRY STV_DEFAULT"
_Z28gemm_half_q_half_gptq_kernelILi8ELb0ELb1EEvPK6__halfPKjS4_S2_PS0_iiiiiPKtibS2_i:
.text._Z28gemm_half_q_half_gptq_kernelILi8ELb0ELb1EEvPK6__halfPKjS4_S2_PS0_iiiiiPKtibS2_i:
[----:B------:R-:W-:Y:S08]  /*0000*/  LDC R1, c[0x0][0x37c] ;  /* 0x0000df00ff017b82 */ /* 0x000ff00000000800 */
[----:B------:R-:W0:Y:S01]  /*0010*/  S2UR UR12, SR_CTAID.Z ;  /* 0x00000000000c79c3 */ /* 0x000e220000002700 */
[----:B------:R-:W1:Y:S01]  /*0020*/  S2R R3, SR_TID.X ;  /* 0x0000000000037919 */ /* 0x000e620000002100 */
[----:B------:R-:W2:Y:S01]  /*0030*/  LDCU.64 UR10, c[0x0][0x358] ;  /* 0x00006b00ff0a77ac */ /* 0x000ea20008000a00 */
[----:B------:R-:W-:Y:S01]  /*0040*/  BSSY.RECONVERGENT B0, `(.L_x_719) ;  /* 0x000008b000007945 */ /* 0x000fe20003800200 */
[----:B------:R-:W3:Y:S04]  /*0050*/  S2R R0, SR_CTAID.X ;  /* 0x0000000000007919 */ /* 0x000ee80000002500 */
[----:B------:R-:W4:Y:S08]  /*0060*/  LDC R2, c[0x0][0x3b0] ;  /* 0x0000ec00ff027b82 */ /* 0x000f300000000800 */
[----:B------:R-:W5:Y:S01]  /*0070*/  S2UR UR4, SR_CTAID.Y ;  /* 0x00000000000479c3 */ /* 0x000f620000002600 */
[----:B0-----:R-:W-:-:S06]  /*0080*/  USHF.L.U32 UR9, UR12, 0x7, URZ ;  /* 0x000000070c097899 */ /* 0x001fcc00080006ff */
[----:B------:R-:W-:Y:S02]  /*0090*/  MOV R85, UR9 ;  /* 0x0000000900557c02 */ /* 0x000fe40008000f00 */
[----:B-1----:R-:W-:Y:S02]  /*00a0*/  IADD3 R14, PT, PT, R3, UR9, RZ ;  /* 0x00000009030e7c10 */ /* 0x002fe4000fffe0ff */
[----:B----4-:R-:W-:Y:S02]  /*00b0*/  VIADDMNMX R85, R85, 0x80, R2, PT ;  /* 0x0000008055557846 */ /* 0x010fe40003800102 */
[----:B---3--:R-:W-:Y:S02]  /*00c0*/  LEA R0, R0, R3, 0x7 ;  /* 0x0000000300007211 */ /* 0x008fe400078e38ff */
[----:B------:R-:W-:Y:S01]  /*00d0*/  ISETP.GE.AND P0, PT, R14, R85, PT ;  /* 0x000000550e00720c */ /* 0x000fe20003f06270 */
[----:B-----5:R-:W-:Y:S01]  /*00e0*/  USHF.L.U32 UR4, UR4, 0x3, URZ ;  /* 0x0000000304047899 */ /* 0x020fe200080006ff */
[----:B------:R-:W-:-:S11]  /*00f0*/  SHF.L.U32 R84, R0, 0x2, RZ ;  /* 0x0000000200547819 */ /* 0x000fd600000006ff */
[----:B--2---:R-:W-:Y:S05]  /*0100*/  @P0 BRA `(.L_x_720) ;  /* 0x0000000400f80947 */ /* 0x004fea0003800000 */
        /* <DEDUP_REMOVED lines=10> */
[C---:B------:R-:W-:Y:S02]  /*01b0*/  IADD3 R10, P0, PT, R14.reuse, R5, RZ ;  /* 0x000000050e0a7210 */ /* 0x040fe40007f1e0ff */
[CC--:B------:R-:W-:Y:S02]  /*01c0*/  IADD3 R7, PT, PT, R5.reuse, R2.reuse, RZ ;  /* 0x0000000205077210 */ /* 0x0c0fe40007ffe0ff */
[----:B------:R-:W-:Y:S02]  /*01d0*/  LEA.HI.X.SX32 R5, R5, RZ, 0x1, P0 ;  /* 0x000000ff05057211 */ /* 0x000fe400000f0eff */
[----:B------:R-:W-:Y:S02]  /*01e0*/  IADD3 R8, P1, PT, R14, R7, RZ ;  /* 0x000000070e087210 */ /* 0x000fe40007f3e0ff */
[C---:B------:R-:W-:Y:S02]  /*01f0*/  IADD3 R9, PT, PT, R7.reuse, R2, RZ ;  /* 0x0000000207097210 */ /* 0x040fe40007ffe0ff */
[----:B------:R-:W-:-:S02]  /*0200*/  LEA.HI.X.SX32 R7, R7, RZ, 0x1, P1 ;  /* 0x000000ff07077211 */ /* 0x000fc400008f0eff */
[----:B0-----:R-:W-:Y:S02]  /*0210*/  LEA R4, P0, R10, UR6, 0x1 ;  /* 0x000000060a047c11 */ /* 0x001fe4000f8008ff */
[----:B------:R-:W-:Y:S02]  /*0220*/  LEA R6, P1, R8, UR6, 0x1 ;  /* 0x0000000608067c11 */ /* 0x000fe4000f8208ff */
[----:B------:R-:W-:Y:S02]  /*0230*/  LEA.HI.X R5, R10, UR7, R5, 0x1, P0 ;  /* 0x000000070a057c11 */ /* 0x000fe400080f0c05 */
[----:B------:R-:W-:Y:S02]  /*0240*/  IADD3 R10, P0, PT, R14, R9, RZ ;  /* 0x000000090e0a7210 */ /* 0x000fe40007f1e0ff */
[----:B------:R-:W-:Y:S01]  /*0250*/  IADD3 R11, PT, PT, R9, R2, RZ ;  /* 0x00000002090b7210 */ /* 0x000fe20007ffe0ff */
[----:B------:R0:W2:Y:S01]  /*0260*/  LDG.E.U16.CONSTANT R15, desc[UR10][R4.64] ;  /* 0x0000000a040f7981 */ /* 0x0000a2000c1e9500 */
[----:B------:R-:W-:-:S02]  /*0270*/  LEA.HI.X R7, R8, UR7, R7, 0x1, P1 ;  /* 0x0000000708077c11 */ /* 0x000fc400088f0c07 */
[----:B------:R-:W-:Y:S02]  /*0280*/  LEA.HI.X.SX32 R9, R9, RZ, 0x1, P0 ;  /* 0x000000ff09097211 */ /* 0x000fe400000f0eff */
[----:B------:R-:W-:Y:S01]  /*0290*/  LEA R8, P0, R10, UR6, 0x1 ;  /* 0x000000060a087c11 */ /* 0x000fe2000f8008ff */
[----:B------:R1:W3:Y:S01]  /*02a0*/  LDG.E.U16.CONSTANT R17, desc[UR10][R6.64] ;  /* 0x0000000a06117981 */ /* 0x0002e2000c1e9500 */
[----:B------:R-:W-:Y:S02]  /*02b0*/  IADD3 R12, P1, PT, R14, R11, RZ ;  /* 0x0000000b0e0c7210 */ /* 0x000fe40007f3e0ff */
[C---:B------:R-:W-:Y:S02]  /*02c0*/  IADD3 R13, PT, PT, R11.reuse, R2, RZ ;  /* 0x000000020b0d7210 */ /* 0x040fe40007ffe0ff */
[----:B------:R-:W-:Y:S02]  /*02d0*/  LEA.HI.X R9, R10, UR7, R9, 0x1, P0 ;  /* 0x000000070a097c11 */ /* 0x000fe400080f0c09 */
[----:B------:R-:W-:-:S02]  /*02e0*/  LEA.HI.X.SX32 R11, R11, RZ, 0x1, P1 ;  /* 0x000000ff0b0b7211 */ /* 0x000fc400008f0eff */
[----:B------:R-:W-:Y:S01]  /*02f0*/  LEA R10, P0, R12, UR6, 0x1 ;  /* 0x000000060c0a7c11 */ /* 0x000fe2000f8008ff */
[----:B------:R4:W5:Y:S01]  /*0300*/  LDG.E.U16.CONSTANT R19, desc[UR10][R8.64] ;  /* 0x0000000a08137981 */ /* 0x000962000c1e9500 */
[----:B------:R-:W-:Y:S02]  /*0310*/  IADD3 R16, P1, PT, R14, R13, RZ ;  /* 0x0000000d0e107210 */ /* 0x000fe40007f3e0ff */
[----:B------:R-:W-:Y:S02]  /*0320*/  LEA.HI.X R11, R12, UR7, R11, 0x1, P0 ;  /* 0x000000070c0b7c11 */ /* 0x000fe400080f0c0b */
[CC--:B------:R-:W-:Y:S02]  /*0330*/  IADD3 R21, PT, PT, R13.reuse, R2.reuse, RZ ;  /* 0x000000020d157210 */ /* 0x0c0fe40007ffe0ff */
[----:B------:R-:W-:Y:S02]  /*0340*/  LEA.HI.X.SX32 R23, R13, RZ, 0x1, P1 ;  /* 0x000000ff0d177211 */ /* 0x000fe400008f0eff */
[----:B------:R-:W-:Y:S01]  /*0350*/  LEA R12, P0, R16, UR6, 0x1 ;  /* 0x00000006100c7c11 */ /* 0x000fe2000f8008ff */
[----:B------:R-:W5:Y:S01]  /*0360*/  LDG.E.U16.CONSTANT R11, desc[UR10][R10.64] ;  /* 0x0000000a0a0b7981 */ /* 0x000f62000c1e9500 */
[----:B0-----:R-:W-:-:S02]  /*0370*/  IADD3 R5, PT, PT, R21, R2, RZ ;  /* 0x0000000215057210 */ /* 0x001fc40007ffe0ff */
[----:B------:R-:W-:Y:S02]  /*0380*/  LEA.HI.X R13, R16, UR7, R23, 0x1, P0 ;  /* 0x00000007100d7c11 */ /* 0x000fe400080f0c17 */
[C---:B------:R-:W-:Y:S02]  /*0390*/  IADD3 R18, P0, PT, R14.reuse, R21, RZ ;  /* 0x000000150e127210 */ /* 0x040fe40007f1e0ff */
[----:B------:R-:W-:Y:S02]  /*03a0*/  IADD3 R23, PT, PT, R5, R2, RZ ;  /* 0x0000000205177210 */ /* 0x000fe40007ffe0ff */
[----:B-1----:R-:W-:Y:S01]  /*03b0*/  IADD3 R7, P1, PT, R14, R5, RZ ;  /* 0x000000050e077210 */ /* 0x002fe20007f3e0ff */
[----:B------:R-:W5:Y:S01]  /*03c0*/  LDG.E.U16.CONSTANT R13, desc[UR10][R12.64] ;  /* 0x0000000a0c0d7981 */ /* 0x000f62000c1e9500 */
[----:B------:R-:W-:Y:S02]  /*03d0*/  LEA.HI.X.SX32 R21, R21, RZ, 0x1, P0 ;  /* 0x000000ff15157211 */ /* 0x000fe400000f0eff */
[----:B------:R-:W-:-:S02]  /*03e0*/  LEA R4, P0, R18, UR6, 0x1 ;  /* 0x0000000612047c11 */ /* 0x000fc4000f8008ff */
[----:B------:R-:W-:Y:S02]  /*03f0*/  IADD3 R14, P2, PT, R14, R23, RZ ;  /* 0x000000170e0e7210 */ /* 0x000fe40007f5e0ff */
[----:B------:R-:W-:Y:S02]  /*0400*/  LEA.HI.X.SX32 R16, R5, RZ, 0x1, P1 ;  /* 0x000000ff05107211 */ /* 0x000fe400008f0eff */
[----:B------:R-:W-:Y:S02]  /*0410*/  LEA.HI.X R5, R18, UR7, R21, 0x1, P0 ;  /* 0x0000000712057c11 */ /* 0x000fe400080f0c15 */
[----:B------:R-:W-:Y:S02]  /*0420*/  LEA R6, P1, R7, UR6, 0x1 ;  /* 0x0000000607067c11 */ /* 0x000fe4000f8208ff */
[----:B------:R-:W-:Y:S02]  /*0430*/  LEA.HI.X.SX32 R23, R23, RZ, 0x1, P2 ;  /* 0x000000ff17177211 */ /* 0x000fe400010f0eff */
[----:B----4-:R-:W-:Y:S01]  /*0440*/  LEA R8, P0, R14, UR6, 0x1 ;  /* 0x000000060e087c11 */ /* 0x010fe2000f8008ff */
        /* <DEDUP_REMOVED lines=14> */
.L_x_721:
[C---:B------:R-:W-:Y:S01]  /*0530*/  LEA R4, P0, R14.reuse, UR14, 0x1 ;  /* 0x0000000e0e047c11 */ /* 0x040fe2000f8008ff */
[----:B------:R-:W0:Y:S03]  /*0540*/  LDCU.64 UR6, c[0x0][0x380] ;  /* 0x00007000ff0677ac */ /* 0x000e260008000a00 */
[----:B------:R-:W-:-:S05]  /*0550*/  LEA.HI.X R5, R14, UR15, RZ, 0x1, P0 ;  /* 0x0000000f0e057c11 */ /* 0x000fca00080f0cff */
[----:B------:R-:W2:Y:S01]  /*0560*/  LDG.E.U16.CONSTANT R15, desc[UR10][R4.64] ;  /* 0x0000000a040f7981 */ /* 0x000ea2000c1e9500 */
[----:B------:R-:W-:-:S05]  /*0570*/  IMAD R8, R2, UR4, RZ ;  /* 0x0000000402087c24 */ /* 0x000fca000f8e02ff */
[----:B------:R-:W-:-:S04]  /*0580*/  IADD3 R20, PT, PT, R8, R2, RZ ;  /* 0x0000000208147210 */ /* 0x000fc80007ffe0ff */
[----:B------:R-:W-:-:S04]  /*0590*/  IADD3 R18, PT, PT, R20, R2, RZ ;  /* 0x0000000214127210 */ /* 0x000fc80007ffe0ff */
[----:B------:R-:W-:-:S04]  /*05a0*/  IADD3 R16, PT, PT, R18, R2, RZ ;  /* 0x0000000212107210 */ /* 0x000fc80007ffe0ff */
        /* <DEDUP_REMOVED lines=8> */
[----:B------:R-:W-:Y:S02]  /*0630*/  LEA.HI.X R7, R7, UR7, R8, 0x1, P0 ;  /* 0x0000000707077c11 */ /* 0x000fe400080f0c08 */
[-C--:B------:R-:W-:Y:S02]  /*0640*/  IADD3 R9, P0, PT, R18, R15.reuse, RZ ;  /* 0x0000000f12097210 */ /* 0x080fe40007f1e0ff */
[----:B------:R-:W-:Y:S02]  /*0650*/  LEA.HI.X.SX32 R20, R20, RZ, 0x1, P1 ;  /* 0x000000ff14147211 */ /* 0x000fe400008f0eff */
[----:B------:R-:W-:Y:S02]  /*0660*/  LEA.HI.X.SX32 R18, R18, RZ, 0x1, P0 ;  /* 0x000000ff12127211 */ /* 0x000fe400000f0eff */
[----:B------:R-:W-:Y:S02]  /*0670*/  LEA.HI.X.SX32 R16, R16, RZ, 0x1, P2 ;  /* 0x000000ff10107211 */ /* 0x000fe400010f0eff */
[----:B------:R-:W-:-:S02]  /*0680*/  IADD3 R13, P3, PT, R19, R15, RZ ;  /* 0x0000000f130d7210 */ /* 0x000fc40007f7e0ff */
[----:B------:R-:W-:Y:S02]  /*0690*/  LEA R8, P1, R9, UR6, 0x1 ;  /* 0x0000000609087c11 */ /* 0x000fe4000f8208ff */
[----:B------:R-:W-:Y:S02]  /*06a0*/  LEA R10, P0, R11, UR6, 0x1 ;  /* 0x000000060b0a7c11 */ /* 0x000fe4000f8008ff */
[----:B------:R-:W-:Y:S02]  /*06b0*/  LEA R4, P2, R17, UR6, 0x1 ;  /* 0x0000000611047c11 */ /* 0x000fe4000f8408ff */
[----:B------:R-:W-:Y:S02]  /*06c0*/  LEA.HI.X.SX32 R14, R19, RZ, 0x1, P3 ;  /* 0x000000ff130e7211 */ /* 0x000fe400018f0eff */
[----:B------:R-:W-:Y:S02]  /*06d0*/  LEA.HI.X R9, R9, UR7, R18, 0x1, P1 ;  /* 0x0000000709097c11 */ /* 0x000fe400088f0c12 */
[----:B------:R-:W-:-:S02]  /*06e0*/  LEA.HI.X R11, R11, UR7, R16, 0x1, P0 ;  /* 0x000000070b0b7c11 */ /* 0x000fc400080f0c10 */
[----:B------:R-:W-:Y:S02]  /*06f0*/  LEA R12, P3, R13, UR6, 0x1 ;  /* 0x000000060d0c7c11 */ /* 0x000fe4000f8608ff */
[-C--:B------:R-:W-:Y:S01]  /*0700*/  IADD3 R18, P0, PT, R23, R15.reuse, RZ ;  /* 0x0000000f17127210 */ /* 0x080fe20007f1e0ff */
[----:B------:R-:W2:Y:S01]  /*0710*/  LDG.E.U16.CONSTANT R9, desc[UR10][R8.64] ;  /* 0x0000000a08097981 */ /* 0x000ea2000c1e9500 */
[----:B------:R-:W-:Y:S02]  /*0720*/  LEA.HI.X R5, R17, UR7, R20, 0x1, P2 ;  /* 0x0000000711057c11 */ /* 0x000fe400090f0c14 */
[----:B------:R-:W-:Y:S01]  /*0730*/  IADD3 R20, PT, PT, R21, R2, RZ ;  /* 0x0000000215147210 */ /* 0x000fe20007ffe0ff */
[----:B------:R0:W3:Y:S01]  /*0740*/  LDG.E.U16.CONSTANT R17, desc[UR10][R6.64] ;  /* 0x0000000a06117981 */ /* 0x0000e2000c1e9500 */
[----:B------:R-:W-:Y:S02]  /*0750*/  LEA.HI.X R13, R13, UR7, R14, 0x1, P3 ;  /* 0x000000070d0d7c11 */ /* 0x000fe400098f0c0e */
[----:B------:R-:W-:Y:S01]  /*0760*/  LEA.HI.X.SX32 R23, R23, RZ, 0x1, P0 ;  /* 0x000000ff17177211 */ /* 0x000fe200000f0eff */
[----:B------:R1:W4:Y:S01]  /*0770*/  LDG.E.U16.CONSTANT R19, desc[UR10][R4.64] ;  /* 0x0000000a04137981 */ /* 0x000322000c1e9500 */
[----:B------:R-:W-:-:S02]  /*0780*/  IADD3 R16, P1, PT, R21, R15, RZ ;  /* 0x0000000f15107210 */ /* 0x000fc40007f3e0ff */
[----:B------:R-:W-:Y:S01]  /*0790*/  LEA R14, P0, R18, UR6, 0x1 ;  /* 0x00000006120e7c11 */ /* 0x000fe2000f8008ff */
[----:B------:R-:W5:Y:S01]  /*07a0*/  LDG.E.U16.CONSTANT R11, desc[UR10][R10.64] ;  /* 0x0000000a0a0b7981 */ /* 0x000f62000c1e9500 */
[----:B0-----:R-:W-:Y:S02]  /*07b0*/  IADD3 R7, P2, PT, R20, R15, RZ ;  /* 0x0000000f14077210 */ /* 0x001fe40007f5e0ff */
[----:B------:R-:W-:Y:S01]  /*07c0*/  LEA.HI.X.SX32 R21, R21, RZ, 0x1, P1 ;  /* 0x000000ff15157211 */ /* 0x000fe200008f0eff */
[----:B------:R-:W5:Y:S01]  /*07d0*/  LDG.E.U16.CONSTANT R13, desc[UR10][R12.64] ;  /* 0x0000000a0c0d7981 */ /* 0x000f62000c1e9500 */
[----:B------:R-:W-:Y:S02]  /*07e0*/  LEA.HI.X R15, R18, UR7, R23, 0x1, P0 ;  /* 0x00000007120f7c11 */ /* 0x000fe400080f0c17 */
[----:B-1----:R-:W-:Y:S02]  /*07f0*/  LEA R4, P1, R16, UR6, 0x1 ;  /* 0x0000000610047c11 */ /* 0x002fe4000f8208ff */
[----:B------:R-:W-:-:S02]  /*0800*/  LEA.HI.X.SX32 R8, R20, RZ, 0x1, P2 ;  /* 0x000000ff14087211 */ /* 0x000fc400010f0eff */
[C---:B------:R-:W-:Y:S01]  /*0810*/  LEA R6, P0, R7.reuse, UR6, 0x1 ;  /* 0x0000000607067c11 */ /* 0x040fe2000f8008ff */
[----:B------:R-:W5:Y:S01]  /*0820*/  LDG.E.U16.CONSTANT R15, desc[UR10][R14.64] ;  /* 0x0000000a0e0f7981 */ /* 0x000f62000c1e9500 */
[----:B------:R-:W-:Y:S02]  /*0830*/  LEA.HI.X R5, R16, UR7, R21, 0x1, P1 ;  /* 0x0000000710057c11 */ /* 0x000fe400088f0c15 */
[----:B------:R-:W-:-:S04]  /*0840*/  LEA.HI.X R7, R7, UR7, R8, 0x1, P0 ;  /* 0x0000000707077c11 */ /* 0x000fc800080f0c08 */
[----:B------:R-:W5:Y:S04]  /*0850*/  LDG.E.U16.CONSTANT R5, desc[UR10][R4.64] ;  /* 0x0000000a04057981 */ /* 0x000f68000c1e9500 */
[----:B------:R-:W5:Y:S04]  /*0860*/  LDG.E.U16.CONSTANT R7, desc[UR10][R6.64] ;  /* 0x0000000a06077981 */ /* 0x000f68000c1e9500 */
[----:B--2---:R1:W-:Y:S04]  /*0870*/  STS.U16 [R0+0x200], R9 ;  /* 0x0002000900007388 */ /* 0x0043e80000000400 */
[----:B---3--:R1:W-:Y:S04]  /*0880*/  STS.U16 [R0], R17 ;  /* 0x0000001100007388 */ /* 0x0083e80000000400 */
[----:B----4-:R1:W-:Y:S04]  /*0890*/  STS.U16 [R0+0x100], R19 ;  /* 0x0001001300007388 */ /* 0x0103e80000000400 */
[----:B-----5:R1:W-:Y:S04]  /*08a0*/  STS.U16 [R0+0x300], R11 ;  /* 0x0003000b00007388 */ /* 0x0203e80000000400 */
[----:B------:R1:W-:Y:S04]  /*08b0*/  STS.U16 [R0+0x400], R13 ;  /* 0x0004000d00007388 */ /* 0x0003e80000000400 */
[----:B------:R1:W-:Y:S04]  /*08c0*/  STS.U16 [R0+0x500], R15 ;  /* 0x0005000f00007388 */ /* 0x0003e80000000400 */
[----:B------:R1:W-:Y:S04]  /*08d0*/  STS.U16 [R0+0x600], R5 ;  /* 0x0006000500007388 */ /* 0x0003e80000000400 */
[----:B------:R1:W-:Y:S02]  /*08e0*/  STS.U16 [R0+0x700], R7 ;  /* 0x0007000700007388 */ /* 0x0003e40000000400 */
.L_x_720:
[----:B------:R-:W-:Y:S05]  /*08f0*/  BSYNC.RECONVERGENT B0 ;  /* 0x0000000000007941 */ /* 0x000fea0003800200 */
.L_x_719:
[----:B------:R-:W0:Y:S02]  /*0900*/  LDCU UR5, c[0x0][0x3ac] ;  /* 0x00007580ff0577ac */ /* 0x000e240008000800 */
[----:B01----:R-:W-:-:S04]  /*0910*/  MOV R0, UR5 ;  /* 0x0000000500007c02 */ /* 0x003fc80008000f00 */
[----:B------:R-:W-:-:S13]  /*0920*/  ISETP.GE.AND P0, PT, R84, R0, PT ;  /* 0x000000005400720c */ /* 0x000fda0003f06270 */
[----:B------:R-:W-:Y:S05]  /*0930*/  @P0 EXIT ;  /* 0x000000000000094d */ /* 0x000fea0003800000 */
[----:B------:R-:W0:Y:S02]  /*0940*/  LDCU.U8 UR5, c[0x0][0x3cc] ;  /* 0x00007980ff0577ac */ /* 0x000e240008000000 */
[----:B0-----:R-:W-:-:S04]  /*0950*/  UPRMT UR5, UR5, 0x8880, URZ ;  /* 0x0000888005057896 */ /* 0x001fc800080000ff */
[----:B------:R-:W-:-:S04]  /*0960*/  UISETP.NE.AND UP0, UPT, UR5, URZ, UPT ;  /* 0x000000ff0500728c */ /* 0x000fc8000bf05270 */
[----:B------:R-:W-:-:S09]  /*0970*/  UISETP.NE.OR UP0, UPT, UR12, URZ, !UP0 ;  /* 0x000000ff0c00728c */ /* 0x000fd2000c705670 */
[----:B------:R-:W-:Y:S05]  /*0980*/  BRA.U UP0, `(.L_x_722) ;  /* 0x0000000100487547 */ /* 0x000fea000b800000 */
        /* <DEDUP_REMOVED lines=18> */
.L_x_722:
[----:B------:R-:W1:Y:S01]  /*0ab0*/  LDCU UR6, c[0x0][0x3b8] ;  /* 0x00007700ff0677ac */ /* 0x000e620008000800 */
[----:B0-----:R-:W-:Y:S02]  /*0ac0*/  IABS R6, UR9 ;  /* 0x0000000900067c13 */ /* 0x001fe40008000000 */
[----:B------:R-:W-:Y:S01]  /*0ad0*/  SHF.R.S32.HI R7, RZ, 0x1f, R84 ;  /* 0x0000001fff077819 */ /* 0x000fe20000011454 */
[----:B------:R-:W-:Y:S01]  /*0ae0*/  UMOV UR4, URZ ;  /* 0x000000ff00047c82 */ /* 0x000fe20008000000 */
[----:B------:R-:W-:Y:S01]  /*0af0*/  R2UR UR8, R6 ;  /* 0x00000000060872ca */ /* 0x000fe200000e0000 */
[----:B------:R-:W0:Y:S01]  /*0b00*/  LDCU.64 UR14, c[0x0][0x388] ;  /* 0x00007100ff0e77ac */ /* 0x000e220008000a00 */
[----:B------:R-:W-:-:S04]  /*0b10*/  LEA.HI R7, R7, R84, RZ, 0x3 ;  /* 0x0000005407077211 */ /* 0x000fc800078f18ff */
[----:B------:R-:W-:Y:S02]  /*0b20*/  SHF.R.S32.HI R82, RZ, 0x3, R7 ;  /* 0x00000003ff527819 */ /* 0x000fe40000011407 */
[----:B-1----:R-:W-:-:S04]  /*0b30*/  MOV R4, UR6 ;  /* 0x0000000600047c02 */ /* 0x002fc80008000f00 */
[----:B------:R-:W-:-:S04]  /*0b40*/  IABS R4, R4 ;  /* 0x0000000400047213 */ /* 0x000fc80000000000 */
[----:B------:R-:W-:-:S13]  /*0b50*/  R2UR UR13, R4 ;  /* 0x00000000040d72ca */ /* 0x000fda00000e0000 */
[----:B------:R-:W1:Y:S08]  /*0b60*/  I2F.RP R4, UR13 ;  /* 0x0000000d00047d06 */ /* 0x000e700008209400 */
[----:B-1----:R-:W1:Y:S02]  /*0b70*/  MUFU.RCP R4, R4 ;  /* 0x0000000400047308 */ /* 0x002e640000001000 */
[----:B-1----:R-:W-:-:S06]  /*0b80*/  IADD3 R5, PT, PT, R4, 0xffffffe, RZ ;  /* 0x0ffffffe04057810 */ /* 0x002fcc0007ffe0ff */
[----:B------:R-:W1:Y:S02]  /*0b90*/  F2I.FTZ.U32.TRUNC.NTZ R5, R5 ;  /* 0x0000000500057305 */ /* 0x000e64000021f000 */
[----:B-1----:R-:W-:Y:S02]  /*0ba0*/  R2UR UR5, R5 ;  /* 0x00000000050572ca */ /* 0x002fe400000e0000 */
[----:B------:R-:W1:Y:S11]  /*0bb0*/  LDC.64 R4, c[0x0][0x390] ;  /* 0x0000e400ff047b82 */ /* 0x000e760000000a00 */
[----:B------:R-:W-:-:S04]  /*0bc0*/  UIADD3 UR7, UPT, UPT, URZ, -UR5, URZ ;  /* 0x80000005ff077290 */ /* 0x000fc8000fffe0ff */
[----:B------:R-:W-:-:S04]  /*0bd0*/  UIMAD UR7, UR7, UR13, URZ ;  /* 0x0000000d070772a4 */ /* 0x000fc8000f8e02ff */
[----:B------:R-:W-:-:S04]  /*0be0*/  UIMAD.WIDE.U32 UR4, UR5, UR7, UR4 ;  /* 0x00000007050472a5 */ /* 0x000fc8000f8e0004 */
[----:B------:R-:W-:-:S04]  /*0bf0*/  UIMAD.WIDE.U32 UR4, UR5, UR8, URZ ;  /* 0x00000008050472a5 */ /* 0x000fc8000f8e00ff */
[----:B------:R-:W-:-:S04]  /*0c00*/  UIADD3 UR4, UPT, UPT, URZ, -UR5, URZ ;  /* 0x80000005ff047290 */ /* 0x000fc8000fffe0ff */
[----:B------:R-:W-:-:S04]  /*0c10*/  UIMAD UR4, UR13, UR4, UR8 ;  /* 0x000000040d0472a4 */ /* 0x000fc8000f8e0208 */
[----:B------:R-:W-:-:S11]  /*0c20*/  UISETP.GT.U32.AND UP0, UPT, UR13, UR4, UPT ;  /* 0x000000040d00728c */ /* 0x000fd6000bf04070 */
[----:B------:R-:W-:Y:S02]  /*0c30*/  @!UP0 UIADD3 UR4, UPT, UPT, UR4, -UR13, URZ ;  /* 0x8000000d04048290 */ /* 0x000fe4000fffe0ff */
[----:B------:R-:W-:Y:S02]  /*0c40*/  @!UP0 UIADD3 UR5, UPT, UPT, UR5, 0x1, URZ ;  /* 0x0000000105058890 */ /* 0x000fe4000fffe0ff */
[----:B------:R-:W-:Y:S02]  /*0c50*/  UISETP.GE.U32.AND UP1, UPT, UR4, UR13, UPT ;  /* 0x0000000d0400728c */ /* 0x000fe4000bf26070 */
[----:B------:R-:W-:-:S04]  /*0c60*/  ULOP3.LUT UR4, UR9, UR6, URZ, 0x3c, !UPT ;  /* 0x0000000609047292 */ /* 0x000fc8000f8e3cff */
[----:B------:R-:W-:-:S05]  /*0c70*/  UISETP.GE.AND UP0, UPT, UR4, URZ, UPT ;  /* 0x000000ff0400728c */ /* 0x000fca000bf06270 */
[----:B------:R-:W-:Y:S02]  /*0c80*/  @UP1 UIADD3 UR5, UPT, UPT, UR5, 0x1, URZ ;  /* 0x0000000105051890 */ /* 0x000fe4000fffe0ff */
[----:B------:R-:W-:-:S04]  /*0c90*/  UISETP.NE.AND UP1, UPT, UR6, URZ, UPT ;  /* 0x000000ff0600728c */ /* 0x000fc8000bf25270 */
[----:B------:R-:W-:-:S07]  /*0ca0*/  @!UP0 UIADD3 UR5, UPT, UPT, URZ, -UR5, URZ ;  /* 0x80000005ff058290 */ /* 0x000fce000fffe0ff */
[----:B------:R-:W-:-:S06]  /*0cb0*/  @!UP1 ULOP3.LUT UR5, URZ, UR6, URZ, 0x33, !UPT ;  /* 0x00000006ff059292 */ /* 0x000fcc000f8e33ff */
[----:B------:R-:W-:-:S05]  /*0cc0*/  IMAD R9, R0, UR5, RZ ;  /* 0x0000000500097c24 */ /* 0x000fca000f8e02ff */
[----:B------:R-:W-:-:S04]  /*0cd0*/  SHF.R.S32.HI R6, RZ, 0x1f, R9 ;  /* 0x0000001fff067819 */ /* 0x000fc80000011409 */
[----:B------:R-:W-:-:S04]  /*0ce0*/  LEA.HI R7, R6, R9, RZ, 0x3 ;  /* 0x0000000906077211 */ /* 0x000fc800078f18ff */
[----:B------:R-:W-:-:S05]  /*0cf0*/  LEA.HI.SX32 R7, R7, R82, 0x1d ;  /* 0x0000005207077211 */ /* 0x000fca00078feaff */
[----:B-1----:R-:W-:Y:S02]  /*0d00*/  IMAD.WIDE R4, R7, 0x4, R4 ;  /* 0x0000000407047825 */ /* 0x002fe400078e0204 */
[----:B------:R-:W1:Y:S04]  /*0d10*/  LDC.64 R6, c[0x0][0x398] ;  /* 0x0000e600ff067b82 */ /* 0x000e680000000a00 */
[----:B------:R-:W2:Y:S01]  /*0d20*/  LDG.E.CONSTANT R4, desc[UR10][R4.64] ;  /* 0x0000000a04047981 */ /* 0x000ea2000c1e9900 */
[----:B------:R-:W-:-:S05]  /*0d30*/  IADD3 R9, PT, PT, R84, R9, RZ ;  /* 0x0000000954097210 */ /* 0x000fca0007ffe0ff */
[----:B-1----:R-:W-:-:S05]  /*0d40*/  IMAD.WIDE R6, R9, 0x2, R6 ;  /* 0x0000000209067825 */ /* 0x002fca00078e0206 */
[----:B------:R-:W3:Y:S04]  /*0d50*/  LDG.E.CONSTANT R8, desc[UR10][R6.64] ;  /* 0x0000000a06087981 */ /* 0x000ee8000c1e9900 */
[----:B------:R1:W4:Y:S01]  /*0d60*/  LDG.E.CONSTANT R9, desc[UR10][R6.64+0x4] ;  /* 0x0000040a06097981 */ /* 0x000322000c1e9900 */
[----:B------:R-:W-:Y:S01]  /*0d70*/  SHF.L.U32 R83, R3, 0x4, RZ ;  /* 0x0000000403537819 */ /* 0x000fe200000006ff */
[----:B------:R-:W-:Y:S01]  /*0d80*/  I2F.F16 R11, -0x40 ;  /* 0xffffffc0000b7906 */ /* 0x000fe20000200c00 */
[----:B------:R-:W-:Y:S01]  /*0d90*/  SHF.R.S32.HI R18, RZ, 0x1f, R84 ;  /* 0x0000001fff127819 */ /* 0x000fe20000011454 */
[----:B------:R-:W-:Y:S01]  /*0da0*/  HFMA2 R74, -RZ, RZ, 0, 0 ;  /* 0x00000000ff4a7431 */ /* 0x000fe200000001ff */
[----:B------:R-:W-:Y:S02]  /*0db0*/  LOP3.LUT R83, R83, 0x10, RZ, 0xc0, !PT ;  /* 0x0000001053537812 */ /* 0x000fe400078ec0ff */
[----:B------:R-:W-:-:S02]  /*0dc0*/  CS2R R58, SRZ ;  /* 0x00000000003a7805 */ /* 0x000fc4000001ff00 */
[----:B------:R-:W-:Y:S02]  /*0dd0*/  CS2R R60, SRZ ;  /* 0x00000000003c7805 */ /* 0x000fe4000001ff00 */
[----:B------:R-:W-:Y:S02]  /*0de0*/  CS2R R62, SRZ ;  /* 0x00000000003e7805 */ /* 0x000fe4000001ff00 */
[----:B------:R-:W-:Y:S02]  /*0df0*/  CS2R R66, SRZ ;  /* 0x0000000000427805 */ /* 0x000fe4000001ff00 */
[----:B------:R-:W-:Y:S02]  /*0e00*/  CS2R R70, SRZ ;  /* 0x0000000000467805 */ /* 0x000fe4000001ff00 */
[----:B------:R-:W-:Y:S02]  /*0e10*/  CS2R R68, SRZ ;  /* 0x0000000000447805 */ /* 0x000fe4000001ff00 */
        /* <DEDUP_REMOVED lines=8> */
[----:B------:R-:W-:Y:S01]  /*0ea0*/  CS2R R88, SRZ ;  /* 0x0000000000587805 */ /* 0x000fe2000001ff00 */
[----:B------:R-:W-:Y:S01]  /*0eb0*/  BAR.SYNC.DEFER_BLOCKING 0x0 ;  /* 0x0000000000007b1d */ /* 0x000fe20000010000 */
[----:B--2---:R-:W-:-:S04]  /*0ec0*/  SHF.R.U32.HI R3, RZ, R83, R4 ;  /* 0x00000053ff037219 */ /* 0x004fc80000011604 */
[C---:B------:R-:W-:Y:S02]  /*0ed0*/  IADD3 R10, PT, PT, R3.reuse, 0x1, RZ ;  /* 0x00000001030a7810 */ /* 0x040fe40007ffe0ff */
[C---:B------:R-:W-:Y:S02]  /*0ee0*/  LEA.HI R5, R3.reuse, 0x1, RZ, 0x1c ;  /* 0x0000000103057811 */ /* 0x040fe400078fe0ff */
[C---:B------:R-:W-:Y:S02]  /*0ef0*/  LEA.HI R12, R3.reuse, 0x1, RZ, 0x18 ;  /* 0x00000001030c7811 */ /* 0x040fe400078fc0ff */
[----:B-1----:R-:W-:Y:S01]  /*0f00*/  LEA.HI R7, R3, 0x1, RZ, 0x14 ;  /* 0x0000000103077811 */ /* 0x002fe200078fa0ff */
[----:B------:R-:W-:Y:S01]  /*0f10*/  IMAD R3, R0, UR12, RZ ;  /* 0x0000000c00037c24 */ /* 0x000fe2000f8e02ff */
[----:B------:R-:W-:Y:S02]  /*0f20*/  LOP3.LUT R10, R10, 0xf, RZ, 0xc0, !PT ;  /* 0x0000000f0a0a7812 */ /* 0x000fe400078ec0ff */
[----:B------:R-:W-:-:S02]  /*0f30*/  LOP3.LUT R5, R5, 0xf, RZ, 0xc0, !PT ;  /* 0x0000000f05057812 */ /* 0x000fc400078ec0ff */
[----:B------:R-:W-:Y:S01]  /*0f40*/  SHF.L.U32 R3, R3, 0x4, RZ ;  /* 0x0000000403037819 */ /* 0x000fe200000006ff */
[----:B------:R1:W2:Y:S01]  /*0f50*/  I2F.F16 R4, R10 ;  /* 0x0000000a00047306 */ /* 0x0002a20000200c00 */
[----:B------:R-:W-:Y:S02]  /*0f60*/  LOP3.LUT R12, R12, 0xf, RZ, 0xc0, !PT ;  /* 0x0000000f0c0c7812 */ /* 0x000fe400078ec0ff */
[----:B------:R-:W-:Y:S02]  /*0f70*/  IADD3 R86, P0, PT, R84, R3, RZ ;  /* 0x0000000354567210 */ /* 0x000fe40007f1e0ff */
[----:B------:R-:W-:Y:S02]  /*0f80*/  LOP3.LUT R13, R7, 0xf, RZ, 0xc0, !PT ;  /* 0x0000000f070d7812 */ /* 0x000fe400078ec0ff */
[----:B------:R-:W-:Y:S01]  /*0f90*/  LEA.HI.X.SX32 R3, R3, R18, 0x1, P0 ;  /* 0x0000001203037211 */ /* 0x000fe200000f0eff */
[----:B------:R5:W3:Y:S01]  /*0fa0*/  I2F.F16 R6, R5 ;  /* 0x0000000500067306 */ /* 0x000ae20000200c00 */
[----:B------:R-:W-:-:S02]  /*0fb0*/  ISETP.LE.AND P0, PT, R2, UR9, PT ;  /* 0x0000000902007c0c */ /* 0x000fc4000bf03270 */
[----:B0-----:R-:W-:Y:S02]  /*0fc0*/  LEA R87, P1, R86, UR14, 0x2 ;  /* 0x0000000e56577c11 */ /* 0x001fe4000f8210ff */
[----:B-1----:R-:W-:Y:S02]  /*0fd0*/  LOP3.LUT R10, R10, 0xe400, RZ, 0xfc, !PT ;  /* 0x0000e4000a0a7812 */ /* 0x002fe400078efcff */
[----:B------:R-:W-:Y:S01]  /*0fe0*/  LEA.HI.X R86, R86, UR15, R3, 0x2, P1 ;  /* 0x0000000f56567c11 */ /* 0x000fe200088f1403 */
[----:B------:R0:W1:Y:S01]  /*0ff0*/  I2F.F16 R14, R12 ;  /* 0x0000000c000e7306 */ /* 0x0000620000200c00 */
[----:B-----5:R-:W-:Y:S01]  /*1000*/  LOP3.LUT R5, R5, 0xe400, RZ, 0xfc, !PT ;  /* 0x0000e40005057812 */ /* 0x020fe200078efcff */
[C---:B--2---:R-:W-:Y:S01]  /*1010*/  HADD2 R76, R11.reuse.H0_H0, -R4.H0_H0 ;  /* 0xa00000040b4c7230 */ /* 0x044fe20000000800 */
[----:B------:R-:W-:Y:S02]  /*1020*/  MOV R7, RZ ;  /* 0x000000ff00077202 */ /* 0x000fe40000000f00 */
[----:B---3--:R-:W-:Y:S01]  /*1030*/  PRMT R80, R8, 0x5410, R8 ;  /* 0x0000541008507816 */ /* 0x008fe20000000008 */
[----:B------:R-:W-:-:S02]  /*1040*/  HADD2 R3, R11.H0_H0, -R6.H0_H0 ;  /* 0xa00000060b037230 */ /* 0x000fc40000000800 */
[----:B------:R2:W3:Y:S01]  /*1050*/  I2F.F16 R16, R13 ;  /* 0x0000000d00107306 */ /* 0x0004e20000200c00 */
[----:B0-----:R-:W-:Y:S02]  /*1060*/  LOP3.LUT R12, R12, 0xe400, RZ, 0xfc, !PT ;  /* 0x0000e4000c0c7812 */ /* 0x001fe400078efcff */
[----:B------:R-:W-:Y:S02]  /*1070*/  PRMT R81, R8, 0x7632, R8 ;  /* 0x0000763208517816 */ /* 0x000fe40000000008 */
[C-C-:B----4-:R-:W-:Y:S01]  /*1080*/  PRMT R79, R9.reuse, 0x5410, R9.reuse ;  /* 0x00005410094f7816 */ /* 0x150fe20000000009 */
[----:B-1----:R-:W-:Y:S01]  /*1090*/  HADD2 R14, R11.H0_H0, -R14.H0_H0 ;  /* 0xa000000e0b0e7230 */ /* 0x002fe20000000800 */
[----:B------:R-:W-:Y:S02]  /*10a0*/  PRMT R78, R9, 0x7632, R9 ;  /* 0x00007632094e7816 */ /* 0x000fe40000000009 */
[----:B--2---:R-:W-:Y:S02]  /*10b0*/  LOP3.LUT R13, R13, 0xe400, RZ, 0xfc, !PT ;  /* 0x0000e4000d0d7812 */ /* 0x004fe400078efcff */
[----:B------:R-:W-:-:S02]  /*10c0*/  PRMT R77, R10, 0x5410, R10 ;  /* 0x000054100a4d7816 */ /* 0x000fc4000000000a */
[----:B------:R-:W-:Y:S01]  /*10d0*/  PRMT R75, R5, 0x5410, R5 ;  /* 0x00005410054b7816 */ /* 0x000fe20000000005 */
[----:B---3--:R-:W-:Y:S01]  /*10e0*/  HADD2 R2, R11.H0_H0, -R16.H0_H0 ;  /* 0xa00000100b027230 */ /* 0x008fe20000000800 */
[----:B------:R-:W-:Y:S02]  /*10f0*/  PRMT R4, R12, 0x5410, R12 ;  /* 0x000054100c047816 */ /* 0x000fe4000000000c */
[----:B------:R-:W-:Y:S01]  /*1100*/  PRMT R6, R13, 0x5410, R13 ;  /* 0x000054100d067816 */ /* 0x000fe2000000000d */
[----:B------:R-:W-:Y:S06]  /*1110*/  @P0 BRA `(.L_x_723) ;  /* 0x0000003800e40947 */ /* 0x000fec0003800000 */
[----:B------:R-:W0:Y:S01]  /*1120*/  S2UR UR7, SR_CgaCtaId ;  /* 0x00000000000779c3 */ /* 0x000e220000008800 */
[----:B------:R-:W-:Y:S01]  /*1130*/  UIADD3 UR4, UPT, UPT, UR9, UR6, URZ ;  /* 0x0000000609047290 */ /* 0x000fe2000fffe0ff */
[----:B------:R-:W-:Y:S02]  /*1140*/  MOV R5, R14 ;  /* 0x0000000e00057202 */ /* 0x000fe40000000f00 */
[----:B------:R-:W-:Y:S01]  /*1150*/  UMOV UR6, 0x400 ;  /* 0x0000040000067882 */ /* 0x000fe20000000000 */
[----:B------:R-:W-:Y:S01]  /*1160*/  MOV R59, RZ ;  /* 0x000000ff003b7202 */ /* 0x000fe20000000f00 */
[----:B0-----:R-:W-:-:S03]  /*1170*/  ULEA UR6, UR7, UR6, 0x18 ;  /* 0x0000000607067291 */ /* 0x001fc6000f8ec0ff */
[----:B------:R-:W-:-:S09]  /*1180*/  UMOV UR7, UR4 ;  /* 0x0000000400077c82 */ /* 0x000fd20008000000 */
.L_x_725:
[----:B------:R-:W0:Y:S01]  /*1190*/  LDC R0, c[0x0][0x3ac] ;  /* 0x0000eb00ff007b82 */ /* 0x000e220000000800 */
[-C--:B------:R-:W-:Y:S01]  /*11a0*/  LOP3.LUT R87, R87, R86.reuse, RZ, 0x3c, !PT ;  /* 0x0000005657577212 */ /* 0x080fe200078e3cff */
[----:B------:R-:W1:Y:S03]  /*11b0*/  LDS.128 R12, [UR6] ;  /* 0x00000006ff0c7984 */ /* 0x000e660008000c00 */
[C---:B------:R-:W-:Y:S01]  /*11c0*/  LOP3.LUT R86, R87.reuse, R86, RZ, 0x3c, !PT ;  /* 0x0000005657567212 */ /* 0x040fe200078e3cff */
[----:B------:R-:W2:Y:S03]  /*11d0*/  LDS.128 R16, [UR6+0x100] ;  /* 0x00010006ff107984 */ /* 0x000ea60008000c00 */
[----:B------:R-:W-:-:S05]  /*11e0*/  LOP3.LUT R87, R87, R86, RZ, 0x3c, !PT ;  /* 0x0000005657577212 */ /* 0x000fca00078e3cff */
[----:B------:R-:W3:Y:S01]  /*11f0*/  LDG.E.128.CONSTANT R8, desc[UR10][R86.64] ;  /* 0x0000000a56087981 */ /* 0x000ee2000c1e9d00 */
[----:B0-----:R-:W-:-:S05]  /*1200*/  IMAD.WIDE R20, R0, 0x4, R86 ;  /* 0x0000000400147825 */ /* 0x001fca00078e0256 */
[----:B------:R0:W5:Y:S01]  /*1210*/  LDG.E.128.CONSTANT R24, desc[UR10][R20.64] ;  /* 0x0000000a14187981 */ /* 0x000162000c1e9d00 */
[----:B------:R-:W-:Y:S01]  /*1220*/  UISETP.NE.AND UP0, UPT, UR9, UR7, UPT ;  /* 0x000000070900728c */ /* 0x000fe2000bf05270 */
[C---:B---3--:R-:W-:Y:S02]  /*1230*/  LOP3.LUT R23, R8.reuse, 0xf000f, RZ, 0xc0, !PT ;  /* 0x000f000f08177812 */ /* 0x048fe400078ec0ff */
[----:B------:R-:W-:Y:S02]  /*1240*/  LOP3.LUT R22, R8, 0xf000f0, RZ, 0xc0, !PT ;  /* 0x00f000f008167812 */ /* 0x000fe400078ec0ff */
[C---:B------:R-:W-:Y:S02]  /*1250*/  LOP3.LUT R29, R9.reuse, 0xf000f, RZ, 0xc0, !PT ;  /* 0x000f000f091d7812 */ /* 0x040fe400078ec0ff */
[----:B------:R-:W-:Y:S02]  /*1260*/  LOP3.LUT R28, R9, 0xf000f0, RZ, 0xc0, !PT ;  /* 0x00f000f0091c7812 */ /* 0x000fe400078ec0ff */
[----:B------:R-:W-:-:S02]  /*1270*/  LOP3.LUT R30, R10, 0xf000f, RZ, 0xc0, !PT ;  /* 0x000f000f0a1e7812 */ /* 0x000fc400078ec0ff */
[----:B------:R-:W-:Y:S02]  /*1280*/  LOP3.LUT R31, R10, 0xf000f0, RZ, 0xc0, !PT ;  /* 0x00f000f00a1f7812 */ /* 0x000fe400078ec0ff */
[C---:B------:R-:W-:Y:S02]  /*1290*/  LOP3.LUT R33, R11.reuse, 0xf000f, RZ, 0xc0, !PT ;  /* 0x000f000f0b217812 */ /* 0x040fe400078ec0ff */
[----:B------:R-:W-:Y:S02]  /*12a0*/  LOP3.LUT R32, R11, 0xf000f0, RZ, 0xc0, !PT ;  /* 0x00f000f00b207812 */ /* 0x000fe400078ec0ff */
[----:B------:R-:W-:Y:S02]  /*12b0*/  SHF.R.U32.HI R8, RZ, 0x8, R8 ;  /* 0x00000008ff087819 */ /* 0x000fe40000011608 */
[----:B------:R-:W-:Y:S02]  /*12c0*/  SHF.R.U32.HI R9, RZ, 0x8, R9 ;  /* 0x00000008ff097819 */ /* 0x000fe40000011609 */
[----:B------:R-:W-:-:S02]  /*12d0*/  SHF.R.U32.HI R10, RZ, 0x8, R10 ;  /* 0x00000008ff0a7819 */ /* 0x000fc4000001160a */
[----:B------:R-:W-:Y:S01]  /*12e0*/  SHF.R.U32.HI R11, RZ, 0x8, R11 ;  /* 0x00000008ff0b7819 */ /* 0x000fe2000001160b */
[----:B012---:R-:W-:Y:S06]  /*12f0*/  BRA.U UP0, `(.L_x_724) ;  /* 0x0000000100b47547 */ /* 0x007fec000b800000 */
        /* <DEDUP_REMOVED lines=13> */
[----:B------:R-:W-:Y:S01]  /*13d0*/  I2F.F16 R37, -0x40 ;  /* 0xffffffc000257906 */ /* 0x000fe20000200c00 */
[----:B------:R-:W-:Y:S01]  /*13e0*/  UIADD3 UR5, UPT, UPT, UR5, 0x1, URZ ;  /* 0x0000000105057890 */ /* 0x000fe2000fffe0ff */
[----:B------:R-:W-:Y:S01]  /*13f0*/  UMOV UR7, UR4 ;  /* 0x0000000400077c82 */ /* 0x000fe20008000000 */
        /* <DEDUP_REMOVED lines=10> */
[----:B0-----:R-:W-:-:S04]  /*14a0*/  LOP3.LUT R4, R36, 0xe400, RZ, 0xfc, !PT ;  /* 0x0000e40024047812 */ /* 0x001fc800078efcff */
[----:B------:R-:W-:Y:S01]  /*14b0*/  PRMT R4, R4, 0x5410, R4 ;  /* 0x0000541004047816 */ /* 0x000fe20000000004 */
[----:B------:R0:W0:Y:S01]  /*14c0*/  I2F.F16 R3, R35 ;  /* 0x0000002300037306 */ /* 0x0000220000200c00 */
[----:B-1----:R-:W-:Y:S02]  /*14d0*/  LOP3.LUT R34, R34, 0xe400, RZ, 0xfc, !PT ;  /* 0x0000e40022227812 */ /* 0x002fe400078efcff */
[----:B---3--:R-:W-:Y:S02]  /*14e0*/  PRMT R80, R81, 0x5410, R81 ;  /* 0x0000541051507816 */ /* 0x008fe40000000051 */
[----:B----4-:R-:W-:Y:S01]  /*14f0*/  PRMT R79, R78, 0x5410, R78 ;  /* 0x000054104e4f7816 */ /* 0x010fe2000000004e */
[----:B--2---:R-:W-:Y:S02]  /*1500*/  HADD2 R76, R37.H0_H0, -R76.H0_H0 ;  /* 0xa000004c254c7230 */ /* 0x004fe40000000800 */
[----:B------:R-:W1:Y:S01]  /*1510*/  I2F.F16 R5, R36 ;  /* 0x0000002400057306 */ /* 0x000e620000200c00 */
[----:B0-----:R-:W-:-:S02]  /*1520*/  LOP3.LUT R35, R35, 0xe400, RZ, 0xfc, !PT ;  /* 0x0000e40023237812 */ /* 0x001fc400078efcff */
[----:B------:R-:W-:Y:S02]  /*1530*/  PRMT R81, R81, 0x7632, R81 ;  /* 0x0000763251517816 */ /* 0x000fe40000000051 */
[----:B------:R-:W-:Y:S01]  /*1540*/  PRMT R78, R78, 0x7632, R78 ;  /* 0x000076324e4e7816 */ /* 0x000fe2000000004e */
[C---:B------:R-:W-:Y:S02]  /*1550*/  HADD2 R3, R37.reuse.H0_H0, -R3.H0_H0 ;  /* 0xa000000325037230 */ /* 0x040fe40000000800 */
[----:B------:R0:W2:Y:S01]  /*1560*/  I2F.F16 R2, R6 ;  /* 0x0000000600027306 */ /* 0x0000a20000200c00 */
[----:B------:R-:W-:Y:S02]  /*1570*/  PRMT R77, R34, 0x5410, R34 ;  /* 0x00005410224d7816 */ /* 0x000fe40000000022 */
[----:B------:R-:W-:Y:S01]  /*1580*/  PRMT R75, R35, 0x5410, R35 ;  /* 0x00005410234b7816 */ /* 0x000fe20000000023 */
[----:B-1----:R-:W-:Y:S01]  /*1590*/  HADD2 R5, R37.H0_H0, -R5.H0_H0 ;  /* 0xa000000525057230 */ /* 0x002fe20000000800 */
[----:B0-----:R-:W-:-:S04]  /*15a0*/  LOP3.LUT R6, R6, 0xe400, RZ, 0xfc, !PT ;  /* 0x0000e40006067812 */ /* 0x001fc800078efcff */
[----:B------:R-:W-:Y:S01]  /*15b0*/  PRMT R6, R6, 0x5410, R6 ;  /* 0x0000541006067816 */ /* 0x000fe20000000006 */
[----:B--2---:R-:W-:-:S07]  /*15c0*/  HADD2 R2, R37.H0_H0, -R2.H0_H0 ;  /* 0xa000000225027230 */ /* 0x004fce0000000800 */
.L_x_724:
[----:B------:R-:W-:Y:S01]  /*15d0*/  LOP3.LUT R35, R22, 0x64006400, RZ, 0xfc, !PT ;  /* 0x6400640016237812 */ /* 0x000fe200078efcff */
[----:B------:R-:W-:Y:S01]  /*15e0*/  IMAD.WIDE R92, R0, 0x4, R20 ;  /* 0x00000004005c7825 */ /* 0x000fe200078e0214 */
        /* <DEDUP_REMOVED lines=8> */
[----:B------:R-:W-:Y:S01]  /*1670*/  HFMA2 R29, R41, R12, RZ.H0_H0 ;  /* 0x0000000c291d7231 */ /* 0x000fe200000400ff */
[----:B------:R-:W-:-:S02]  /*1680*/  LOP3.LUT R28, R28, 0x64006400, RZ, 0xfc, !PT ;  /* 0x640064001c1c7812 */ /* 0x000fc400078efcff */
        /* <DEDUP_REMOVED lines=9> */
[-C--:B------:R-:W-:Y:S01]  /*1720*/  HFMA2 R30, R35, R12.reuse, RZ ;  /* 0x0000000c231e7231 */ /* 0x080fe200000000ff */
[----:B------:R-:W-:Y:S01]  /*1730*/  LOP3.LUT R22, R22, 0x64006400, RZ, 0xfc, !PT ;  /* 0x6400640016167812 */ /* 0x000fe200078efcff */
[-C--:B------:R-:W-:Y:S01]  /*1740*/  HFMA2 R28, R32, R12.reuse, RZ ;  /* 0x0000000c201c7231 */ /* 0x080fe200000000ff */
[----:B------:R-:W-:Y:S01]  /*1750*/  LOP3.LUT R23, R23, 0x64006400, RZ, 0xfc, !PT ;  /* 0x6400640017177812 */ /* 0x000fe200078efcff */
[----:B------:R-:W-:Y:S01]  /*1760*/  HFMA2 R33, R31, 0.0625, 0.0625, R2 ;  /* 0x2c002c001f217831 */ /* 0x000fe20000000002 */
[----:B------:R-:W-:Y:S01]  /*1770*/  LOP3.LUT R44, R44, 0x64006400, RZ, 0xfc, !PT ;  /* 0x640064002c2c7812 */ /* 0x000fe200078efcff */
[----:B------:R-:W-:Y:S01]  /*1780*/  HFMA2 R31, R43, R12, RZ.H0_H0 ;  /* 0x0000000c2b1f7231 */ /* 0x000fe200000400ff */
[----:B------:R-:W-:Y:S01]  /*1790*/  LOP3.LUT R47, R47, 0x64006400, RZ, 0xfc, !PT ;  /* 0x640064002f2f7812 */ /* 0x000fe200078efcff */
[----:B------:R-:W-:-:S02]  /*17a0*/  HFMA2 R29, R42, R13, R29 ;  /* 0x0000000d2a1d7231 */ /* 0x000fc4000000001d */
[-C--:B------:R-:W-:Y:S02]  /*17b0*/  HFMA2 R30, R34, R13.reuse, R30 ;  /* 0x0000000d221e7231 */ /* 0x080fe4000000001e */
[----:B------:R-:W-:Y:S02]  /*17c0*/  HADD2 R46, R23, R4 ;  /* 0x00000004172e7230 */ /* 0x000fe40000000000 */
[----:B------:R-:W-:Y:S01]  /*17d0*/  HFMA2 R45, R22, 1, 1, R75 ;  /* 0x3c003c00162d7831 */ /* 0x000fe2000000004b */
[----:B------:R-:W-:Y:S01]  /*17e0*/  LOP3.LUT R9, R9, 0xf000f0, RZ, 0xc0, !PT ;  /* 0x00f000f009097812 */ /* 0x000fe200078ec0ff */
[-C--:B------:R-:W-:Y:S01]  /*17f0*/  HFMA2 R12, R40, R13.reuse, R28 ;  /* 0x0000000d280c7231 */ /* 0x080fe2000000001c */
[----:B------:R-:W-:Y:S01]  /*1800*/  LOP3.LUT R8, R8, 0xf000f0, RZ, 0xc0, !PT ;  /* 0x00f000f008087812 */ /* 0x000fe200078ec0ff */
[----:B------:R-:W-:Y:S01]  /*1810*/  HFMA2 R31, R33, R13, R31 ;  /* 0x0000000d211f7231 */ /* 0x000fe2000000001f */
[----:B------:R-:W-:Y:S01]  /*1820*/  LOP3.LUT R28, R10, 0xf000f0, RZ, 0xc0, !PT ;  /* 0x00f000f00a1c7812 */ /* 0x000fe200078ec0ff */
[----:B------:R-:W-:-:S02]  /*1830*/  HADD2 R44, R44, R77 ;  /* 0x0000004d2c2c7230 */ /* 0x000fc40000000000 */
[----:B------:R-:W-:Y:S02]  /*1840*/  HFMA2 R47, R47, 1, 1, R6 ;  /* 0x3c003c002f2f7831 */ /* 0x000fe40000000006 */
[-C--:B------:R-:W-:Y:S02]  /*1850*/  HFMA2 R22, R45, R14.reuse, R29 ;  /* 0x0000000e2d167231 */ /* 0x080fe4000000001d */
[-C--:B------:R-:W-:Y:S01]  /*1860*/  HFMA2 R13, R46, R14.reuse, R30 ;  /* 0x0000000e2e0d7231 */ /* 0x080fe2000000001e */
[----:B------:R-:W-:Y:S01]  /*1870*/  LOP3.LUT R29, R11, 0xf000f0, RZ, 0xc0, !PT ;  /* 0x00f000f00b1d7812 */ /* 0x000fe200078ec0ff */
[-C--:B------:R-:W-:Y:S01]  /*1880*/  HFMA2 R12, R44, R14.reuse, R12 ;  /* 0x0000000e2c0c7231 */ /* 0x080fe2000000000c */
[----:B------:R-:W-:Y:S01]  /*1890*/  LOP3.LUT R30, R9, 0x64006400, RZ, 0xfc, !PT ;  /* 0x64006400091e7812 */ /* 0x000fe200078efcff */
[----:B------:R-:W-:Y:S01]  /*18a0*/  HFMA2 R14, R47, R14, R31 ;  /* 0x0000000e2f0e7231 */ /* 0x000fe2000000001f */
[----:B------:R-:W-:Y:S02]  /*18b0*/  LOP3.LUT R23, R8, 0x64006400, RZ, 0xfc, !PT ;  /* 0x6400640008177812 */ /* 0x000fe400078efcff */
[----:B------:R-:W-:Y:S01]  /*18c0*/  LOP3.LUT R36, R28, 0x64006400, RZ, 0xfc, !PT ;  /* 0x640064001c247812 */ /* 0x000fe200078efcff */
[----:B------:R-:W0:Y:S01]  /*18d0*/  LDS.128 R8, [UR6+0x200] ;  /* 0x00020006ff087984 */ /* 0x000e220008000c00 */
[----:B------:R-:W-:Y:S01]  /*18e0*/  LOP3.LUT R31, R29, 0x64006400, RZ, 0xfc, !PT ;  /* 0x640064001d1f7812 */ /* 0x000fe200078efcff */
[----:B------:R-:W-:-:S02]  /*18f0*/  HFMA2 R29, R30, 0.0625, 0.0625, R3 ;  /* 0x2c002c001e1d7831 */ /* 0x000fc40000000003 */
[----:B------:R-:W-:Y:S02]  /*1900*/  HFMA2 R28, R23, 0.0625, 0.0625, R76 ;  /* 0x2c002c00171c7831 */ /* 0x000fe4000000004c */
[----:B------:R-:W-:Y:S02]  /*1910*/  HFMA2 R30, R36, 0.0625, 0.0625, R5 ;  /* 0x2c002c00241e7831 */ /* 0x000fe40000000005 */
[----:B------:R-:W-:Y:S02]  /*1920*/  HFMA2 R31, R31, 0.0625, 0.0625, R2 ;  /* 0x2c002c001f1f7831 */ /* 0x000fe40000000002 */
[-C--:B------:R-:W-:Y:S02]  /*1930*/  HFMA2 R12, R28, R15.reuse, R12 ;  /* 0x0000000f1c0c7231 */ /* 0x080fe4000000000c */
[-C--:B------:R-:W-:Y:S02]  /*1940*/  HFMA2 R22, R29, R15.reuse, R22 ;  /* 0x0000000f1d167231 */ /* 0x080fe40000000016 */
[----:B------:R-:W-:-:S02]  /*1950*/  HFMA2 R13, R30, R15, R13 ;  /* 0x0000000f1e0d7231 */ /* 0x000fc4000000000d */
[----:B------:R-:W-:Y:S02]  /*1960*/  HFMA2 R39, R31, R15, R14 ;  /* 0x0000000f1f277231 */ /* 0x000fe4000000000e */
[----:B------:R-:W-:Y:S02]  /*1970*/  HFMA2 R57, R12, R80, R57 ;  /* 0x000000500c397231 */ /* 0x000fe40000000039 */
[-C--:B------:R-:W-:Y:S02]  /*1980*/  HFMA2 R15, R43, R16.reuse, RZ.H0_H0 ;  /* 0x000000102b0f7231 */ /* 0x080fe400000400ff */
[----:B------:R-:W-:Y:S02]  /*1990*/  HFMA2 R56, R13, R79, R56 ;  /* 0x0000004f0d387231 */ /* 0x000fe40000000038 */
[-C--:B------:R-:W-:Y:S02]  /*19a0*/  HFMA2 R13, R41, R16.reuse, RZ.H0_H0 ;  /* 0x00000010290d7231 */ /* 0x080fe400000400ff */
[----:B------:R-:W-:-:S02]  /*19b0*/  HFMA2 R12, R32, R16, RZ ;  /* 0x00000010200c7231 */ /* 0x000fc400000000ff */
[----:B------:R-:W-:Y:S02]  /*19c0*/  HFMA2 R58, R22, R81, R58 ;  /* 0x00000051163a7231 */ /* 0x000fe4000000003a */
[----:B------:R-:W-:Y:S02]  /*19d0*/  HFMA2 R14, R35, R16, RZ ;  /* 0x00000010230e7231 */ /* 0x000fe400000000ff */
[-C--:B------:R-:W-:Y:S02]  /*19e0*/  HFMA2 R16, R42, R17.reuse, R13 ;  /* 0x000000112a107231 */ /* 0x080fe4000000000d */
[-C--:B------:R-:W-:Y:S02]  /*19f0*/  HFMA2 R22, R40, R17.reuse, R12 ;  /* 0x0000001128167231 */ /* 0x080fe4000000000c */
[----:B------:R-:W-:Y:S02]  /*1a00*/  HFMA2 R55, R39, R78, R55 ;  /* 0x0000004e27377231 */ /* 0x000fe40000000037 */
[----:B------:R-:W-:-:S02]  /*1a10*/  HFMA2 R23, R34, R17, R14 ;  /* 0x0000001122177231 */ /* 0x000fc4000000000e */
[----:B------:R-:W-:Y:S02]  /*1a20*/  HFMA2 R17, R33, R17, R15 ;  /* 0x0000001121117231 */ /* 0x000fe4000000000f */
[-C--:B------:R-:W-:Y:S01]  /*1a30*/  HFMA2 R22, R44, R18.reuse, R22 ;  /* 0x000000122c167231 */ /* 0x080fe20000000016 */
[----:B------:R-:W1:Y:S01]  /*1a40*/  LDS.128 R12, [UR6+0x300] ;  /* 0x00030006ff0c7984 */ /* 0x000e620008000c00 */
        /* <DEDUP_REMOVED lines=10> */
[----:B------:R-:W-:Y:S02]  /*1af0*/  HFMA2 R63, R39, R78, R63 ;  /* 0x0000004e273f7231 */ /* 0x000fe4000000003f */
[-C--:B0-----:R-:W-:Y:S02]  /*1b00*/  HFMA2 R17, R41, R8.reuse, RZ.H0_H0 ;  /* 0x0000000829117231 */ /* 0x081fe400000400ff */
[-C--:B------:R-:W-:Y:S02]  /*1b10*/  HFMA2 R16, R32, R8.reuse, RZ ;  /* 0x0000000820107231 */ /* 0x080fe400000000ff */
[-C--:B------:R-:W-:Y:S02]  /*1b20*/  HFMA2 R19, R43, R8.reuse, RZ.H0_H0 ;  /* 0x000000082b137231 */ /* 0x080fe400000400ff */
[----:B------:R-:W-:Y:S02]  /*1b30*/  HFMA2 R18, R35, R8, RZ ;  /* 0x0000000823127231 */ /* 0x000fe400000000ff */
[----:B------:R-:W-:-:S02]  /*1b40*/  HFMA2 R8, R42, R9, R17 ;  /* 0x000000092a087231 */ /* 0x000fc40000000011 */
[-C--:B------:R-:W-:Y:S02]  /*1b50*/  HFMA2 R22, R40, R9.reuse, R16 ;  /* 0x0000000928167231 */ /* 0x080fe40000000010 */
[-C--:B------:R-:W-:Y:S02]  /*1b60*/  HFMA2 R23, R34, R9.reuse, R18 ;  /* 0x0000000922177231 */ /* 0x080fe40000000012 */
[----:B------:R-:W-:Y:S02]  /*1b70*/  HFMA2 R9, R33, R9, R19 ;  /* 0x0000000921097231 */ /* 0x000fe40000000013 */
[-C--:B------:R-:W-:Y:S02]  /*1b80*/  HFMA2 R22, R44, R10.reuse, R22 ;  /* 0x0000000a2c167231 */ /* 0x080fe40000000016 */
[-C--:B------:R-:W-:Y:S01]  /*1b90*/  HFMA2 R8, R45, R10.reuse, R8 ;  /* 0x0000000a2d087231 */ /* 0x080fe20000000008 */
[----:B------:R-:W0:Y:S01]  /*1ba0*/  LDS.128 R16, [UR6+0x400] ;  /* 0x00040006ff107984 */ /* 0x000e220008000c00 */
        /* <DEDUP_REMOVED lines=9> */
[----:B------:R-:W-:Y:S02]  /*1c40*/  HFMA2 R67, R39, R78, R67 ;  /* 0x0000004e27437231 */ /* 0x000fe40000000043 */
[-C--:B-1----:R-:W-:Y:S02]  /*1c50*/  HFMA2 R8, R32, R12.reuse, RZ ;  /* 0x0000000c20087231 */ /* 0x082fe400000000ff */
[-C--:B------:R-:W-:Y:S02]  /*1c60*/  HFMA2 R9, R41, R12.reuse, RZ.H0_H0 ;  /* 0x0000000c29097231 */ /* 0x080fe400000400ff */
[----:B------:R-:W-:-:S02]  /*1c70*/  HFMA2 R10, R35, R12, RZ ;  /* 0x0000000c230a7231 */ /* 0x000fc400000000ff */
[----:B------:R-:W-:Y:S02]  /*1c80*/  HFMA2 R11, R43, R12, RZ.H0_H0 ;  /* 0x0000000c2b0b7231 */ /* 0x000fe400000400ff */
[-C--:B------:R-:W-:Y:S02]  /*1c90*/  HFMA2 R22, R40, R13.reuse, R8 ;  /* 0x0000000d28167231 */ /* 0x080fe40000000008 */
[-C--:B------:R-:W-:Y:S02]  /*1ca0*/  HFMA2 R12, R42, R13.reuse, R9 ;  /* 0x0000000d2a0c7231 */ /* 0x080fe40000000009 */
[-C--:B------:R-:W-:Y:S02]  /*1cb0*/  HFMA2 R23, R34, R13.reuse, R10 ;  /* 0x0000000d22177231 */ /* 0x080fe4000000000a */
[----:B------:R-:W-:Y:S02]  /*1cc0*/  HFMA2 R13, R33, R13, R11 ;  /* 0x0000000d210d7231 */ /* 0x000fe4000000000b */
[-C--:B------:R-:W-:Y:S01]  /*1cd0*/  HFMA2 R22, R44, R14.reuse, R22 ;  /* 0x0000000e2c167231 */ /* 0x080fe20000000016 */
[----:B------:R-:W1:Y:S01]  /*1ce0*/  LDS.128 R8, [UR6+0x500] ;  /* 0x00050006ff087984 */ /* 0x000e620008000c00 */
        /* <DEDUP_REMOVED lines=10> */
[----:B------:R-:W-:Y:S02]  /*1d90*/  HFMA2 R59, R39, R78, R59 ;  /* 0x0000004e273b7231 */ /* 0x000fe4000000003b */
[-C--:B0-----:R-:W-:Y:S02]  /*1da0*/  HFMA2 R12, R32, R16.reuse, RZ ;  /* 0x00000010200c7231 */ /* 0x081fe400000000ff */
[----:B------:R-:W-:-:S02]  /*1db0*/  HFMA2 R13, R41, R16, RZ.H0_H0 ;  /* 0x00000010290d7231 */ /* 0x000fc400000400ff */
[-C--:B------:R-:W-:Y:S02]  /*1dc0*/  HFMA2 R14, R35, R16.reuse, RZ ;  /* 0x00000010230e7231 */ /* 0x080fe400000000ff */
[----:B------:R-:W-:Y:S02]  /*1dd0*/  HFMA2 R16, R43, R16, RZ.H0_H0 ;  /* 0x000000102b107231 */ /* 0x000fe400000400ff */
[-C--:B------:R-:W-:Y:S02]  /*1de0*/  HFMA2 R22, R40, R17.reuse, R12 ;  /* 0x0000001128167231 */ /* 0x080fe4000000000c */
[-C--:B------:R-:W-:Y:S02]  /*1df0*/  HFMA2 R13, R42, R17.reuse, R13 ;  /* 0x000000112a0d7231 */ /* 0x080fe4000000000d */
[-C--:B------:R-:W-:Y:S02]  /*1e00*/  HFMA2 R23, R34, R17.reuse, R14 ;  /* 0x0000001122177231 */ /* 0x080fe4000000000e */
[----:B------:R-:W-:-:S02]  /*1e10*/  HFMA2 R17, R33, R17, R16 ;  /* 0x0000001121117231 */ /* 0x000fc40000000010 */
[-C--:B------:R-:W-:Y:S02]  /*1e20*/  HFMA2 R22, R44, R18.reuse, R22 ;  /* 0x000000122c167231 */ /* 0x080fe40000000016 */
[-C--:B------:R-:W-:Y:S02]  /*1e30*/  HFMA2 R16, R45, R18.reuse, R13 ;  /* 0x000000122d107231 */ /* 0x080fe4000000000d */
[-C--:B------:R-:W-:Y:S02]  /*1e40*/  HFMA2 R23, R46, R18.reuse, R23 ;  /* 0x000000122e177231 */ /* 0x080fe40000000017 */
[----:B------:R-:W-:Y:S02]  /*1e50*/  HFMA2 R17, R47, R18, R17 ;  /* 0x000000122f117231 */ /* 0x000fe40000000011 */
[-C--:B------:R-:W-:Y:S02]  /*1e60*/  HFMA2 R22, R28, R19.reuse, R22 ;  /* 0x000000131c167231 */ /* 0x080fe40000000016 */
[----:B------:R-:W-:-:S02]  /*1e70*/  HFMA2 R36, R29, R19, R16 ;  /* 0x000000131d247231 */ /* 0x000fc40000000010 */
[-C--:B------:R-:W-:Y:S02]  /*1e80*/  HFMA2 R23, R30, R19.reuse, R23 ;  /* 0x000000131e177231 */ /* 0x080fe40000000017 */
[----:B------:R-:W-:Y:S01]  /*1e90*/  HFMA2 R37, R31, R19, R17 ;  /* 0x000000131f257231 */ /* 0x000fe20000000011 */
[----:B------:R-:W0:Y:S01]  /*1ea0*/  LDS.128 R12, [UR6+0x600] ;  /* 0x00060006ff0c7984 */ /* 0x000e220008000c00 */
[----:B------:R-:W-:Y:S02]  /*1eb0*/  HFMA2 R39, R22, R80, R71 ;  /* 0x0000005016277231 */ /* 0x000fe40000000047 */
[----:B------:R-:W-:Y:S02]  /*1ec0*/  HFMA2 R36, R36, R81, R72 ;  /* 0x0000005124247231 */ /* 0x000fe40000000048 */
[----:B------:R-:W-:Y:S02]  /*1ed0*/  HFMA2 R38, R23, R79, R73 ;  /* 0x0000004f17267231 */ /* 0x000fe40000000049 */
[----:B------:R-:W-:-:S02]  /*1ee0*/  HFMA2 R37, R37, R78, R74 ;  /* 0x0000004e25257231 */ /* 0x000fc4000000004a */
[-C--:B-1----:R-:W-:Y:S02]  /*1ef0*/  HFMA2 R16, R32, R8.reuse, RZ ;  /* 0x0000000820107231 */ /* 0x082fe400000000ff */
[-C--:B------:R-:W-:Y:S02]  /*1f00*/  HFMA2 R17, R41, R8.reuse, RZ.H0_H0 ;  /* 0x0000000829117231 */ /* 0x080fe400000400ff */
[-C--:B------:R-:W-:Y:S02]  /*1f10*/  HFMA2 R18, R35, R8.reuse, RZ ;  /* 0x0000000823127231 */ /* 0x080fe400000000ff */
[----:B------:R-:W-:Y:S02]  /*1f20*/  HFMA2 R19, R43, R8, RZ.H0_H0 ;  /* 0x000000082b137231 */ /* 0x000fe400000400ff */
[-C--:B------:R-:W-:Y:S02]  /*1f30*/  HFMA2 R22, R40, R9.reuse, R16 ;  /* 0x0000000928167231 */ /* 0x080fe40000000010 */
[----:B------:R-:W-:-:S02]  /*1f40*/  HFMA2 R8, R42, R9, R17 ;  /* 0x000000092a087231 */ /* 0x000fc40000000011 */
[-C--:B------:R-:W-:Y:S02]  /*1f50*/  HFMA2 R23, R34, R9.reuse, R18 ;  /* 0x0000000922177231 */ /* 0x080fe40000000012 */
[----:B------:R-:W-:Y:S02]  /*1f60*/  HFMA2 R9, R33, R9, R19 ;  /* 0x0000000921097231 */ /* 0x000fe40000000013 */
[-C--:B------:R-:W-:Y:S01]  /*1f70*/  HFMA2 R22, R44, R10.reuse, R22 ;  /* 0x0000000a2c167231 */ /* 0x080fe20000000016 */
[----:B------:R-:W1:Y:S01]  /*1f80*/  LDS.128 R16, [UR6+0x700] ;  /* 0x00070006ff107984 */ /* 0x000e620008000c00 */
[-C--:B------:R-:W-:Y:S02]  /*1f90*/  HFMA2 R8, R45, R10.reuse, R8 ;  /* 0x0000000a2d087231 */ /* 0x080fe40000000008 */
[-C--:B------:R-:W-:Y:S02]  /*1fa0*/  HFMA2 R23, R46, R10.reuse, R23 ;  /* 0x0000000a2e177231 */ /* 0x080fe40000000017 */
[----:B------:R-:W-:-:S02]  /*1fb0*/  HFMA2 R10, R47, R10, R9 ;  /* 0x0000000a2f0a7231 */ /* 0x000fc40000000009 */
[-C--:B------:R-:W-:Y:S02]  /*1fc0*/  HFMA2 R22, R28, R11.reuse, R22 ;  /* 0x0000000b1c167231 */ /* 0x080fe40000000016 */
[-C--:B------:R-:W-:Y:S02]  /*1fd0*/  HFMA2 R8, R29, R11.reuse, R8 ;  /* 0x0000000b1d087231 */ /* 0x080fe40000000008 */
[-C--:B------:R-:W-:Y:S02]  /*1fe0*/  HFMA2 R9, R30, R11.reuse, R23 ;  /* 0x0000000b1e097231 */ /* 0x080fe40000000017 */
[----:B------:R-:W-:Y:S02]  /*1ff0*/  HFMA2 R10, R31, R11, R10 ;  /* 0x0000000b1f0a7231 */ /* 0x000fe4000000000a */
[----:B------:R-:W-:Y:S02]  /*2000*/  HFMA2 R7, R22, R80, R7 ;  /* 0x0000005016077231 */ /* 0x000fe40000000007 */
[----:B------:R-:W-:-:S02]  /*2010*/  HFMA2 R8, R8, R81, R54 ;  /* 0x0000005108087231 */ /* 0x000fc40000000036 */
[----:B------:R-:W-:Y:S02]  /*2020*/  HFMA2 R9, R9, R79, R53 ;  /* 0x0000004f09097231 */ /* 0x000fe40000000035 */
[----:B------:R-:W-:Y:S01]  /*2030*/  HFMA2 R10, R10, R78, R52 ;  /* 0x0000004e0a0a7231 */ /* 0x000fe20000000034 */
[----:B------:R2:W3:Y:S02]  /*2040*/  LDG.E.128.CONSTANT R20, desc[UR10][R92.64] ;  /* 0x0000000a5c147981 */ /* 0x0004e4000c1e9d00 */
[----:B--2---:R-:W-:-:S04]  /*2050*/  IMAD.WIDE R92, R0, 0x4, R92 ;  /* 0x00000004005c7825 */ /* 0x004fc800078e025c */
[-C--:B0-----:R-:W-:Y:S02]  /*2060*/  HFMA2 R11, R32, R12.reuse, RZ ;  /* 0x0000000c200b7231 */ /* 0x081fe400000000ff */
[-C--:B------:R-:W-:Y:S02]  /*2070*/  HFMA2 R52, R41, R12.reuse, RZ.H0_H0 ;  /* 0x0000000c29347231 */ /* 0x080fe400000400ff */
[-C--:B------:R-:W-:Y:S02]  /*2080*/  HFMA2 R53, R35, R12.reuse, RZ ;  /* 0x0000000c23357231 */ /* 0x080fe400000000ff */
[----:B------:R-:W-:Y:S02]  /*2090*/  HFMA2 R12, R43, R12, RZ.H0_H0 ;  /* 0x0000000c2b0c7231 */ /* 0x000fe400000400ff */
        /* <DEDUP_REMOVED lines=8> */
[-C--:B------:R-:W-:Y:S02]  /*2120*/  HFMA2 R11, R28, R15.reuse, R11 ;  /* 0x0000000f1c0b7231 */ /* 0x080fe4000000000b */
[-C--:B------:R-:W-:Y:S02]  /*2130*/  HFMA2 R12, R29, R15.reuse, R52 ;  /* 0x0000000f1d0c7231 */ /* 0x080fe40000000034 */
[-C--:B------:R-:W-:Y:S02]  /*2140*/  HFMA2 R13, R30, R15.reuse, R53 ;  /* 0x0000000f1e0d7231 */ /* 0x080fe40000000035 */
[-C--:B-1----:R-:W-:Y:S02]  /*2150*/  HFMA2 R41, R41, R16.reuse, RZ.H0_H0 ;  /* 0x0000001029297231 */ /* 0x082fe400000400ff */
[----:B------:R-:W-:Y:S02]  /*2160*/  HFMA2 R32, R32, R16, RZ ;  /* 0x0000001020207231 */ /* 0x000fe400000000ff */
[----:B------:R-:W-:-:S02]  /*2170*/  HFMA2 R14, R31, R15, R14 ;  /* 0x0000000f1f0e7231 */ /* 0x000fc4000000000e */
        /* <DEDUP_REMOVED lines=9> */
[----:B------:R-:W-:Y:S01]  /*2210*/  HFMA2 R16, R47, R18, R16 ;  /* 0x000000122f107231 */ /* 0x000fe20000000010 */
[----:B------:R-:W0:Y:S01]  /*2220*/  LDS.128 R32, [UR6+0x10] ;  /* 0x00001006ff207984 */ /* 0x000e220008000c00 */
[-C--:B------:R-:W-:Y:S02]  /*2230*/  HFMA2 R40, R28, R19.reuse, R44 ;  /* 0x000000131c287231 */ /* 0x080fe4000000002c */
[----:B------:R-:W-:-:S02]  /*2240*/  HFMA2 R45, R29, R19, R41 ;  /* 0x000000131d2d7231 */ /* 0x000fc40000000029 */
[----:B------:R-:W-:-:S04]  /*2250*/  IMAD.WIDE R28, R0, 0x4, R92 ;  /* 0x00000004001c7825 */ /* 0x000fc800078e025c */
[-C--:B------:R-:W-:Y:S02]  /*2260*/  HFMA2 R15, R30, R19.reuse, R15 ;  /* 0x000000131e0f7231 */ /* 0x080fe4000000000f */
[----:B------:R-:W-:Y:S01]  /*2270*/  HFMA2 R44, R31, R19, R16 ;  /* 0x000000131f2c7231 */ /* 0x000fe20000000010 */
[----:B-----5:R-:W-:Y:S01]  /*2280*/  LOP3.LUT R19, R24, 0xf000f, RZ, 0xc0, !PT ;  /* 0x000f000f18137812 */ /* 0x020fe200078ec0ff */
[----:B------:R-:W-:Y:S01]  /*2290*/  HFMA2 R14, R14, R78, R48 ;  /* 0x0000004e0e0e7231 */ /* 0x000fe20000000030 */
[----:B------:R-:W-:Y:S01]  /*22a0*/  MOV R86, R29 ;  /* 0x0000001d00567202 */ /* 0x000fe20000000f00 */
[----:B------:R-:W-:Y:S01]  /*22b0*/  HFMA2 R16, R40, R80, R91 ;  /* 0x0000005028107231 */ /* 0x000fe2000000005b */
[----:B------:R-:W-:Y:S01]  /*22c0*/  LOP3.LUT R29, R25, 0xf000f, RZ, 0xc0, !PT ;  /* 0x000f000f191d7812 */ /* 0x000fe200078ec0ff */
[----:B------:R-:W-:Y:S01]  /*22d0*/  HFMA2 R18, R45, R81, R90 ;  /* 0x000000512d127231 */ /* 0x000fe2000000005a */
[----:B------:R-:W-:Y:S01]  /*22e0*/  LOP3.LUT R31, R26, 0xf000f, RZ, 0xc0, !PT ;  /* 0x000f000f1a1f7812 */ /* 0x000fe200078ec0ff */
[----:B------:R-:W-:Y:S01]  /*22f0*/  HFMA2 R13, R13, R79, R49 ;  /* 0x0000004f0d0d7231 */ /* 0x000fe20000000031 */
[----:B------:R-:W-:Y:S01]  /*2300*/  LOP3.LUT R41, R27, 0xf000f, RZ, 0xc0, !PT ;  /* 0x000f000f1b297812 */ /* 0x000fe200078ec0ff */
[----:B------:R-:W-:Y:S01]  /*2310*/  HFMA2 R17, R44, R78, R88 ;  /* 0x0000004e2c117231 */ /* 0x000fe20000000058 */
[----:B------:R-:W-:Y:S01]  /*2320*/  MOV R87, R28 ;  /* 0x0000001c00577202 */ /* 0x000fe20000000f00 */
[----:B------:R-:W-:Y:S01]  /*2330*/  HFMA2 R11, R11, R80, R51 ;  /* 0x000000500b0b7231 */ /* 0x000fe20000000033 */
[----:B------:R-:W-:Y:S01]  /*2340*/  LOP3.LUT R28, R24, 0xf000f0, RZ, 0xc0, !PT ;  /* 0x00f000f0181c7812 */ /* 0x000fe200078ec0ff */
[----:B------:R-:W-:Y:S01]  /*2350*/  HFMA2 R12, R12, R81, R50 ;  /* 0x000000510c0c7231 */ /* 0x000fe20000000032 */
[----:B------:R-:W-:Y:S01]  /*2360*/  SHF.R.U32.HI R48, RZ, 0x8, R24 ;  /* 0x00000008ff307819 */ /* 0x000fe20000011618 */
[----:B------:R-:W-:Y:S01]  /*2370*/  HFMA2 R15, R15, R79, R89 ;  /* 0x0000004f0f0f7231 */ /* 0x000fe20000000059 */
[----:B------:R-:W-:-:S02]  /*2380*/  LOP3.LUT R40, R26, 0xf000f0, RZ, 0xc0, !PT ;  /* 0x00f000f01a287812 */ /* 0x000fc400078ec0ff */
[----:B------:R-:W-:Y:S02]  /*2390*/  SHF.R.U32.HI R47, RZ, 0x8, R26 ;  /* 0x00000008ff2f7819 */ /* 0x000fe4000001161a */
[----:B------:R-:W-:Y:S02]  /*23a0*/  LOP3.LUT R24, R19, 0x64006400, RZ, 0xfc, !PT ;  /* 0x6400640013187812 */ /* 0x000fe400078efcff */
[----:B------:R-:W-:Y:S02]  /*23b0*/  LOP3.LUT R26, R29, 0x64006400, RZ, 0xfc, !PT ;  /* 0x640064001d1a7812 */ /* 0x000fe400078efcff */
[----:B------:R-:W-:Y:S01]  /*23c0*/  LOP3.LUT R30, R25, 0xf000f0, RZ, 0xc0, !PT ;  /* 0x00f000f0191e7812 */ /* 0x000fe200078ec0ff */
[----:B------:R-:W-:Y:S01]  /*23d0*/  HADD2 R19, R24, R77 ;  /* 0x0000004d18137230 */ /* 0x000fe20000000000 */
[----:B------:R-:W-:Y:S02]  /*23e0*/  LOP3.LUT R31, R31, 0x64006400, RZ, 0xfc, !PT ;  /* 0x640064001f1f7812 */ /* 0x000fe400078efcff */
[----:B------:R-:W-:Y:S01]  /*23f0*/  LOP3.LUT R29, R41, 0x64006400, RZ, 0xfc, !PT ;  /* 0x64006400291d7812 */ /* 0x000fe200078efcff */
[----:B------:R-:W-:Y:S01]  /*2400*/  HADD2 R41, R26, R75 ;  /* 0x0000004b1a297230 */ /* 0x000fe20000000000 */
[----:B------:R-:W-:-:S02]  /*2410*/  LOP3.LUT R42, R27, 0xf000f0, RZ, 0xc0, !PT ;  /* 0x00f000f01b2a7812 */ /* 0x000fc400078ec0ff */
[----:B------:R-:W-:Y:S01]  /*2420*/  LOP3.LUT R45, R28, 0x64006400, RZ, 0xfc, !PT ;  /* 0x640064001c2d7812 */ /* 0x000fe200078efcff */
[----:B------:R-:W-:Y:S01]  /*2430*/  HADD2 R46, R29, R6 ;  /* 0x000000061d2e7230 */ /* 0x000fe20000000000 */
[----:B------:R-:W-:Y:S01]  /*2440*/  LOP3.LUT R28, R40, 0x64006400, RZ, 0xfc, !PT ;  /* 0x64006400281c7812 */ /* 0x000fe200078efcff */
[----:B------:R-:W-:Y:S01]  /*2450*/  HFMA2 R40, R31, 1, 1, R4 ;  /* 0x3c003c001f287831 */ /* 0x000fe20000000004 */
[----:B------:R-:W-:Y:S01]  /*2460*/  LOP3.LUT R30, R30, 0x64006400, RZ, 0xfc, !PT ;  /* 0x640064001e1e7812 */ /* 0x000fe200078efcff */
[----:B------:R-:W-:Y:S01]  /*2470*/  HFMA2 R45, R45, 0.0625, 0.0625, R76 ;  /* 0x2c002c002d2d7831 */ /* 0x000fe2000000004c */
[----:B------:R-:W-:Y:S01]  /*2480*/  LOP3.LUT R49, R42, 0x64006400, RZ, 0xfc, !PT ;  /* 0x640064002a317812 */ /* 0x000fe200078efcff */
[----:B------:R-:W-:Y:S02]  /*2490*/  HFMA2 R43, R28, 0.0625, 0.0625, R5 ;  /* 0x2c002c001c2b7831 */ /* 0x000fe40000000005 */
[-C--:B0-----:R-:W-:Y:S02]  /*24a0*/  HFMA2 R26, R41, R32.reuse, RZ.H0_H0 ;  /* 0x00000020291a7231 */ /* 0x081fe400000400ff */
[----:B------:R-:W-:-:S02]  /*24b0*/  HFMA2 R24, R19, R32, RZ ;  /* 0x0000002013187231 */ /* 0x000fc400000000ff */
[----:B------:R-:W-:Y:S02]  /*24c0*/  HFMA2 R44, R30, 0.0625, 0.0625, R3 ;  /* 0x2c002c001e2c7831 */ /* 0x000fe40000000003 */
[-C--:B------:R-:W-:Y:S02]  /*24d0*/  HFMA2 R28, R40, R32.reuse, RZ ;  /* 0x00000020281c7231 */ /* 0x080fe400000000ff */
[----:B------:R-:W-:Y:S02]  /*24e0*/  HFMA2 R29, R46, R32, RZ.H0_H0 ;  /* 0x000000202e1d7231 */ /* 0x000fe400000400ff */
[-C--:B------:R-:W-:Y:S02]  /*24f0*/  HFMA2 R32, R45, R33.reuse, R24 ;  /* 0x000000212d207231 */ /* 0x080fe40000000018 */
[----:B------:R-:W-:Y:S02]  /*2500*/  HFMA2 R42, R49, 0.0625, 0.0625, R2 ;  /* 0x2c002c00312a7831 */ /* 0x000fe40000000002 */
[----:B------:R-:W-:-:S02]  /*2510*/  HFMA2 R24, R43, R33, R28 ;  /* 0x000000212b187231 */ /* 0x000fc4000000001c */
[-C--:B------:R-:W-:Y:S01]  /*2520*/  HFMA2 R26, R44, R33.reuse, R26 ;  /* 0x000000212c1a7231 */ /* 0x080fe2000000001a */
[----:B------:R-:W-:Y:S01]  /*2530*/  SHF.R.U32.HI R27, RZ, 0x8, R27 ;  /* 0x00000008ff1b7819 */ /* 0x000fe2000001161b */
[----:B------:R-:W-:Y:S01]  /*2540*/  HFMA2 R33, R42, R33, R29 ;  /* 0x000000212a217231 */ /* 0x000fe2000000001d */
[----:B------:R-:W-:Y:S01]  /*2550*/  SHF.R.U32.HI R25, RZ, 0x8, R25 ;  /* 0x00000008ff197819 */ /* 0x000fe20000011619 */
[----:B------:R-:W0:Y:S01]  /*2560*/  LDS.128 R28, [UR6+0x110] ;  /* 0x00011006ff1c7984 */ /* 0x000e220008000c00 */
[C---:B------:R-:W-:Y:S02]  /*2570*/  LOP3.LUT R49, R48.reuse, 0xf000f, RZ, 0xc0, !PT ;  /* 0x000f000f30317812 */ /* 0x040fe400078ec0ff */
[C---:B------:R-:W-:Y:S02]  /*2580*/  LOP3.LUT R53, R47.reuse, 0xf000f, RZ, 0xc0, !PT ;  /* 0x000f000f2f357812 */ /* 0x040fe400078ec0ff */
[----:B------:R-:W-:Y:S02]  /*2590*/  LOP3.LUT R72, R47, 0xf000f0, RZ, 0xc0, !PT ;  /* 0x00f000f02f487812 */ /* 0x000fe400078ec0ff */
[----:B------:R-:W-:-:S02]  /*25a0*/  LOP3.LUT R48, R48, 0xf000f0, RZ, 0xc0, !PT ;  /* 0x00f000f030307812 */ /* 0x000fc400078ec0ff */
[----:B------:R-:W-:Y:S02]  /*25b0*/  LOP3.LUT R47, R27, 0xf000f, RZ, 0xc0, !PT ;  /* 0x000f000f1b2f7812 */ /* 0x000fe400078ec0ff */
[C---:B------:R-:W-:Y:S02]  /*25c0*/  LOP3.LUT R51, R25.reuse, 0xf000f, RZ, 0xc0, !PT ;  /* 0x000f000f19337812 */ /* 0x040fe400078ec0ff */
[----:B------:R-:W-:Y:S02]  /*25d0*/  LOP3.LUT R52, R25, 0xf000f0, RZ, 0xc0, !PT ;  /* 0x00f000f019347812 */ /* 0x000fe400078ec0ff */
[----:B------:R-:W-:Y:S02]  /*25e0*/  LOP3.LUT R27, R27, 0xf000f0, RZ, 0xc0, !PT ;  /* 0x00f000f01b1b7812 */ /* 0x000fe400078ec0ff */
[----:B------:R-:W-:Y:S02]  /*25f0*/  LOP3.LUT R50, R49, 0x64006400, RZ, 0xfc, !PT ;  /* 0x6400640031327812 */ /* 0x000fe400078efcff */
        /* <DEDUP_REMOVED lines=8> */
[----:B------:R-:W-:Y:S01]  /*2680*/  HFMA2 R49, R48, 1, 1, R75 ;  /* 0x3c003c0030317831 */ /* 0x000fe2000000004b */
[----:B------:R-:W-:Y:S01]  /*2690*/  LOP3.LUT R52, R52, 0x64006400, RZ, 0xfc, !PT ;  /* 0x6400640034347812 */ /* 0x000fe200078efcff */
[----:B------:R-:W-:Y:S02]  /*26a0*/  HADD2 R48, R53, R4 ;  /* 0x0000000435307230 */ /* 0x000fe40000000000 */
[----:B------:R-:W-:-:S02]  /*26b0*/  HFMA2 R32, R50, R34, R32 ;  /* 0x0000002232207231 */ /* 0x000fc40000000020 */
[-C--:B------:R-:W-:Y:S01]  /*26c0*/  HFMA2 R33, R47, R34.reuse, R33 ;  /* 0x000000222f217231 */ /* 0x080fe20000000021 */
[----:B------:R-:W-:Y:S01]  /*26d0*/  LOP3.LUT R72, R72, 0x64006400, RZ, 0xfc, !PT ;  /* 0x6400640048487812 */ /* 0x000fe200078efcff */
[----:B------:R-:W-:Y:S02]  /*26e0*/  HFMA2 R51, R51, 0.0625, 0.0625, R2 ;  /* 0x2c002c0033337831 */ /* 0x000fe40000000002 */
[-C--:B------:R-:W-:Y:S02]  /*26f0*/  HFMA2 R73, R48, R34.reuse, R24 ;  /* 0x0000002230497231 */ /* 0x080fe40000000018 */
[----:B------:R-:W-:Y:S02]  /*2700*/  HFMA2 R71, R49, R34, R26 ;  /* 0x0000002231477231 */ /* 0x000fe4000000001a */
[-C--:B------:R-:W-:Y:S01]  /*2710*/  HFMA2 R32, R54, R35.reuse, R32 ;  /* 0x0000002336207231 */ /* 0x080fe20000000020 */
[----:B------:R-:W1:Y:S01]  /*2720*/  LDS.128 R24, [UR6+0x210] ;  /* 0x00021006ff187984 */ /* 0x000e620008000c00 */
[----:B------:R-:W-:-:S02]  /*2730*/  HFMA2 R33, R51, R35, R33 ;  /* 0x0000002333217231 */ /* 0x000fc40000000021 */
[----:B0-----:R-:W-:Y:S02]  /*2740*/  HFMA2 R34, R40, R28, RZ ;  /* 0x0000001c28227231 */ /* 0x001fe400000000ff */
[----:B------:R-:W-:Y:S02]  /*2750*/  HFMA2 R53, R52, 0.0625, 0.0625, R3 ;  /* 0x2c002c0034357831 */ /* 0x000fe40000000003 */
[----:B------:R-:W-:Y:S02]  /*2760*/  HFMA2 R57, R32, R80, R57 ;  /* 0x0000005020397231 */ /* 0x000fe40000000039 */
[----:B------:R-:W-:Y:S02]  /*2770*/  HFMA2 R55, R33, R78, R55 ;  /* 0x0000004e21377231 */ /* 0x000fe40000000037 */
[----:B------:R-:W-:Y:S02]  /*2780*/  HFMA2 R52, R72, 0.0625, 0.0625, R5 ;  /* 0x2c002c0048347831 */ /* 0x000fe40000000005 */
[----:B------:R-:W-:-:S02]  /*2790*/  HFMA2 R33, R41, R28, RZ.H0_H0 ;  /* 0x0000001c29217231 */ /* 0x000fc400000400ff */
[-C--:B------:R-:W-:Y:S02]  /*27a0*/  HFMA2 R32, R19, R28.reuse, RZ ;  /* 0x0000001c13207231 */ /* 0x080fe400000000ff */
[----:B------:R-:W-:Y:S02]  /*27b0*/  HFMA2 R28, R46, R28, RZ.H0_H0 ;  /* 0x0000001c2e1c7231 */ /* 0x000fe400000400ff */
[-C--:B------:R-:W-:Y:S02]  /*27c0*/  HFMA2 R73, R52, R35.reuse, R73 ;  /* 0x0000002334497231 */ /* 0x080fe40000000049 */
[----:B------:R-:W-:Y:S02]  /*27d0*/  HFMA2 R71, R53, R35, R71 ;  /* 0x0000002335477231 */ /* 0x000fe40000000047 */
[-C--:B------:R-:W-:Y:S02]  /*27e0*/  HFMA2 R32, R45, R29.reuse, R32 ;  /* 0x0000001d2d207231 */ /* 0x080fe40000000020 */
[----:B------:R-:W-:-:S02]  /*27f0*/  HFMA2 R33, R44, R29, R33 ;  /* 0x0000001d2c217231 */ /* 0x000fc40000000021 */
[-C--:B------:R-:W-:Y:S02]  /*2800*/  HFMA2 R34, R43, R29.reuse, R34 ;  /* 0x0000001d2b227231 */ /* 0x080fe40000000022 */
[----:B------:R-:W-:Y:S02]  /*2810*/  HFMA2 R35, R42, R29, R28 ;  /* 0x0000001d2a237231 */ /* 0x000fe4000000001c */
[-C--:B------:R-:W-:Y:S02]  /*2820*/  HFMA2 R28, R50, R30.reuse, R32 ;  /* 0x0000001e321c7231 */ /* 0x080fe40000000020 */
[----:B------:R-:W-:Y:S02]  /*2830*/  HFMA2 R58, R71, R81, R58 ;  /* 0x00000051473a7231 */ /* 0x000fe4000000003a */
[-C--:B------:R-:W-:Y:S02]  /*2840*/  HFMA2 R71, R48, R30.reuse, R34 ;  /* 0x0000001e30477231 */ /* 0x080fe40000000022 */
[----:B------:R-:W-:-:S02]  /*2850*/  HFMA2 R29, R49, R30, R33 ;  /* 0x0000001e311d7231 */ /* 0x000fc40000000021 */
[-C--:B------:R-:W-:Y:S02]  /*2860*/  HFMA2 R28, R54, R31.reuse, R28 ;  /* 0x0000001f361c7231 */ /* 0x080fe4000000001c */
[----:B------:R-:W-:Y:S02]  /*2870*/  HFMA2 R30, R47, R30, R35 ;  /* 0x0000001e2f1e7231 */ /* 0x000fe40000000023 */
[-C--:B------:R-:W-:Y:S01]  /*2880*/  HFMA2 R71, R52, R31.reuse, R71 ;  /* 0x0000001f34477231 */ /* 0x080fe20000000047 */
[----:B------:R-:W0:Y:S01]  /*2890*/  LDS.128 R32, [UR6+0x310] ;  /* 0x00031006ff207984 */ /* 0x000e220008000c00 */
[-C--:B------:R-:W-:Y:S02]  /*28a0*/  HFMA2 R29, R53, R31.reuse, R29 ;  /* 0x0000001f351d7231 */ /* 0x080fe4000000001d */
[----:B------:R-:W-:Y:S02]  /*28b0*/  HFMA2 R64, R28, R80, R64 ;  /* 0x000000501c407231 */ /* 0x000fe40000000040 */
[----:B------:R-:W-:-:S02]  /*28c0*/  HFMA2 R30, R51, R31, R30 ;  /* 0x0000001f331e7231 */ /* 0x000fc4000000001e */
[----:B------:R-:W-:Y:S02]  /*28d0*/  HFMA2 R66, R71, R79, R66 ;  /* 0x0000004f47427231 */ /* 0x000fe40000000042 */
[----:B------:R-:W-:Y:S02]  /*28e0*/  HFMA2 R65, R29, R81, R65 ;  /* 0x000000511d417231 */ /* 0x000fe40000000041 */
[----:B------:R-:W-:Y:S02]  /*28f0*/  HFMA2 R56, R73, R79, R56 ;  /* 0x0000004f49387231 */ /* 0x000fe40000000038 */
[----:B------:R-:W-:Y:S02]  /*2900*/  HFMA2 R63, R30, R78, R63 ;  /* 0x0000004e1e3f7231 */ /* 0x000fe4000000003f */
[-C--:B-1----:R-:W-:Y:S02]  /*2910*/  HFMA2 R28, R19, R24.reuse, RZ ;  /* 0x00000018131c7231 */ /* 0x082fe400000000ff */
        /* <DEDUP_REMOVED lines=16> */
[----:B------:R-:W-:Y:S02]  /*2a20*/  HFMA2 R68, R24, R80, R68 ;  /* 0x0000005018447231 */ /* 0x000fe40000000044 */
[----:B------:R-:W-:Y:S02]  /*2a30*/  HFMA2 R69, R25, R81, R69 ;  /* 0x0000005119457231 */ /* 0x000fe40000000045 */
[----:B------:R-:W-:Y:S02]  /*2a40*/  HFMA2 R70, R71, R79, R70 ;  /* 0x0000004f47467231 */ /* 0x000fe40000000046 */
[----:B------:R-:W-:-:S02]  /*2a50*/  HFMA2 R67, R26, R78, R67 ;  /* 0x0000004e1a437231 */ /* 0x000fc40000000043 */
        /* <DEDUP_REMOVED lines=12> */
[-C--:B------:R-:W-:Y:S01]  /*2b20*/  HFMA2 R32, R54, R35.reuse, R32 ;  /* 0x0000002336207231 */ /* 0x080fe20000000020 */
[----:B------:R-:W0:Y:S01]  /*2b30*/  LDS.128 R24, [UR6+0x510] ;  /* 0x00051006ff187984 */ /* 0x000e220008000c00 */
[-C--:B------:R-:W-:Y:S02]  /*2b40*/  HFMA2 R33, R53, R35.reuse, R33 ;  /* 0x0000002335217231 */ /* 0x080fe40000000021 */
[-C--:B------:R-:W-:Y:S02]  /*2b50*/  HFMA2 R71, R52, R35.reuse, R71 ;  /* 0x0000002334477231 */ /* 0x080fe40000000047 */
[----:B------:R-:W-:Y:S02]  /*2b60*/  HFMA2 R34, R51, R35, R34 ;  /* 0x0000002333227231 */ /* 0x000fe40000000022 */
[----:B------:R-:W-:Y:S02]  /*2b70*/  HFMA2 R62, R32, R80, R62 ;  /* 0x00000050203e7231 */ /* 0x000fe4000000003e */
[----:B------:R-:W-:-:S02]  /*2b80*/  HFMA2 R61, R33, R81, R61 ;  /* 0x00000051213d7231 */ /* 0x000fc4000000003d */
[----:B------:R-:W-:Y:S02]  /*2b90*/  HFMA2 R60, R71, R79, R60 ;  /* 0x0000004f473c7231 */ /* 0x000fe4000000003c */
[----:B------:R-:W-:Y:S02]  /*2ba0*/  HFMA2 R59, R34, R78, R59 ;  /* 0x0000004e223b7231 */ /* 0x000fe4000000003b */
[-C--:B-1----:R-:W-:Y:S02]  /*2bb0*/  HFMA2 R32, R19, R28.reuse, RZ ;  /* 0x0000001c13207231 */ /* 0x082fe400000000ff */
        /* <DEDUP_REMOVED lines=17> */
[----:B------:R-:W-:Y:S01]  /*2cd0*/  HFMA2 R73, R34, R79, R38 ;  /* 0x0000004f22497231 */ /* 0x000fe20000000026 */
[----:B------:R-:W1:Y:S01]  /*2ce0*/  LDS.128 R28, [UR6+0x610] ;  /* 0x00061006ff1c7984 */ /* 0x000e620008000c00 */
        /* <DEDUP_REMOVED lines=8> */
[----:B------:R-:W-:Y:S01]  /*2d70*/  HFMA2 R25, R42, R25, R33 ;  /* 0x000000192a197231 */ /* 0x000fe20000000021 */
[----:B------:R-:W0:Y:S04]  /*2d80*/  LDS.128 R36, [UR6+0x710] ;  /* 0x00071006ff247984 */ /* 0x000e280008000c00 */
[----:B------:R-:W2:Y:S01]  /*2d90*/  LDG.E.128.CONSTANT R32, desc[UR10][R92.64] ;  /* 0x0000000a5c207981 */ /* 0x000ea2000c1e9d00 */
        /* <DEDUP_REMOVED lines=8> */
[----:B------:R-:W-:Y:S02]  /*2e20*/  HFMA2 R25, R25, R79, R9 ;  /* 0x0000004f19197231 */ /* 0x000fe40000000009 */
[----:B------:R-:W-:Y:S02]  /*2e30*/  HFMA2 R24, R24, R81, R8 ;  /* 0x0000005118187231 */ /* 0x000fe40000000008 */
[----:B------:R-:W-:Y:S02]  /*2e40*/  HFMA2 R7, R88, R80, R7 ;  /* 0x0000005058077231 */ /* 0x000fe40000000007 */
[----:B------:R-:W-:Y:S01]  /*2e50*/  HFMA2 R26, R26, R78, R10 ;  /* 0x0000004e1a1a7231 */ /* 0x000fe2000000000a */
[----:B------:R-:W-:Y:S02]  /*2e60*/  UIADD3 UR9, UPT, UPT, UR9, 0x20, URZ ;  /* 0x0000002009097890 */ /* 0x000fe4000fffe0ff */
[----:B------:R-:W-:-:S04]  /*2e70*/  UIADD3 UR4, UPT, UPT, UR4, 0x20, URZ ;  /* 0x0000002004047890 */ /* 0x000fc8000fffe0ff */
[----:B------:R-:W-:Y:S01]  /*2e80*/  ISETP.LE.AND P0, PT, R85, UR9, PT ;  /* 0x0000000955007c0c */ /* 0x000fe2000bf03270 */
[-C--:B-1----:R-:W-:Y:S02]  /*2e90*/  HFMA2 R9, R41, R28.reuse, RZ.H0_H0 ;  /* 0x0000001c29097231 */ /* 0x082fe400000400ff */
[-C--:B------:R-:W-:Y:S02]  /*2ea0*/  HFMA2 R8, R19, R28.reuse, RZ ;  /* 0x0000001c13087231 */ /* 0x080fe400000000ff */
        /* <DEDUP_REMOVED lines=8> */
[----:B------:R-:W-:Y:S02]  /*2f30*/  HFMA2 R10, R48, R30, R10 ;  /* 0x0000001e300a7231 */ /* 0x000fe4000000000a */
[----:B0-----:R-:W-:-:S02]  /*2f40*/  HFMA2 R41, R41, R36, RZ.H0_H0 ;  /* 0x0000002429297231 */ /* 0x001fc400000400ff */
[----:B------:R-:W-:Y:S02]  /*2f50*/  HFMA2 R19, R19, R36, RZ ;  /* 0x0000002413137231 */ /* 0x000fe400000000ff */
[----:B------:R-:W-:Y:S02]  /*2f60*/  HFMA2 R28, R47, R30, R28 ;  /* 0x0000001e2f1c7231 */ /* 0x000fe4000000001c */
[-C--:B------:R-:W-:Y:S02]  /*2f70*/  HFMA2 R40, R40, R36.reuse, RZ ;  /* 0x0000002428287231 */ /* 0x080fe400000000ff */
[----:B------:R-:W-:Y:S02]  /*2f80*/  HFMA2 R36, R46, R36, RZ.H0_H0 ;  /* 0x000000242e247231 */ /* 0x000fe400000400ff */
[-C--:B------:R-:W-:Y:S02]  /*2f90*/  HFMA2 R19, R45, R37.reuse, R19 ;  /* 0x000000252d137231 */ /* 0x080fe40000000013 */
[----:B------:R-:W-:-:S02]  /*2fa0*/  HFMA2 R41, R44, R37, R41 ;  /* 0x000000252c297231 */ /* 0x000fc40000000029 */
[----:B------:R-:W-:Y:S02]  /*2fb0*/  HFMA2 R40, R43, R37, R40 ;  /* 0x000000252b287231 */ /* 0x000fe40000000028 */
[----:B------:R-:W-:Y:S02]  /*2fc0*/  HFMA2 R9, R53, R31, R9 ;  /* 0x0000001f35097231 */ /* 0x000fe40000000009 */
[-C--:B------:R-:W-:Y:S02]  /*2fd0*/  HFMA2 R19, R50, R38.reuse, R19 ;  /* 0x0000002632137231 */ /* 0x080fe40000000013 */
[----:B------:R-:W-:Y:S02]  /*2fe0*/  HFMA2 R36, R42, R37, R36 ;  /* 0x000000252a247231 */ /* 0x000fe40000000024 */
[-C--:B------:R-:W-:Y:S02]  /*2ff0*/  HFMA2 R40, R48, R38.reuse, R40 ;  /* 0x0000002630287231 */ /* 0x080fe40000000028 */
[----:B------:R-:W-:-:S02]  /*3000*/  HFMA2 R41, R49, R38, R41 ;  /* 0x0000002631297231 */ /* 0x000fc40000000029 */
[-C--:B------:R-:W-:Y:S02]  /*3010*/  HFMA2 R10, R52, R31.reuse, R10 ;  /* 0x0000001f340a7231 */ /* 0x080fe4000000000a */
[----:B------:R-:W-:Y:S02]  /*3020*/  HFMA2 R30, R51, R31, R28 ;  /* 0x0000001f331e7231 */ /* 0x000fe4000000001c */
[C---:B------:R-:W-:Y:S02]  /*3030*/  HFMA2 R8, R54.reuse, R39, R19 ;  /* 0x0000002736087231 */ /* 0x040fe40000000013 */
[----:B------:R-:W-:Y:S02]  /*3040*/  HFMA2 R28, R9, R81, R12 ;  /* 0x00000051091c7231 */ /* 0x000fe4000000000c */
        /* <DEDUP_REMOVED lines=9> */
[-C--:B------:R-:W-:Y:S01]  /*30e0*/  HFMA2 R38, R39, R78.reuse, R17 ;  /* 0x0000004e27267231 */ /* 0x080fe20000000011 */
[----:B------:R-:W0:Y:S01]  /*30f0*/  LDS.128 R8, [UR6+0x20] ;  /* 0x00002006ff087984 */ /* 0x000e220008000c00 */
[C---:B---3--:R-:W-:Y:S01]  /*3100*/  LOP3.LUT R42, R21.reuse, 0xf000f, RZ, 0xc0, !PT ;  /* 0x000f000f152a7812 */ /* 0x048fe200078ec0ff */
[----:B------:R-:W-:Y:S01]  /*3110*/  HFMA2 R30, R30, R78, R14 ;  /* 0x0000004e1e1e7231 */ /* 0x000fe2000000000e */
[----:B------:R-:W-:Y:S01]  /*3120*/  LOP3.LUT R43, R21, 0xf000f0, RZ, 0xc0, !PT ;  /* 0x00f000f0152b7812 */ /* 0x000fe200078ec0ff */
[----:B------:R-:W-:Y:S01]  /*3130*/  HFMA2 R37, R37, R79, R15 ;  /* 0x0000004f25257231 */ /* 0x000fe2000000000f */
[----:B------:R-:W-:Y:S01]  /*3140*/  SHF.R.U32.HI R17, RZ, 0x8, R21 ;  /* 0x00000008ff117819 */ /* 0x000fe20000011615 */
[----:B------:R-:W1:Y:S01]  /*3150*/  LDS.128 R12, [UR6+0x120] ;  /* 0x00012006ff0c7984 */ /* 0x000e620008000c00 */
[----:B------:R-:W-:-:S02]  /*3160*/  LOP3.LUT R39, R20, 0xf000f, RZ, 0xc0, !PT ;  /* 0x000f000f14277812 */ /* 0x000fc400078ec0ff */
[C---:B------:R-:W-:Y:S02]  /*3170*/  LOP3.LUT R21, R22.reuse, 0xf000f, RZ, 0xc0, !PT ;  /* 0x000f000f16157812 */ /* 0x040fe400078ec0ff */
[----:B------:R-:W-:Y:S02]  /*3180*/  LOP3.LUT R44, R22, 0xf000f0, RZ, 0xc0, !PT ;  /* 0x00f000f0162c7812 */ /* 0x000fe400078ec0ff */
[----:B------:R-:W-:Y:S02]  /*3190*/  SHF.R.U32.HI R18, RZ, 0x8, R22 ;  /* 0x00000008ff127819 */ /* 0x000fe40000011616 */
[----:B------:R-:W-:Y:S02]  /*31a0*/  LOP3.LUT R22, R23, 0xf000f, RZ, 0xc0, !PT ;  /* 0x000f000f17167812 */ /* 0x000fe400078ec0ff */
[----:B------:R-:W-:Y:S02]  /*31b0*/  LOP3.LUT R40, R20, 0xf000f0, RZ, 0xc0, !PT ;  /* 0x00f000f014287812 */ /* 0x000fe400078ec0ff */
[----:B------:R-:W-:-:S02]  /*31c0*/  SHF.R.U32.HI R16, RZ, 0x8, R20 ;  /* 0x00000008ff107819 */ /* 0x000fc40000011614 */
[----:B------:R-:W-:Y:S02]  /*31d0*/  LOP3.LUT R45, R23, 0xf000f0, RZ, 0xc0, !PT ;  /* 0x00f000f0172d7812 */ /* 0x000fe400078ec0ff */
[----:B------:R-:W-:Y:S02]  /*31e0*/  LOP3.LUT R20, R39, 0x64006400, RZ, 0xfc, !PT ;  /* 0x6400640027147812 */ /* 0x000fe400078efcff */
[----:B------:R-:W-:Y:S02]  /*31f0*/  LOP3.LUT R42, R42, 0x64006400, RZ, 0xfc, !PT ;  /* 0x640064002a2a7812 */ /* 0x000fe400078efcff */
[----:B------:R-:W-:Y:S01]  /*3200*/  SHF.R.U32.HI R19, RZ, 0x8, R23 ;  /* 0x00000008ff137819 */ /* 0x000fe20000011617 */
[----:B------:R-:W-:Y:S01]  /*3210*/  HADD2 R20, R20, R77 ;  /* 0x0000004d14147230 */ /* 0x000fe20000000000 */
[----:B------:R-:W-:Y:S02]  /*3220*/  LOP3.LUT R47, R22, 0x64006400, RZ, 0xfc, !PT ;  /* 0x64006400162f7812 */ /* 0x000fe400078efcff */
[----:B------:R-:W-:Y:S01]  /*3230*/  LOP3.LUT R23, R21, 0x64006400, RZ, 0xfc, !PT ;  /* 0x6400640015177812 */ /* 0x000fe200078efcff */
[----:B------:R-:W-:Y:S01]  /*3240*/  HADD2 R21, R42, R75 ;  /* 0x0000004b2a157230 */ /* 0x000fe20000000000 */
        /* <DEDUP_REMOVED lines=9> */
[----:B------:R-:W-:Y:S01]  /*32e0*/  HFMA2 R23, R49, 0.0625, 0.0625, R2 ;  /* 0x2c002c0031177831 */ /* 0x000fe20000000002 */
[----:B------:R-:W-:Y:S01]  /*32f0*/  LOP3.LUT R44, R17, 0xf000f, RZ, 0xc0, !PT ;  /* 0x000f000f112c7812 */ /* 0x000fe200078ec0ff */
[-C--:B0-----:R-:W-:Y:S01]  /*3300*/  HFMA2 R46, R20, R8.reuse, RZ ;  /* 0x00000008142e7231 */ /* 0x081fe200000000ff */
[----:B------:R-:W-:Y:S01]  /*3310*/  LOP3.LUT R43, R18, 0xf000f, RZ, 0xc0, !PT ;  /* 0x000f000f122b7812 */ /* 0x000fe200078ec0ff */
[-C--:B------:R-:W-:Y:S01]  /*3320*/  HFMA2 R49, R42, R8.reuse, RZ.H0_H0 ;  /* 0x000000082a317231 */ /* 0x080fe200000400ff */
[----:B------:R-:W-:Y:S01]  /*3330*/  LOP3.LUT R45, R19, 0xf000f, RZ, 0xc0, !PT ;  /* 0x000f000f132d7812 */ /* 0x000fe200078ec0ff */
[----:B------:R-:W-:Y:S01]  /*3340*/  HFMA2 R40, R40, 0.0625, 0.0625, R3 ;  /* 0x2c002c0028287831 */ /* 0x000fe20000000003 */
[----:B------:R-:W-:Y:S01]  /*3350*/  LOP3.LUT R50, R50, 0x64006400, RZ, 0xfc, !PT ;  /* 0x6400640032327812 */ /* 0x000fe200078efcff */
[-C--:B------:R-:W-:Y:S01]  /*3360*/  HFMA2 R47, R21, R8.reuse, RZ.H0_H0 ;  /* 0x00000008152f7231 */ /* 0x080fe200000400ff */
[----:B------:R-:W-:Y:S01]  /*3370*/  LOP3.LUT R44, R44, 0x64006400, RZ, 0xfc, !PT ;  /* 0x640064002c2c7812 */ /* 0x000fe200078efcff */
[----:B------:R-:W-:Y:S01]  /*3380*/  HFMA2 R48, R22, R8, RZ ;  /* 0x0000000816307231 */ /* 0x000fe200000000ff */
[----:B------:R-:W-:Y:S01]  /*3390*/  LOP3.LUT R43, R43, 0x64006400, RZ, 0xfc, !PT ;  /* 0x640064002b2b7812 */ /* 0x000fe200078efcff */
[-C--:B------:R-:W-:Y:S01]  /*33a0*/  HFMA2 R8, R41, R9.reuse, R46 ;  /* 0x0000000929087231 */ /* 0x080fe2000000002e */
[----:B------:R-:W-:Y:S01]  /*33b0*/  LOP3.LUT R45, R45, 0x64006400, RZ, 0xfc, !PT ;  /* 0x640064002d2d7812 */ /* 0x000fe200078efcff */
[----:B------:R-:W-:-:S02]  /*33c0*/  HFMA2 R46, R23, R9, R49 ;  /* 0x00000009172e7231 */ /* 0x000fc40000000031 */
[-C--:B------:R-:W-:Y:S02]  /*33d0*/  HFMA2 R48, R39, R9.reuse, R48 ;  /* 0x0000000927307231 */ /* 0x080fe40000000030 */
[----:B------:R-:W-:Y:S02]  /*33e0*/  HFMA2 R47, R40, R9, R47 ;  /* 0x00000009282f7231 */ /* 0x000fe4000000002f */
[----:B------:R-:W-:Y:S02]  /*33f0*/  HFMA2 R49, R44, 1, 1, R75 ;  /* 0x3c003c002c317831 */ /* 0x000fe4000000004b */
[----:B------:R-:W-:Y:S02]  /*3400*/  HADD2 R50, R50, R77 ;  /* 0x0000004d32327230 */ /* 0x000fe40000000000 */
[----:B------:R-:W-:Y:S02]  /*3410*/  HFMA2 R44, R45, 1, 1, R6 ;  /* 0x3c003c002d2c7831 */ /* 0x000fe40000000006 */
[----:B------:R-:W-:Y:S01]  /*3420*/  HADD2 R43, R43, R4 ;  /* 0x000000042b2b7230 */ /* 0x000fe20000000000 */
[----:B------:R-:W-:Y:S01]  /*3430*/  LOP3.LUT R16, R16, 0xf000f0, RZ, 0xc0, !PT ;  /* 0x00f000f010107812 */ /* 0x000fe200078ec0ff */
[-C--:B------:R-:W-:Y:S01]  /*3440*/  HFMA2 R8, R50, R10.reuse, R8 ;  /* 0x0000000a32087231 */ /* 0x080fe20000000008 */
[----:B------:R-:W-:Y:S01]  /*3450*/  LOP3.LUT R17, R17, 0xf000f0, RZ, 0xc0, !PT ;  /* 0x00f000f011117812 */ /* 0x000fe200078ec0ff */
[-C--:B------:R-:W-:Y:S01]  /*3460*/  HFMA2 R9, R49, R10.reuse, R47 ;  /* 0x0000000a31097231 */ /* 0x080fe2000000002f */
[----:B------:R-:W-:Y:S01]  /*3470*/  LOP3.LUT R18, R18, 0xf000f0, RZ, 0xc0, !PT ;  /* 0x00f000f012127812 */ /* 0x000fe200078ec0ff */
[----:B------:R-:W-:-:S02]  /*3480*/  HFMA2 R51, R43, R10, R48 ;  /* 0x0000000a2b337231 */ /* 0x000fc40000000030 */
[----:B------:R-:W-:Y:S01]  /*3490*/  HFMA2 R10, R44, R10, R46 ;  /* 0x0000000a2c0a7231 */ /* 0x000fe2000000002e */
[----:B------:R-:W-:Y:S02]  /*34a0*/  LOP3.LUT R47, R19, 0xf000f0, RZ, 0xc0, !PT ;  /* 0x00f000f0132f7812 */ /* 0x000fe400078ec0ff */
[----:B------:R-:W-:Y:S02]  /*34b0*/  LOP3.LUT R45, R16, 0x64006400, RZ, 0xfc, !PT ;  /* 0x64006400102d7812 */ /* 0x000fe400078efcff */
[----:B------:R-:W-:Y:S02]  /*34c0*/  LOP3.LUT R46, R17, 0x64006400, RZ, 0xfc, !PT ;  /* 0x64006400112e7812 */ /* 0x000fe400078efcff */
[----:B------:R-:W-:Y:S01]  /*34d0*/  LOP3.LUT R52, R18, 0x64006400, RZ, 0xfc, !PT ;  /* 0x6400640012347812 */ /* 0x000fe200078efcff */
[----:B------:R-:W-:Y:S01]  /*34e0*/  HFMA2 R48, R45, 0.0625, 0.0625, R76 ;  /* 0x2c002c002d307831 */ /* 0x000fe2000000004c */
[----:B------:R-:W0:Y:S01]  /*34f0*/  LDS.128 R16, [UR6+0x220] ;  /* 0x00022006ff107984 */ /* 0x000e220008000c00 */
[----:B------:R-:W-:Y:S01]  /*3500*/  LOP3.LUT R53, R47, 0x64006400, RZ, 0xfc, !PT ;  /* 0x640064002f357812 */ /* 0x000fe200078efcff */
[----:B------:R-:W-:-:S02]  /*3510*/  HFMA2 R47, R46, 0.0625, 0.0625, R3 ;  /* 0x2c002c002e2f7831 */ /* 0x000fc40000000003 */
[----:B------:R-:W-:Y:S02]  /*3520*/  HFMA2 R46, R52, 0.0625, 0.0625, R5 ;  /* 0x2c002c00342e7831 */ /* 0x000fe40000000005 */
[-C--:B------:R-:W-:Y:S02]  /*3530*/  HFMA2 R8, R48, R11.reuse, R8 ;  /* 0x0000000b30087231 */ /* 0x080fe40000000008 */
[----:B------:R-:W-:Y:S02]  /*3540*/  HFMA2 R45, R53, 0.0625, 0.0625, R2 ;  /* 0x2c002c00352d7831 */ /* 0x000fe40000000002 */
[-C--:B------:R-:W-:Y:S02]  /*3550*/  HFMA2 R51, R46, R11.reuse, R51 ;  /* 0x0000000b2e337231 */ /* 0x080fe40000000033 */
[----:B------:R-:W-:Y:S02]  /*3560*/  HFMA2 R9, R47, R11, R9 ;  /* 0x0000000b2f097231 */ /* 0x000fe40000000009 */
[----:B------:R-:W-:-:S02]  /*3570*/  HFMA2 R57, R8, R80, R57 ;  /* 0x0000005008397231 */ /* 0x000fc40000000039 */
[----:B------:R-:W-:Y:S02]  /*3580*/  HFMA2 R10, R45, R11, R10 ;  /* 0x0000000b2d0a7231 */ /* 0x000fe4000000000a */
[----:B-1----:R-:W-:Y:S02]  /*3590*/  HFMA2 R8, R20, R12, RZ ;  /* 0x0000000c14087231 */ /* 0x002fe400000000ff */
[----:B------:R-:W-:Y:S02]  /*35a0*/  HFMA2 R58, R9, R81, R58 ;  /* 0x00000051093a7231 */ /* 0x000fe4000000003a */
[----:B------:R-:W-:Y:S02]  /*35b0*/  HFMA2 R56, R51, R79, R56 ;  /* 0x0000004f33387231 */ /* 0x000fe40000000038 */
[----:B------:R-:W-:Y:S02]  /*35c0*/  HFMA2 R55, R10, R78, R55 ;  /* 0x0000004e0a377231 */ /* 0x000fe40000000037 */
[----:B------:R-:W-:-:S02]  /*35d0*/  HFMA2 R10, R22, R12, RZ ;  /* 0x0000000c160a7231 */ /* 0x000fc400000000ff */
[-C--:B------:R-:W-:Y:S02]  /*35e0*/  HFMA2 R9, R21, R12.reuse, RZ.H0_H0 ;  /* 0x0000000c15097231 */ /* 0x080fe400000400ff */
[----:B------:R-:W-:Y:S02]  /*35f0*/  HFMA2 R11, R42, R12, RZ.H0_H0 ;  /* 0x0000000c2a0b7231 */ /* 0x000fe400000400ff */
[-C--:B------:R-:W-:Y:S02]  /*3600*/  HFMA2 R12, R41, R13.reuse, R8 ;  /* 0x0000000d290c7231 */ /* 0x080fe40000000008 */
[-C--:B------:R-:W-:Y:S02]  /*3610*/  HFMA2 R51, R40, R13.reuse, R9 ;  /* 0x0000000d28337231 */ /* 0x080fe40000000009 */
[-C--:B------:R-:W-:Y:S02]  /*3620*/  HFMA2 R52, R39, R13.reuse, R10 ;  /* 0x0000000d27347231 */ /* 0x080fe4000000000a */
[----:B------:R-:W-:-:S02]  /*3630*/  HFMA2 R13, R23, R13, R11 ;  /* 0x0000000d170d7231 */ /* 0x000fc4000000000b */
[-C--:B------:R-:W-:Y:S01]  /*3640*/  HFMA2 R12, R50, R14.reuse, R12 ;  /* 0x0000000e320c7231 */ /* 0x080fe2000000000c */
[----:B------:R-:W1:Y:S01]  /*3650*/  LDS.128 R8, [UR6+0x320] ;  /* 0x00032006ff087984 */ /* 0x000e620008000c00 */
[-C--:B------:R-:W-:Y:S02]  /*3660*/  HFMA2 R51, R49, R14.reuse, R51 ;  /* 0x0000000e31337231 */ /* 0x080fe40000000033 */
[-C--:B------:R-:W-:Y:S02]  /*3670*/  HFMA2 R52, R43, R14.reuse, R52 ;  /* 0x0000000e2b347231 */ /* 0x080fe40000000034 */
[----:B------:R-:W-:Y:S02]  /*3680*/  HFMA2 R13, R44, R14, R13 ;  /* 0x0000000e2c0d7231 */ /* 0x000fe4000000000d */
[-C--:B------:R-:W-:Y:S02]  /*3690*/  HFMA2 R12, R48, R15.reuse, R12 ;  /* 0x0000000f300c7231 */ /* 0x080fe4000000000c */
        /* <DEDUP_REMOVED lines=16> */
[----:B------:R-:W0:Y:S01]  /*37a0*/  LDS.128 R12, [UR6+0x420] ;  /* 0x00042006ff0c7984 */ /* 0x000e220008000c00 */
        /* <DEDUP_REMOVED lines=58> */
[-C--:B------:R-:W-:Y:S01]  /*3b50*/  HFMA2 R51, R40, R17.reuse, R51 ;  /* 0x0000001128337231 */ /* 0x080fe20000000033 */
[----:B------:R-:W1:Y:S01]  /*3b60*/  LDS.128 R12, [UR6+0x720] ;  /* 0x00072006ff0c7984 */ /* 0x000e620008000c00 */
        /* <DEDUP_REMOVED lines=34> */
[----:B------:R-:W0:Y:S01]  /*3d90*/  LDS.128 R8, [UR6+0x30] ;  /* 0x00003006ff087984 */ /* 0x000e220008000c00 */
        /* <DEDUP_REMOVED lines=16> */
[----:B------:R-:W-:Y:S01]  /*3ea0*/  HFMA2 R31, R40, R80, R31 ;  /* 0x00000050281f7231 */ /* 0x000fe2000000001f */
[----:B------:R-:W1:Y:S01]  /*3eb0*/  LDS.128 R12, [UR6+0x130] ;  /* 0x00013006ff0c7984 */ /* 0x000e620008000c00 */
[----:B------:R-:W-:Y:S02]  /*3ec0*/  HFMA2 R36, R18, R81, R36 ;  /* 0x0000005112247231 */ /* 0x000fe40000000024 */
[----:B------:R-:W-:Y:S02]  /*3ed0*/  HFMA2 R37, R23, R79, R37 ;  /* 0x0000004f17257231 */ /* 0x000fe40000000025 */
[----:B------:R-:W-:Y:S01]  /*3ee0*/  HFMA2 R38, R19, R78, R38 ;  /* 0x0000004e13267231 */ /* 0x000fe20000000026 */
[----:B--2---:R-:W-:Y:S02]  /*3ef0*/  LOP3.LUT R19, R33, 0xf000f0, RZ, 0xc0, !PT ;  /* 0x00f000f021137812 */ /* 0x004fe400078ec0ff */
[----:B------:R-:W-:-:S02]  /*3f00*/  LOP3.LUT R16, R32, 0xf000f, RZ, 0xc0, !PT ;  /* 0x000f000f20107812 */ /* 0x000fc400078ec0ff */
[----:B------:R-:W-:Y:S02]  /*3f10*/  LOP3.LUT R18, R33, 0xf000f, RZ, 0xc0, !PT ;  /* 0x000f000f21127812 */ /* 0x000fe400078ec0ff */
[----:B------:R-:W-:Y:S02]  /*3f20*/  SHF.R.U32.HI R40, RZ, 0x8, R33 ;  /* 0x00000008ff287819 */ /* 0x000fe40000011621 */
[C---:B------:R-:W-:Y:S02]  /*3f30*/  LOP3.LUT R20, R34.reuse, 0xf000f, RZ, 0xc0, !PT ;  /* 0x000f000f22147812 */ /* 0x040fe400078ec0ff */
[----:B------:R-:W-:Y:S02]  /*3f40*/  LOP3.LUT R21, R34, 0xf000f0, RZ, 0xc0, !PT ;  /* 0x00f000f022157812 */ /* 0x000fe400078ec0ff */
[C---:B------:R-:W-:Y:S02]  /*3f50*/  LOP3.LUT R23, R35.reuse, 0xf000f, RZ, 0xc0, !PT ;  /* 0x000f000f23177812 */ /* 0x040fe400078ec0ff */
[----:B------:R-:W-:-:S02]  /*3f60*/  LOP3.LUT R33, R35, 0xf000f0, RZ, 0xc0, !PT ;  /* 0x00f000f023217812 */ /* 0x000fc400078ec0ff */
[----:B------:R-:W-:Y:S02]  /*3f70*/  LOP3.LUT R17, R32, 0xf000f0, RZ, 0xc0, !PT ;  /* 0x00f000f020117812 */ /* 0x000fe400078ec0ff */
[----:B------:R-:W-:Y:S02]  /*3f80*/  SHF.R.U32.HI R41, RZ, 0x8, R32 ;  /* 0x00000008ff297819 */ /* 0x000fe40000011620 */
[----:B------:R-:W-:Y:S02]  /*3f90*/  LOP3.LUT R32, R19, 0x64006400, RZ, 0xfc, !PT ;  /* 0x6400640013207812 */ /* 0x000fe400078efcff */
[----:B------:R-:W-:Y:S02]  /*3fa0*/  LOP3.LUT R16, R16, 0x64006400, RZ, 0xfc, !PT ;  /* 0x6400640010107812 */ /* 0x000fe400078efcff */
[----:B------:R-:W-:Y:S01]  /*3fb0*/  LOP3.LUT R18, R18, 0x64006400, RZ, 0xfc, !PT ;  /* 0x6400640012127812 */ /* 0x000fe200078efcff */
[----:B------:R-:W-:Y:S01]  /*3fc0*/  HFMA2 R32, R32, 0.0625, 0.0625, R3 ;  /* 0x2c002c0020207831 */ /* 0x000fe20000000003 */
[----:B------:R-:W-:-:S02]  /*3fd0*/  LOP3.LUT R19, R20, 0x64006400, RZ, 0xfc, !PT ;  /* 0x6400640014137812 */ /* 0x000fc400078efcff */
[----:B------:R-:W-:Y:S01]  /*3fe0*/  LOP3.LUT R22, R21, 0x64006400, RZ, 0xfc, !PT ;  /* 0x6400640015167812 */ /* 0x000fe200078efcff */
[----:B------:R-:W-:Y:S01]  /*3ff0*/  HADD2 R21, R18, R75 ;  /* 0x0000004b12157230 */ /* 0x000fe20000000000 */
[----:B------:R-:W-:Y:S01]  /*4000*/  LOP3.LUT R43, R23, 0x64006400, RZ, 0xfc, !PT ;  /* 0x64006400172b7812 */ /* 0x000fe200078efcff */
[----:B------:R-:W-:Y:S01]  /*4010*/  HFMA2 R20, R19, 1, 1, R4 ;  /* 0x3c003c0013147831 */ /* 0x000fe20000000004 */
[----:B------:R-:W-:Y:S01]  /*4020*/  LOP3.LUT R45, R33, 0x64006400, RZ, 0xfc, !PT ;  /* 0x64006400212d7812 */ /* 0x000fe200078efcff */
[----:B------:R-:W-:Y:S01]  /*4030*/  HFMA2 R23, R22, 0.0625, 0.0625, R5 ;  /* 0x2c002c0016177831 */ /* 0x000fe20000000005 */
[----:B------:R-:W-:Y:S01]  /*4040*/  SHF.R.U32.HI R39, RZ, 0x8, R34 ;  /* 0x00000008ff277819 */ /* 0x000fe20000011622 */
[----:B------:R-:W-:Y:S01]  /*4050*/  HADD2 R34, R43, R6 ;  /* 0x000000062b227230 */ /* 0x000fe20000000000 */
[----:B------:R-:W-:Y:S01]  /*4060*/  LOP3.LUT R17, R17, 0x64006400, RZ, 0xfc, !PT ;  /* 0x6400640011117812 */ /* 0x000fe200078efcff */
[----:B------:R-:W-:Y:S01]  /*4070*/  HFMA2 R22, R45, 0.0625, 0.0625, R2 ;  /* 0x2c002c002d167831 */ /* 0x000fe20000000002 */
[----:B------:R-:W-:Y:S01]  /*4080*/  SHF.R.U32.HI R42, RZ, 0x8, R35 ;  /* 0x00000008ff2a7819 */ /* 0x000fe20000011623 */
[----:B------:R-:W-:Y:S01]  /*4090*/  HADD2 R35, R16, R77 ;  /* 0x0000004d10237230 */ /* 0x000fe20000000000 */
[C---:B------:R-:W-:Y:S01]  /*40a0*/  LOP3.LUT R46, R40.reuse, 0xf000f, RZ, 0xc0, !PT ;  /* 0x000f000f282e7812 */ /* 0x040fe200078ec0ff */
[----:B------:R-:W-:Y:S01]  /*40b0*/  HFMA2 R33, R17, 0.0625, 0.0625, R76 ;  /* 0x2c002c0011217831 */ /* 0x000fe2000000004c */
[----:B------:R-:W-:Y:S01]  /*40c0*/  LOP3.LUT R48, R39, 0xf000f, RZ, 0xc0, !PT ;  /* 0x000f000f27307812 */ /* 0x000fe200078ec0ff */
[-C--:B0-----:R-:W-:Y:S01]  /*40d0*/  HFMA2 R44, R35, R8.reuse, RZ ;  /* 0x00000008232c7231 */ /* 0x081fe200000000ff */
[----:B------:R-:W-:Y:S01]  /*40e0*/  LOP3.LUT R45, R41, 0xf000f, RZ, 0xc0, !PT ;  /* 0x000f000f292d7812 */ /* 0x000fe200078ec0ff */
[-C--:B------:R-:W-:Y:S01]  /*40f0*/  HFMA2 R16, R21, R8.reuse, RZ.H0_H0 ;  /* 0x0000000815107231 */ /* 0x080fe200000400ff */
[----:B------:R-:W-:Y:S01]  /*4100*/  LOP3.LUT R47, R40, 0xf000f0, RZ, 0xc0, !PT ;  /* 0x00f000f0282f7812 */ /* 0x000fe200078ec0ff */
[----:B------:R-:W-:-:S02]  /*4110*/  HFMA2 R43, R20, R8, RZ ;  /* 0x00000008142b7231 */ /* 0x000fc400000000ff */
[----:B------:R-:W-:Y:S01]  /*4120*/  HFMA2 R17, R34, R8, RZ.H0_H0 ;  /* 0x0000000822117231 */ /* 0x000fe200000400ff */
[----:B------:R-:W-:Y:S01]  /*4130*/  LOP3.LUT R41, R41, 0xf000f0, RZ, 0xc0, !PT ;  /* 0x00f000f029297812 */ /* 0x000fe200078ec0ff */
[-C--:B------:R-:W-:Y:S01]  /*4140*/  HFMA2 R44, R33, R9.reuse, R44 ;  /* 0x00000009212c7231 */ /* 0x080fe2000000002c */
[----:B------:R-:W-:Y:S01]  /*4150*/  LOP3.LUT R49, R39, 0xf000f0, RZ, 0xc0, !PT ;  /* 0x00f000f027317812 */ /* 0x000fe200078ec0ff */
[-C--:B------:R-:W-:Y:S01]  /*4160*/  HFMA2 R8, R32, R9.reuse, R16 ;  /* 0x0000000920087231 */ /* 0x080fe20000000010 */
[----:B------:R-:W-:Y:S01]  /*4170*/  LOP3.LUT R50, R42, 0xf000f, RZ, 0xc0, !PT ;  /* 0x000f000f2a327812 */ /* 0x000fe200078ec0ff */
[-C--:B------:R-:W-:Y:S01]  /*4180*/  HFMA2 R43, R23, R9.reuse, R43 ;  /* 0x00000009172b7231 */ /* 0x080fe2000000002b */
[----:B------:R-:W-:Y:S01]  /*4190*/  LOP3.LUT R40, R46, 0x64006400, RZ, 0xfc, !PT ;  /* 0x640064002e287812 */ /* 0x000fe200078efcff */
[----:B------:R-:W-:Y:S01]  /*41a0*/  HFMA2 R9, R22, R9, R17 ;  /* 0x0000000916097231 */ /* 0x000fe20000000011 */
[----:B------:R-:W-:Y:S01]  /*41b0*/  LOP3.LUT R51, R42, 0xf000f0, RZ, 0xc0, !PT ;  /* 0x00f000f02a337812 */ /* 0x000fe200078ec0ff */
[----:B------:R-:W0:Y:S01]  /*41c0*/  LDS.128 R16, [UR6+0x230] ;  /* 0x00023006ff107984 */ /* 0x000e220008000c00 */
[----:B------:R-:W-:-:S02]  /*41d0*/  LOP3.LUT R39, R48, 0x64006400, RZ, 0xfc, !PT ;  /* 0x6400640030277812 */ /* 0x000fc400078efcff */
[----:B------:R-:W-:Y:S02]  /*41e0*/  LOP3.LUT R42, R45, 0x64006400, RZ, 0xfc, !PT ;  /* 0x640064002d2a7812 */ /* 0x000fe400078efcff */
[----:B------:R-:W-:Y:S02]  /*41f0*/  LOP3.LUT R46, R47, 0x64006400, RZ, 0xfc, !PT ;  /* 0x640064002f2e7812 */ /* 0x000fe400078efcff */
[----:B------:R-:W-:Y:S01]  /*4200*/  LOP3.LUT R45, R41, 0x64006400, RZ, 0xfc, !PT ;  /* 0x64006400292d7812 */ /* 0x000fe200078efcff */
[----:B------:R-:W-:Y:S01]  /*4210*/  HFMA2 R41, R40, 1, 1, R75 ;  /* 0x3c003c0028297831 */ /* 0x000fe2000000004b */
[----:B------:R-:W-:Y:S01]  /*4220*/  LOP3.LUT R47, R50, 0x64006400, RZ, 0xfc, !PT ;  /* 0x64006400322f7812 */ /* 0x000fe200078efcff */
[----:B------:R-:W-:Y:S01]  /*4230*/  HADD2 R40, R39, R4 ;  /* 0x0000000427287230 */ /* 0x000fe20000000000 */
[----:B------:R-:W-:Y:S01]  /*4240*/  LOP3.LUT R48, R49, 0x64006400, RZ, 0xfc, !PT ;  /* 0x6400640031307812 */ /* 0x000fe200078efcff */
[----:B------:R-:W-:Y:S01]  /*4250*/  HADD2 R42, R42, R77 ;  /* 0x0000004d2a2a7230 */ /* 0x000fe20000000000 */
[----:B------:R-:W-:Y:S01]  /*4260*/  LOP3.LUT R51, R51, 0x64006400, RZ, 0xfc, !PT ;  /* 0x6400640033337812 */ /* 0x000fe200078efcff */
[----:B------:R-:W-:-:S02]  /*4270*/  HFMA2 R39, R47, 1, 1, R6 ;  /* 0x3c003c002f277831 */ /* 0x000fc40000000006 */
[-C--:B------:R-:W-:Y:S02]  /*4280*/  HFMA2 R8, R41, R10.reuse, R8 ;  /* 0x0000000a29087231 */ /* 0x080fe40000000008 */
[-C--:B------:R-:W-:Y:S02]  /*4290*/  HFMA2 R49, R40, R10.reuse, R43 ;  /* 0x0000000a28317231 */ /* 0x080fe4000000002b */
[-C--:B------:R-:W-:Y:S02]  /*42a0*/  HFMA2 R47, R42, R10.reuse, R44 ;  /* 0x0000000a2a2f7231 */ /* 0x080fe4000000002c */
[----:B------:R-:W-:Y:S02]  /*42b0*/  HFMA2 R44, R46, 0.0625, 0.0625, R3 ;  /* 0x2c002c002e2c7831 */ /* 0x000fe40000000003 */
[----:B------:R-:W-:Y:S02]  /*42c0*/  HFMA2 R43, R45, 0.0625, 0.0625, R76 ;  /* 0x2c002c002d2b7831 */ /* 0x000fe4000000004c */
[----:B------:R-:W-:-:S02]  /*42d0*/  HFMA2 R9, R39, R10, R9 ;  /* 0x0000000a27097231 */ /* 0x000fc40000000009 */
[----:B------:R-:W-:Y:S02]  /*42e0*/  HFMA2 R45, R48, 0.0625, 0.0625, R5 ;  /* 0x2c002c00302d7831 */ /* 0x000fe40000000005 */
[----:B------:R-:W-:Y:S02]  /*42f0*/  HFMA2 R46, R51, 0.0625, 0.0625, R2 ;  /* 0x2c002c00332e7831 */ /* 0x000fe40000000002 */
[-C--:B------:R-:W-:Y:S02]  /*4300*/  HFMA2 R47, R43, R11.reuse, R47 ;  /* 0x0000000b2b2f7231 */ /* 0x080fe4000000002f */
[-C--:B------:R-:W-:Y:S02]  /*4310*/  HFMA2 R8, R44, R11.reuse, R8 ;  /* 0x0000000b2c087231 */ /* 0x080fe40000000008 */
[-C--:B------:R-:W-:Y:S02]  /*4320*/  HFMA2 R49, R45, R11.reuse, R49 ;  /* 0x0000000b2d317231 */ /* 0x080fe40000000031 */
[----:B------:R-:W-:-:S02]  /*4330*/  HFMA2 R9, R46, R11, R9 ;  /* 0x0000000b2e097231 */ /* 0x000fc40000000009 */
[----:B------:R-:W-:Y:S02]  /*4340*/  HFMA2 R57, R47, R80, R57 ;  /* 0x000000502f397231 */ /* 0x000fe40000000039 */
[-C--:B-1----:R-:W-:Y:S02]  /*4350*/  HFMA2 R48, R21, R12.reuse, RZ.H0_H0 ;  /* 0x0000000c15307231 */ /* 0x082fe400000400ff */
[----:B------:R-:W-:Y:S02]  /*4360*/  HFMA2 R56, R49, R79, R56 ;  /* 0x0000004f31387231 */ /* 0x000fe40000000038 */
[----:B------:R-:W-:Y:S02]  /*4370*/  HFMA2 R58, R8, R81, R58 ;  /* 0x00000051083a7231 */ /* 0x000fe4000000003a */
[----:B------:R-:W-:Y:S02]  /*4380*/  HFMA2 R47, R35, R12, RZ ;  /* 0x0000000c232f7231 */ /* 0x000fe400000000ff */
[----:B------:R-:W-:-:S02]  /*4390*/  HFMA2 R55, R9, R78, R55 ;  /* 0x0000004e09377231 */ /* 0x000fc40000000037 */
[-C--:B------:R-:W-:Y:S02]  /*43a0*/  HFMA2 R49, R20, R12.reuse, RZ ;  /* 0x0000000c14317231 */ /* 0x080fe400000000ff */
[----:B------:R-:W-:Y:S01]  /*43b0*/  HFMA2 R12, R34, R12, RZ.H0_H0 ;  /* 0x0000000c220c7231 */ /* 0x000fe200000400ff */
[----:B------:R-:W1:Y:S01]  /*43c0*/  LDS.128 R8, [UR6+0x330] ;  /* 0x00033006ff087984 */ /* 0x000e620008000c00 */
        /* <DEDUP_REMOVED lines=16> */
[-C--:B0-----:R-:W-:Y:S01]  /*44d0*/  HFMA2 R47, R35, R16.reuse, RZ ;  /* 0x00000010232f7231 */ /* 0x081fe200000000ff */
[----:B------:R-:W0:Y:S01]  /*44e0*/  LDS.128 R12, [UR6+0x430] ;  /* 0x00043006ff0c7984 */ /* 0x000e220008000c00 */
        /* <DEDUP_REMOVED lines=19> */
[----:B------:R-:W2:Y:S01]  /*4620*/  LDS.128 R16, [UR6+0x530] ;  /* 0x00053006ff107984 */ /* 0x000ea20008000c00 */
        /* <DEDUP_REMOVED lines=19> */
[-C--:B0-----:R-:W-:Y:S02]  /*4760*/  HFMA2 R48, R21, R12.reuse, RZ.H0_H0 ;  /* 0x0000000c15307231 */ /* 0x081fe400000400ff */
[----:B------:R-:W-:Y:S02]  /*4770*/  HFMA2 R47, R35, R12, RZ ;  /* 0x0000000c232f7231 */ /* 0x000fe400000000ff */
[----:B------:R-:W-:-:S02]  /*4780*/  HFMA2 R59, R8, R78, R59 ;  /* 0x0000004e083b7231 */ /* 0x000fc4000000003b */
[-C--:B------:R-:W-:Y:S02]  /*4790*/  HFMA2 R49, R20, R12.reuse, RZ ;  /* 0x0000000c14317231 */ /* 0x080fe400000000ff */
[----:B------:R-:W-:Y:S01]  /*47a0*/  HFMA2 R12, R34, R12, RZ.H0_H0 ;  /* 0x0000000c220c7231 */ /* 0x000fe200000400ff */
[----:B------:R-:W0:Y:S01]  /*47b0*/  LDS.128 R8, [UR6+0x630] ;  /* 0x00063006ff087984 */ /* 0x000e220008000c00 */
        /* <DEDUP_REMOVED lines=16> */
[-C--:B--2---:R-:W-:Y:S01]  /*48c0*/  HFMA2 R47, R35, R16.reuse, RZ ;  /* 0x00000010232f7231 */ /* 0x084fe200000000ff */
[----:B------:R-:W1:Y:S01]  /*48d0*/  LDS.128 R12, [UR6+0x730] ;  /* 0x00073006ff0c7984 */ /* 0x000e620008000c00 */
        /* <DEDUP_REMOVED lines=15> */
[----:B------:R-:W-:Y:S01]  /*49d0*/  UIADD3 UR6, UPT, UPT, UR6, 0x40, URZ ;  /* 0x0000004006067890 */ /* 0x000fe2000fffe0ff */
[----:B------:R-:W-:Y:S02]  /*49e0*/  HFMA2 R7, R47, R80, R7 ;  /* 0x000000502f077231 */ /* 0x000fe40000000007 */
[----:B------:R-:W-:-:S02]  /*49f0*/  HFMA2 R54, R48, R81, R24 ;  /* 0x0000005130367231 */ /* 0x000fc40000000018 */
[----:B------:R-:W-:Y:S02]  /*4a00*/  HFMA2 R53, R49, R79, R25 ;  /* 0x0000004f31357231 */ /* 0x000fe40000000019 */
[----:B------:R-:W-:Y:S02]  /*4a10*/  HFMA2 R52, R16, R78, R26 ;  /* 0x0000004e10347231 */ /* 0x000fe4000000001a */
        /* <DEDUP_REMOVED lines=34> */
[----:B------:R-:W-:Y:S02]  /*4c40*/  HFMA2 R49, R18, R79, R29 ;  /* 0x0000004f12317231 */ /* 0x000fe4000000001d */
[----:B------:R-:W-:Y:S02]  /*4c50*/  HFMA2 R18, R44, R15, R22 ;  /* 0x0000000f2c127231 */ /* 0x000fe40000000016 */
[----:B------:R-:W-:Y:S02]  /*4c60*/  HFMA2 R91, R40, R80, R31 ;  /* 0x00000050285b7231 */ /* 0x000fe4000000001f */
[----:B------:R-:W-:Y:S02]  /*4c70*/  HFMA2 R88, R19, R78, R38 ;  /* 0x0000004e13587231 */ /* 0x000fe40000000026 */
[----:B------:R-:W-:Y:S02]  /*4c80*/  HFMA2 R89, R20, R79, R37 ;  /* 0x0000004f14597231 */ /* 0x000fe40000000025 */
[----:B------:R-:W-:Y:S01]  /*4c90*/  HFMA2 R90, R18, R81, R36 ;  /* 0x00000051125a7231 */ /* 0x000fe20000000024 */
[----:B------:R-:W-:Y:S06]  /*4ca0*/  @!P0 BRA `(.L_x_725) ;  /* 0xffffffc400388947 */ /* 0x000fec000383ffff */
.L_x_723:
[----:B------:R-:W0:Y:S01]  /*4cb0*/  S2UR UR4, SR_CTAID.Y ;  /* 0x00000000000479c3 */ /* 0x000e220000002600 */
[----:B------:R-:W-:Y:S02]  /*4cc0*/  HADD2 R57, R57.H0_H0, R57.H1_H1 ;  /* 0x3000003939397230 */ /* 0x000fe40000000800 */
[----:B------:R-:W-:-:S05]  /*4cd0*/  HADD2 R58, R58.H0_H0, R58.H1_H1 ;  /* 0x3000003a3a3a7230 */ /* 0x000fca0000000800 */
[----:B------:R-:W1:Y:S01]  /*4ce0*/  LDC.64 R2, c[0x0][0x3a0] ;  /* 0x0000e800ff027b82 */ /* 0x000e620000000a00 */
[----:B------:R-:W-:-:S05]  /*4cf0*/  PRMT R57, R57, 0x5410, R58 ;  /* 0x0000541039397816 */ /* 0x000fca000000003a */
[----:B------:R-:W-:Y:S02]  /*4d00*/  HMUL2 R57, R57, RZ.H0_H0 ;  /* 0x200000ff39397232 */ /* 0x000fe40000000000 */
[----:B0-----:R-:W-:-:S05]  /*4d10*/  IMAD R5, R0, UR4, RZ ;  /* 0x0000000400057c24 */ /* 0x001fca000f8e02ff */
[----:B------:R-:W-:-:S05]  /*4d20*/  LEA R5, R5, R84, 0x3 ;  /* 0x0000005405057211 */ /* 0x000fca00078e18ff */
[----:B-1----:R-:W-:-:S05]  /*4d30*/  IMAD.WIDE R2, R5, 0x2, R2 ;  /* 0x0000000205027825 */ /* 0x002fca00078e0202 */
[----:B------:R0:W-:Y:S01]  /*4d40*/  ATOM.E.ADD.F16x2.RN.STRONG.GPU P0, RZ, desc[UR10][R2.64], R57 ;  /* 0x8000003902ff79a2 */ /* 0x0001e2000c10e10a */
[----:B------:R-:W-:Y:S01]  /*4d50*/  HADD2 R56, R56.H0_H0, R56.H1_H1 ;  /* 0x3000003838387230 */ /* 0x000fe20000000800 */
[----:B------:R-:W-:Y:S01]  /*4d60*/  BSSY.RECONVERGENT B0, `(.L_x_726) ;  /* 0x0000011000007945 */ /* 0x000fe20003800200 */
[----:B------:R-:W-:-:S05]  /*4d70*/  HADD2 R28, R55.H0_H0, R55.H1_H1 ;  /* 0x30000037371c7230 */ /* 0x000fca0000000800 */
[----:B------:R-:W-:-:S05]  /*4d80*/  PRMT R56, R56, 0x5410, R28 ;  /* 0x0000541038387816 */ /* 0x000fca000000001c */
[----:B------:R-:W-:Y:S01]  /*4d90*/  HFMA2 R9, R56, RZ, -RZ ;  /* 0x000000ff38097231 */ /* 0x000fe200001000ff */
[----:B0-----:R-:W-:Y:S06]  /*4da0*/  @P0 BRA `(.L_x_727) ;  /* 0x0000000000300947 */ /* 0x001fec0003800000 */
[----:B------:R-:W0:Y:S02]  /*4db0*/  QSPC.E.S P0, RZ, [R2] ;  /* 0x0000000002ff73aa */ /* 0x000e240000000500 */
[----:B0-----:R-:W-:Y:S05]  /*4dc0*/  @!P0 BRA `(.L_x_728) ;  /* 0x00000000001c8947 */ /* 0x001fea0003800000 */
[----:B------:R-:W-:-:S04]  /*4dd0*/  MOV R4, R2 ;  /* 0x0000000200047202 */ /* 0x000fc80000000f00 */
[----:B------:R-:W-:-:S07]  /*4de0*/  MOV R6, R4 ;  /* 0x0000000400067202 */ /* 0x000fce0000000f00 */
.L_x_729:
[----:B------:R-:W0:Y:S02]  /*4df0*/  LDS R4, [R6] ;  /* 0x0000000006047984 */ /* 0x000e240000000800 */
[----:B0-----:R-:W-:-:S05]  /*4e00*/  HADD2 R5, R4, R57 ;  /* 0x0000003904057230 */ /* 0x001fca0000000000 */
[----:B------:R-:W0:Y:S02]  /*4e10*/  ATOMS.CAST.SPIN P0, [R6], R4, R5 ;  /* 0x000000040600758d */ /* 0x000e240001800005 */
[----:B0-----:R-:W-:Y:S05]  /*4e20*/  @!P0 BRA `(.L_x_729) ;  /* 0xfffffffc00f08947 */ /* 0x001fea000383ffff */
[----:B------:R-:W-:Y:S05]  /*4e30*/  BRA `(.L_x_727) ;  /* 0x00000000000c7947 */ /* 0x000fea0003800000 */
.L_x_728:
[----:B------:R-:W2:Y:S02]  /*4e40*/  LD.E R4, desc[UR10][R2.64] ;  /* 0x0000000a02047980 */ /* 0x000ea4000c101900 */
[----:B--2---:R-:W-:-:S05]  /*4e50*/  IADD3 R5, PT, PT, R57, R4, RZ ;  /* 0x0000000439057210 */ /* 0x004fca0007ffe0ff */
[----:B------:R0:W-:Y:S02]  /*4e60*/  ST.E desc[UR10][R2.64], R5 ;  /* 0x0000000502007985 */ /* 0x0001e4000c10190a */
.L_x_727:
[----:B------:R-:W-:Y:S05]  /*4e70*/  BSYNC.RECONVERGENT B0 ;  /* 0x0000000000007941 */ /* 0x000fea0003800200 */
.L_x_726:
[----:B------:R1:W-:Y:S01]  /*4e80*/  ATOM.E.ADD.F16x2.RN.STRONG.GPU P0, RZ, desc[UR10][R2.64+0x4], R9 ;  /* 0x8000040902ff79a2 */ /* 0x0003e2000c10e10a */
[----:B------:R-:W-:Y:S04]  /*4e90*/  BSSY.RECONVERGENT B0, `(.L_x_730) ;  /* 0x000000e000007945 */ /* 0x000fe80003800200 */
[----:B-1----:R-:W-:Y:S05]  /*4ea0*/  @P0 BRA `(.L_x_731) ;  /* 0x0000000000300947 */ /* 0x002fea0003800000 */
[----:B------:R-:W1:Y:S02]  /*4eb0*/  QSPC.E.S P0, RZ, [R2+0x4] ;  /* 0x0000040002ff73aa */ /* 0x000e640000000500 */
[----:B-1----:R-:W-:Y:S05]  /*4ec0*/  @!P0 BRA `(.L_x_732) ;  /* 0x00000000001c8947 */ /* 0x002fea0003800000 */
[----:B------:R-:W-:-:S04]  /*4ed0*/  MOV R4, R2 ;  /* 0x0000000200047202 */ /* 0x000fc80000000f00 */
[----:B------:R-:W-:-:S07]  /*4ee0*/  MOV R6, R4 ;  /* 0x0000000400067202 */ /* 0x000fce0000000f00 */
.L_x_733:
[----:B------:R-:W0:Y:S02]  /*4ef0*/  LDS R4, [R6+0x4] ;  /* 0x0000040006047984 */ /* 0x000e240000000800 */
[----:B0-----:R-:W-:-:S05]  /*4f00*/  HFMA2 R5, R4, 1, 1, R9 ;  /* 0x3c003c0004057831 */ /* 0x001fca0000000009 */
[----:B------:R-:W0:Y:S02]  /*4f10*/  ATOMS.CAST.SPIN P0, [R6+0x4], R4, R5 ;  /* 0x000004040600758d */ /* 0x000e240001800005 */
[----:B0-----:R-:W-:Y:S05]  /*4f20*/  @!P0 BRA `(.L_x_733) ;  /* 0xfffffffc00f08947 */ /* 0x001fea000383ffff */
[----:B------:R-:W-:Y:S05]  /*4f30*/  BRA `(.L_x_731) ;  /* 0x00000000000c7947 */ /* 0x000fea0003800000 */
.L_x_732:
[----:B------:R-:W0:Y:S02]  /*4f40*/  LD.E R4, desc[UR10][R2.64+0x4] ;  /* 0x0000040a02047980 */ /* 0x000e24000c101900 */
[----:B0-----:R-:W-:-:S05]  /*4f50*/  IADD3 R5, PT, PT, R9, R4, RZ ;  /* 0x0000000409057210 */ /* 0x001fca0007ffe0ff */
[----:B------:R1:W-:Y:S02]  /*4f60*/  ST.E desc[UR10][R2.64+0x4], R5 ;  /* 0x0000040502007985 */ /* 0x0003e4000c10190a */
.L_x_731:
[----:B------:R-:W-:Y:S05]  /*4f70*/  BSYNC.RECONVERGENT B0 ;  /* 0x0000000000007941 */ /* 0x000fea0003800200 */
.L_x_730:
[----:B------:R-:W-:Y:S02]  /*4f80*/  HADD2 R64, R64.H0_H0, R64.H1_H1 ;  /* 0x3000004040407230 */ /* 0x000fe40000000800 */
[----:B01----:R-:W-:-:S04]  /*4f90*/  IMAD.WIDE R2, R0, 0x2, R2 ;  /* 0x0000000200027825 */ /* 0x003fc800078e0202 */
[----:B------:R-:W-:-:S05]  /*4fa0*/  HADD2 R32, R65.H0_H0, R65.H1_H1 ;  /* 0x3000004141207230 */ /* 0x000fca0000000800 */
[----:B------:R-:W-:-:S05]  /*4fb0*/  PRMT R64, R64, 0x5410, R32 ;  /* 0x0000541040407816 */ /* 0x000fca0000000020 */
[----:B------:R-:W-:-:S05]  /*4fc0*/  HMUL2 R9, R64, RZ.H0_H0 ;  /* 0x200000ff40097232 */ /* 0x000fca0000000000 */
        /* <DEDUP_REMOVED lines=11> */
.L_x_737:
[----:B------:R-:W0:Y:S02]  /*5080*/  LDS R4, [R6] ;  /* 0x0000000006047984 */ /* 0x000e240000000800 */
[----:B0-----:R-:W-:-:S05]  /*5090*/  HADD2 R5, R4, R9 ;  /* 0x0000000904057230 */ /* 0x001fca0000000000 */
[----:B------:R-:W0:Y:S02]  /*50a0*/  ATOMS.CAST.SPIN P0, [R6], R4, R5 ;  /* 0x000000040600758d */ /* 0x000e240001800005 */
[----:B0-----:R-:W-:Y:S05]  /*50b0*/  @!P0 BRA `(.L_x_737) ;  /* 0xfffffffc00f08947 */ /* 0x001fea000383ffff */
[----:B------:R-:W-:Y:S05]  /*50c0*/  BRA `(.L_x_735) ;  /* 0x00000000000c7947 */ /* 0x000fea0003800000 */
.L_x_736:
[----:B------:R-:W2:Y:S02]  /*50d0*/  LD.E R4, desc[UR10][R2.64] ;  /* 0x0000000a02047980 */ /* 0x000ea4000c101900 */
[----:B--2---:R-:W-:-:S05]  /*50e0*/  IADD3 R5, PT, PT, R9, R4, RZ ;  /* 0x0000000409057210 */ /* 0x004fca0007ffe0ff */
[----:B------:R0:W-:Y:S02]  /*50f0*/  ST.E desc[UR10][R2.64], R5 ;  /* 0x0000000502007985 */ /* 0x0001e4000c10190a */
.L_x_735:
[----:B------:R-:W-:Y:S05]  /*5100*/  BSYNC.RECONVERGENT B0 ;  /* 0x0000000000007941 */ /* 0x000fea0003800200 */
.L_x_734:
[----:B------:R1:W-:Y:S01]  /*5110*/  ATOM.E.ADD.F16x2.RN.STRONG.GPU P0, RZ, desc[UR10][R2.64+0x4], R11 ;  /* 0x8000040b02ff79a2 */ /* 0x0003e2000c10e10a */
[----:B------:R-:W-:Y:S04]  /*5120*/  BSSY.RECONVERGENT B0, `(.L_x_738) ;  /* 0x000000e000007945 */ /* 0x000fe80003800200 */
[----:B-1----:R-:W-:Y:S05]  /*5130*/  @P0 BRA `(.L_x_739) ;  /* 0x0000000000300947 */ /* 0x002fea0003800000 */
[----:B------:R-:W1:Y:S02]  /*5140*/  QSPC.E.S P0, RZ, [R2+0x4] ;  /* 0x0000040002ff73aa */ /* 0x000e640000000500 */
[----:B-1----:R-:W-:Y:S05]  /*5150*/  @!P0 BRA `(.L_x_740) ;  /* 0x00000000001c8947 */ /* 0x002fea0003800000 */
[----:B------:R-:W-:-:S04]  /*5160*/  MOV R4, R2 ;  /* 0x0000000200047202 */ /* 0x000fc80000000f00 */
[----:B------:R-:W-:-:S07]  /*5170*/  MOV R6, R4 ;  /* 0x0000000400067202 */ /* 0x000fce0000000f00 */
.L_x_741:
[----:B------:R-:W0:Y:S02]  /*5180*/  LDS R4, [R6+0x4] ;  /* 0x0000040006047984 */ /* 0x000e240000000800 */
[----:B0-----:R-:W-:-:S05]  /*5190*/  HFMA2 R5, R4, 1, 1, R11 ;  /* 0x3c003c0004057831 */ /* 0x001fca000000000b */
[----:B------:R-:W0:Y:S02]  /*51a0*/  ATOMS.CAST.SPIN P0, [R6+0x4], R4, R5 ;  /* 0x000004040600758d */ /* 0x000e240001800005 */
[----:B0-----:R-:W-:Y:S05]  /*51b0*/  @!P0 BRA `(.L_x_741) ;  /* 0xfffffffc00f08947 */ /* 0x001fea000383ffff */
[----:B------:R-:W-:Y:S05]  /*51c0*/  BRA `(.L_x_739) ;  /* 0x00000000000c7947 */ /* 0x000fea0003800000 */
.L_x_740:
[----:B------:R-:W0:Y:S02]  /*51d0*/  LD.E R4, desc[UR10][R2.64+0x4] ;  /* 0x0000040a02047980 */ /* 0x000e24000c101900 */
[----:B0-----:R-:W-:-:S05]  /*51e0*/  IADD3 R5, PT, PT, R11, R4, RZ ;  /* 0x000000040b057210 */ /* 0x001fca0007ffe0ff */
[----:B------:R1:W-:Y:S02]  /*51f0*/  ST.E desc[UR10][R2.64+0x4], R5 ;  /* 0x0000040502007985 */ /* 0x0003e4000c10190a */
.L_x_739:
[----:B------:R-:W-:Y:S05]  /*5200*/  BSYNC.RECONVERGENT B0 ;  /* 0x0000000000007941 */ /* 0x000fea0003800200 */
.L_x_738:
        /* <DEDUP_REMOVED lines=16> */
.L_x_745:
[----:B------:R-:W0:Y:S02]  /*5310*/  LDS R2, [R6] ;  /* 0x0000000006027984 */ /* 0x000e240000000800 */
[----:B0-----:R-:W-:-:S05]  /*5320*/  HADD2 R3, R2, R9 ;  /* 0x0000000902037230 */ /* 0x001fca0000000000 */
[----:B------:R-:W0:Y:S02]  /*5330*/  ATOMS.CAST.SPIN P0, [R6], R2, R3 ;  /* 0x000000020600758d */ /* 0x000e240001800003 */
[----:B0-----:R-:W-:Y:S05]  /*5340*/  @!P0 BRA `(.L_x_745) ;  /* 0xfffffffc00f08947 */ /* 0x001fea000383ffff */
[----:B------:R-:W-:Y:S05]  /*5350*/  BRA `(.L_x_743) ;  /* 0x00000000000c7947 */ /* 0x000fea0003800000 */
.L_x_744:
[----:B------:R-:W2:Y:S02]  /*5360*/  LD.E R2, desc[UR10][R4.64] ;  /* 0x0000000a04027980 */ /* 0x000ea4000c101900 */
[----:B--2---:R-:W-:-:S05]  /*5370*/  IADD3 R3, PT, PT, R9, R2, RZ ;  /* 0x0000000209037210 */ /* 0x004fca0007ffe0ff */
[----:B------:R0:W-:Y:S02]  /*5380*/  ST.E desc[UR10][R4.64], R3 ;  /* 0x0000000304007985 */ /* 0x0001e4000c10190a */
.L_x_743:
[----:B------:R-:W-:Y:S05]  /*5390*/  BSYNC.RECONVERGENT B0 ;  /* 0x0000000000007941 */ /* 0x000fea0003800200 */
.L_x_742:
[----:B------:R1:W-:Y:S01]  /*53a0*/  ATOM.E.ADD.F16x2.RN.STRONG.GPU P0, RZ, desc[UR10][R4.64+0x4], R11 ;  /* 0x8000040b04ff79a2 */ /* 0x0003e2000c10e10a */
[----:B------:R-:W-:Y:S04]  /*53b0*/  BSSY.RECONVERGENT B0, `(.L_x_746) ;  /* 0x000000e000007945 */ /* 0x000fe80003800200 */
[----:B-1----:R-:W-:Y:S05]  /*53c0*/  @P0 BRA `(.L_x_747) ;  /* 0x0000000000300947 */ /* 0x002fea0003800000 */
[----:B------:R-:W1:Y:S02]  /*53d0*/  QSPC.E.S P0, RZ, [R4+0x4] ;  /* 0x0000040004ff73aa */ /* 0x000e640000000500 */
[----:B-1----:R-:W-:Y:S05]  /*53e0*/  @!P0 BRA `(.L_x_748) ;  /* 0x00000000001c8947 */ /* 0x002fea0003800000 */
[----:B------:R-:W-:-:S04]  /*53f0*/  MOV R2, R4 ;  /* 0x0000000400027202 */ /* 0x000fc80000000f00 */
[----:B------:R-:W-:-:S07]  /*5400*/  MOV R6, R2 ;  /* 0x0000000200067202 */ /* 0x000fce0000000f00 */
.L_x_749:
[----:B------:R-:W0:Y:S02]  /*5410*/  LDS R2, [R6+0x4] ;  /* 0x0000040006027984 */ /* 0x000e240000000800 */
[----:B0-----:R-:W-:-:S05]  /*5420*/  HFMA2 R3, R2, 1, 1, R11 ;  /* 0x3c003c0002037831 */ /* 0x001fca000000000b */
[----:B------:R-:W0:Y:S02]  /*5430*/  ATOMS.CAST.SPIN P0, [R6+0x4], R2, R3 ;  /* 0x000004020600758d */ /* 0x000e240001800003 */
[----:B0-----:R-:W-:Y:S05]  /*5440*/  @!P0 BRA `(.L_x_749) ;  /* 0xfffffffc00f08947 */ /* 0x001fea000383ffff */
[----:B------:R-:W-:Y:S05]  /*5450*/  BRA `(.L_x_747) ;  /* 0x00000000000c7947 */ /* 0x000fea0003800000 */
.L_x_748:
[----:B------:R-:W0:Y:S02]  /*5460*/  LD.E R2, desc[UR10][R4.64+0x4] ;  /* 0x0000040a04027980 */ /* 0x000e24000c101900 */
[----:B0-----:R-:W-:-:S05]  /*5470*/  IADD3 R3, PT, PT, R11, R2, RZ ;  /* 0x000000020b037210 */ /* 0x001fca0007ffe0ff */
[----:B------:R1:W-:Y:S02]  /*5480*/  ST.E desc[UR10][R4.64+0x4], R3 ;  /* 0x0000040304007985 */ /* 0x0003e4000c10190a */
.L_x_747:
[----:B------:R-:W-:Y:S05]  /*5490*/  BSYNC.RECONVERGENT B0 ;  /* 0x0000000000007941 */ /* 0x000fea0003800200 */
.L_x_746:
        /* <DEDUP_REMOVED lines=16> */
.L_x_753:
[----:B------:R-:W0:Y:S02]  /*55a0*/  LDS R2, [R6] ;  /* 0x0000000006027984 */ /* 0x000e240000000800 */
[----:B0-----:R-:W-:-:S05]  /*55b0*/  HADD2 R3, R2, R9 ;  /* 0x0000000902037230 */ /* 0x001fca0000000000 */
[----:B------:R-:W0:Y:S02]  /*55c0*/  ATOMS.CAST.SPIN P0, [R6], R2, R3 ;  /* 0x000000020600758d */ /* 0x000e240001800003 */
[----:B0-----:R-:W-:Y:S05]  /*55d0*/  @!P0 BRA `(.L_x_753) ;  /* 0xfffffffc00f08947 */ /* 0x001fea000383ffff */
[----:B------:R-:W-:Y:S05]  /*55e0*/  BRA `(.L_x_751) ;  /* 0x00000000000c7947 */ /* 0x000fea0003800000 */
.L_x_752:
[----:B------:R-:W2:Y:S02]  /*55f0*/  LD.E R2, desc[UR10][R4.64] ;  /* 0x0000000a04027980 */ /* 0x000ea4000c101900 */
[----:B--2---:R-:W-:-:S05]  /*5600*/  IADD3 R3, PT, PT, R9, R2, RZ ;  /* 0x0000000209037210 */ /* 0x004fca0007ffe0ff */
[----:B------:R0:W-:Y:S02]  /*5610*/  ST.E desc[UR10][R4.64], R3 ;  /* 0x0000000304007985 */ /* 0x0001e4000c10190a */
.L_x_751:
[----:B------:R-:W-:Y:S05]  /*5620*/  BSYNC.RECONVERGENT B0 ;  /* 0x0000000000007941 */ /* 0x000fea0003800200 */
.L_x_750:
[----:B------:R1:W-:Y:S01]  /*5630*/  ATOM.E.ADD.F16x2.RN.STRONG.GPU P0, RZ, desc[UR10][R4.64+0x4], R11 ;  /* 0x8000040b04ff79a2 */ /* 0x0003e2000c10e10a */
[----:B------:R-:W-:Y:S04]  /*5640*/  BSSY.RECONVERGENT B0, `(.L_x_754) ;  /* 0x000000e000007945 */ /* 0x000fe80003800200 */
[----:B-1----:R-:W-:Y:S05]  /*5650*/  @P0 BRA `(.L_x_755) ;  /* 0x0000000000300947 */ /* 0x002fea0003800000 */
[----:B------:R-:W1:Y:S02]  /*5660*/  QSPC.E.S P0, RZ, [R4+0x4] ;  /* 0x0000040004ff73aa */ /* 0x000e640000000500 */
[----:B-1----:R-:W-:Y:S05]  /*5670*/  @!P0 BRA `(.L_x_756) ;  /* 0x00000000001c8947 */ /* 0x002fea0003800000 */
[----:B------:R-:W-:-:S04]  /*5680*/  MOV R2, R4 ;  /* 0x0000000400027202 */ /* 0x000fc80000000f00 */
[----:B------:R-:W-:-:S07]  /*5690*/  MOV R6, R2 ;  /* 0x0000000200067202 */ /* 0x000fce0000000f00 */
.L_x_757:
[----:B------:R-:W0:Y:S02]  /*56a0*/  LDS R2, [R6+0x4] ;  /* 0x0000040006027984 */ /* 0x000e240000000800 */
[----:B0-----:R-:W-:-:S05]  /*56b0*/  HFMA2 R3, R2, 1, 1, R11 ;  /* 0x3c003c0002037831 */ /* 0x001fca000000000b */
[----:B------:R-:W0:Y:S02]  /*56c0*/  ATOMS.CAST.SPIN P0, [R6+0x4], R2, R3 ;  /* 0x000004020600758d */ /* 0x000e240001800003 */
[----:B0-----:R-:W-:Y:S05]  /*56d0*/  @!P0 BRA `(.L_x_757) ;  /* 0xfffffffc00f08947 */ /* 0x001fea000383ffff */
[----:B------:R-:W-:Y:S05]  /*56e0*/  BRA `(.L_x_755) ;  /* 0x00000000000c7947 */ /* 0x000fea0003800000 */
.L_x_756:
[----:B------:R-:W0:Y:S02]  /*56f0*/  LD.E R2, desc[UR10][R4.64+0x4] ;  /* 0x0000040a04027980 */ /* 0x000e24000c101900 */
[----:B0-----:R-:W-:-:S05]  /*5700*/  IADD3 R3, PT, PT, R11, R2, RZ ;  /* 0x000000020b037210 */ /* 0x001fca0007ffe0ff */
[----:B------:R1:W-:Y:S02]  /*5710*/  ST.E desc[UR10][R4.64+0x4], R3 ;  /* 0x0000040304007985 */ /* 0x0003e4000c10190a */
.L_x_755:
[----:B------:R-:W-:Y:S05]  /*5720*/  BSYNC.RECONVERGENT B0 ;  /* 0x0000000000007941 */ /* 0x000fea0003800200 */
.L_x_754:
[----:B------:R-:W-:Y:S02]  /*5730*/  HADD2 R71, R71.H0_H0, R71.H1_H1 ;  /* 0x3000004747477230 */ /* 0x000fe40000000800 */
[----:B------:R-:W-:-:S04]  /*5740*/  IMAD.WIDE R8, R0, 0x2, R4 ;  /* 0x0000000200087825 */ /* 0x000fc800078e0204 */
[----:B------:R-:W-:-:S05]  /*5750*/  HADD2 R72, R72.H0_H0, R72.H1_H1 ;  /* 0x3000004848487230 */ /* 0x000fca0000000800 */
[----:B------:R-:W-:-:S05]  /*5760*/  PRMT R71, R71, 0x5410, R72 ;  /* 0x0000541047477816 */ /* 0x000fca0000000048 */
[----:B------:R-:W-:-:S05]  /*5770*/  HMUL2 R71, R71, R2 ;  /* 0x0000000247477232 */ /* 0x000fca0000000000 */
[----:B------:R2:W-:Y:S01]  /*5780*/  ATOM.E.ADD.F16x2.RN.STRONG.GPU P0, RZ, desc[UR10][R8.64], R71 ;  /* 0x8000004708ff79a2 */ /* 0x0005e2000c10e10a */
[----:B------:R-:W-:Y:S01]  /*5790*/  HADD2 R73, R73.H0_H0, R73.H1_H1 ;  /* 0x3000004949497230 */ /* 0x000fe20000000800 */
[----:B------:R-:W-:Y:S01]  /*57a0*/  BSSY.RECONVERGENT B0, `(.L_x_758) ;  /* 0x0000011000007945 */ /* 0x000fe20003800200 */
[----:B------:R-:W-:-:S05]  /*57b0*/  HADD2 R74, R74.H0_H0, R74.H1_H1 ;  /* 0x3000004a4a4a7230 */ /* 0x000fca0000000800 */
[----:B------:R-:W-:-:S05]  /*57c0*/  PRMT R73, R73, 0x5410, R74 ;  /* 0x0000541049497816 */ /* 0x000fca000000004a */
[----:B------:R-:W-:Y:S01]  /*57d0*/  HFMA2 R73, R73, R2, -RZ ;  /* 0x0000000249497231 */ /* 0x000fe200001000ff */
[----:B--2---:R-:W-:Y:S06]  /*57e0*/  @P0 BRA `(.L_x_759) ;  /* 0x0000000000300947 */ /* 0x004fec0003800000 */
[----:B------:R-:W2:Y:S02]  /*57f0*/  QSPC.E.S P0, RZ, [R8] ;  /* 0x0000000008ff73aa */ /* 0x000ea40000000500 */
[----:B--2---:R-:W-:Y:S05]  /*5800*/  @!P0 BRA `(.L_x_760) ;  /* 0x00000000001c8947 */ /* 0x004fea0003800000 */
[----:B01----:R-:W-:-:S04]  /*5810*/  MOV R4, R8 ;  /* 0x0000000800047202 */ /* 0x003fc80000000f00 */
[----:B------:R-:W-:-:S07]  /*5820*/  MOV R3, R4 ;  /* 0x0000000400037202 */ /* 0x000fce0000000f00 */
.L_x_761:
[----:B------:R-:W0:Y:S02]  /*5830*/  LDS R4, [R3] ;  /* 0x0000000003047984 */ /* 0x000e240000000800 */
[----:B0-----:R-:W-:-:S05]  /*5840*/  HADD2 R5, R4, R71 ;  /* 0x0000004704057230 */ /* 0x001fca0000000000 */
[----:B------:R-:W0:Y:S02]  /*5850*/  ATOMS.CAST.SPIN P0, [R3], R4, R5 ;  /* 0x000000040300758d */ /* 0x000e240001800005 */
[----:B0-----:R-:W-:Y:S05]  /*5860*/  @!P0 BRA `(.L_x_761) ;  /* 0xfffffffc00f08947 */ /* 0x001fea000383ffff */
[----:B------:R-:W-:Y:S05]  /*5870*/  BRA `(.L_x_759) ;  /* 0x00000000000c7947 */ /* 0x000fea0003800000 */
.L_x_760:
[----:B01----:R-:W2:Y:S02]  /*5880*/  LD.E R3, desc[UR10][R8.64] ;  /* 0x0000000a08037980 */ /* 0x003ea4000c101900 */
[----:B--2---:R-:W-:-:S05]  /*5890*/  IADD3 R3, PT, PT, R71, R3, RZ ;  /* 0x0000000347037210 */ /* 0x004fca0007ffe0ff */
[----:B------:R2:W-:Y:S02]  /*58a0*/  ST.E desc[UR10][R8.64], R3 ;  /* 0x0000000308007985 */ /* 0x0005e4000c10190a */
.L_x_759:
[----:B------:R-:W-:Y:S05]  /*58b0*/  BSYNC.RECONVERGENT B0 ;  /* 0x0000000000007941 */ /* 0x000fea0003800200 */
.L_x_758:
[----:B------:R3:W-:Y:S01]  /*58c0*/  ATOM.E.ADD.F16x2.RN.STRONG.GPU P0, RZ, desc[UR10][R8.64+0x4], R73 ;  /* 0x8000044908ff79a2 */ /* 0x0007e2000c10e10a */
[----:B------:R-:W-:Y:S04]  /*58d0*/  BSSY.RECONVERGENT B0, `(.L_x_762) ;  /* 0x000000e000007945 */ /* 0x000fe80003800200 */
[----:B---3--:R-:W-:Y:S05]  /*58e0*/  @P0 BRA `(.L_x_763) ;  /* 0x0000000000300947 */ /* 0x008fea0003800000 */
[----:B------:R-:W3:Y:S02]  /*58f0*/  QSPC.E.S P0, RZ, [R8+0x4] ;  /* 0x0000040008ff73aa */ /* 0x000ee40000000500 */
[----:B---3--:R-:W-:Y:S05]  /*5900*/  @!P0 BRA `(.L_x_764) ;  /* 0x00000000001c8947 */ /* 0x008fea0003800000 */
[----:B01----:R-:W-:-:S04]  /*5910*/  MOV R4, R8 ;  /* 0x0000000800047202 */ /* 0x003fc80000000f00 */
[----:B--2---:R-:W-:-:S07]  /*5920*/  MOV R3, R4 ;  /* 0x0000000400037202 */ /* 0x004fce0000000f00 */
.L_x_765:
[----:B------:R-:W0:Y:S02]  /*5930*/  LDS R4, [R3+0x4] ;  /* 0x0000040003047984 */ /* 0x000e240000000800 */
[----:B0-----:R-:W-:-:S05]  /*5940*/  HFMA2 R5, R4, 1, 1, R73 ;  /* 0x3c003c0004057831 */ /* 0x001fca0000000049 */
[----:B------:R-:W0:Y:S02]  /*5950*/  ATOMS.CAST.SPIN P0, [R3+0x4], R4, R5 ;  /* 0x000004040300758d */ /* 0x000e240001800005 */
[----:B0-----:R-:W-:Y:S05]  /*5960*/  @!P0 BRA `(.L_x_765) ;  /* 0xfffffffc00f08947 */ /* 0x001fea000383ffff */
[----:B------:R-:W-:Y:S05]  /*5970*/  BRA `(.L_x_763) ;  /* 0x00000000000c7947 */ /* 0x000fea0003800000 */
.L_x_764:
[----:B012---:R-:W2:Y:S02]  /*5980*/  LD.E R3, desc[UR10][R8.64+0x4] ;  /* 0x0000040a08037980 */ /* 0x007ea4000c101900 */
[----:B--2---:R-:W-:-:S05]  /*5990*/  IADD3 R3, PT, PT, R73, R3, RZ ;  /* 0x0000000349037210 */ /* 0x004fca0007ffe0ff */
[----:B------:R3:W-:Y:S02]  /*59a0*/  ST.E desc[UR10][R8.64+0x4], R3 ;  /* 0x0000040308007985 */ /* 0x0007e4000c10190a */
.L_x_763:
[----:B------:R-:W-:Y:S05]  /*59b0*/  BSYNC.RECONVERGENT B0 ;  /* 0x0000000000007941 */ /* 0x000fea0003800200 */
.L_x_762:
[----:B------:R-:W-:Y:S02]  /*59c0*/  HADD2 R7, R7.H0_H0, R7.H1_H1 ;  /* 0x3000000707077230 */ /* 0x000fe40000000800 */
[----:B--23--:R-:W-:-:S04]  /*59d0*/  IMAD.WIDE R8, R0, 0x2, R8 ;  /* 0x0000000200087825 */ /* 0x00cfc800078e0208 */
        /* <DEDUP_REMOVED lines=14> */
.L_x_769:
[----:B------:R-:W0:Y:S02]  /*5ac0*/  LDS R4, [R3] ;  /* 0x0000000003047984 */ /* 0x000e240000000800 */
[----:B0-----:R-:W-:-:S05]  /*5ad0*/  HADD2 R5, R4, R7 ;  /* 0x0000000704057230 */ /* 0x001fca0000000000 */
[----:B------:R-:W0:Y:S02]  /*5ae0*/  ATOMS.CAST.SPIN P0, [R3], R4, R5 ;  /* 0x000000040300758d */ /* 0x000e240001800005 */
[----:B0-----:R-:W-:Y:S05]  /*5af0*/  @!P0 BRA `(.L_x_769) ;  /* 0xfffffffc00f08947 */ /* 0x001fea000383ffff */
[----:B------:R-:W-:Y:S05]  /*5b00*/  BRA `(.L_x_767) ;  /* 0x00000000000c7947 */ /* 0x000fea0003800000 */
.L_x_768:
[----:B01----:R-:W2:Y:S02]  /*5b10*/  LD.E R3, desc[UR10][R8.64] ;  /* 0x0000000a08037980 */ /* 0x003ea4000c101900 */
[----:B--2---:R-:W-:-:S05]  /*5b20*/  IADD3 R3, PT, PT, R7, R3, RZ ;  /* 0x0000000307037210 */ /* 0x004fca0007ffe0ff */
[----:B------:R2:W-:Y:S02]  /*5b30*/  ST.E desc[UR10][R8.64], R3 ;  /* 0x0000000308007985 */ /* 0x0005e4000c10190a */
.L_x_767:
[----:B------:R-:W-:Y:S05]  /*5b40*/  BSYNC.RECONVERGENT B0 ;  /* 0x0000000000007941 */ /* 0x000fea0003800200 */
.L_x_766:
[----:B------:R3:W-:Y:S01]  /*5b50*/  ATOM.E.ADD.F16x2.RN.STRONG.GPU P0, RZ, desc[UR10][R8.64+0x4], R53 ;  /* 0x8000043508ff79a2 */ /* 0x0007e2000c10e10a */
[----:B------:R-:W-:Y:S04]  /*5b60*/  BSSY.RECONVERGENT B0, `(.L_x_770) ;  /* 0x000000e000007945 */ /* 0x000fe80003800200 */
[----:B---3--:R-:W-:Y:S05]  /*5b70*/  @P0 BRA `(.L_x_771) ;  /* 0x0000000000300947 */ /* 0x008fea0003800000 */
[----:B------:R-:W3:Y:S02]  /*5b80*/  QSPC.E.S P0, RZ, [R8+0x4] ;  /* 0x0000040008ff73aa */ /* 0x000ee40000000500 */
[----:B---3--:R-:W-:Y:S05]  /*5b90*/  @!P0 BRA `(.L_x_772) ;  /* 0x00000000001c8947 */ /* 0x008fea0003800000 */
[----:B01----:R-:W-:-:S04]  /*5ba0*/  MOV R4, R8 ;  /* 0x0000000800047202 */ /* 0x003fc80000000f00 */
[----:B--2---:R-:W-:-:S07]  /*5bb0*/  MOV R3, R4 ;  /* 0x0000000400037202 */ /* 0x004fce0000000f00 */
.L_x_773:
[----:B------:R-:W0:Y:S02]  /*5bc0*/  LDS R4, [R3+0x4] ;  /* 0x0000040003047984 */ /* 0x000e240000000800 */
[----:B0-----:R-:W-:-:S05]  /*5bd0*/  HFMA2 R5, R4, 1, 1, R53 ;  /* 0x3c003c0004057831 */ /* 0x001fca0000000035 */
[----:B------:R-:W0:Y:S02]  /*5be0*/  ATOMS.CAST.SPIN P0, [R3+0x4], R4, R5 ;  /* 0x000004040300758d */ /* 0x000e240001800005 */
[----:B0-----:R-:W-:Y:S05]  /*5bf0*/  @!P0 BRA `(.L_x_773) ;  /* 0xfffffffc00f08947 */ /* 0x001fea000383ffff */
[----:B------:R-:W-:Y:S05]  /*5c00*/  BRA `(.L_x_771) ;  /* 0x00000000000c7947 */ /* 0x000fea0003800000 */
.L_x_772:
[----:B012---:R-:W2:Y:S02]  /*5c10*/  LD.E R3, desc[UR10][R8.64+0x4] ;  /* 0x0000040a08037980 */ /* 0x007ea4000c101900 */
[----:B--2---:R-:W-:-:S05]  /*5c20*/  IADD3 R3, PT, PT, R53, R3, RZ ;  /* 0x0000000335037210 */ /* 0x004fca0007ffe0ff */
[----:B------:R3:W-:Y:S02]  /*5c30*/  ST.E desc[UR10][R8.64+0x4], R3 ;  /* 0x0000040308007985 */ /* 0x0007e4000c10190a */
.L_x_771:
[----:B------:R-:W-:Y:S05]  /*5c40*/  BSYNC.RECONVERGENT B0 ;  /* 0x0000000000007941 */ /* 0x000fea0003800200 */
.L_x_770:
        /* <DEDUP_REMOVED lines=16> */
.L_x_777:
[----:B------:R-:W0:Y:S02]  /*5d50*/  LDS R4, [R3] ;  /* 0x0000000003047984 */ /* 0x000e240000000800 */
[----:B0-----:R-:W-:-:S05]  /*5d60*/  HADD2 R5, R4, R51 ;  /* 0x0000003304057230 */ /* 0x001fca0000000000 */
[----:B------:R-:W0:Y:S02]  /*5d70*/  ATOMS.CAST.SPIN P0, [R3], R4, R5 ;  /* 0x000000040300758d */ /* 0x000e240001800005 */
[----:B0-----:R-:W-:Y:S05]  /*5d80*/  @!P0 BRA `(.L_x_777) ;  /* 0xfffffffc00f08947 */ /* 0x001fea000383ffff */
[----:B------:R-:W-:Y:S05]  /*5d90*/  BRA `(.L_x_775) ;  /* 0x00000000000c7947 */ /* 0x000fea0003800000 */
.L_x_776:
[----:B01----:R-:W2:Y:S02]  /*5da0*/  LD.E R3, desc[UR10][R8.64] ;  /* 0x0000000a08037980 */ /* 0x003ea4000c101900 */
[----:B--2---:R-:W-:-:S05]  /*5db0*/  IADD3 R3, PT, PT, R51, R3, RZ ;  /* 0x0000000333037210 */ /* 0x004fca0007ffe0ff */
[----:B------:R2:W-:Y:S02]  /*5dc0*/  ST.E desc[UR10][R8.64], R3 ;  /* 0x0000000308007985 */ /* 0x0005e4000c10190a */
.L_x_775:
[----:B------:R-:W-:Y:S05]  /*5dd0*/  BSYNC.RECONVERGENT B0 ;  /* 0x0000000000007941 */ /* 0x000fea0003800200 */
.L_x_774:
[----:B------:R3:W-:Y:S01]  /*5de0*/  ATOM.E.ADD.F16x2.RN.STRONG.GPU P0, RZ, desc[UR10][R8.64+0x4], R49 ;  /* 0x8000043108ff79a2 */ /* 0x0007e2000c10e10a */
[----:B------:R-:W-:Y:S04]  /*5df0*/  BSSY.RECONVERGENT B0, `(.L_x_778) ;  /* 0x000000e000007945 */ /* 0x000fe80003800200 */
[----:B---3--:R-:W-:Y:S05]  /*5e00*/  @P0 BRA `(.L_x_779) ;  /* 0x0000000000300947 */ /* 0x008fea0003800000 */
[----:B------:R-:W3:Y:S02]  /*5e10*/  QSPC.E.S P0, RZ, [R8+0x4] ;  /* 0x0000040008ff73aa */ /* 0x000ee40000000500 */
[----:B---3--:R-:W-:Y:S05]  /*5e20*/  @!P0 BRA `(.L_x_780) ;  /* 0x00000000001c8947 */ /* 0x008fea0003800000 */
[----:B01----:R-:W-:-:S04]  /*5e30*/  MOV R4, R8 ;  /* 0x0000000800047202 */ /* 0x003fc80000000f00 */
[----:B--2---:R-:W-:-:S07]  /*5e40*/  MOV R3, R4 ;  /* 0x0000000400037202 */ /* 0x004fce0000000f00 */
.L_x_781:
[----:B------:R-:W0:Y:S02]  /*5e50*/  LDS R4, [R3+0x4] ;  /* 0x0000040003047984 */ /* 0x000e240000000800 */
[----:B0-----:R-:W-:-:S05]  /*5e60*/  HFMA2 R5, R4, 1, 1, R49 ;  /* 0x3c003c0004057831 */ /* 0x001fca0000000031 */
[----:B------:R-:W0:Y:S02]  /*5e70*/  ATOMS.CAST.SPIN P0, [R3+0x4], R4, R5 ;  /* 0x000004040300758d */ /* 0x000e240001800005 */
[----:B0-----:R-:W-:Y:S05]  /*5e80*/  @!P0 BRA `(.L_x_781) ;  /* 0xfffffffc00f08947 */ /* 0x001fea000383ffff */
[----:B------:R-:W-:Y:S05]  /*5e90*/  BRA `(.L_x_779) ;  /* 0x00000000000c7947 */ /* 0x000fea0003800000 */
.L_x_780:
[----:B012---:R-:W2:Y:S02]  /*5ea0*/  LD.E R3, desc[UR10][R8.64+0x4] ;  /* 0x0000040a08037980 */ /* 0x007ea4000c101900 */
[----:B--2---:R-:W-:-:S05]  /*5eb0*/  IADD3 R3, PT, PT, R49, R3, RZ ;  /* 0x0000000331037210 */ /* 0x004fca0007ffe0ff */
[----:B------:R3:W-:Y:S02]  /*5ec0*/  ST.E desc[UR10][R8.64+0x4], R3 ;  /* 0x0000040308007985 */ /* 0x0007e4000c10190a */
.L_x_779:
[----:B------:R-:W-:Y:S05]  /*5ed0*/  BSYNC.RECONVERGENT B0 ;  /* 0x0000000000007941 */ /* 0x000fea0003800200 */
.L_x_778:
        /* <DEDUP_REMOVED lines=14> */
[----:B------:R-:W-:-:S04]  /*5fc0*/  MOV R2, R8 ;  /* 0x0000000800027202 */ /* 0x000fc80000000f00 */
[----:B------:R-:W-:-:S07]  /*5fd0*/  MOV R0, R2 ;  /* 0x0000000200007202 */ /* 0x000fce0000000f00 */
.L_x_785:
[----:B------:R-:W0:Y:S02]  /*5fe0*/  LDS R2, [R0] ;  /* 0x0000000000027984 */ /* 0x000e240000000800 */
[----:B01----:R-:W-:-:S05]  /*5ff0*/  HADD2 R3, R2, R91 ;  /* 0x0000005b02037230 */ /* 0x003fca0000000000 */
[----:B------:R-:W0:Y:S02]  /*6000*/  ATOMS.CAST.SPIN P0, [R0], R2, R3 ;  /* 0x000000020000758d */ /* 0x000e240001800003 */
[----:B0-----:R-:W-:Y:S05]  /*6010*/  @!P0 BRA `(.L_x_785) ;  /* 0xfffffffc00f08947 */ /* 0x001fea000383ffff */
[----:B------:R-:W-:Y:S05]  /*6020*/  BRA `(.L_x_783) ;  /* 0x00000000000c7947 */ /* 0x000fea0003800000 */
.L_x_784:
[----:B------:R-:W0:Y:S02]  /*6030*/  LD.E R0, desc[UR10][R8.64] ;  /* 0x0000000a08007980 */ /* 0x000e24000c101900 */
[----:B01----:R-:W-:-:S05]  /*6040*/  IADD3 R3, PT, PT, R91, R0, RZ ;  /* 0x000000005b037210 */ /* 0x003fca0007ffe0ff */
[----:B------:R2:W-:Y:S02]  /*6050*/  ST.E desc[UR10][R8.64], R3 ;  /* 0x0000000308007985 */ /* 0x0005e4000c10190a */
.L_x_783:
[----:B------:R-:W-:Y:S05]  /*6060*/  BSYNC.RECONVERGENT B0 ;  /* 0x0000000000007941 */ /* 0x000fea0003800200 */
.L_x_782:
[----:B------:R3:W-:Y:S02]  /*6070*/  ATOM.E.ADD.F16x2.RN.STRONG.GPU P0, RZ, desc[UR10][R8.64+0x4], R89 ;  /* 0x8000045908ff79a2 */ /* 0x0007e4000c10e10a */
[----:B---3--:R-:W-:Y:S05]  /*6080*/  @P0 EXIT ;  /* 0x000000000000094d */ /* 0x008fea0003800000 */
[----:B------:R-:W3:Y:S02]  /*6090*/  QSPC.E.S P0, RZ, [R8+0x4] ;  /* 0x0000040008ff73aa */ /* 0x000ee40000000500 */
[----:B---3--:R-:W-:Y:S05]  /*60a0*/  @!P0 BRA `(.L_x_786) ;  /* 0x00000000001c8947 */ /* 0x008fea0003800000 */
[----:B------:R-:W-:-:S04]  /*60b0*/  MOV R2, R8 ;  /* 0x0000000800027202 */ /* 0x000fc80000000f00 */
[----:B------:R-:W-:-:S07]  /*60c0*/  MOV R0, R2 ;  /* 0x0000000200007202 */ /* 0x000fce0000000f00 */
.L_x_787:
[----:B------:R-:W0:Y:S02]  /*60d0*/  LDS R2, [R0+0x4] ;  /* 0x0000040000027984 */ /* 0x000e240000000800 */
[----:B012---:R-:W-:-:S05]  /*60e0*/  HFMA2 R3, R2, 1, 1, R89 ;  /* 0x3c003c0002037831 */ /* 0x007fca0000000059 */
[----:B------:R-:W0:Y:S02]  /*60f0*/  ATOMS.CAST.SPIN P0, [R0+0x4], R2, R3 ;  /* 0x000004020000758d */ /* 0x000e240001800003 */
[----:B0-----:R-:W-:Y:S05]  /*6100*/  @!P0 BRA `(.L_x_787) ;  /* 0xfffffffc00f08947 */ /* 0x001fea000383ffff */
[----:B------:R-:W-:Y:S05]  /*6110*/  EXIT ;  /* 0x000000000000794d */ /* 0x000fea0003800000 */
.L_x_786:
[----:B------:R-:W0:Y:S02]  /*6120*/  LD.E R0, desc[UR10][R8.64+0x4] ;  /* 0x0000040a08007980 */ /* 0x000e24000c101900 */
[----:B012---:R-:W-:-:S05]  /*6130*/  IADD3 R3, PT, PT, R89, R0, RZ ;  /* 0x0000000059037210 */ /* 0x007fca0007ffe0ff */
[----:B------:R-:W-:Y:S01]  /*6140*/  ST.E desc[UR10][R8.64+0x4], R3 ;  /* 0x0000040308007985 */ /* 0x000fe2000c10190a */
[----:B------:R-:W-:Y:S05]  /*6150*/  EXIT ;  /* 0x000000000000794d */ /* 0x000fea0003800000 */
.L_x_788:
        /* <DEDUP_REMOVED lines=10> */
.L_x_3303:


//--------------------- .text._Z28gemm_half_q_half_gptq_kernelILi7ELb0ELb1EEvPK6__halfPKjS4_S2_PS0_iiiiiPKtibS2_i --------------------------
	.section	.text._Z28gemm_half_q_half_gptq_kernelILi7ELb0ELb1EEvPK6__halfPKjS4_S2_PS0_iiiiiPKtibS2_i,"ax",@progbits
	.align	128
        .global         _Z28gemm_half_q_half_gptq_kernelILi7ELb0ELb1EEvPK6__halfPKjS4_S2_PS0_iiiiiPKtibS2_i
        .type           _Z28gemm_half_q_half_gptq_kernelILi7ELb0ELb1EEvPK6__halfPKjS4_S2_PS0_iiiiiPKtibS2_i,@function
        .size           _Z28gemm_half_q_half_gptq_kernelILi7ELb0ELb1EEvPK6__halfPKjS4_S2_PS0_iiiiiPKtibS2_i,(.L_x_3304 - _Z28gemm_half_q_half_gptq_kernelILi7ELb0ELb1EEvPK6__halfPKjS4_S2_PS0_iiiiiPKtibS2_i)
        .other          _Z28gemm_half_q_half_gptq_kernelILi7ELb0ELb1EEvPK6__halfPKjS4_S2_PS0_iiiiiPKtibS2_i,@"STO_CUDA_ENTRY STV_DEFAULT"
_Z28gemm_half_q_half_gptq_kernelILi7ELb0ELb1EEvPK6__halfPKjS4_S2_PS0_iiiiiPKtibS2_i:
.text._Z28gemm_half_q_half_gptq_kernelILi7ELb0ELb1EEvPK6__halfPKjS4_S2_PS0_iiiiiPKtibS2_i:
[----:B------:R-:W-:Y:S01]  /*0000*/  LDC R1, c[0x0][0x37c] ;  /* 0x0000df00ff017b82 */ /* 0x000fe20000000800 */
[----:B------:R-:W0:Y:S07]  /*0010*/  S2R R3, SR_CTAID.Z ;  /* 0x0000000000037919 */ /* 0x000e2e0000002700 */
[----:B------:R-:W1:Y:S01]  /*0020*/  LDC R7, c[0x0][0x3b0] ;  /* 0x0000ec00ff077b82 */ /* 0x000e620000000800 */
[----:B------:R-:W2:Y:S01]  /*0030*/  LDCU.64 UR8, c[0x0][0x358] ;  /* 0x00006b00ff0877ac */ /* 0x000ea20008000a00 */
[----:B------:R-:W-:Y:S01]  /*0040*/  BSSY.RECONVERGENT B0, `(.L_x_789) ;  /* 0x000007c000007945 */ /* 0x000fe20003800200 */
[----:B------:R-:W3:Y:S01]  /*0050*/  S2R R5, SR_TID.X ;  /* 0x0000000000057919 */ /* 0x000ee20000002100 */
[----:B------:R-:W4:Y:S04]  /*0060*/  S2R R0, SR_CTAID.X ;  /* 0x0000000000007919 */ /* 0x000f280000002500 */
[----:B------:R-:W5:Y:S01]  /*0070*/  S2UR UR4, SR_CTAID.Y ;  /* 0x00000000000479c3 */ /* 0x000f620000002600 */
[----:B0-----:R-:W-:Y:S01]  /*0080*/  SHF.L.U32 R84, R3, 0x7, RZ ;  /* 0x0000000703547819 */ /* 0x001fe200000006ff */
[----:B-----5:R-:W-:-:S03]  /*0090*/  UIMAD UR4, UR4, 0x7, URZ ;  /* 0x00000007040478a4 */ /* 0x020fc6000f8e02ff */
[CC--:B---3--:R-:W-:Y:S02]  /*00a0*/  IADD3 R17, PT, PT, R84.reuse, R5.reuse, RZ ;  /* 0x0000000554117210 */ /* 0x0c8fe40007ffe0ff */
[----:B-1----:R-:W-:Y:S02]  /*00b0*/  VIADDMNMX R86, R84, 0x80, R7, PT ;  /* 0x0000008054567846 */ /* 0x002fe40003800107 */
[----:B----4-:R-:W-:Y:S02]  /*00c0*/  LEA R0, R0, R5, 0x7 ;  /* 0x0000000500007211 */ /* 0x010fe400078e38ff */
[----:B------:R-:W-:Y:S02]  /*00d0*/  ISETP.GE.AND P0, PT, R17, R86, PT ;  /* 0x000000561100720c */ /* 0x000fe40003f06270 */
        /* <DEDUP_REMOVED lines=12> */
[CC--:B------:R-:W-:Y:S02]  /*01a0*/  IADD3 R4, PT, PT, R2.reuse, R7.reuse, RZ ;  /* 0x0000000702047210 */ /* 0x0c0fe40007ffe0ff */
[C---:B------:R-:W-:Y:S02]  /*01b0*/  IADD3 R9, P0, PT, R17.reuse, R2, RZ ;  /* 0x0000000211097210 */ /* 0x040fe40007f1e0ff */
[----:B------:R-:W-:Y:S02]  /*01c0*/  IADD3 R11, P1, PT, R17, R4, RZ ;  /* 0x00000004110b7210 */ /* 0x000fe40007f3e0ff */
[----:B------:R-:W-:Y:S02]  /*01d0*/  LEA.HI.X.SX32 R14, R2, RZ, 0x1, P0 ;  /* 0x000000ff020e7211 */ /* 0x000fe400000f0eff */
[C---:B------:R-:W-:Y:S02]  /*01e0*/  IADD3 R2, PT, PT, R4.reuse, R7, RZ ;  /* 0x0000000704027210 */ /* 0x040fe40007ffe0ff */
[----:B------:R-:W-:-:S02]  /*01f0*/  LEA.HI.X.SX32 R12, R4, RZ, 0x1, P1 ;  /* 0x000000ff040c7211 */ /* 0x000fc400008f0eff */
[----:B0-----:R-:W-:Y:S02]  /*0200*/  LEA R8, P0, R9, UR6, 0x1 ;  /* 0x0000000609087c11 */ /* 0x001fe4000f8008ff */
[----:B------:R-:W-:Y:S02]  /*0210*/  LEA R10, P1, R11, UR6, 0x1 ;  /* 0x000000060b0a7c11 */ /* 0x000fe4000f8208ff */
[----:B------:R-:W-:Y:S02]  /*0220*/  IADD3 R6, P2, PT, R17, R2, RZ ;  /* 0x0000000211067210 */ /* 0x000fe40007f5e0ff */
[----:B------:R-:W-:Y:S02]  /*0230*/  IADD3 R4, PT, PT, R2, R7, RZ ;  /* 0x0000000702047210 */ /* 0x000fe40007ffe0ff */
[----:B------:R-:W-:Y:S02]  /*0240*/  LEA.HI.X R9, R9, UR7, R14, 0x1, P0 ;  /* 0x0000000709097c11 */ /* 0x000fe400080f0c0e */
[----:B------:R-:W-:-:S02]  /*0250*/  LEA.HI.X R11, R11, UR7, R12, 0x1, P1 ;  /* 0x000000070b0b7c11 */ /* 0x000fc400088f0c0c */
[----:B------:R-:W-:Y:S01]  /*0260*/  LEA.HI.X.SX32 R13, R2, RZ, 0x1, P2 ;  /* 0x000000ff020d7211 */ /* 0x000fe200010f0eff */
[----:B------:R0:W2:Y:S01]  /*0270*/  LDG.E.U16.CONSTANT R19, desc[UR8][R8.64] ;  /* 0x0000000808137981 */ /* 0x0000a2000c1e9500 */
[C---:B------:R-:W-:Y:S02]  /*0280*/  LEA R12, P0, R6.reuse, UR6, 0x1 ;  /* 0x00000006060c7c11 */ /* 0x040fe4000f8008ff */
[----:B------:R-:W-:Y:S01]  /*0290*/  IADD3 R2, P1, PT, R17, R4, RZ ;  /* 0x0000000411027210 */ /* 0x000fe20007f3e0ff */
[----:B------:R1:W3:Y:S01]  /*02a0*/  LDG.E.U16.CONSTANT R21, desc[UR8][R10.64] ;  /* 0x000000080a157981 */ /* 0x0002e2000c1e9500 */
[----:B------:R-:W-:Y:S02]  /*02b0*/  LEA.HI.X R13, R6, UR7, R13, 0x1, P0 ;  /* 0x00000007060d7c11 */ /* 0x000fe400080f0c0d */
[----:B------:R-:W-:Y:S02]  /*02c0*/  LEA.HI.X.SX32 R15, R4, RZ, 0x1, P1 ;  /* 0x000000ff040f7211 */ /* 0x000fe400008f0eff */
[----:B------:R-:W-:-:S02]  /*02d0*/  LEA R14, P0, R2, UR6, 0x1 ;  /* 0x00000006020e7c11 */ /* 0x000fc4000f8008ff */
[-C--:B------:R-:W-:Y:S01]  /*02e0*/  IADD3 R4, PT, PT, R4, R7.reuse, RZ ;  /* 0x0000000704047210 */ /* 0x080fe20007ffe0ff */
[----:B------:R-:W4:Y:S01]  /*02f0*/  LDG.E.U16.CONSTANT R13, desc[UR8][R12.64] ;  /* 0x000000080c0d7981 */ /* 0x000f22000c1e9500 */
[----:B------:R-:W-:Y:S02]  /*0300*/  LEA.HI.X R15, R2, UR7, R15, 0x1, P0 ;  /* 0x00000007020f7c11 */ /* 0x000fe400080f0c0f */
[-C--:B------:R-:W-:Y:S02]  /*0310*/  IADD3 R2, PT, PT, R4, R7.reuse, RZ ;  /* 0x0000000704027210 */ /* 0x080fe40007ffe0ff */
[C---:B------:R-:W-:Y:S02]  /*0320*/  IADD3 R16, P0, PT, R17.reuse, R4, RZ ;  /* 0x0000000411107210 */ /* 0x040fe40007f1e0ff */
[----:B------:R-:W-:Y:S01]  /*0330*/  IADD3 R6, PT, PT, R2, R7, RZ ;  /* 0x0000000702067210 */ /* 0x000fe20007ffe0ff */
[----:B------:R-:W5:Y:S01]  /*0340*/  LDG.E.U16.CONSTANT R15, desc[UR8][R14.64] ;  /* 0x000000080e0f7981 */ /* 0x000f62000c1e9500 */
[----:B------:R-:W-:-:S02]  /*0350*/  IADD3 R18, P2, PT, R17, R2, RZ ;  /* 0x0000000211127210 */ /* 0x000fc40007f5e0ff */
[----:B0-----:R-:W-:Y:S02]  /*0360*/  LEA.HI.X.SX32 R9, R4, RZ, 0x1, P0 ;  /* 0x000000ff04097211 */ /* 0x001fe400000f0eff */
[----:B------:R-:W-:Y:S02]  /*0370*/  LEA R8, P1, R16, UR6, 0x1 ;  /* 0x0000000610087c11 */ /* 0x000fe4000f8208ff */
[----:B------:R-:W-:Y:S02]  /*0380*/  IADD3 R17, P0, PT, R17, R6, RZ ;  /* 0x0000000611117210 */ /* 0x000fe40007f1e0ff */
[----:B------:R-:W-:Y:S02]  /*0390*/  LEA.HI.X.SX32 R23, R2, RZ, 0x1, P2 ;  /* 0x000000ff02177211 */ /* 0x000fe400010f0eff */
[----:B------:R-:W-:Y:S02]  /*03a0*/  LEA.HI.X R9, R16, UR7, R9, 0x1, P1 ;  /* 0x0000000710097c11 */ /* 0x000fe400088f0c09 */
[----:B------:R-:W-:-:S02]  /*03b0*/  LEA.HI.X.SX32 R6, R6, RZ, 0x1, P0 ;  /* 0x000000ff06067211 */ /* 0x000fc400000f0eff */
[C---:B-1----:R-:W-:Y:S02]  /*03c0*/  LEA R10, P2, R18.reuse, UR6, 0x1 ;  /* 0x00000006120a7c11 */ /* 0x042fe4000f8408ff */
[C---:B------:R-:W-:Y:S01]  /*03d0*/  LEA R16, P0, R17.reuse, UR6, 0x1 ;  /* 0x0000000611107c11 */ /* 0x040fe2000f8008ff */
[----:B------:R-:W5:Y:S01]  /*03e0*/  LDG.E.U16.CONSTANT R9, desc[UR8][R8.64] ;  /* 0x0000000808097981 */ /* 0x000f62000c1e9500 */
[----:B------:R-:W-:Y:S02]  /*03f0*/  LEA.HI.X R11, R18, UR7, R23, 0x1, P2 ;  /* 0x00000007120b7c11 */ /* 0x000fe400090f0c17 */
        /* <DEDUP_REMOVED lines=11> */
.L_x_791:
        /* <DEDUP_REMOVED lines=8> */
[----:B------:R-:W-:Y:S02]  /*0530*/  IADD3 R19, PT, PT, R12, R7, RZ ;  /* 0x000000070c137210 */ /* 0x000fe40007ffe0ff */
[-C--:B--2---:R-:W-:Y:S02]  /*0540*/  IADD3 R6, P0, PT, R11, R2.reuse, RZ ;  /* 0x000000020b067210 */ /* 0x084fe40007f1e0ff */
[----:B------:R-:W-:Y:S02]  /*0550*/  IADD3 R4, P1, PT, R15, R2, RZ ;  /* 0x000000020f047210 */ /* 0x000fe40007f3e0ff */
[----:B------:R-:W-:Y:S02]  /*0560*/  LEA.HI.X.SX32 R11, R11, RZ, 0x1, P0 ;  /* 0x000000ff0b0b7211 */ /* 0x000fe400000f0eff */
[----:B0-----:R-:W-:Y:S02]  /*0570*/  LEA R10, P0, R6, UR6, 0x1 ;  /* 0x00000006060a7c11 */ /* 0x001fe4000f8008ff */
[----:B------:R-:W-:-:S02]  /*0580*/  LEA.HI.X.SX32 R15, R15, RZ, 0x1, P1 ;  /* 0x000000ff0f0f7211 */ /* 0x000fc400008f0eff */
[----:B------:R-:W-:Y:S02]  /*0590*/  LEA.HI.X R11, R6, UR7, R11, 0x1, P0 ;  /* 0x00000007060b7c11 */ /* 0x000fe400080f0c0b */
[----:B------:R-:W-:Y:S02]  /*05a0*/  LEA R8, P0, R4, UR6, 0x1 ;  /* 0x0000000604087c11 */ /* 0x000fe4000f8008ff */
[-C--:B------:R-:W-:Y:S02]  /*05b0*/  IADD3 R6, P1, PT, R12, R2.reuse, RZ ;  /* 0x000000020c067210 */ /* 0x080fe40007f3e0ff */
[----:B------:R-:W-:Y:S01]  /*05c0*/  LEA.HI.X R9, R4, UR7, R15, 0x1, P0 ;  /* 0x0000000704097c11 */ /* 0x000fe200080f0c0f */
[----:B------:R-:W2:Y:S01]  /*05d0*/  LDG.E.U16.CONSTANT R11, desc[UR8][R10.64] ;  /* 0x000000080a0b7981 */ /* 0x000ea2000c1e9500 */
[----:B------:R-:W-:Y:S02]  /*05e0*/  IADD3 R4, P0, PT, R19, R2, RZ ;  /* 0x0000000213047210 */ /* 0x000fe40007f1e0ff */
[----:B------:R-:W-:-:S02]  /*05f0*/  LEA.HI.X.SX32 R15, R12, RZ, 0x1, P1 ;  /* 0x000000ff0c0f7211 */ /* 0x000fc400008f0eff */
[C---:B------:R-:W-:Y:S01]  /*0600*/  LEA.HI.X.SX32 R17, R19.reuse, RZ, 0x1, P0 ;  /* 0x000000ff13117211 */ /* 0x040fe200000f0eff */
[----:B------:R-:W3:Y:S01]  /*0610*/  LDG.E.U16.CONSTANT R9, desc[UR8][R8.64] ;  /* 0x0000000808097981 */ /* 0x000ee2000c1e9500 */
[-C--:B------:R-:W-:Y:S02]  /*0620*/  IADD3 R19, PT, PT, R19, R7.reuse, RZ ;  /* 0x0000000713137210 */ /* 0x080fe40007ffe0ff */
[----:B------:R-:W-:Y:S02]  /*0630*/  LEA R16, P0, R4, UR6, 0x1 ;  /* 0x0000000604107c11 */ /* 0x000fe4000f8008ff */
[----:B------:R-:W-:Y:S02]  /*0640*/  IADD3 R13, P2, PT, R18, R2, RZ ;  /* 0x00000002120d7210 */ /* 0x000fe40007f5e0ff */
[----:B------:R-:W-:Y:S02]  /*0650*/  LEA R14, P1, R6, UR6, 0x1 ;  /* 0x00000006060e7c11 */ /* 0x000fe4000f8208ff */
[----:B------:R-:W-:-:S02]  /*0660*/  IADD3 R21, PT, PT, R19, R7, RZ ;  /* 0x0000000713157210 */ /* 0x000fc40007ffe0ff */
[----:B------:R-:W-:Y:S02]  /*0670*/  LEA.HI.X R17, R4, UR7, R17, 0x1, P0 ;  /* 0x0000000704117c11 */ /* 0x000fe400080f0c11 */
[----:B------:R-:W-:Y:S02]  /*0680*/  LEA.HI.X.SX32 R18, R18, RZ, 0x1, P2 ;  /* 0x000000ff12127211 */ /* 0x000fe400010f0eff */
[----:B------:R-:W-:Y:S02]  /*0690*/  LEA.HI.X R15, R6, UR7, R15, 0x1, P1 ;  /* 0x00000007060f7c11 */ /* 0x000fe400088f0c0f */
[-C--:B------:R-:W-:Y:S01]  /*06a0*/  IADD3 R4, P0, PT, R19, R2.reuse, RZ ;  /* 0x0000000213047210 */ /* 0x080fe20007f1e0ff */
[----:B------:R-:W4:Y:S01]  /*06b0*/  LDG.E.U16.CONSTANT R17, desc[UR8][R16.64] ;  /* 0x0000000810117981 */ /* 0x000f22000c1e9500 */
[----:B------:R-:W-:Y:S02]  /*06c0*/  LEA R12, P2, R13, UR6, 0x1 ;  /* 0x000000060d0c7c11 */ /* 0x000fe4000f8408ff */
[----:B------:R-:W-:Y:S01]  /*06d0*/  IADD3 R2, P1, PT, R21, R2, RZ ;  /* 0x0000000215027210 */ /* 0x000fe20007f3e0ff */
[----:B------:R-:W5:Y:S01]  /*06e0*/  LDG.E.U16.CONSTANT R15, desc[UR8][R14.64] ;  /* 0x000000080e0f7981 */ /* 0x000f62000c1e9500 */
[----:B------:R-:W-:-:S02]  /*06f0*/  LEA.HI.X R13, R13, UR7, R18, 0x1, P2 ;  /* 0x000000070d0d7c11 */ /* 0x000fc400090f0c12 */
[----:B------:R-:W-:Y:S02]  /*0700*/  LEA.HI.X.SX32 R19, R19, RZ, 0x1, P0 ;  /* 0x000000ff13137211 */ /* 0x000fe400000f0eff */
[----:B------:R-:W-:Y:S02]  /*0710*/  LEA.HI.X.SX32 R21, R21, RZ, 0x1, P1 ;  /* 0x000000ff15157211 */ /* 0x000fe400008f0eff */
[----:B------:R-:W-:Y:S01]  /*0720*/  LEA R18, P0, R4, UR6, 0x1 ;  /* 0x0000000604127c11 */ /* 0x000fe2000f8008ff */
[----:B------:R-:W5:Y:S01]  /*0730*/  LDG.E.U16.CONSTANT R13, desc[UR8][R12.64] ;  /* 0x000000080c0d7981 */ /* 0x000f62000c1e9500 */
[----:B------:R-:W-:Y:S02]  /*0740*/  LEA R20, P1, R2, UR6, 0x1 ;  /* 0x0000000602147c11 */ /* 0x000fe4000f8208ff */
        /* <DEDUP_REMOVED lines=11> */
.L_x_790:
[----:B------:R-:W-:Y:S05]  /*0800*/  BSYNC.RECONVERGENT B0 ;  /* 0x0000000000007941 */ /* 0x000fea0003800200 */
.L_x_789:
[----:B------:R-:W0:Y:S02]  /*0810*/  LDCU UR5, c[0x0][0x3ac] ;  /* 0x00007580ff0577ac */ /* 0x000e240008000800 */
[----:B01----:R-:W-:-:S04]  /*0820*/  MOV R0, UR5 ;  /* 0x0000000500007c02 */ /* 0x003fc80008000f00 */
[----:B------:R-:W-:-:S13]  /*0830*/  ISETP.GE.AND P0, PT, R85, R0, PT ;  /* 0x000000005500720c */ /* 0x000fda0003f06270 */
[----:B------:R-:W-:Y:S05]  /*0840*/  @P0 EXIT ;  /* 0x000000000000094d */ /* 0x000fea0003800000 */
[----:B------:R-:W0:Y:S01]  /*0850*/  LDC R9, c[0x0][0x3b8] ;  /* 0x0000ee00ff097b82 */ /* 0x000e220000000800 */
[----:B------:R-:W1:Y:S01]  /*0860*/  LDCU.U8 UR5, c[0x0][0x3cc] ;  /* 0x00007980ff0577ac */ /* 0x000e620008000000 */
[----:B0-----:R-:W-:-:S04]  /*0870*/  IABS R13, R9 ;  /* 0x00000009000d7213 */ /* 0x001fc80000000000 */
[----:B------:R-:W0:Y:S08]  /*0880*/  I2F.RP R2, R13 ;  /* 0x0000000d00027306 */ /* 0x000e300000209400 */
[----:B0-----:R-:W0:Y:S02]  /*0890*/  MUFU.RCP R2, R2 ;  /* 0x0000000200027308 */ /* 0x001e240000001000 */
[----:B0-----:R-:W-:-:S06]  /*08a0*/  IADD3 R10, PT, PT, R2, 0xffffffe, RZ ;  /* 0x0ffffffe020a7810 */ /* 0x001fcc0007ffe0ff */
[----:B------:R0:W2:Y:S02]  /*08b0*/  F2I.FTZ.U32.TRUNC.NTZ R11, R10 ;  /* 0x0000000a000b7305 */ /* 0x0000a4000021f000 */
[----:B0-----:R-:W-:Y:S01]  /*08c0*/  HFMA2 R10, -RZ, RZ, 0, 0 ;  /* 0x00000000ff0a7431 */ /* 0x001fe200000001ff */
[----:B--2---:R-:W-:-:S05]  /*08d0*/  IADD3 R4, PT, PT, RZ, -R11, RZ ;  /* 0x8000000bff047210 */ /* 0x004fca0007ffe0ff */
[----:B------:R-:W-:Y:S01]  /*08e0*/  IMAD R15, R4, R13, RZ ;  /* 0x0000000d040f7224 */ /* 0x000fe200078e02ff */
[----:B------:R-:W-:-:S03]  /*08f0*/  IABS R4, R84 ;  /* 0x0000005400047213 */ /* 0x000fc60000000000 */
[----:B------:R-:W-:-:S06]  /*0900*/  IMAD.HI.U32 R11, R11, R15, R10 ;  /* 0x0000000f0b0b7227 */ /* 0x000fcc00078e000a */
[----:B------:R-:W-:Y:S02]  /*0910*/  IMAD.HI.U32 R80, R11, R4, RZ ;  /* 0x000000040b507227 */ /* 0x000fe400078e00ff */
[----:B------:R-:W0:Y:S03]  /*0920*/  LDC.64 R10, c[0x0][0x390] ;  /* 0x0000e400ff0a7b82 */ /* 0x000e260000000a00 */
[----:B------:R-:W-:-:S05]  /*0930*/  IADD3 R2, PT, PT, RZ, -R80, RZ ;  /* 0x80000050ff027210 */ /* 0x000fca0007ffe0ff */
[----:B------:R-:W-:Y:S01]  /*0940*/  IMAD R2, R13, R2, R4 ;  /* 0x000000020d027224 */ /* 0x000fe200078e0204 */
[----:B------:R-:W-:-:S04]  /*0950*/  SHF.R.S32.HI R4, RZ, 0x1f, R85 ;  /* 0x0000001fff047819 */ /* 0x000fc80000011455 */
[----:B------:R-:W-:Y:S02]  /*0960*/  ISETP.GT.U32.AND P2, PT, R13, R2, PT ;  /* 0x000000020d00720c */ /* 0x000fe40003f44070 */
[----:B------:R-:W-:-:S04]  /*0970*/  LEA.HI R4, R4, R85, RZ, 0x3 ;  /* 0x0000005504047211 */ /* 0x000fc800078f18ff */
[----:B------:R-:W-:-:S07]  /*0980*/  SHF.R.S32.HI R82, RZ, 0x3, R4 ;  /* 0x00000003ff527819 */ /* 0x000fce0000011404 */
[-C--:B------:R-:W-:Y:S02]  /*0990*/  @!P2 IADD3 R2, PT, PT, R2, -R13.reuse, RZ ;  /* 0x8000000d0202a210 */ /* 0x080fe40007ffe0ff */
[----:B------:R-:W-:Y:S02]  /*09a0*/  @!P2 IADD3 R80, PT, PT, R80, 0x1, RZ ;  /* 0x000000015050a810 */ /* 0x000fe40007ffe0ff */
[----:B------:R-:W-:Y:S02]  /*09b0*/  ISETP.GE.U32.AND P0, PT, R2, R13, PT ;  /* 0x0000000d0200720c */ /* 0x000fe40003f06070 */
[----:B------:R-:W-:Y:S01]  /*09c0*/  LOP3.LUT R2, R84, R9, RZ, 0x3c, !PT ;  /* 0x0000000954027212 */ /* 0x000fe200078e3cff */
[----:B------:R-:W2:Y:S01]  /*09d0*/  LDC.64 R12, c[0x0][0x398] ;  /* 0x0000e600ff0c7b82 */ /* 0x000ea20000000a00 */
[----:B------:R-:W-:Y:S02]  /*09e0*/  ISETP.NE.AND P2, PT, R9, RZ, PT ;  /* 0x000000ff0900720c */ /* 0x000fe40003f45270 */
[----:B------:R-:W-:-:S07]  /*09f0*/  ISETP.GE.AND P1, PT, R2, RZ, PT ;  /* 0x000000ff0200720c */ /* 0x000fce0003f26270 */
[----:B------:R-:W-:-:S06]  /*0a00*/  @P0 IADD3 R80, PT, PT, R80, 0x1, RZ ;  /* 0x0000000150500810 */ /* 0x000fcc0007ffe0ff */
[----:B------:R-:W-:Y:S02]  /*0a10*/  @!P1 IADD3 R80, PT, PT, RZ, -R80, RZ ;  /* 0x80000050ff509210 */ /* 0x000fe40007ffe0ff */
[----:B------:R-:W-:-:S05]  /*0a20*/  @!P2 LOP3.LUT R80, RZ, R9, RZ, 0x33, !PT ;  /* 0x00000009ff50a212 */ /* 0x000fca00078e33ff */
[----:B------:R-:W-:-:S05]  /*0a30*/  IMAD R2, R0, R80, RZ ;  /* 0x0000005000027224 */ /* 0x000fca00078e02ff */
[----:B------:R-:W-:Y:S02]  /*0a40*/  SHF.R.S32.HI R15, RZ, 0x1f, R2 ;  /* 0x0000001fff0f7819 */ /* 0x000fe40000011402 */
[-C--:B------:R-:W-:Y:S02]  /*0a50*/  IADD3 R17, PT, PT, R85, R2.reuse, RZ ;  /* 0x0000000255117210 */ /* 0x080fe40007ffe0ff */
[----:B------:R-:W-:-:S03]  /*0a60*/  LEA.HI R15, R15, R2, RZ, 0x3 ;  /* 0x000000020f0f7211 */ /* 0x000fc600078f18ff */
[----:B--2---:R-:W-:Y:S01]  /*0a70*/  IMAD.WIDE R12, R17, 0x2, R12 ;  /* 0x00000002110c7825 */ /* 0x004fe200078e020c */
[----:B------:R-:W-:-:S04]  /*0a80*/  LEA.HI.SX32 R15, R15, R82, 0x1d ;  /* 0x000000520f0f7211 */ /* 0x000fc800078feaff */
[----:B------:R2:W5:Y:S01]  /*0a90*/  LDG.E.CONSTANT R6, desc[UR8][R12.64] ;  /* 0x000000080c067981 */ /* 0x000562000c1e9900 */
[----:B0-----:R-:W-:-:S03]  /*0aa0*/  IMAD.WIDE R10, R15, 0x4, R10 ;  /* 0x000000040f0a7825 */ /* 0x001fc600078e020a */
[----:B------:R2:W5:Y:S04]  /*0ab0*/  LDG.E.CONSTANT R8, desc[UR8][R12.64+0x4] ;  /* 0x000004080c087981 */ /* 0x000568000c1e9900 */
[----:B------:R2:W5:Y:S01]  /*0ac0*/  LDG.E.CONSTANT R4, desc[UR8][R10.64] ;  /* 0x000000080a047981 */ /* 0x000562000c1e9900 */
[----:B-1----:R-:W-:-:S06]  /*0ad0*/  UPRMT UR5, UR5, 0x8880, URZ ;  /* 0x0000888005057896 */ /* 0x002fcc00080000ff */
[----:B------:R-:W-:-:S04]  /*0ae0*/  ISETP.NE.AND P0, PT, RZ, UR5, PT ;  /* 0x00000005ff007c0c */ /* 0x000fc8000bf05270 */
[----:B------:R-:W-:-:S13]  /*0af0*/  ISETP.NE.OR P0, PT, R3, RZ, !P0 ;  /* 0x000000ff0300720c */ /* 0x000fda0004705670 */
[----:B--2---:R-:W-:Y:S05]  /*0b00*/  @P0 BRA `(.L_x_792) ;  /* 0x0000000000400947 */ /* 0x004fea0003800000 */
        /* <DEDUP_REMOVED lines=16> */
.L_x_792:
[----:B------:R-:W1:Y:S01]  /*0c10*/  LDCU.64 UR6, c[0x0][0x388] ;  /* 0x00007100ff0677ac */ /* 0x000e620008000a00 */
[----:B------:R-:W-:Y:S01]  /*0c20*/  IMAD R3, R3, R0, RZ ;  /* 0x0000000003037224 */ /* 0x000fe200078e02ff */
[----:B------:R-:W-:Y:S01]  /*0c30*/  SHF.L.U32 R83, R5, 0x4, RZ ;  /* 0x0000000405537819 */ /* 0x000fe200000006ff */
[----:B------:R-:W-:Y:S01]  /*0c40*/  I2F.F16 R81, -0x40 ;  /* 0xffffffc000517906 */ /* 0x000fe20000200c00 */
[----:B-----5:R-:W-:Y:S02]  /*0c50*/  PRMT R78, R6, 0x5410, R6 ;  /* 0x00005410064e7816 */ /* 0x020fe40000000006 */
[----:B------:R-:W-:Y:S02]  /*0c60*/  CS2R R70, SRZ ;  /* 0x0000000000467805 */ /* 0x000fe4000001ff00 */
[----:B------:R-:W-:Y:S02]  /*0c70*/  SHF.L.U32 R2, R3, 0x4, RZ ;  /* 0x0000000403027819 */ /* 0x000fe400000006ff */
[----:B------:R-:W-:-:S02]  /*0c80*/  CS2R R44, SRZ ;  /* 0x00000000002c7805 */ /* 0x000fc4000001ff00 */
[----:B------:R-:W-:Y:S02]  /*0c90*/  SHF.R.S32.HI R3, RZ, 0x1f, R85 ;  /* 0x0000001fff037819 */ /* 0x000fe40000011455 */
[----:B------:R-:W-:Y:S02]  /*0ca0*/  CS2R R60, SRZ ;  /* 0x00000000003c7805 */ /* 0x000fe4000001ff00 */
[----:B------:R-:W-:Y:S02]  /*0cb0*/  IADD3 R87, P0, PT, R85, R2, RZ ;  /* 0x0000000255577210 */ /* 0x000fe40007f1e0ff */
[----:B------:R-:W-:Y:S02]  /*0cc0*/  CS2R R58, SRZ ;  /* 0x00000000003a7805 */ /* 0x000fe4000001ff00 */
[----:B------:R-:W-:Y:S02]  /*0cd0*/  LOP3.LUT R83, R83, 0x10, RZ, 0xc0, !PT ;  /* 0x0000001053537812 */ /* 0x000fe400078ec0ff */
[----:B------:R-:W-:-:S02]  /*0ce0*/  CS2R R56, SRZ ;  /* 0x0000000000387805 */ /* 0x000fc4000001ff00 */
[----:B------:R-:W-:Y:S02]  /*0cf0*/  LEA.HI.X.SX32 R2, R2, R3, 0x1, P0 ;  /* 0x0000000302027211 */ /* 0x000fe400000f0eff */
[----:B------:R-:W-:Y:S02]  /*0d00*/  CS2R R72, SRZ ;  /* 0x0000000000487805 */ /* 0x000fe4000001ff00 */
[----:B------:R-:W-:Y:S02]  /*0d10*/  SHF.R.U32.HI R4, RZ, R83, R4 ;  /* 0x00000053ff047219 */ /* 0x000fe40000011604 */
[----:B------:R-:W-:Y:S02]  /*0d20*/  CS2R R66, SRZ ;  /* 0x0000000000427805 */ /* 0x000fe4000001ff00 */
[----:B-1----:R-:W-:Y:S02]  /*0d30*/  LEA R88, P1, R87, UR6, 0x2 ;  /* 0x0000000657587c11 */ /* 0x002fe4000f8210ff */
[----:B------:R-:W-:-:S02]  /*0d40*/  CS2R R68, SRZ ;  /* 0x0000000000447805 */ /* 0x000fc4000001ff00 */
[C---:B------:R-:W-:Y:S02]  /*0d50*/  LEA.HI R3, R4.reuse, 0x1, RZ, 0x1c ;  /* 0x0000000104037811 */ /* 0x040fe400078fe0ff */
[----:B------:R-:W-:Y:S02]  /*0d60*/  CS2R R90, SRZ ;  /* 0x00000000005a7805 */ /* 0x000fe4000001ff00 */
[----:B------:R-:W-:Y:S02]  /*0d70*/  LEA.HI.X R87, R87, UR7, R2, 0x2, P1 ;  /* 0x0000000757577c11 */ /* 0x000fe400088f1402 */
[C---:B------:R-:W-:Y:S02]  /*0d80*/  IADD3 R2, PT, PT, R4.reuse, 0x1, RZ ;  /* 0x0000000104027810 */ /* 0x040fe40007ffe0ff */
[C---:B------:R-:W-:Y:S02]  /*0d90*/  LEA.HI R5, R4.reuse, 0x1, RZ, 0x18 ;  /* 0x0000000104057811 */ /* 0x040fe400078fc0ff */
[----:B------:R-:W-:-:S02]  /*0da0*/  LEA.HI R4, R4, 0x1, RZ, 0x14 ;  /* 0x0000000104047811 */ /* 0x000fc400078fa0ff */
[----:B------:R-:W-:Y:S02]  /*0db0*/  ISETP.GE.AND P0, PT, R84, R7, PT ;  /* 0x000000075400720c */ /* 0x000fe40003f06270 */
[----:B------:R-:W-:Y:S02]  /*0dc0*/  LOP3.LUT R2, R2, 0xf, RZ, 0xc0, !PT ;  /* 0x0000000f02027812 */ /* 0x000fe400078ec0ff */
[----:B------:R-:W-:Y:S02]  /*0dd0*/  LOP3.LUT R3, R3, 0xf, RZ, 0xc0, !PT ;  /* 0x0000000f03037812 */ /* 0x000fe400078ec0ff */
[----:B------:R-:W-:Y:S01]  /*0de0*/  LOP3.LUT R5, R5, 0xf, RZ, 0xc0, !PT ;  /* 0x0000000f05057812 */ /* 0x000fe200078ec0ff */
[----:B0-----:R0:W1:Y:S01]  /*0df0*/  I2F.F16 R10, R2 ;  /* 0x00000002000a7306 */ /* 0x0010620000200c00 */
[----:B------:R-:W-:Y:S02]  /*0e00*/  LOP3.LUT R7, R4, 0xf, RZ, 0xc0, !PT ;  /* 0x0000000f04077812 */ /* 0x000fe400078ec0ff */
[----:B------:R-:W-:-:S02]  /*0e10*/  PRMT R79, R6, 0x7632, R6 ;  /* 0x00007632064f7816 */ /* 0x000fc40000000006 */
[C-C-:B------:R-:W-:Y:S02]  /*0e20*/  PRMT R76, R8.reuse, 0x5410, R8.reuse ;  /* 0x00005410084c7816 */ /* 0x140fe40000000008 */
[----:B------:R-:W-:Y:S01]  /*0e30*/  PRMT R77, R8, 0x7632, R8 ;  /* 0x00007632084d7816 */ /* 0x000fe20000000008 */
[----:B------:R1:W2:Y:S01]  /*0e40*/  I2F.F16 R12, R3 ;  /* 0x00000003000c7306 */ /* 0x0002a20000200c00 */
[----:B0-----:R-:W-:Y:S02]  /*0e50*/  LOP3.LUT R2, R2, 0xe400, RZ, 0xfc, !PT ;  /* 0x0000e40002027812 */ /* 0x001fe400078efcff */
[----:B------:R-:W-:Y:S02]  /*0e60*/  LOP3.LUT R4, R3, 0xe400, RZ, 0xfc, !PT ;  /* 0x0000e40003047812 */ /* 0x000fe400078efcff */
[----:B------:R-:W-:Y:S02]  /*0e70*/  LOP3.LUT R6, R5, 0xe400, RZ, 0xfc, !PT ;  /* 0x0000e40005067812 */ /* 0x000fe400078efcff */
[----:B------:R-:W-:Y:S01]  /*0e80*/  LOP3.LUT R8, R7, 0xe400, RZ, 0xfc, !PT ;  /* 0x0000e40007087812 */ /* 0x000fe200078efcff */
[----:B------:R2:W0:Y:S01]  /*0e90*/  I2F.F16 R14, R5 ;  /* 0x00000005000e7306 */ /* 0x0004220000200c00 */
[----:B-1----:R-:W-:Y:S01]  /*0ea0*/  HADD2 R3, R81.H0_H0, -R10.H0_H0 ;  /* 0xa000000a51037230 */ /* 0x002fe20000000800 */
[----:B------:R-:W-:-:S02]  /*0eb0*/  MOV R46, RZ ;  /* 0x000000ff002e7202 */ /* 0x000fc40000000f00 */
[----:B------:R-:W-:Y:S02]  /*0ec0*/  MOV R62, RZ ;  /* 0x000000ff003e7202 */ /* 0x000fe40000000f00 */
[----:B------:R-:W-:Y:S02]  /*0ed0*/  MOV R55, RZ ;  /* 0x000000ff00377202 */ /* 0x000fe40000000f00 */
[----:B------:R0:W1:Y:S01]  /*0ee0*/  I2F.F16 R16, R7 ;  /* 0x0000000700107306 */ /* 0x0000620000200c00 */
[----:B------:R-:W-:Y:S01]  /*0ef0*/  MOV R43, RZ ;  /* 0x000000ff002b7202 */ /* 0x000fe20000000f00 */
[----:B--2---:R-:W-:Y:S01]  /*0f00*/  HADD2 R5, R81.H0_H0, -R12.H0_H0 ;  /* 0xa000000c51057230 */ /* 0x004fe20000000800 */
[----:B------:R-:W-:Y:S02]  /*0f10*/  MOV R74, RZ ;  /* 0x000000ff004a7202 */ /* 0x000fe40000000f00 */
[----:B------:R-:W-:Y:S02]  /*0f20*/  MOV R11, RZ ;  /* 0x000000ff000b7202 */ /* 0x000fe40000000f00 */
[----:B------:R-:W-:-:S02]  /*0f30*/  MOV R65, RZ ;  /* 0x000000ff00417202 */ /* 0x000fc40000000f00 */
[----:B------:R-:W-:Y:S01]  /*0f40*/  MOV R40, RZ ;  /* 0x000000ff00287202 */ /* 0x000fe20000000f00 */
[C---:B0-----:R-:W-:Y:S01]  /*0f50*/  HADD2 R7, R81.reuse.H0_H0, -R14.H0_H0 ;  /* 0xa000000e51077230 */ /* 0x041fe20000000800 */
[----:B------:R-:W-:Y:S02]  /*0f60*/  MOV R92, RZ ;  /* 0x000000ff005c7202 */ /* 0x000fe40000000f00 */
[----:B------:R-:W-:Y:S02]  /*0f70*/  MOV R89, RZ ;  /* 0x000000ff00597202 */ /* 0x000fe40000000f00 */
[----:B------:R-:W-:Y:S01]  /*0f80*/  PRMT R75, R2, 0x5410, R2 ;  /* 0x00005410024b7816 */ /* 0x000fe20000000002 */
[----:B-1----:R-:W-:Y:S01]  /*0f90*/  HADD2 R10, R81.H0_H0, -R16.H0_H0 ;  /* 0xa0000010510a7230 */ /* 0x002fe20000000800 */
[----:B------:R-:W-:Y:S02]  /*0fa0*/  PRMT R4, R4, 0x5410, R4 ;  /* 0x0000541004047816 */ /* 0x000fe40000000004 */
[----:B------:R-:W-:-:S02]  /*0fb0*/  PRMT R6, R6, 0x5410, R6 ;  /* 0x0000541006067816 */ /* 0x000fc40000000006 */
[----:B------:R-:W-:Y:S01]  /*0fc0*/  PRMT R8, R8, 0x5410, R8 ;  /* 0x0000541008087816 */ /* 0x000fe20000000008 */
[----:B------:R-:W-:Y:S06]  /*0fd0*/  BAR.SYNC.DEFER_BLOCKING 0x0 ;  /* 0x0000000000007b1d */ /* 0x000fec0000010000 */
[----:B------:R-:W-:Y:S05]  /*0fe0*/  @P0 BRA `(.L_x_793) ;  /* 0x0000003400880947 */ /* 0x000fea0003800000 */
[----:B------:R-:W0:Y:S01]  /*0ff0*/  S2UR UR6, SR_CgaCtaId ;  /* 0x00000000000679c3 */ /* 0x000e220000008800 */
[----:B------:R-:W-:Y:S01]  /*1000*/  IADD3 R2, PT, PT, R84, R9, RZ ;  /* 0x0000000954027210 */ /* 0x000fe20007ffe0ff */
[----:B------:R-:W-:Y:S01]  /*1010*/  HFMA2 R71, -RZ, RZ, 0, 0 ;  /* 0x00000000ff477431 */ /* 0x000fe200000001ff */
[----:B------:R-:W-:Y:S01]  /*1020*/  MOV R9, R8 ;  /* 0x0000000800097202 */ /* 0x000fe20000000f00 */
[----:B------:R-:W-:Y:S01]  /*1030*/  UMOV UR5, 0x400 ;  /* 0x0000040000057882 */ /* 0x000fe20000000000 */
[----:B------:R-:W-:Y:S01]  /*1040*/  MOV R8, R2 ;  /* 0x0000000200087202 */ /* 0x000fe20000000f00 */
[----:B0-----:R-:W-:-:S12]  /*1050*/  ULEA UR5, UR6, UR5, 0x18 ;  /* 0x0000000506057291 */ /* 0x001fd8000f8ec0ff */
.L_x_795:
[----:B------:R-:W0:Y:S01]  /*1060*/  LDC R0, c[0x0][0x3ac] ;  /* 0x0000eb00ff007b82 */ /* 0x000e220000000800 */
[----:B------:R-:W-:Y:S01]  /*1070*/  MOV R20, R88 ;  /* 0x0000005800147202 */ /* 0x000fe20000000f00 */
[----:B------:R-:W1:Y:S01]  /*1080*/  LDS.128 R16, [UR5] ;  /* 0x00000005ff107984 */ /* 0x000e620008000c00 */
[----:B------:R-:W-:-:S05]  /*1090*/  MOV R21, R87 ;  /* 0x0000005700157202 */ /* 0x000fca0000000f00 */
[----:B------:R-:W2:Y:S01]  /*10a0*/  LDG.E.128.CONSTANT R12, desc[UR8][R20.64] ;  /* 0x00000008140c7981 */ /* 0x000ea2000c1e9d00 */
[----:B0-----:R-:W-:-:S05]  /*10b0*/  IMAD.WIDE R28, R0, 0x4, R20 ;  /* 0x00000004001c7825 */ /* 0x001fca00078e0214 */
[----:B------:R0:W5:Y:S01]  /*10c0*/  LDG.E.128.CONSTANT R24, desc[UR8][R28.64] ;  /* 0x000000081c187981 */ /* 0x000162000c1e9d00 */
[----:B------:R-:W-:Y:S02]  /*10d0*/  ISETP.NE.AND P0, PT, R84, R8, PT ;  /* 0x000000085400720c */ /* 0x000fe40003f05270 */
[C---:B--2---:R-:W-:Y:S02]  /*10e0*/  LOP3.LUT R31, R12.reuse, 0xf000f, RZ, 0xc0, !PT ;  /* 0x000f000f0c1f7812 */ /* 0x044fe400078ec0ff */
[----:B------:R-:W-:Y:S02]  /*10f0*/  LOP3.LUT R30, R12, 0xf000f0, RZ, 0xc0, !PT ;  /* 0x00f000f00c1e7812 */ /* 0x000fe400078ec0ff */
[----:B------:R-:W-:Y:S02]  /*1100*/  SHF.R.U32.HI R22, RZ, 0x8, R12 ;  /* 0x00000008ff167819 */ /* 0x000fe4000001160c */
[C---:B------:R-:W-:Y:S02]  /*1110*/  LOP3.LUT R32, R13.reuse, 0xf000f, RZ, 0xc0, !PT ;  /* 0x000f000f0d207812 */ /* 0x040fe400078ec0ff */
[----:B------:R-:W-:-:S02]  /*1120*/  LOP3.LUT R12, R13, 0xf000f0, RZ, 0xc0, !PT ;  /* 0x00f000f00d0c7812 */ /* 0x000fc400078ec0ff */
[----:B------:R-:W-:Y:S02]  /*1130*/  SHF.R.U32.HI R23, RZ, 0x8, R13 ;  /* 0x00000008ff177819 */ /* 0x000fe4000001160d */
[C---:B------:R-:W-:Y:S02]  /*1140*/  LOP3.LUT R33, R14.reuse, 0xf000f, RZ, 0xc0, !PT ;  /* 0x000f000f0e217812 */ /* 0x040fe400078ec0ff */
[----:B------:R-:W-:Y:S02]  /*1150*/  LOP3.LUT R13, R14, 0xf000f0, RZ, 0xc0, !PT ;  /* 0x00f000f00e0d7812 */ /* 0x000fe400078ec0ff */
[----:B------:R-:W-:Y:S02]  /*1160*/  SHF.R.U32.HI R20, RZ, 0x8, R14 ;  /* 0x00000008ff147819 */ /* 0x000fe4000001160e */
[C---:B------:R-:W-:Y:S02]  /*1170*/  LOP3.LUT R34, R15.reuse, 0xf000f, RZ, 0xc0, !PT ;  /* 0x000f000f0f227812 */ /* 0x040fe400078ec0ff */
[----:B------:R-:W-:-:S02]  /*1180*/  LOP3.LUT R14, R15, 0xf000f0, RZ, 0xc0, !PT ;  /* 0x00f000f00f0e7812 */ /* 0x000fc400078ec0ff */
[----:B------:R-:W-:Y:S01]  /*1190*/  SHF.R.U32.HI R21, RZ, 0x8, R15 ;  /* 0x00000008ff157819 */ /* 0x000fe2000001160f */
[----:B01----:R-:W-:Y:S06]  /*11a0*/  @P0 BRA `(.L_x_794) ;  /* 0x0000000000b00947 */ /* 0x003fec0003800000 */
[----:B------:R-:W0:Y:S08]  /*11b0*/  LDC R3, c[0x0][0x3ac] ;  /* 0x0000eb00ff037b82 */ /* 0x000e300000000800 */
[----:B------:R-:W1:Y:S08]  /*11c0*/  LDC.64 R4, c[0x0][0x390] ;  /* 0x0000e400ff047b82 */ /* 0x000e700000000a00 */
[----:B------:R-:W2:Y:S01]  /*11d0*/  LDC.64 R6, c[0x0][0x398] ;  /* 0x0000e600ff067b82 */ /* 0x000ea20000000a00 */
[----:B0-----:R-:W-:-:S05]  /*11e0*/  IMAD R8, R80, R3, R3 ;  /* 0x0000000350087224 */ /* 0x001fca00078e0203 */
        /* <DEDUP_REMOVED lines=9> */
[----:B------:R-:W-:Y:S02]  /*1280*/  IADD3 R80, PT, PT, R80, 0x1, RZ ;  /* 0x0000000150507810 */ /* 0x000fe40007ffe0ff */
[----:B---3--:R-:W-:-:S04]  /*1290*/  SHF.R.U32.HI R3, RZ, R83, R4 ;  /* 0x00000053ff037219 */ /* 0x008fc80000011604 */
[C---:B------:R-:W-:Y:S02]  /*12a0*/  IADD3 R8, PT, PT, R3.reuse, 0x1, RZ ;  /* 0x0000000103087810 */ /* 0x040fe40007ffe0ff */
[C---:B------:R-:W-:Y:S02]  /*12b0*/  LEA.HI R5, R3.reuse, 0x1, RZ, 0x18 ;  /* 0x0000000103057811 */ /* 0x040fe400078fc0ff */
[----:B------:R-:W-:Y:S02]  /*12c0*/  LOP3.LUT R9, R8, 0xf, RZ, 0xc0, !PT ;  /* 0x0000000f08097812 */ /* 0x000fe400078ec0ff */
[C---:B------:R-:W-:Y:S02]  /*12d0*/  LEA.HI R8, R3.reuse, 0x1, RZ, 0x1c ;  /* 0x0000000103087811 */ /* 0x040fe400078fe0ff */
[----:B------:R-:W-:Y:S01]  /*12e0*/  LEA.HI R3, R3, 0x1, RZ, 0x14 ;  /* 0x0000000103037811 */ /* 0x000fe200078fa0ff */
[----:B------:R1:W3:Y:S01]  /*12f0*/  I2F.F16 R10, R9 ;  /* 0x00000009000a7306 */ /* 0x0002e20000200c00 */
[----:B------:R-:W-:-:S02]  /*1300*/  LOP3.LUT R4, R8, 0xf, RZ, 0xc0, !PT ;  /* 0x0000000f08047812 */ /* 0x000fc400078ec0ff */
[----:B------:R-:W-:Y:S02]  /*1310*/  LOP3.LUT R5, R5, 0xf, RZ, 0xc0, !PT ;  /* 0x0000000f05057812 */ /* 0x000fe400078ec0ff */
[----:B0-----:R-:W-:Y:S02]  /*1320*/  LOP3.LUT R7, R3, 0xf, RZ, 0xc0, !PT ;  /* 0x0000000f03077812 */ /* 0x001fe400078ec0ff */
[----:B------:R-:W-:Y:S01]  /*1330*/  LOP3.LUT R6, R5, 0xe400, RZ, 0xfc, !PT ;  /* 0x0000e40005067812 */ /* 0x000fe200078efcff */
[----:B------:R0:W4:Y:S01]  /*1340*/  I2F.F16 R36, R4 ;  /* 0x0000000400247306 */ /* 0x0001220000200c00 */
[----:B-1----:R-:W-:Y:S02]  /*1350*/  LOP3.LUT R9, R9, 0xe400, RZ, 0xfc, !PT ;  /* 0x0000e40009097812 */ /* 0x002fe400078efcff */
[----:B------:R-:W-:Y:S02]  /*1360*/  LOP3.LUT R15, R7, 0xe400, RZ, 0xfc, !PT ;  /* 0x0000e400070f7812 */ /* 0x000fe400078efcff */
[----:B--2---:R-:W-:Y:S01]  /*1370*/  PRMT R78, R79, 0x5410, R79 ;  /* 0x000054104f4e7816 */ /* 0x004fe2000000004f */
[----:B---3--:R-:W-:-:S02]  /*1380*/  HADD2 R3, R81.H0_H0, -R10.H0_H0 ;  /* 0xa000000a51037230 */ /* 0x008fc40000000800 */
[----:B------:R1:W2:Y:S01]  /*1390*/  I2F.F16 R38, R5 ;  /* 0x0000000500267306 */ /* 0x0002a20000200c00 */
[----:B0-----:R-:W-:Y:S02]  /*13a0*/  LOP3.LUT R4, R4, 0xe400, RZ, 0xfc, !PT ;  /* 0x0000e40004047812 */ /* 0x001fe400078efcff */
[----:B----4-:R-:W-:Y:S02]  /*13b0*/  PRMT R76, R77, 0x5410, R77 ;  /* 0x000054104d4c7816 */ /* 0x010fe4000000004d */
[----:B------:R-:W-:Y:S02]  /*13c0*/  PRMT R75, R9, 0x5410, R9 ;  /* 0x00005410094b7816 */ /* 0x000fe40000000009 */
[----:B------:R-:W-:Y:S01]  /*13d0*/  MOV R8, R2 ;  /* 0x0000000200087202 */ /* 0x000fe20000000f00 */
[----:B------:R2:W0:Y:S01]  /*13e0*/  I2F.F16 R42, R7 ;  /* 0x00000007002a7306 */ /* 0x0004220000200c00 */
[----:B-1----:R-:W-:Y:S01]  /*13f0*/  HADD2 R5, R81.H0_H0, -R36.H0_H0 ;  /* 0xa000002451057230 */ /* 0x002fe20000000800 */
[----:B------:R-:W-:-:S02]  /*1400*/  PRMT R79, R79, 0x7632, R79 ;  /* 0x000076324f4f7816 */ /* 0x000fc4000000004f */
[----:B------:R-:W-:Y:S02]  /*1410*/  PRMT R77, R77, 0x7632, R77 ;  /* 0x000076324d4d7816 */ /* 0x000fe4000000004d */
[----:B------:R-:W-:Y:S02]  /*1420*/  PRMT R4, R4, 0x5410, R4 ;  /* 0x0000541004047816 */ /* 0x000fe40000000004 */
[----:B------:R-:W-:Y:S01]  /*1430*/  PRMT R6, R6, 0x5410, R6 ;  /* 0x0000541006067816 */ /* 0x000fe20000000006 */
[C---:B--2---:R-:W-:Y:S01]  /*1440*/  HADD2 R7, R81.reuse.H0_H0, -R38.H0_H0 ;  /* 0xa000002651077230 */ /* 0x044fe20000000800 */
[----:B------:R-:W-:Y:S01]  /*1450*/  PRMT R9, R15, 0x5410, R15 ;  /* 0x000054100f097816 */ /* 0x000fe2000000000f */
[----:B0-----:R-:W-:-:S07]  /*1460*/  HADD2 R10, R81.H0_H0, -R42.H0_H0 ;  /* 0xa000002a510a7230 */ /* 0x001fce0000000800 */
.L_x_794:
[----:B------:R-:W-:Y:S02]  /*1470*/  LOP3.LUT R36, R31, 0x64006400, RZ, 0xfc, !PT ;  /* 0x640064001f247812 */ /* 0x000fe400078efcff */
[----:B------:R-:W-:Y:S02]  /*1480*/  LOP3.LUT R15, R32, 0x64006400, RZ, 0xfc, !PT ;  /* 0x64006400200f7812 */ /* 0x000fe400078efcff */
[----:B------:R-:W-:Y:S01]  /*1490*/  LOP3.LUT R31, R33, 0x64006400, RZ, 0xfc, !PT ;  /* 0x64006400211f7812 */ /* 0x000fe200078efcff */
[----:B------:R-:W-:Y:S01]  /*14a0*/  HFMA2 R33, R36, 1, 1, R75 ;  /* 0x3c003c0024217831 */ /* 0x000fe2000000004b */
[----:B------:R-:W-:Y:S01]  /*14b0*/  LOP3.LUT R50, R34, 0x64006400, RZ, 0xfc, !PT ;  /* 0x6400640022327812 */ /* 0x000fe200078efcff */
[----:B------:R-:W-:Y:S01]  /*14c0*/  HADD2 R32, R15, R4 ;  /* 0x000000040f207230 */ /* 0x000fe20000000000 */
[----:B------:R-:W-:Y:S01]  /*14d0*/  LOP3.LUT R30, R30, 0x64006400, RZ, 0xfc, !PT ;  /* 0x640064001e1e7812 */ /* 0x000fe200078efcff */
[----:B------:R-:W-:Y:S01]  /*14e0*/  HFMA2 R34, R31, 1, 1, R6 ;  /* 0x3c003c001f227831 */ /* 0x000fe20000000006 */
[----:B------:R-:W-:Y:S01]  /*14f0*/  LOP3.LUT R12, R12, 0x64006400, RZ, 0xfc, !PT ;  /* 0x640064000c0c7812 */ /* 0x000fe200078efcff */
[----:B------:R-:W-:Y:S01]  /*1500*/  HADD2 R35, R50, R9 ;  /* 0x0000000932237230 */ /* 0x000fe20000000000 */
[----:B------:R-:W-:Y:S01]  /*1510*/  LOP3.LUT R38, R13, 0x64006400, RZ, 0xfc, !PT ;  /* 0x640064000d267812 */ /* 0x000fe200078efcff */
[----:B------:R-:W-:Y:S01]  /*1520*/  HFMA2 R42, R30, 0.0625, 0.0625, R3 ;  /* 0x2c002c001e2a7831 */ /* 0x000fe20000000003 */
[----:B------:R-:W-:Y:S01]  /*1530*/  LOP3.LUT R41, R14, 0x64006400, RZ, 0xfc, !PT ;  /* 0x640064000e297812 */ /* 0x000fe200078efcff */
[----:B------:R-:W-:-:S02]  /*1540*/  HFMA2 R48, R12, 0.0625, 0.0625, R5 ;  /* 0x2c002c000c307831 */ /* 0x000fc40000000005 */
[-C--:B------:R-:W-:Y:S02]  /*1550*/  HFMA2 R30, R33, R16.reuse, RZ ;  /* 0x00000010211e7231 */ /* 0x080fe400000000ff */
[-C--:B------:R-:W-:Y:S02]  /*1560*/  HFMA2 R31, R32, R16.reuse, RZ.H0_H0 ;  /* 0x00000010201f7231 */ /* 0x080fe400000400ff */
[----:B------:R-:W-:Y:S02]  /*1570*/  HFMA2 R47, R38, 0.0625, 0.0625, R7 ;  /* 0x2c002c00262f7831 */ /* 0x000fe40000000007 */
[-C--:B------:R-:W-:Y:S02]  /*1580*/  HFMA2 R13, R35, R16.reuse, RZ.H0_H0 ;  /* 0x00000010230d7231 */ /* 0x080fe400000400ff */
[----:B------:R-:W-:Y:S02]  /*1590*/  HFMA2 R12, R34, R16, RZ ;  /* 0x00000010220c7231 */ /* 0x000fe400000000ff */
[----:B------:R-:W-:-:S02]  /*15a0*/  HFMA2 R41, R41, 0.0625, 0.0625, R10 ;  /* 0x2c002c0029297831 */ /* 0x000fc4000000000a */
[-C--:B------:R-:W-:Y:S02]  /*15b0*/  HFMA2 R30, R42, R17.reuse, R30 ;  /* 0x000000112a1e7231 */ /* 0x080fe4000000001e */
[-C--:B------:R-:W-:Y:S02]  /*15c0*/  HFMA2 R31, R48, R17.reuse, R31 ;  /* 0x00000011301f7231 */ /* 0x080fe4000000001f */
[-C--:B------:R-:W-:Y:S02]  /*15d0*/  HFMA2 R16, R47, R17.reuse, R12 ;  /* 0x000000112f107231 */ /* 0x080fe4000000000c */
[----:B------:R-:W-:Y:S01]  /*15e0*/  HFMA2 R17, R41, R17, R13 ;  /* 0x0000001129117231 */ /* 0x000fe2000000000d */
[----:B------:R-:W-:Y:S01]  /*15f0*/  LOP3.LUT R36, R22, 0xf000f, RZ, 0xc0, !PT ;  /* 0x000f000f16247812 */ /* 0x000fe200078ec0ff */
[----:B------:R-:W0:Y:S01]  /*1600*/  LDS.128 R12, [UR5+0x100] ;  /* 0x00010005ff0c7984 */ /* 0x000e220008000c00 */
[----:B------:R-:W-:Y:S02]  /*1610*/  LOP3.LUT R37, R23, 0xf000f, RZ, 0xc0, !PT ;  /* 0x000f000f17257812 */ /* 0x000fe400078ec0ff */
[----:B------:R-:W-:-:S02]  /*1620*/  LOP3.LUT R38, R20, 0xf000f, RZ, 0xc0, !PT ;  /* 0x000f000f14267812 */ /* 0x000fc400078ec0ff */
[----:B------:R-:W-:Y:S02]  /*1630*/  LOP3.LUT R39, R21, 0xf000f, RZ, 0xc0, !PT ;  /* 0x000f000f15277812 */ /* 0x000fe400078ec0ff */
[----:B------:R-:W-:Y:S02]  /*1640*/  LOP3.LUT R36, R36, 0x64006400, RZ, 0xfc, !PT ;  /* 0x6400640024247812 */ /* 0x000fe400078efcff */
[----:B------:R-:W-:Y:S02]  /*1650*/  LOP3.LUT R37, R37, 0x64006400, RZ, 0xfc, !PT ;  /* 0x6400640025257812 */ /* 0x000fe400078efcff */
[----:B------:R-:W-:Y:S01]  /*1660*/  LOP3.LUT R49, R38, 0x64006400, RZ, 0xfc, !PT ;  /* 0x6400640026317812 */ /* 0x000fe200078efcff */
[----:B------:R-:W-:Y:S01]  /*1670*/  HADD2 R51, R36, R75 ;  /* 0x0000004b24337230 */ /* 0x000fe20000000000 */
[----:B------:R-:W-:Y:S01]  /*1680*/  LOP3.LUT R50, R39, 0x64006400, RZ, 0xfc, !PT ;  /* 0x6400640027327812 */ /* 0x000fe200078efcff */
[----:B------:R-:W-:Y:S01]  /*1690*/  HFMA2 R52, R37, 1, 1, R4 ;  /* 0x3c003c0025347831 */ /* 0x000fe20000000004 */
[----:B------:R-:W-:Y:S01]  /*16a0*/  LOP3.LUT R22, R22, 0xf000f0, RZ, 0xc0, !PT ;  /* 0x00f000f016167812 */ /* 0x000fe200078ec0ff */
[----:B------:R-:W-:Y:S01]  /*16b0*/  HADD2 R49, R49, R6 ;  /* 0x0000000631317230 */ /* 0x000fe20000000000 */
[----:B------:R-:W-:Y:S01]  /*16c0*/  LOP3.LUT R23, R23, 0xf000f0, RZ, 0xc0, !PT ;  /* 0x00f000f017177812 */ /* 0x000fe200078ec0ff */
[----:B------:R-:W-:Y:S01]  /*16d0*/  HFMA2 R50, R50, 1, 1, R9 ;  /* 0x3c003c0032327831 */ /* 0x000fe20000000009 */
        /* <DEDUP_REMOVED lines=8> */
[----:B------:R-:W-:Y:S01]  /*1760*/  LOP3.LUT R18, R20, 0x64006400, RZ, 0xfc, !PT ;  /* 0x6400640014127812 */ /* 0x000fe200078efcff */
[----:B------:R-:W-:Y:S01]  /*1770*/  HFMA2 R53, R22, 0.0625, 0.0625, R3 ;  /* 0x2c002c0016357831 */ /* 0x000fe20000000003 */
[----:B------:R-:W-:Y:S01]  /*1780*/  LOP3.LUT R37, R21, 0x64006400, RZ, 0xfc, !PT ;  /* 0x6400640015257812 */ /* 0x000fe200078efcff */
[----:B------:R-:W-:Y:S01]  /*1790*/  HFMA2 R54, R54, 0.0625, 0.0625, R5 ;  /* 0x2c002c0036367831 */ /* 0x000fe20000000005 */
[----:B------:R-:W1:Y:S01]  /*17a0*/  LDS.128 R20, [UR5+0x200] ;  /* 0x00020005ff147984 */ /* 0x000e620008000c00 */
[----:B------:R-:W-:Y:S02]  /*17b0*/  HFMA2 R63, R18, 0.0625, 0.0625, R7 ;  /* 0x2c002c00123f7831 */ /* 0x000fe40000000007 */
[----:B------:R-:W-:-:S02]  /*17c0*/  HFMA2 R64, R37, 0.0625, 0.0625, R10 ;  /* 0x2c002c0025407831 */ /* 0x000fc4000000000a */
[-C--:B------:R-:W-:Y:S02]  /*17d0*/  HFMA2 R39, R53, R19.reuse, R30 ;  /* 0x0000001335277231 */ /* 0x080fe4000000001e */
[-C--:B------:R-:W-:Y:S02]  /*17e0*/  HFMA2 R31, R54, R19.reuse, R31 ;  /* 0x00000013361f7231 */ /* 0x080fe4000000001f */
[-C--:B------:R-:W-:Y:S02]  /*17f0*/  HFMA2 R38, R63, R19.reuse, R16 ;  /* 0x000000133f267231 */ /* 0x080fe40000000010 */
[----:B------:R-:W-:Y:S02]  /*1800*/  HFMA2 R17, R64, R19, R17 ;  /* 0x0000001340117231 */ /* 0x000fe40000000011 */
[----:B0-----:R-:W-:Y:S02]  /*1810*/  HFMA2 R16, R33, R12, RZ ;  /* 0x0000000c21107231 */ /* 0x001fe400000000ff */
[----:B------:R-:W-:-:S02]  /*1820*/  HFMA2 R56, R31, R79, R56 ;  /* 0x0000004f1f387231 */ /* 0x000fc40000000038 */
[-C--:B------:R-:W-:Y:S02]  /*1830*/  HFMA2 R18, R34, R12.reuse, RZ ;  /* 0x0000000c22127231 */ /* 0x080fe400000000ff */
[----:B------:R-:W-:Y:S02]  /*1840*/  HFMA2 R58, R17, R77, R58 ;  /* 0x0000004d113a7231 */ /* 0x000fe4000000003a */
[-C--:B------:R-:W-:Y:S02]  /*1850*/  HFMA2 R16, R42, R13.reuse, R16 ;  /* 0x0000000d2a107231 */ /* 0x080fe40000000010 */
[-C--:B------:R-:W-:Y:S02]  /*1860*/  HFMA2 R17, R32, R12.reuse, RZ.H0_H0 ;  /* 0x0000000c20117231 */ /* 0x080fe400000400ff */
[----:B------:R-:W-:Y:S02]  /*1870*/  HFMA2 R18, R47, R13, R18 ;  /* 0x0000000d2f127231 */ /* 0x000fe40000000012 */
[----:B------:R-:W-:-:S02]  /*1880*/  HFMA2 R12, R35, R12, RZ.H0_H0 ;  /* 0x0000000c230c7231 */ /* 0x000fc400000400ff */
[----:B------:R-:W-:Y:S02]  /*1890*/  HFMA2 R57, R38, R76, R57 ;  /* 0x0000004c26397231 */ /* 0x000fe40000000039 */
[-C--:B------:R-:W-:Y:S02]  /*18a0*/  HFMA2 R17, R48, R13.reuse, R17 ;  /* 0x0000000d30117231 */ /* 0x080fe40000000011 */
[-C--:B------:R-:W-:Y:S02]  /*18b0*/  HFMA2 R31, R49, R14.reuse, R18 ;  /* 0x0000000e311f7231 */ /* 0x080fe40000000012 */
[----:B------:R-:W-:Y:S02]  /*18c0*/  HFMA2 R19, R41, R13, R12 ;  /* 0x0000000d29137231 */ /* 0x000fe4000000000c */
[-C--:B------:R-:W-:Y:S02]  /*18d0*/  HFMA2 R12, R51, R14.reuse, R16 ;  /* 0x0000000e330c7231 */ /* 0x080fe40000000010 */
[----:B------:R-:W-:-:S02]  /*18e0*/  HFMA2 R13, R52, R14, R17 ;  /* 0x0000000e340d7231 */ /* 0x000fc40000000011 */
[----:B------:R-:W-:Y:S02]  /*18f0*/  HFMA2 R55, R39, R78, R55 ;  /* 0x0000004e27377231 */ /* 0x000fe40000000037 */
        /* <DEDUP_REMOVED lines=22> */
[-C--:B------:R-:W-:Y:S02]  /*1a60*/  HFMA2 R39, R53, R23.reuse, R20 ;  /* 0x0000001735277231 */ /* 0x080fe40000000014 */
[----:B------:R-:W-:Y:S02]  /*1a70*/  HFMA2 R30, R52, R22, R30 ;  /* 0x00000016341e7231 */ /* 0x000fe4000000001e */
        /* <DEDUP_REMOVED lines=26> */
[----:B------:R-:W-:-:S04]  /*1c20*/  IMAD.WIDE R72, R0, 0x4, R28 ;  /* 0x0000000400487825 */ /* 0x000fc800078e021c */
[----:B------:R-:W-:Y:S02]  /*1c30*/  HFMA2 R36, R16, R77, R74 ;  /* 0x0000004d10247231 */ /* 0x000fe4000000004a */
[----:B------:R-:W0:Y:S01]  /*1c40*/  LDS.128 R16, [UR5+0x500] ;  /* 0x00050005ff107984 */ /* 0x000e220008000c00 */
[-C--:B-1----:R-:W-:Y:S02]  /*1c50*/  HFMA2 R21, R33, R12.reuse, RZ ;  /* 0x0000000c21157231 */ /* 0x082fe400000000ff */
        /* <DEDUP_REMOVED lines=10> */
[----:B------:R-:W-:Y:S01]  /*1d00*/  HFMA2 R14, R50, R14, R30 ;  /* 0x0000000e320e7231 */ /* 0x000fe2000000001e */
[----:B------:R1:W2:Y:S01]  /*1d10*/  LDG.E.128.CONSTANT R20, desc[UR8][R72.64] ;  /* 0x0000000848147981 */ /* 0x0002a2000c1e9d00 */
[-C--:B------:R-:W-:Y:S02]  /*1d20*/  HFMA2 R12, R53, R15.reuse, R12 ;  /* 0x0000000f350c7231 */ /* 0x080fe4000000000c */
[-C--:B------:R-:W-:Y:S02]  /*1d30*/  HFMA2 R13, R54, R15.reuse, R13 ;  /* 0x0000000f360d7231 */ /* 0x080fe4000000000d */
[-C--:B------:R-:W-:Y:S01]  /*1d40*/  HFMA2 R71, R63, R15.reuse, R71 ;  /* 0x0000000f3f477231 */ /* 0x080fe20000000047 */
[----:B------:R-:W3:Y:S01]  /*1d50*/  LDS.128 R28, [UR5+0x600] ;  /* 0x00060005ff1c7984 */ /* 0x000ee20008000c00 */
[----:B------:R-:W-:Y:S02]  /*1d60*/  HFMA2 R15, R64, R15, R14 ;  /* 0x0000000f400f7231 */ /* 0x000fe4000000000e */
[----:B------:R-:W-:-:S02]  /*1d70*/  HFMA2 R14, R12, R78, R67 ;  /* 0x0000004e0c0e7231 */ /* 0x000fc40000000043 */
[----:B------:R-:W-:Y:S02]  /*1d80*/  HFMA2 R11, R13, R79, R11 ;  /* 0x0000004f0d0b7231 */ /* 0x000fe4000000000b */
[----:B------:R-:W-:Y:S02]  /*1d90*/  HFMA2 R12, R71, R76, R66 ;  /* 0x0000004c470c7231 */ /* 0x000fe40000000042 */
[----:B------:R-:W-:Y:S02]  /*1da0*/  HFMA2 R13, R15, R77, R65 ;  /* 0x0000004d0f0d7231 */ /* 0x000fe40000000041 */
[-C--:B0-----:R-:W-:Y:S02]  /*1db0*/  HFMA2 R15, R33, R16.reuse, RZ ;  /* 0x00000010210f7231 */ /* 0x081fe400000000ff */
        /* <DEDUP_REMOVED lines=17> */
[-C--:B---3--:R-:W-:Y:S02]  /*1ed0*/  HFMA2 R33, R33, R28.reuse, RZ ;  /* 0x0000001c21217231 */ /* 0x088fe400000000ff */
        /* <DEDUP_REMOVED lines=16> */
[----:B------:R-:W0:Y:S01]  /*1fe0*/  LDS.128 R28, [UR5+0x10] ;  /* 0x00001005ff1c7984 */ /* 0x000e220008000c00 */
[----:B------:R-:W-:Y:S01]  /*1ff0*/  HFMA2 R42, R32, R79, R91 ;  /* 0x0000004f202a7231 */ /* 0x000fe2000000005b */
[C---:B-----5:R-:W-:Y:S01]  /*2000*/  LOP3.LUT R47, R24.reuse, 0xf000f, RZ, 0xc0, !PT ;  /* 0x000f000f182f7812 */ /* 0x060fe200078ec0ff */
[----:B------:R-:W-:Y:S01]  /*2010*/  HFMA2 R19, R66, R76, R69 ;  /* 0x0000004c42137231 */ /* 0x000fe20000000045 */
[----:B------:R-:W-:Y:S01]  /*2020*/  LOP3.LUT R49, R24, 0xf000f0, RZ, 0xc0, !PT ;  /* 0x00f000f018317812 */ /* 0x000fe200078ec0ff */
[-C--:B------:R-:W-:Y:S01]  /*2030*/  HFMA2 R16, R16, R77.reuse, R68 ;  /* 0x0000004d10107231 */ /* 0x080fe20000000044 */
[----:B------:R-:W-:Y:S01]  /*2040*/  SHF.R.U32.HI R32, RZ, 0x8, R24 ;  /* 0x00000008ff207819 */ /* 0x000fe20000011618 */
[----:B------:R-:W-:Y:S01]  /*2050*/  HFMA2 R18, R18, R77, R89 ;  /* 0x0000004d12127231 */ /* 0x000fe20000000059 */
[C---:B------:R-:W-:Y:S01]  /*2060*/  LOP3.LUT R51, R25.reuse, 0xf000f, RZ, 0xc0, !PT ;  /* 0x000f000f19337812 */ /* 0x040fe200078ec0ff */
[----:B------:R-:W-:Y:S01]  /*2070*/  IMAD.WIDE R88, R0, 0x4, R72 ;  /* 0x0000000400587825 */ /* 0x000fe200078e0248 */
[----:B------:R-:W-:-:S03]  /*2080*/  LOP3.LUT R52, R25, 0xf000f0, RZ, 0xc0, !PT ;  /* 0x00f000f019347812 */ /* 0x000fc600078ec0ff */
[----:B------:R-:W-:Y:S01]  /*2090*/  HFMA2 R17, R17, R76, R90 ;  /* 0x0000004c11117231 */ /* 0x000fe2000000005a */
[----:B------:R-:W-:Y:S02]  /*20a0*/  SHF.R.U32.HI R33, RZ, 0x8, R25 ;  /* 0x00000008ff217819 */ /* 0x000fe40000011619 */
[C---:B------:R-:W-:Y:S02]  /*20b0*/  LOP3.LUT R53, R26.reuse, 0xf000f, RZ, 0xc0, !PT ;  /* 0x000f000f1a357812 */ /* 0x040fe400078ec0ff */
[----:B------:R-:W-:Y:S02]  /*20c0*/  LOP3.LUT R54, R26, 0xf000f0, RZ, 0xc0, !PT ;  /* 0x00f000f01a367812 */ /* 0x000fe400078ec0ff */
[----:B------:R-:W-:Y:S02]  /*20d0*/  SHF.R.U32.HI R34, RZ, 0x8, R26 ;  /* 0x00000008ff227819 */ /* 0x000fe4000001161a */
[C---:B------:R-:W-:Y:S02]  /*20e0*/  LOP3.LUT R63, R27.reuse, 0xf000f, RZ, 0xc0, !PT ;  /* 0x000f000f1b3f7812 */ /* 0x040fe400078ec0ff */
[----:B------:R-:W-:-:S02]  /*20f0*/  LOP3.LUT R65, R27, 0xf000f0, RZ, 0xc0, !PT ;  /* 0x00f000f01b417812 */ /* 0x000fc400078ec0ff */
[----:B------:R-:W-:Y:S02]  /*2100*/  SHF.R.U32.HI R35, RZ, 0x8, R27 ;  /* 0x00000008ff237819 */ /* 0x000fe4000001161b */
[----:B------:R-:W3:Y:S01]  /*2110*/  LDS.128 R24, [UR5+0x110] ;  /* 0x00011005ff187984 */ /* 0x000ee20008000c00 */
[----:B------:R-:W-:Y:S02]  /*2120*/  LOP3.LUT R48, R47, 0x64006400, RZ, 0xfc, !PT ;  /* 0x640064002f307812 */ /* 0x000fe400078efcff */
[----:B------:R-:W-:Y:S02]  /*2130*/  LOP3.LUT R50, R49, 0x64006400, RZ, 0xfc, !PT ;  /* 0x6400640031327812 */ /* 0x000fe400078efcff */
[----:B------:R-:W-:Y:S01]  /*2140*/  LOP3.LUT R51, R51, 0x64006400, RZ, 0xfc, !PT ;  /* 0x6400640033337812 */ /* 0x000fe200078efcff */
[----:B------:R-:W-:Y:S01]  /*2150*/  HADD2 R47, R48, R75 ;  /* 0x0000004b302f7230 */ /* 0x000fe20000000000 */
[----:B------:R-:W-:Y:S01]  /*2160*/  LOP3.LUT R53, R53, 0x64006400, RZ, 0xfc, !PT ;  /* 0x6400640035357812 */ /* 0x000fe200078efcff */
[----:B------:R-:W-:Y:S01]  /*2170*/  HFMA2 R49, R50, 0.0625, 0.0625, R3 ;  /* 0x2c002c0032317831 */ /* 0x000fe20000000003 */
        /* <DEDUP_REMOVED lines=17> */
[-C--:B------:R-:W-:Y:S01]  /*2290*/  HFMA2 R69, R50, R28.reuse, RZ ;  /* 0x0000001c32457231 */ /* 0x080fe200000000ff */
[----:B------:R-:W-:Y:S01]  /*22a0*/  LOP3.LUT R65, R65, 0x64006400, RZ, 0xfc, !PT ;  /* 0x6400640041417812 */ /* 0x000fe200078efcff */
[----:B------:R-:W-:Y:S01]  /*22b0*/  HFMA2 R70, R48, R28, RZ.H0_H0 ;  /* 0x0000001c30467231 */ /* 0x000fe200000400ff */
[----:B------:R-:W-:Y:S01]  /*22c0*/  LOP3.LUT R63, R63, 0x64006400, RZ, 0xfc, !PT ;  /* 0x640064003f3f7812 */ /* 0x000fe200078efcff */
[-C--:B------:R-:W-:Y:S01]  /*22d0*/  HFMA2 R28, R49, R29.reuse, R64 ;  /* 0x0000001d311c7231 */ /* 0x080fe20000000040 */
[----:B------:R-:W-:Y:S01]  /*22e0*/  LOP3.LUT R68, R68, 0x64006400, RZ, 0xfc, !PT ;  /* 0x6400640044447812 */ /* 0x000fe200078efcff */
[----:B------:R-:W-:-:S02]  /*22f0*/  HFMA2 R67, R54, R29, R67 ;  /* 0x0000001d36437231 */ /* 0x000fc40000000043 */
[-C--:B------:R-:W-:Y:S02]  /*2300*/  HFMA2 R69, R53, R29.reuse, R69 ;  /* 0x0000001d35457231 */ /* 0x080fe40000000045 */
[----:B------:R-:W-:Y:S02]  /*2310*/  HADD2 R66, R66, R75 ;  /* 0x0000004b42427230 */ /* 0x000fe40000000000 */
[----:B------:R-:W-:Y:S02]  /*2320*/  HFMA2 R65, R65, 1, 1, R4 ;  /* 0x3c003c0041417831 */ /* 0x000fe40000000004 */
[----:B------:R-:W-:Y:S02]  /*2330*/  HADD2 R64, R63, R6 ;  /* 0x000000063f407230 */ /* 0x000fe40000000000 */
[----:B------:R-:W-:Y:S02]  /*2340*/  HFMA2 R63, R68, 1, 1, R9 ;  /* 0x3c003c00443f7831 */ /* 0x000fe40000000009 */
[----:B------:R-:W-:Y:S01]  /*2350*/  HFMA2 R70, R52, R29, R70 ;  /* 0x0000001d34467231 */ /* 0x000fe20000000046 */
[----:B------:R-:W-:Y:S01]  /*2360*/  LOP3.LUT R32, R32, 0xf000f0, RZ, 0xc0, !PT ;  /* 0x00f000f020207812 */ /* 0x000fe200078ec0ff */
[----:B------:R-:W-:-:S02]  /*2370*/  HFMA2 R28, R66, R30, R28 ;  /* 0x0000001e421c7231 */ /* 0x000fc4000000001c */
[-C--:B------:R-:W-:Y:S02]  /*2380*/  HFMA2 R29, R65, R30.reuse, R67 ;  /* 0x0000001e411d7231 */ /* 0x080fe40000000043 */
[-C--:B------:R-:W-:Y:S02]  /*2390*/  HFMA2 R71, R64, R30.reuse, R69 ;  /* 0x0000001e40477231 */ /* 0x080fe40000000045 */
[----:B------:R-:W-:Y:S01]  /*23a0*/  HFMA2 R30, R63, R30, R70 ;  /* 0x0000001e3f1e7231 */ /* 0x000fe20000000046 */
[----:B------:R-:W-:Y:S02]  /*23b0*/  LOP3.LUT R33, R33, 0xf000f0, RZ, 0xc0, !PT ;  /* 0x00f000f021217812 */ /* 0x000fe400078ec0ff */
[----:B------:R-:W-:Y:S02]  /*23c0*/  LOP3.LUT R35, R35, 0xf000f0, RZ, 0xc0, !PT ;  /* 0x00f000f023237812 */ /* 0x000fe400078ec0ff */
[----:B------:R-:W-:Y:S02]  /*23d0*/  LOP3.LUT R34, R34, 0xf000f0, RZ, 0xc0, !PT ;  /* 0x00f000f022227812 */ /* 0x000fe400078ec0ff */
[----:B------:R-:W-:-:S02]  /*23e0*/  LOP3.LUT R70, R32, 0x64006400, RZ, 0xfc, !PT ;  /* 0x6400640020467812 */ /* 0x000fc400078efcff */
[----:B------:R-:W-:Y:S02]  /*23f0*/  LOP3.LUT R68, R33, 0x64006400, RZ, 0xfc, !PT ;  /* 0x6400640021447812 */ /* 0x000fe400078efcff */
[----:B------:R-:W-:Y:S01]  /*2400*/  LOP3.LUT R67, R35, 0x64006400, RZ, 0xfc, !PT ;  /* 0x6400640023437812 */ /* 0x000fe200078efcff */
[----:B------:R-:W-:Y:S01]  /*2410*/  HFMA2 R70, R70, 0.0625, 0.0625, R3 ;  /* 0x2c002c0046467831 */ /* 0x000fe20000000003 */
[----:B------:R-:W-:Y:S01]  /*2420*/  LOP3.LUT R74, R34, 0x64006400, RZ, 0xfc, !PT ;  /* 0x64006400224a7812 */ /* 0x000fe200078efcff */
[----:B------:R-:W-:Y:S01]  /*2430*/  HFMA2 R69, R68, 0.0625, 0.0625, R5 ;  /* 0x2c002c0044457831 */ /* 0x000fe20000000005 */
[----:B------:R-:W0:Y:S01]  /*2440*/  LDS.128 R32, [UR5+0x210] ;  /* 0x00021005ff207984 */ /* 0x000e220008000c00 */
[----:B------:R-:W-:Y:S02]  /*2450*/  HFMA2 R67, R67, 0.0625, 0.0625, R10 ;  /* 0x2c002c0043437831 */ /* 0x000fe4000000000a */
[-C--:B------:R-:W-:Y:S02]  /*2460*/  HFMA2 R28, R70, R31.reuse, R28 ;  /* 0x0000001f461c7231 */ /* 0x080fe4000000001c */
[----:B------:R-:W-:-:S02]  /*2470*/  HFMA2 R29, R69, R31, R29 ;  /* 0x0000001f451d7231 */ /* 0x000fc4000000001d */
[----:B------:R-:W-:Y:S02]  /*2480*/  HFMA2 R68, R74, 0.0625, 0.0625, R7 ;  /* 0x2c002c004a447831 */ /* 0x000fe40000000007 */
[----:B------:R-:W-:Y:S02]  /*2490*/  HFMA2 R30, R67, R31, R30 ;  /* 0x0000001f431e7231 */ /* 0x000fe4000000001e */
[----:B------:R-:W-:Y:S02]  /*24a0*/  HFMA2 R55, R28, R78, R55 ;  /* 0x0000004e1c377231 */ /* 0x000fe40000000037 */
[----:B------:R-:W-:Y:S02]  /*24b0*/  HFMA2 R56, R29, R79, R56 ;  /* 0x0000004f1d387231 */ /* 0x000fe40000000038 */
[----:B---3--:R-:W-:Y:S02]  /*24c0*/  HFMA2 R28, R47, R24, RZ ;  /* 0x000000182f1c7231 */ /* 0x008fe400000000ff */
[----:B------:R-:W-:-:S02]  /*24d0*/  HFMA2 R58, R30, R77, R58 ;  /* 0x0000004d1e3a7231 */ /* 0x000fc4000000003a */
[----:B------:R-:W-:Y:S02]  /*24e0*/  HFMA2 R71, R68, R31, R71 ;  /* 0x0000001f44477231 */ /* 0x000fe40000000047 */
[-C--:B------:R-:W-:Y:S02]  /*24f0*/  HFMA2 R29, R51, R24.reuse, RZ.H0_H0 ;  /* 0x00000018331d7231 */ /* 0x080fe400000400ff */
[-C--:B------:R-:W-:Y:S02]  /*2500*/  HFMA2 R30, R50, R24.reuse, RZ ;  /* 0x00000018321e7231 */ /* 0x080fe400000000ff */
[----:B------:R-:W-:Y:S02]  /*2510*/  HFMA2 R24, R48, R24, RZ.H0_H0 ;  /* 0x0000001830187231 */ /* 0x000fe400000400ff */
[----:B------:R-:W-:Y:S02]  /*2520*/  HFMA2 R28, R49, R25, R28 ;  /* 0x00000019311c7231 */ /* 0x000fe4000000001c */
[----:B------:R-:W-:-:S02]  /*2530*/  HFMA2 R57, R71, R76, R57 ;  /* 0x0000004c47397231 */ /* 0x000fc40000000039 */
[-C--:B------:R-:W-:Y:S02]  /*2540*/  HFMA2 R71, R54, R25.reuse, R29 ;  /* 0x0000001936477231 */ /* 0x080fe4000000001d */
[-C--:B------:R-:W-:Y:S02]  /*2550*/  HFMA2 R74, R53, R25.reuse, R30 ;  /* 0x00000019354a7231 */ /* 0x080fe4000000001e */
[----:B------:R-:W-:Y:S02]  /*2560*/  HFMA2 R25, R52, R25, R24 ;  /* 0x0000001934197231 */ /* 0x000fe40000000018 */
[-C--:B------:R-:W-:Y:S02]  /*2570*/  HFMA2 R24, R66, R26.reuse, R28 ;  /* 0x0000001a42187231 */ /* 0x080fe4000000001c */
[-C--:B------:R-:W-:Y:S01]  /*2580*/  HFMA2 R71, R65, R26.reuse, R71 ;  /* 0x0000001a41477231 */ /* 0x080fe20000000047 */
[----:B------:R-:W3:Y:S01]  /*2590*/  LDS.128 R28, [UR5+0x310] ;  /* 0x00031005ff1c7984 */ /* 0x000ee20008000c00 */
        /* <DEDUP_REMOVED lines=30> */
[----:B------:R-:W0:Y:S01]  /*2780*/  LDS.128 R24, [UR5+0x410] ;  /* 0x00041005ff187984 */ /* 0x000e220008000c00 */
[----:B---3--:R-:W-:-:S02]  /*2790*/  HFMA2 R32, R47, R28, RZ ;  /* 0x0000001c2f207231 */ /* 0x008fc400000000ff */
        /* <DEDUP_REMOVED lines=16> */
[----:B-1----:R-:W-:Y:S01]  /*28a0*/  HFMA2 R72, R34, R79, R37 ;  /* 0x0000004f22487231 */ /* 0x002fe20000000025 */
[----:B------:R-:W1:Y:S01]  /*28b0*/  LDS.128 R28, [UR5+0x510] ;  /* 0x00051005ff1c7984 */ /* 0x000e620008000c00 */
[----:B------:R-:W-:-:S03]  /*28c0*/  HFMA2 R73, R38, R76, R39 ;  /* 0x0000004c26497231 */ /* 0x000fc60000000027 */
[----:B------:R3:W4:Y:S01]  /*28d0*/  LDG.E.128.CONSTANT R32, desc[UR8][R88.64] ;  /* 0x0000000858207981 */ /* 0x000722000c1e9d00 */
[----:B------:R-:W-:Y:S01]  /*28e0*/  HFMA2 R74, R74, R77, R36 ;  /* 0x0000004d4a4a7231 */ /* 0x000fe20000000024 */
[----:B------:R-:W-:Y:S02]  /*28f0*/  IADD3 R84, PT, PT, R84, 0x20, RZ ;  /* 0x0000002054547810 */ /* 0x000fe40007ffe0ff */
[----:B------:R-:W-:Y:S02]  /*2900*/  IADD3 R2, PT, PT, R2, 0x20, RZ ;  /* 0x0000002002027810 */ /* 0x000fe40007ffe0ff */
[----:B------:R-:W-:Y:S01]  /*2910*/  ISETP.GE.AND P0, PT, R84, R86, PT ;  /* 0x000000565400720c */ /* 0x000fe20003f06270 */
[----:B---3--:R-:W-:-:S05]  /*2920*/  IMAD.WIDE R88, R0, 0x4, R88 ;  /* 0x0000000400587825 */ /* 0x008fca00078e0258 */
[----:B------:R-:W-:Y:S01]  /*2930*/  MOV R87, R89 ;  /* 0x0000005900577202 */ /* 0x000fe20000000f00 */
        /* <DEDUP_REMOVED lines=58> */
[----:B------:R-:W-:Y:S01]  /*2ce0*/  HFMA2 R41, R19, R78, R41 ;  /* 0x0000004e13297231 */ /* 0x000fe20000000029 */
[----:B--2---:R-:W-:Y:S01]  /*2cf0*/  LOP3.LUT R36, R20, 0xf000f, RZ, 0xc0, !PT ;  /* 0x000f000f14247812 */ /* 0x004fe200078ec0ff */
[----:B------:R-:W-:Y:S02]  /*2d00*/  HFMA2 R30, R38, R76, R17 ;  /* 0x0000004c261e7231 */ /* 0x000fe40000000011 */
[----:B------:R-:W-:Y:S01]  /*2d10*/  HFMA2 R31, R31, R77, R18 ;  /* 0x0000004d1f1f7231 */ /* 0x000fe20000000012 */
[----:B------:R-:W-:Y:S01]  /*2d20*/  LOP3.LUT R38, R21, 0xf000f, RZ, 0xc0, !PT ;  /* 0x000f000f15267812 */ /* 0x000fe200078ec0ff */
[----:B------:R-:W0:Y:S01]  /*2d30*/  LDS.128 R16, [UR5+0x120] ;  /* 0x00012005ff107984 */ /* 0x000e220008000c00 */
[----:B------:R-:W-:Y:S01]  /*2d40*/  LOP3.LUT R49, R22, 0xf000f, RZ, 0xc0, !PT ;  /* 0x000f000f16317812 */ /* 0x000fe200078ec0ff */
[----:B------:R-:W-:Y:S01]  /*2d50*/  HFMA2 R42, R51, R79, R42 ;  /* 0x0000004f332a7231 */ /* 0x000fe2000000002a */
[----:B------:R-:W-:-:S02]  /*2d60*/  LOP3.LUT R53, R23, 0xf000f, RZ, 0xc0, !PT ;  /* 0x000f000f17357812 */ /* 0x000fc400078ec0ff */
[----:B------:R-:W-:Y:S02]  /*2d70*/  LOP3.LUT R37, R20, 0xf000f0, RZ, 0xc0, !PT ;  /* 0x00f000f014257812 */ /* 0x000fe400078ec0ff */
[----:B------:R-:W-:Y:S02]  /*2d80*/  LOP3.LUT R47, R21, 0xf000f0, RZ, 0xc0, !PT ;  /* 0x00f000f0152f7812 */ /* 0x000fe400078ec0ff */
[----:B------:R-:W-:Y:S02]  /*2d90*/  LOP3.LUT R50, R22, 0xf000f0, RZ, 0xc0, !PT ;  /* 0x00f000f016327812 */ /* 0x000fe400078ec0ff */
[----:B------:R-:W-:Y:S02]  /*2da0*/  SHF.R.U32.HI R20, RZ, 0x8, R20 ;  /* 0x00000008ff147819 */ /* 0x000fe40000011614 */
[----:B------:R-:W-:Y:S02]  /*2db0*/  LOP3.LUT R63, R23, 0xf000f0, RZ, 0xc0, !PT ;  /* 0x00f000f0173f7812 */ /* 0x000fe400078ec0ff */
[----:B------:R-:W-:-:S02]  /*2dc0*/  LOP3.LUT R36, R36, 0x64006400, RZ, 0xfc, !PT ;  /* 0x6400640024247812 */ /* 0x000fc400078efcff */
[----:B------:R-:W-:Y:S02]  /*2dd0*/  SHF.R.U32.HI R21, RZ, 0x8, R21 ;  /* 0x00000008ff157819 */ /* 0x000fe40000011615 */
[----:B------:R-:W-:Y:S02]  /*2de0*/  SHF.R.U32.HI R22, RZ, 0x8, R22 ;  /* 0x00000008ff167819 */ /* 0x000fe40000011616 */
[----:B------:R-:W-:Y:S02]  /*2df0*/  LOP3.LUT R39, R38, 0x64006400, RZ, 0xfc, !PT ;  /* 0x6400640026277812 */ /* 0x000fe400078efcff */
[----:B------:R-:W-:Y:S01]  /*2e00*/  LOP3.LUT R51, R49, 0x64006400, RZ, 0xfc, !PT ;  /* 0x6400640031337812 */ /* 0x000fe200078efcff */
[----:B------:R-:W-:Y:S01]  /*2e10*/  HADD2 R49, R36, R75 ;  /* 0x0000004b24317230 */ /* 0x000fe20000000000 */
[----:B------:R-:W-:Y:S02]  /*2e20*/  SHF.R.U32.HI R23, RZ, 0x8, R23 ;  /* 0x00000008ff177819 */ /* 0x000fe40000011617 */
[----:B------:R-:W-:Y:S01]  /*2e30*/  LOP3.LUT R64, R53, 0x64006400, RZ, 0xfc, !PT ;  /* 0x6400640035407812 */ /* 0x000fe200078efcff */
[----:B------:R-:W-:Y:S01]  /*2e40*/  HFMA2 R51, R51, 1, 1, R6 ;  /* 0x3c003c0033337831 */ /* 0x000fe20000000006 */
[----:B------:R-:W-:Y:S01]  /*2e50*/  LOP3.LUT R54, R47, 0x64006400, RZ, 0xfc, !PT ;  /* 0x640064002f367812 */ /* 0x000fe200078efcff */
[-C--:B-1----:R-:W-:Y:S01]  /*2e60*/  HFMA2 R36, R49, R12.reuse, RZ ;  /* 0x0000000c31247231 */ /* 0x082fe200000000ff */
[----:B------:R-:W-:Y:S01]  /*2e70*/  LOP3.LUT R52, R50, 0x64006400, RZ, 0xfc, !PT ;  /* 0x6400640032347812 */ /* 0x000fe200078efcff */
[----:B------:R-:W-:Y:S01]  /*2e80*/  HADD2 R50, R39, R4 ;  /* 0x0000000427327230 */ /* 0x000fe20000000000 */
        /* <DEDUP_REMOVED lines=9> */
[----:B------:R-:W-:Y:S01]  /*2f20*/  HFMA2 R54, R54, 0.0625, 0.0625, R5 ;  /* 0x2c002c0036367831 */ /* 0x000fe20000000005 */
[----:B------:R-:W-:Y:S01]  /*2f30*/  LOP3.LUT R38, R23, 0xf000f, RZ, 0xc0, !PT ;  /* 0x000f000f17267812 */ /* 0x000fe200078ec0ff */
[-C--:B------:R-:W-:Y:S01]  /*2f40*/  HFMA2 R39, R50, R12.reuse, RZ.H0_H0 ;  /* 0x0000000c32277231 */ /* 0x080fe200000400ff */
[----:B------:R-:W-:Y:S01]  /*2f50*/  LOP3.LUT R66, R66, 0x64006400, RZ, 0xfc, !PT ;  /* 0x6400640042427812 */ /* 0x000fe200078efcff */
[-C--:B------:R-:W-:Y:S01]  /*2f60*/  HFMA2 R47, R51, R12.reuse, RZ ;  /* 0x0000000c332f7231 */ /* 0x080fe200000000ff */
[----:B------:R-:W-:Y:S01]  /*2f70*/  LOP3.LUT R65, R65, 0x64006400, RZ, 0xfc, !PT ;  /* 0x6400640041417812 */ /* 0x000fe200078efcff */
[----:B------:R-:W-:Y:S01]  /*2f80*/  HFMA2 R48, R64, R12, RZ.H0_H0 ;  /* 0x0000000c40307231 */ /* 0x000fe200000400ff */
[----:B------:R-:W-:Y:S01]  /*2f90*/  LOP3.LUT R37, R37, 0x64006400, RZ, 0xfc, !PT ;  /* 0x6400640025257812 */ /* 0x000fe200078efcff */
[----:B------:R-:W-:Y:S01]  /*2fa0*/  HFMA2 R12, R63, R13, R36 ;  /* 0x0000000d3f0c7231 */ /* 0x000fe20000000024 */
[----:B------:R-:W-:Y:S01]  /*2fb0*/  LOP3.LUT R38, R38, 0x64006400, RZ, 0xfc, !PT ;  /* 0x6400640026267812 */ /* 0x000fe200078efcff */
[----:B------:R-:W-:-:S02]  /*2fc0*/  HADD2 R66, R66, R75 ;  /* 0x0000004b42427230 */ /* 0x000fc40000000000 */
[-C--:B------:R-:W-:Y:S02]  /*2fd0*/  HFMA2 R47, R53, R13.reuse, R47 ;  /* 0x0000000d352f7231 */ /* 0x080fe4000000002f */
[-C--:B------:R-:W-:Y:S02]  /*2fe0*/  HFMA2 R39, R54, R13.reuse, R39 ;  /* 0x0000000d36277231 */ /* 0x080fe40000000027 */
[----:B------:R-:W-:Y:S02]  /*2ff0*/  HFMA2 R65, R65, 1, 1, R4 ;  /* 0x3c003c0041417831 */ /* 0x000fe40000000004 */
[----:B------:R-:W-:Y:S02]  /*3000*/  HADD2 R36, R37, R6 ;  /* 0x0000000625247230 */ /* 0x000fe40000000000 */
[----:B------:R-:W-:Y:S02]  /*3010*/  HFMA2 R37, R38, 1, 1, R9 ;  /* 0x3c003c0026257831 */ /* 0x000fe40000000009 */
[----:B------:R-:W-:Y:S01]  /*3020*/  HFMA2 R48, R52, R13, R48 ;  /* 0x0000000d34307231 */ /* 0x000fe20000000030 */
[----:B------:R-:W-:Y:S01]  /*3030*/  LOP3.LUT R20, R20, 0xf000f0, RZ, 0xc0, !PT ;  /* 0x00f000f014147812 */ /* 0x000fe200078ec0ff */
[-C--:B------:R-:W-:Y:S01]  /*3040*/  HFMA2 R13, R66, R14.reuse, R12 ;  /* 0x0000000e420d7231 */ /* 0x080fe2000000000c */
[----:B------:R-:W-:Y:S01]  /*3050*/  LOP3.LUT R22, R22, 0xf000f0, RZ, 0xc0, !PT ;  /* 0x00f000f016167812 */ /* 0x000fe200078ec0ff */
[----:B------:R-:W-:-:S02]  /*3060*/  HFMA2 R67, R65, R14, R39 ;  /* 0x0000000e41437231 */ /* 0x000fc40000000027 */
[-C--:B------:R-:W-:Y:S01]  /*3070*/  HFMA2 R12, R36, R14.reuse, R47 ;  /* 0x0000000e240c7231 */ /* 0x080fe2000000002f */
[----:B------:R-:W-:Y:S01]  /*3080*/  LOP3.LUT R21, R21, 0xf000f0, RZ, 0xc0, !PT ;  /* 0x00f000f015157812 */ /* 0x000fe200078ec0ff */
[----:B------:R-:W-:Y:S01]  /*3090*/  HFMA2 R14, R37, R14, R48 ;  /* 0x0000000e250e7231 */ /* 0x000fe20000000030 */
[----:B------:R-:W-:Y:S02]  /*30a0*/  LOP3.LUT R23, R23, 0xf000f0, RZ, 0xc0, !PT ;  /* 0x00f000f017177812 */ /* 0x000fe400078ec0ff */
[----:B------:R-:W-:Y:S02]  /*30b0*/  LOP3.LUT R48, R20, 0x64006400, RZ, 0xfc, !PT ;  /* 0x6400640014307812 */ /* 0x000fe400078efcff */
[----:B------:R-:W-:Y:S02]  /*30c0*/  LOP3.LUT R68, R22, 0x64006400, RZ, 0xfc, !PT ;  /* 0x6400640016447812 */ /* 0x000fe400078efcff */
[----:B------:R-:W-:Y:S01]  /*30d0*/  LOP3.LUT R38, R21, 0x64006400, RZ, 0xfc, !PT ;  /* 0x6400640015267812 */ /* 0x000fe200078efcff */
[----:B------:R-:W-:Y:S01]  /*30e0*/  HFMA2 R48, R48, 0.0625, 0.0625, R3 ;  /* 0x2c002c0030307831 */ /* 0x000fe20000000003 */
[----:B------:R-:W-:Y:S01]  /*30f0*/  LOP3.LUT R69, R23, 0x64006400, RZ, 0xfc, !PT ;  /* 0x6400640017457812 */ /* 0x000fe200078efcff */
[----:B------:R-:W-:Y:S01]  /*3100*/  HFMA2 R39, R68, 0.0625, 0.0625, R7 ;  /* 0x2c002c0044277831 */ /* 0x000fe20000000007 */
[----:B------:R-:W1:Y:S01]  /*3110*/  LDS.128 R20, [UR5+0x220] ;  /* 0x00022005ff147984 */ /* 0x000e620008000c00 */
[----:B------:R-:W-:-:S02]  /*3120*/  HFMA2 R47, R38, 0.0625, 0.0625, R5 ;  /* 0x2c002c00262f7831 */ /* 0x000fc40000000005 */
[-C--:B------:R-:W-:Y:S02]  /*3130*/  HFMA2 R13, R48, R15.reuse, R13 ;  /* 0x0000000f300d7231 */ /* 0x080fe4000000000d */
[----:B------:R-:W-:Y:S02]  /*3140*/  HFMA2 R38, R69, 0.0625, 0.0625, R10 ;  /* 0x2c002c0045267831 */ /* 0x000fe4000000000a */
[-C--:B------:R-:W-:Y:S02]  /*3150*/  HFMA2 R12, R39, R15.reuse, R12 ;  /* 0x0000000f270c7231 */ /* 0x080fe4000000000c */
[-C--:B------:R-:W-:Y:S02]  /*3160*/  HFMA2 R67, R47, R15.reuse, R67 ;  /* 0x0000000f2f437231 */ /* 0x080fe40000000043 */
[----:B------:R-:W-:Y:S02]  /*3170*/  HFMA2 R55, R13, R78, R55 ;  /* 0x0000004e0d377231 */ /* 0x000fe40000000037 */
[----:B------:R-:W-:-:S02]  /*3180*/  HFMA2 R14, R38, R15, R14 ;  /* 0x0000000f260e7231 */ /* 0x000fc4000000000e */
[----:B------:R-:W-:Y:S02]  /*3190*/  HFMA2 R57, R12, R76, R57 ;  /* 0x0000004c0c397231 */ /* 0x000fe40000000039 */
[-C--:B0-----:R-:W-:Y:S02]  /*31a0*/  HFMA2 R13, R50, R16.reuse, RZ.H0_H0 ;  /* 0x00000010320d7231 */ /* 0x081fe400000400ff */
[-C--:B------:R-:W-:Y:S02]  /*31b0*/  HFMA2 R12, R49, R16.reuse, RZ ;  /* 0x00000010310c7231 */ /* 0x080fe400000000ff */
[----:B------:R-:W-:Y:S02]  /*31c0*/  HFMA2 R58, R14, R77, R58 ;  /* 0x0000004d0e3a7231 */ /* 0x000fe4000000003a */
[-C--:B------:R-:W-:Y:S02]  /*31d0*/  HFMA2 R14, R51, R16.reuse, RZ ;  /* 0x00000010330e7231 */ /* 0x080fe400000000ff */
[----:B------:R-:W-:-:S02]  /*31e0*/  HFMA2 R16, R64, R16, RZ.H0_H0 ;  /* 0x0000001040107231 */ /* 0x000fc400000400ff */
[-C--:B------:R-:W-:Y:S02]  /*31f0*/  HFMA2 R12, R63, R17.reuse, R12 ;  /* 0x000000113f0c7231 */ /* 0x080fe4000000000c */
[----:B------:R-:W-:Y:S02]  /*3200*/  HFMA2 R13, R54, R17, R13 ;  /* 0x00000011360d7231 */ /* 0x000fe4000000000d */
[----:B------:R-:W-:Y:S02]  /*3210*/  HFMA2 R56, R67, R79, R56 ;  /* 0x0000004f43387231 */ /* 0x000fe40000000038 */
[-C--:B------:R-:W-:Y:S02]  /*3220*/  HFMA2 R67, R53, R17.reuse, R14 ;  /* 0x0000001135437231 */ /* 0x080fe4000000000e */
[----:B------:R-:W-:Y:S02]  /*3230*/  HFMA2 R68, R52, R17, R16 ;  /* 0x0000001134447231 */ /* 0x000fe40000000010 */
[----:B------:R-:W-:-:S02]  /*3240*/  HFMA2 R16, R66, R18, R12 ;  /* 0x0000001242107231 */ /* 0x000fc4000000000c */
[-C--:B------:R-:W-:Y:S02]  /*3250*/  HFMA2 R17, R65, R18.reuse, R13 ;  /* 0x0000001241117231 */ /* 0x080fe4000000000d */
[-C--:B------:R-:W-:Y:S01]  /*3260*/  HFMA2 R67, R36, R18.reuse, R67 ;  /* 0x0000001224437231 */ /* 0x080fe20000000043 */
[----:B------:R-:W0:Y:S01]  /*3270*/  LDS.128 R12, [UR5+0x320] ;  /* 0x00032005ff0c7984 */ /* 0x000e220008000c00 */
        /* <DEDUP_REMOVED lines=8> */
[----:B------:R-:W-:Y:S02]  /*3300*/  HFMA2 R62, R68, R77, R62 ;  /* 0x0000004d443e7231 */ /* 0x000fe4000000003e */
[----:B-1----:R-:W-:-:S02]  /*3310*/  HFMA2 R16, R49, R20, RZ ;  /* 0x0000001431107231 */ /* 0x002fc400000000ff */
        /* <DEDUP_REMOVED lines=10> */
[----:B------:R-:W-:Y:S01]  /*33c0*/  HFMA2 R21, R37, R22, R21 ;  /* 0x0000001625157231 */ /* 0x000fe20000000015 */
[----:B------:R-:W1:Y:S01]  /*33d0*/  LDS.128 R16, [UR5+0x420] ;  /* 0x00042005ff107984 */ /* 0x000e620008000c00 */
        /* <DEDUP_REMOVED lines=20> */
[-C--:B------:R-:W-:Y:S01]  /*3520*/  HFMA2 R12, R48, R15.reuse, R12 ;  /* 0x0000000f300c7231 */ /* 0x080fe2000000000c */
[----:B------:R-:W0:Y:S01]  /*3530*/  LDS.128 R20, [UR5+0x520] ;  /* 0x00052005ff147984 */ /* 0x000e220008000c00 */
        /* <DEDUP_REMOVED lines=47> */
[----:B------:R-:W-:Y:S01]  /*3830*/  HFMA2 R29, R19, R77, R29 ;  /* 0x0000004d131d7231 */ /* 0x000fe2000000001d */
[----:B----4-:R-:W-:Y:S01]  /*3840*/  LOP3.LUT R20, R32, 0xf000f, RZ, 0xc0, !PT ;  /* 0x000f000f20147812 */ /* 0x010fe200078ec0ff */
[----:B------:R-:W0:Y:S01]  /*3850*/  LDS.128 R16, [UR5+0x30] ;  /* 0x00003005ff107984 */ /* 0x000e220008000c00 */
[----:B------:R-:W-:-:S02]  /*3860*/  LOP3.LUT R23, R33, 0xf000f, RZ, 0xc0, !PT ;  /* 0x000f000f21177812 */ /* 0x000fc400078ec0ff */
[----:B------:R-:W-:Y:S01]  /*3870*/  LOP3.LUT R20, R20, 0x64006400, RZ, 0xfc, !PT ;  /* 0x6400640014147812 */ /* 0x000fe200078efcff */
[-C--:B-1----:R-:W-:Y:S02]  /*3880*/  HFMA2 R50, R50, R12.reuse, RZ.H0_H0 ;  /* 0x0000000c32327231 */ /* 0x082fe400000400ff */
[-C--:B------:R-:W-:Y:S01]  /*3890*/  HFMA2 R49, R49, R12.reuse, RZ ;  /* 0x0000000c31317231 */ /* 0x080fe200000000ff */
[----:B------:R-:W-:Y:S01]  /*38a0*/  LOP3.LUT R23, R23, 0x64006400, RZ, 0xfc, !PT ;  /* 0x6400640017177812 */ /* 0x000fe200078efcff */
        /* <DEDUP_REMOVED lines=9> */
[----:B------:R-:W-:Y:S01]  /*3940*/  HFMA2 R12, R37, R14, R12 ;  /* 0x0000000e250c7231 */ /* 0x000fe2000000000c */
[----:B------:R-:W-:Y:S01]  /*3950*/  LOP3.LUT R37, R35, 0xf000f, RZ, 0xc0, !PT ;  /* 0x000f000f23257812 */ /* 0x000fe200078ec0ff */
[-C--:B------:R-:W-:Y:S01]  /*3960*/  HFMA2 R21, R47, R15.reuse, R50 ;  /* 0x0000000f2f157231 */ /* 0x080fe20000000032 */
[----:B------:R-:W-:Y:S01]  /*3970*/  SHF.R.U32.HI R50, RZ, 0x8, R32 ;  /* 0x00000008ff327819 */ /* 0x000fe20000011620 */
[----:B------:R-:W-:Y:S01]  /*3980*/  HFMA2 R12, R38, R15, R12 ;  /* 0x0000000f260c7231 */ /* 0x000fe2000000000c */
[----:B------:R-:W-:Y:S01]  /*3990*/  SHF.R.U32.HI R47, RZ, 0x8, R33 ;  /* 0x00000008ff2f7819 */ /* 0x000fe20000011621 */
[----:B------:R-:W-:Y:S01]  /*39a0*/  HFMA2 R42, R21, R79, R42 ;  /* 0x0000004f152a7231 */ /* 0x000fe2000000002a */
[----:B------:R-:W-:Y:S01]  /*39b0*/  LOP3.LUT R21, R32, 0xf000f0, RZ, 0xc0, !PT ;  /* 0x00f000f020157812 */ /* 0x000fe200078ec0ff */
[-C--:B------:R-:W-:Y:S01]  /*39c0*/  HFMA2 R49, R48, R15.reuse, R49 ;  /* 0x0000000f30317231 */ /* 0x080fe20000000031 */
[----:B------:R-:W-:Y:S01]  /*39d0*/  LOP3.LUT R32, R33, 0xf000f0, RZ, 0xc0, !PT ;  /* 0x00f000f021207812 */ /* 0x000fe200078ec0ff */
[----:B------:R-:W-:Y:S01]  /*39e0*/  HFMA2 R51, R39, R15, R51 ;  /* 0x0000000f27337231 */ /* 0x000fe20000000033 */
[C---:B------:R-:W-:Y:S01]  /*39f0*/  LOP3.LUT R33, R34.reuse, 0xf000f, RZ, 0xc0, !PT ;  /* 0x000f000f22217812 */ /* 0x040fe200078ec0ff */
[----:B------:R-:W-:Y:S01]  /*3a00*/  HFMA2 R31, R12, R77, R31 ;  /* 0x0000004d0c1f7231 */ /* 0x000fe2000000001f */
[----:B------:R-:W-:Y:S01]  /*3a10*/  LOP3.LUT R36, R34, 0xf000f0, RZ, 0xc0, !PT ;  /* 0x00f000f022247812 */ /* 0x000fe200078ec0ff */
[----:B------:R-:W1:Y:S01]  /*3a20*/  LDS.128 R12, [UR5+0x130] ;  /* 0x00013005ff0c7984 */ /* 0x000e620008000c00 */
[----:B------:R-:W-:Y:S01]  /*3a30*/  LOP3.LUT R39, R35, 0xf000f0, RZ, 0xc0, !PT ;  /* 0x00f000f023277812 */ /* 0x000fe200078ec0ff */
[----:B------:R-:W-:Y:S01]  /*3a40*/  HFMA2 R30, R51, R76, R30 ;  /* 0x0000004c331e7231 */ /* 0x000fe2000000001e */
[----:B------:R-:W-:Y:S01]  /*3a50*/  LOP3.LUT R22, R21, 0x64006400, RZ, 0xfc, !PT ;  /* 0x6400640015167812 */ /* 0x000fe200078efcff */
[----:B------:R-:W-:Y:S01]  /*3a60*/  HFMA2 R41, R49, R78, R41 ;  /* 0x0000004e31297231 */ /* 0x000fe20000000029 */
[----:B------:R-:W-:-:S02]  /*3a70*/  LOP3.LUT R32, R32, 0x64006400, RZ, 0xfc, !PT ;  /* 0x6400640020207812 */ /* 0x000fc400078efcff */
[----:B------:R-:W-:Y:S01]  /*3a80*/  LOP3.LUT R21, R33, 0x64006400, RZ, 0xfc, !PT ;  /* 0x6400640021157812 */ /* 0x000fe200078efcff */
[----:B------:R-:W-:Y:S01]  /*3a90*/  HADD2 R33, R23, R4 ;  /* 0x0000000417217230 */ /* 0x000fe20000000000 */
[----:B------:R-:W-:Y:S01]  /*3aa0*/  LOP3.LUT R38, R37, 0x64006400, RZ, 0xfc, !PT ;  /* 0x6400640025267812 */ /* 0x000fe200078efcff */
[----:B------:R-:W-:Y:S01]  /*3ab0*/  HFMA2 R37, R22, 0.0625, 0.0625, R3 ;  /* 0x2c002c0016257831 */ /* 0x000fe20000000003 */
[----:B------:R-:W-:Y:S02]  /*3ac0*/  SHF.R.U32.HI R48, RZ, 0x8, R34 ;  /* 0x00000008ff307819 */ /* 0x000fe40000011622 */
[----:B------:R-:W-:Y:S01]  /*3ad0*/  LOP3.LUT R34, R36, 0x64006400, RZ, 0xfc, !PT ;  /* 0x6400640024227812 */ /* 0x000fe200078efcff */
[----:B------:R-:W-:Y:S01]  /*3ae0*/  HFMA2 R36, R32, 0.0625, 0.0625, R5 ;  /* 0x2c002c0020247831 */ /* 0x000fe20000000005 */
[----:B------:R-:W-:Y:S01]  /*3af0*/  LOP3.LUT R51, R39, 0x64006400, RZ, 0xfc, !PT ;  /* 0x6400640027337812 */ /* 0x000fe200078efcff */
[----:B------:R-:W-:Y:S01]  /*3b00*/  HADD2 R39, R20, R75 ;  /* 0x0000004b14277230 */ /* 0x000fe20000000000 */
[----:B------:R-:W-:Y:S01]  /*3b10*/  SHF.R.U32.HI R49, RZ, 0x8, R35 ;  /* 0x00000008ff317819 */ /* 0x000fe20000011623 */
[----:B------:R-:W-:-:S02]  /*3b20*/  HFMA2 R32, R21, 1, 1, R6 ;  /* 0x3c003c0015207831 */ /* 0x000fc40000000006 */
[----:B------:R-:W-:Y:S01]  /*3b30*/  HADD2 R38, R38, R9 ;  /* 0x0000000926267230 */ /* 0x000fe20000000000 */
[C---:B------:R-:W-:Y:S01]  /*3b40*/  LOP3.LUT R63, R47.reuse, 0xf000f, RZ, 0xc0, !PT ;  /* 0x000f000f2f3f7812 */ /* 0x040fe200078ec0ff */
        /* <DEDUP_REMOVED lines=21> */
[----:B------:R-:W-:Y:S01]  /*3ca0*/  LOP3.LUT R68, R48, 0x64006400, RZ, 0xfc, !PT ;  /* 0x6400640030447812 */ /* 0x000fe200078efcff */
[----:B------:R-:W-:Y:S01]  /*3cb0*/  HADD2 R48, R47, R6 ;  /* 0x000000062f307230 */ /* 0x000fe20000000000 */
[----:B------:R-:W-:Y:S01]  /*3cc0*/  LOP3.LUT R54, R54, 0x64006400, RZ, 0xfc, !PT ;  /* 0x6400640036367812 */ /* 0x000fe200078efcff */
[----:B------:R-:W-:Y:S01]  /*3cd0*/  HADD2 R50, R50, R75 ;  /* 0x0000004b32327230 */ /* 0x000fe20000000000 */
[----:B------:R-:W-:Y:S01]  /*3ce0*/  LOP3.LUT R64, R64, 0x64006400, RZ, 0xfc, !PT ;  /* 0x6400640040407812 */ /* 0x000fe200078efcff */
[----:B------:R-:W-:Y:S01]  /*3cf0*/  HFMA2 R49, R49, 1, 1, R4 ;  /* 0x3c003c0031317831 */ /* 0x000fe20000000004 */
[----:B------:R-:W-:Y:S01]  /*3d00*/  LOP3.LUT R65, R65, 0x64006400, RZ, 0xfc, !PT ;  /* 0x6400640041417812 */ /* 0x000fe200078efcff */
[----:B------:R-:W-:Y:S01]  /*3d10*/  HFMA2 R47, R68, 1, 1, R9 ;  /* 0x3c003c00442f7831 */ /* 0x000fe20000000009 */
[----:B------:R-:W-:Y:S01]  /*3d20*/  LOP3.LUT R66, R66, 0x64006400, RZ, 0xfc, !PT ;  /* 0x6400640042427812 */ /* 0x000fe200078efcff */
[-C--:B------:R-:W-:Y:S02]  /*3d30*/  HFMA2 R67, R48, R18.reuse, R51 ;  /* 0x0000001230437231 */ /* 0x080fe40000000033 */
[----:B------:R-:W-:-:S02]  /*3d40*/  HFMA2 R16, R49, R18, R16 ;  /* 0x0000001231107231 */ /* 0x000fc40000000010 */
[-C--:B------:R-:W-:Y:S02]  /*3d50*/  HFMA2 R63, R50, R18.reuse, R52 ;  /* 0x00000012323f7231 */ /* 0x080fe40000000034 */
[----:B------:R-:W-:Y:S02]  /*3d60*/  HFMA2 R17, R47, R18, R17 ;  /* 0x000000122f117231 */ /* 0x000fe40000000011 */
[----:B------:R-:W-:Y:S02]  /*3d70*/  HFMA2 R51, R54, 0.0625, 0.0625, R3 ;  /* 0x2c002c0036337831 */ /* 0x000fe40000000003 */
[----:B------:R-:W-:Y:S02]  /*3d80*/  HFMA2 R52, R64, 0.0625, 0.0625, R5 ;  /* 0x2c002c0040347831 */ /* 0x000fe40000000005 */
[----:B------:R-:W-:Y:S02]  /*3d90*/  HFMA2 R53, R66, 0.0625, 0.0625, R7 ;  /* 0x2c002c0042357831 */ /* 0x000fe40000000007 */
[----:B------:R-:W-:-:S02]  /*3da0*/  HFMA2 R54, R65, 0.0625, 0.0625, R10 ;  /* 0x2c002c0041367831 */ /* 0x000fc4000000000a */
[-C--:B------:R-:W-:Y:S02]  /*3db0*/  HFMA2 R63, R51, R19.reuse, R63 ;  /* 0x00000013333f7231 */ /* 0x080fe4000000003f */
[-C--:B------:R-:W-:Y:S02]  /*3dc0*/  HFMA2 R16, R52, R19.reuse, R16 ;  /* 0x0000001334107231 */ /* 0x080fe40000000010 */
[-C--:B------:R-:W-:Y:S02]  /*3dd0*/  HFMA2 R67, R53, R19.reuse, R67 ;  /* 0x0000001335437231 */ /* 0x080fe40000000043 */
[----:B------:R-:W-:Y:S02]  /*3de0*/  HFMA2 R17, R54, R19, R17 ;  /* 0x0000001336117231 */ /* 0x000fe40000000011 */
[----:B------:R-:W-:Y:S02]  /*3df0*/  HFMA2 R55, R63, R78, R55 ;  /* 0x0000004e3f377231 */ /* 0x000fe40000000037 */
[----:B------:R-:W-:-:S02]  /*3e00*/  HFMA2 R56, R16, R79, R56 ;  /* 0x0000004f10387231 */ /* 0x000fc40000000038 */
[-C--:B-1----:R-:W-:Y:S02]  /*3e10*/  HFMA2 R63, R39, R12.reuse, RZ ;  /* 0x0000000c273f7231 */ /* 0x082fe400000000ff */
[----:B------:R-:W-:Y:S02]  /*3e20*/  HFMA2 R58, R17, R77, R58 ;  /* 0x0000004d113a7231 */ /* 0x000fe4000000003a */
[-C--:B------:R-:W-:Y:S01]  /*3e30*/  HFMA2 R65, R32, R12.reuse, RZ ;  /* 0x0000000c20417231 */ /* 0x080fe200000000ff */
[----:B------:R-:W1:Y:S01]  /*3e40*/  LDS.128 R16, [UR5+0x330] ;  /* 0x00033005ff107984 */ /* 0x000e620008000c00 */
[-C--:B------:R-:W-:Y:S02]  /*3e50*/  HFMA2 R64, R33, R12.reuse, RZ.H0_H0 ;  /* 0x0000000c21407231 */ /* 0x080fe400000400ff */
[----:B------:R-:W-:Y:S02]  /*3e60*/  HFMA2 R63, R37, R13, R63 ;  /* 0x0000000d253f7231 */ /* 0x000fe4000000003f */
        /* <DEDUP_REMOVED lines=11> */
[----:B------:R-:W-:Y:S02]  /*3f20*/  HFMA2 R59, R63, R78, R59 ;  /* 0x0000004e3f3b7231 */ /* 0x000fe4000000003b */
[----:B------:R-:W-:-:S02]  /*3f30*/  HFMA2 R12, R54, R15, R12 ;  /* 0x0000000f360c7231 */ /* 0x000fc4000000000c */
[----:B0-----:R-:W-:Y:S02]  /*3f40*/  HFMA2 R63, R39, R20, RZ ;  /* 0x00000014273f7231 */ /* 0x001fe400000000ff */
[----:B------:R-:W-:Y:S02]  /*3f50*/  HFMA2 R60, R64, R79, R60 ;  /* 0x0000004f403c7231 */ /* 0x000fe4000000003c */
[----:B------:R-:W-:Y:S02]  /*3f60*/  HFMA2 R61, R65, R76, R61 ;  /* 0x0000004c413d7231 */ /* 0x000fe4000000003d */
[-C--:B------:R-:W-:Y:S02]  /*3f70*/  HFMA2 R64, R33, R20.reuse, RZ.H0_H0 ;  /* 0x0000001421407231 */ /* 0x080fe400000400ff */
[----:B------:R-:W-:Y:S02]  /*3f80*/  HFMA2 R65, R32, R20, RZ ;  /* 0x0000001420417231 */ /* 0x000fe400000000ff */
[----:B------:R-:W-:-:S02]  /*3f90*/  HFMA2 R62, R12, R77, R62 ;  /* 0x0000004d0c3e7231 */ /* 0x000fc4000000003e */
[-C--:B------:R-:W-:Y:S02]  /*3fa0*/  HFMA2 R63, R37, R21.reuse, R63 ;  /* 0x00000015253f7231 */ /* 0x080fe4000000003f */
[-C--:B------:R-:W-:Y:S01]  /*3fb0*/  HFMA2 R64, R36, R21.reuse, R64 ;  /* 0x0000001524407231 */ /* 0x080fe20000000040 */
[----:B------:R-:W0:Y:S01]  /*3fc0*/  LDS.128 R12, [UR5+0x430] ;  /* 0x00043005ff0c7984 */ /* 0x000e220008000c00 */
[----:B------:R-:W-:Y:S02]  /*3fd0*/  HFMA2 R20, R38, R20, RZ.H0_H0 ;  /* 0x0000001426147231 */ /* 0x000fe400000400ff */
[----:B------:R-:W-:Y:S02]  /*3fe0*/  HFMA2 R65, R35, R21, R65 ;  /* 0x0000001523417231 */ /* 0x000fe40000000041 */
        /* <DEDUP_REMOVED lines=16> */
[----:B------:R-:W-:Y:S02]  /*40f0*/  HFMA2 R63, R37, R17, R63 ;  /* 0x00000011253f7231 */ /* 0x000fe4000000003f */
[----:B------:R-:W-:Y:S02]  /*4100*/  HFMA2 R71, R20, R77, R71 ;  /* 0x0000004d14477231 */ /* 0x000fe40000000047 */
[-C--:B------:R-:W-:Y:S02]  /*4110*/  HFMA2 R65, R35, R17.reuse, R65 ;  /* 0x0000001123417231 */ /* 0x080fe40000000041 */
[-C--:B------:R-:W-:Y:S01]  /*4120*/  HFMA2 R16, R34, R17.reuse, R16 ;  /* 0x0000001122107231 */ /* 0x080fe20000000010 */
[----:B------:R-:W1:Y:S01]  /*4130*/  LDS.128 R20, [UR5+0x530] ;  /* 0x00053005ff147984 */ /* 0x000e620008000c00 */
        /* <DEDUP_REMOVED lines=11> */
[----:B------:R-:W-:Y:S01]  /*41f0*/  HFMA2 R73, R65, R76, R73 ;  /* 0x0000004c41497231 */ /* 0x000fe20000000049 */
[----:B------:R-:W2:Y:S01]  /*4200*/  LDS.128 R16, [UR5+0x630] ;  /* 0x00063005ff107984 */ /* 0x000ea20008000c00 */
[----:B------:R-:W-:-:S02]  /*4210*/  HFMA2 R72, R64, R79, R72 ;  /* 0x0000004f40487231 */ /* 0x000fc40000000048 */
[----:B------:R-:W-:Y:S02]  /*4220*/  HFMA2 R57, R67, R76, R57 ;  /* 0x0000004c43397231 */ /* 0x000fe40000000039 */
[-C--:B0-----:R-:W-:Y:S02]  /*4230*/  HFMA2 R64, R33, R12.reuse, RZ.H0_H0 ;  /* 0x0000000c21407231 */ /* 0x081fe400000400ff */
[-C--:B------:R-:W-:Y:S01]  /*4240*/  HFMA2 R63, R39, R12.reuse, RZ ;  /* 0x0000000c273f7231 */ /* 0x080fe200000000ff */
[----:B------:R-:W-:Y:S01]  /*4250*/  UIADD3 UR5, UPT, UPT, UR5, 0x40, URZ ;  /* 0x0000004005057890 */ /* 0x000fe2000fffe0ff */
        /* <DEDUP_REMOVED lines=31> */
[-C--:B--2---:R-:W-:Y:S02]  /*4450*/  HFMA2 R33, R33, R16.reuse, RZ.H0_H0 ;  /* 0x0000001021217231 */ /* 0x084fe400000400ff */
[----:B------:R-:W-:-:S02]  /*4460*/  HFMA2 R39, R39, R16, RZ ;  /* 0x0000001027277231 */ /* 0x000fc400000000ff */
[-C--:B------:R-:W-:Y:S02]  /*4470*/  HFMA2 R20, R52, R23.reuse, R26 ;  /* 0x0000001734147231 */ /* 0x080fe4000000001a */
[-C--:B------:R-:W-:Y:S02]  /*4480*/  HFMA2 R32, R32, R16.reuse, RZ ;  /* 0x0000001020207231 */ /* 0x080fe400000000ff */
[----:B------:R-:W-:Y:S02]  /*4490*/  HFMA2 R16, R38, R16, RZ.H0_H0 ;  /* 0x0000001026107231 */ /* 0x000fe400000400ff */
[----:B------:R-:W-:Y:S02]  /*44a0*/  HFMA2 R14, R53, R23, R24 ;  /* 0x00000017350e7231 */ /* 0x000fe40000000018 */
[----:B------:R-:W-:Y:S02]  /*44b0*/  HFMA2 R33, R36, R17, R33 ;  /* 0x0000001124217231 */ /* 0x000fe40000000021 */
[----:B------:R-:W-:-:S02]  /*44c0*/  HFMA2 R70, R25, R78, R27 ;  /* 0x0000004e19467231 */ /* 0x000fc4000000001b */
[-C--:B------:R-:W-:Y:S02]  /*44d0*/  HFMA2 R16, R34, R17.reuse, R16 ;  /* 0x0000001122107231 */ /* 0x080fe40000000010 */
[-C--:B------:R-:W-:Y:S02]  /*44e0*/  HFMA2 R25, R37, R17.reuse, R39 ;  /* 0x0000001125197231 */ /* 0x080fe40000000027 */
[-C--:B------:R-:W-:Y:S02]  /*44f0*/  HFMA2 R26, R49, R18.reuse, R33 ;  /* 0x00000012311a7231 */ /* 0x080fe40000000021 */
[----:B------:R-:W-:Y:S02]  /*4500*/  HFMA2 R24, R35, R17, R32 ;  /* 0x0000001123187231 */ /* 0x000fe40000000020 */
[-C--:B------:R-:W-:Y:S02]  /*4510*/  HFMA2 R27, R47, R18.reuse, R16 ;  /* 0x000000122f1b7231 */ /* 0x080fe40000000010 */
[----:B------:R-:W-:-:S02]  /*4520*/  HFMA2 R25, R50, R18, R25 ;  /* 0x0000001232197231 */ /* 0x000fc40000000019 */
[----:B------:R-:W-:Y:S02]  /*4530*/  HFMA2 R22, R54, R23, R22 ;  /* 0x0000001736167231 */ /* 0x000fe40000000016 */
        /* <DEDUP_REMOVED lines=10> */
[----:B------:R-:W-:-:S02]  /*45e0*/  HFMA2 R90, R15, R76, R30 ;  /* 0x0000004c0f5a7231 */ /* 0x000fc4000000001e */
[----:B------:R-:W-:Y:S01]  /*45f0*/  HFMA2 R89, R27, R77, R31 ;  /* 0x0000004d1b597231 */ /* 0x000fe2000000001f */
[----:B------:R-:W-:Y:S06]  /*4600*/  @!P0 BRA `(.L_x_795) ;  /* 0xffffffc800948947 */ /* 0x000fec000383ffff */
.L_x_793:
[----:B------:R-:W0:Y:S01]  /*4610*/  LDC.64 R2, c[0x0][0x3a0] ;  /* 0x0000e800ff027b82 */ /* 0x000e220000000a00 */
[----:B------:R-:W-:Y:S02]  /*4620*/  HADD2 R55, R55.H0_H0, R55.H1_H1 ;  /* 0x3000003737377230 */ /* 0x000fe40000000800 */
[----:B------:R-:W-:Y:S02]  /*4630*/  IMAD R85, R0, UR4, R85 ;  /* 0x0000000400557c24 */ /* 0x000fe4000f8e0255 */
[----:B------:R-:W-:-:S05]  /*4640*/  HADD2 R56, R56.H0_H0, R56.H1_H1 ;  /* 0x3000003838387230 */ /* 0x000fca0000000800 */
[----:B------:R-:W-:-:S05]  /*4650*/  PRMT R55, R55, 0x5410, R56 ;  /* 0x0000541037377816 */ /* 0x000fca0000000038 */
[----:B------:R-:W-:Y:S02]  /*4660*/  HMUL2 R55, R55, RZ.H0_H0 ;  /* 0x200000ff37377232 */ /* 0x000fe40000000000 */
[----:B0-----:R-:W-:-:S05]  /*4670*/  IMAD.WIDE R2, R85, 0x2, R2 ;  /* 0x0000000255027825 */ /* 0x001fca00078e0202 */
        /* <DEDUP_REMOVED lines=11> */
.L_x_799:
[----:B------:R-:W0:Y:S02]  /*4730*/  LDS R4, [R6] ;  /* 0x0000000006047984 */ /* 0x000e240000000800 */
[----:B0-----:R-:W-:-:S05]  /*4740*/  HADD2 R5, R4, R55 ;  /* 0x0000003704057230 */ /* 0x001fca0000000000 */
[----:B------:R-:W0:Y:S02]  /*4750*/  ATOMS.CAST.SPIN P0, [R6], R4, R5 ;  /* 0x000000040600758d */ /* 0x000e240001800005 */
[----:B0-----:R-:W-:Y:S05]  /*4760*/  @!P0 BRA `(.L_x_799) ;  /* 0xfffffffc00f08947 */ /* 0x001fea000383ffff */
[----:B------:R-:W-:Y:S05]  /*4770*/  BRA `(.L_x_797) ;  /* 0x00000000000c7947 */ /* 0x000fea0003800000 */
.L_x_798:
[----:B------:R-:W2:Y:S02]  /*4780*/  LD.E R4, desc[UR8][R2.64] ;  /* 0x0000000802047980 */ /* 0x000ea4000c101900 */
[----:B--2---:R-:W-:-:S05]  /*4790*/  IADD3 R5, PT, PT, R55, R4, RZ ;  /* 0x0000000437057210 */ /* 0x004fca0007ffe0ff */
[----:B------:R0:W-:Y:S02]  /*47a0*/  ST.E desc[UR8][R2.64], R5 ;  /* 0x0000000502007985 */ /* 0x0001e4000c101908 */
.L_x_797:
[----:B------:R-:W-:Y:S05]  /*47b0*/  BSYNC.RECONVERGENT B0 ;  /* 0x0000000000007941 */ /* 0x000fea0003800200 */
.L_x_796:
[----:B------:R1:W-:Y:S01]  /*47c0*/  ATOM.E.ADD.F16x2.RN.STRONG.GPU P0, RZ, desc[UR8][R2.64+0x4], R57 ;  /* 0x8000043902ff79a2 */ /* 0x0003e2000c10e108 */
[----:B------:R-:W-:Y:S04]  /*47d0*/  BSSY.RECONVERGENT B0, `(.L_x_800) ;  /* 0x000000e000007945 */ /* 0x000fe80003800200 */
[----:B-1----:R-:W-:Y:S05]  /*47e0*/  @P0 BRA `(.L_x_801) ;  /* 0x0000000000300947 */ /* 0x002fea0003800000 */
[----:B------:R-:W1:Y:S02]  /*47f0*/  QSPC.E.S P0, RZ, [R2+0x4] ;  /* 0x0000040002ff73aa */ /* 0x000e640000000500 */
[----:B-1----:R-:W-:Y:S05]  /*4800*/  @!P0 BRA `(.L_x_802) ;  /* 0x00000000001c8947 */ /* 0x002fea0003800000 */
[----:B------:R-:W-:-:S04]  /*4810*/  MOV R4, R2 ;  /* 0x0000000200047202 */ /* 0x000fc80000000f00 */
[----:B------:R-:W-:-:S07]  /*4820*/  MOV R6, R4 ;  /* 0x0000000400067202 */ /* 0x000fce0000000f00 */
.L_x_803:
[----:B------:R-:W0:Y:S02]  /*4830*/  LDS R4, [R6+0x4] ;  /* 0x0000040006047984 */ /* 0x000e240000000800 */
[----:B0-----:R-:W-:-:S05]  /*4840*/  HFMA2 R5, R4, 1, 1, R57 ;  /* 0x3c003c0004057831 */ /* 0x001fca0000000039 */
[----:B------:R-:W0:Y:S02]  /*4850*/  ATOMS.CAST.SPIN P0, [R6+0x4], R4, R5 ;  /* 0x000004040600758d */ /* 0x000e240001800005 */
[----:B0-----:R-:W-:Y:S05]  /*4860*/  @!P0 BRA `(.L_x_803) ;  /* 0xfffffffc00f08947 */ /* 0x001fea000383ffff */
[----:B------:R-:W-:Y:S05]  /*4870*/  BRA `(.L_x_801) ;  /* 0x00000000000c7947 */ /* 0x000fea0003800000 */
.L_x_802:
[----:B------:R-:W0:Y:S02]  /*4880*/  LD.E R4, desc[UR8][R2.64+0x4] ;  /* 0x0000040802047980 */ /* 0x000e24000c101900 */
[----:B0-----:R-:W-:-:S05]  /*4890*/  IADD3 R5, PT, PT, R57, R4, RZ ;  /* 0x0000000439057210 */ /* 0x001fca0007ffe0ff */
[----:B------:R1:W-:Y:S02]  /*48a0*/  ST.E desc[UR8][R2.64+0x4], R5 ;  /* 0x0000040502007985 */ /* 0x0003e4000c101908 */
.L_x_801:
[----:B------:R-:W-:Y:S05]  /*48b0*/  BSYNC.RECONVERGENT B0 ;  /* 0x0000000000007941 */ /* 0x000fea0003800200 */
.L_x_800:
        /* <DEDUP_REMOVED lines=16> */
.L_x_807:
[----:B------:R-:W0:Y:S02]  /*49c0*/  LDS R2, [R6] ;  /* 0x0000000006027984 */ /* 0x000e240000000800 */
[----:B0-----:R-:W-:-:S05]  /*49d0*/  HADD2 R3, R2, R59 ;  /* 0x0000003b02037230 */ /* 0x001fca0000000000 */
[----:B------:R-:W0:Y:S02]  /*49e0*/  ATOMS.CAST.SPIN P0, [R6], R2, R3 ;  /* 0x000000020600758d */ /* 0x000e240001800003 */
[----:B0-----:R-:W-:Y:S05]  /*49f0*/  @!P0 BRA `(.L_x_807) ;  /* 0xfffffffc00f08947 */ /* 0x001fea000383ffff */
[----:B------:R-:W-:Y:S05]  /*4a00*/  BRA `(.L_x_805) ;  /* 0x00000000000c7947 */ /* 0x000fea0003800000 */
.L_x_806:
[----:B------:R-:W2:Y:S02]  /*4a10*/  LD.E R2, desc[UR8][R4.64] ;  /* 0x0000000804027980 */ /* 0x000ea4000c101900 */
[----:B--2---:R-:W-:-:S05]  /*4a20*/  IADD3 R3, PT, PT, R59, R2, RZ ;  /* 0x000000023b037210 */ /* 0x004fca0007ffe0ff */
[----:B------:R0:W-:Y:S02]  /*4a30*/  ST.E desc[UR8][R4.64], R3 ;  /* 0x0000000304007985 */ /* 0x0001e4000c101908 */
.L_x_805:
[----:B------:R-:W-:Y:S05]  /*4a40*/  BSYNC.RECONVERGENT B0 ;  /* 0x0000000000007941 */ /* 0x000fea0003800200 */
.L_x_804:
[----:B------:R1:W-:Y:S01]  /*4a50*/  ATOM.E.ADD.F16x2.RN.STRONG.GPU P0, RZ, desc[UR8][R4.64+0x4], R61 ;  /* 0x8000043d04ff79a2 */ /* 0x0003e2000c10e108 */
[----:B------:R-:W-:Y:S04]  /*4a60*/  BSSY.RECONVERGENT B0, `(.L_x_808) ;  /* 0x000000e000007945 */ /* 0x000fe80003800200 */
[----:B-1----:R-:W-:Y:S05]  /*4a70*/  @P0 BRA `(.L_x_809) ;  /* 0x0000000000300947 */ /* 0x002fea0003800000 */
[----:B------:R-:W1:Y:S02]  /*4a80*/  QSPC.E.S P0, RZ, [R4+0x4] ;  /* 0x0000040004ff73aa */ /* 0x000e640000000500 */
[----:B-1----:R-:W-:Y:S05]  /*4a90*/  @!P0 BRA `(.L_x_810) ;  /* 0x00000000001c8947 */ /* 0x002fea0003800000 */
[----:B------:R-:W-:-:S04]  /*4aa0*/  MOV R2, R4 ;  /* 0x0000000400027202 */ /* 0x000fc80000000f00 */
[----:B------:R-:W-:-:S07]  /*4ab0*/  MOV R6, R2 ;  /* 0x0000000200067202 */ /* 0x000fce0000000f00 */
.L_x_811:
[----:B------:R-:W0:Y:S02]  /*4ac0*/  LDS R2, [R6+0x4] ;  /* 0x0000040006027984 */ /* 0x000e240000000800 */
[----:B0-----:R-:W-:-:S05]  /*4ad0*/  HFMA2 R3, R2, 1, 1, R61 ;  /* 0x3c003c0002037831 */ /* 0x001fca000000003d */
[----:B------:R-:W0:Y:S02]  /*4ae0*/  ATOMS.CAST.SPIN P0, [R6+0x4], R2, R3 ;  /* 0x000004020600758d */ /* 0x000e240001800003 */
[----:B0-----:R-:W-:Y:S05]  /*4af0*/  @!P0 BRA `(.L_x_811) ;  /* 0xfffffffc00f08947 */ /* 0x001fea000383ffff */
[----:B------:R-:W-:Y:S05]  /*4b00*/  BRA `(.L_x_809) ;  /* 0x00000000000c7947 */ /* 0x000fea0003800000 */
.L_x_810:
[----:B------:R-:W0:Y:S02]  /*4b10*/  LD.E R2, desc[UR8][R4.64+0x4] ;  /* 0x0000040804027980 */ /* 0x000e24000c101900 */
[----:B0-----:R-:W-:-:S05]  /*4b20*/  IADD3 R3, PT, PT, R61, R2, RZ ;  /* 0x000000023d037210 */ /* 0x001fca0007ffe0ff */
[----:B------:R1:W-:Y:S02]  /*4b30*/  ST.E desc[UR8][R4.64+0x4], R3 ;  /* 0x0000040304007985 */ /* 0x0003e4000c101908 */
.L_x_809:
[----:B------:R-:W-:Y:S05]  /*4b40*/  BSYNC.RECONVERGENT B0 ;  /* 0x0000000000007941 */ /* 0x000fea0003800200 */
.L_x_808:
        /* <DEDUP_REMOVED lines=16> */
.L_x_815:
[----:B------:R-:W0:Y:S02]  /*4c50*/  LDS R2, [R6] ;  /* 0x0000000006027984 */ /* 0x000e240000000800 */
[----:B0-----:R-:W-:-:S05]  /*4c60*/  HADD2 R3, R2, R7 ;  /* 0x0000000702037230 */ /* 0x001fca0000000000 */
[----:B------:R-:W0:Y:S02]  /*4c70*/  ATOMS.CAST.SPIN P0, [R6], R2, R3 ;  /* 0x000000020600758d */ /* 0x000e240001800003 */
[----:B0-----:R-:W-:Y:S05]  /*4c80*/  @!P0 BRA `(.L_x_815) ;  /* 0xfffffffc00f08947 */ /* 0x001fea000383ffff */
[----:B------:R-:W-:Y:S05]  /*4c90*/  BRA `(.L_x_813) ;  /* 0x00000000000c7947 */ /* 0x000fea0003800000 */
.L_x_814:
[----:B------:R-:W2:Y:S02]  /*4ca0*/  LD.E R2, desc[UR8][R4.64] ;  /* 0x0000000804027980 */ /* 0x000ea4000c101900 */
[----:B--2---:R-:W-:-:S05]  /*4cb0*/  IADD3 R3, PT, PT, R7, R2, RZ ;  /* 0x0000000207037210 */ /* 0x004fca0007ffe0ff */
[----:B------:R0:W-:Y:S02]  /*4cc0*/  ST.E desc[UR8][R4.64], R3 ;  /* 0x0000000304007985 */ /* 0x0001e4000c101908 */
.L_x_813:
[----:B------:R-:W-:Y:S05]  /*4cd0*/  BSYNC.RECONVERGENT B0 ;  /* 0x0000000000007941 */ /* 0x000fea0003800200 */
.L_x_812:
[----:B------:R1:W-:Y:S01]  /*4ce0*/  ATOM.E.ADD.F16x2.RN.STRONG.GPU P0, RZ, desc[UR8][R4.64+0x4], R9 ;  /* 0x8000040904ff79a2 */ /* 0x0003e2000c10e108 */
[----:B------:R-:W-:Y:S04]  /*4cf0*/  BSSY.RECONVERGENT B0, `(.L_x_816) ;  /* 0x000000e000007945 */ /* 0x000fe80003800200 */
[----:B-1----:R-:W-:Y:S05]  /*4d00*/  @P0 BRA `(.L_x_817) ;  /* 0x0000000000300947 */ /* 0x002fea0003800000 */
[----:B------:R-:W1:Y:S02]  /*4d10*/  QSPC.E.S P0, RZ, [R4+0x4] ;  /* 0x0000040004ff73aa */ /* 0x000e640000000500 */
[----:B-1----:R-:W-:Y:S05]  /*4d20*/  @!P0 BRA `(.L_x_818) ;  /* 0x00000000001c8947 */ /* 0x002fea0003800000 */
[----:B------:R-:W-:-:S04]  /*4d30*/  MOV R2, R4 ;  /* 0x0000000400027202 */ /* 0x000fc80000000f00 */
[----:B------:R-:W-:-:S07]  /*4d40*/  MOV R6, R2 ;  /* 0x0000000200067202 */ /* 0x000fce0000000f00 */
.L_x_819:
[----:B------:R-:W0:Y:S02]  /*4d50*/  LDS R2, [R6+0x4] ;  /* 0x0000040006027984 */ /* 0x000e240000000800 */
[----:B0-----:R-:W-:-:S05]  /*4d60*/  HFMA2 R3, R2, 1, 1, R9 ;  /* 0x3c003c0002037831 */ /* 0x001fca0000000009 */
[----:B------:R-:W0:Y:S02]  /*4d70*/  ATOMS.CAST.SPIN P0, [R6+0x4], R2, R3 ;  /* 0x000004020600758d */ /* 0x000e240001800003 */
[----:B0-----:R-:W-:Y:S05]  /*4d80*/  @!P0 BRA `(.L_x_819) ;  /* 0xfffffffc00f08947 */ /* 0x001fea000383ffff */
[----:B------:R-:W-:Y:S05]  /*4d90*/  BRA `(.L_x_817) ;  /* 0x00000000000c7947 */ /* 0x000fea0003800000 */
.L_x_818:
[----:B------:R-:W0:Y:S02]  /*4da0*/  LD.E R2, desc[UR8][R4.64+0x4] ;  /* 0x0000040804027980 */ /* 0x000e24000c101900 */
[----:B0-----:R-:W-:-:S05]  /*4db0*/  IADD3 R3, PT, PT, R9, R2, RZ ;  /* 0x0000000209037210 */ /* 0x001fca0007ffe0ff */
[----:B------:R1:W-:Y:S02]  /*4dc0*/  ST.E desc[UR8][R4.64+0x4], R3 ;  /* 0x0000040304007985 */ /* 0x0003e4000c101908 */
.L_x_817:
[----:B------:R-:W-:Y:S05]  /*4dd0*/  BSYNC.RECONVERGENT B0 ;  /* 0x0000000000007941 */ /* 0x000fea0003800200 */
.L_x_816:
        /* <DEDUP_REMOVED lines=16> */
.L_x_823:
[----:B------:R-:W0:Y:S02]  /*4ee0*/  LDS R2, [R6] ;  /* 0x0000000006027984 */ /* 0x000e240000000800 */
[----:B0-----:R-:W-:-:S05]  /*4ef0*/  HADD2 R3, R2, R43 ;  /* 0x0000002b02037230 */ /* 0x001fca0000000000 */
[----:B------:R-:W0:Y:S02]  /*4f00*/  ATOMS.CAST.SPIN P0, [R6], R2, R3 ;  /* 0x000000020600758d */ /* 0x000e240001800003 */
[----:B0-----:R-:W-:Y:S05]  /*4f10*/  @!P0 BRA `(.L_x_823) ;  /* 0xfffffffc00f08947 */ /* 0x001fea000383ffff */
[----:B------:R-:W-:Y:S05]  /*4f20*/  BRA `(.L_x_821) ;  /* 0x00000000000c7947 */ /* 0x000fea0003800000 */
.L_x_822:
[----:B------:R-:W2:Y:S02]  /*4f30*/  LD.E R2, desc[UR8][R4.64] ;  /* 0x0000000804027980 */ /* 0x000ea4000c101900 */
[----:B--2---:R-:W-:-:S05]  /*4f40*/  IADD3 R3, PT, PT, R43, R2, RZ ;  /* 0x000000022b037210 */ /* 0x004fca0007ffe0ff */
[----:B------:R0:W-:Y:S02]  /*4f50*/  ST.E desc[UR8][R4.64], R3 ;  /* 0x0000000304007985 */ /* 0x0001e4000c101908 */
.L_x_821:
[----:B------:R-:W-:Y:S05]  /*4f60*/  BSYNC.RECONVERGENT B0 ;  /* 0x0000000000007941 */ /* 0x000fea0003800200 */
.L_x_820:
[----:B------:R1:W-:Y:S01]  /*4f70*/  ATOM.E.ADD.F16x2.RN.STRONG.GPU P0, RZ, desc[UR8][R4.64+0x4], R73 ;  /* 0x8000044904ff79a2 */ /* 0x0003e2000c10e108 */
[----:B------:R-:W-:Y:S04]  /*4f80*/  BSSY.RECONVERGENT B0, `(.L_x_824) ;  /* 0x000000e000007945 */ /* 0x000fe80003800200 */
[----:B-1----:R-:W-:Y:S05]  /*4f90*/  @P0 BRA `(.L_x_825) ;  /* 0x0000000000300947 */ /* 0x002fea0003800000 */
[----:B------:R-:W1:Y:S02]  /*4fa0*/  QSPC.E.S P0, RZ, [R4+0x4] ;  /* 0x0000040004ff73aa */ /* 0x000e640000000500 */
[----:B-1----:R-:W-:Y:S05]  /*4fb0*/  @!P0 BRA `(.L_x_826) ;  /* 0x00000000001c8947 */ /* 0x002fea0003800000 */
[----:B------:R-:W-:-:S04]  /*4fc0*/  MOV R2, R4 ;  /* 0x0000000400027202 */ /* 0x000fc80000000f00 */
[----:B------:R-:W-:-:S07]  /*4fd0*/  MOV R6, R2 ;  /* 0x0000000200067202 */ /* 0x000fce0000000f00 */
.L_x_827:
[----:B------:R-:W0:Y:S02]  /*4fe0*/  LDS R2, [R6+0x4] ;  /* 0x0000040006027984 */ /* 0x000e240000000800 */
[----:B0-----:R-:W-:-:S05]  /*4ff0*/  HFMA2 R3, R2, 1, 1, R73 ;  /* 0x3c003c0002037831 */ /* 0x001fca0000000049 */
[----:B------:R-:W0:Y:S02]  /*5000*/  ATOMS.CAST.SPIN P0, [R6+0x4], R2, R3 ;  /* 0x000004020600758d */ /* 0x000e240001800003 */
[----:B0-----:R-:W-:Y:S05]  /*5010*/  @!P0 BRA `(.L_x_827) ;  /* 0xfffffffc00f08947 */ /* 0x001fea000383ffff */
[----:B------:R-:W-:Y:S05]  /*5020*/  BRA `(.L_x_825) ;  /* 0x00000000000c7947 */ /* 0x000fea0003800000 */
.L_x_826:
[----:B------:R-:W0:Y:S02]  /*5030*/  LD.E R2, desc[UR8][R4.64+0x4] ;  /* 0x0000040804027980 */ /* 0x000e24000c101900 */
[----:B0-----:R-:W-:-:S05]  /*5040*/  IADD3 R3, PT, PT, R73, R2, RZ ;  /* 0x0000000249037210 */ /* 0x001fca0007ffe0ff */
[----:B------:R1:W-:Y:S02]  /*5050*/  ST.E desc[UR8][R4.64+0x4], R3 ;  /* 0x0000040304007985 */ /* 0x0003e4000c101908 */
.L_x_825:
[----:B------:R-:W-:Y:S05]  /*5060*/  BSYNC.RECONVERGENT B0 ;  /* 0x0000000000007941 */ /* 0x000fea0003800200 */
.L_x_824:
[----:B------:R-:W-:Y:S01]  /*5070*/  HADD2 R67, R67.H0_H0, R67.H1_H1 ;  /* 0x3000004343437230 */ /* 0x000fe20000000800 */
[----:B------:R-:W-:Y:S01]  /*5080*/  MOV R6, R0 ;  /* 0x0000000000067202 */ /* 0x000fe20000000f00 */
[----:B------:R-:W-:Y:S02]  /*5090*/  HADD2 R11, R11.H0_H0, R11.H1_H1 ;  /* 0x3000000b0b0b7230 */ /* 0x000fe40000000800 */
[----:B01----:R-:W-:-:S03]  /*50a0*/  IMAD.WIDE R4, R0, 0x2, R4 ;  /* 0x0000000200047825 */ /* 0x003fc600078e0204 */
        /* <DEDUP_REMOVED lines=8> */
[----:B0-----:R-:W-:Y:S06]  /*5130*/  @P0 BRA `(.L_x_829) ;  /* 0x0000000000300947 */ /* 0x001fec0003800000 */
[----:B------:R-:W0:Y:S02]  /*5140*/  QSPC.E.S P0, RZ, [R4] ;  /* 0x0000000004ff73aa */ /* 0x000e240000000500 */
[----:B0-----:R-:W-:Y:S05]  /*5150*/  @!P0 BRA `(.L_x_830) ;  /* 0x00000000001c8947 */ /* 0x001fea0003800000 */
[----:B------:R-:W-:-:S04]  /*5160*/  MOV R2, R4 ;  /* 0x0000000400027202 */ /* 0x000fc80000000f00 */
[----:B------:R-:W-:-:S07]  /*5170*/  MOV R8, R2 ;  /* 0x0000000200087202 */ /* 0x000fce0000000f00 */
.L_x_831:
[----:B------:R-:W0:Y:S02]  /*5180*/  LDS R2, [R8] ;  /* 0x0000000008027984 */ /* 0x000e240000000800 */
[----:B0-----:R-:W-:-:S05]  /*5190*/  HADD2 R3, R2, R67 ;  /* 0x0000004302037230 */ /* 0x001fca0000000000 */
[----:B------:R-:W0:Y:S02]  /*51a0*/  ATOMS.CAST.SPIN P0, [R8], R2, R3 ;  /* 0x000000020800758d */ /* 0x000e240001800003 */
[----:B0-----:R-:W-:Y:S05]  /*51b0*/  @!P0 BRA `(.L_x_831) ;  /* 0xfffffffc00f08947 */ /* 0x001fea000383ffff */
[----:B------:R-:W-:Y:S05]  /*51c0*/  BRA `(.L_x_829) ;  /* 0x00000000000c7947 */ /* 0x000fea0003800000 */
.L_x_830:
[----:B------:R-:W2:Y:S02]  /*51d0*/  LD.E R2, desc[UR8][R4.64] ;  /* 0x0000000804027980 */ /* 0x000ea4000c101900 */
[----:B--2---:R-:W-:-:S05]  /*51e0*/  IADD3 R3, PT, PT, R67, R2, RZ ;  /* 0x0000000243037210 */ /* 0x004fca0007ffe0ff */
[----:B------:R0:W-:Y:S02]  /*51f0*/  ST.E desc[UR8][R4.64], R3 ;  /* 0x0000000304007985 */ /* 0x0001e4000c101908 */
.L_x_829:
[----:B------:R-:W-:Y:S05]  /*5200*/  BSYNC.RECONVERGENT B0 ;  /* 0x0000000000007941 */ /* 0x000fea0003800200 */
.L_x_828:
[----:B------:R1:W-:Y:S01]  /*5210*/  ATOM.E.ADD.F16x2.RN.STRONG.GPU P0, RZ, desc[UR8][R4.64+0x4], R7 ;  /* 0x8000040704ff79a2 */ /* 0x0003e2000c10e108 */
[----:B------:R-:W-:Y:S04]  /*5220*/  BSSY.RECONVERGENT B0, `(.L_x_832) ;  /* 0x000000e000007945 */ /* 0x000fe80003800200 */
[----:B-1----:R-:W-:Y:S05]  /*5230*/  @P0 BRA `(.L_x_833) ;  /* 0x0000000000300947 */ /* 0x002fea0003800000 */
[----:B------:R-:W1:Y:S02]  /*5240*/  QSPC.E.S P0, RZ, [R4+0x4] ;  /* 0x0000040004ff73aa */ /* 0x000e640000000500 */
[----:B-1----:R-:W-:Y:S05]  /*5250*/  @!P0 BRA `(.L_x_834) ;  /* 0x00000000001c8947 */ /* 0x002fea0003800000 */
[----:B------:R-:W-:-:S04]  /*5260*/  MOV R2, R4 ;  /* 0x0000000400027202 */ /* 0x000fc80000000f00 */
[----:B------:R-:W-:-:S07]  /*5270*/  MOV R8, R2 ;  /* 0x0000000200087202 */ /* 0x000fce0000000f00 */
.L_x_835:
[----:B------:R-:W0:Y:S02]  /*5280*/  LDS R2, [R8+0x4] ;  /* 0x0000040008027984 */ /* 0x000e240000000800 */
[----:B0-----:R-:W-:-:S05]  /*5290*/  HFMA2 R3, R2, 1, 1, R7 ;  /* 0x3c003c0002037831 */ /* 0x001fca0000000007 */
[----:B------:R-:W0:Y:S02]  /*52a0*/  ATOMS.CAST.SPIN P0, [R8+0x4], R2, R3 ;  /* 0x000004020800758d */ /* 0x000e240001800003 */
[----:B0-----:R-:W-:Y:S05]  /*52b0*/  @!P0 BRA `(.L_x_835) ;  /* 0xfffffffc00f08947 */ /* 0x001fea000383ffff */
[----:B------:R-:W-:Y:S05]  /*52c0*/  BRA `(.L_x_833) ;  /* 0x00000000000c7947 */ /* 0x000fea0003800000 */
.L_x_834:
[----:B------:R-:W0:Y:S02]  /*52d0*/  LD.E R2, desc[UR8][R4.64+0x4] ;  /* 0x0000040804027980 */ /* 0x000e24000c101900 */
[----:B0-----:R-:W-:-:S05]  /*52e0*/  IADD3 R3, PT, PT, R7, R2, RZ ;  /* 0x0000000207037210 */ /* 0x001fca0007ffe0ff */
[----:B------:R1:W-:Y:S02]  /*52f0*/  ST.E desc[UR8][R4.64+0x4], R3 ;  /* 0x0000040304007985 */ /* 0x0003e4000c101908 */
.L_x_833:
[----:B------:R-:W-:Y:S05]  /*5300*/  BSYNC.RECONVERGENT B0 ;  /* 0x0000000000007941 */ /* 0x000fea0003800200 */
.L_x_832:
[----:B------:R-:W-:Y:S02]  /*5310*/  HADD2 R70, R70.H0_H0, R70.H1_H1 ;  /* 0x3000004646467230 */ /* 0x000fe40000000800 */
[----:B01----:R-:W-:-:S04]  /*5320*/  IMAD.WIDE R4, R0, 0x2, R4 ;  /* 0x0000000200047825 */ /* 0x003fc800078e0204 */
        /* <DEDUP_REMOVED lines=14> */
.L_x_839:
[----:B------:R-:W0:Y:S02]  /*5410*/  LDS R2, [R8] ;  /* 0x0000000008027984 */ /* 0x000e240000000800 */
[----:B0-----:R-:W-:-:S05]  /*5420*/  HADD2 R3, R2, R7 ;  /* 0x0000000702037230 */ /* 0x001fca0000000000 */
[----:B------:R-:W0:Y:S02]  /*5430*/  ATOMS.CAST.SPIN P0, [R8], R2, R3 ;  /* 0x000000020800758d */ /* 0x000e240001800003 */
[----:B0-----:R-:W-:Y:S05]  /*5440*/  @!P0 BRA `(.L_x_839) ;  /* 0xfffffffc00f08947 */ /* 0x001fea000383ffff */
[----:B------:R-:W-:Y:S05]  /*5450*/  BRA `(.L_x_837) ;  /* 0x00000000000c7947 */ /* 0x000fea0003800000 */
.L_x_838:
[----:B------:R-:W2:Y:S02]  /*5460*/  LD.E R2, desc[UR8][R4.64] ;  /* 0x0000000804027980 */ /* 0x000ea4000c101900 */
[----:B--2---:R-:W-:-:S05]  /*5470*/  IADD3 R3, PT, PT, R7, R2, RZ ;  /* 0x0000000207037210 */ /* 0x004fca0007ffe0ff */
[----:B------:R0:W-:Y:S02]  /*5480*/  ST.E desc[UR8][R4.64], R3 ;  /* 0x0000000304007985 */ /* 0x0001e4000c101908 */
.L_x_837:
[----:B------:R-:W-:Y:S05]  /*5490*/  BSYNC.RECONVERGENT B0 ;  /* 0x0000000000007941 */ /* 0x000fea0003800200 */
.L_x_836:
[----:B------:R1:W-:Y:S01]  /*54a0*/  ATOM.E.ADD.F16x2.RN.STRONG.GPU P0, RZ, desc[UR8][R4.64+0x4], R69 ;  /* 0x8000044504ff79a2 */ /* 0x0003e2000c10e108 */
[----:B------:R-:W-:Y:S04]  /*54b0*/  BSSY.RECONVERGENT B0, `(.L_x_840) ;  /* 0x000000e000007945 */ /* 0x000fe80003800200 */
[----:B-1----:R-:W-:Y:S05]  /*54c0*/  @P0 BRA `(.L_x_841) ;  /* 0x0000000000300947 */ /* 0x002fea0003800000 */
[----:B------:R-:W1:Y:S02]  /*54d0*/  QSPC.E.S P0, RZ, [R4+0x4] ;  /* 0x0000040004ff73aa */ /* 0x000e640000000500 */
[----:B-1----:R-:W-:Y:S05]  /*54e0*/  @!P0 BRA `(.L_x_842) ;  /* 0x00000000001c8947 */ /* 0x002fea0003800000 */
[----:B------:R-:W-:-:S04]  /*54f0*/  MOV R2, R4 ;  /* 0x0000000400027202 */ /* 0x000fc80000000f00 */
[----:B------:R-:W-:-:S07]  /*5500*/  MOV R7, R2 ;  /* 0x0000000200077202 */ /* 0x000fce0000000f00 */
.L_x_843:
[----:B------:R-:W0:Y:S02]  /*5510*/  LDS R2, [R7+0x4] ;  /* 0x0000040007027984 */ /* 0x000e240000000800 */
[----:B0-----:R-:W-:-:S05]  /*5520*/  HFMA2 R3, R2, 1, 1, R69 ;  /* 0x3c003c0002037831 */ /* 0x001fca0000000045 */
[----:B------:R-:W0:Y:S02]  /*5530*/  ATOMS.CAST.SPIN P0, [R7+0x4], R2, R3 ;  /* 0x000004020700758d */ /* 0x000e240001800003 */
[----:B0-----:R-:W-:Y:S05]  /*5540*/  @!P0 BRA `(.L_x_843) ;  /* 0xfffffffc00f08947 */ /* 0x001fea000383ffff */
[----:B------:R-:W-:Y:S05]  /*5550*/  BRA `(.L_x_841) ;  /* 0x00000000000c7947 */ /* 0x000fea0003800000 */
.L_x_842:
[----:B------:R-:W0:Y:S02]  /*5560*/  LD.E R2, desc[UR8][R4.64+0x4] ;  /* 0x0000040804027980 */ /* 0x000e24000c101900 */
[----:B0-----:R-:W-:-:S05]  /*5570*/  IADD3 R3, PT, PT, R69, R2, RZ ;  /* 0x0000000245037210 */ /* 0x001fca0007ffe0ff */
[----:B------:R1:W-:Y:S02]  /*5580*/  ST.E desc[UR8][R4.64+0x4], R3 ;  /* 0x0000040304007985 */ /* 0x0003e4000c101908 */
.L_x_841:
[----:B------:R-:W-:Y:S05]  /*5590*/  BSYNC.RECONVERGENT B0 ;  /* 0x0000000000007941 */ /* 0x000fea0003800200 */
.L_x_840:
        /* <DEDUP_REMOVED lines=16> */
.L_x_847:
[----:B------:R-:W0:Y:S02]  /*56a0*/  LDS R2, [R0] ;  /* 0x0000000000027984 */ /* 0x000e240000000800 */
[----:B0-----:R-:W-:-:S05]  /*56b0*/  HADD2 R3, R2, R7 ;  /* 0x0000000702037230 */ /* 0x001fca0000000000 */
[----:B------:R-:W0:Y:S02]  /*56c0*/  ATOMS.CAST.SPIN P0, [R0], R2, R3 ;  /* 0x000000020000758d */ /* 0x000e240001800003 */
[----:B0-----:R-:W-:Y:S05]  /*56d0*/  @!P0 BRA `(.L_x_847) ;  /* 0xfffffffc00f08947 */ /* 0x001fea000383ffff */
[----:B------:R-:W-:Y:S05]  /*56e0*/  BRA `(.L_x_845) ;  /* 0x00000000000c7947 */ /* 0x000fea0003800000 */
.L_x_846:
[----:B------:R-:W2:Y:S02]  /*56f0*/  LD.E R0, desc[UR8][R4.64] ;  /* 0x0000000804007980 */ /* 0x000ea4000c101900 */
[----:B--2---:R-:W-:-:S05]  /*5700*/  IADD3 R3, PT, PT, R7, R0, RZ ;  /* 0x0000000007037210 */ /* 0x004fca0007ffe0ff */
[----:B------:R0:W-:Y:S02]  /*5710*/  ST.E desc[UR8][R4.64], R3 ;  /* 0x0000000304007985 */ /* 0x0001e4000c101908 */
.L_x_845:
[----:B------:R-:W-:Y:S05]  /*5720*/  BSYNC.RECONVERGENT B0 ;  /* 0x0000000000007941 */ /* 0x000fea0003800200 */
.L_x_844:
[----:B------:R1:W-:Y:S02]  /*5730*/  ATOM.E.ADD.F16x2.RN.STRONG.GPU P0, RZ, desc[UR8][R4.64+0x4], R9 ;  /* 0x8000040904ff79a2 */ /* 0x0003e4000c10e108 */
[----:B-1----:R-:W-:Y:S05]  /*5740*/  @P0 EXIT ;  /* 0x000000000000094d */ /* 0x002fea0003800000 */
[----:B------:R-:W1:Y:S02]  /*5750*/  QSPC.E.S P0, RZ, [R4+0x4] ;  /* 0x0000040004ff73aa */ /* 0x000e640000000500 */
[----:B-1----:R-:W-:Y:S05]  /*5760*/  @!P0 BRA `(.L_x_848) ;  /* 0x00000000001c8947 */ /* 0x002fea0003800000 */
[----:B------:R-:W-:-:S04]  /*5770*/  MOV R2, R4 ;  /* 0x0000000400027202 */ /* 0x000fc80000000f00 */
[----:B------:R-:W-:-:S07]  /*5780*/  MOV R0, R2 ;  /* 0x0000000200007202 */ /* 0x000fce0000000f00 */
.L_x_849:
[----:B------:R-:W0:Y:S02]  /*5790*/  LDS R2, [R0+0x4] ;  /* 0x0000040000027984 */ /* 0x000e240000000800 */
[----:B0-----:R-:W-:-:S05]  /*57a0*/  HFMA2 R3, R2, 1, 1, R9 ;  /* 0x3c003c0002037831 */ /* 0x001fca0000000009 */
[----:B------:R-:W0:Y:S02]  /*57b0*/  ATOMS.CAST.SPIN P0, [R0+0x4], R2, R3 ;  /* 0x000004020000758d */ /* 0x000e240001800003 */
[----:B0-----:R-:W-:Y:S05]  /*57c0*/  @!P0 BRA `(.L_x_849) ;  /* 0xfffffffc00f08947 */ /* 0x001fea000383ffff */
[----:B------:R-:W-:Y:S05]  /*57d0*/  EXIT ;  /* 0x000000000000794d */ /* 0x000fea0003800000 */
.L_x_848:
[----:B------:R-:W0:Y:S02]  /*57e0*/  LD.E R0, desc[UR8][R4.64+0x4] ;  /* 0x0000040804007980 */ /* 0x000e24000c101900 */
[----:B0-----:R-:W-:-:S05]  /*57f0*/  IADD3 R3, PT, PT, R9, R0, RZ ;  /* 0x0000000009037210 */ /* 0x001fca0007ffe0ff */
[----:B------:R-:W-:Y:S01]  /*5800*/  ST.E desc[UR8][R4.64+0x4], R3 ;  /* 0x0000040304007985 */ /* 0x000fe2000c101908 */
[----:B------:R-:W-:Y:S05]  /*5810*/  EXIT ;  /* 0x000000000000794d */ /* 0x000fea0003800000 */
.L_x_850:
        /* <DEDUP_REMOVED lines=14> */
.L_x_3304:


//--------------------- .text._Z28gemm_half_q_half_gptq_kernelILi6ELb0ELb1EEvPK6__halfPKjS4_S2_PS0_iiiiiPKtibS2_i --------------------------
	.section	.text._Z28gemm_half_q_half_gptq_kernelILi6ELb0ELb1EEvPK6__halfPKjS4_S2_PS0_iiiiiPKtibS2_i,"ax",@progbits
	.align	128
        .global         _Z28gemm_half_q_half_gptq_kernelILi6ELb0ELb1EEvPK6__halfPKjS4_S2_PS0_iiiiiPKtibS2_i
        .type           _Z28gemm_half_q_half_gptq_kernelILi6ELb0ELb1EEvPK6__halfPKjS4_S2_PS0_iiiiiPKtibS2_i,@function
        .size           _Z28gemm_half_q_half_gptq_kernelILi6ELb0ELb1EEvPK6__halfPKjS4_S2_PS0_iiiiiPKtibS2_i,(.L_x_3305 - _Z28gemm_half_q_half_gptq_kernelILi6ELb0ELb1EEvPK6__halfPKjS4_S2_PS0_iiiiiPKtibS2_i)
        .other          _Z28gemm_half_q_half_gptq_kernelILi6ELb0ELb1EEvPK6__halfPKjS4_S2_PS0_iiiiiPKtibS2_i,@"STO_CUDA_ENTRY STV_DEFAULT"
_Z28gemm_half_q_half_gptq_kernelILi6ELb0ELb1EEvPK6__halfPKjS4_S2_PS0_iiiiiPKtibS2_i:
.text._Z28gemm_half_q_half_gptq_kernelILi6ELb0ELb1EEvPK6__halfPKjS4_S2_PS0_iiiiiPKtibS2_i:
        /* <DEDUP_REMOVED lines=28> */
[----:B------:R-:W-:Y:S02]  /*01c0*/  IADD3 R8, P1, PT, R2, R6, RZ ;  /* 0x0000000602087210 */ /* 0x000fe40007f3e0ff */
[----:B------:R-:W-:Y:S02]  /*01d0*/  LEA.HI.X.SX32 R14, R4, RZ, 0x1, P0 ;  /* 0x000000ff040e7211 */ /* 0x000fe400000f0eff */
[C---:B------:R-:W-:Y:S02]  /*01e0*/  IADD3 R4, PT, PT, R6.reuse, R7, RZ ;  /* 0x0000000706047210 */ /* 0x040fe40007ffe0ff */
[----:B------:R-:W-:-:S02]  /*01f0*/  LEA.HI.X.SX32 R13, R6, RZ, 0x1, P1 ;  /* 0x000000ff060d7211 */ /* 0x000fc400008f0eff */
[C---:B0-----:R-:W-:Y:S02]  /*0200*/  LEA R10, P0, R11.reuse, UR6, 0x1 ;  /* 0x000000060b0a7c11 */ /* 0x041fe4000f8008ff */
[----:B------:R-:W-:Y:S02]  /*0210*/  IADD3 R6, P2, PT, R2, R4, RZ ;  /* 0x0000000402067210 */ /* 0x000fe40007f5e0ff */
[----:B------:R-:W-:Y:S02]  /*0220*/  LEA.HI.X R11, R11, UR7, R14, 0x1, P0 ;  /* 0x000000070b0b7c11 */ /* 0x000fe400080f0c0e */
[----:B------:R-:W-:Y:S02]  /*0230*/  LEA.HI.X.SX32 R15, R4, RZ, 0x1, P2 ;  /* 0x000000ff040f7211 */ /* 0x000fe400010f0eff */
[----:B------:R-:W-:Y:S01]  /*0240*/  LEA R14, P0, R6, UR6, 0x1 ;  /* 0x00000006060e7c11 */ /* 0x000fe2000f8008ff */
[----:B------:R0:W2:Y:S01]  /*0250*/  LDG.E.U16.CONSTANT R21, desc[UR8][R10.64] ;  /* 0x000000080a157981 */ /* 0x0000a2000c1e9500 */
[----:B------:R-:W-:-:S02]  /*0260*/  IADD3 R4, PT, PT, R4, R7, RZ ;  /* 0x0000000704047210 */ /* 0x000fc40007ffe0ff */
[----:B------:R-:W-:Y:S02]  /*0270*/  LEA.HI.X R15, R6, UR7, R15, 0x1, P0 ;  /* 0x00000007060f7c11 */ /* 0x000fe400080f0c0f */
[-C--:B------:R-:W-:Y:S02]  /*0280*/  IADD3 R6, PT, PT, R4, R7.reuse, RZ ;  /* 0x0000000704067210 */ /* 0x080fe40007ffe0ff */
[----:B------:R-:W-:Y:S02]  /*0290*/  LEA R12, P1, R8, UR6, 0x1 ;  /* 0x00000006080c7c11 */ /* 0x000fe4000f8208ff */
[----:B------:R-:W-:Y:S01]  /*02a0*/  IADD3 R17, P0, PT, R2, R4, RZ ;  /* 0x0000000402117210 */ /* 0x000fe20007f1e0ff */
[----:B------:R-:W3:Y:S01]  /*02b0*/  LDG.E.U16.CONSTANT R15, desc[UR8][R14.64] ;  /* 0x000000080e0f7981 */ /* 0x000ee2000c1e9500 */
[----:B------:R-:W-:Y:S02]  /*02c0*/  IADD3 R19, PT, PT, R6, R7, RZ ;  /* 0x0000000706137210 */ /* 0x000fe40007ffe0ff */
[----:B------:R-:W-:-:S02]  /*02d0*/  LEA.HI.X R13, R8, UR7, R13, 0x1, P1 ;  /* 0x00000007080d7c11 */ /* 0x000fc400088f0c0d */
[----:B------:R-:W-:Y:S02]  /*02e0*/  IADD3 R8, P2, PT, R2, R6, RZ ;  /* 0x0000000602087210 */ /* 0x000fe40007f5e0ff */
[----:B------:R-:W-:Y:S02]  /*02f0*/  LEA.HI.X.SX32 R4, R4, RZ, 0x1, P0 ;  /* 0x000000ff04047211 */ /* 0x000fe400000f0eff */
[----:B------:R-:W-:Y:S01]  /*0300*/  IADD3 R2, P0, PT, R2, R19, RZ ;  /* 0x0000001302027210 */ /* 0x000fe20007f1e0ff */
[----:B------:R-:W4:Y:S01]  /*0310*/  LDG.E.U16.CONSTANT R13, desc[UR8][R12.64] ;  /* 0x000000080c0d7981 */ /* 0x000f22000c1e9500 */
[----:B------:R-:W-:Y:S02]  /*0320*/  LEA.HI.X.SX32 R23, R6, RZ, 0x1, P2 ;  /* 0x000000ff06177211 */ /* 0x000fe400010f0eff */
[----:B------:R-:W-:Y:S02]  /*0330*/  LEA.HI.X.SX32 R19, R19, RZ, 0x1, P0 ;  /* 0x000000ff13137211 */ /* 0x000fe400000f0eff */
[----:B------:R-:W-:-:S02]  /*0340*/  LEA R16, P1, R17, UR6, 0x1 ;  /* 0x0000000611107c11 */ /* 0x000fc4000f8208ff */
[----:B0-----:R-:W-:Y:S02]  /*0350*/  LEA R10, P2, R8, UR6, 0x1 ;  /* 0x00000006080a7c11 */ /* 0x001fe4000f8408ff */
[----:B------:R-:W-:Y:S02]  /*0360*/  LEA R18, P0, R2, UR6, 0x1 ;  /* 0x0000000602127c11 */ /* 0x000fe4000f8008ff */
[----:B------:R-:W-:Y:S02]  /*0370*/  LEA.HI.X R17, R17, UR7, R4, 0x1, P1 ;  /* 0x0000000711117c11 */ /* 0x000fe400088f0c04 */
[----:B------:R-:W-:Y:S02]  /*0380*/  LEA.HI.X R11, R8, UR7, R23, 0x1, P2 ;  /* 0x00000007080b7c11 */ /* 0x000fe400090f0c17 */
[----:B------:R-:W-:Y:S02]  /*0390*/  LEA.HI.X R19, R2, UR7, R19, 0x1, P0 ;  /* 0x0000000702137c11 */ /* 0x000fe400080f0c13 */
        /* <DEDUP_REMOVED lines=10> */
.L_x_853:
        /* <DEDUP_REMOVED lines=20> */
[-C--:B------:R-:W-:Y:S02]  /*0580*/  IADD3 R4, P0, PT, R20, R2.reuse, RZ ;  /* 0x0000000214047210 */ /* 0x080fe40007f1e0ff */
[----:B------:R-:W-:-:S02]  /*0590*/  IADD3 R6, P1, PT, R17, R2, RZ ;  /* 0x0000000211067210 */ /* 0x000fc40007f3e0ff */
[----:B------:R-:W-:Y:S01]  /*05a0*/  LEA.HI.X.SX32 R19, R20, RZ, 0x1, P0 ;  /* 0x000000ff14137211 */ /* 0x000fe200000f0eff */
[----:B------:R-:W3:Y:S01]  /*05b0*/  LDG.E.U16.CONSTANT R11, desc[UR8][R10.64] ;  /* 0x000000080a0b7981 */ /* 0x000ee2000c1e9500 */
[----:B------:R-:W-:Y:S02]  /*05c0*/  LEA R18, P0, R4, UR6, 0x1 ;  /* 0x0000000604127c11 */ /* 0x000fe4000f8008ff */
[----:B------:R-:W-:Y:S02]  /*05d0*/  LEA.HI.X.SX32 R15, R14, RZ, 0x1, P2 ;  /* 0x000000ff0e0f7211 */ /* 0x000fe400010f0eff */
[----:B------:R-:W-:Y:S02]  /*05e0*/  LEA.HI.X R19, R4, UR7, R19, 0x1, P0 ;  /* 0x0000000704137c11 */ /* 0x000fe400080f0c13 */
[----:B------:R-:W-:Y:S02]  /*05f0*/  IADD3 R2, P0, PT, R21, R2, RZ ;  /* 0x0000000215027210 */ /* 0x000fe40007f1e0ff */
[----:B------:R-:W-:-:S02]  /*0600*/  LEA.HI.X.SX32 R17, R17, RZ, 0x1, P1 ;  /* 0x000000ff11117211 */ /* 0x000fc400008f0eff */
[----:B------:R-:W-:Y:S01]  /*0610*/  LEA.HI.X.SX32 R21, R21, RZ, 0x1, P0 ;  /* 0x000000ff15157211 */ /* 0x000fe200000f0eff */
[----:B------:R-:W4:Y:S01]  /*0620*/  LDG.E.U16.CONSTANT R19, desc[UR8][R18.64] ;  /* 0x0000000812137981 */ /* 0x000f22000c1e9500 */
[----:B------:R-:W-:Y:S02]  /*0630*/  LEA R14, P2, R8, UR6, 0x1 ;  /* 0x00000006080e7c11 */ /* 0x000fe4000f8408ff */
[----:B------:R-:W-:Y:S02]  /*0640*/  LEA R16, P1, R6, UR6, 0x1 ;  /* 0x0000000606107c11 */ /* 0x000fe4000f8208ff */
[----:B------:R-:W-:Y:S02]  /*0650*/  LEA R20, P0, R2, UR6, 0x1 ;  /* 0x0000000602147c11 */ /* 0x000fe4000f8008ff */
[----:B------:R-:W-:Y:S02]  /*0660*/  LEA.HI.X R15, R8, UR7, R15, 0x1, P2 ;  /* 0x00000007080f7c11 */ /* 0x000fe400090f0c0f */
[----:B------:R-:W-:-:S02]  /*0670*/  LEA.HI.X R17, R6, UR7, R17, 0x1, P1 ;  /* 0x0000000706117c11 */ /* 0x000fc400088f0c11 */
        /* <DEDUP_REMOVED lines=10> */
.L_x_852:
[----:B------:R-:W-:Y:S05]  /*0720*/  BSYNC.RECONVERGENT B0 ;  /* 0x0000000000007941 */ /* 0x000fea0003800200 */
.L_x_851:
[----:B------:R-:W2:Y:S02]  /*0730*/  LDCU UR5, c[0x0][0x3ac] ;  /* 0x00007580ff0577ac */ /* 0x000ea40008000800 */
[----:B--2---:R-:W-:-:S04]  /*0740*/  MOV R72, UR5 ;  /* 0x0000000500487c02 */ /* 0x004fc80008000f00 */
[----:B------:R-:W-:-:S13]  /*0750*/  ISETP.GE.AND P0, PT, R9, R72, PT ;  /* 0x000000480900720c */ /* 0x000fda0003f06270 */
[----:B------:R-:W-:Y:S05]  /*0760*/  @P0 EXIT ;  /* 0x000000000000094d */ /* 0x000fea0003800000 */
[----:B01----:R-:W0:Y:S01]  /*0770*/  LDC R13, c[0x0][0x3b8] ;  /* 0x0000ee00ff0d7b82 */ /* 0x003e220000000800 */
        /* <DEDUP_REMOVED lines=57> */
.L_x_854:
        /* <DEDUP_REMOVED lines=20> */
[----:B------:R-:W-:Y:S02]  /*0c50*/  LEA.HI R6, R5, 0x1, RZ, 0x18 ;  /* 0x0000000105067811 */ /* 0x000fe400078fc0ff */
[----:B0-----:R-:W-:Y:S02]  /*0c60*/  CS2R R10, SRZ ;  /* 0x00000000000a7805 */ /* 0x001fe4000001ff00 */
[----:B------:R-:W-:Y:S02]  /*0c70*/  LEA.HI.X R27, R9, UR5, R4, 0x2, P1 ;  /* 0x00000005091b7c11 */ /* 0x000fe400088f1404 */
[C---:B------:R-:W-:Y:S02]  /*0c80*/  IADD3 R3, PT, PT, R5.reuse, 0x1, RZ ;  /* 0x0000000105037810 */ /* 0x040fe40007ffe0ff */
[C---:B------:R-:W-:Y:S02]  /*0c90*/  LEA.HI R4, R5.reuse, 0x1, RZ, 0x1c ;  /* 0x0000000105047811 */ /* 0x040fe400078fe0ff */
[----:B------:R-:W-:-:S02]  /*0ca0*/  LEA.HI R8, R5, 0x1, RZ, 0x14 ;  /* 0x0000000105087811 */ /* 0x000fc400078fa0ff */
[----:B------:R-:W-:Y:S02]  /*0cb0*/  LOP3.LUT R6, R6, 0xf, RZ, 0xc0, !PT ;  /* 0x0000000f06067812 */ /* 0x000fe400078ec0ff */
[----:B------:R-:W-:Y:S02]  /*0cc0*/  LOP3.LUT R3, R3, 0xf, RZ, 0xc0, !PT ;  /* 0x0000000f03037812 */ /* 0x000fe400078ec0ff */
[----:B------:R-:W-:Y:S01]  /*0cd0*/  LOP3.LUT R4, R4, 0xf, RZ, 0xc0, !PT ;  /* 0x0000000f04047812 */ /* 0x000fe200078ec0ff */
[----:B------:R0:W1:Y:S01]  /*0ce0*/  I2F.F16 R5, R6 ;  /* 0x0000000600057306 */ /* 0x0000620000200c00 */
[----:B------:R-:W-:Y:S02]  /*0cf0*/  LOP3.LUT R8, R8, 0xf, RZ, 0xc0, !PT ;  /* 0x0000000f08087812 */ /* 0x000fe400078ec0ff */
[----:B------:R-:W-:Y:S02]  /*0d00*/  ISETP.GE.AND P0, PT, R70, R7, PT ;  /* 0x000000074600720c */ /* 0x000fe40003f06270 */
[----:B------:R-:W-:-:S02]  /*0d10*/  LOP3.LUT R12, R8, 0xe400, RZ, 0xfc, !PT ;  /* 0x0000e400080c7812 */ /* 0x000fc400078efcff */
[----:B------:R-:W-:Y:S01]  /*0d20*/  PRMT R63, R0, 0x7632, R0 ;  /* 0x00007632003f7816 */ /* 0x000fe20000000000 */
[----:B------:R2:W3:Y:S01]  /*0d30*/  I2F.F16 R7, R3 ;  /* 0x0000000300077306 */ /* 0x0004e20000200c00 */
[----:B0-----:R-:W-:Y:S02]  /*0d40*/  LOP3.LUT R6, R6, 0xe400, RZ, 0xfc, !PT ;  /* 0x0000e40006067812 */ /* 0x001fe400078efcff */
[C-C-:B------:R-:W-:Y:S02]  /*0d50*/  PRMT R66, R2.reuse, 0x5410, R2.reuse ;  /* 0x0000541002427816 */ /* 0x140fe40000000002 */
[----:B------:R-:W-:Y:S01]  /*0d60*/  PRMT R65, R2, 0x7632, R2 ;  /* 0x0000763202417816 */ /* 0x000fe20000000002 */
[----:B-1----:R-:W-:Y:S02]  /*0d70*/  HADD2 R0, R68.H0_H0, -R5.H0_H0 ;  /* 0xa000000544007230 */ /* 0x002fe40000000800 */
[----:B------:R0:W1:Y:S01]  /*0d80*/  I2F.F16 R9, R4 ;  /* 0x0000000400097306 */ /* 0x0000620000200c00 */
[----:B--2---:R-:W-:-:S02]  /*0d90*/  LOP3.LUT R3, R3, 0xe400, RZ, 0xfc, !PT ;  /* 0x0000e40003037812 */ /* 0x004fc400078efcff */
[----:B------:R-:W-:Y:S02]  /*0da0*/  MOV R37, RZ ;  /* 0x000000ff00257202 */ /* 0x000fe40000000f00 */
[----:B------:R-:W-:Y:S02]  /*0db0*/  PRMT R62, R3, 0x5410, R3 ;  /* 0x00005410033e7816 */ /* 0x000fe40000000003 */
[----:B------:R-:W-:Y:S01]  /*0dc0*/  MOV R49, RZ ;  /* 0x000000ff00317202 */ /* 0x000fe20000000f00 */
[----:B------:R-:W2:Y:S01]  /*0dd0*/  I2F.F16 R15, R8 ;  /* 0x00000008000f7306 */ /* 0x000ea20000200c00 */
[----:B0-----:R-:W-:Y:S01]  /*0de0*/  LOP3.LUT R4, R4, 0xe400, RZ, 0xfc, !PT ;  /* 0x0000e40004047812 */ /* 0x001fe200078efcff */
[----:B---3--:R-:W-:Y:S01]  /*0df0*/  HADD2 R2, R68.H0_H0, -R7.H0_H0 ;  /* 0xa000000744027230 */ /* 0x008fe20000000800 */
[----:B------:R-:W-:Y:S02]  /*0e00*/  MOV R28, RZ ;  /* 0x000000ff001c7202 */ /* 0x000fe40000000f00 */
[----:B------:R-:W-:-:S02]  /*0e10*/  MOV R73, RZ ;  /* 0x000000ff00497202 */ /* 0x000fc40000000f00 */
[----:B------:R-:W-:Y:S01]  /*0e20*/  MOV R56, RZ ;  /* 0x000000ff00387202 */ /* 0x000fe20000000f00 */
[C---:B-1----:R-:W-:Y:S01]  /*0e30*/  HADD2 R9, R68.reuse.H0_H0, -R9.H0_H0 ;  /* 0xa000000944097230 */ /* 0x042fe20000000800 */
[----:B------:R-:W-:Y:S02]  /*0e40*/  MOV R53, RZ ;  /* 0x000000ff00357202 */ /* 0x000fe40000000f00 */
[----:B------:R-:W-:Y:S02]  /*0e50*/  PRMT R3, R4, 0x5410, R4 ;  /* 0x0000541004037816 */ /* 0x000fe40000000004 */
[----:B------:R-:W-:Y:S01]  /*0e60*/  PRMT R5, R6, 0x5410, R6 ;  /* 0x0000541006057816 */ /* 0x000fe20000000006 */
[----:B--2---:R-:W-:Y:S01]  /*0e70*/  HADD2 R15, R68.H0_H0, -R15.H0_H0 ;  /* 0xa000000f440f7230 */ /* 0x004fe20000000800 */
[----:B------:R-:W-:Y:S01]  /*0e80*/  PRMT R8, R12, 0x5410, R12 ;  /* 0x000054100c087816 */ /* 0x000fe2000000000c */
[----:B------:R-:W-:Y:S06]  /*0e90*/  BAR.SYNC.DEFER_BLOCKING 0x0 ;  /* 0x0000000000007b1d */ /* 0x000fec0000010000 */
[----:B------:R-:W-:Y:S05]  /*0ea0*/  @P0 BRA `(.L_x_855) ;  /* 0x0000003000500947 */ /* 0x000fea0003800000 */
[----:B------:R-:W0:Y:S01]  /*0eb0*/  S2UR UR5, SR_CgaCtaId ;  /* 0x00000000000579c3 */ /* 0x000e220000008800 */
[----:B------:R-:W-:Y:S01]  /*0ec0*/  MOV R6, R0 ;  /* 0x0000000000067202 */ /* 0x000fe20000000f00 */
[----:B------:R-:W-:Y:S01]  /*0ed0*/  HFMA2 R42, -RZ, RZ, 0, 0 ;  /* 0x00000000ff2a7431 */ /* 0x000fe200000001ff */
[----:B------:R-:W-:Y:S01]  /*0ee0*/  IADD3 R0, PT, PT, R70, R13, RZ ;  /* 0x0000000d46007210 */ /* 0x000fe20007ffe0ff */
[----:B------:R-:W-:Y:S01]  /*0ef0*/  UMOV UR4, 0x400 ;  /* 0x0000040000047882 */ /* 0x000fe20000000000 */
[----:B------:R-:W-:Y:S02]  /*0f00*/  MOV R4, R9 ;  /* 0x0000000900047202 */ /* 0x000fe40000000f00 */
[----:B------:R-:W-:Y:S02]  /*0f10*/  MOV R9, R15 ;  /* 0x0000000f00097202 */ /* 0x000fe40000000f00 */
[----:B------:R-:W-:Y:S01]  /*0f20*/  MOV R7, R0 ;  /* 0x0000000000077202 */ /* 0x000fe20000000f00 */
[----:B0-----:R-:W-:-:S12]  /*0f30*/  ULEA UR4, UR5, UR4, 0x18 ;  /* 0x0000000405047291 */ /* 0x001fd8000f8ec0ff */
.L_x_857:
[----:B------:R-:W-:Y:S01]  /*0f40*/  MOV R75, R27 ;  /* 0x0000001b004b7202 */ /* 0x000fe20000000f00 */
[----:B------:R-:W0:Y:S04]  /*0f50*/  LDS.128 R12, [UR4] ;  /* 0x00000004ff0c7984 */ /* 0x000e280008000c00 */
[----:B------:R-:W2:Y:S01]  /*0f60*/  LDG.E.128.CONSTANT R16, desc[UR8][R74.64] ;  /* 0x000000084a107981 */ /* 0x000ea2000c1e9d00 */
[----:B------:R-:W-:Y:S02]  /*0f70*/  ISETP.NE.AND P0, PT, R70, R7, PT ;  /* 0x000000074600720c */ /* 0x000fe40003f05270 */
[C---:B--2---:R-:W-:Y:S02]  /*0f80*/  LOP3.LUT R21, R16.reuse, 0xf000f, RZ, 0xc0, !PT ;  /* 0x000f000f10157812 */ /* 0x044fe400078ec0ff */
[----:B------:R-:W-:-:S02]  /*0f90*/  LOP3.LUT R20, R16, 0xf000f0, RZ, 0xc0, !PT ;  /* 0x00f000f010147812 */ /* 0x000fc400078ec0ff */
[C---:B------:R-:W-:Y:S02]  /*0fa0*/  LOP3.LUT R23, R17.reuse, 0xf000f, RZ, 0xc0, !PT ;  /* 0x000f000f11177812 */ /* 0x040fe400078ec0ff */
[----:B------:R-:W-:Y:S02]  /*0fb0*/  LOP3.LUT R22, R17, 0xf000f0, RZ, 0xc0, !PT ;  /* 0x00f000f011167812 */ /* 0x000fe400078ec0ff */
[C---:B------:R-:W-:Y:S02]  /*0fc0*/  LOP3.LUT R25, R18.reuse, 0xf000f, RZ, 0xc0, !PT ;  /* 0x000f000f12197812 */ /* 0x040fe400078ec0ff */
[----:B------:R-:W-:Y:S02]  /*0fd0*/  LOP3.LUT R24, R18, 0xf000f0, RZ, 0xc0, !PT ;  /* 0x00f000f012187812 */ /* 0x000fe400078ec0ff */
[C---:B------:R-:W-:Y:S02]  /*0fe0*/  LOP3.LUT R26, R19.reuse, 0xf000f, RZ, 0xc0, !PT ;  /* 0x000f000f131a7812 */ /* 0x040fe400078ec0ff */
[----:B------:R-:W-:-:S02]  /*0ff0*/  LOP3.LUT R27, R19, 0xf000f0, RZ, 0xc0, !PT ;  /* 0x00f000f0131b7812 */ /* 0x000fc400078ec0ff */
[----:B------:R-:W-:Y:S02]  /*1000*/  SHF.R.U32.HI R16, RZ, 0x8, R16 ;  /* 0x00000008ff107819 */ /* 0x000fe40000011610 */
[----:B------:R-:W-:Y:S02]  /*1010*/  SHF.R.U32.HI R17, RZ, 0x8, R17 ;  /* 0x00000008ff117819 */ /* 0x000fe40000011611 */
[----:B------:R-:W-:Y:S02]  /*1020*/  SHF.R.U32.HI R18, RZ, 0x8, R18 ;  /* 0x00000008ff127819 */ /* 0x000fe40000011612 */
[----:B------:R-:W-:Y:S01]  /*1030*/  SHF.R.U32.HI R19, RZ, 0x8, R19 ;  /* 0x00000008ff137819 */ /* 0x000fe20000011613 */
[----:B0-----:R-:W-:Y:S06]  /*1040*/  @P0 BRA `(.L_x_856) ;  /* 0x0000000000c40947 */ /* 0x001fec0003800000 */
[----:B------:R-:W0:Y:S01]  /*1050*/  LDC R6, c[0x0][0x3ac] ;  /* 0x0000eb00ff067b82 */ /* 0x000e220000000800 */
[----:B------:R-:W1:Y:S01]  /*1060*/  S2R R8, SR_TID.X ;  /* 0x0000000000087919 */ /* 0x000e620000002100 */
[----:B------:R-:W1:Y:S06]  /*1070*/  S2R R7, SR_CTAID.X ;  /* 0x0000000000077919 */ /* 0x000e6c0000002500 */
[----:B------:R-:W2:Y:S01]  /*1080*/  LDC.64 R2, c[0x0][0x390] ;  /* 0x0000e400ff027b82 */ /* 0x000ea20000000a00 */
[----:B0-----:R-:W-:-:S05]  /*1090*/  IMAD R6, R67, R6, R6 ;  /* 0x0000000643067224 */ /* 0x001fca00078e0206 */
        /* <DEDUP_REMOVED lines=11> */
[----:B------:R-:W-:Y:S02]  /*1150*/  SHF.L.U32 R8, R8, 0x4, RZ ;  /* 0x0000000408087819 */ /* 0x000fe400000006ff */
[----:B------:R-:W-:Y:S02]  /*1160*/  IADD3 R67, PT, PT, R67, 0x1, RZ ;  /* 0x0000000143437810 */ /* 0x000fe40007ffe0ff */
[----:B------:R-:W-:-:S04]  /*1170*/  LOP3.LUT R7, R8, 0x10, RZ, 0xc0, !PT ;  /* 0x0000001008077812 */ /* 0x000fc800078ec0ff */
[----:B--2---:R-:W-:-:S04]  /*1180*/  SHF.R.U32.HI R6, RZ, R7, R2 ;  /* 0x00000007ff067219 */ /* 0x004fc80000011602 */
[----:B------:R-:W-:-:S04]  /*1190*/  IADD3 R7, PT, PT, R6, 0x1, RZ ;  /* 0x0000000106077810 */ /* 0x000fc80007ffe0ff */
[----:B------:R-:W-:Y:S02]  /*11a0*/  LOP3.LUT R2, R7, 0xf, RZ, 0xc0, !PT ;  /* 0x0000000f07027812 */ /* 0x000fe400078ec0ff */
[----:B------:R-:W-:Y:S02]  /*11b0*/  LEA.HI R7, R6, 0x1, RZ, 0x1c ;  /* 0x0000000106077811 */ /* 0x000fe400078fe0ff */
[----:B------:R-:W1:Y:S01]  /*11c0*/  I2F.F16 R3, R2 ;  /* 0x0000000200037306 */ /* 0x000e620000200c00 */
[----:B------:R-:W-:Y:S02]  /*11d0*/  LOP3.LUT R62, R2, 0xe400, RZ, 0xfc, !PT ;  /* 0x0000e400023e7812 */ /* 0x000fe400078efcff */
[----:B------:R-:W-:Y:S02]  /*11e0*/  LOP3.LUT R8, R7, 0xf, RZ, 0xc0, !PT ;  /* 0x0000000f07087812 */ /* 0x000fe400078ec0ff */
[C---:B------:R-:W-:Y:S02]  /*11f0*/  LEA.HI R7, R6.reuse, 0x1, RZ, 0x18 ;  /* 0x0000000106077811 */ /* 0x040fe400078fc0ff */
[----:B------:R-:W-:Y:S01]  /*1200*/  LEA.HI R6, R6, 0x1, RZ, 0x14 ;  /* 0x0000000106067811 */ /* 0x000fe200078fa0ff */
[----:B------:R2:W5:Y:S01]  /*1210*/  I2F.F16 R9, R8 ;  /* 0x0000000800097306 */ /* 0x0005620000200c00 */
[----:B0-----:R-:W-:-:S02]  /*1220*/  LOP3.LUT R4, R7, 0xf, RZ, 0xc0, !PT ;  /* 0x0000000f07047812 */ /* 0x001fc400078ec0ff */
[----:B------:R-:W-:Y:S02]  /*1230*/  LOP3.LUT R6, R6, 0xf, RZ, 0xc0, !PT ;  /* 0x0000000f06067812 */ /* 0x000fe400078ec0ff */
[----:B------:R-:W-:Y:S02]  /*1240*/  LOP3.LUT R5, R4, 0xe400, RZ, 0xfc, !PT ;  /* 0x0000e40004057812 */ /* 0x000fe400078efcff */
[----:B------:R-:W-:Y:S01]  /*1250*/  LOP3.LUT R30, R6, 0xe400, RZ, 0xfc, !PT ;  /* 0x0000e400061e7812 */ /* 0x000fe200078efcff */
[----:B------:R5:W0:Y:S01]  /*1260*/  I2F.F16 R29, R4 ;  /* 0x00000004001d7306 */ /* 0x000a220000200c00 */
[----:B--2---:R-:W-:Y:S01]  /*1270*/  LOP3.LUT R8, R8, 0xe400, RZ, 0xfc, !PT ;  /* 0x0000e40008087812 */ /* 0x004fe200078efcff */
[----:B-1----:R-:W-:Y:S01]  /*1280*/  HADD2 R2, R68.H0_H0, -R3.H0_H0 ;  /* 0xa000000344027230 */ /* 0x002fe20000000800 */
[----:B---3--:R-:W-:Y:S02]  /*1290*/  PRMT R66, R65, 0x5410, R65 ;  /* 0x0000541041427816 */ /* 0x008fe40000000041 */
[----:B----4-:R-:W-:-:S02]  /*12a0*/  PRMT R64, R63, 0x5410, R63 ;  /* 0x000054103f407816 */ /* 0x010fc4000000003f */
[----:B------:R-:W-:Y:S01]  /*12b0*/  PRMT R3, R8, 0x5410, R8 ;  /* 0x0000541008037816 */ /* 0x000fe20000000008 */
[----:B------:R0:W1:Y:S01]  /*12c0*/  I2F.F16 R31, R6 ;  /* 0x00000006001f7306 */ /* 0x0000620000200c00 */
[C---:B-----5:R-:W-:Y:S01]  /*12d0*/  HADD2 R4, R68.reuse.H0_H0, -R9.H0_H0 ;  /* 0xa000000944047230 */ /* 0x060fe20000000800 */
[----:B------:R-:W-:Y:S02]  /*12e0*/  MOV R7, R0 ;  /* 0x0000000000077202 */ /* 0x000fe40000000f00 */
[----:B------:R-:W-:Y:S02]  /*12f0*/  PRMT R65, R65, 0x7632, R65 ;  /* 0x0000763241417816 */ /* 0x000fe40000000041 */
[----:B------:R-:W-:Y:S02]  /*1300*/  PRMT R63, R63, 0x7632, R63 ;  /* 0x000076323f3f7816 */ /* 0x000fe4000000003f */
[----:B------:R-:W-:Y:S01]  /*1310*/  PRMT R62, R62, 0x5410, R62 ;  /* 0x000054103e3e7816 */ /* 0x000fe2000000003e */
[----:B0-----:R-:W-:Y:S01]  /*1320*/  HADD2 R6, R68.H0_H0, -R29.H0_H0 ;  /* 0xa000001d44067230 */ /* 0x001fe20000000800 */
[----:B------:R-:W-:-:S02]  /*1330*/  PRMT R5, R5, 0x5410, R5 ;  /* 0x0000541005057816 */ /* 0x000fc40000000005 */
[----:B------:R-:W-:Y:S01]  /*1340*/  PRMT R8, R30, 0x5410, R30 ;  /* 0x000054101e087816 */ /* 0x000fe2000000001e */
[----:B-1----:R-:W-:-:S07]  /*1350*/  HADD2 R9, R68.H0_H0, -R31.H0_H0 ;  /* 0xa000001f44097230 */ /* 0x002fce0000000800 */
.L_x_856:
[----:B------:R-:W-:Y:S01]  /*1360*/  LOP3.LUT R36, R25, 0x64006400, RZ, 0xfc, !PT ;  /* 0x6400640019247812 */ /* 0x000fe200078efcff */
[----:B------:R-:W0:Y:S01]  /*1370*/  LDC R72, c[0x0][0x3ac] ;  /* 0x0000eb00ff487b82 */ /* 0x000e220000000800 */
[----:B------:R-:W-:Y:S02]  /*1380*/  LOP3.LUT R29, R20, 0x64006400, RZ, 0xfc, !PT ;  /* 0x64006400141d7812 */ /* 0x000fe400078efcff */
[----:B------:R-:W-:Y:S01]  /*1390*/  LOP3.LUT R33, R26, 0x64006400, RZ, 0xfc, !PT ;  /* 0x640064001a217812 */ /* 0x000fe200078efcff */
[----:B------:R-:W-:Y:S01]  /*13a0*/  HFMA2 R36, R36, 1, 1, R5 ;  /* 0x3c003c0024247831 */ /* 0x000fe20000000005 */
[----:B------:R-:W-:Y:S01]  /*13b0*/  LOP3.LUT R21, R21, 0x64006400, RZ, 0xfc, !PT ;  /* 0x6400640015157812 */ /* 0x000fe200078efcff */
[----:B------:R-:W-:Y:S01]  /*13c0*/  HFMA2 R25, R29, 0.0625, 0.0625, R2 ;  /* 0x2c002c001d197831 */ /* 0x000fe20000000002 */
[----:B------:R-:W-:Y:S01]  /*13d0*/  LOP3.LUT R20, R23, 0x64006400, RZ, 0xfc, !PT ;  /* 0x6400640017147812 */ /* 0x000fe200078efcff */
[----:B------:R-:W-:Y:S01]  /*13e0*/  HADD2 R50, R33, R8 ;  /* 0x0000000821327230 */ /* 0x000fe20000000000 */
[----:B------:R-:W-:-:S02]  /*13f0*/  LOP3.LUT R23, R22, 0x64006400, RZ, 0xfc, !PT ;  /* 0x6400640016177812 */ /* 0x000fc400078efcff */
[----:B------:R-:W-:Y:S01]  /*1400*/  LOP3.LUT R31, R24, 0x64006400, RZ, 0xfc, !PT ;  /* 0x64006400181f7812 */ /* 0x000fe200078efcff */
[----:B------:R-:W-:Y:S01]  /*1410*/  HFMA2 R24, R21, 1, 1, R62 ;  /* 0x3c003c0015187831 */ /* 0x000fe2000000003e */
[----:B------:R-:W-:Y:S01]  /*1420*/  LOP3.LUT R22, R27, 0x64006400, RZ, 0xfc, !PT ;  /* 0x640064001b167812 */ /* 0x000fe200078efcff */
[----:B------:R-:W-:Y:S02]  /*1430*/  HADD2 R26, R20, R3 ;  /* 0x00000003141a7230 */ /* 0x000fe40000000000 */
[----:B------:R-:W-:Y:S02]  /*1440*/  HFMA2 R21, R36, R12, RZ ;  /* 0x0000000c24157231 */ /* 0x000fe400000000ff */
[----:B------:R-:W-:Y:S02]  /*1450*/  HFMA2 R27, R23, 0.0625, 0.0625, R4 ;  /* 0x2c002c00171b7831 */ /* 0x000fe40000000004 */
[----:B------:R-:W-:Y:S02]  /*1460*/  HFMA2 R48, R31, 0.0625, 0.0625, R6 ;  /* 0x2c002c001f307831 */ /* 0x000fe40000000006 */
[----:B------:R-:W-:-:S02]  /*1470*/  HFMA2 R51, R22, 0.0625, 0.0625, R9 ;  /* 0x2c002c0016337831 */ /* 0x000fc40000000009 */
[-C--:B------:R-:W-:Y:S02]  /*1480*/  HFMA2 R20, R24, R12.reuse, RZ ;  /* 0x0000000c18147231 */ /* 0x080fe400000000ff */
[-C--:B------:R-:W-:Y:S01]  /*1490*/  HFMA2 R23, R50, R12.reuse, RZ.H0_H0 ;  /* 0x0000000c32177231 */ /* 0x080fe200000400ff */
[----:B------:R-:W-:Y:S01]  /*14a0*/  LOP3.LUT R29, R18, 0xf000f, RZ, 0xc0, !PT ;  /* 0x000f000f121d7812 */ /* 0x000fe200078ec0ff */
[----:B------:R-:W-:Y:S02]  /*14b0*/  HFMA2 R22, R26, R12, RZ.H0_H0 ;  /* 0x0000000c1a167231 */ /* 0x000fe400000400ff */
[-C--:B------:R-:W-:Y:S02]  /*14c0*/  HFMA2 R12, R48, R13.reuse, R21 ;  /* 0x0000000d300c7231 */ /* 0x080fe40000000015 */
[-C--:B------:R-:W-:Y:S02]  /*14d0*/  HFMA2 R21, R51, R13.reuse, R23 ;  /* 0x0000000d33157231 */ /* 0x080fe40000000017 */
[----:B------:R-:W-:-:S02]  /*14e0*/  HFMA2 R20, R25, R13, R20 ;  /* 0x0000000d19147231 */ /* 0x000fc40000000014 */
[----:B------:R-:W-:Y:S01]  /*14f0*/  HFMA2 R22, R27, R13, R22 ;  /* 0x0000000d1b167231 */ /* 0x000fe20000000016 */
[----:B------:R-:W-:Y:S01]  /*1500*/  LOP3.LUT R23, R17, 0xf000f, RZ, 0xc0, !PT ;  /* 0x000f000f11177812 */ /* 0x000fe200078ec0ff */
[----:B0-----:R-:W-:Y:S01]  /*1510*/  IMAD.WIDE R74, R72, 0x4, R74 ;  /* 0x00000004484a7825 */ /* 0x001fe200078e024a */
[C---:B------:R-:W-:Y:S02]  /*1520*/  LOP3.LUT R13, R16.reuse, 0xf000f, RZ, 0xc0, !PT ;  /* 0x000f000f100d7812 */ /* 0x040fe400078ec0ff */
[----:B------:R-:W-:Y:S02]  /*1530*/  LOP3.LUT R31, R19, 0xf000f, RZ, 0xc0, !PT ;  /* 0x000f000f131f7812 */ /* 0x000fe400078ec0ff */
        /* <DEDUP_REMOVED lines=11> */
[-C--:B------:R-:W-:Y:S01]  /*15f0*/  HFMA2 R20, R52, R14.reuse, R20 ;  /* 0x0000000e34147231 */ /* 0x080fe20000000014 */
[----:B------:R-:W-:Y:S01]  /*1600*/  LOP3.LUT R22, R19, 0xf000f0, RZ, 0xc0, !PT ;  /* 0x00f000f013167812 */ /* 0x000fe200078ec0ff */
[-C--:B------:R-:W-:Y:S02]  /*1610*/  HFMA2 R12, R30, R14.reuse, R12 ;  /* 0x0000000e1e0c7231 */ /* 0x080fe4000000000c */
[----:B------:R-:W-:Y:S01]  /*1620*/  HFMA2 R14, R31, R14, R21 ;  /* 0x0000000e1f0e7231 */ /* 0x000fe20000000015 */
[----:B------:R-:W-:Y:S02]  /*1630*/  LOP3.LUT R21, R17, 0xf000f0, RZ, 0xc0, !PT ;  /* 0x00f000f011157812 */ /* 0x000fe400078ec0ff */
[----:B------:R-:W-:Y:S02]  /*1640*/  LOP3.LUT R17, R16, 0x64006400, RZ, 0xfc, !PT ;  /* 0x6400640010117812 */ /* 0x000fe400078efcff */
[----:B------:R-:W-:-:S02]  /*1650*/  LOP3.LUT R21, R21, 0x64006400, RZ, 0xfc, !PT ;  /* 0x6400640015157812 */ /* 0x000fc400078efcff */
[----:B------:R-:W-:Y:S01]  /*1660*/  LOP3.LUT R19, R18, 0x64006400, RZ, 0xfc, !PT ;  /* 0x6400640012137812 */ /* 0x000fe200078efcff */
[----:B------:R-:W-:Y:S01]  /*1670*/  HFMA2 R32, R17, 0.0625, 0.0625, R2 ;  /* 0x2c002c0011207831 */ /* 0x000fe20000000002 */
[----:B------:R-:W-:Y:S01]  /*1680*/  LOP3.LUT R22, R22, 0x64006400, RZ, 0xfc, !PT ;  /* 0x6400640016167812 */ /* 0x000fe200078efcff */
[----:B------:R-:W-:Y:S02]  /*1690*/  HFMA2 R33, R21, 0.0625, 0.0625, R4 ;  /* 0x2c002c0015217831 */ /* 0x000fe40000000004 */
[----:B------:R-:W-:Y:S02]  /*16a0*/  HFMA2 R34, R19, 0.0625, 0.0625, R6 ;  /* 0x2c002c0013227831 */ /* 0x000fe40000000006 */
[----:B------:R-:W-:Y:S02]  /*16b0*/  HFMA2 R35, R22, 0.0625, 0.0625, R9 ;  /* 0x2c002c0016237831 */ /* 0x000fe40000000009 */
[-C--:B------:R-:W-:Y:S02]  /*16c0*/  HFMA2 R21, R32, R15.reuse, R20 ;  /* 0x0000000f20157231 */ /* 0x080fe40000000014 */
[----:B------:R-:W-:-:S02]  /*16d0*/  HFMA2 R57, R33, R15, R13 ;  /* 0x0000000f21397231 */ /* 0x000fc4000000000d */
[-C--:B------:R-:W-:Y:S02]  /*16e0*/  HFMA2 R20, R34, R15.reuse, R12 ;  /* 0x0000000f22147231 */ /* 0x080fe4000000000c */
[----:B------:R-:W-:Y:S01]  /*16f0*/  HFMA2 R22, R35, R15, R14 ;  /* 0x0000000f23167231 */ /* 0x000fe2000000000e */
[----:B------:R0:W2:Y:S01]  /*1700*/  LDG.E.128.CONSTANT R16, desc[UR8][R74.64] ;  /* 0x000000084a107981 */ /* 0x0000a2000c1e9d00 */
[----:B------:R-:W-:Y:S02]  /*1710*/  HFMA2 R39, R21, R66, R39 ;  /* 0x0000004215277231 */ /* 0x000fe40000000027 */
[----:B------:R-:W-:Y:S02]  /*1720*/  HFMA2 R57, R57, R65, R54 ;  /* 0x0000004139397231 */ /* 0x000fe40000000036 */
[----:B------:R-:W-:Y:S01]  /*1730*/  HFMA2 R37, R20, R64, R37 ;  /* 0x0000004014257231 */ /* 0x000fe20000000025 */
[----:B------:R-:W1:Y:S01]  /*1740*/  LDS.128 R12, [UR4+0x100] ;  /* 0x00010004ff0c7984 */ /* 0x000e620008000c00 */
[----:B------:R-:W-:-:S02]  /*1750*/  HFMA2 R38, R22, R63, R38 ;  /* 0x0000003f16267231 */ /* 0x000fc40000000026 */
[----:B0-----:R-:W-:-:S04]  /*1760*/  IMAD.WIDE R74, R72, 0x4, R74 ;  /* 0x00000004484a7825 */ /* 0x001fc800078e024a */
        /* <DEDUP_REMOVED lines=17> */
[----:B------:R-:W-:Y:S01]  /*1880*/  HFMA2 R40, R21, R65, R40 ;  /* 0x0000004115287231 */ /* 0x000fe20000000028 */
[----:B------:R-:W0:Y:S01]  /*1890*/  LDS.128 R12, [UR4+0x200] ;  /* 0x00020004ff0c7984 */ /* 0x000e220008000c00 */
        /* <DEDUP_REMOVED lines=18> */
[----:B------:R-:W-:Y:S01]  /*19c0*/  HFMA2 R44, R22, R66, R44 ;  /* 0x00000042162c7231 */ /* 0x000fe2000000002c */
[----:B------:R-:W0:Y:S01]  /*19d0*/  LDS.128 R12, [UR4+0x300] ;  /* 0x00030004ff0c7984 */ /* 0x000e220008000c00 */
        /* <DEDUP_REMOVED lines=20> */
[----:B------:R-:W-:Y:S01]  /*1b20*/  HFMA2 R28, R14, R65, R28 ;  /* 0x000000410e1c7231 */ /* 0x000fe2000000001c */
[----:B------:R-:W0:Y:S01]  /*1b30*/  LDS.128 R20, [UR4+0x400] ;  /* 0x00040004ff147984 */ /* 0x000e220008000c00 */
        /* <DEDUP_REMOVED lines=19> */
[----:B------:R-:W0:Y:S01]  /*1c70*/  LDS.128 R20, [UR4+0x500] ;  /* 0x00050004ff147984 */ /* 0x000e220008000c00 */
        /* <DEDUP_REMOVED lines=12> */
[-C--:B------:R-:W-:Y:S01]  /*1d40*/  HFMA2 R54, R29, R22.reuse, R54 ;  /* 0x000000161d367231 */ /* 0x080fe20000000036 */
[----:B------:R-:W0:Y:S01]  /*1d50*/  LDS.128 R24, [UR4+0x10] ;  /* 0x00001004ff187984 */ /* 0x000e220008000c00 */
        /* <DEDUP_REMOVED lines=10> */
[----:B--2---:R-:W-:Y:S02]  /*1e00*/  LOP3.LUT R20, R16, 0xf000f, RZ, 0xc0, !PT ;  /* 0x000f000f10147812 */ /* 0x004fe400078ec0ff */
[----:B------:R-:W-:Y:S02]  /*1e10*/  LOP3.LUT R23, R17, 0xf000f, RZ, 0xc0, !PT ;  /* 0x000f000f11177812 */ /* 0x000fe400078ec0ff */
[----:B------:R-:W-:Y:S02]  /*1e20*/  LOP3.LUT R34, R18, 0xf000f, RZ, 0xc0, !PT ;  /* 0x000f000f12227812 */ /* 0x000fe400078ec0ff */
[----:B------:R-:W-:Y:S02]  /*1e30*/  LOP3.LUT R36, R19, 0xf000f, RZ, 0xc0, !PT ;  /* 0x000f000f13247812 */ /* 0x000fe400078ec0ff */
[----:B------:R-:W-:-:S02]  /*1e40*/  LOP3.LUT R21, R20, 0x64006400, RZ, 0xfc, !PT ;  /* 0x6400640014157812 */ /* 0x000fc400078efcff */
[----:B------:R-:W-:Y:S02]  /*1e50*/  LOP3.LUT R20, R23, 0x64006400, RZ, 0xfc, !PT ;  /* 0x6400640017147812 */ /* 0x000fe400078efcff */
[----:B------:R-:W-:Y:S02]  /*1e60*/  LOP3.LUT R22, R16, 0xf000f0, RZ, 0xc0, !PT ;  /* 0x00f000f010167812 */ /* 0x000fe400078ec0ff */
[----:B------:R-:W-:Y:S01]  /*1e70*/  LOP3.LUT R33, R17, 0xf000f0, RZ, 0xc0, !PT ;  /* 0x00f000f011217812 */ /* 0x000fe200078ec0ff */
[----:B------:R-:W-:Y:S01]  /*1e80*/  HADD2 R51, R20, R3 ;  /* 0x0000000314337230 */ /* 0x000fe20000000000 */
[----:B------:R-:W-:Y:S02]  /*1e90*/  LOP3.LUT R35, R18, 0xf000f0, RZ, 0xc0, !PT ;  /* 0x00f000f012237812 */ /* 0x000fe400078ec0ff */
[----:B------:R-:W-:Y:S02]  /*1ea0*/  LOP3.LUT R48, R19, 0xf000f0, RZ, 0xc0, !PT ;  /* 0x00f000f013307812 */ /* 0x000fe400078ec0ff */
[----:B------:R-:W-:-:S02]  /*1eb0*/  LOP3.LUT R34, R34, 0x64006400, RZ, 0xfc, !PT ;  /* 0x6400640022227812 */ /* 0x000fc400078efcff */
[----:B------:R-:W-:Y:S02]  /*1ec0*/  LOP3.LUT R23, R36, 0x64006400, RZ, 0xfc, !PT ;  /* 0x6400640024177812 */ /* 0x000fe400078efcff */
[----:B------:R-:W-:Y:S01]  /*1ed0*/  LOP3.LUT R55, R22, 0x64006400, RZ, 0xfc, !PT ;  /* 0x6400640016377812 */ /* 0x000fe200078efcff */
[----:B------:R-:W-:Y:S01]  /*1ee0*/  HFMA2 R50, R34, 1, 1, R5 ;  /* 0x3c003c0022327831 */ /* 0x000fe20000000005 */
[----:B------:R-:W-:Y:S01]  /*1ef0*/  LOP3.LUT R33, R33, 0x64006400, RZ, 0xfc, !PT ;  /* 0x6400640021217812 */ /* 0x000fe200078efcff */
[----:B------:R-:W-:Y:S01]  /*1f00*/  HADD2 R56, R23, R8 ;  /* 0x0000000817387230 */ /* 0x000fe20000000000 */
[----:B------:R-:W-:Y:S01]  /*1f10*/  LOP3.LUT R35, R35, 0x64006400, RZ, 0xfc, !PT ;  /* 0x6400640023237812 */ /* 0x000fe200078efcff */
[----:B------:R-:W-:Y:S01]  /*1f20*/  HFMA2 R55, R55, 0.0625, 0.0625, R2 ;  /* 0x2c002c0037377831 */ /* 0x000fe20000000002 */
[----:B------:R-:W-:Y:S01]  /*1f30*/  LOP3.LUT R52, R48, 0x64006400, RZ, 0xfc, !PT ;  /* 0x6400640030347812 */ /* 0x000fe200078efcff */
[----:B------:R-:W-:Y:S01]  /*1f40*/  HADD2 R48, R21, R62 ;  /* 0x0000003e15307230 */ /* 0x000fe20000000000 */
[----:B------:R-:W-:Y:S01]  /*1f50*/  SHF.R.U32.HI R16, RZ, 0x8, R16 ;  /* 0x00000008ff107819 */ /* 0x000fe20000011610 */
[----:B------:R-:W-:Y:S01]  /*1f60*/  HFMA2 R54, R33, 0.0625, 0.0625, R4 ;  /* 0x2c002c0021367831 */ /* 0x000fe20000000004 */
[----:B------:R-:W-:Y:S01]  /*1f70*/  SHF.R.U32.HI R17, RZ, 0x8, R17 ;  /* 0x00000008ff117819 */ /* 0x000fe20000011611 */
[----:B------:R-:W-:Y:S01]  /*1f80*/  HFMA2 R53, R35, 0.0625, 0.0625, R6 ;  /* 0x2c002c0023357831 */ /* 0x000fe20000000006 */
[----:B------:R-:W-:Y:S01]  /*1f90*/  SHF.R.U32.HI R18, RZ, 0x8, R18 ;  /* 0x00000008ff127819 */ /* 0x000fe20000011612 */
[----:B------:R-:W-:Y:S01]  /*1fa0*/  HFMA2 R52, R52, 0.0625, 0.0625, R9 ;  /* 0x2c002c0034347831 */ /* 0x000fe20000000009 */
[----:B------:R-:W-:Y:S01]  /*1fb0*/  SHF.R.U32.HI R19, RZ, 0x8, R19 ;  /* 0x00000008ff137819 */ /* 0x000fe20000011613 */
[----:B0-----:R-:W-:-:S02]  /*1fc0*/  HFMA2 R20, R48, R24, RZ ;  /* 0x0000001830147231 */ /* 0x001fc400000000ff */
[-C--:B------:R-:W-:Y:S02]  /*1fd0*/  HFMA2 R21, R51, R24.reuse, RZ.H0_H0 ;  /* 0x0000001833157231 */ /* 0x080fe400000400ff */
[-C--:B------:R-:W-:Y:S02]  /*1fe0*/  HFMA2 R22, R50, R24.reuse, RZ ;  /* 0x0000001832167231 */ /* 0x080fe400000000ff */
        /* <DEDUP_REMOVED lines=9> */
[----:B------:R-:W-:-:S02]  /*2080*/  LOP3.LUT R25, R24, 0x64006400, RZ, 0xfc, !PT ;  /* 0x6400640018197812 */ /* 0x000fc400078efcff */
        /* <DEDUP_REMOVED lines=8> */
[----:B------:R-:W-:Y:S02]  /*2110*/  HFMA2 R33, R33, 1, 1, R8 ;  /* 0x3c003c0021217831 */ /* 0x000fe40000000008 */
[----:B------:R-:W-:-:S02]  /*2120*/  HFMA2 R21, R24, R26, R21 ;  /* 0x0000001a18157231 */ /* 0x000fc40000000015 */
[-C--:B------:R-:W-:Y:S01]  /*2130*/  HFMA2 R20, R58, R26.reuse, R20 ;  /* 0x0000001a3a147231 */ /* 0x080fe20000000014 */
[----:B------:R-:W-:Y:S01]  /*2140*/  LOP3.LUT R34, R19, 0xf000f0, RZ, 0xc0, !PT ;  /* 0x00f000f013227812 */ /* 0x000fe200078ec0ff */
[-C--:B------:R-:W-:Y:S02]  /*2150*/  HFMA2 R22, R25, R26.reuse, R22 ;  /* 0x0000001a19167231 */ /* 0x080fe40000000016 */
[----:B------:R-:W-:Y:S01]  /*2160*/  HFMA2 R23, R33, R26, R23 ;  /* 0x0000001a21177231 */ /* 0x000fe20000000017 */
[----:B------:R-:W-:Y:S02]  /*2170*/  LOP3.LUT R26, R17, 0xf000f0, RZ, 0xc0, !PT ;  /* 0x00f000f0111a7812 */ /* 0x000fe400078ec0ff */
[----:B------:R-:W-:Y:S02]  /*2180*/  LOP3.LUT R17, R16, 0x64006400, RZ, 0xfc, !PT ;  /* 0x6400640010117812 */ /* 0x000fe400078efcff */
[----:B------:R-:W-:Y:S02]  /*2190*/  LOP3.LUT R19, R18, 0x64006400, RZ, 0xfc, !PT ;  /* 0x6400640012137812 */ /* 0x000fe400078efcff */
[----:B------:R-:W-:Y:S01]  /*21a0*/  LOP3.LUT R35, R26, 0x64006400, RZ, 0xfc, !PT ;  /* 0x640064001a237812 */ /* 0x000fe200078efcff */
[----:B------:R-:W-:Y:S01]  /*21b0*/  HFMA2 R36, R17, 0.0625, 0.0625, R2 ;  /* 0x2c002c0011247831 */ /* 0x000fe20000000002 */
[----:B------:R-:W-:Y:S01]  /*21c0*/  LOP3.LUT R26, R34, 0x64006400, RZ, 0xfc, !PT ;  /* 0x64006400221a7812 */ /* 0x000fe200078efcff */
[----:B------:R-:W-:-:S02]  /*21d0*/  HFMA2 R34, R19, 0.0625, 0.0625, R6 ;  /* 0x2c002c0013227831 */ /* 0x000fc40000000006 */
[----:B------:R-:W2:Y:S01]  /*21e0*/  LDG.E.128.CONSTANT R16, desc[UR8][R74.64] ;  /* 0x000000084a107981 */ /* 0x000ea2000c1e9d00 */
[-C--:B------:R-:W-:Y:S02]  /*21f0*/  HFMA2 R20, R36, R27.reuse, R20 ;  /* 0x0000001b24147231 */ /* 0x080fe40000000014 */
[----:B------:R-:W-:Y:S02]  /*2200*/  HFMA2 R35, R35, 0.0625, 0.0625, R4 ;  /* 0x2c002c0023237831 */ /* 0x000fe40000000004 */
[----:B------:R-:W-:Y:S02]  /*2210*/  HFMA2 R26, R26, 0.0625, 0.0625, R9 ;  /* 0x2c002c001a1a7831 */ /* 0x000fe40000000009 */
[-C--:B------:R-:W-:Y:S02]  /*2220*/  HFMA2 R59, R34, R27.reuse, R22 ;  /* 0x0000001b223b7231 */ /* 0x080fe40000000016 */
[----:B------:R-:W-:Y:S02]  /*2230*/  HFMA2 R60, R35, R27, R21 ;  /* 0x0000001b233c7231 */ /* 0x000fe40000000015 */
[----:B------:R-:W-:-:S02]  /*2240*/  HFMA2 R39, R20, R66, R39 ;  /* 0x0000004214277231 */ /* 0x000fc40000000027 */
[----:B------:R-:W-:Y:S02]  /*2250*/  HFMA2 R61, R26, R27, R23 ;  /* 0x0000001b1a3d7231 */ /* 0x000fe40000000017 */
[----:B------:R-:W0:Y:S01]  /*2260*/  LDS.128 R20, [UR4+0x110] ;  /* 0x00011004ff147984 */ /* 0x000e220008000c00 */
        /* <DEDUP_REMOVED lines=19> */
[----:B------:R-:W0:Y:S01]  /*23a0*/  LDS.128 R20, [UR4+0x210] ;  /* 0x00021004ff147984 */ /* 0x000e220008000c00 */
[----:B------:R-:W-:Y:S02]  /*23b0*/  HFMA2 R41, R57, R64, R41 ;  /* 0x0000004039297231 */ /* 0x000fe40000000029 */
[----:B------:R-:W-:Y:S02]  /*23c0*/  HFMA2 R40, R59, R65, R40 ;  /* 0x000000413b287231 */ /* 0x000fe40000000028 */
[----:B------:R-:W-:Y:S02]  /*23d0*/  HFMA2 R42, R60, R63, R42 ;  /* 0x0000003f3c2a7231 */ /* 0x000fe4000000002a */
[----:B0-----:R-:W-:-:S02]  /*23e0*/  HFMA2 R57, R48, R20, RZ ;  /* 0x0000001430397231 */ /* 0x001fc400000000ff */
        /* <DEDUP_REMOVED lines=16> */
[----:B------:R-:W0:Y:S01]  /*24f0*/  LDS.128 R20, [UR4+0x310] ;  /* 0x00031004ff147984 */ /* 0x000e220008000c00 */
        /* <DEDUP_REMOVED lines=20> */
[----:B------:R-:W0:Y:S01]  /*2640*/  LDS.128 R20, [UR4+0x410] ;  /* 0x00041004ff147984 */ /* 0x000e220008000c00 */
[----:B------:R-:W-:Y:S02]  /*2650*/  HFMA2 R28, R59, R65, R28 ;  /* 0x000000413b1c7231 */ /* 0x000fe4000000001c */
[----:B------:R-:W-:Y:S02]  /*2660*/  HFMA2 R57, R57, R64, R14 ;  /* 0x0000004039397231 */ /* 0x000fe4000000000e */
[-C--:B------:R-:W-:Y:S02]  /*2670*/  HFMA2 R59, R60, R63.reuse, R15 ;  /* 0x0000003f3c3b7231 */ /* 0x080fe4000000000f */
        /* <DEDUP_REMOVED lines=17> */
[----:B------:R-:W0:Y:S01]  /*2790*/  LDS.128 R20, [UR4+0x510] ;  /* 0x00051004ff147984 */ /* 0x000e220008000c00 */
[----:B------:R-:W-:Y:S02]  /*27a0*/  HFMA2 R60, R60, R66, R13 ;  /* 0x000000423c3c7231 */ /* 0x000fe4000000000d */
[----:B------:R-:W-:Y:S02]  /*27b0*/  HFMA2 R61, R61, R65, R12 ;  /* 0x000000413d3d7231 */ /* 0x000fe4000000000c */
[----:B------:R-:W-:Y:S02]  /*27c0*/  HFMA2 R11, R14, R64, R11 ;  /* 0x000000400e0b7231 */ /* 0x000fe4000000000b */
[----:B------:R-:W-:-:S02]  /*27d0*/  HFMA2 R10, R15, R63, R10 ;  /* 0x0000003f0f0a7231 */ /* 0x000fc4000000000a */
[----:B------:R-:W1:Y:S01]  /*27e0*/  LDS.128 R12, [UR4+0x20] ;  /* 0x00002004ff0c7984 */ /* 0x000e620008000c00 */
        /* <DEDUP_REMOVED lines=16> */
[----:B--2---:R-:W-:Y:S01]  /*28f0*/  LOP3.LUT R23, R17, 0xf000f, RZ, 0xc0, !PT ;  /* 0x000f000f11177812 */ /* 0x004fe200078ec0ff */
[----:B------:R-:W-:Y:S02]  /*2900*/  HFMA2 R31, R20, R63, R31 ;  /* 0x0000003f141f7231 */ /* 0x000fe4000000001f */
[----:B------:R-:W-:Y:S01]  /*2910*/  HFMA2 R32, R33, R66, R32 ;  /* 0x0000004221207231 */ /* 0x000fe20000000020 */
        /* <DEDUP_REMOVED lines=12> */
[----:B------:R-:W-:Y:S01]  /*29e0*/  LOP3.LUT R23, R24, 0x64006400, RZ, 0xfc, !PT ;  /* 0x6400640018177812 */ /* 0x000fe200078efcff */
[----:B------:R-:W-:Y:S01]  /*29f0*/  HFMA2 R30, R51, R65, R30 ;  /* 0x00000041331e7231 */ /* 0x000fe2000000001e */
[----:B------:R-:W-:Y:S01]  /*2a00*/  LOP3.LUT R34, R34, 0x64006400, RZ, 0xfc, !PT ;  /* 0x6400640022227812 */ /* 0x000fe200078efcff */
[----:B------:R-:W-:Y:S01]  /*2a10*/  HADD2 R24, R21, R62 ;  /* 0x0000003e15187230 */ /* 0x000fe20000000000 */
[----:B------:R-:W-:Y:S01]  /*2a20*/  LOP3.LUT R51, R26, 0x64006400, RZ, 0xfc, !PT ;  /* 0x640064001a337812 */ /* 0x000fe200078efcff */
[----:B------:R-:W-:Y:S01]  /*2a30*/  HFMA2 R25, R20, 1, 1, R5 ;  /* 0x3c003c0014197831 */ /* 0x000fe20000000005 */
[----:B------:R-:W-:Y:S01]  /*2a40*/  LOP3.LUT R53, R22, 0x64006400, RZ, 0xfc, !PT ;  /* 0x6400640016357812 */ /* 0x000fe200078efcff */
[----:B------:R-:W-:-:S02]  /*2a50*/  HADD2 R26, R33, R8 ;  /* 0x00000008211a7230 */ /* 0x000fc40000000000 */
[----:B------:R-:W-:Y:S02]  /*2a60*/  HFMA2 R29, R50, R64, R29 ;  /* 0x00000040321d7231 */ /* 0x000fe4000000001d */
[----:B------:R-:W-:Y:S01]  /*2a70*/  HFMA2 R52, R23, 0.0625, 0.0625, R4 ;  /* 0x2c002c0017347831 */ /* 0x000fe20000000004 */
[----:B------:R-:W-:Y:S01]  /*2a80*/  SHF.R.U32.HI R17, RZ, 0x8, R17 ;  /* 0x00000008ff117819 */ /* 0x000fe20000011611 */
[-C--:B-1----:R-:W-:Y:S01]  /*2a90*/  HFMA2 R20, R48, R12.reuse, RZ.H0_H0 ;  /* 0x0000000c30147231 */ /* 0x082fe200000400ff */
[----:B------:R-:W-:Y:S01]  /*2aa0*/  SHF.R.U32.HI R18, RZ, 0x8, R18 ;  /* 0x00000008ff127819 */ /* 0x000fe20000011612 */
[----:B------:R-:W-:Y:S02]  /*2ab0*/  HFMA2 R50, R34, 0.0625, 0.0625, R9 ;  /* 0x2c002c0022327831 */ /* 0x000fe40000000009 */
[-C--:B------:R-:W-:Y:S02]  /*2ac0*/  HFMA2 R54, R24, R12.reuse, RZ ;  /* 0x0000000c18367231 */ /* 0x080fe400000000ff */
[----:B------:R-:W-:-:S02]  /*2ad0*/  HFMA2 R34, R26, R12, RZ.H0_H0 ;  /* 0x0000000c1a227231 */ /* 0x000fc400000400ff */
[----:B------:R-:W-:Y:S02]  /*2ae0*/  HFMA2 R33, R25, R12, RZ ;  /* 0x0000000c19217231 */ /* 0x000fe400000000ff */
[-C--:B------:R-:W-:Y:S02]  /*2af0*/  HFMA2 R12, R52, R13.reuse, R20 ;  /* 0x0000000d340c7231 */ /* 0x080fe40000000014 */
[----:B------:R-:W-:Y:S01]  /*2b00*/  HFMA2 R53, R53, 0.0625, 0.0625, R2 ;  /* 0x2c002c0035357831 */ /* 0x000fe20000000002 */
[----:B------:R-:W-:Y:S01]  /*2b10*/  SHF.R.U32.HI R16, RZ, 0x8, R16 ;  /* 0x00000008ff107819 */ /* 0x000fe20000011610 */
[----:B------:R-:W-:Y:S01]  /*2b20*/  HFMA2 R51, R51, 0.0625, 0.0625, R6 ;  /* 0x2c002c0033337831 */ /* 0x000fe20000000006 */
[----:B------:R-:W-:Y:S02]  /*2b30*/  LOP3.LUT R20, R17, 0xf000f, RZ, 0xc0, !PT ;  /* 0x000f000f11147812 */ /* 0x000fe400078ec0ff */
[----:B------:R-:W-:Y:S01]  /*2b40*/  LOP3.LUT R21, R18, 0xf000f, RZ, 0xc0, !PT ;  /* 0x000f000f12157812 */ /* 0x000fe200078ec0ff */
[-C--:B------:R-:W-:Y:S01]  /*2b50*/  HFMA2 R54, R53, R13.reuse, R54 ;  /* 0x0000000d35367231 */ /* 0x080fe20000000036 */
[----:B------:R-:W-:Y:S01]  /*2b60*/  SHF.R.U32.HI R19, RZ, 0x8, R19 ;  /* 0x00000008ff137819 */ /* 0x000fe20000011613 */
[----:B------:R-:W-:-:S02]  /*2b70*/  HFMA2 R33, R51, R13, R33 ;  /* 0x0000000d33217231 */ /* 0x000fc40000000021 */
[----:B------:R-:W-:Y:S01]  /*2b80*/  HFMA2 R34, R50, R13, R34 ;  /* 0x0000000d32227231 */ /* 0x000fe20000000022 */
[----:B------:R-:W-:Y:S02]  /*2b90*/  LOP3.LUT R13, R16, 0xf000f, RZ, 0xc0, !PT ;  /* 0x000f000f100d7812 */ /* 0x000fe400078ec0ff */
[----:B------:R-:W-:Y:S02]  /*2ba0*/  LOP3.LUT R22, R20, 0x64006400, RZ, 0xfc, !PT ;  /* 0x6400640014167812 */ /* 0x000fe400078efcff */
[----:B------:R-:W-:Y:S02]  /*2bb0*/  LOP3.LUT R36, R21, 0x64006400, RZ, 0xfc, !PT ;  /* 0x6400640015247812 */ /* 0x000fe400078efcff */
[----:B------:R-:W-:Y:S01]  /*2bc0*/  LOP3.LUT R23, R19, 0xf000f, RZ, 0xc0, !PT ;  /* 0x000f000f13177812 */ /* 0x000fe200078ec0ff */
[----:B------:R-:W-:Y:S01]  /*2bd0*/  HFMA2 R21, R22, 1, 1, R3 ;  /* 0x3c003c0016157831 */ /* 0x000fe20000000003 */
[----:B------:R-:W-:Y:S01]  /*2be0*/  LOP3.LUT R13, R13, 0x64006400, RZ, 0xfc, !PT ;  /* 0x640064000d0d7812 */ /* 0x000fe200078efcff */
[----:B------:R-:W-:Y:S01]  /*2bf0*/  HADD2 R22, R36, R5 ;  /* 0x0000000524167230 */ /* 0x000fe20000000000 */
[----:B------:R-:W-:-:S02]  /*2c00*/  LOP3.LUT R23, R23, 0x64006400, RZ, 0xfc, !PT ;  /* 0x6400640017177812 */ /* 0x000fc400078efcff */
[----:B------:R-:W-:Y:S01]  /*2c10*/  LOP3.LUT R16, R16, 0xf000f0, RZ, 0xc0, !PT ;  /* 0x00f000f010107812 */ /* 0x000fe200078ec0ff */
[----:B------:R-:W-:Y:S01]  /*2c20*/  HADD2 R20, R13, R62 ;  /* 0x0000003e0d147230 */ /* 0x000fe20000000000 */
[----:B------:R-:W-:Y:S02]  /*2c30*/  LOP3.LUT R17, R17, 0xf000f0, RZ, 0xc0, !PT ;  /* 0x00f000f011117812 */ /* 0x000fe400078ec0ff */
[----:B------:R-:W-:Y:S02]  /*2c40*/  LOP3.LUT R18, R18, 0xf000f0, RZ, 0xc0, !PT ;  /* 0x00f000f012127812 */ /* 0x000fe400078ec0ff */
[----:B------:R-:W-:Y:S01]  /*2c50*/  LOP3.LUT R19, R19, 0xf000f0, RZ, 0xc0, !PT ;  /* 0x00f000f013137812 */ /* 0x000fe200078ec0ff */
[----:B------:R-:W-:Y:S01]  /*2c60*/  HFMA2 R13, R22, R14, R33 ;  /* 0x0000000e160d7231 */ /* 0x000fe20000000021 */
[----:B------:R-:W-:Y:S01]  /*2c70*/  LOP3.LUT R33, R16, 0x64006400, RZ, 0xfc, !PT ;  /* 0x6400640010217812 */ /* 0x000fe200078efcff */
[----:B------:R-:W-:Y:S01]  /*2c80*/  HFMA2 R23, R23, 1, 1, R8 ;  /* 0x3c003c0017177831 */ /* 0x000fe20000000008 */
[----:B------:R-:W-:-:S02]  /*2c90*/  LOP3.LUT R17, R17, 0x64006400, RZ, 0xfc, !PT ;  /* 0x6400640011117812 */ /* 0x000fc400078efcff */
[----:B------:R-:W-:Y:S02]  /*2ca0*/  LOP3.LUT R35, R18, 0x64006400, RZ, 0xfc, !PT ;  /* 0x6400640012237812 */ /* 0x000fe400078efcff */
[----:B------:R-:W-:Y:S01]  /*2cb0*/  LOP3.LUT R36, R19, 0x64006400, RZ, 0xfc, !PT ;  /* 0x6400640013247812 */ /* 0x000fe200078efcff */
[-C--:B------:R-:W-:Y:S02]  /*2cc0*/  HFMA2 R54, R20, R14.reuse, R54 ;  /* 0x0000000e14367231 */ /* 0x080fe40000000036 */
[-C--:B------:R-:W-:Y:S02]  /*2cd0*/  HFMA2 R12, R21, R14.reuse, R12 ;  /* 0x0000000e150c7231 */ /* 0x080fe4000000000c */
[----:B------:R-:W-:Y:S02]  /*2ce0*/  HFMA2 R33, R33, 0.0625, 0.0625, R2 ;  /* 0x2c002c0021217831 */ /* 0x000fe40000000002 */
[----:B------:R-:W-:Y:S02]  /*2cf0*/  HFMA2 R14, R23, R14, R34 ;  /* 0x0000000e170e7231 */ /* 0x000fe40000000022 */
[----:B------:R-:W-:-:S04]  /*2d00*/  IMAD.WIDE R74, R72, 0x4, R74 ;  /* 0x00000004484a7825 */ /* 0x000fc800078e024a */
[----:B------:R-:W-:Y:S02]  /*2d10*/  HFMA2 R34, R17, 0.0625, 0.0625, R4 ;  /* 0x2c002c0011227831 */ /* 0x000fe40000000004 */
[----:B------:R-:W-:Y:S02]  /*2d20*/  HFMA2 R35, R35, 0.0625, 0.0625, R6 ;  /* 0x2c002c0023237831 */ /* 0x000fe40000000006 */
[----:B------:R-:W-:Y:S02]  /*2d30*/  HFMA2 R36, R36, 0.0625, 0.0625, R9 ;  /* 0x2c002c0024247831 */ /* 0x000fe40000000009 */
[-C--:B------:R-:W-:Y:S02]  /*2d40*/  HFMA2 R56, R33, R15.reuse, R54 ;  /* 0x0000000f21387231 */ /* 0x080fe40000000036 */
[-C--:B------:R-:W-:Y:S02]  /*2d50*/  HFMA2 R54, R34, R15.reuse, R12 ;  /* 0x0000000f22367231 */ /* 0x080fe4000000000c */
[----:B------:R-:W-:-:S02]  /*2d60*/  HFMA2 R55, R35, R15, R13 ;  /* 0x0000000f23377231 */ /* 0x000fc4000000000d */
[----:B------:R-:W-:Y:S01]  /*2d70*/  HFMA2 R58, R36, R15, R14 ;  /* 0x0000000f243a7231 */ /* 0x000fe2000000000e */
[----:B------:R-:W2:Y:S04]  /*2d80*/  LDG.E.128.CONSTANT R16, desc[UR8][R74.64] ;  /* 0x000000084a107981 */ /* 0x000ea8000c1e9d00 */
        /* <DEDUP_REMOVED lines=42> */
[----:B------:R-:W0:Y:S01]  /*3030*/  LDS.128 R12, [UR4+0x320] ;  /* 0x00032004ff0c7984 */ /* 0x000e220008000c00 */
        /* <DEDUP_REMOVED lines=43> */
[-C--:B0-----:R-:W-:Y:S02]  /*32f0*/  HFMA2 R24, R24, R12.reuse, RZ.H0_H0 ;  /* 0x0000000c18187231 */ /* 0x081fe400000400ff */
[-C--:B------:R-:W-:Y:S02]  /*3300*/  HFMA2 R25, R25, R12.reuse, RZ.H0_H0 ;  /* 0x0000000c19197231 */ /* 0x080fe400000400ff */
[-C--:B------:R-:W-:Y:S02]  /*3310*/  HFMA2 R48, R48, R12.reuse, RZ ;  /* 0x0000000c30307231 */ /* 0x080fe400000000ff */
[-C--:B------:R-:W-:Y:S02]  /*3320*/  HFMA2 R53, R53, R13.reuse, R24 ;  /* 0x0000000d35357231 */ /* 0x080fe40000000018 */
[----:B------:R-:W-:Y:S02]  /*3330*/  HFMA2 R12, R26, R12, RZ ;  /* 0x0000000c1a0c7231 */ /* 0x000fe400000000ff */
[----:B------:R-:W-:-:S02]  /*3340*/  HFMA2 R51, R51, R13, R25 ;  /* 0x0000000d33337231 */ /* 0x000fc40000000019 */
[----:B------:R-:W0:Y:S01]  /*3350*/  LDS.128 R24, [UR4+0x30] ;  /* 0x00003004ff187984 */ /* 0x000e220008000c00 */
[----:B------:R-:W-:-:S04]  /*3360*/  HFMA2 R12, R50, R13, R12 ;  /* 0x0000000d320c7231 */ /* 0x000fc8000000000c */
[-C--:B------:R-:W-:Y:S02]  /*3370*/  HFMA2 R12, R23, R14.reuse, R12 ;  /* 0x0000000e170c7231 */ /* 0x080fe4000000000c */
[----:B------:R-:W-:Y:S02]  /*3380*/  HFMA2 R48, R52, R13, R48 ;  /* 0x0000000d34307231 */ /* 0x000fe40000000030 */
[----:B------:R-:W-:Y:S02]  /*3390*/  HFMA2 R12, R36, R15, R12 ;  /* 0x0000000f240c7231 */ /* 0x000fe4000000000c */
[-C--:B------:R-:W-:Y:S02]  /*33a0*/  HFMA2 R53, R20, R14.reuse, R53 ;  /* 0x0000000e14357231 */ /* 0x080fe40000000035 */
[-C--:B------:R-:W-:Y:S02]  /*33b0*/  HFMA2 R48, R21, R14.reuse, R48 ;  /* 0x0000000e15307231 */ /* 0x080fe40000000030 */
[----:B------:R-:W-:-:S02]  /*33c0*/  HFMA2 R51, R22, R14, R51 ;  /* 0x0000000e16337231 */ /* 0x000fc40000000033 */
[----:B------:R-:W-:Y:S01]  /*33d0*/  HFMA2 R31, R12, R63, R31 ;  /* 0x0000003f0c1f7231 */ /* 0x000fe2000000001f */
[----:B--2---:R-:W-:Y:S02]  /*33e0*/  LOP3.LUT R20, R17, 0xf000f, RZ, 0xc0, !PT ;  /* 0x000f000f11147812 */ /* 0x004fe400078ec0ff */
[----:B------:R-:W-:Y:S02]  /*33f0*/  LOP3.LUT R12, R16, 0xf000f, RZ, 0xc0, !PT ;  /* 0x000f000f100c7812 */ /* 0x000fe400078ec0ff */
[----:B------:R-:W-:Y:S01]  /*3400*/  LOP3.LUT R22, R18, 0xf000f, RZ, 0xc0, !PT ;  /* 0x000f000f12167812 */ /* 0x000fe200078ec0ff */
[-C--:B------:R-:W-:Y:S01]  /*3410*/  HFMA2 R33, R33, R15.reuse, R53 ;  /* 0x0000000f21217231 */ /* 0x080fe20000000035 */
[----:B------:R-:W-:Y:S02]  /*3420*/  LOP3.LUT R14, R16, 0xf000f0, RZ, 0xc0, !PT ;  /* 0x00f000f0100e7812 */ /* 0x000fe400078ec0ff */
[----:B------:R-:W-:Y:S01]  /*3430*/  LOP3.LUT R36, R19, 0xf000f0, RZ, 0xc0, !PT ;  /* 0x00f000f013247812 */ /* 0x000fe200078ec0ff */
[-C--:B------:R-:W-:Y:S01]  /*3440*/  HFMA2 R48, R34, R15.reuse, R48 ;  /* 0x0000000f22307231 */ /* 0x080fe20000000030 */
[----:B------:R-:W-:Y:S01]  /*3450*/  LOP3.LUT R21, R17, 0xf000f0, RZ, 0xc0, !PT ;  /* 0x00f000f011157812 */ /* 0x000fe200078ec0ff */
[----:B------:R-:W-:Y:S01]  /*3460*/  HFMA2 R51, R35, R15, R51 ;  /* 0x0000000f23337231 */ /* 0x000fe20000000033 */
[----:B------:R-:W-:-:S02]  /*3470*/  LOP3.LUT R20, R20, 0x64006400, RZ, 0xfc, !PT ;  /* 0x6400640014147812 */ /* 0x000fc400078efcff */
[----:B------:R-:W-:Y:S02]  /*3480*/  LOP3.LUT R34, R19, 0xf000f, RZ, 0xc0, !PT ;  /* 0x000f000f13227812 */ /* 0x000fe400078ec0ff */
[----:B------:R-:W-:Y:S02]  /*3490*/  LOP3.LUT R13, R12, 0x64006400, RZ, 0xfc, !PT ;  /* 0x640064000c0d7812 */ /* 0x000fe400078efcff */
[----:B------:R-:W-:Y:S01]  /*34a0*/  LOP3.LUT R22, R22, 0x64006400, RZ, 0xfc, !PT ;  /* 0x6400640016167812 */ /* 0x000fe200078efcff */
[----:B------:R-:W-:Y:S01]  /*34b0*/  HFMA2 R32, R33, R66, R32 ;  /* 0x0000004221207231 */ /* 0x000fe20000000020 */
[----:B------:R-:W-:Y:S02]  /*34c0*/  LOP3.LUT R15, R14, 0x64006400, RZ, 0xfc, !PT ;  /* 0x640064000e0f7812 */ /* 0x000fe400078efcff */
[----:B------:R-:W-:Y:S02]  /*34d0*/  LOP3.LUT R12, R36, 0x64006400, RZ, 0xfc, !PT ;  /* 0x64006400240c7812 */ /* 0x000fe400078efcff */
[----:B------:R-:W-:Y:S01]  /*34e0*/  LOP3.LUT R33, R21, 0x64006400, RZ, 0xfc, !PT ;  /* 0x6400640015217812 */ /* 0x000fe200078efcff */
[----:B------:R-:W-:Y:S01]  /*34f0*/  HADD2 R21, R20, R3 ;  /* 0x0000000314157230 */ /* 0x000fe20000000000 */
[----:B------:R-:W-:Y:S01]  /*3500*/  LOP3.LUT R23, R18, 0xf000f0, RZ, 0xc0, !PT ;  /* 0x00f000f012177812 */ /* 0x000fe200078ec0ff */
[----:B------:R-:W-:Y:S01]  /*3510*/  HFMA2 R20, R22, 1, 1, R5 ;  /* 0x3c003c0016147831 */ /* 0x000fe20000000005 */
[----:B------:R-:W-:Y:S01]  /*3520*/  LOP3.LUT R35, R34, 0x64006400, RZ, 0xfc, !PT ;  /* 0x6400640022237812 */ /* 0x000fe200078efcff */
[----:B------:R-:W-:-:S02]  /*3530*/  HADD2 R36, R13, R62 ;  /* 0x0000003e0d247230 */ /* 0x000fc40000000000 */
[----:B------:R-:W-:Y:S02]  /*3540*/  HFMA2 R34, R15, 0.0625, 0.0625, R2 ;  /* 0x2c002c000f227831 */ /* 0x000fe40000000002 */
[----:B------:R-:W-:Y:S01]  /*3550*/  HFMA2 R22, R12, 0.0625, 0.0625, R9 ;  /* 0x2c002c000c167831 */ /* 0x000fe20000000009 */
[----:B------:R-:W-:Y:S01]  /*3560*/  LOP3.LUT R23, R23, 0x64006400, RZ, 0xfc, !PT ;  /* 0x6400640017177812 */ /* 0x000fe200078efcff */
[----:B------:R-:W1:Y:S01]  /*3570*/  LDS.128 R12, [UR4+0x130] ;  /* 0x00013004ff0c7984 */ /* 0x000e620008000c00 */
[----:B------:R-:W-:Y:S02]  /*3580*/  HADD2 R35, R35, R8 ;  /* 0x0000000823237230 */ /* 0x000fe40000000000 */
[-C--:B------:R-:W-:Y:S02]  /*3590*/  HFMA2 R11, R56, R64.reuse, R11 ;  /* 0x00000040380b7231 */ /* 0x080fe4000000000b */
[----:B------:R-:W-:Y:S02]  /*35a0*/  HFMA2 R38, R58, R63, R38 ;  /* 0x0000003f3a267231 */ /* 0x000fe40000000026 */
[----:B------:R-:W-:-:S02]  /*35b0*/  HFMA2 R29, R51, R64, R29 ;  /* 0x00000040331d7231 */ /* 0x000fc4000000001d */
[----:B------:R-:W-:Y:S01]  /*35c0*/  HFMA2 R10, R55, R63, R10 ;  /* 0x0000003f370a7231 */ /* 0x000fe2000000000a */
[----:B------:R-:W-:Y:S01]  /*35d0*/  SHF.R.U32.HI R16, RZ, 0x8, R16 ;  /* 0x00000008ff107819 */ /* 0x000fe20000011610 */
[----:B------:R-:W-:Y:S02]  /*35e0*/  HFMA2 R33, R33, 0.0625, 0.0625, R4 ;  /* 0x2c002c0021217831 */ /* 0x000fe40000000004 */
[----:B------:R-:W-:Y:S02]  /*35f0*/  HFMA2 R23, R23, 0.0625, 0.0625, R6 ;  /* 0x2c002c0017177831 */ /* 0x000fe40000000006 */
[-C--:B0-----:R-:W-:Y:S02]  /*3600*/  HFMA2 R55, R21, R24.reuse, RZ.H0_H0 ;  /* 0x0000001815377231 */ /* 0x081fe400000400ff */
[-C--:B------:R-:W-:Y:S02]  /*3610*/  HFMA2 R58, R36, R24.reuse, RZ ;  /* 0x00000018243a7231 */ /* 0x080fe400000000ff */
[----:B------:R-:W-:-:S02]  /*3620*/  HFMA2 R52, R35, R24, RZ.H0_H0 ;  /* 0x0000001823347231 */ /* 0x000fc400000400ff */
[----:B------:R-:W-:Y:S01]  /*3630*/  HFMA2 R51, R20, R24, RZ ;  /* 0x0000001814337231 */ /* 0x000fe200000000ff */
[----:B------:R-:W-:Y:S02]  /*3640*/  SHF.R.U32.HI R53, RZ, 0x8, R17 ;  /* 0x00000008ff357819 */ /* 0x000fe40000011611 */
[----:B------:R-:W-:Y:S02]  /*3650*/  SHF.R.U32.HI R56, RZ, 0x8, R18 ;  /* 0x00000008ff387819 */ /* 0x000fe40000011612 */
[----:B------:R-:W-:Y:S01]  /*3660*/  SHF.R.U32.HI R19, RZ, 0x8, R19 ;  /* 0x00000008ff137819 */ /* 0x000fe20000011613 */
[-C--:B------:R-:W-:Y:S02]  /*3670*/  HFMA2 R58, R34, R25.reuse, R58 ;  /* 0x00000019223a7231 */ /* 0x080fe4000000003a */
[-C--:B------:R-:W-:Y:S02]  /*3680*/  HFMA2 R55, R33, R25.reuse, R55 ;  /* 0x0000001921377231 */ /* 0x080fe40000000037 */
[----:B------:R-:W-:-:S02]  /*3690*/  HFMA2 R51, R23, R25, R51 ;  /* 0x0000001917337231 */ /* 0x000fc40000000033 */
[----:B------:R-:W-:Y:S01]  /*36a0*/  HFMA2 R52, R22, R25, R52 ;  /* 0x0000001916347231 */ /* 0x000fe20000000034 */
[----:B------:R-:W-:Y:S02]  /*36b0*/  LOP3.LUT R17, R16, 0xf000f, RZ, 0xc0, !PT ;  /* 0x000f000f10117812 */ /* 0x000fe400078ec0ff */
[----:B------:R-:W-:Y:S02]  /*36c0*/  LOP3.LUT R18, R53, 0xf000f, RZ, 0xc0, !PT ;  /* 0x000f000f35127812 */ /* 0x000fe400078ec0ff */
[----:B------:R-:W-:Y:S02]  /*36d0*/  LOP3.LUT R24, R56, 0xf000f, RZ, 0xc0, !PT ;  /* 0x000f000f38187812 */ /* 0x000fe400078ec0ff */
[----:B------:R-:W-:Y:S02]  /*36e0*/  LOP3.LUT R25, R19, 0xf000f, RZ, 0xc0, !PT ;  /* 0x000f000f13197812 */ /* 0x000fe400078ec0ff */
[----:B------:R-:W-:Y:S02]  /*36f0*/  LOP3.LUT R17, R17, 0x64006400, RZ, 0xfc, !PT ;  /* 0x6400640011117812 */ /* 0x000fe400078efcff */
[----:B------:R-:W-:-:S02]  /*3700*/  LOP3.LUT R18, R18, 0x64006400, RZ, 0xfc, !PT ;  /* 0x6400640012127812 */ /* 0x000fc400078efcff */
[----:B------:R-:W-:Y:S02]  /*3710*/  LOP3.LUT R24, R24, 0x64006400, RZ, 0xfc, !PT ;  /* 0x6400640018187812 */ /* 0x000fe400078efcff */
[----:B------:R-:W-:Y:S01]  /*3720*/  LOP3.LUT R73, R25, 0x64006400, RZ, 0xfc, !PT ;  /* 0x6400640019497812 */ /* 0x000fe200078efcff */
[----:B------:R-:W-:Y:S02]  /*3730*/  HFMA2 R30, R48, R65, R30 ;  /* 0x00000041301e7231 */ /* 0x000fe4000000001e */
[----:B------:R-:W-:Y:S02]  /*3740*/  HFMA2 R48, R18, 1, 1, R3 ;  /* 0x3c003c0012307831 */ /* 0x000fe40000000003 */
[----:B------:R-:W-:Y:S02]  /*3750*/  HADD2 R50, R17, R62 ;  /* 0x0000003e11327230 */ /* 0x000fe40000000000 */
[----:B------:R-:W-:Y:S02]  /*3760*/  HADD2 R25, R24, R5 ;  /* 0x0000000518197230 */ /* 0x000fe40000000000 */
[----:B------:R-:W-:Y:S01]  /*3770*/  HFMA2 R24, R73, 1, 1, R8 ;  /* 0x3c003c0049187831 */ /* 0x000fe20000000008 */
        /* <DEDUP_REMOVED lines=10> */
[----:B------:R-:W-:Y:S02]  /*3820*/  LOP3.LUT R53, R56, 0x64006400, RZ, 0xfc, !PT ;  /* 0x6400640038357812 */ /* 0x000fe400078efcff */
[----:B------:R-:W-:Y:S01]  /*3830*/  LOP3.LUT R16, R26, 0x64006400, RZ, 0xfc, !PT ;  /* 0x640064001a107812 */ /* 0x000fe200078efcff */
[----:B------:R-:W-:Y:S02]  /*3840*/  HFMA2 R26, R19, 0.0625, 0.0625, R2 ;  /* 0x2c002c00131a7831 */ /* 0x000fe40000000002 */
[----:B------:R-:W-:Y:S02]  /*3850*/  HFMA2 R51, R51, 0.0625, 0.0625, R4 ;  /* 0x2c002c0033337831 */ /* 0x000fe40000000004 */
[----:B------:R-:W-:Y:S02]  /*3860*/  HFMA2 R52, R53, 0.0625, 0.0625, R6 ;  /* 0x2c002c0035347831 */ /* 0x000fe40000000006 */
[----:B------:R-:W-:-:S02]  /*3870*/  HFMA2 R17, R26, R27, R17 ;  /* 0x0000001b1a117231 */ /* 0x000fc40000000011 */
[----:B------:R-:W-:Y:S02]  /*3880*/  HFMA2 R53, R16, 0.0625, 0.0625, R9 ;  /* 0x2c002c0010357831 */ /* 0x000fe40000000009 */
[-C--:B------:R-:W-:Y:S02]  /*3890*/  HFMA2 R55, R52, R27.reuse, R55 ;  /* 0x0000001b34377231 */ /* 0x080fe40000000037 */
[-C--:B------:R-:W-:Y:S02]  /*38a0*/  HFMA2 R18, R51, R27.reuse, R18 ;  /* 0x0000001b33127231 */ /* 0x080fe40000000012 */
[----:B------:R-:W-:Y:S02]  /*38b0*/  HFMA2 R39, R17, R66, R39 ;  /* 0x0000004211277231 */ /* 0x000fe40000000027 */
[----:B------:R-:W-:Y:S02]  /*38c0*/  HFMA2 R19, R53, R27, R58 ;  /* 0x0000001b35137231 */ /* 0x000fe4000000003a */
[----:B-1----:R-:W-:-:S02]  /*38d0*/  HFMA2 R17, R36, R12, RZ ;  /* 0x0000000c24117231 */ /* 0x002fc400000000ff */
[----:B------:R-:W-:Y:S02]  /*38e0*/  HFMA2 R27, R21, R12, RZ.H0_H0 ;  /* 0x0000000c151b7231 */ /* 0x000fe400000400ff */
[----:B------:R-:W-:Y:S02]  /*38f0*/  HFMA2 R37, R55, R64, R37 ;  /* 0x0000004037257231 */ /* 0x000fe40000000025 */
[-C--:B------:R-:W-:Y:S02]  /*3900*/  HFMA2 R56, R35, R12.reuse, RZ.H0_H0 ;  /* 0x0000000c23387231 */ /* 0x080fe400000400ff */
[----:B------:R-:W-:Y:S02]  /*3910*/  HFMA2 R55, R20, R12, RZ ;  /* 0x0000000c14377231 */ /* 0x000fe400000000ff */
[----:B------:R-:W-:Y:S02]  /*3920*/  HFMA2 R54, R18, R65, R54 ;  /* 0x0000004112367231 */ /* 0x000fe40000000036 */
[----:B------:R-:W-:-:S02]  /*3930*/  HFMA2 R12, R34, R13, R17 ;  /* 0x0000000d220c7231 */ /* 0x000fc40000000011 */
[----:B------:R-:W-:Y:S02]  /*3940*/  HFMA2 R38, R19, R63, R38 ;  /* 0x0000003f13267231 */ /* 0x000fe40000000026 */
        /* <DEDUP_REMOVED lines=13> */
[----:B------:R-:W1:Y:S01]  /*3a20*/  LDS.128 R12, [UR4+0x330] ;  /* 0x00033004ff0c7984 */ /* 0x000e620008000c00 */
[----:B------:R-:W-:Y:S02]  /*3a30*/  HFMA2 R40, R27, R65, R40 ;  /* 0x000000411b287231 */ /* 0x000fe40000000028 */
[----:B------:R-:W-:Y:S02]  /*3a40*/  HFMA2 R41, R55, R64, R41 ;  /* 0x0000004037297231 */ /* 0x000fe40000000029 */
[----:B------:R-:W-:Y:S02]  /*3a50*/  HFMA2 R42, R56, R63, R42 ;  /* 0x0000003f382a7231 */ /* 0x000fe4000000002a */
[-C--:B0-----:R-:W-:Y:S02]  /*3a60*/  HFMA2 R27, R36, R16.reuse, RZ ;  /* 0x00000010241b7231 */ /* 0x081fe400000000ff */
[----:B------:R-:W-:-:S02]  /*3a70*/  HFMA2 R55, R21, R16, RZ.H0_H0 ;  /* 0x0000001015377231 */ /* 0x000fc400000400ff */
[-C--:B------:R-:W-:Y:S02]  /*3a80*/  HFMA2 R56, R20, R16.reuse, RZ ;  /* 0x0000001014387231 */ /* 0x080fe400000000ff */
[-C--:B------:R-:W-:Y:S02]  /*3a90*/  HFMA2 R27, R34, R17.reuse, R27 ;  /* 0x00000011221b7231 */ /* 0x080fe4000000001b */
[-C--:B------:R-:W-:Y:S02]  /*3aa0*/  HFMA2 R55, R33, R17.reuse, R55 ;  /* 0x0000001121377231 */ /* 0x080fe40000000037 */
[----:B------:R-:W-:Y:S02]  /*3ab0*/  HFMA2 R56, R23, R17, R56 ;  /* 0x0000001117387231 */ /* 0x000fe40000000038 */
[----:B------:R-:W-:Y:S02]  /*3ac0*/  HFMA2 R16, R35, R16, RZ.H0_H0 ;  /* 0x0000001023107231 */ /* 0x000fe400000400ff */
[----:B------:R-:W-:-:S02]  /*3ad0*/  HFMA2 R27, R50, R18, R27 ;  /* 0x00000012321b7231 */ /* 0x000fc4000000001b */
[-C--:B------:R-:W-:Y:S02]  /*3ae0*/  HFMA2 R55, R48, R18.reuse, R55 ;  /* 0x0000001230377231 */ /* 0x080fe40000000037 */
[----:B------:R-:W-:Y:S02]  /*3af0*/  HFMA2 R56, R25, R18, R56 ;  /* 0x0000001219387231 */ /* 0x000fe40000000038 */
[----:B------:R-:W-:Y:S02]  /*3b00*/  HFMA2 R16, R22, R17, R16 ;  /* 0x0000001116107231 */ /* 0x000fe40000000010 */
[-C--:B------:R-:W-:Y:S02]  /*3b10*/  HFMA2 R27, R26, R19.reuse, R27 ;  /* 0x000000131a1b7231 */ /* 0x080fe4000000001b */
[-C--:B------:R-:W-:Y:S02]  /*3b20*/  HFMA2 R55, R51, R19.reuse, R55 ;  /* 0x0000001333377231 */ /* 0x080fe40000000037 */
[----:B------:R-:W-:-:S02]  /*3b30*/  HFMA2 R56, R52, R19, R56 ;  /* 0x0000001334387231 */ /* 0x000fc40000000038 */
[----:B-1----:R-:W-:Y:S02]  /*3b40*/  HFMA2 R17, R36, R12, RZ ;  /* 0x0000000c24117231 */ /* 0x002fe400000000ff */
[----:B------:R-:W-:Y:S02]  /*3b50*/  HFMA2 R16, R24, R18, R16 ;  /* 0x0000001218107231 */ /* 0x000fe40000000010 */
[----:B------:R-:W-:Y:S02]  /*3b60*/  HFMA2 R44, R27, R66, R44 ;  /* 0x000000421b2c7231 */ /* 0x000fe4000000002c */
[----:B------:R-:W-:Y:S02]  /*3b70*/  HFMA2 R45, R55, R65, R45 ;  /* 0x00000041372d7231 */ /* 0x000fe4000000002d */
[----:B------:R-:W-:Y:S02]  /*3b80*/  HFMA2 R46, R56, R64, R46 ;  /* 0x00000040382e7231 */ /* 0x000fe4000000002e */
[----:B------:R-:W-:-:S02]  /*3b90*/  HFMA2 R27, R21, R12, RZ.H0_H0 ;  /* 0x0000000c151b7231 */ /* 0x000fc400000400ff */
[-C--:B------:R-:W-:Y:S02]  /*3ba0*/  HFMA2 R55, R20, R12.reuse, RZ ;  /* 0x0000000c14377231 */ /* 0x080fe400000000ff */
[----:B------:R-:W-:Y:S02]  /*3bb0*/  HFMA2 R56, R35, R12, RZ.H0_H0 ;  /* 0x0000000c23387231 */ /* 0x000fe400000400ff */
[----:B------:R-:W-:Y:S02]  /*3bc0*/  HFMA2 R12, R34, R13, R17 ;  /* 0x0000000d220c7231 */ /* 0x000fe40000000011 */
[----:B------:R-:W-:Y:S02]  /*3bd0*/  HFMA2 R16, R53, R19, R16 ;  /* 0x0000001335107231 */ /* 0x000fe40000000010 */
[-C--:B------:R-:W-:Y:S02]  /*3be0*/  HFMA2 R55, R23, R13.reuse, R55 ;  /* 0x0000000d17377231 */ /* 0x080fe40000000037 */
[----:B------:R-:W-:-:S02]  /*3bf0*/  HFMA2 R27, R33, R13, R27 ;  /* 0x0000000d211b7231 */ /* 0x000fc4000000001b */
[----:B------:R-:W-:Y:S02]  /*3c00*/  HFMA2 R56, R22, R13, R56 ;  /* 0x0000000d16387231 */ /* 0x000fe40000000038 */
[-C--:B------:R-:W-:Y:S02]  /*3c10*/  HFMA2 R13, R50, R14.reuse, R12 ;  /* 0x0000000e320d7231 */ /* 0x080fe4000000000c */
[----:B------:R-:W-:Y:S02]  /*3c20*/  HFMA2 R47, R16, R63, R47 ;  /* 0x0000003f102f7231 */ /* 0x000fe4000000002f */
[-C--:B------:R-:W-:Y:S01]  /*3c30*/  HFMA2 R55, R25, R14.reuse, R55 ;  /* 0x0000000e19377231 */ /* 0x080fe20000000037 */
[----:B------:R-:W0:Y:S01]  /*3c40*/  LDS.128 R16, [UR4+0x430] ;  /* 0x00043004ff107984 */ /* 0x000e220008000c00 */
[----:B------:R-:W-:Y:S02]  /*3c50*/  HFMA2 R13, R26, R15, R13 ;  /* 0x0000000f1a0d7231 */ /* 0x000fe4000000000d */
[----:B------:R-:W-:-:S02]  /*3c60*/  HFMA2 R27, R48, R14, R27 ;  /* 0x0000000e301b7231 */ /* 0x000fc4000000001b */
[----:B------:R-:W-:Y:S02]  /*3c70*/  HFMA2 R56, R24, R14, R56 ;  /* 0x0000000e18387231 */ /* 0x000fe40000000038 */
[-C--:B------:R-:W-:Y:S02]  /*3c80*/  HFMA2 R55, R52, R15.reuse, R55 ;  /* 0x0000000f34377231 */ /* 0x080fe40000000037 */
[-C--:B------:R-:W-:Y:S02]  /*3c90*/  HFMA2 R58, R51, R15.reuse, R27 ;  /* 0x0000000f333a7231 */ /* 0x080fe4000000001b */
[----:B------:R-:W-:Y:S02]  /*3ca0*/  HFMA2 R49, R13, R66, R49 ;  /* 0x000000420d317231 */ /* 0x000fe40000000031 */
[----:B------:R-:W-:Y:S02]  /*3cb0*/  HFMA2 R56, R53, R15, R56 ;  /* 0x0000000f35387231 */ /* 0x000fe40000000038 */
[----:B------:R-:W1:Y:S01]  /*3cc0*/  LDS.128 R12, [UR4+0x530] ;  /* 0x00053004ff0c7984 */ /* 0x000e620008000c00 */
[----:B------:R-:W-:-:S02]  /*3cd0*/  HFMA2 R28, R58, R65, R28 ;  /* 0x000000413a1c7231 */ /* 0x000fc4000000001c */
[----:B------:R-:W-:Y:S02]  /*3ce0*/  HFMA2 R55, R55, R64, R57 ;  /* 0x0000004037377231 */ /* 0x000fe40000000039 */
[----:B------:R-:W-:Y:S01]  /*3cf0*/  HFMA2 R59, R56, R63, R59 ;  /* 0x0000003f383b7231 */ /* 0x000fe2000000003b */
[----:B------:R-:W-:-:S04]  /*3d00*/  IADD3 R70, PT, PT, R70, 0x20, RZ ;  /* 0x0000002046467810 */ /* 0x000fc80007ffe0ff */
[----:B------:R-:W-:Y:S01]  /*3d10*/  ISETP.GE.AND P0, PT, R70, R71, PT ;  /* 0x000000474600720c */ /* 0x000fe20003f06270 */
[----:B------:R-:W-:-:S04]  /*3d20*/  IMAD.WIDE R74, R72, 0x4, R74 ;  /* 0x00000004484a7825 */ /* 0x000fc800078e024a */
        /* <DEDUP_REMOVED lines=15> */
[-C--:B------:R-:W-:Y:S02]  /*3e20*/  HFMA2 R21, R33, R13.reuse, R21 ;  /* 0x0000000d21157231 */ /* 0x080fe40000000015 */
[----:B------:R-:W-:Y:S02]  /*3e30*/  HFMA2 R56, R50, R18, R56 ;  /* 0x0000001232387231 */ /* 0x000fe40000000038 */
[----:B------:R-:W-:-:S02]  /*3e40*/  HFMA2 R12, R22, R13, R12 ;  /* 0x0000000d160c7231 */ /* 0x000fc4000000000c */
[-C--:B------:R-:W-:Y:S02]  /*3e50*/  HFMA2 R13, R50, R14.reuse, R17 ;  /* 0x0000000e320d7231 */ /* 0x080fe40000000011 */
[----:B------:R-:W-:Y:S02]  /*3e60*/  HFMA2 R16, R53, R19, R16 ;  /* 0x0000001335107231 */ /* 0x000fe40000000010 */
[C---:B------:R-:W-:Y:S02]  /*3e70*/  HFMA2 R20, R25.reuse, R14, R20 ;  /* 0x0000000e19147231 */ /* 0x040fe40000000014 */
[CC--:B------:R-:W-:Y:S02]  /*3e80*/  HFMA2 R57, R48.reuse, R18.reuse, R57 ;  /* 0x0000001230397231 */ /* 0x0c0fe40000000039 */
[----:B------:R-:W-:Y:S02]  /*3e90*/  HFMA2 R58, R25, R18, R58 ;  /* 0x00000012193a7231 */ /* 0x000fe4000000003a */
[----:B------:R-:W-:-:S02]  /*3ea0*/  HFMA2 R21, R48, R14, R21 ;  /* 0x0000000e30157231 */ /* 0x000fc40000000015 */
[----:B------:R-:W-:Y:S02]  /*3eb0*/  HFMA2 R56, R26, R19, R56 ;  /* 0x000000131a387231 */ /* 0x000fe40000000038 */
[----:B------:R-:W-:Y:S02]  /*3ec0*/  HFMA2 R12, R24, R14, R12 ;  /* 0x0000000e180c7231 */ /* 0x000fe4000000000c */
[----:B------:R-:W-:Y:S02]  /*3ed0*/  HFMA2 R20, R52, R15, R20 ;  /* 0x0000000f34147231 */ /* 0x000fe40000000014 */
[----:B------:R-:W-:Y:S02]  /*3ee0*/  HFMA2 R10, R16, R63, R10 ;  /* 0x0000003f100a7231 */ /* 0x000fe4000000000a */
[----:B------:R-:W-:Y:S02]  /*3ef0*/  HFMA2 R16, R26, R15, R13 ;  /* 0x0000000f1a107231 */ /* 0x000fe4000000000d */
[----:B------:R-:W-:-:S02]  /*3f00*/  HFMA2 R57, R51, R19, R57 ;  /* 0x0000001333397231 */ /* 0x000fc40000000039 */
[----:B------:R-:W-:Y:S02]  /*3f10*/  HFMA2 R58, R52, R19, R58 ;  /* 0x00000013343a7231 */ /* 0x000fe4000000003a */
[-C--:B------:R-:W-:Y:S02]  /*3f20*/  HFMA2 R21, R51, R15.reuse, R21 ;  /* 0x0000000f33157231 */ /* 0x080fe40000000015 */
[-C--:B------:R-:W-:Y:S02]  /*3f30*/  HFMA2 R60, R56, R66.reuse, R60 ;  /* 0x00000042383c7231 */ /* 0x080fe4000000003c */
[----:B------:R-:W-:Y:S01]  /*3f40*/  HFMA2 R53, R53, R15, R12 ;  /* 0x0000000f35357231 */ /* 0x000fe2000000000c */
[----:B------:R-:W-:Y:S01]  /*3f50*/  UIADD3 UR4, UPT, UPT, UR4, 0x40, URZ ;  /* 0x0000004004047890 */ /* 0x000fe2000fffe0ff */
[----:B------:R-:W-:Y:S02]  /*3f60*/  HFMA2 R73, R16, R66, R32 ;  /* 0x0000004210497231 */ /* 0x000fe40000000020 */
[-C--:B------:R-:W-:Y:S01]  /*3f70*/  HFMA2 R56, R20, R64.reuse, R29 ;  /* 0x0000004014387231 */ /* 0x080fe2000000001d */
[----:B------:R-:W-:Y:S01]  /*3f80*/  MOV R27, R75 ;  /* 0x0000004b001b7202 */ /* 0x000fe20000000f00 */
[----:B------:R-:W-:-:S02]  /*3f90*/  HFMA2 R11, R58, R64, R11 ;  /* 0x000000403a0b7231 */ /* 0x000fc4000000000b */
[-C--:B------:R-:W-:Y:S01]  /*3fa0*/  HFMA2 R61, R57, R65.reuse, R61 ;  /* 0x00000041393d7231 */ /* 0x080fe2000000003d */
[----:B------:R-:W-:Y:S01]  /*3fb0*/  IADD3 R0, PT, PT, R0, 0x20, RZ ;  /* 0x0000002000007810 */ /* 0x000fe20007ffe0ff */
[----:B------:R-:W-:Y:S02]  /*3fc0*/  HFMA2 R58, R21, R65, R30 ;  /* 0x00000041153a7231 */ /* 0x000fe4000000001e */
[----:B------:R-:W-:Y:S01]  /*3fd0*/  HFMA2 R53, R53, R63, R31 ;  /* 0x0000003f35357231 */ /* 0x000fe2000000001f */
[----:B------:R-:W-:Y:S06]  /*3fe0*/  @!P0 BRA `(.L_x_857) ;  /* 0xffffffcc00d48947 */ /* 0x000fec000383ffff */
.L_x_855:
[----:B------:R-:W0:Y:S01]  /*3ff0*/  S2R R0, SR_CTAID.X ;  /* 0x0000000000007919 */ /* 0x000e220000002500 */
[----:B------:R-:W1:Y:S01]  /*4000*/  S2UR UR4, SR_CTAID.Y ;  /* 0x00000000000479c3 */ /* 0x000e620000002600 */
[----:B------:R-:W-:Y:S01]  /*4010*/  HADD2 R39, R39.H0_H0, R39.H1_H1 ;  /* 0x3000002727277230 */ /* 0x000fe20000000800 */
[----:B------:R-:W0:Y:S01]  /*4020*/  S2R R5, SR_TID.X ;  /* 0x0000000000057919 */ /* 0x000e220000002100 */
[----:B------:R-:W-:-:S05]  /*4030*/  HADD2 R54, R54.H0_H0, R54.H1_H1 ;  /* 0x3000003636367230 */ /* 0x000fca0000000800 */
[----:B------:R-:W2:Y:S01]  /*4040*/  LDC.64 R2, c[0x0][0x3a0] ;  /* 0x0000e800ff027b82 */ /* 0x000ea20000000a00 */
[----:B------:R-:W-:-:S05]  /*4050*/  PRMT R39, R39, 0x5410, R54 ;  /* 0x0000541027277816 */ /* 0x000fca0000000036 */
[----:B------:R-:W-:Y:S01]  /*4060*/  HMUL2 R39, R39, RZ.H0_H0 ;  /* 0x200000ff27277232 */ /* 0x000fe20000000000 */
[----:B0-----:R-:W-:-:S04]  /*4070*/  LEA R0, R0, R5, 0x7 ;  /* 0x0000000500007211 */ /* 0x001fc800078e38ff */
[----:B------:R-:W-:Y:S01]  /*4080*/  SHF.L.U32 R5, R0, 0x2, RZ ;  /* 0x0000000200057819 */ /* 0x000fe200000006ff */
[----:B-1----:R-:W-:-:S04]  /*4090*/  IMAD R0, R72, UR4, RZ ;  /* 0x0000000448007c24 */ /* 0x002fc8000f8e02ff */
[----:B------:R-:W-:-:S04]  /*40a0*/  IMAD R5, R0, 0x6, R5 ;  /* 0x0000000600057824 */ /* 0x000fc800078e0205 */
[----:B--2---:R-:W-:-:S05]  /*40b0*/  IMAD.WIDE R2, R5, 0x2, R2 ;  /* 0x0000000205027825 */ /* 0x004fca00078e0202 */
        /* <DEDUP_REMOVED lines=11> */
.L_x_861:
[----:B------:R-:W0:Y:S02]  /*4170*/  LDS R4, [R0] ;  /* 0x0000000000047984 */ /* 0x000e240000000800 */
[----:B0-----:R-:W-:-:S05]  /*4180*/  HADD2 R5, R4, R39 ;  /* 0x0000002704057230 */ /* 0x001fca0000000000 */
[----:B------:R-:W0:Y:S02]  /*4190*/  ATOMS.CAST.SPIN P0, [R0], R4, R5 ;  /* 0x000000040000758d */ /* 0x000e240001800005 */
[----:B0-----:R-:W-:Y:S05]  /*41a0*/  @!P0 BRA `(.L_x_861) ;  /* 0xfffffffc00f08947 */ /* 0x001fea000383ffff */
[----:B------:R-:W-:Y:S05]  /*41b0*/  BRA `(.L_x_859) ;  /* 0x00000000000c7947 */ /* 0x000fea0003800000 */
.L_x_860:
[----:B------:R-:W2:Y:S02]  /*41c0*/  LD.E R0, desc[UR8][R2.64] ;  /* 0x0000000802007980 */ /* 0x000ea4000c101900 */
[----:B--2---:R-:W-:-:S05]  /*41d0*/  IADD3 R5, PT, PT, R39, R0, RZ ;  /* 0x0000000027057210 */ /* 0x004fca0007ffe0ff */
[----:B------:R0:W-:Y:S02]  /*41e0*/  ST.E desc[UR8][R2.64], R5 ;  /* 0x0000000502007985 */ /* 0x0001e4000c101908 */
.L_x_859:
[----:B------:R-:W-:Y:S05]  /*41f0*/  BSYNC.RECONVERGENT B0 ;  /* 0x0000000000007941 */ /* 0x000fea0003800200 */
.L_x_858:
[----:B------:R1:W-:Y:S01]  /*4200*/  ATOM.E.ADD.F16x2.RN.STRONG.GPU P0, RZ, desc[UR8][R2.64+0x4], R37 ;  /* 0x8000042502ff79a2 */ /* 0x0003e2000c10e108 */
[----:B------:R-:W-:Y:S04]  /*4210*/  BSSY.RECONVERGENT B0, `(.L_x_862) ;  /* 0x000000e000007945 */ /* 0x000fe80003800200 */
[----:B-1----:R-:W-:Y:S05]  /*4220*/  @P0 BRA `(.L_x_863) ;  /* 0x0000000000300947 */ /* 0x002fea0003800000 */
[----:B------:R-:W1:Y:S02]  /*4230*/  QSPC.E.S P0, RZ, [R2+0x4] ;  /* 0x0000040002ff73aa */ /* 0x000e640000000500 */
[----:B-1----:R-:W-:Y:S05]  /*4240*/  @!P0 BRA `(.L_x_864) ;  /* 0x00000000001c8947 */ /* 0x002fea0003800000 */
[----:B------:R-:W-:-:S04]  /*4250*/  MOV R4, R2 ;  /* 0x0000000200047202 */ /* 0x000fc80000000f00 */
[----:B------:R-:W-:-:S07]  /*4260*/  MOV R0, R4 ;  /* 0x0000000400007202 */ /* 0x000fce0000000f00 */
.L_x_865:
[----:B------:R-:W0:Y:S02]  /*4270*/  LDS R4, [R0+0x4] ;  /* 0x0000040000047984 */ /* 0x000e240000000800 */
[----:B0-----:R-:W-:-:S05]  /*4280*/  HFMA2 R5, R4, 1, 1, R37 ;  /* 0x3c003c0004057831 */ /* 0x001fca0000000025 */
[----:B------:R-:W0:Y:S02]  /*4290*/  ATOMS.CAST.SPIN P0, [R0+0x4], R4, R5 ;  /* 0x000004040000758d */ /* 0x000e240001800005 */
[----:B0-----:R-:W-:Y:S05]  /*42a0*/  @!P0 BRA `(.L_x_865) ;  /* 0xfffffffc00f08947 */ /* 0x001fea000383ffff */
[----:B------:R-:W-:Y:S05]  /*42b0*/  BRA `(.L_x_863) ;  /* 0x00000000000c7947 */ /* 0x000fea0003800000 */
.L_x_864:
[----:B------:R-:W0:Y:S02]  /*42c0*/  LD.E R0, desc[UR8][R2.64+0x4] ;  /* 0x0000040802007980 */ /* 0x000e24000c101900 */
[----:B0-----:R-:W-:-:S05]  /*42d0*/  IADD3 R5, PT, PT, R37, R0, RZ ;  /* 0x0000000025057210 */ /* 0x001fca0007ffe0ff */
[----:B------:R1:W-:Y:S02]  /*42e0*/  ST.E desc[UR8][R2.64+0x4], R5 ;  /* 0x0000040502007985 */ /* 0x0003e4000c101908 */
.L_x_863:
[----:B------:R-:W-:Y:S05]  /*42f0*/  BSYNC.RECONVERGENT B0 ;  /* 0x0000000000007941 */ /* 0x000fea0003800200 */
.L_x_862:
        /* <DEDUP_REMOVED lines=16> */
.L_x_869:
[----:B------:R-:W0:Y:S02]  /*4400*/  LDS R4, [R0] ;  /* 0x0000000000047984 */ /* 0x000e240000000800 */
[----:B0-----:R-:W-:-:S05]  /*4410*/  HADD2 R5, R4, R43 ;  /* 0x0000002b04057230 */ /* 0x001fca0000000000 */
[----:B------:R-:W0:Y:S02]  /*4420*/  ATOMS.CAST.SPIN P0, [R0], R4, R5 ;  /* 0x000000040000758d */ /* 0x000e240001800005 */
[----:B0-----:R-:W-:Y:S05]  /*4430*/  @!P0 BRA `(.L_x_869) ;  /* 0xfffffffc00f08947 */ /* 0x001fea000383ffff */
[----:B------:R-:W-:Y:S05]  /*4440*/  BRA `(.L_x_867) ;  /* 0x00000000000c7947 */ /* 0x000fea0003800000 */
.L_x_868:
[----:B------:R-:W2:Y:S02]  /*4450*/  LD.E R0, desc[UR8][R2.64] ;  /* 0x0000000802007980 */ /* 0x000ea4000c101900 */
[----:B--2---:R-:W-:-:S05]  /*4460*/  IADD3 R5, PT, PT, R43, R0, RZ ;  /* 0x000000002b057210 */ /* 0x004fca0007ffe0ff */
[----:B------:R0:W-:Y:S02]  /*4470*/  ST.E desc[UR8][R2.64], R5 ;  /* 0x0000000502007985 */ /* 0x0001e4000c101908 */
.L_x_867:
[----:B------:R-:W-:Y:S05]  /*4480*/  BSYNC.RECONVERGENT B0 ;  /* 0x0000000000007941 */ /* 0x000fea0003800200 */
.L_x_866:
[----:B------:R1:W-:Y:S01]  /*4490*/  ATOM.E.ADD.F16x2.RN.STRONG.GPU P0, RZ, desc[UR8][R2.64+0x4], R41 ;  /* 0x8000042902ff79a2 */ /* 0x0003e2000c10e108 */
[----:B------:R-:W-:Y:S04]  /*44a0*/  BSSY.RECONVERGENT B0, `(.L_x_870) ;  /* 0x000000e000007945 */ /* 0x000fe80003800200 */
[----:B-1----:R-:W-:Y:S05]  /*44b0*/  @P0 BRA `(.L_x_871) ;  /* 0x0000000000300947 */ /* 0x002fea0003800000 */
[----:B------:R-:W1:Y:S02]  /*44c0*/  QSPC.E.S P0, RZ, [R2+0x4] ;  /* 0x0000040002ff73aa */ /* 0x000e640000000500 */
[----:B-1----:R-:W-:Y:S05]  /*44d0*/  @!P0 BRA `(.L_x_872) ;  /* 0x00000000001c8947 */ /* 0x002fea0003800000 */
[----:B------:R-:W-:-:S04]  /*44e0*/  MOV R4, R2 ;  /* 0x0000000200047202 */ /* 0x000fc80000000f00 */
[----:B------:R-:W-:-:S07]  /*44f0*/  MOV R0, R4 ;  /* 0x0000000400007202 */ /* 0x000fce0000000f00 */
.L_x_873:
[----:B------:R-:W0:Y:S02]  /*4500*/  LDS R4, [R0+0x4] ;  /* 0x0000040000047984 */ /* 0x000e240000000800 */
[----:B0-----:R-:W-:-:S05]  /*4510*/  HFMA2 R5, R4, 1, 1, R41 ;  /* 0x3c003c0004057831 */ /* 0x001fca0000000029 */
[----:B------:R-:W0:Y:S02]  /*4520*/  ATOMS.CAST.SPIN P0, [R0+0x4], R4, R5 ;  /* 0x000004040000758d */ /* 0x000e240001800005 */
[----:B0-----:R-:W-:Y:S05]  /*4530*/  @!P0 BRA `(.L_x_873) ;  /* 0xfffffffc00f08947 */ /* 0x001fea000383ffff */
[----:B------:R-:W-:Y:S05]  /*4540*/  BRA `(.L_x_871) ;  /* 0x00000000000c7947 */ /* 0x000fea0003800000 */
.L_x_872:
[----:B------:R-:W0:Y:S02]  /*4550*/  LD.E R0, desc[UR8][R2.64+0x4] ;  /* 0x0000040802007980 */ /* 0x000e24000c101900 */
[----:B0-----:R-:W-:-:S05]  /*4560*/  IADD3 R5, PT, PT, R41, R0, RZ ;  /* 0x0000000029057210 */ /* 0x001fca0007ffe0ff */
[----:B------:R1:W-:Y:S02]  /*4570*/  ST.E desc[UR8][R2.64+0x4], R5 ;  /* 0x0000040502007985 */ /* 0x0003e4000c101908 */
.L_x_871:
[----:B------:R-:W-:Y:S05]  /*4580*/  BSYNC.RECONVERGENT B0 ;  /* 0x0000000000007941 */ /* 0x000fea0003800200 */
.L_x_870:
        /* <DEDUP_REMOVED lines=16> */
.L_x_877:
[----:B------:R-:W0:Y:S02]  /*4690*/  LDS R2, [R0] ;  /* 0x0000000000027984 */ /* 0x000e240000000800 */
[----:B0-----:R-:W-:-:S05]  /*46a0*/  HADD2 R3, R2, R7 ;  /* 0x0000000702037230 */ /* 0x001fca0000000000 */
[----:B------:R-:W0:Y:S02]  /*46b0*/  ATOMS.CAST.SPIN P0, [R0], R2, R3 ;  /* 0x000000020000758d */ /* 0x000e240001800003 */
[----:B0-----:R-:W-:Y:S05]  /*46c0*/  @!P0 BRA `(.L_x_877) ;  /* 0xfffffffc00f08947 */ /* 0x001fea000383ffff */
[----:B------:R-:W-:Y:S05]  /*46d0*/  BRA `(.L_x_875) ;  /* 0x00000000000c7947 */ /* 0x000fea0003800000 */
.L_x_876:
[----:B------:R-:W2:Y:S02]  /*46e0*/  LD.E R0, desc[UR8][R4.64] ;  /* 0x0000000804007980 */ /* 0x000ea4000c101900 */
[----:B--2---:R-:W-:-:S05]  /*46f0*/  IADD3 R3, PT, PT, R7, R0, RZ ;  /* 0x0000000007037210 */ /* 0x004fca0007ffe0ff */
[----:B------:R0:W-:Y:S02]  /*4700*/  ST.E desc[UR8][R4.64], R3 ;  /* 0x0000000304007985 */ /* 0x0001e4000c101908 */
.L_x_875:
[----:B------:R-:W-:Y:S05]  /*4710*/  BSYNC.RECONVERGENT B0 ;  /* 0x0000000000007941 */ /* 0x000fea0003800200 */
.L_x_874:
[----:B------:R1:W-:Y:S01]  /*4720*/  ATOM.E.ADD.F16x2.RN.STRONG.GPU P0, RZ, desc[UR8][R4.64+0x4], R9 ;  /* 0x8000040904ff79a2 */ /* 0x0003e2000c10e108 */
[----:B------:R-:W-:Y:S04]  /*4730*/  BSSY.RECONVERGENT B0, `(.L_x_878) ;  /* 0x000000e000007945 */ /* 0x000fe80003800200 */
[----:B-1----:R-:W-:Y:S05]  /*4740*/  @P0 BRA `(.L_x_879) ;  /* 0x0000000000300947 */ /* 0x002fea0003800000 */
[----:B------:R-:W1:Y:S02]  /*4750*/  QSPC.E.S P0, RZ, [R4+0x4] ;  /* 0x0000040004ff73aa */ /* 0x000e640000000500 */
[----:B-1----:R-:W-:Y:S05]  /*4760*/  @!P0 BRA `(.L_x_880) ;  /* 0x00000000001c8947 */ /* 0x002fea0003800000 */
[----:B------:R-:W-:-:S04]  /*4770*/  MOV R2, R4 ;  /* 0x0000000400027202 */ /* 0x000fc80000000f00 */
[----:B------:R-:W-:-:S07]  /*4780*/  MOV R0, R2 ;  /* 0x0000000200007202 */ /* 0x000fce0000000f00 */
.L_x_881:
[----:B------:R-:W0:Y:S02]  /*4790*/  LDS R2, [R0+0x4] ;  /* 0x0000040000027984 */ /* 0x000e240000000800 */
[----:B0-----:R-:W-:-:S05]  /*47a0*/  HFMA2 R3, R2, 1, 1, R9 ;  /* 0x3c003c0002037831 */ /* 0x001fca0000000009 */
[----:B------:R-:W0:Y:S02]  /*47b0*/  ATOMS.CAST.SPIN P0, [R0+0x4], R2, R3 ;  /* 0x000004020000758d */ /* 0x000e240001800003 */
[----:B0-----:R-:W-:Y:S05]  /*47c0*/  @!P0 BRA `(.L_x_881) ;  /* 0xfffffffc00f08947 */ /* 0x001fea000383ffff */
[----:B------:R-:W-:Y:S05]  /*47d0*/  BRA `(.L_x_879) ;  /* 0x00000000000c7947 */ /* 0x000fea0003800000 */
.L_x_880:
[----:B------:R-:W0:Y:S02]  /*47e0*/  LD.E R0, desc[UR8][R4.64+0x4] ;  /* 0x0000040804007980 */ /* 0x000e24000c101900 */
[----:B0-----:R-:W-:-:S05]  /*47f0*/  IADD3 R3, PT, PT, R9, R0, RZ ;  /* 0x0000000009037210 */ /* 0x001fca0007ffe0ff */
[----:B------:R1:W-:Y:S02]  /*4800*/  ST.E desc[UR8][R4.64+0x4], R3 ;  /* 0x0000040304007985 */ /* 0x0003e4000c101908 */
.L_x_879:
[----:B------:R-:W-:Y:S05]  /*4810*/  BSYNC.RECONVERGENT B0 ;  /* 0x0000000000007941 */ /* 0x000fea0003800200 */
.L_x_878:
        /* <DEDUP_REMOVED lines=16> */
.L_x_885:
[----:B------:R-:W0:Y:S02]  /*4920*/  LDS R2, [R0] ;  /* 0x0000000000027984 */ /* 0x000e240000000800 */
[----:B0-----:R-:W-:-:S05]  /*4930*/  HADD2 R3, R2, R49 ;  /* 0x0000003102037230 */ /* 0x001fca0000000000 */
[----:B------:R-:W0:Y:S02]  /*4940*/  ATOMS.CAST.SPIN P0, [R0], R2, R3 ;  /* 0x000000020000758d */ /* 0x000e240001800003 */
[----:B0-----:R-:W-:Y:S05]  /*4950*/  @!P0 BRA `(.L_x_885) ;  /* 0xfffffffc00f08947 */ /* 0x001fea000383ffff */
[----:B------:R-:W-:Y:S05]  /*4960*/  BRA `(.L_x_883) ;  /* 0x00000000000c7947 */ /* 0x000fea0003800000 */
.L_x_884:
[----:B------:R-:W2:Y:S02]  /*4970*/  LD.E R0, desc[UR8][R4.64] ;  /* 0x0000000804007980 */ /* 0x000ea4000c101900 */
[----:B--2---:R-:W-:-:S05]  /*4980*/  IADD3 R3, PT, PT, R49, R0, RZ ;  /* 0x0000000031037210 */ /* 0x004fca0007ffe0ff */
[----:B------:R0:W-:Y:S02]  /*4990*/  ST.E desc[UR8][R4.64], R3 ;  /* 0x0000000304007985 */ /* 0x0001e4000c101908 */
.L_x_883:
[----:B------:R-:W-:Y:S05]  /*49a0*/  BSYNC.RECONVERGENT B0 ;  /* 0x0000000000007941 */ /* 0x000fea0003800200 */
.L_x_882:
[----:B------:R1:W-:Y:S01]  /*49b0*/  ATOM.E.ADD.F16x2.RN.STRONG.GPU P0, RZ, desc[UR8][R4.64+0x4], R55 ;  /* 0x8000043704ff79a2 */ /* 0x0003e2000c10e108 */
[----:B------:R-:W-:Y:S04]  /*49c0*/  BSSY.RECONVERGENT B0, `(.L_x_886) ;  /* 0x000000e000007945 */ /* 0x000fe80003800200 */
[----:B-1----:R-:W-:Y:S05]  /*49d0*/  @P0 BRA `(.L_x_887) ;  /* 0x0000000000300947 */ /* 0x002fea0003800000 */
[----:B------:R-:W1:Y:S02]  /*49e0*/  QSPC.E.S P0, RZ, [R4+0x4] ;  /* 0x0000040004ff73aa */ /* 0x000e640000000500 */
[----:B-1----:R-:W-:Y:S05]  /*49f0*/  @!P0 BRA `(.L_x_888) ;  /* 0x00000000001c8947 */ /* 0x002fea0003800000 */
[----:B------:R-:W-:-:S04]  /*4a00*/  MOV R2, R4 ;  /* 0x0000000400027202 */ /* 0x000fc80000000f00 */
[----:B------:R-:W-:-:S07]  /*4a10*/  MOV R0, R2 ;  /* 0x0000000200007202 */ /* 0x000fce0000000f00 */
.L_x_889:
[----:B------:R-:W0:Y:S02]  /*4a20*/  LDS R2, [R0+0x4] ;  /* 0x0000040000027984 */ /* 0x000e240000000800 */
[----:B0-----:R-:W-:-:S05]  /*4a30*/  HFMA2 R3, R2, 1, 1, R55 ;  /* 0x3c003c0002037831 */ /* 0x001fca0000000037 */
[----:B------:R-:W0:Y:S02]  /*4a40*/  ATOMS.CAST.SPIN P0, [R0+0x4], R2, R3 ;  /* 0x000004020000758d */ /* 0x000e240001800003 */
[----:B0-----:R-:W-:Y:S05]  /*4a50*/  @!P0 BRA `(.L_x_889) ;  /* 0xfffffffc00f08947 */ /* 0x001fea000383ffff */
[----:B------:R-:W-:Y:S05]  /*4a60*/  BRA `(.L_x_887) ;  /* 0x00000000000c7947 */ /* 0x000fea0003800000 */
.L_x_888:
[----:B------:R-:W0:Y:S02]  /*4a70*/  LD.E R0, desc[UR8][R4.64+0x4] ;  /* 0x0000040804007980 */ /* 0x000e24000c101900 */
[----:B0-----:R-:W-:-:S05]  /*4a80*/  IADD3 R3, PT, PT, R55, R0, RZ ;  /* 0x0000000037037210 */ /* 0x001fca0007ffe0ff */
[----:B------:R1:W-:Y:S02]  /*4a90*/  ST.E desc[UR8][R4.64+0x4], R3 ;  /* 0x0000040304007985 */ /* 0x0003e4000c101908 */
.L_x_887:
[----:B------:R-:W-:Y:S05]  /*4aa0*/  BSYNC.RECONVERGENT B0 ;  /* 0x0000000000007941 */ /* 0x000fea0003800200 */
.L_x_886:
        /* <DEDUP_REMOVED lines=17> */
.L_x_893:
[----:B------:R-:W0:Y:S02]  /*4bc0*/  LDS R2, [R0] ;  /* 0x0000000000027984 */ /* 0x000e240000000800 */
[----:B0-----:R-:W-:-:S05]  /*4bd0*/  HADD2 R3, R2, R9 ;  /* 0x0000000902037230 */ /* 0x001fca0000000000 */
[----:B------:R-:W0:Y:S02]  /*4be0*/  ATOMS.CAST.SPIN P0, [R0], R2, R3 ;  /* 0x000000020000758d */ /* 0x000e240001800003 */
[----:B0-----:R-:W-:Y:S05]  /*4bf0*/  @!P0 BRA `(.L_x_893) ;  /* 0xfffffffc00f08947 */ /* 0x001fea000383ffff */
[----:B------:R-:W-:Y:S05]  /*4c00*/  BRA `(.L_x_891) ;  /* 0x00000000000c7947 */ /* 0x000fea0003800000 */
.L_x_892:
[----:B------:R-:W2:Y:S02]  /*4c10*/  LD.E R0, desc[UR8][R4.64] ;  /* 0x0000000804007980 */ /* 0x000ea4000c101900 */
[----:B--2---:R-:W-:-:S05]  /*4c20*/  IADD3 R3, PT, PT, R9, R0, RZ ;  /* 0x0000000009037210 */ /* 0x004fca0007ffe0ff */
[----:B------:R0:W-:Y:S02]  /*4c30*/  ST.E desc[UR8][R4.64], R3 ;  /* 0x0000000304007985 */ /* 0x0001e4000c101908 */
.L_x_891:
[----:B------:R-:W-:Y:S05]  /*4c40*/  BSYNC.RECONVERGENT B0 ;  /* 0x0000000000007941 */ /* 0x000fea0003800200 */
.L_x_890:
[----:B------:R1:W-:Y:S01]  /*4c50*/  ATOM.E.ADD.F16x2.RN.STRONG.GPU P0, RZ, desc[UR8][R4.64+0x4], R11 ;  /* 0x8000040b04ff79a2 */ /* 0x0003e2000c10e108 */
[----:B------:R-:W-:Y:S04]  /*4c60*/  BSSY.RECONVERGENT B0, `(.L_x_894) ;  /* 0x000000e000007945 */ /* 0x000fe80003800200 */
[----:B-1----:R-:W-:Y:S05]  /*4c70*/  @P0 BRA `(.L_x_895) ;  /* 0x0000000000300947 */ /* 0x002fea0003800000 */
[----:B------:R-:W1:Y:S02]  /*4c80*/  QSPC.E.S P0, RZ, [R4+0x4] ;  /* 0x0000040004ff73aa */ /* 0x000e640000000500 */
[----:B-1----:R-:W-:Y:S05]  /*4c90*/  @!P0 BRA `(.L_x_896) ;  /* 0x00000000001c8947 */ /* 0x002fea0003800000 */
[----:B------:R-:W-:-:S04]  /*4ca0*/  MOV R2, R4 ;  /* 0x0000000400027202 */ /* 0x000fc80000000f00 */
[----:B------:R-:W-:-:S07]  /*4cb0*/  MOV R0, R2 ;  /* 0x0000000200007202 */ /* 0x000fce0000000f00 */
.L_x_897:
[----:B------:R-:W0:Y:S02]  /*4cc0*/  LDS R2, [R0+0x4] ;  /* 0x0000040000027984 */ /* 0x000e240000000800 */
[----:B0-----:R-:W-:-:S05]  /*4cd0*/  HFMA2 R3, R2, 1, 1, R11 ;  /* 0x3c003c0002037831 */ /* 0x001fca000000000b */
[----:B------:R-:W0:Y:S02]  /*4ce0*/  ATOMS.CAST.SPIN P0, [R0+0x4], R2, R3 ;  /* 0x000004020000758d */ /* 0x000e240001800003 */
[----:B0-----:R-:W-:Y:S05]  /*4cf0*/  @!P0 BRA `(.L_x_897) ;  /* 0xfffffffc00f08947 */ /* 0x001fea000383ffff */
[----:B------:R-:W-:Y:S05]  /*4d00*/  BRA `(.L_x_895) ;  /* 0x00000000000c7947 */ /* 0x000fea0003800000 */
.L_x_896:
[----:B------:R-:W0:Y:S02]  /*4d10*/  LD.E R0, desc[UR8][R4.64+0x4] ;  /* 0x0000040804007980 */ /* 0x000e24000c101900 */
[----:B0-----:R-:W-:-:S05]  /*4d20*/  IADD3 R3, PT, PT, R11, R0, RZ ;  /* 0x000000000b037210 */ /* 0x001fca0007ffe0ff */
[----:B------:R1:W-:Y:S02]  /*4d30*/  ST.E desc[UR8][R4.64+0x4], R3 ;  /* 0x0000040304007985 */ /* 0x0003e4000c101908 */
.L_x_895:
[----:B------:R-:W-:Y:S05]  /*4d40*/  BSYNC.RECONVERGENT B0 ;  /* 0x0000000000007941 */ /* 0x000fea0003800200 */
.L_x_894:
        /* <DEDUP_REMOVED lines=16> */
.L_x_901:
[----:B------:R-:W0:Y:S02]  /*4e50*/  LDS R2, [R0] ;  /* 0x0000000000027984 */ /* 0x000e240000000800 */
[----:B0-----:R-:W-:-:S05]  /*4e60*/  HADD2 R3, R2, R73 ;  /* 0x0000004902037230 */ /* 0x001fca0000000000 */
[----:B------:R-:W0:Y:S02]  /*4e70*/  ATOMS.CAST.SPIN P0, [R0], R2, R3 ;  /* 0x000000020000758d */ /* 0x000e240001800003 */
[----:B0-----:R-:W-:Y:S05]  /*4e80*/  @!P0 BRA `(.L_x_901) ;  /* 0xfffffffc00f08947 */ /* 0x001fea000383ffff */
[----:B------:R-:W-:Y:S05]  /*4e90*/  BRA `(.L_x_899) ;  /* 0x00000000000c7947 */ /* 0x000fea0003800000 */
.L_x_900:
[----:B------:R-:W2:Y:S02]  /*4ea0*/  LD.E R0, desc[UR8][R4.64] ;  /* 0x0000000804007980 */ /* 0x000ea4000c101900 */
[----:B--2---:R-:W-:-:S05]  /*4eb0*/  IADD3 R3, PT, PT, R73, R0, RZ ;  /* 0x0000000049037210 */ /* 0x004fca0007ffe0ff */
[----:B------:R0:W-:Y:S02]  /*4ec0*/  ST.E desc[UR8][R4.64], R3 ;  /* 0x0000000304007985 */ /* 0x0001e4000c101908 */
.L_x_899:
[----:B------:R-:W-:Y:S05]  /*4ed0*/  BSYNC.RECONVERGENT B0 ;  /* 0x0000000000007941 */ /* 0x000fea0003800200 */
.L_x_898:
[----:B------:R1:W-:Y:S02]  /*4ee0*/  ATOM.E.ADD.F16x2.RN.STRONG.GPU P0, RZ, desc[UR8][R4.64+0x4], R7 ;  /* 0x8000040704ff79a2 */ /* 0x0003e4000c10e108 */
[----:B-1----:R-:W-:Y:S05]  /*4ef0*/  @P0 EXIT ;  /* 0x000000000000094d */ /* 0x002fea0003800000 */
[----:B------:R-:W1:Y:S02]  /*4f00*/  QSPC.E.S P0, RZ, [R4+0x4] ;  /* 0x0000040004ff73aa */ /* 0x000e640000000500 */
[----:B-1----:R-:W-:Y:S05]  /*4f10*/  @!P0 BRA `(.L_x_902) ;  /* 0x00000000001c8947 */ /* 0x002fea0003800000 */
[----:B------:R-:W-:-:S04]  /*4f20*/  MOV R2, R4 ;  /* 0x0000000400027202 */ /* 0x000fc80000000f00 */
[----:B------:R-:W-:-:S07]  /*4f30*/  MOV R0, R2 ;  /* 0x0000000200007202 */ /* 0x000fce0000000f00 */
.L_x_903:
[----:B------:R-:W0:Y:S02]  /*4f40*/  LDS R2, [R0+0x4] ;  /* 0x0000040000027984 */ /* 0x000e240000000800 */
[----:B0-----:R-:W-:-:S05]  /*4f50*/  HFMA2 R3, R2, 1, 1, R7 ;  /* 0x3c003c0002037831 */ /* 0x001fca0000000007 */
[----:B------:R-:W0:Y:S02]  /*4f60*/  ATOMS.CAST.SPIN P0, [R0+0x4], R2, R3 ;  /* 0x000004020000758d */ /* 0x000e240001800003 */
[----:B0-----:R-:W-:Y:S05]  /*4f70*/  @!P0 BRA `(.L_x_903) ;  /* 0xfffffffc00f08947 */ /* 0x001fea000383ffff */
[----:B------:R-:W-:Y:S05]  /*4f80*/  EXIT ;  /* 0x000000000000794d */ /* 0x000fea0003800000 */
.L_x_902:
[----:B------:R-:W0:Y:S02]  /*4f90*/  LD.E R0, desc[UR8][R4.64+0x4] ;  /* 0x0000040804007980 */ /* 0x000e24000c101900 */
[----:B0-----:R-:W-:-:S05]  /*4fa0*/  IADD3 R3, PT, PT, R7, R0, RZ ;  /* 0x0000000007037210 */ /* 0x001fca0007ffe0ff */
[----:B------:R-:W-:Y:S01]  /*4fb0*/  ST.E desc[UR8][R4.64+0x4], R3 ;  /* 0x0000040304007985 */ /* 0x000fe2000c101908 */
[----:B------:R-:W-:Y:S05]  /*4fc0*/  EXIT ;  /* 0x000000000000794d */ /* 0x000fea0003800000 */
.L_x_904:
        /* <DEDUP_REMOVED lines=11> */
.L_x_3305:


//--------------------- .text._Z28gemm_half_q_half_gptq_kernelILi5ELb0ELb1EEvPK6__halfPKjS4_S2_PS0_iiiiiPKtibS2_i --------------------------
	.section	.text._Z28gemm_half_q_half_gptq_kernelILi5ELb0ELb1EEvPK6__halfPKjS4_S2_PS0_iiiiiPKtibS2_i,"ax",@progbits
	.align	128
        .global         _Z28gemm_half_q_half_gptq_kernelILi5ELb0ELb1EEvPK6__halfPKjS4_S2_PS0_iiiiiPKtibS2_i
        .type           _Z28gemm_half_q_half_gptq_kernelILi5ELb0ELb1EEvPK6__halfPKjS4_S2_PS0_iiiiiPKtibS2_i,@function
        .size           _Z28gemm_half_q_half_gptq_kernelILi5ELb0ELb1EEvPK6__halfPKjS4_S2_PS0_iiiiiPKtibS2_i,(.L_x_3306 - _Z28gemm_half_q_half_gptq_kernelILi5ELb0ELb1EEvPK6__halfPKjS4_S2_PS0_iiiiiPKtibS2_i)
        .other          _Z28gemm_half_q_half_gptq_kernelILi5ELb0ELb1EEvPK6__halfPKjS4_S2_PS0_iiiiiPKtibS2_i,@"STO_CUDA_ENTRY STV_DEFAULT"
_Z28gemm_half_q_half_gptq_kernelILi5ELb0ELb1EEvPK6__halfPKjS4_S2_PS0_iiiiiPKtibS2_i:
.text._Z28gemm_half_q_half_gptq_kernelILi5ELb0ELb1EEvPK6__halfPKjS4_S2_PS0_iiiiiPKtibS2_i:
        /* <DEDUP_REMOVED lines=14> */
[----:B-----5:R-:W-:Y:S01]  /*00e0*/  UIMAD UR4, UR4, 0x5, URZ ;  /* 0x00000005040478a4 */ /* 0x020fe2000f8e02ff */
        /* <DEDUP_REMOVED lines=15> */
[----:B------:R-:W-:Y:S02]  /*01e0*/  IADD3 R9, PT, PT, R7, R2, RZ ;  /* 0x0000000207097210 */ /* 0x000fe40007ffe0ff */
[----:B------:R-:W-:Y:S02]  /*01f0*/  IADD3 R8, P1, PT, R10, R7, RZ ;  /* 0x000000070a087210 */ /* 0x000fe40007f3e0ff */
[----:B0-----:R-:W-:-:S02]  /*0200*/  LEA R4, P0, R11, UR12, 0x1 ;  /* 0x0000000c0b047c11 */ /* 0x001fc4000f8008ff */
[----:B------:R-:W-:Y:S02]  /*0210*/  LEA.HI.X.SX32 R7, R7, RZ, 0x1, P1 ;  /* 0x000000ff07077211 */ /* 0x000fe400008f0eff */
[----:B------:R-:W-:Y:S02]  /*0220*/  LEA.HI.X R5, R11, UR13, R12, 0x1, P0 ;  /* 0x0000000d0b057c11 */ /* 0x000fe400080f0c0c */
[-C--:B------:R-:W-:Y:S02]  /*0230*/  IADD3 R11, PT, PT, R9, R2.reuse, RZ ;  /* 0x00000002090b7210 */ /* 0x080fe40007ffe0ff */
[----:B------:R-:W-:Y:S02]  /*0240*/  LEA R6, P1, R8, UR12, 0x1 ;  /* 0x0000000c08067c11 */ /* 0x000fe4000f8208ff */
[----:B------:R-:W-:Y:S01]  /*0250*/  IADD3 R12, P0, PT, R10, R9, RZ ;  /* 0x000000090a0c7210 */ /* 0x000fe20007f1e0ff */
[----:B------:R-:W2:Y:S01]  /*0260*/  LDG.E.U16.CONSTANT R5, desc[UR10][R4.64] ;  /* 0x0000000a04057981 */ /* 0x000ea2000c1e9500 */
[----:B------:R-:W-:-:S02]  /*0270*/  IADD3 R13, PT, PT, R11, R2, RZ ;  /* 0x000000020b0d7210 */ /* 0x000fc40007ffe0ff */
[----:B------:R-:W-:Y:S02]  /*0280*/  LEA.HI.X R7, R8, UR13, R7, 0x1, P1 ;  /* 0x0000000d08077c11 */ /* 0x000fe400088f0c07 */
[----:B------:R-:W-:Y:S02]  /*0290*/  LEA.HI.X.SX32 R9, R9, RZ, 0x1, P0 ;  /* 0x000000ff09097211 */ /* 0x000fe400000f0eff */
[----:B------:R-:W-:Y:S02]  /*02a0*/  IADD3 R17, P1, PT, R10, R11, RZ ;  /* 0x0000000b0a117210 */ /* 0x000fe40007f3e0ff */
[----:B------:R-:W-:Y:S01]  /*02b0*/  LEA R8, P0, R12, UR12, 0x1 ;  /* 0x0000000c0c087c11 */ /* 0x000fe2000f8008ff */
[----:B------:R-:W3:Y:S01]  /*02c0*/  LDG.E.U16.CONSTANT R7, desc[UR10][R6.64] ;  /* 0x0000000a06077981 */ /* 0x000ee2000c1e9500 */
[----:B------:R-:W-:Y:S02]  /*02d0*/  IADD3 R15, P2, PT, R10, R13, RZ ;  /* 0x0000000d0a0f7210 */ /* 0x000fe40007f5e0ff */
[----:B------:R-:W-:-:S02]  /*02e0*/  LEA.HI.X.SX32 R18, R11, RZ, 0x1, P1 ;  /* 0x000000ff0b127211 */ /* 0x000fc400008f0eff */
[----:B------:R-:W-:Y:S02]  /*02f0*/  LEA.HI.X R9, R12, UR13, R9, 0x1, P0 ;  /* 0x0000000d0c097c11 */ /* 0x000fe400080f0c09 */
[----:B------:R-:W-:Y:S02]  /*0300*/  LEA R10, P1, R17, UR12, 0x1 ;  /* 0x0000000c110a7c11 */ /* 0x000fe4000f8208ff */
[----:B------:R-:W-:Y:S02]  /*0310*/  LEA.HI.X.SX32 R16, R13, RZ, 0x1, P2 ;  /* 0x000000ff0d107211 */ /* 0x000fe400010f0eff */
[----:B------:R-:W-:Y:S01]  /*0320*/  LEA R12, P0, R15, UR12, 0x1 ;  /* 0x0000000c0f0c7c11 */ /* 0x000fe2000f8008ff */
[----:B------:R-:W4:Y:S01]  /*0330*/  LDG.E.U16.CONSTANT R9, desc[UR10][R8.64] ;  /* 0x0000000a08097981 */ /* 0x000f22000c1e9500 */
        /* <DEDUP_REMOVED lines=10> */
.L_x_907:
[----:B------:R-:W-:-:S04]  /*03e0*/  LEA R4, P0, R10, UR12, 0x1 ;  /* 0x0000000c0a047c11 */ /* 0x000fc8000f8008ff */
[----:B------:R-:W-:Y:S01]  /*03f0*/  LEA.HI.X R5, R10, UR13, RZ, 0x1, P0 ;  /* 0x0000000d0a057c11 */ /* 0x000fe200080f0cff */
[----:B------:R-:W0:Y:S04]  /*0400*/  LDCU.64 UR12, c[0x0][0x380] ;  /* 0x00007000ff0c77ac */ /* 0x000e280008000a00 */
[----:B------:R1:W2:Y:S01]  /*0410*/  LDG.E.U16.CONSTANT R4, desc[UR10][R4.64] ;  /* 0x0000000a04047981 */ /* 0x0002a2000c1e9500 */
[----:B------:R-:W-:-:S05]  /*0420*/  IMAD R9, R2, UR4, RZ ;  /* 0x0000000402097c24 */ /* 0x000fca000f8e02ff */
[----:B------:R-:W-:-:S04]  /*0430*/  IADD3 R13, PT, PT, R9, R2, RZ ;  /* 0x00000002090d7210 */ /* 0x000fc80007ffe0ff */
[----:B------:R-:W-:-:S04]  /*0440*/  IADD3 R17, PT, PT, R13, R2, RZ ;  /* 0x000000020d117210 */ /* 0x000fc80007ffe0ff */
[----:B------:R-:W-:-:S04]  /*0450*/  IADD3 R19, PT, PT, R17, R2, RZ ;  /* 0x0000000211137210 */ /* 0x000fc80007ffe0ff */
[----:B-1----:R-:W-:Y:S02]  /*0460*/  IADD3 R5, PT, PT, R19, R2, RZ ;  /* 0x0000000213057210 */ /* 0x002fe40007ffe0ff */
[-C--:B--2---:R-:W-:Y:S02]  /*0470*/  IADD3 R7, P0, PT, R9, R4.reuse, RZ ;  /* 0x0000000409077210 */ /* 0x084fe40007f1e0ff */
[----:B------:R-:W-:Y:S02]  /*0480*/  IADD3 R15, P1, PT, R13, R4, RZ ;  /* 0x000000040d0f7210 */ /* 0x000fe40007f3e0ff */
[----:B------:R-:W-:Y:S02]  /*0490*/  LEA.HI.X.SX32 R8, R9, RZ, 0x1, P0 ;  /* 0x000000ff09087211 */ /* 0x000fe400000f0eff */
[----:B0-----:R-:W-:Y:S02]  /*04a0*/  LEA R6, P0, R7, UR12, 0x1 ;  /* 0x0000000c07067c11 */ /* 0x001fe4000f8008ff */
[----:B------:R-:W-:-:S02]  /*04b0*/  LEA.HI.X.SX32 R22, R13, RZ, 0x1, P1 ;  /* 0x000000ff0d167211 */ /* 0x000fc400008f0eff */
[----:B------:R-:W-:Y:S02]  /*04c0*/  LEA.HI.X R7, R7, UR13, R8, 0x1, P0 ;  /* 0x0000000d07077c11 */ /* 0x000fe400080f0c08 */
[-C--:B------:R-:W-:Y:S02]  /*04d0*/  IADD3 R9, P0, PT, R17, R4.reuse, RZ ;  /* 0x0000000411097210 */ /* 0x080fe40007f1e0ff */
[-C--:B------:R-:W-:Y:S02]  /*04e0*/  IADD3 R11, P2, PT, R19, R4.reuse, RZ ;  /* 0x00000004130b7210 */ /* 0x080fe40007f5e0ff */
[----:B------:R-:W-:Y:S01]  /*04f0*/  IADD3 R13, P3, PT, R5, R4, RZ ;  /* 0x00000004050d7210 */ /* 0x000fe20007f7e0ff */
[----:B------:R-:W2:Y:S01]  /*0500*/  LDG.E.U16.CONSTANT R7, desc[UR10][R6.64] ;  /* 0x0000000a06077981 */ /* 0x000ea2000c1e9500 */
[----:B------:R-:W-:Y:S02]  /*0510*/  LEA.HI.X.SX32 R20, R17, RZ, 0x1, P0 ;  /* 0x000000ff11147211 */ /* 0x000fe400000f0eff */
[----:B------:R-:W-:-:S02]  /*0520*/  LEA.HI.X.SX32 R18, R19, RZ, 0x1, P2 ;  /* 0x000000ff13127211 */ /* 0x000fc400010f0eff */
[----:B------:R-:W-:Y:S02]  /*0530*/  LEA.HI.X.SX32 R16, R5, RZ, 0x1, P3 ;  /* 0x000000ff05107211 */ /* 0x000fe400018f0eff */
[----:B------:R-:W-:Y:S02]  /*0540*/  LEA R4, P2, R15, UR12, 0x1 ;  /* 0x0000000c0f047c11 */ /* 0x000fe4000f8408ff */
[----:B------:R-:W-:Y:S02]  /*0550*/  LEA R8, P1, R9, UR12, 0x1 ;  /* 0x0000000c09087c11 */ /* 0x000fe4000f8208ff */
[----:B------:R-:W-:Y:S02]  /*0560*/  LEA R10, P0, R11, UR12, 0x1 ;  /* 0x0000000c0b0a7c11 */ /* 0x000fe4000f8008ff */
[----:B------:R-:W-:Y:S02]  /*0570*/  LEA R12, P3, R13, UR12, 0x1 ;  /* 0x0000000c0d0c7c11 */ /* 0x000fe4000f8608ff */
[----:B------:R-:W-:-:S02]  /*0580*/  LEA.HI.X R5, R15, UR13, R22, 0x1, P2 ;  /* 0x0000000d0f057c11 */ /* 0x000fc400090f0c16 */
[----:B------:R-:W-:Y:S02]  /*0590*/  LEA.HI.X R9, R9, UR13, R20, 0x1, P1 ;  /* 0x0000000d09097c11 */ /* 0x000fe400088f0c14 */
[----:B------:R-:W-:Y:S02]  /*05a0*/  LEA.HI.X R11, R11, UR13, R18, 0x1, P0 ;  /* 0x0000000d0b0b7c11 */ /* 0x000fe400080f0c12 */
[----:B------:R-:W-:Y:S01]  /*05b0*/  LEA.HI.X R13, R13, UR13, R16, 0x1, P3 ;  /* 0x0000000d0d0d7c11 */ /* 0x000fe200098f0c10 */
[----:B------:R-:W3:Y:S04]  /*05c0*/  LDG.E.U16.CONSTANT R5, desc[UR10][R4.64] ;  /* 0x0000000a04057981 */ /* 0x000ee8000c1e9500 */
        /* <DEDUP_REMOVED lines=8> */
.L_x_906:
[----:B------:R-:W-:Y:S05]  /*0650*/  BSYNC.RECONVERGENT B0 ;  /* 0x0000000000007941 */ /* 0x000fea0003800200 */
.L_x_905:
        /* <DEDUP_REMOVED lines=12> */
[----:B------:R-:W-:Y:S01]  /*0720*/  IMAD R7, R7, UR8, R0 ;  /* 0x0000000807077c24 */ /* 0x000fe2000f8e0200 */
[----:B------:R-:W-:-:S03]  /*0730*/  MOV R13, UR8 ;  /* 0x00000008000d7c02 */ /* 0x000fc60008000f00 */
        /* <DEDUP_REMOVED lines=11> */
.L_x_908:
[----:B------:R-:W3:Y:S01]  /*07f0*/  LDCU UR6, c[0x0][0x3b8] ;  /* 0x00007700ff0677ac */ /* 0x000ee20008000800 */
[----:B--2---:R-:W-:Y:S02]  /*0800*/  IABS R10, UR9 ;  /* 0x00000009000a7c13 */ /* 0x004fe40008000000 */
[----:B---3--:R-:W-:-:S04]  /*0810*/  MOV R4, UR6 ;  /* 0x0000000600047c02 */ /* 0x008fc80008000f00 */
[----:B01----:R-:W-:-:S04]  /*0820*/  IABS R7, R4 ;  /* 0x0000000400077213 */ /* 0x003fc80000000000 */
        /* <DEDUP_REMOVED lines=22> */
[----:B------:R-:W-:-:S04]  /*0990*/  @!P0 IADD3 R4, PT, PT, R4, -R7, RZ ;  /* 0x8000000704048210 */ /* 0x000fc80007ffe0ff */
[----:B------:R-:W-:Y:S02]  /*09a0*/  ISETP.GE.U32.AND P0, PT, R4, R7, PT ;  /* 0x000000070400720c */ /* 0x000fe40003f06070 */
[----:B------:R-:W0:Y:S01]  /*09b0*/  LDC.64 R4, c[0x0][0x390] ;  /* 0x0000e400ff047b82 */ /* 0x000e220000000a00 */
        /* <DEDUP_REMOVED lines=18> */
[----:B------:R-:W3:Y:S03]  /*0ae0*/  LDCU.64 UR12, c[0x0][0x388] ;  /* 0x00007100ff0c77ac */ /* 0x000ee60008000a00 */
[----:B0-----:R-:W-:-:S05]  /*0af0*/  IMAD.WIDE R6, R9, 0x2, R6 ;  /* 0x0000000209067825 */ /* 0x001fca00078e0206 */
[----:B------:R-:W4:Y:S04]  /*0b00*/  LDG.E.CONSTANT R8, desc[UR10][R6.64] ;  /* 0x0000000a06087981 */ /* 0x000f28000c1e9900 */
[----:B------:R0:W5:Y:S01]  /*0b10*/  LDG.E.CONSTANT R9, desc[UR10][R6.64+0x4] ;  /* 0x0000040a06097981 */ /* 0x000162000c1e9900 */
[----:B------:R-:W-:Y:S01]  /*0b20*/  USHF.L.U32 UR4, UR4, 0x4, URZ ;  /* 0x0000000404047899 */ /* 0x000fe200080006ff */
[----:B------:R-:W-:Y:S01]  /*0b30*/  SHF.L.U32 R3, R3, 0x4, RZ ;  /* 0x0000000403037819 */ /* 0x000fe200000006ff */
[----:B------:R-:W0:Y:S01]  /*0b40*/  I2F.F16 R10, -0x40 ;  /* 0xffffffc0000a7906 */ /* 0x000e220000200c00 */
[----:B-1----:R-:W-:Y:S01]  /*0b50*/  SHF.R.S32.HI R5, RZ, 0x1f, R0 ;  /* 0x0000001fff057819 */ /* 0x002fe20000011400 */
[----:B------:R-:W-:Y:S01]  /*0b60*/  HFMA2 R33, -RZ, RZ, 0, 0 ;  /* 0x00000000ff217431 */ /* 0x000fe200000001ff */
[----:B------:R-:W-:Y:S01]  /*0b70*/  LOP3.LUT R3, R3, 0x10, RZ, 0xc0, !PT ;  /* 0x0000001003037812 */ /* 0x000fe200078ec0ff */
[----:B------:R-:W-:Y:S01]  /*0b80*/  HFMA2 R66, -RZ, RZ, 0, 0 ;  /* 0x00000000ff427431 */ /* 0x000fe200000001ff */
[----:B------:R-:W-:-:S02]  /*0b90*/  IADD3 R16, P0, PT, R0, UR4, RZ ;  /* 0x0000000400107c10 */ /* 0x000fc4000ff1e0ff */
[----:B------:R-:W-:Y:S02]  /*0ba0*/  CS2R R34, SRZ ;  /* 0x0000000000227805 */ /* 0x000fe4000001ff00 */
[----:B------:R-:W-:Y:S02]  /*0bb0*/  MOV R0, UR4 ;  /* 0x0000000400007c02 */ /* 0x000fe40008000f00 */
[----:B------:R-:W-:Y:S02]  /*0bc0*/  CS2R R52, SRZ ;  /* 0x0000000000347805 */ /* 0x000fe4000001ff00 */
[----:B---3--:R-:W-:Y:S02]  /*0bd0*/  LEA R17, P1, R16, UR12, 0x2 ;  /* 0x0000000c10117c11 */ /* 0x008fe4000f8210ff */
[----:B------:R-:W-:Y:S02]  /*0be0*/  CS2R R50, SRZ ;  /* 0x0000000000327805 */ /* 0x000fe4000001ff00 */
[----:B------:R-:W-:-:S02]  /*0bf0*/  LEA.HI.X.SX32 R5, R0, R5, 0x1, P0 ;  /* 0x0000000500057211 */ /* 0x000fc400000f0eff */
[----:B------:R-:W-:Y:S02]  /*0c00*/  CS2R R46, SRZ ;  /* 0x00000000002e7805 */ /* 0x000fe4000001ff00 */
[----:B------:R-:W-:Y:S02]  /*0c10*/  ISETP.LE.AND P0, PT, R2, UR9, PT ;  /* 0x0000000902007c0c */ /* 0x000fe4000bf03270 */
[----:B------:R-:W-:Y:S02]  /*0c20*/  CS2R R44, SRZ ;  /* 0x00000000002c7805 */ /* 0x000fe4000001ff00 */
[----:B0-----:R-:W-:Y:S02]  /*0c30*/  R2UR UR12, R10 ;  /* 0x000000000a0c72ca */ /* 0x001fe400000e0000 */
[----:B------:R-:W-:Y:S02]  /*0c40*/  CS2R R40, SRZ ;  /* 0x0000000000287805 */ /* 0x000fe4000001ff00 */
[----:B------:R-:W-:-:S02]  /*0c50*/  LEA.HI.X R16, R16, UR13, R5, 0x2, P1 ;  /* 0x0000000d10107c11 */ /* 0x000fc400088f1405 */
[----:B------:R-:W-:Y:S02]  /*0c60*/  CS2R R42, SRZ ;  /* 0x00000000002a7805 */ /* 0x000fe4000001ff00 */
[----:B------:R-:W-:Y:S02]  /*0c70*/  MOV R54, RZ ;  /* 0x000000ff00367202 */ /* 0x000fe40000000f00 */
[----:B------:R-:W-:Y:S02]  /*0c80*/  CS2R R64, SRZ ;  /* 0x0000000000407805 */ /* 0x000fe4000001ff00 */
[----:B------:R-:W-:Y:S01]  /*0c90*/  MOV R49, RZ ;  /* 0x000000ff00317202 */ /* 0x000fe20000000f00 */
[----:B------:R-:W-:Y:S01]  /*0ca0*/  BAR.SYNC.DEFER_BLOCKING 0x0 ;  /* 0x0000000000007b1d */ /* 0x000fe20000010000 */
        /* <DEDUP_REMOVED lines=8> */
[----:B------:R0:W1:Y:S01]  /*0d30*/  I2F.F16 R2, R0 ;  /* 0x0000000000027306 */ /* 0x0000620000200c00 */
[----:B------:R-:W-:-:S07]  /*0d40*/  LOP3.LUT R7, R7, 0xf, RZ, 0xc0, !PT ;  /* 0x0000000f07077812 */ /* 0x000fce00078ec0ff */
[----:B------:R2:W3:Y:S01]  /*0d50*/  I2F.F16 R5, R4 ;  /* 0x0000000400057306 */ /* 0x0004e20000200c00 */
[----:B0-----:R-:W-:Y:S02]  /*0d60*/  LOP3.LUT R0, R0, 0xe400, RZ, 0xfc, !PT ;  /* 0x0000e40000007812 */ /* 0x001fe400078efcff */
[C-C-:B----4-:R-:W-:Y:S02]  /*0d70*/  PRMT R61, R8.reuse, 0x5410, R8.reuse ;  /* 0x00005410083d7816 */ /* 0x150fe40000000008 */
[----:B------:R-:W-:Y:S02]  /*0d80*/  PRMT R60, R8, 0x7632, R8 ;  /* 0x00007632083c7816 */ /* 0x000fe40000000008 */
[----:B------:R-:W-:Y:S01]  /*0d90*/  LOP3.LUT R8, R7, 0xe400, RZ, 0xfc, !PT ;  /* 0x0000e40007087812 */ /* 0x000fe200078efcff */
[----:B------:R0:W4:Y:S01]  /*0da0*/  I2F.F16 R3, R6 ;  /* 0x0000000600037306 */ /* 0x0001220000200c00 */
[----:B--2---:R-:W-:Y:S01]  /*0db0*/  LOP3.LUT R4, R4, 0xe400, RZ, 0xfc, !PT ;  /* 0x0000e40004047812 */ /* 0x004fe200078efcff */
[----:B-1----:R-:W-:Y:S01]  /*0dc0*/  HADD2 R56, -R2.H0_H0, UR12.H0_H0 ;  /* 0x2000000c02387e30 */ /* 0x002fe20008000900 */
[----:B------:R-:W-:-:S02]  /*0dd0*/  PRMT R57, R0, 0x5410, R0 ;  /* 0x0000541000397816 */ /* 0x000fc40000000000 */
[----:B------:R-:W-:Y:S01]  /*0de0*/  PRMT R55, R4, 0x5410, R4 ;  /* 0x0000541004377816 */ /* 0x000fe20000000004 */
[----:B---3--:R-:W-:Y:S02]  /*0df0*/  HADD2 R2, -R5.H0_H0, UR12.H0_H0 ;  /* 0x2000000c05027e30 */ /* 0x008fe40008000900 */
[----:B------:R-:W1:Y:S01]  /*0e00*/  I2F.F16 R10, R7 ;  /* 0x00000007000a7306 */ /* 0x000e620000200c00 */
[----:B0-----:R-:W-:Y:S02]  /*0e10*/  LOP3.LUT R6, R6, 0xe400, RZ, 0xfc, !PT ;  /* 0x0000e40006067812 */ /* 0x001fe400078efcff */
[C-C-:B-----5:R-:W-:Y:S02]  /*0e20*/  PRMT R59, R9.reuse, 0x5410, R9.reuse ;  /* 0x00005410093b7816 */ /* 0x160fe40000000009 */
[----:B------:R-:W-:Y:S01]  /*0e30*/  PRMT R58, R9, 0x7632, R9 ;  /* 0x00007632093a7816 */ /* 0x000fe20000000009 */
[----:B----4-:R-:W-:Y:S01]  /*0e40*/  HADD2 R4, -R3.H0_H0, UR12.H0_H0 ;  /* 0x2000000c03047e30 */ /* 0x010fe20008000900 */
[----:B------:R-:W-:-:S02]  /*0e50*/  PRMT R3, R6, 0x5410, R6 ;  /* 0x0000541006037816 */ /* 0x000fc40000000006 */
[----:B------:R-:W-:Y:S01]  /*0e60*/  PRMT R5, R8, 0x5410, R8 ;  /* 0x0000541008057816 */ /* 0x000fe20000000008 */
[----:B-1----:R-:W-:Y:S01]  /*0e70*/  HADD2 R0, -R10.H0_H0, UR12.H0_H0 ;  /* 0x2000000c0a007e30 */ /* 0x002fe20008000900 */
[----:B------:R-:W-:Y:S06]  /*0e80*/  @P0 BRA `(.L_x_909) ;  /* 0x0000002c00100947 */ /* 0x000fec0003800000 */
[----:B------:R-:W0:Y:S01]  /*0e90*/  S2UR UR7, SR_CgaCtaId ;  /* 0x00000000000779c3 */ /* 0x000e220000008800 */
[----:B------:R-:W-:Y:S01]  /*0ea0*/  UIADD3 UR4, UPT, UPT, UR9, UR6, URZ ;  /* 0x0000000609047290 */ /* 0x000fe2000fffe0ff */
[----:B------:R-:W-:Y:S01]  /*0eb0*/  MOV R33, RZ ;  /* 0x000000ff00217202 */ /* 0x000fe20000000f00 */
[----:B------:R-:W1:Y:S01]  /*0ec0*/  LDCU UR8, c[0x0][0x3ac] ;  /* 0x00007580ff0877ac */ /* 0x000e620008000800 */
[----:B------:R-:W-:Y:S02]  /*0ed0*/  UMOV UR6, 0x400 ;  /* 0x0000040000067882 */ /* 0x000fe40000000000 */
[----:B0-----:R-:W-:-:S03]  /*0ee0*/  ULEA UR6, UR7, UR6, 0x18 ;  /* 0x0000000607067291 */ /* 0x001fc6000f8ec0ff */
[----:B-1----:R-:W-:-:S09]  /*0ef0*/  UMOV UR7, UR4 ;  /* 0x0000000400077c82 */ /* 0x002fd20008000000 */
.L_x_911:
[-C--:B------:R-:W-:Y:S01]  /*0f00*/  LOP3.LUT R17, R17, R16.reuse, RZ, 0x3c, !PT ;  /* 0x0000001011117212 */ /* 0x080fe200078e3cff */
[----:B------:R-:W0:Y:S03]  /*0f10*/  LDS.128 R8, [UR6] ;  /* 0x00000006ff087984 */ /* 0x000e260008000c00 */
[C---:B------:R-:W-:Y:S02]  /*0f20*/  LOP3.LUT R16, R17.reuse, R16, RZ, 0x3c, !PT ;  /* 0x0000001011107212 */ /* 0x040fe400078e3cff */
[----:B------:R-:W-:Y:S02]  /*0f30*/  MOV R69, UR8 ;  /* 0x0000000800457c02 */ /* 0x000fe40008000f00 */
[----:B------:R-:W-:-:S05]  /*0f40*/  LOP3.LUT R17, R17, R16, RZ, 0x3c, !PT ;  /* 0x0000001011117212 */ /* 0x000fca00078e3cff */
[----:B------:R-:W2:Y:S01]  /*0f50*/  LDG.E.128.CONSTANT R12, desc[UR10][R16.64] ;  /* 0x0000000a100c7981 */ /* 0x000ea2000c1e9d00 */
[----:B------:R-:W-:-:S05]  /*0f60*/  IMAD.WIDE R68, R69, 0x4, R16 ;  /* 0x0000000445447825 */ /* 0x000fca00078e0210 */
[----:B------:R1:W5:Y:S01]  /*0f70*/  LDG.E.128.CONSTANT R20, desc[UR10][R68.64] ;  /* 0x0000000a44147981 */ /* 0x000362000c1e9d00 */
[----:B------:R-:W-:Y:S01]  /*0f80*/  UISETP.NE.AND UP0, UPT, UR9, UR7, UPT ;  /* 0x000000070900728c */ /* 0x000fe2000bf05270 */
        /* <DEDUP_REMOVED lines=12> */
[----:B01----:R-:W-:Y:S06]  /*1050*/  BRA.U UP0, `(.L_x_910) ;  /* 0x0000000100c47547 */ /* 0x003fec000b800000 */
        /* <DEDUP_REMOVED lines=21> */
[C---:B------:R-:W-:Y:S02]  /*11b0*/  LEA.HI R2, R0.reuse, 0x1, RZ, 0x1c ;  /* 0x0000000100027811 */ /* 0x040fe400078fe0ff */
[C---:B------:R-:W-:Y:S02]  /*11c0*/  IADD3 R15, PT, PT, R0.reuse, 0x1, RZ ;  /* 0x00000001000f7810 */ /* 0x040fe40007ffe0ff */
[C---:B------:R-:W-:Y:S02]  /*11d0*/  LEA.HI R27, R0.reuse, 0x1, RZ, 0x18 ;  /* 0x00000001001b7811 */ /* 0x040fe400078fc0ff */
[----:B------:R-:W-:Y:S02]  /*11e0*/  LEA.HI R0, R0, 0x1, RZ, 0x14 ;  /* 0x0000000100007811 */ /* 0x000fe400078fa0ff */
[----:B------:R-:W-:Y:S02]  /*11f0*/  LOP3.LUT R2, R2, 0xf, RZ, 0xc0, !PT ;  /* 0x0000000f02027812 */ /* 0x000fe400078ec0ff */
[----:B------:R-:W-:-:S02]  /*1200*/  LOP3.LUT R15, R15, 0xf, RZ, 0xc0, !PT ;  /* 0x0000000f0f0f7812 */ /* 0x000fc400078ec0ff */
[----:B------:R-:W-:Y:S01]  /*1210*/  LOP3.LUT R27, R27, 0xf, RZ, 0xc0, !PT ;  /* 0x0000000f1b1b7812 */ /* 0x000fe200078ec0ff */
[----:B------:R-:W1:Y:S01]  /*1220*/  I2F.F16 R3, R2 ;  /* 0x0000000200037306 */ /* 0x000e620000200c00 */
[----:B------:R-:W-:Y:S02]  /*1230*/  LOP3.LUT R0, R0, 0xf, RZ, 0xc0, !PT ;  /* 0x0000000f00007812 */ /* 0x000fe400078ec0ff */
[----:B0-----:R-:W-:Y:S02]  /*1240*/  LOP3.LUT R5, R27, 0xe400, RZ, 0xfc, !PT ;  /* 0x0000e4001b057812 */ /* 0x001fe400078efcff */
[----:B------:R-:W-:Y:S02]  /*1250*/  LOP3.LUT R55, R2, 0xe400, RZ, 0xfc, !PT ;  /* 0x0000e40002377812 */ /* 0x000fe400078efcff */
[----:B------:R-:W-:Y:S01]  /*1260*/  LOP3.LUT R28, R0, 0xe400, RZ, 0xfc, !PT ;  /* 0x0000e400001c7812 */ /* 0x000fe200078efcff */
[----:B------:R0:W2:Y:S01]  /*1270*/  I2F.F16 R56, R15 ;  /* 0x0000000f00387306 */ /* 0x0000a20000200c00 */
[----:B---3--:R-:W-:-:S02]  /*1280*/  PRMT R61, R60, 0x5410, R60 ;  /* 0x000054103c3d7816 */ /* 0x008fc4000000003c */
[----:B------:R-:W-:Y:S02]  /*1290*/  PRMT R60, R60, 0x7632, R60 ;  /* 0x000076323c3c7816 */ /* 0x000fe4000000003c */
[C-C-:B----4-:R-:W-:Y:S01]  /*12a0*/  PRMT R59, R58.reuse, 0x5410, R58.reuse ;  /* 0x000054103a3b7816 */ /* 0x150fe2000000003a */
[----:B-1----:R-:W-:Y:S02]  /*12b0*/  HADD2 R2, -R3.H0_H0, UR12.H0_H0 ;  /* 0x2000000c03027e30 */ /* 0x002fe40008000900 */
[----:B------:R-:W1:Y:S01]  /*12c0*/  I2F.F16 R4, R27 ;  /* 0x0000001b00047306 */ /* 0x000e620000200c00 */
[----:B0-----:R-:W-:Y:S02]  /*12d0*/  LOP3.LUT R15, R15, 0xe400, RZ, 0xfc, !PT ;  /* 0x0000e4000f0f7812 */ /* 0x001fe400078efcff */
[----:B------:R-:W-:Y:S02]  /*12e0*/  PRMT R3, R5, 0x5410, R5 ;  /* 0x0000541005037816 */ /* 0x000fe40000000005 */
[----:B------:R-:W-:Y:S01]  /*12f0*/  PRMT R58, R58, 0x7632, R58 ;  /* 0x000076323a3a7816 */ /* 0x000fe2000000003a */
[----:B--2---:R-:W-:-:S02]  /*1300*/  HADD2 R56, -R56.H0_H0, UR12.H0_H0 ;  /* 0x2000000c38387e30 */ /* 0x004fc40008000900 */
[----:B------:R-:W0:Y:S01]  /*1310*/  I2F.F16 R29, R0 ;  /* 0x00000000001d7306 */ /* 0x000e220000200c00 */
[----:B------:R-:W-:Y:S02]  /*1320*/  PRMT R57, R15, 0x5410, R15 ;  /* 0x000054100f397816 */ /* 0x000fe4000000000f */
[----:B------:R-:W-:Y:S02]  /*1330*/  PRMT R55, R55, 0x5410, R55 ;  /* 0x0000541037377816 */ /* 0x000fe40000000037 */
[----:B------:R-:W-:Y:S01]  /*1340*/  PRMT R5, R28, 0x5410, R28 ;  /* 0x000054101c057816 */ /* 0x000fe2000000001c */
[----:B-1----:R-:W-:Y:S02]  /*1350*/  HADD2 R4, -R4.H0_H0, UR12.H0_H0 ;  /* 0x2000000c04047e30 */ /* 0x002fe40008000900 */
[----:B0-----:R-:W-:-:S07]  /*1360*/  HADD2 R0, -R29.H0_H0, UR12.H0_H0 ;  /* 0x2000000c1d007e30 */ /* 0x001fce0008000900 */
.L_x_910:
        /* <DEDUP_REMOVED lines=17> */
[----:B------:R-:W-:Y:S02]  /*1480*/  HFMA2 R28, R13, 0.0625, 0.0625, R0 ;  /* 0x2c002c000d1c7831 */ /* 0x000fe40000000000 */
[-C--:B------:R-:W-:Y:S02]  /*1490*/  HFMA2 R7, R30, R8.reuse, RZ ;  /* 0x000000081e077231 */ /* 0x080fe400000000ff */
[----:B------:R-:W-:Y:S01]  /*14a0*/  HFMA2 R14, R36, R8, RZ.H0_H0 ;  /* 0x00000008240e7231 */ /* 0x000fe200000400ff */
        /* <DEDUP_REMOVED lines=11> */
[----:B------:R-:W-:Y:S01]  /*1560*/  HADD2 R39, R6, R57 ;  /* 0x0000003906277230 */ /* 0x000fe20000000000 */
[----:B------:R-:W-:Y:S01]  /*1570*/  LOP3.LUT R26, R13, 0x64006400, RZ, 0xfc, !PT ;  /* 0x640064000d1a7812 */ /* 0x000fe200078efcff */
[----:B------:R-:W-:Y:S01]  /*1580*/  HFMA2 R48, R48, 1, 1, R55 ;  /* 0x3c003c0030307831 */ /* 0x000fe20000000037 */
[----:B------:R-:W-:Y:S01]  /*1590*/  LOP3.LUT R16, R16, 0xf000f0, RZ, 0xc0, !PT ;  /* 0x00f000f010107812 */ /* 0x000fe200078ec0ff */
[----:B------:R-:W-:Y:S02]  /*15a0*/  HADD2 R6, R14, R3 ;  /* 0x000000030e067230 */ /* 0x000fe40000000000 */
[-C--:B------:R-:W-:Y:S02]  /*15b0*/  HFMA2 R67, R39, R10.reuse, R67 ;  /* 0x0000000a27437231 */ /* 0x080fe40000000043 */
[----:B------:R-:W-:-:S02]  /*15c0*/  HFMA2 R9, R48, R10, R24 ;  /* 0x0000000a30097231 */ /* 0x000fc40000000018 */
[----:B------:R-:W-:Y:S01]  /*15d0*/  HFMA2 R7, R26, 1, 1, R5 ;  /* 0x3c003c001a077831 */ /* 0x000fe20000000005 */
[----:B------:R-:W-:Y:S01]  /*15e0*/  LOP3.LUT R24, R17, 0xf000f0, RZ, 0xc0, !PT ;  /* 0x00f000f011187812 */ /* 0x000fe200078ec0ff */
[-C--:B------:R-:W-:Y:S01]  /*15f0*/  HFMA2 R8, R6, R10.reuse, R8 ;  /* 0x0000000a06087231 */ /* 0x080fe20000000008 */
[----:B------:R-:W-:Y:S01]  /*1600*/  LOP3.LUT R26, R19, 0xf000f0, RZ, 0xc0, !PT ;  /* 0x00f000f0131a7812 */ /* 0x000fe200078ec0ff */
[----:B------:R-:W-:Y:S01]  /*1610*/  HFMA2 R10, R7, R10, R12 ;  /* 0x0000000a070a7231 */ /* 0x000fe2000000000c */
[----:B------:R-:W-:Y:S01]  /*1620*/  LOP3.LUT R19, R24, 0x64006400, RZ, 0xfc, !PT ;  /* 0x6400640018137812 */ /* 0x000fe200078efcff */
[----:B------:R-:W0:Y:S01]  /*1630*/  LDS.128 R12, [UR6+0x100] ;  /* 0x00010006ff0c7984 */ /* 0x000e220008000c00 */
[----:B------:R-:W-:Y:S02]  /*1640*/  LOP3.LUT R18, R18, 0xf000f0, RZ, 0xc0, !PT ;  /* 0x00f000f012127812 */ /* 0x000fe400078ec0ff */
[----:B------:R-:W-:Y:S02]  /*1650*/  LOP3.LUT R25, R16, 0x64006400, RZ, 0xfc, !PT ;  /* 0x6400640010197812 */ /* 0x000fe400078efcff */
[----:B------:R-:W-:Y:S01]  /*1660*/  LOP3.LUT R27, R26, 0x64006400, RZ, 0xfc, !PT ;  /* 0x640064001a1b7812 */ /* 0x000fe200078efcff */
[----:B------:R-:W-:Y:S01]  /*1670*/  HFMA2 R26, R19, 0.0625, 0.0625, R4 ;  /* 0x2c002c00131a7831 */ /* 0x000fe20000000004 */
[----:B------:R-:W-:Y:S01]  /*1680*/  LOP3.LUT R17, R18, 0x64006400, RZ, 0xfc, !PT ;  /* 0x6400640012117812 */ /* 0x000fe200078efcff */
[----:B------:R-:W-:-:S02]  /*1690*/  HFMA2 R25, R25, 0.0625, 0.0625, R2 ;  /* 0x2c002c0019197831 */ /* 0x000fc40000000002 */
[-C--:B------:R-:W-:Y:S02]  /*16a0*/  HFMA2 R8, R26, R11.reuse, R8 ;  /* 0x0000000b1a087231 */ /* 0x080fe40000000008 */
[----:B------:R-:W-:Y:S02]  /*16b0*/  HFMA2 R27, R27, 0.0625, 0.0625, R0 ;  /* 0x2c002c001b1b7831 */ /* 0x000fe40000000000 */
[----:B------:R-:W-:Y:S02]  /*16c0*/  HFMA2 R24, R17, 0.0625, 0.0625, R56 ;  /* 0x2c002c0011187831 */ /* 0x000fe40000000038 */
[----:B------:R-:W-:Y:S02]  /*16d0*/  HFMA2 R17, R25, R11, R9 ;  /* 0x0000000b19117231 */ /* 0x000fe40000000009 */
[----:B------:R-:W-:Y:S02]  /*16e0*/  HFMA2 R54, R8, R59, R54 ;  /* 0x0000003b08367231 */ /* 0x000fe40000000036 */
        /* <DEDUP_REMOVED lines=18> */
[----:B------:R-:W0:Y:S01]  /*1810*/  LDS.128 R8, [UR6+0x200] ;  /* 0x00020006ff087984 */ /* 0x000e220008000c00 */
        /* <DEDUP_REMOVED lines=44> */
[----:B------:R-:W-:Y:S01]  /*1ae0*/  HFMA2 R15, R27, R15, R17 ;  /* 0x0000000f1b0f7231 */ /* 0x000fe20000000011 */
[----:B------:R-:W-:Y:S01]  /*1af0*/  MOV R17, UR8 ;  /* 0x0000000800117c02 */ /* 0x000fe20008000f00 */
[----:B------:R-:W-:-:S02]  /*1b00*/  HFMA2 R40, R12, R61, R40 ;  /* 0x0000003d0c287231 */ /* 0x000fc40000000028 */
[----:B------:R-:W-:Y:S02]  /*1b10*/  HFMA2 R41, R13, R60, R41 ;  /* 0x0000003c0d297231 */ /* 0x000fe40000000029 */
[----:B------:R-:W-:Y:S02]  /*1b20*/  HFMA2 R43, R14, R59, R43 ;  /* 0x0000003b0e2b7231 */ /* 0x000fe4000000002b */
[----:B------:R-:W-:Y:S02]  /*1b30*/  HFMA2 R42, R15, R58, R42 ;  /* 0x0000003a0f2a7231 */ /* 0x000fe4000000002a */
[----:B------:R-:W-:-:S05]  /*1b40*/  IMAD.WIDE R68, R17, 0x4, R68 ;  /* 0x0000000411447825 */ /* 0x000fca00078e0244 */
[----:B------:R-:W2:Y:S01]  /*1b50*/  LDG.E.128.CONSTANT R16, desc[UR10][R68.64] ;  /* 0x0000000a44107981 */ /* 0x000ea2000c1e9d00 */
        /* <DEDUP_REMOVED lines=16> */
[----:B------:R-:W-:Y:S01]  /*1c60*/  HFMA2 R29, R27, R11, R9 ;  /* 0x0000000b1b1d7231 */ /* 0x000fe20000000009 */
[C---:B-----5:R-:W-:Y:S01]  /*1c70*/  LOP3.LUT R24, R21.reuse, 0xf000f, RZ, 0xc0, !PT ;  /* 0x000f000f15187812 */ /* 0x060fe200078ec0ff */
[----:B------:R-:W-:Y:S02]  /*1c80*/  HFMA2 R7, R30, R60, R65 ;  /* 0x0000003c1e077231 */ /* 0x000fe40000000041 */
[----:B------:R-:W-:Y:S01]  /*1c90*/  HFMA2 R8, R32, R59, R64 ;  /* 0x0000003b20087231 */ /* 0x000fe20000000040 */
[----:B------:R-:W-:Y:S01]  /*1ca0*/  LOP3.LUT R25, R21, 0xf000f0, RZ, 0xc0, !PT ;  /* 0x00f000f015197812 */ /* 0x000fe200078ec0ff */
[----:B------:R-:W-:Y:S01]  /*1cb0*/  HFMA2 R9, R29, R58, R49 ;  /* 0x0000003a1d097231 */ /* 0x000fe20000000031 */
[----:B------:R-:W-:Y:S01]  /*1cc0*/  SHF.R.U32.HI R32, RZ, 0x8, R21 ;  /* 0x00000008ff207819 */ /* 0x000fe20000011615 */
[----:B------:R-:W-:Y:S01]  /*1cd0*/  HFMA2 R6, R6, R61, R66 ;  /* 0x0000003d06067231 */ /* 0x000fe20000000042 */
[----:B------:R-:W-:-:S02]  /*1ce0*/  LOP3.LUT R10, R20, 0xf000f, RZ, 0xc0, !PT ;  /* 0x000f000f140a7812 */ /* 0x000fc400078ec0ff */
[C---:B------:R-:W-:Y:S02]  /*1cf0*/  LOP3.LUT R21, R22.reuse, 0xf000f, RZ, 0xc0, !PT ;  /* 0x000f000f16157812 */ /* 0x040fe400078ec0ff */
[C---:B------:R-:W-:Y:S02]  /*1d00*/  LOP3.LUT R27, R23.reuse, 0xf000f, RZ, 0xc0, !PT ;  /* 0x000f000f171b7812 */ /* 0x040fe400078ec0ff */
[----:B------:R-:W-:Y:S02]  /*1d10*/  LOP3.LUT R26, R22, 0xf000f0, RZ, 0xc0, !PT ;  /* 0x00f000f0161a7812 */ /* 0x000fe400078ec0ff */
[----:B------:R-:W-:Y:S02]  /*1d20*/  SHF.R.U32.HI R64, RZ, 0x8, R22 ;  /* 0x00000008ff407819 */ /* 0x000fe40000011616 */
[----:B------:R-:W-:Y:S02]  /*1d30*/  LOP3.LUT R11, R20, 0xf000f0, RZ, 0xc0, !PT ;  /* 0x00f000f0140b7812 */ /* 0x000fe400078ec0ff */
[----:B------:R-:W-:-:S02]  /*1d40*/  LOP3.LUT R28, R23, 0xf000f0, RZ, 0xc0, !PT ;  /* 0x00f000f0171c7812 */ /* 0x000fc400078ec0ff */
[----:B------:R-:W-:Y:S02]  /*1d50*/  LOP3.LUT R22, R10, 0x64006400, RZ, 0xfc, !PT ;  /* 0x640064000a167812 */ /* 0x000fe400078efcff */
        /* <DEDUP_REMOVED lines=13> */
[-C--:B0-----:R-:W-:Y:S02]  /*1e30*/  HFMA2 R24, R29, R12.reuse, RZ.H0_H0 ;  /* 0x0000000c1d187231 */ /* 0x081fe400000400ff */
[-C--:B------:R-:W-:Y:S02]  /*1e40*/  HFMA2 R22, R31, R12.reuse, RZ ;  /* 0x0000000c1f167231 */ /* 0x080fe400000000ff */
[----:B------:R-:W-:Y:S02]  /*1e50*/  HFMA2 R39, R25, 0.0625, 0.0625, R2 ;  /* 0x2c002c0019277831 */ /* 0x000fe40000000002 */
[-C--:B------:R-:W-:Y:S02]  /*1e60*/  HFMA2 R21, R36, R12.reuse, RZ ;  /* 0x0000000c24157231 */ /* 0x080fe400000000ff */
[----:B------:R-:W-:Y:S01]  /*1e70*/  HFMA2 R37, R37, 0.0625, 0.0625, R0 ;  /* 0x2c002c0025257831 */ /* 0x000fe20000000000 */
[----:B------:R-:W-:Y:S01]  /*1e80*/  SHF.R.U32.HI R65, RZ, 0x8, R23 ;  /* 0x00000008ff417819 */ /* 0x000fe20000011617 */
        /* <DEDUP_REMOVED lines=9> */
[----:B------:R-:W-:Y:S01]  /*1f20*/  SHF.R.U32.HI R20, RZ, 0x8, R20 ;  /* 0x00000008ff147819 */ /* 0x000fe20000011614 */
[----:B------:R-:W-:Y:S01]  /*1f30*/  HFMA2 R48, R48, 1, 1, R55 ;  /* 0x3c003c0030307831 */ /* 0x000fe20000000037 */
[----:B------:R-:W-:Y:S01]  /*1f40*/  LOP3.LUT R12, R64, 0xf000f, RZ, 0xc0, !PT ;  /* 0x000f000f400c7812 */ /* 0x000fe200078ec0ff */
[----:B------:R-:W-:Y:S01]  /*1f50*/  HFMA2 R11, R26, 1, 1, R5 ;  /* 0x3c003c001a0b7831 */ /* 0x000fe20000000005 */
[----:B------:R-:W-:Y:S01]  /*1f60*/  LOP3.LUT R10, R20, 0xf000f, RZ, 0xc0, !PT ;  /* 0x000f000f140a7812 */ /* 0x000fe200078ec0ff */
[-C--:B------:R-:W-:Y:S01]  /*1f70*/  HFMA2 R23, R48, R14.reuse, R24 ;  /* 0x0000000e30177231 */ /* 0x080fe20000000018 */
[----:B------:R-:W-:Y:S01]  /*1f80*/  LOP3.LUT R12, R12, 0x64006400, RZ, 0xfc, !PT ;  /* 0x640064000c0c7812 */ /* 0x000fe200078efcff */
[----:B------:R-:W0:Y:S01]  /*1f90*/  LDS.128 R24, [UR6+0x110] ;  /* 0x00011006ff187984 */ /* 0x000e220008000c00 */
[----:B------:R-:W-:Y:S01]  /*1fa0*/  LOP3.LUT R10, R10, 0x64006400, RZ, 0xfc, !PT ;  /* 0x640064000a0a7812 */ /* 0x000fe200078efcff */
[----:B------:R-:W-:Y:S01]  /*1fb0*/  HFMA2 R66, R11, R14, R66 ;  /* 0x0000000e0b427231 */ /* 0x000fe20000000042 */
[----:B------:R-:W-:-:S02]  /*1fc0*/  LOP3.LUT R20, R20, 0xf000f0, RZ, 0xc0, !PT ;  /* 0x00f000f014147812 */ /* 0x000fc400078ec0ff */
[----:B------:R-:W-:Y:S01]  /*1fd0*/  LOP3.LUT R64, R64, 0xf000f0, RZ, 0xc0, !PT ;  /* 0x00f000f040407812 */ /* 0x000fe200078ec0ff */
[----:B------:R-:W-:Y:S01]  /*1fe0*/  HADD2 R49, R10, R57 ;  /* 0x000000390a317230 */ /* 0x000fe20000000000 */
[----:B------:R-:W-:Y:S01]  /*1ff0*/  LOP3.LUT R32, R32, 0xf000f0, RZ, 0xc0, !PT ;  /* 0x00f000f020207812 */ /* 0x000fe200078ec0ff */
[----:B------:R-:W-:Y:S01]  /*2000*/  HADD2 R10, R12, R3 ;  /* 0x000000030c0a7230 */ /* 0x000fe20000000000 */
[----:B------:R-:W-:Y:S01]  /*2010*/  LOP3.LUT R12, R65, 0xf000f0, RZ, 0xc0, !PT ;  /* 0x00f000f0410c7812 */ /* 0x000fe200078ec0ff */
[-C--:B------:R-:W-:Y:S01]  /*2020*/  HFMA2 R22, R49, R14.reuse, R22 ;  /* 0x0000000e31167231 */ /* 0x080fe20000000016 */
[----:B------:R-:W-:Y:S01]  /*2030*/  LOP3.LUT R13, R20, 0x64006400, RZ, 0xfc, !PT ;  /* 0x64006400140d7812 */ /* 0x000fe200078efcff */
[----:B------:R-:W-:Y:S01]  /*2040*/  HFMA2 R21, R10, R14, R21 ;  /* 0x0000000e0a157231 */ /* 0x000fe20000000015 */
[----:B------:R-:W-:Y:S02]  /*2050*/  LOP3.LUT R67, R64, 0x64006400, RZ, 0xfc, !PT ;  /* 0x6400640040437812 */ /* 0x000fe400078efcff */
[----:B------:R-:W-:Y:S01]  /*2060*/  LOP3.LUT R65, R32, 0x64006400, RZ, 0xfc, !PT ;  /* 0x6400640020417812 */ /* 0x000fe200078efcff */
[----:B------:R-:W-:Y:S01]  /*2070*/  HFMA2 R32, R13, 0.0625, 0.0625, R56 ;  /* 0x2c002c000d207831 */ /* 0x000fe20000000038 */
        /* <DEDUP_REMOVED lines=9> */
[----:B------:R-:W-:Y:S02]  /*2110*/  HFMA2 R15, R21, R59, R54 ;  /* 0x0000003b150f7231 */ /* 0x000fe40000000036 */
[----:B------:R-:W-:Y:S01]  /*2120*/  HFMA2 R34, R23, R60, R34 ;  /* 0x0000003c17227231 */ /* 0x000fe20000000022 */
[----:B------:R-:W-:Y:S01]  /*2130*/  MOV R65, UR8 ;  /* 0x0000000800417c02 */ /* 0x000fe20008000f00 */
        /* <DEDUP_REMOVED lines=60> */
[----:B------:R-:W-:-:S04]  /*2500*/  IMAD.WIDE R64, R65, 0x4, R68 ;  /* 0x0000000441407825 */ /* 0x000fc800078e0244 */
[----:B------:R-:W-:Y:S02]  /*2510*/  HFMA2 R40, R24, R61, R40 ;  /* 0x0000003d18287231 */ /* 0x000fe40000000028 */
[----:B------:R-:W-:Y:S02]  /*2520*/  HFMA2 R41, R25, R60, R41 ;  /* 0x0000003c19297231 */ /* 0x000fe40000000029 */
[----:B------:R-:W-:Y:S02]  /*2530*/  HFMA2 R43, R26, R59, R43 ;  /* 0x0000003b1a2b7231 */ /* 0x000fe4000000002b */
[----:B------:R-:W-:Y:S02]  /*2540*/  HFMA2 R42, R27, R58, R42 ;  /* 0x0000003a1b2a7231 */ /* 0x000fe4000000002a */
[----:B------:R-:W3:Y:S01]  /*2550*/  LDG.E.128.CONSTANT R24, desc[UR10][R64.64] ;  /* 0x0000000a40187981 */ /* 0x000ee2000c1e9d00 */
[----:B------:R-:W-:Y:S02]  /*2560*/  UIADD3 UR9, UPT, UPT, UR9, 0x20, URZ ;  /* 0x0000002009097890 */ /* 0x000fe4000fffe0ff */
[----:B------:R-:W-:-:S04]  /*2570*/  UIADD3 UR4, UPT, UPT, UR4, 0x20, URZ ;  /* 0x0000002004047890 */ /* 0x000fc8000fffe0ff */
[----:B------:R-:W-:Y:S01]  /*2580*/  ISETP.LE.AND P0, PT, R63, UR9, PT ;  /* 0x000000093f007c0c */ /* 0x000fe2000bf03270 */
        /* <DEDUP_REMOVED lines=10> */
[-C--:B------:R-:W-:Y:S01]  /*2630*/  HFMA2 R36, R10, R22.reuse, R36 ;  /* 0x000000160a247231 */ /* 0x080fe20000000024 */
[----:B------:R-:W0:Y:S01]  /*2640*/  LDS.128 R28, [UR6+0x20] ;  /* 0x00002006ff1c7984 */ /* 0x000e220008000c00 */
[----:B------:R-:W-:Y:S01]  /*2650*/  HFMA2 R11, R11, R22, R20 ;  /* 0x000000160b0b7231 */ /* 0x000fe20000000014 */
[C---:B--2---:R-:W-:Y:S01]  /*2660*/  LOP3.LUT R10, R17.reuse, 0xf000f, RZ, 0xc0, !PT ;  /* 0x000f000f110a7812 */ /* 0x044fe200078ec0ff */
[-C--:B------:R-:W-:Y:S01]  /*2670*/  HFMA2 R20, R13, R23.reuse, R36 ;  /* 0x000000170d147231 */ /* 0x080fe20000000024 */
[----:B------:R-:W-:Y:S01]  /*2680*/  SHF.R.U32.HI R22, RZ, 0x8, R17 ;  /* 0x00000008ff167819 */ /* 0x000fe20000011611 */
[----:B------:R-:W-:Y:S01]  /*2690*/  HFMA2 R11, R12, R23, R11 ;  /* 0x000000170c0b7231 */ /* 0x000fe2000000000b */
[----:B------:R-:W-:Y:S01]  /*26a0*/  LOP3.LUT R13, R18, 0xf000f, RZ, 0xc0, !PT ;  /* 0x000f000f120d7812 */ /* 0x000fe200078ec0ff */
[----:B------:R-:W-:Y:S01]  /*26b0*/  HFMA2 R20, R20, R59, R8 ;  /* 0x0000003b14147231 */ /* 0x000fe20000000008 */
[C---:B------:R-:W-:Y:S01]  /*26c0*/  LOP3.LUT R8, R16.reuse, 0xf000f, RZ, 0xc0, !PT ;  /* 0x000f000f10087812 */ /* 0x040fe200078ec0ff */
[----:B------:R-:W-:Y:S01]  /*26d0*/  HFMA2 R21, R11, R58, R9 ;  /* 0x0000003a0b157231 */ /* 0x000fe20000000009 */
[----:B------:R-:W-:Y:S01]  /*26e0*/  LOP3.LUT R11, R17, 0xf000f0, RZ, 0xc0, !PT ;  /* 0x00f000f0110b7812 */ /* 0x000fe200078ec0ff */
[-C--:B------:R-:W-:Y:S01]  /*26f0*/  HFMA2 R49, R32, R23.reuse, R49 ;  /* 0x0000001720317231 */ /* 0x080fe20000000031 */
[----:B------:R-:W-:Y:S01]  /*2700*/  LOP3.LUT R17, R19, 0xf000f, RZ, 0xc0, !PT ;  /* 0x000f000f13117812 */ /* 0x000fe200078ec0ff */
        /* <DEDUP_REMOVED lines=20> */
[----:B------:R-:W-:Y:S01]  /*2850*/  SHF.R.U32.HI R19, RZ, 0x8, R19 ;  /* 0x00000008ff137819 */ /* 0x000fe20000011613 */
[----:B------:R-:W-:Y:S01]  /*2860*/  HFMA2 R48, R11, 0.0625, 0.0625, R2 ;  /* 0x2c002c000b307831 */ /* 0x000fe20000000002 */
[----:B------:R-:W-:Y:S01]  /*2870*/  LOP3.LUT R39, R16, 0x64006400, RZ, 0xfc, !PT ;  /* 0x6400640010277812 */ /* 0x000fe200078efcff */
[----:B------:R-:W-:Y:S01]  /*2880*/  HFMA2 R38, R13, 0.0625, 0.0625, R0 ;  /* 0x2c002c000d267831 */ /* 0x000fe20000000000 */
[----:B------:R-:W-:Y:S01]  /*2890*/  LOP3.LUT R10, R12, 0xf000f, RZ, 0xc0, !PT ;  /* 0x000f000f0c0a7812 */ /* 0x000fe200078ec0ff */
[----:B0-----:R-:W-:-:S02]  /*28a0*/  HFMA2 R14, R32, R28, RZ ;  /* 0x0000001c200e7231 */ /* 0x001fc400000000ff */
[-C--:B------:R-:W-:Y:S02]  /*28b0*/  HFMA2 R8, R37, R28.reuse, RZ.H0_H0 ;  /* 0x0000001c25087231 */ /* 0x080fe400000400ff */
[-C--:B------:R-:W-:Y:S02]  /*28c0*/  HFMA2 R13, R36, R28.reuse, RZ ;  /* 0x0000001c240d7231 */ /* 0x080fe400000000ff */
[----:B------:R-:W-:Y:S01]  /*28d0*/  HFMA2 R9, R54, R28, RZ.H0_H0 ;  /* 0x0000001c36097231 */ /* 0x000fe200000400ff */
[----:B------:R-:W-:Y:S01]  /*28e0*/  LOP3.LUT R11, R22, 0xf000f, RZ, 0xc0, !PT ;  /* 0x000f000f160b7812 */ /* 0x000fe200078ec0ff */
[----:B------:R-:W-:Y:S01]  /*28f0*/  HFMA2 R39, R39, 0.0625, 0.0625, R4 ;  /* 0x2c002c0027277831 */ /* 0x000fe20000000004 */
        /* <DEDUP_REMOVED lines=14> */
[-C--:B------:R-:W-:Y:S02]  /*29e0*/  HFMA2 R14, R29, R30.reuse, R14 ;  /* 0x0000001e1d0e7231 */ /* 0x080fe4000000000e */
[-C--:B------:R-:W-:Y:S02]  /*29f0*/  HFMA2 R66, R16, R30.reuse, R8 ;  /* 0x0000001e10427231 */ /* 0x080fe40000000008 */
[----:B------:R-:W-:Y:S01]  /*2a00*/  HFMA2 R18, R28, 1, 1, R5 ;  /* 0x3c003c001c127831 */ /* 0x000fe20000000005 */
        /* <DEDUP_REMOVED lines=8> */
[----:B------:R-:W-:Y:S01]  /*2a90*/  LOP3.LUT R23, R22, 0x64006400, RZ, 0xfc, !PT ;  /* 0x6400640016177812 */ /* 0x000fe200078efcff */
[----:B------:R-:W-:Y:S01]  /*2aa0*/  HFMA2 R28, R19, 0.0625, 0.0625, R56 ;  /* 0x2c002c00131c7831 */ /* 0x000fe20000000038 */
[----:B------:R-:W-:Y:S01]  /*2ab0*/  LOP3.LUT R69, R68, 0x64006400, RZ, 0xfc, !PT ;  /* 0x6400640044457812 */ /* 0x000fe200078efcff */
[----:B------:R-:W-:Y:S02]  /*2ac0*/  HFMA2 R22, R67, 0.0625, 0.0625, R4 ;  /* 0x2c002c0043167831 */ /* 0x000fe40000000004 */
[----:B------:R-:W-:Y:S02]  /*2ad0*/  HFMA2 R23, R23, 0.0625, 0.0625, R2 ;  /* 0x2c002c0017177831 */ /* 0x000fe40000000002 */
[----:B------:R-:W-:Y:S02]  /*2ae0*/  HFMA2 R14, R28, R31, R14 ;  /* 0x0000001f1c0e7231 */ /* 0x000fe4000000000e */
[----:B------:R-:W-:-:S02]  /*2af0*/  HFMA2 R19, R69, 0.0625, 0.0625, R0 ;  /* 0x2c002c0045137831 */ /* 0x000fc40000000000 */
[-C--:B------:R-:W-:Y:S02]  /*2b00*/  HFMA2 R13, R22, R31.reuse, R13 ;  /* 0x0000001f160d7231 */ /* 0x080fe4000000000d */
[----:B------:R-:W-:Y:S02]  /*2b10*/  HFMA2 R66, R23, R31, R66 ;  /* 0x0000001f17427231 */ /* 0x000fe40000000042 */
        /* <DEDUP_REMOVED lines=38> */
[-C--:B------:R-:W-:Y:S01]  /*2d80*/  HFMA2 R12, R28, R15.reuse, R12 ;  /* 0x0000000f1c0c7231 */ /* 0x080fe2000000000c */
[----:B------:R-:W0:Y:S01]  /*2d90*/  LDS.128 R8, [UR6+0x320] ;  /* 0x00032006ff087984 */ /* 0x000e220008000c00 */
[-C--:B------:R-:W-:Y:S02]  /*2da0*/  HFMA2 R13, R23, R15.reuse, R13 ;  /* 0x0000000f170d7231 */ /* 0x080fe4000000000d */
[----:B------:R-:W-:-:S02]  /*2db0*/  HFMA2 R31, R22, R15, R31 ;  /* 0x0000000f161f7231 */ /* 0x000fc4000000001f */
[----:B------:R-:W-:Y:S02]  /*2dc0*/  HFMA2 R14, R19, R15, R14 ;  /* 0x0000000f130e7231 */ /* 0x000fe4000000000e */
[----:B------:R-:W-:Y:S02]  /*2dd0*/  HFMA2 R47, R12, R61, R47 ;  /* 0x0000003d0c2f7231 */ /* 0x000fe4000000002f */
        /* <DEDUP_REMOVED lines=37> */
[----:B---3--:R-:W-:Y:S01]  /*3030*/  LOP3.LUT R13, R24, 0xf000f0, RZ, 0xc0, !PT ;  /* 0x00f000f0180d7812 */ /* 0x008fe200078ec0ff */
[----:B------:R-:W-:-:S02]  /*3040*/  HFMA2 R37, R23, R15, R37 ;  /* 0x0000000f17257231 */ /* 0x000fc40000000025 */
[-C--:B------:R-:W-:Y:S02]  /*3050*/  HFMA2 R36, R22, R15.reuse, R36 ;  /* 0x0000000f16247231 */ /* 0x080fe40000000024 */
[-C--:B------:R-:W-:Y:S01]  /*3060*/  HFMA2 R29, R19, R15.reuse, R12 ;  /* 0x0000000f131d7231 */ /* 0x080fe2000000000c */
[----:B------:R-:W-:Y:S01]  /*3070*/  LOP3.LUT R12, R24, 0xf000f, RZ, 0xc0, !PT ;  /* 0x000f000f180c7812 */ /* 0x000fe200078ec0ff */
[----:B------:R-:W-:Y:S01]  /*3080*/  HFMA2 R32, R28, R15, R32 ;  /* 0x0000000f1c207231 */ /* 0x000fe20000000020 */
[----:B------:R-:W-:Y:S01]  /*3090*/  SHF.R.U32.HI R16, RZ, 0x8, R24 ;  /* 0x00000008ff107819 */ /* 0x000fe20000011618 */
[----:B------:R-:W-:Y:S01]  /*30a0*/  HFMA2 R21, R29, R58, R21 ;  /* 0x0000003a1d157231 */ /* 0x000fe20000000015 */
[----:B------:R-:W-:Y:S01]  /*30b0*/  LOP3.LUT R14, R25, 0xf000f, RZ, 0xc0, !PT ;  /* 0x000f000f190e7812 */ /* 0x000fe200078ec0ff */
[----:B------:R-:W-:Y:S01]  /*30c0*/  HFMA2 R6, R32, R61, R6 ;  /* 0x0000003d20067231 */ /* 0x000fe20000000006 */
[C---:B------:R-:W-:Y:S01]  /*30d0*/  LOP3.LUT R22, R26.reuse, 0xf000f, RZ, 0xc0, !PT ;  /* 0x000f000f1a167812 */ /* 0x040fe200078ec0ff */
[----:B------:R-:W-:Y:S01]  /*30e0*/  HFMA2 R20, R36, R59, R20 ;  /* 0x0000003b24147231 */ /* 0x000fe20000000014 */
[----:B------:R-:W-:Y:S01]  /*30f0*/  LOP3.LUT R24, R27, 0xf000f, RZ, 0xc0, !PT ;  /* 0x000f000f1b187812 */ /* 0x000fe200078ec0ff */
[----:B------:R-:W-:Y:S01]  /*3100*/  HFMA2 R7, R37, R60, R7 ;  /* 0x0000003c25077231 */ /* 0x000fe20000000007 */
[----:B------:R-:W-:-:S02]  /*3110*/  LOP3.LUT R23, R26, 0xf000f0, RZ, 0xc0, !PT ;  /* 0x00f000f01a177812 */ /* 0x000fc400078ec0ff */
[----:B------:R-:W-:Y:S02]  /*3120*/  SHF.R.U32.HI R18, RZ, 0x8, R26 ;  /* 0x00000008ff127819 */ /* 0x000fe4000001161a */
[----:B------:R-:W-:Y:S02]  /*3130*/  LOP3.LUT R15, R25, 0xf000f0, RZ, 0xc0, !PT ;  /* 0x00f000f0190f7812 */ /* 0x000fe400078ec0ff */
[----:B------:R-:W-:Y:S02]  /*3140*/  LOP3.LUT R26, R27, 0xf000f0, RZ, 0xc0, !PT ;  /* 0x00f000f01b1a7812 */ /* 0x000fe400078ec0ff */
[----:B------:R-:W-:Y:S02]  /*3150*/  LOP3.LUT R12, R12, 0x64006400, RZ, 0xfc, !PT ;  /* 0x640064000c0c7812 */ /* 0x000fe400078efcff */
[----:B------:R-:W-:Y:S02]  /*3160*/  LOP3.LUT R14, R14, 0x64006400, RZ, 0xfc, !PT ;  /* 0x640064000e0e7812 */ /* 0x000fe400078efcff */
[----:B------:R-:W-:Y:S01]  /*3170*/  LOP3.LUT R22, R22, 0x64006400, RZ, 0xfc, !PT ;  /* 0x6400640016167812 */ /* 0x000fe200078efcff */
[----:B------:R-:W-:Y:S01]  /*3180*/  HADD2 R29, R12, R57 ;  /* 0x000000390c1d7230 */ /* 0x000fe20000000000 */
[----:B------:R-:W-:-:S02]  /*3190*/  LOP3.LUT R24, R24, 0x64006400, RZ, 0xfc, !PT ;  /* 0x6400640018187812 */ /* 0x000fc400078efcff */
[----:B------:R-:W-:Y:S01]  /*31a0*/  SHF.R.U32.HI R17, RZ, 0x8, R25 ;  /* 0x00000008ff117819 */ /* 0x000fe20000011619 */
[----:B------:R-:W-:Y:S01]  /*31b0*/  HFMA2 R22, R22, 1, 1, R3 ;  /* 0x3c003c0016167831 */ /* 0x000fe20000000003 */
[----:B------:R-:W-:Y:S01]  /*31c0*/  LOP3.LUT R13, R13, 0x64006400, RZ, 0xfc, !PT ;  /* 0x640064000d0d7812 */ /* 0x000fe200078efcff */
[----:B------:R-:W-:Y:S01]  /*31d0*/  HADD2 R28, R24, R5 ;  /* 0x00000005181c7230 */ /* 0x000fe20000000000 */
[----:B------:R-:W-:Y:S01]  /*31e0*/  LOP3.LUT R15, R15, 0x64006400, RZ, 0xfc, !PT ;  /* 0x640064000f0f7812 */ /* 0x000fe200078efcff */
[----:B-1----:R-:W-:Y:S01]  /*31f0*/  HFMA2 R39, R29, R8, RZ ;  /* 0x000000081d277231 */ /* 0x002fe200000000ff */
[----:B------:R-:W-:Y:S01]  /*3200*/  LOP3.LUT R25, R23, 0x64006400, RZ, 0xfc, !PT ;  /* 0x6400640017197812 */ /* 0x000fe200078efcff */
[----:B------:R-:W-:Y:S01]  /*3210*/  HADD2 R23, R14, R55 ;  /* 0x000000370e177230 */ /* 0x000fe20000000000 */
[----:B------:R-:W-:Y:S01]  /*3220*/  LOP3.LUT R31, R26, 0x64006400, RZ, 0xfc, !PT ;  /* 0x640064001a1f7812 */ /* 0x000fe200078efcff */
[----:B------:R-:W-:Y:S01]  /*3230*/  HFMA2 R26, R15, 0.0625, 0.0625, R2 ;  /* 0x2c002c000f1a7831 */ /* 0x000fe20000000002 */
[----:B------:R-:W-:Y:S01]  /*3240*/  SHF.R.U32.HI R19, RZ, 0x8, R27 ;  /* 0x00000008ff137819 */ /* 0x000fe2000001161b */
[----:B------:R-:W-:-:S02]  /*3250*/  HFMA2 R27, R13, 0.0625, 0.0625, R56 ;  /* 0x2c002c000d1b7831 */ /* 0x000fc40000000038 */
[-C--:B------:R-:W-:Y:S02]  /*3260*/  HFMA2 R13, R23, R8.reuse, RZ.H0_H0 ;  /* 0x00000008170d7231 */ /* 0x080fe400000400ff */
[----:B------:R-:W-:Y:S02]  /*3270*/  HFMA2 R25, R25, 0.0625, 0.0625, R4 ;  /* 0x2c002c0019197831 */ /* 0x000fe40000000004 */
[----:B------:R-:W-:Y:S02]  /*3280*/  HFMA2 R24, R31, 0.0625, 0.0625, R0 ;  /* 0x2c002c001f187831 */ /* 0x000fe40000000000 */
[-C--:B------:R-:W-:Y:S02]  /*3290*/  HFMA2 R54, R22, R8.reuse, RZ ;  /* 0x0000000816367231 */ /* 0x080fe400000000ff */
[----:B------:R-:W-:Y:S02]  /*32a0*/  HFMA2 R12, R28, R8, RZ.H0_H0 ;  /* 0x000000081c0c7231 */ /* 0x000fe400000400ff */
        /* <DEDUP_REMOVED lines=12> */
[----:B------:R-:W-:Y:S01]  /*3370*/  LOP3.LUT R66, R14, 0x64006400, RZ, 0xfc, !PT ;  /* 0x640064000e427812 */ /* 0x000fe200078efcff */
[----:B------:R-:W-:Y:S01]  /*3380*/  HFMA2 R36, R36, 1, 1, R55 ;  /* 0x3c003c0024247831 */ /* 0x000fe20000000037 */
[----:B------:R-:W0:Y:S01]  /*3390*/  LDS.128 R12, [UR6+0x130] ;  /* 0x00013006ff0c7984 */ /* 0x000e220008000c00 */
        /* <DEDUP_REMOVED lines=16> */
[----:B------:R-:W1:Y:S01]  /*34a0*/  LDS.128 R16, [UR6+0x230] ;  /* 0x00023006ff107984 */ /* 0x000e620008000c00 */
[----:B------:R-:W-:Y:S02]  /*34b0*/  HFMA2 R48, R49, 0.0625, 0.0625, R4 ;  /* 0x2c002c0031307831 */ /* 0x000fe40000000004 */
[----:B------:R-:W-:Y:S02]  /*34c0*/  HFMA2 R49, R67, 0.0625, 0.0625, R0 ;  /* 0x2c002c0043317831 */ /* 0x000fe40000000000 */
        /* <DEDUP_REMOVED lines=28> */
[----:B------:R-:W0:Y:S01]  /*3690*/  LDS.128 R8, [UR6+0x330] ;  /* 0x00033006ff087984 */ /* 0x000e220008000c00 */
[-C--:B-1----:R-:W-:Y:S02]  /*36a0*/  HFMA2 R13, R23, R16.reuse, RZ.H0_H0 ;  /* 0x00000010170d7231 */ /* 0x082fe400000400ff */
[-C--:B------:R-:W-:Y:S02]  /*36b0*/  HFMA2 R12, R29, R16.reuse, RZ ;  /* 0x000000101d0c7231 */ /* 0x080fe400000000ff */
[----:B------:R-:W-:-:S02]  /*36c0*/  HFMA2 R15, R28, R16, RZ.H0_H0 ;  /* 0x000000101c0f7231 */ /* 0x000fc400000400ff */
[----:B------:R-:W-:Y:S02]  /*36d0*/  HFMA2 R14, R22, R16, RZ ;  /* 0x00000010160e7231 */ /* 0x000fe400000000ff */
[-C--:B------:R-:W-:Y:S02]  /*36e0*/  HFMA2 R13, R26, R17.reuse, R13 ;  /* 0x000000111a0d7231 */ /* 0x080fe4000000000d */
[-C--:B------:R-:W-:Y:S02]  /*36f0*/  HFMA2 R12, R27, R17.reuse, R12 ;  /* 0x000000111b0c7231 */ /* 0x080fe4000000000c */
[-C--:B------:R-:W-:Y:S02]  /*3700*/  HFMA2 R15, R24, R17.reuse, R15 ;  /* 0x00000011180f7231 */ /* 0x080fe4000000000f */
[----:B------:R-:W-:Y:S02]  /*3710*/  HFMA2 R16, R25, R17, R14 ;  /* 0x0000001119107231 */ /* 0x000fe4000000000e */
[-C--:B------:R-:W-:Y:S01]  /*3720*/  HFMA2 R66, R36, R18.reuse, R13 ;  /* 0x0000001224427231 */ /* 0x080fe2000000000d */
[----:B------:R-:W-:Y:S01]  /*3730*/  MOV R13, UR8 ;  /* 0x00000008000d7c02 */ /* 0x000fe20008000f00 */
[----:B------:R-:W-:-:S02]  /*3740*/  HFMA2 R30, R37, R18, R12 ;  /* 0x00000012251e7231 */ /* 0x000fc4000000000c */
[-C--:B------:R-:W-:Y:S02]  /*3750*/  HFMA2 R67, R32, R18.reuse, R16 ;  /* 0x0000001220437231 */ /* 0x080fe40000000010 */
[----:B------:R-:W-:Y:S02]  /*3760*/  HFMA2 R18, R31, R18, R15 ;  /* 0x000000121f127231 */ /* 0x000fe4000000000f */
[----:B------:R-:W-:-:S04]  /*3770*/  IMAD.WIDE R64, R13, 0x4, R64 ;  /* 0x000000040d407825 */ /* 0x000fc800078e0240 */
[-C--:B------:R-:W-:Y:S01]  /*3780*/  HFMA2 R30, R38, R19.reuse, R30 ;  /* 0x00000013261e7231 */ /* 0x080fe2000000001e */
[----:B------:R-:W1:Y:S01]  /*3790*/  LDS.128 R12, [UR6+0x430] ;  /* 0x00043006ff0c7984 */ /* 0x000e620008000c00 */
[-C--:B------:R-:W-:Y:S02]  /*37a0*/  HFMA2 R18, R49, R19.reuse, R18 ;  /* 0x0000001331127231 */ /* 0x080fe40000000012 */
[-C--:B------:R-:W-:Y:S02]  /*37b0*/  HFMA2 R67, R48, R19.reuse, R67 ;  /* 0x0000001330437231 */ /* 0x080fe40000000043 */
[----:B------:R-:W-:Y:S01]  /*37c0*/  HFMA2 R66, R39, R19, R66 ;  /* 0x0000001327427231 */ /* 0x000fe20000000042 */
[----:B------:R-:W-:Y:S01]  /*37d0*/  MOV R17, R64 ;  /* 0x0000004000117202 */ /* 0x000fe20000000f00 */
[----:B------:R-:W-:Y:S02]  /*37e0*/  HFMA2 R44, R18, R58, R44 ;  /* 0x0000003a122c7231 */ /* 0x000fe4000000002c */
[----:B------:R-:W-:-:S02]  /*37f0*/  HFMA2 R47, R30, R61, R47 ;  /* 0x0000003d1e2f7231 */ /* 0x000fc4000000002f */
[----:B------:R-:W-:Y:S01]  /*3800*/  HFMA2 R46, R66, R60, R46 ;  /* 0x0000003c422e7231 */ /* 0x000fe2000000002e */
[----:B------:R-:W-:Y:S01]  /*3810*/  UIADD3 UR6, UPT, UPT, UR6, 0x40, URZ ;  /* 0x0000004006067890 */ /* 0x000fe2000fffe0ff */
[----:B------:R-:W-:Y:S01]  /*3820*/  HFMA2 R45, R67, R59, R45 ;  /* 0x0000003b432d7231 */ /* 0x000fe2000000002d */
        /* <DEDUP_REMOVED lines=18> */
[-C--:B-1----:R-:W-:Y:S02]  /*3950*/  HFMA2 R23, R23, R12.reuse, RZ.H0_H0 ;  /* 0x0000000c17177231 */ /* 0x082fe400000400ff */
[----:B------:R-:W-:Y:S02]  /*3960*/  HFMA2 R29, R29, R12, RZ ;  /* 0x0000000c1d1d7231 */ /* 0x000fe400000000ff */
[----:B------:R-:W-:Y:S02]  /*3970*/  HFMA2 R41, R30, R60, R41 ;  /* 0x0000003c1e297231 */ /* 0x000fe40000000029 */
        /* <DEDUP_REMOVED lines=21> */
.L_x_909:
        /* <DEDUP_REMOVED lines=8> */
[----:B-1----:R-:W-:Y:S01]  /*3b50*/  UIMAD UR4, UR4, UR8, URZ ;  /* 0x00000008040472a4 */ /* 0x002fe2000f8e02ff */
[----:B0-----:R-:W-:-:S05]  /*3b60*/  LEA R0, R0, R5, 0x7 ;  /* 0x0000000500007211 */ /* 0x001fca00078e38ff */
[----:B------:R-:W-:Y:S02]  /*3b70*/  MOV R5, UR4 ;  /* 0x0000000400057c02 */ /* 0x000fe40008000f00 */
[----:B------:R-:W-:-:S05]  /*3b80*/  SHF.L.U32 R0, R0, 0x2, RZ ;  /* 0x0000000200007819 */ /* 0x000fca00000006ff */
        /* <DEDUP_REMOVED lines=13> */
.L_x_915:
[----:B------:R-:W0:Y:S02]  /*3c60*/  LDS R4, [R0] ;  /* 0x0000000000047984 */ /* 0x000e240000000800 */
[----:B0-----:R-:W-:-:S05]  /*3c70*/  HADD2 R5, R4, R35 ;  /* 0x0000002304057230 */ /* 0x001fca0000000000 */
[----:B------:R-:W0:Y:S02]  /*3c80*/  ATOMS.CAST.SPIN P0, [R0], R4, R5 ;  /* 0x000000040000758d */ /* 0x000e240001800005 */
[----:B0-----:R-:W-:Y:S05]  /*3c90*/  @!P0 BRA `(.L_x_915) ;  /* 0xfffffffc00f08947 */ /* 0x001fea000383ffff */
[----:B------:R-:W-:Y:S05]  /*3ca0*/  BRA `(.L_x_913) ;  /* 0x00000000000c7947 */ /* 0x000fea0003800000 */
.L_x_914:
[----:B------:R-:W2:Y:S02]  /*3cb0*/  LD.E R0, desc[UR10][R2.64] ;  /* 0x0000000a02007980 */ /* 0x000ea4000c101900 */
[----:B--2---:R-:W-:-:S05]  /*3cc0*/  IADD3 R5, PT, PT, R35, R0, RZ ;  /* 0x0000000023057210 */ /* 0x004fca0007ffe0ff */
[----:B------:R0:W-:Y:S02]  /*3cd0*/  ST.E desc[UR10][R2.64], R5 ;  /* 0x0000000502007985 */ /* 0x0001e4000c10190a */
.L_x_913:
[----:B------:R-:W-:Y:S05]  /*3ce0*/  BSYNC.RECONVERGENT B0 ;  /* 0x0000000000007941 */ /* 0x000fea0003800200 */
.L_x_912:
[----:B------:R1:W-:Y:S01]  /*3cf0*/  ATOM.E.ADD.F16x2.RN.STRONG.GPU P0, RZ, desc[UR10][R2.64+0x4], R7 ;  /* 0x8000040702ff79a2 */ /* 0x0003e2000c10e10a */
[----:B------:R-:W-:Y:S04]  /*3d00*/  BSSY.RECONVERGENT B0, `(.L_x_916) ;  /* 0x000000e000007945 */ /* 0x000fe80003800200 */
[----:B-1----:R-:W-:Y:S05]  /*3d10*/  @P0 BRA `(.L_x_917) ;  /* 0x0000000000300947 */ /* 0x002fea0003800000 */
[----:B------:R-:W1:Y:S02]  /*3d20*/  QSPC.E.S P0, RZ, [R2+0x4] ;  /* 0x0000040002ff73aa */ /* 0x000e640000000500 */
[----:B-1----:R-:W-:Y:S05]  /*3d30*/  @!P0 BRA `(.L_x_918) ;  /* 0x00000000001c8947 */ /* 0x002fea0003800000 */
[----:B------:R-:W-:-:S04]  /*3d40*/  MOV R4, R2 ;  /* 0x0000000200047202 */ /* 0x000fc80000000f00 */
[----:B------:R-:W-:-:S07]  /*3d50*/  MOV R0, R4 ;  /* 0x0000000400007202 */ /* 0x000fce0000000f00 */
.L_x_919:
[----:B------:R-:W0:Y:S02]  /*3d60*/  LDS R4, [R0+0x4] ;  /* 0x0000040000047984 */ /* 0x000e240000000800 */
[----:B0-----:R-:W-:-:S05]  /*3d70*/  HFMA2 R5, R4, 1, 1, R7 ;  /* 0x3c003c0004057831 */ /* 0x001fca0000000007 */
[----:B------:R-:W0:Y:S02]  /*3d80*/  ATOMS.CAST.SPIN P0, [R0+0x4], R4, R5 ;  /* 0x000004040000758d */ /* 0x000e240001800005 */
[----:B0-----:R-:W-:Y:S05]  /*3d90*/  @!P0 BRA `(.L_x_919) ;  /* 0xfffffffc00f08947 */ /* 0x001fea000383ffff */
[----:B------:R-:W-:Y:S05]  /*3da0*/  BRA `(.L_x_917) ;  /* 0x00000000000c7947 */ /* 0x000fea0003800000 */
.L_x_918:
[----:B------:R-:W0:Y:S02]  /*3db0*/  LD.E R0, desc[UR10][R2.64+0x4] ;  /* 0x0000040a02007980 */ /* 0x000e24000c101900 */
[----:B0-----:R-:W-:-:S05]  /*3dc0*/  IADD3 R5, PT, PT, R7, R0, RZ ;  /* 0x0000000007057210 */ /* 0x001fca0007ffe0ff */
[----:B------:R1:W-:Y:S02]  /*3dd0*/  ST.E desc[UR10][R2.64+0x4], R5 ;  /* 0x0000040502007985 */ /* 0x0003e4000c10190a */
.L_x_917:
[----:B------:R-:W-:Y:S05]  /*3de0*/  BSYNC.RECONVERGENT B0 ;  /* 0x0000000000007941 */ /* 0x000fea0003800200 */
.L_x_916:
[----:B------:R-:W-:Y:S01]  /*3df0*/  HADD2 R52, R52.H0_H0, R52.H1_H1 ;  /* 0x3000003434347230 */ /* 0x000fe20000000800 */
[----:B01----:R-:W-:Y:S01]  /*3e00*/  MOV R5, UR8 ;  /* 0x0000000800057c02 */ /* 0x003fe20008000f00 */
[----:B------:R-:W-:-:S04]  /*3e10*/  HADD2 R26, R53.H0_H0, R53.H1_H1 ;  /* 0x30000035351a7230 */ /* 0x000fc80000000800 */
[----:B------:R-:W-:Y:S01]  /*3e20*/  IMAD.WIDE R2, R5, 0x2, R2 ;  /* 0x0000000205027825 */ /* 0x000fe200078e0202 */
        /* <DEDUP_REMOVED lines=13> */
.L_x_923:
[----:B------:R-:W0:Y:S02]  /*3f00*/  LDS R4, [R0] ;  /* 0x0000000000047984 */ /* 0x000e240000000800 */
[----:B0-----:R-:W-:-:S05]  /*3f10*/  HADD2 R5, R4, R7 ;  /* 0x0000000704057230 */ /* 0x001fca0000000000 */
[----:B------:R-:W0:Y:S02]  /*3f20*/  ATOMS.CAST.SPIN P0, [R0], R4, R5 ;  /* 0x000000040000758d */ /* 0x000e240001800005 */
[----:B0-----:R-:W-:Y:S05]  /*3f30*/  @!P0 BRA `(.L_x_923) ;  /* 0xfffffffc00f08947 */ /* 0x001fea000383ffff */
[----:B------:R-:W-:Y:S05]  /*3f40*/  BRA `(.L_x_921) ;  /* 0x00000000000c7947 */ /* 0x000fea0003800000 */
.L_x_922:
[----:B------:R-:W2:Y:S02]  /*3f50*/  LD.E R0, desc[UR10][R2.64] ;  /* 0x0000000a02007980 */ /* 0x000ea4000c101900 */
[----:B--2---:R-:W-:-:S05]  /*3f60*/  IADD3 R5, PT, PT, R7, R0, RZ ;  /* 0x0000000007057210 */ /* 0x004fca0007ffe0ff */
[----:B------:R0:W-:Y:S02]  /*3f70*/  ST.E desc[UR10][R2.64], R5 ;  /* 0x0000000502007985 */ /* 0x0001e4000c10190a */
.L_x_921:
[----:B------:R-:W-:Y:S05]  /*3f80*/  BSYNC.RECONVERGENT B0 ;  /* 0x0000000000007941 */ /* 0x000fea0003800200 */
.L_x_920:
[----:B------:R1:W-:Y:S01]  /*3f90*/  ATOM.E.ADD.F16x2.RN.STRONG.GPU P0, RZ, desc[UR10][R2.64+0x4], R9 ;  /* 0x8000040902ff79a2 */ /* 0x0003e2000c10e10a */
[----:B------:R-:W-:Y:S04]  /*3fa0*/  BSSY.RECONVERGENT B0, `(.L_x_924) ;  /* 0x000000e000007945 */ /* 0x000fe80003800200 */
[----:B-1----:R-:W-:Y:S05]  /*3fb0*/  @P0 BRA `(.L_x_925) ;  /* 0x0000000000300947 */ /* 0x002fea0003800000 */
[----:B------:R-:W1:Y:S02]  /*3fc0*/  QSPC.E.S P0, RZ, [R2+0x4] ;  /* 0x0000040002ff73aa */ /* 0x000e640000000500 */
[----:B-1----:R-:W-:Y:S05]  /*3fd0*/  @!P0 BRA `(.L_x_926) ;  /* 0x00000000001c8947 */ /* 0x002fea0003800000 */
[----:B------:R-:W-:-:S04]  /*3fe0*/  MOV R4, R2 ;  /* 0x0000000200047202 */ /* 0x000fc80000000f00 */
[----:B------:R-:W-:-:S07]  /*3ff0*/  MOV R0, R4 ;  /* 0x0000000400007202 */ /* 0x000fce0000000f00 */
.L_x_927:
[----:B------:R-:W0:Y:S02]  /*4000*/  LDS R4, [R0+0x4] ;  /* 0x0000040000047984 */ /* 0x000e240000000800 */
[----:B0-----:R-:W-:-:S05]  /*4010*/  HFMA2 R5, R4, 1, 1, R9 ;  /* 0x3c003c0004057831 */ /* 0x001fca0000000009 */
[----:B------:R-:W0:Y:S02]  /*4020*/  ATOMS.CAST.SPIN P0, [R0+0x4], R4, R5 ;  /* 0x000004040000758d */ /* 0x000e240001800005 */
[----:B0-----:R-:W-:Y:S05]  /*4030*/  @!P0 BRA `(.L_x_927) ;  /* 0xfffffffc00f08947 */ /* 0x001fea000383ffff */
[----:B------:R-:W-:Y:S05]  /*4040*/  BRA `(.L_x_925) ;  /* 0x00000000000c7947 */ /* 0x000fea0003800000 */
.L_x_926:
[----:B------:R-:W0:Y:S02]  /*4050*/  LD.E R0, desc[UR10][R2.64+0x4] ;  /* 0x0000040a02007980 */ /* 0x000e24000c101900 */
[----:B0-----:R-:W-:-:S05]  /*4060*/  IADD3 R5, PT, PT, R9, R0, RZ ;  /* 0x0000000009057210 */ /* 0x001fca0007ffe0ff */
[----:B------:R1:W-:Y:S02]  /*4070*/  ST.E desc[UR10][R2.64+0x4], R5 ;  /* 0x0000040502007985 */ /* 0x0003e4000c10190a */
.L_x_925:
[----:B------:R-:W-:Y:S05]  /*4080*/  BSYNC.RECONVERGENT B0 ;  /* 0x0000000000007941 */ /* 0x000fea0003800200 */
.L_x_924:
        /* <DEDUP_REMOVED lines=17> */
.L_x_931:
[----:B------:R-:W0:Y:S02]  /*41a0*/  LDS R2, [R0] ;  /* 0x0000000000027984 */ /* 0x000e240000000800 */
[----:B0-----:R-:W-:-:S05]  /*41b0*/  HADD2 R3, R2, R47 ;  /* 0x0000002f02037230 */ /* 0x001fca0000000000 */
[----:B------:R-:W0:Y:S02]  /*41c0*/  ATOMS.CAST.SPIN P0, [R0], R2, R3 ;  /* 0x000000020000758d */ /* 0x000e240001800003 */
[----:B0-----:R-:W-:Y:S05]  /*41d0*/  @!P0 BRA `(.L_x_931) ;  /* 0xfffffffc00f08947 */ /* 0x001fea000383ffff */
[----:B------:R-:W-:Y:S05]  /*41e0*/  BRA `(.L_x_929) ;  /* 0x00000000000c7947 */ /* 0x000fea0003800000 */
.L_x_930:
[----:B------:R-:W2:Y:S02]  /*41f0*/  LD.E R0, desc[UR10][R4.64] ;  /* 0x0000000a04007980 */ /* 0x000ea4000c101900 */
[----:B--2---:R-:W-:-:S05]  /*4200*/  IADD3 R3, PT, PT, R47, R0, RZ ;  /* 0x000000002f037210 */ /* 0x004fca0007ffe0ff */
[----:B------:R0:W-:Y:S02]  /*4210*/  ST.E desc[UR10][R4.64], R3 ;  /* 0x0000000304007985 */ /* 0x0001e4000c10190a */
.L_x_929:
[----:B------:R-:W-:Y:S05]  /*4220*/  BSYNC.RECONVERGENT B0 ;  /* 0x0000000000007941 */ /* 0x000fea0003800200 */
.L_x_928:
[----:B------:R1:W-:Y:S01]  /*4230*/  ATOM.E.ADD.F16x2.RN.STRONG.GPU P0, RZ, desc[UR10][R4.64+0x4], R45 ;  /* 0x8000042d04ff79a2 */ /* 0x0003e2000c10e10a */
[----:B------:R-:W-:Y:S04]  /*4240*/  BSSY.RECONVERGENT B0, `(.L_x_932) ;  /* 0x000000e000007945 */ /* 0x000fe80003800200 */
[----:B-1----:R-:W-:Y:S05]  /*4250*/  @P0 BRA `(.L_x_933) ;  /* 0x0000000000300947 */ /* 0x002fea0003800000 */
[----:B------:R-:W1:Y:S02]  /*4260*/  QSPC.E.S P0, RZ, [R4+0x4] ;  /* 0x0000040004ff73aa */ /* 0x000e640000000500 */
[----:B-1----:R-:W-:Y:S05]  /*4270*/  @!P0 BRA `(.L_x_934) ;  /* 0x00000000001c8947 */ /* 0x002fea0003800000 */
[----:B------:R-:W-:-:S04]  /*4280*/  MOV R2, R4 ;  /* 0x0000000400027202 */ /* 0x000fc80000000f00 */
[----:B------:R-:W-:-:S07]  /*4290*/  MOV R0, R2 ;  /* 0x0000000200007202 */ /* 0x000fce0000000f00 */
.L_x_935:
[----:B------:R-:W0:Y:S02]  /*42a0*/  LDS R2, [R0+0x4] ;  /* 0x0000040000027984 */ /* 0x000e240000000800 */
[----:B0-----:R-:W-:-:S05]  /*42b0*/  HFMA2 R3, R2, 1, 1, R45 ;  /* 0x3c003c0002037831 */ /* 0x001fca000000002d */
[----:B------:R-:W0:Y:S02]  /*42c0*/  ATOMS.CAST.SPIN P0, [R0+0x4], R2, R3 ;  /* 0x000004020000758d */ /* 0x000e240001800003 */
[----:B0-----:R-:W-:Y:S05]  /*42d0*/  @!P0 BRA `(.L_x_935) ;  /* 0xfffffffc00f08947 */ /* 0x001fea000383ffff */
[----:B------:R-:W-:Y:S05]  /*42e0*/  BRA `(.L_x_933) ;  /* 0x00000000000c7947 */ /* 0x000fea0003800000 */
.L_x_934:
[----:B------:R-:W0:Y:S02]  /*42f0*/  LD.E R0, desc[UR10][R4.64+0x4] ;  /* 0x0000040a04007980 */ /* 0x000e24000c101900 */
[----:B0-----:R-:W-:-:S05]  /*4300*/  IADD3 R3, PT, PT, R45, R0, RZ ;  /* 0x000000002d037210 */ /* 0x001fca0007ffe0ff */
[----:B------:R1:W-:Y:S02]  /*4310*/  ST.E desc[UR10][R4.64+0x4], R3 ;  /* 0x0000040304007985 */ /* 0x0003e4000c10190a */
.L_x_933:
[----:B------:R-:W-:Y:S05]  /*4320*/  BSYNC.RECONVERGENT B0 ;  /* 0x0000000000007941 */ /* 0x000fea0003800200 */
.L_x_932:
        /* <DEDUP_REMOVED lines=17> */
.L_x_939:
[----:B------:R-:W0:Y:S02]  /*4440*/  LDS R2, [R0] ;  /* 0x0000000000027984 */ /* 0x000e240000000800 */
[----:B0-----:R-:W-:-:S05]  /*4450*/  HADD2 R3, R2, R7 ;  /* 0x0000000702037230 */ /* 0x001fca0000000000 */
[----:B------:R-:W0:Y:S02]  /*4460*/  ATOMS.CAST.SPIN P0, [R0], R2, R3 ;  /* 0x000000020000758d */ /* 0x000e240001800003 */
[----:B0-----:R-:W-:Y:S05]  /*4470*/  @!P0 BRA `(.L_x_939) ;  /* 0xfffffffc00f08947 */ /* 0x001fea000383ffff */
[----:B------:R-:W-:Y:S05]  /*4480*/  BRA `(.L_x_937) ;  /* 0x00000000000c7947 */ /* 0x000fea0003800000 */
.L_x_938:
[----:B------:R-:W2:Y:S02]  /*4490*/  LD.E R0, desc[UR10][R4.64] ;  /* 0x0000000a04007980 */ /* 0x000ea4000c101900 */
[----:B--2---:R-:W-:-:S05]  /*44a0*/  IADD3 R3, PT, PT, R7, R0, RZ ;  /* 0x0000000007037210 */ /* 0x004fca0007ffe0ff */
[----:B------:R0:W-:Y:S02]  /*44b0*/  ST.E desc[UR10][R4.64], R3 ;  /* 0x0000000304007985 */ /* 0x0001e4000c10190a */
.L_x_937:
[----:B------:R-:W-:Y:S05]  /*44c0*/  BSYNC.RECONVERGENT B0 ;  /* 0x0000000000007941 */ /* 0x000fea0003800200 */
.L_x_936:
        /* <DEDUP_REMOVED lines=8> */
.L_x_944:
[----:B------:R-:W0:Y:S02]  /*4550*/  LDS R2, [R0+0x4] ;  /* 0x0000040000027984 */ /* 0x000e240000000800 */
[----:B0-----:R-:W-:-:S05]  /*4560*/  HFMA2 R3, R2, 1, 1, R43 ;  /* 0x3c003c0002037831 */ /* 0x001fca000000002b */
[----:B------:R-:W0:Y:S02]  /*4570*/  ATOMS.CAST.SPIN P0, [R0+0x4], R2, R3 ;  /* 0x000004020000758d */ /* 0x000e240001800003 */
[----:B0-----:R-:W-:Y:S05]  /*4580*/  @!P0 BRA `(.L_x_944) ;  /* 0xfffffffc00f08947 */ /* 0x001fea000383ffff */
[----:B------:R-:W-:Y:S05]  /*4590*/  BSYNC.RECONVERGENT B1 ;  /* 0x0000000000017941 */ /* 0x000fea0003800200 */
.L_x_943:
[----:B------:R-:W-:Y:S05]  /*45a0*/  BRA `(.L_x_941) ;  /* 0x00000000000c7947 */ /* 0x000fea0003800000 */
.L_x_942:
[----:B------:R-:W0:Y:S02]  /*45b0*/  LD.E R0, desc[UR10][R4.64+0x4] ;  /* 0x0000040a04007980 */ /* 0x000e24000c101900 */
[----:B0-----:R-:W-:-:S05]  /*45c0*/  IADD3 R3, PT, PT, R43, R0, RZ ;  /* 0x000000002b037210 */ /* 0x001fca0007ffe0ff */
[----:B------:R1:W-:Y:S02]  /*45d0*/  ST.E desc[UR10][R4.64+0x4], R3 ;  /* 0x0000040304007985 */ /* 0x0003e4000c10190a */
.L_x_941:
[----:B------:R-:W-:Y:S05]  /*45e0*/  BSYNC.RECONVERGENT B0 ;  /* 0x0000000000007941 */ /* 0x000fea0003800200 */
.L_x_940:
[----:B------:R-:W-:Y:S01]  /*45f0*/  HADD2 R66, R66.H0_H0, R66.H1_H1 ;  /* 0x3000004242427230 */ /* 0x000fe20000000800 */
[----:B01----:R-:W-:Y:S01]  /*4600*/  MOV R3, UR8 ;  /* 0x0000000800037c02 */ /* 0x003fe20008000f00 */
[----:B------:R-:W-:-:S04]  /*4610*/  HADD2 R33, R65.H0_H0, R65.H1_H1 ;  /* 0x3000004141217230 */ /* 0x000fc80000000800 */
[----:B------:R-:W-:Y:S01]  /*4620*/  IMAD.WIDE R4, R3, 0x2, R4 ;  /* 0x0000000203047825 */ /* 0x000fe200078e0204 */
        /* <DEDUP_REMOVED lines=13> */
.L_x_948:
[----:B------:R-:W0:Y:S02]  /*4700*/  LDS R2, [R0] ;  /* 0x0000000000027984 */ /* 0x000e240000000800 */
[----:B0-----:R-:W-:-:S05]  /*4710*/  HADD2 R3, R2, R7 ;  /* 0x0000000702037230 */ /* 0x001fca0000000000 */
[----:B------:R-:W0:Y:S02]  /*4720*/  ATOMS.CAST.SPIN P0, [R0], R2, R3 ;  /* 0x000000020000758d */ /* 0x000e240001800003 */
[----:B0-----:R-:W-:Y:S05]  /*4730*/  @!P0 BRA `(.L_x_948) ;  /* 0xfffffffc00f08947 */ /* 0x001fea000383ffff */
[----:B------:R-:W-:Y:S05]  /*4740*/  BRA `(.L_x_946) ;  /* 0x00000000000c7947 */ /* 0x000fea0003800000 */
.L_x_947:
[----:B------:R-:W2:Y:S02]  /*4750*/  LD.E R0, desc[UR10][R4.64] ;  /* 0x0000000a04007980 */ /* 0x000ea4000c101900 */
[----:B--2---:R-:W-:-:S05]  /*4760*/  IADD3 R3, PT, PT, R7, R0, RZ ;  /* 0x0000000007037210 */ /* 0x004fca0007ffe0ff */
[----:B------:R0:W-:Y:S02]  /*4770*/  ST.E desc[UR10][R4.64], R3 ;  /* 0x0000000304007985 */ /* 0x0001e4000c10190a */
.L_x_946:
[----:B------:R-:W-:Y:S05]  /*4780*/  BSYNC.RECONVERGENT B0 ;  /* 0x0000000000007941 */ /* 0x000fea0003800200 */
.L_x_945:
[----:B------:R1:W-:Y:S02]  /*4790*/  ATOM.E.ADD.F16x2.RN.STRONG.GPU P0, RZ, desc[UR10][R4.64+0x4], R9 ;  /* 0x8000040904ff79a2 */ /* 0x0003e4000c10e10a */
[----:B-1----:R-:W-:Y:S05]  /*47a0*/  @P0 EXIT ;  /* 0x000000000000094d */ /* 0x002fea0003800000 */
[----:B------:R-:W1:Y:S02]  /*47b0*/  QSPC.E.S P0, RZ, [R4+0x4] ;  /* 0x0000040004ff73aa */ /* 0x000e640000000500 */
[----:B-1----:R-:W-:Y:S05]  /*47c0*/  @!P0 BRA `(.L_x_949) ;  /* 0x00000000001c8947 */ /* 0x002fea0003800000 */
[----:B------:R-:W-:-:S04]  /*47d0*/  MOV R2, R4 ;  /* 0x0000000400027202 */ /* 0x000fc80000000f00 */
[----:B------:R-:W-:-:S07]  /*47e0*/  MOV R0, R2 ;  /* 0x0000000200007202 */ /* 0x000fce0000000f00 */
.L_x_950:
[----:B------:R-:W0:Y:S02]  /*47f0*/  LDS R2, [R0+0x4] ;  /* 0x0000040000027984 */ /* 0x000e240000000800 */
[----:B0-----:R-:W-:-:S05]  /*4800*/  HFMA2 R3, R2, 1, 1, R9 ;  /* 0x3c003c0002037831 */ /* 0x001fca0000000009 */
[----:B------:R-:W0:Y:S02]  /*4810*/  ATOMS.CAST.SPIN P0, [R0+0x4], R2, R3 ;  /* 0x000004020000758d */ /* 0x000e240001800003 */
[----:B0-----:R-:W-:Y:S05]  /*4820*/  @!P0 BRA `(.L_x_950) ;  /* 0xfffffffc00f08947 */ /* 0x001fea000383ffff */
[----:B------:R-:W-:Y:S05]  /*4830*/  EXIT ;  /* 0x000000000000794d */ /* 0x000fea0003800000 */
.L_x_949:
[----:B------:R-:W0:Y:S02]  /*4840*/  LD.E R0, desc[UR10][R4.64+0x4] ;  /* 0x0000040a04007980 */ /* 0x000e24000c101900 */
[----:B0-----:R-:W-:-:S05]  /*4850*/  IADD3 R3, PT, PT, R9, R0, RZ ;  /* 0x0000000009037210 */ /* 0x001fca0007ffe0ff */
[----:B------:R-:W-:Y:S01]  /*4860*/  ST.E desc[UR10][R4.64+0x4], R3 ;  /* 0x0000040304007985 */ /* 0x000fe2000c10190a */
[----:B------:R-:W-:Y:S05]  /*4870*/  EXIT ;  /* 0x000000000000794d */ /* 0x000fea0003800000 */
.L_x_951:
        /* <DEDUP_REMOVED lines=16> */
.L_x_3306:


//--------------------- .text._Z28gemm_half_q_half_gptq_kernelILi4ELb0ELb1EEvPK6__halfPKjS4_S2_PS0_iiiiiPKtibS2_i --------------------------
	.section	.text._Z28gemm_half_q_half_gptq_kernelILi4ELb0ELb1EEvPK6__halfPKjS4_S2_PS0_iiiiiPKtibS2_i,"ax",@progbits
	.align	128
        .global         _Z28gemm_half_q_half_gptq_kernelILi4ELb0ELb1EEvPK6__halfPKjS4_S2_PS0_iiiiiPKtibS2_i
        .type           _Z28gemm_half_q_half_gptq_kernelILi4ELb0ELb1EEvPK6__halfPKjS4_S2_PS0_iiiiiPKtibS2_i,@function
        .size           _Z28gemm_half_q_half_gptq_kernelILi4ELb0ELb1EEvPK6__halfPKjS4_S2_PS0_iiiiiPKtibS2_i,(.L_x_3307 - _Z28gemm_half_q_half_gptq_kernelILi4ELb0ELb1EEvPK6__halfPKjS4_S2_PS0_iiiiiPKtibS2_i)
        .other          _Z28gemm_half_q_half_gptq_kernelILi4ELb0ELb1EEvPK6__halfPKjS4_S2_PS0_iiiiiPKtibS2_i,@"STO_CUDA_ENTRY STV_DEFAULT"
_Z28gemm_half_q_half_gptq_kernelILi4ELb0ELb1EEvPK6__halfPKjS4_S2_PS0_iiiiiPKtibS2_i:
.text._Z28gemm_half_q_half_gptq_kernelILi4ELb0ELb1EEvPK6__halfPKjS4_S2_PS0_iiiiiPKtibS2_i:
        /* <DEDUP_REMOVED lines=27> */
[----:B------:R-:W-:Y:S02]  /*01b0*/  IADD3 R6, PT, PT, R4, R0, RZ ;  /* 0x0000000004067210 */ /* 0x000fe40007ffe0ff */
[C---:B------:R-:W-:Y:S02]  /*01c0*/  IADD3 R5, P0, PT, R3.reuse, R4, RZ ;  /* 0x0000000403057210 */ /* 0x040fe40007f1e0ff */
[----:B------:R-:W-:Y:S02]  /*01d0*/  IADD3 R7, PT, PT, R6, R0, RZ ;  /* 0x0000000006077210 */ /* 0x000fe40007ffe0ff */
[----:B------:R-:W-:Y:S02]  /*01e0*/  LEA.HI.X.SX32 R8, R4, RZ, 0x1, P0 ;  /* 0x000000ff04087211 */ /* 0x000fe400000f0eff */
[----:B------:R-:W-:Y:S02]  /*01f0*/  IADD3 R11, P1, PT, R3, R6, RZ ;  /* 0x00000006030b7210 */ /* 0x000fe40007f3e0ff */
[----:B------:R-:W-:-:S02]  /*0200*/  IADD3 R10, PT, PT, R7, R0, RZ ;  /* 0x00000000070a7210 */ /* 0x000fc40007ffe0ff */
[----:B0-----:R-:W-:Y:S02]  /*0210*/  LEA R4, P0, R5, UR12, 0x1 ;  /* 0x0000000c05047c11 */ /* 0x001fe4000f8008ff */
[----:B------:R-:W-:Y:S02]  /*0220*/  IADD3 R9, P2, PT, R3, R7, RZ ;  /* 0x0000000703097210 */ /* 0x000fe40007f5e0ff */
[----:B------:R-:W-:Y:S02]  /*0230*/  LEA.HI.X R5, R5, UR13, R8, 0x1, P0 ;  /* 0x0000000d05057c11 */ /* 0x000fe400080f0c08 */
[----:B------:R-:W-:Y:S02]  /*0240*/  LEA.HI.X.SX32 R14, R6, RZ, 0x1, P1 ;  /* 0x000000ff060e7211 */ /* 0x000fe400008f0eff */
[----:B------:R-:W-:Y:S02]  /*0250*/  LEA R6, P0, R11, UR12, 0x1 ;  /* 0x0000000c0b067c11 */ /* 0x000fe4000f8008ff */
[----:B------:R-:W-:Y:S01]  /*0260*/  IADD3 R3, P3, PT, R3, R10, RZ ;  /* 0x0000000a03037210 */ /* 0x000fe20007f7e0ff */
[----:B------:R-:W2:Y:S01]  /*0270*/  LDG.E.U16.CONSTANT R5, desc[UR10][R4.64] ;  /* 0x0000000a04057981 */ /* 0x000ea2000c1e9500 */
[----:B------:R-:W-:-:S02]  /*0280*/  LEA.HI.X.SX32 R16, R7, RZ, 0x1, P2 ;  /* 0x000000ff07107211 */ /* 0x000fc400010f0eff */
[----:B------:R-:W-:Y:S02]  /*0290*/  LEA.HI.X R7, R11, UR13, R14, 0x1, P0 ;  /* 0x0000000d0b077c11 */ /* 0x000fe400080f0c0e */
[----:B------:R-:W-:Y:S02]  /*02a0*/  LEA.HI.X.SX32 R14, R10, RZ, 0x1, P3 ;  /* 0x000000ff0a0e7211 */ /* 0x000fe400018f0eff */
[----:B------:R-:W-:Y:S02]  /*02b0*/  LEA R8, P1, R9, UR12, 0x1 ;  /* 0x0000000c09087c11 */ /* 0x000fe4000f8208ff */
[----:B------:R-:W-:Y:S01]  /*02c0*/  LEA R10, P0, R3, UR12, 0x1 ;  /* 0x0000000c030a7c11 */ /* 0x000fe2000f8008ff */
[----:B------:R-:W3:Y:S01]  /*02d0*/  LDG.E.U16.CONSTANT R7, desc[UR10][R6.64] ;  /* 0x0000000a06077981 */ /* 0x000ee2000c1e9500 */
        /* <DEDUP_REMOVED lines=9> */
.L_x_954:
        /* <DEDUP_REMOVED lines=17> */
[----:B------:R-:W-:Y:S01]  /*0480*/  LEA R4, P0, R11, UR12, 0x1 ;  /* 0x0000000c0b047c11 */ /* 0x000fe2000f8008ff */
[----:B------:R-:W2:Y:S01]  /*0490*/  LDG.E.U16.CONSTANT R7, desc[UR10][R6.64] ;  /* 0x0000000a06077981 */ /* 0x000ea2000c1e9500 */
[----:B------:R-:W-:-:S02]  /*04a0*/  LEA.HI.X.SX32 R14, R17, RZ, 0x1, P3 ;  /* 0x000000ff110e7211 */ /* 0x000fc400018f0eff */
        /* <DEDUP_REMOVED lines=12> */
.L_x_953:
[----:B------:R-:W-:Y:S05]  /*0570*/  BSYNC.RECONVERGENT B0 ;  /* 0x0000000000007941 */ /* 0x000fea0003800200 */
.L_x_952:
        /* <DEDUP_REMOVED lines=14> */
[----:B0-----:R-:W-:-:S05]  /*0660*/  IMAD.WIDE R4, R3, 0x2, R4 ;  /* 0x0000000203047825 */ /* 0x001fca00078e0204 */
[----:B------:R2:W-:Y:S01]  /*0670*/  STG.E.64 desc[UR10][R4.64], RZ ;  /* 0x000000ff04007986 */ /* 0x0005e2000c101b0a */
[----:B------:R-:W-:-:S05]  /*0680*/  IMAD.WIDE R6, R7, 0x2, R4 ;  /* 0x0000000207067825 */ /* 0x000fca00078e0204 */
[----:B------:R2:W-:Y:S01]  /*0690*/  STG.E.64 desc[UR10][R6.64], RZ ;  /* 0x000000ff06007986 */ /* 0x0005e2000c101b0a */
[----:B------:R-:W-:-:S05]  /*06a0*/  IMAD.WIDE R8, R9, 0x2, R6 ;  /* 0x0000000209087825 */ /* 0x000fca00078e0206 */
[----:B------:R2:W-:Y:S01]  /*06b0*/  STG.E.64 desc[UR10][R8.64], RZ ;  /* 0x000000ff08007986 */ /* 0x0005e2000c101b0a */
[----:B------:R-:W-:-:S05]  /*06c0*/  IMAD.WIDE R10, R11, 0x2, R8 ;  /* 0x000000020b0a7825 */ /* 0x000fca00078e0208 */
[----:B------:R2:W-:Y:S02]  /*06d0*/  STG.E.64 desc[UR10][R10.64], RZ ;  /* 0x000000ff0a007986 */ /* 0x0005e4000c101b0a */
.L_x_955:
[----:B------:R-:W3:Y:S01]  /*06e0*/  LDCU UR6, c[0x0][0x3b8] ;  /* 0x00007700ff0677ac */ /* 0x000ee20008000800 */
[----:B--2---:R-:W-:-:S04]  /*06f0*/  IABS R8, UR9 ;  /* 0x0000000900087c13 */ /* 0x004fc80008000000 */
[----:B------:R-:W-:Y:S02]  /*0700*/  R2UR UR12, R8 ;  /* 0x00000000080c72ca */ /* 0x000fe400000e0000 */
[----:B---3--:R-:W-:-:S04]  /*0710*/  MOV R3, UR6 ;  /* 0x0000000600037c02 */ /* 0x008fc80008000f00 */
[----:B------:R-:W-:-:S04]  /*0720*/  IABS R6, R3 ;  /* 0x0000000300067213 */ /* 0x000fc80000000000 */
[----:B------:R-:W2:Y:S08]  /*0730*/  I2F.RP R3, R6 ;  /* 0x0000000600037306 */ /* 0x000eb00000209400 */
[----:B--2---:R-:W2:Y:S02]  /*0740*/  MUFU.RCP R3, R3 ;  /* 0x0000000300037308 */ /* 0x004ea40000001000 */
[----:B--2---:R-:W-:-:S06]  /*0750*/  IADD3 R4, PT, PT, R3, 0xffffffe, RZ ;  /* 0x0ffffffe03047810 */ /* 0x004fcc0007ffe0ff */
[----:B01----:R0:W1:Y:S02]  /*0760*/  F2I.FTZ.U32.TRUNC.NTZ R5, R4 ;  /* 0x0000000400057305 */ /* 0x003064000021f000 */
        /* <DEDUP_REMOVED lines=35> */
[----:B------:R-:W-:Y:S02]  /*09a0*/  IADD3 R3, PT, PT, R63, UR12, RZ ;  /* 0x0000000c3f037c10 */ /* 0x000fe4000fffe0ff */
[----:B------:R-:W-:Y:S01]  /*09b0*/  SHF.L.U32 R62, R2, 0x4, RZ ;  /* 0x00000004023e7819 */ /* 0x000fe200000006ff */
[----:B------:R-:W-:Y:S01]  /*09c0*/  UIMAD UR4, UR7, UR8, URZ ;  /* 0x00000008070472a4 */ /* 0x000fe2000f8e02ff */
[----:B------:R-:W0:Y:S01]  /*09d0*/  LDCU.64 UR12, c[0x0][0x388] ;  /* 0x00007100ff0c77ac */ /* 0x000e220008000a00 */
[----:B-1----:R-:W-:-:S05]  /*09e0*/  IMAD.WIDE R6, R3, 0x2, R6 ;  /* 0x0000000203067825 */ /* 0x002fca00078e0206 */
[----:B------:R-:W3:Y:S04]  /*09f0*/  LDG.E.CONSTANT R3, desc[UR10][R6.64] ;  /* 0x0000000a06037981 */ /* 0x000ee8000c1e9900 */
[----:B------:R1:W4:Y:S01]  /*0a00*/  LDG.E.CONSTANT R8, desc[UR10][R6.64+0x4] ;  /* 0x0000040a06087981 */ /* 0x000322000c1e9900 */
[----:B------:R-:W-:Y:S01]  /*0a10*/  LOP3.LUT R62, R62, 0x10, RZ, 0xc0, !PT ;  /* 0x000000103e3e7812 */ /* 0x000fe200078ec0ff */
[----:B------:R-:W-:Y:S01]  /*0a20*/  USHF.L.U32 UR4, UR4, 0x4, URZ ;  /* 0x0000000404047899 */ /* 0x000fe200080006ff */
[----:B------:R-:W-:Y:S01]  /*0a30*/  I2F.F16 R10, -0x40 ;  /* 0xffffffc0000a7906 */ /* 0x000fe20000200c00 */
[----:B------:R-:W-:Y:S01]  /*0a40*/  HFMA2 R48, -RZ, RZ, 0, 0 ;  /* 0x00000000ff307431 */ /* 0x000fe200000001ff */
[----:B------:R-:W-:Y:S01]  /*0a50*/  CS2R R42, SRZ ;  /* 0x00000000002a7805 */ /* 0x000fe2000001ff00 */
[----:B------:R-:W-:Y:S01]  /*0a60*/  HFMA2 R35, -RZ, RZ, 0, 0 ;  /* 0x00000000ff237431 */ /* 0x000fe200000001ff */
[----:B------:R-:W-:Y:S01]  /*0a70*/  MOV R51, RZ ;  /* 0x000000ff00337202 */ /* 0x000fe20000000f00 */
[----:B------:R-:W-:Y:S01]  /*0a80*/  HFMA2 R41, -RZ, RZ, 0, 0 ;  /* 0x00000000ff297431 */ /* 0x000fe200000001ff */
[----:B------:R-:W-:-:S02]  /*0a90*/  IADD3 R12, P0, PT, R63, UR4, RZ ;  /* 0x000000043f0c7c10 */ /* 0x000fc4000ff1e0ff */
[----:B------:R-:W-:Y:S02]  /*0aa0*/  CS2R R46, SRZ ;  /* 0x00000000002e7805 */ /* 0x000fe4000001ff00 */
[----:B-1----:R-:W-:Y:S02]  /*0ab0*/  SHF.R.S32.HI R6, RZ, 0x1f, R63 ;  /* 0x0000001fff067819 */ /* 0x002fe4000001143f */
[----:B------:R-:W-:Y:S02]  /*0ac0*/  CS2R R44, SRZ ;  /* 0x00000000002c7805 */ /* 0x000fe4000001ff00 */
[----:B------:R-:W-:Y:S02]  /*0ad0*/  MOV R17, UR4 ;  /* 0x0000000400117c02 */ /* 0x000fe40008000f00 */
[----:B------:R-:W-:Y:S02]  /*0ae0*/  CS2R R36, SRZ ;  /* 0x0000000000247805 */ /* 0x000fe4000001ff00 */
[----:B0-----:R-:W-:-:S02]  /*0af0*/  LEA R14, P1, R12, UR12, 0x2 ;  /* 0x0000000c0c0e7c11 */ /* 0x001fc4000f8210ff */
[----:B------:R-:W-:Y:S02]  /*0b00*/  CS2R R52, SRZ ;  /* 0x0000000000347805 */ /* 0x000fe4000001ff00 */
[----:B------:R-:W-:Y:S02]  /*0b10*/  LEA.HI.X.SX32 R17, R17, R6, 0x1, P0 ;  /* 0x0000000611117211 */ /* 0x000fe400000f0eff */
[----:B------:R-:W-:Y:S02]  /*0b20*/  ISETP.LE.AND P0, PT, R0, UR9, PT ;  /* 0x0000000900007c0c */ /* 0x000fe4000bf03270 */
[----:B------:R-:W-:Y:S02]  /*0b30*/  LEA.HI.X R12, R12, UR13, R17, 0x2, P1 ;  /* 0x0000000d0c0c7c11 */ /* 0x000fe400088f1411 */
[----:B------:R-:W-:Y:S02]  /*0b40*/  MOV R38, RZ ;  /* 0x000000ff00267202 */ /* 0x000fe40000000f00 */
        /* <DEDUP_REMOVED lines=11> */
[----:B------:R-:W-:Y:S02]  /*0c00*/  LOP3.LUT R2, R2, 0xf, RZ, 0xc0, !PT ;  /* 0x0000000f02027812 */ /* 0x000fe400078ec0ff */
[C-C-:B---3--:R-:W-:Y:S02]  /*0c10*/  PRMT R57, R3.reuse, 0x5410, R3.reuse ;  /* 0x0000541003397816 */ /* 0x148fe40000000003 */
[----:B------:R-:W-:Y:S02]  /*0c20*/  PRMT R58, R3, 0x7632, R3 ;  /* 0x00007632033a7816 */ /* 0x000fe40000000003 */
[----:B------:R-:W-:Y:S01]  /*0c30*/  LOP3.LUT R3, R2, 0xe400, RZ, 0xfc, !PT ;  /* 0x0000e40002037812 */ /* 0x000fe200078efcff */
[----:B------:R2:W3:Y:S01]  /*0c40*/  I2F.F16 R7, R4 ;  /* 0x0000000400077306 */ /* 0x0004e20000200c00 */
[----:B0-----:R-:W-:-:S02]  /*0c50*/  LOP3.LUT R9, R9, 0xe400, RZ, 0xfc, !PT ;  /* 0x0000e40009097812 */ /* 0x001fc400078efcff */
[C-C-:B----4-:R-:W-:Y:S02]  /*0c60*/  PRMT R56, R8.reuse, 0x5410, R8.reuse ;  /* 0x0000541008387816 */ /* 0x150fe40000000008 */
[----:B------:R-:W-:Y:S01]  /*0c70*/  PRMT R55, R8, 0x7632, R8 ;  /* 0x0000763208377816 */ /* 0x000fe20000000008 */
[C---:B-1----:R-:W-:Y:S02]  /*0c80*/  HADD2 R5, R10.reuse.H0_H0, -R5.H0_H0 ;  /* 0xa00000050a057230 */ /* 0x042fe40000000800 */
[----:B------:R0:W1:Y:S01]  /*0c90*/  I2F.F16 R13, R11 ;  /* 0x0000000b000d7306 */ /* 0x0000620000200c00 */
[----:B--2---:R-:W-:Y:S02]  /*0ca0*/  LOP3.LUT R4, R4, 0xe400, RZ, 0xfc, !PT ;  /* 0x0000e40004047812 */ /* 0x004fe400078efcff */
[----:B------:R-:W-:Y:S02]  /*0cb0*/  PRMT R8, R3, 0x5410, R3 ;  /* 0x0000541003087816 */ /* 0x000fe40000000003 */
[----:B------:R-:W-:Y:S01]  /*0cc0*/  PRMT R4, R4, 0x5410, R4 ;  /* 0x0000541004047816 */ /* 0x000fe20000000004 */
[----:B---3--:R-:W-:-:S02]  /*0cd0*/  HADD2 R7, R10.H0_H0, -R7.H0_H0 ;  /* 0xa00000070a077230 */ /* 0x008fc40000000800 */
[----:B------:R2:W3:Y:S01]  /*0ce0*/  I2F.F16 R15, R2 ;  /* 0x00000002000f7306 */ /* 0x0004e20000200c00 */
[----:B0-----:R-:W-:-:S04]  /*0cf0*/  LOP3.LUT R11, R11, 0xe400, RZ, 0xfc, !PT ;  /* 0x0000e4000b0b7812 */ /* 0x001fc800078efcff */
[----:B------:R-:W-:Y:S01]  /*0d00*/  PRMT R6, R11, 0x5410, R11 ;  /* 0x000054100b067816 */ /* 0x000fe2000000000b */
[C---:B-1----:R-:W-:Y:S01]  /*0d10*/  HADD2 R0, R10.reuse.H0_H0, -R13.H0_H0 ;  /* 0xa000000d0a007230 */ /* 0x042fe20000000800 */
[----:B--2---:R-:W-:Y:S01]  /*0d20*/  PRMT R2, R9, 0x5410, R9 ;  /* 0x0000541009027816 */ /* 0x004fe20000000009 */
[----:B---3--:R-:W-:Y:S01]  /*0d30*/  HADD2 R10, R10.H0_H0, -R15.H0_H0 ;  /* 0xa000000f0a0a7230 */ /* 0x008fe20000000800 */
[----:B------:R-:W-:Y:S06]  /*0d40*/  @P0 BRA `(.L_x_956) ;  /* 0x0000002400bc0947 */ /* 0x000fec0003800000 */
[----:B------:R-:W0:Y:S01]  /*0d50*/  S2UR UR7, SR_CgaCtaId ;  /* 0x00000000000779c3 */ /* 0x000e220000008800 */
[----:B------:R-:W-:Y:S01]  /*0d60*/  UIADD3 UR4, UPT, UPT, UR9, UR6, URZ ;  /* 0x0000000609047290 */ /* 0x000fe2000fffe0ff */
[----:B------:R-:W-:Y:S01]  /*0d70*/  MOV R3, R5 ;  /* 0x0000000500037202 */ /* 0x000fe20000000f00 */
[----:B------:R-:W1:Y:S01]  /*0d80*/  LDCU UR8, c[0x0][0x3ac] ;  /* 0x00007580ff0877ac */ /* 0x000e620008000800 */
[----:B------:R-:W-:Y:S02]  /*0d90*/  MOV R5, R7 ;  /* 0x0000000700057202 */ /* 0x000fe40000000f00 */
[----:B------:R-:W-:Y:S01]  /*0da0*/  MOV R7, R0 ;  /* 0x0000000000077202 */ /* 0x000fe20000000f00 */
[----:B------:R-:W-:Y:S01]  /*0db0*/  UMOV UR6, 0x400 ;  /* 0x0000040000067882 */ /* 0x000fe20000000000 */
[----:B------:R-:W-:Y:S02]  /*0dc0*/  MOV R13, R12 ;  /* 0x0000000c000d7202 */ /* 0x000fe40000000f00 */
[----:B------:R-:W-:-:S02]  /*0dd0*/  MOV R0, R10 ;  /* 0x0000000a00007202 */ /* 0x000fc40000000f00 */
[----:B------:R-:W-:Y:S01]  /*0de0*/  MOV R42, RZ ;  /* 0x000000ff002a7202 */ /* 0x000fe20000000f00 */
[----:B0-----:R-:W-:-:S03]  /*0df0*/  ULEA UR6, UR7, UR6, 0x18 ;  /* 0x0000000607067291 */ /* 0x001fc6000f8ec0ff */
[----:B-1----:R-:W-:-:S09]  /*0e00*/  UMOV UR7, UR4 ;  /* 0x0000000400077c82 */ /* 0x002fd20008000000 */
.L_x_958:
[----:B------:R-:W-:Y:S01]  /*0e10*/  MOV R10, R14 ;  /* 0x0000000e000a7202 */ /* 0x000fe20000000f00 */
[----:B------:R-:W0:Y:S01]  /*0e20*/  LDS.128 R20, [UR6] ;  /* 0x00000006ff147984 */ /* 0x000e220008000c00 */
[----:B------:R-:W-:Y:S02]  /*0e30*/  MOV R11, R13 ;  /* 0x0000000d000b7202 */ /* 0x000fe40000000f00 */
[----:B------:R-:W-:-:S03]  /*0e40*/  MOV R67, UR8 ;  /* 0x0000000800437c02 */ /* 0x000fc60008000f00 */
[----:B------:R-:W2:Y:S02]  /*0e50*/  LDG.E.128.CONSTANT R16, desc[UR10][R10.64] ;  /* 0x0000000a0a107981 */ /* 0x000ea4000c1e9d00 */
[----:B------:R-:W-:-:S05]  /*0e60*/  IMAD.WIDE R66, R67, 0x4, R10 ;  /* 0x0000000443427825 */ /* 0x000fca00078e020a */
[----:B------:R1:W5:Y:S01]  /*0e70*/  LDG.E.128.CONSTANT R12, desc[UR10][R66.64] ;  /* 0x0000000a420c7981 */ /* 0x000362000c1e9d00 */
[----:B------:R-:W-:Y:S01]  /*0e80*/  UISETP.NE.AND UP0, UPT, UR9, UR7, UPT ;  /* 0x000000070900728c */ /* 0x000fe2000bf05270 */
[C---:B--2---:R-:W-:Y:S02]  /*0e90*/  LOP3.LUT R27, R16.reuse, 0xf000f, RZ, 0xc0, !PT ;  /* 0x000f000f101b7812 */ /* 0x044fe400078ec0ff */
[----:B------:R-:W-:Y:S02]  /*0ea0*/  LOP3.LUT R24, R16, 0xf000f0, RZ, 0xc0, !PT ;  /* 0x00f000f010187812 */ /* 0x000fe400078ec0ff */
[C---:B------:R-:W-:Y:S02]  /*0eb0*/  LOP3.LUT R25, R17.reuse, 0xf000f, RZ, 0xc0, !PT ;  /* 0x000f000f11197812 */ /* 0x040fe400078ec0ff */
[----:B------:R-:W-:Y:S02]  /*0ec0*/  LOP3.LUT R26, R17, 0xf000f0, RZ, 0xc0, !PT ;  /* 0x00f000f0111a7812 */ /* 0x000fe400078ec0ff */
[----:B------:R-:W-:-:S02]  /*0ed0*/  LOP3.LUT R11, R18, 0xf000f, RZ, 0xc0, !PT ;  /* 0x000f000f120b7812 */ /* 0x000fc400078ec0ff */
[----:B------:R-:W-:Y:S02]  /*0ee0*/  LOP3.LUT R9, R18, 0xf000f0, RZ, 0xc0, !PT ;  /* 0x00f000f012097812 */ /* 0x000fe400078ec0ff */
[----:B------:R-:W-:Y:S01]  /*0ef0*/  LOP3.LUT R10, R19, 0xf000f, RZ, 0xc0, !PT ;  /* 0x000f000f130a7812 */ /* 0x000fe200078ec0ff */
[----:B01----:R-:W-:Y:S06]  /*0f00*/  BRA.U UP0, `(.L_x_957) ;  /* 0x0000000100b47547 */ /* 0x003fec000b800000 */
        /* <DEDUP_REMOVED lines=17> */
[C---:B------:R-:W-:Y:S02]  /*1020*/  LEA.HI R7, R0.reuse, 0x1, RZ, 0x1c ;  /* 0x0000000100077811 */ /* 0x040fe400078fe0ff */
[C---:B------:R-:W-:Y:S02]  /*1030*/  IADD3 R6, PT, PT, R0.reuse, 0x1, RZ ;  /* 0x0000000100067810 */ /* 0x040fe40007ffe0ff */
[----:B------:R-:W-:Y:S02]  /*1040*/  LOP3.LUT R8, R7, 0xf, RZ, 0xc0, !PT ;  /* 0x0000000f07087812 */ /* 0x000fe400078ec0ff */
[C---:B------:R-:W-:Y:S02]  /*1050*/  LEA.HI R7, R0.reuse, 0x1, RZ, 0x18 ;  /* 0x0000000100077811 */ /* 0x040fe400078fc0ff */
[----:B------:R-:W-:Y:S01]  /*1060*/  LEA.HI R0, R0, 0x1, RZ, 0x14 ;  /* 0x0000000100007811 */ /* 0x000fe200078fa0ff */
[----:B------:R1:W2:Y:S01]  /*1070*/  I2F.F16 R2, R8 ;  /* 0x0000000800027306 */ /* 0x0002a20000200c00 */
[----:B------:R-:W-:-:S02]  /*1080*/  LOP3.LUT R6, R6, 0xf, RZ, 0xc0, !PT ;  /* 0x0000000f06067812 */ /* 0x000fc400078ec0ff */
[----:B------:R-:W-:Y:S02]  /*1090*/  LOP3.LUT R28, R7, 0xf, RZ, 0xc0, !PT ;  /* 0x0000000f071c7812 */ /* 0x000fe400078ec0ff */
[----:B------:R-:W-:Y:S02]  /*10a0*/  LOP3.LUT R29, R0, 0xf, RZ, 0xc0, !PT ;  /* 0x0000000f001d7812 */ /* 0x000fe400078ec0ff */
[----:B0-----:R-:W-:Y:S01]  /*10b0*/  LOP3.LUT R4, R8, 0xe400, RZ, 0xfc, !PT ;  /* 0x0000e40008047812 */ /* 0x001fe200078efcff */
[----:B------:R0:W4:Y:S01]  /*10c0*/  I2F.F16 R3, R6 ;  /* 0x0000000600037306 */ /* 0x0001220000200c00 */
[----:B-1----:R-:W-:Y:S02]  /*10d0*/  LOP3.LUT R8, R29, 0xe400, RZ, 0xfc, !PT ;  /* 0x0000e4001d087812 */ /* 0x002fe400078efcff */
[----:B------:R-:W-:Y:S02]  /*10e0*/  PRMT R4, R4, 0x5410, R4 ;  /* 0x0000541004047816 */ /* 0x000fe40000000004 */
[----:B---3--:R-:W-:Y:S01]  /*10f0*/  PRMT R57, R58, 0x5410, R58 ;  /* 0x000054103a397816 */ /* 0x008fe2000000003a */
[----:B--2---:R-:W-:-:S02]  /*1100*/  HADD2 R5, R30.H0_H0, -R2.H0_H0 ;  /* 0xa00000021e057230 */ /* 0x004fc40000000800 */
[----:B------:R-:W1:Y:S01]  /*1110*/  I2F.F16 R7, R28 ;  /* 0x0000001c00077306 */ /* 0x000e620000200c00 */
[----:B------:R-:W-:Y:S02]  /*1120*/  LOP3.LUT R2, R6, 0xe400, RZ, 0xfc, !PT ;  /* 0x0000e40006027812 */ /* 0x000fe400078efcff */
[----:B0-----:R-:W-:Y:S02]  /*1130*/  LOP3.LUT R6, R28, 0xe400, RZ, 0xfc, !PT ;  /* 0x0000e4001c067812 */ /* 0x001fe400078efcff */
[C-C-:B----4-:R-:W-:Y:S01]  /*1140*/  PRMT R56, R55.reuse, 0x5410, R55.reuse ;  /* 0x0000541037387816 */ /* 0x150fe20000000037 */
[----:B------:R-:W-:Y:S02]  /*1150*/  HADD2 R3, R30.H0_H0, -R3.H0_H0 ;  /* 0xa00000031e037230 */ /* 0x000fe40000000800 */
[----:B------:R-:W0:Y:S01]  /*1160*/  I2F.F16 R0, R29 ;  /* 0x0000001d00007306 */ /* 0x000e220000200c00 */
[----:B------:R-:W-:Y:S02]  /*1170*/  PRMT R58, R58, 0x7632, R58 ;  /* 0x000076323a3a7816 */ /* 0x000fe4000000003a */
[----:B------:R-:W-:-:S02]  /*1180*/  PRMT R55, R55, 0x7632, R55 ;  /* 0x0000763237377816 */ /* 0x000fc40000000037 */
[----:B------:R-:W-:Y:S01]  /*1190*/  PRMT R2, R2, 0x5410, R2 ;  /* 0x0000541002027816 */ /* 0x000fe20000000002 */
[C---:B-1----:R-:W-:Y:S01]  /*11a0*/  HADD2 R7, R30.reuse.H0_H0, -R7.H0_H0 ;  /* 0xa00000071e077230 */ /* 0x042fe20000000800 */
[----:B------:R-:W-:Y:S02]  /*11b0*/  PRMT R6, R6, 0x5410, R6 ;  /* 0x0000541006067816 */ /* 0x000fe40000000006 */
[----:B------:R-:W-:Y:S01]  /*11c0*/  PRMT R8, R8, 0x5410, R8 ;  /* 0x0000541008087816 */ /* 0x000fe20000000008 */
[----:B0-----:R-:W-:-:S07]  /*11d0*/  HADD2 R0, R30.H0_H0, -R0.H0_H0 ;  /* 0xa00000001e007230 */ /* 0x001fce0000000800 */
.L_x_957:
        /* <DEDUP_REMOVED lines=8> */
[----:B------:R-:W-:Y:S01]  /*1260*/  HFMA2 R10, R27, 1, 1, R2 ;  /* 0x3c003c001b0a7831 */ /* 0x000fe20000000002 */
[----:B------:R-:W-:Y:S01]  /*1270*/  LOP3.LUT R28, R26, 0x64006400, RZ, 0xfc, !PT ;  /* 0x640064001a1c7812 */ /* 0x000fe200078efcff */
[----:B------:R-:W-:Y:S01]  /*1280*/  HADD2 R26, R29, R4 ;  /* 0x000000041d1a7230 */ /* 0x000fe20000000000 */
[----:B------:R-:W-:Y:S01]  /*1290*/  LOP3.LUT R31, R31, 0x64006400, RZ, 0xfc, !PT ;  /* 0x640064001f1f7812 */ /* 0x000fe200078efcff */
[----:B------:R-:W-:Y:S02]  /*12a0*/  HFMA2 R11, R11, 1, 1, R6 ;  /* 0x3c003c000b0b7831 */ /* 0x000fe40000000006 */
[----:B------:R-:W-:Y:S02]  /*12b0*/  HADD2 R24, R9, R8 ;  /* 0x0000000809187230 */ /* 0x000fe40000000000 */
[-C--:B------:R-:W-:Y:S02]  /*12c0*/  HFMA2 R29, R10, R20.reuse, RZ ;  /* 0x000000140a1d7231 */ /* 0x080fe400000000ff */
[----:B------:R-:W-:Y:S01]  /*12d0*/  HFMA2 R27, R28, 0.0625, 0.0625, R5 ;  /* 0x2c002c001c1b7831 */ /* 0x000fe20000000005 */
[----:B------:R-:W-:Y:S01]  /*12e0*/  SHF.R.U32.HI R16, RZ, 0x8, R16 ;  /* 0x00000008ff107819 */ /* 0x000fe20000011610 */
[----:B------:R-:W-:Y:S01]  /*12f0*/  HFMA2 R28, R30, 0.0625, 0.0625, R7 ;  /* 0x2c002c001e1c7831 */ /* 0x000fe20000000007 */
[----:B------:R-:W-:Y:S01]  /*1300*/  SHF.R.U32.HI R33, RZ, 0x8, R17 ;  /* 0x00000008ff217819 */ /* 0x000fe20000011611 */
[----:B------:R-:W-:Y:S01]  /*1310*/  HFMA2 R9, R31, 0.0625, 0.0625, R0 ;  /* 0x2c002c001f097831 */ /* 0x000fe20000000000 */
[----:B------:R-:W-:Y:S01]  /*1320*/  SHF.R.U32.HI R34, RZ, 0x8, R18 ;  /* 0x00000008ff227819 */ /* 0x000fe20000011612 */
[-C--:B------:R-:W-:Y:S01]  /*1330*/  HFMA2 R31, R26, R20.reuse, RZ.H0_H0 ;  /* 0x000000141a1f7231 */ /* 0x080fe200000400ff */
[----:B------:R-:W-:Y:S01]  /*1340*/  SHF.R.U32.HI R19, RZ, 0x8, R19 ;  /* 0x00000008ff137819 */ /* 0x000fe20000011613 */
[----:B------:R-:W-:-:S02]  /*1350*/  HFMA2 R32, R11, R20, RZ ;  /* 0x000000140b207231 */ /* 0x000fc400000000ff */
[----:B------:R-:W-:Y:S02]  /*1360*/  HFMA2 R30, R24, R20, RZ.H0_H0 ;  /* 0x00000014181e7231 */ /* 0x000fe400000400ff */
[-C--:B------:R-:W-:Y:S01]  /*1370*/  HFMA2 R20, R25, R21.reuse, R29 ;  /* 0x0000001519147231 */ /* 0x080fe2000000001d */
[----:B------:R-:W-:Y:S01]  /*1380*/  LOP3.LUT R39, R16, 0xf000f, RZ, 0xc0, !PT ;  /* 0x000f000f10277812 */ /* 0x000fe200078ec0ff */
[-C--:B------:R-:W-:Y:S01]  /*1390*/  HFMA2 R31, R27, R21.reuse, R31 ;  /* 0x000000151b1f7231 */ /* 0x080fe2000000001f */
[----:B------:R-:W-:Y:S01]  /*13a0*/  LOP3.LUT R49, R33, 0xf000f, RZ, 0xc0, !PT ;  /* 0x000f000f21317812 */ /* 0x000fe200078ec0ff */
[-C--:B------:R-:W-:Y:S01]  /*13b0*/  HFMA2 R32, R28, R21.reuse, R32 ;  /* 0x000000151c207231 */ /* 0x080fe20000000020 */
[----:B------:R-:W-:Y:S01]  /*13c0*/  LOP3.LUT R29, R34, 0xf000f, RZ, 0xc0, !PT ;  /* 0x000f000f221d7812 */ /* 0x000fe200078ec0ff */
[----:B------:R-:W-:Y:S01]  /*13d0*/  HFMA2 R21, R9, R21, R30 ;  /* 0x0000001509157231 */ /* 0x000fe2000000001e */
        /* <DEDUP_REMOVED lines=9> */
[----:B------:R-:W-:Y:S01]  /*1470*/  HFMA2 R20, R39, R22, R20 ;  /* 0x0000001627147231 */ /* 0x000fe20000000014 */
[----:B------:R-:W-:Y:S01]  /*1480*/  MOV R69, UR8 ;  /* 0x0000000800457c02 */ /* 0x000fe20008000f00 */
[----:B------:R-:W-:-:S02]  /*1490*/  HFMA2 R30, R17, 1, 1, R8 ;  /* 0x3c003c00111e7831 */ /* 0x000fc40000000008 */
[-C--:B------:R-:W-:Y:S02]  /*14a0*/  HFMA2 R17, R40, R22.reuse, R31 ;  /* 0x0000001628117231 */ /* 0x080fe4000000001f */
[-C--:B------:R-:W-:Y:S01]  /*14b0*/  HFMA2 R18, R29, R22.reuse, R32 ;  /* 0x000000161d127231 */ /* 0x080fe20000000020 */
[----:B------:R-:W-:Y:S01]  /*14c0*/  LOP3.LUT R32, R33, 0xf000f0, RZ, 0xc0, !PT ;  /* 0x00f000f021207812 */ /* 0x000fe200078ec0ff */
[----:B------:R-:W-:Y:S01]  /*14d0*/  HFMA2 R21, R30, R22, R21 ;  /* 0x000000161e157231 */ /* 0x000fe20000000015 */
[----:B------:R-:W-:Y:S01]  /*14e0*/  LOP3.LUT R22, R16, 0xf000f0, RZ, 0xc0, !PT ;  /* 0x00f000f010167812 */ /* 0x000fe200078ec0ff */
[----:B------:R-:W-:Y:S01]  /*14f0*/  IMAD.WIDE R68, R69, 0x4, R66 ;  /* 0x0000000445447825 */ /* 0x000fe200078e0242 */
[----:B------:R-:W-:Y:S02]  /*1500*/  LOP3.LUT R16, R34, 0xf000f0, RZ, 0xc0, !PT ;  /* 0x00f000f022107812 */ /* 0x000fe400078ec0ff */
[----:B------:R-:W-:Y:S02]  /*1510*/  LOP3.LUT R32, R32, 0x64006400, RZ, 0xfc, !PT ;  /* 0x6400640020207812 */ /* 0x000fe400078efcff */
[----:B------:R-:W-:-:S02]  /*1520*/  LOP3.LUT R16, R16, 0x64006400, RZ, 0xfc, !PT ;  /* 0x6400640010107812 */ /* 0x000fc400078efcff */
[----:B------:R-:W-:Y:S01]  /*1530*/  LOP3.LUT R19, R19, 0x64006400, RZ, 0xfc, !PT ;  /* 0x6400640013137812 */ /* 0x000fe200078efcff */
[----:B------:R-:W-:Y:S01]  /*1540*/  HFMA2 R32, R32, 0.0625, 0.0625, R5 ;  /* 0x2c002c0020207831 */ /* 0x000fe20000000005 */
[----:B------:R-:W-:Y:S01]  /*1550*/  LOP3.LUT R22, R22, 0x64006400, RZ, 0xfc, !PT ;  /* 0x6400640016167812 */ /* 0x000fe200078efcff */
[----:B------:R-:W-:Y:S02]  /*1560*/  HFMA2 R33, R16, 0.0625, 0.0625, R7 ;  /* 0x2c002c0010217831 */ /* 0x000fe40000000007 */
[-C--:B------:R-:W-:Y:S02]  /*1570*/  HFMA2 R17, R32, R23.reuse, R17 ;  /* 0x0000001720117231 */ /* 0x080fe40000000011 */
[----:B------:R-:W-:Y:S02]  /*1580*/  HFMA2 R18, R33, R23, R18 ;  /* 0x0000001721127231 */ /* 0x000fe40000000012 */
[----:B------:R-:W-:Y:S02]  /*1590*/  HFMA2 R34, R19, 0.0625, 0.0625, R0 ;  /* 0x2c002c0013227831 */ /* 0x000fe40000000000 */
[----:B------:R-:W-:-:S02]  /*15a0*/  HFMA2 R31, R22, 0.0625, 0.0625, R3 ;  /* 0x2c002c00161f7831 */ /* 0x000fc40000000003 */
[----:B------:R-:W-:Y:S02]  /*15b0*/  HFMA2 R50, R17, R58, R51 ;  /* 0x0000003a11327231 */ /* 0x000fe40000000033 */
[----:B------:R-:W-:Y:S02]  /*15c0*/  HFMA2 R47, R18, R56, R47 ;  /* 0x00000038122f7231 */ /* 0x000fe4000000002f */
[-C--:B------:R-:W-:Y:S01]  /*15d0*/  HFMA2 R21, R34, R23.reuse, R21 ;  /* 0x0000001722157231 */ /* 0x080fe20000000015 */
        /* <DEDUP_REMOVED lines=44> */
[----:B------:R-:W-:Y:S01]  /*18a0*/  HFMA2 R36, R18, R55, R36 ;  /* 0x0000003712247231 */ /* 0x000fe20000000024 */
[----:B------:R-:W0:Y:S02]  /*18b0*/  LDS.128 R20, [UR6+0x300] ;  /* 0x00030006ff147984 */ /* 0x000e240008000c00 */
[-C--:B0-----:R-:W-:Y:S02]  /*18c0*/  HFMA2 R16, R11, R20.reuse, RZ ;  /* 0x000000140b107231 */ /* 0x081fe400000000ff */
[----:B------:R-:W-:-:S02]  /*18d0*/  HFMA2 R26, R26, R20, RZ.H0_H0 ;  /* 0x000000141a1a7231 */ /* 0x000fc400000400ff */
[-C--:B------:R-:W-:Y:S02]  /*18e0*/  HFMA2 R10, R10, R20.reuse, RZ ;  /* 0x000000140a0a7231 */ /* 0x080fe400000000ff */
[----:B------:R-:W-:Y:S02]  /*18f0*/  HFMA2 R24, R24, R20, RZ.H0_H0 ;  /* 0x0000001418187231 */ /* 0x000fe400000400ff */
        /* <DEDUP_REMOVED lines=13> */
[----:B-----5:R-:W-:Y:S01]  /*19d0*/  LOP3.LUT R20, R12, 0xf000f, RZ, 0xc0, !PT ;  /* 0x000f000f0c147812 */ /* 0x020fe200078ec0ff */
[----:B------:R-:W-:Y:S02]  /*19e0*/  HFMA2 R10, R29, R58, R53 ;  /* 0x0000003a1d0a7231 */ /* 0x000fe40000000035 */
[----:B------:R-:W-:Y:S01]  /*19f0*/  HFMA2 R9, R27, R57, R54 ;  /* 0x000000391b097231 */ /* 0x000fe20000000036 */
[C---:B------:R-:W-:Y:S01]  /*1a00*/  LOP3.LUT R27, R14.reuse, 0xf000f, RZ, 0xc0, !PT ;  /* 0x000f000f0e1b7812 */ /* 0x040fe200078ec0ff */
[----:B------:R-:W-:Y:S01]  /*1a10*/  HFMA2 R11, R28, R56, R41 ;  /* 0x000000381c0b7231 */ /* 0x000fe20000000029 */
[----:B------:R-:W-:Y:S01]  /*1a20*/  LOP3.LUT R29, R14, 0xf000f0, RZ, 0xc0, !PT ;  /* 0x00f000f00e1d7812 */ /* 0x000fe200078ec0ff */
[----:B------:R-:W-:Y:S01]  /*1a30*/  HFMA2 R28, R26, R55, R52 ;  /* 0x000000371a1c7231 */ /* 0x000fe20000000034 */
[----:B------:R-:W-:-:S02]  /*1a40*/  SHF.R.U32.HI R24, RZ, 0x8, R14 ;  /* 0x00000008ff187819 */ /* 0x000fc4000001160e */
[----:B------:R-:W-:Y:S02]  /*1a50*/  LOP3.LUT R23, R13, 0xf000f, RZ, 0xc0, !PT ;  /* 0x000f000f0d177812 */ /* 0x000fe400078ec0ff */
[----:B------:R-:W-:Y:S02]  /*1a60*/  LOP3.LUT R14, R15, 0xf000f, RZ, 0xc0, !PT ;  /* 0x000f000f0f0e7812 */ /* 0x000fe400078ec0ff */
[----:B------:R-:W-:Y:S02]  /*1a70*/  LOP3.LUT R27, R27, 0x64006400, RZ, 0xfc, !PT ;  /* 0x640064001b1b7812 */ /* 0x000fe400078efcff */
[----:B------:R-:W-:Y:S02]  /*1a80*/  LOP3.LUT R21, R12, 0xf000f0, RZ, 0xc0, !PT ;  /* 0x00f000f00c157812 */ /* 0x000fe400078ec0ff */
[----:B------:R-:W-:Y:S01]  /*1a90*/  LOP3.LUT R26, R13, 0xf000f0, RZ, 0xc0, !PT ;  /* 0x00f000f00d1a7812 */ /* 0x000fe200078ec0ff */
[----:B------:R-:W-:Y:S01]  /*1aa0*/  HFMA2 R53, R27, 1, 1, R6 ;  /* 0x3c003c001b357831 */ /* 0x000fe20000000006 */
[----:B------:R-:W-:-:S02]  /*1ab0*/  LOP3.LUT R30, R15, 0xf000f0, RZ, 0xc0, !PT ;  /* 0x00f000f00f1e7812 */ /* 0x000fc400078ec0ff */
[----:B------:R-:W-:Y:S02]  /*1ac0*/  SHF.R.U32.HI R25, RZ, 0x8, R15 ;  /* 0x00000008ff197819 */ /* 0x000fe4000001160f */
[----:B------:R-:W-:Y:S02]  /*1ad0*/  LOP3.LUT R51, R20, 0x64006400, RZ, 0xfc, !PT ;  /* 0x6400640014337812 */ /* 0x000fe400078efcff */
[----:B------:R-:W-:Y:S02]  /*1ae0*/  LOP3.LUT R23, R23, 0x64006400, RZ, 0xfc, !PT ;  /* 0x6400640017177812 */ /* 0x000fe400078efcff */
[----:B------:R-:W-:Y:S01]  /*1af0*/  LOP3.LUT R20, R29, 0x64006400, RZ, 0xfc, !PT ;  /* 0x640064001d147812 */ /* 0x000fe200078efcff */
[----:B------:R-:W-:Y:S01]  /*1b00*/  HADD2 R51, R51, R2 ;  /* 0x0000000233337230 */ /* 0x000fe20000000000 */
[----:B------:R-:W-:Y:S01]  /*1b10*/  LOP3.LUT R15, R14, 0x64006400, RZ, 0xfc, !PT ;  /* 0x640064000e0f7812 */ /* 0x000fe200078efcff */
[----:B------:R-:W-:Y:S01]  /*1b20*/  HADD2 R52, R23, R4 ;  /* 0x0000000417347230 */ /* 0x000fe20000000000 */
[----:B------:R-:W-:Y:S01]  /*1b30*/  LOP3.LUT R22, R21, 0x64006400, RZ, 0xfc, !PT ;  /* 0x6400640015167812 */ /* 0x000fe200078efcff */
[----:B------:R-:W-:Y:S01]  /*1b40*/  HFMA2 R33, R20, 0.0625, 0.0625, R7 ;  /* 0x2c002c0014217831 */ /* 0x000fe20000000007 */
[----:B------:R-:W-:Y:S01]  /*1b50*/  LOP3.LUT R26, R26, 0x64006400, RZ, 0xfc, !PT ;  /* 0x640064001a1a7812 */ /* 0x000fe200078efcff */
[----:B------:R-:W-:Y:S01]  /*1b60*/  HADD2 R54, R15, R8 ;  /* 0x000000080f367230 */ /* 0x000fe20000000000 */
[----:B------:R-:W-:Y:S01]  /*1b70*/  LOP3.LUT R21, R30, 0x64006400, RZ, 0xfc, !PT ;  /* 0x640064001e157812 */ /* 0x000fe200078efcff */
[----:B0-----:R-:W-:Y:S01]  /*1b80*/  HFMA2 R20, R53, R16, RZ ;  /* 0x0000001035147231 */ /* 0x001fe200000000ff */
[----:B------:R-:W-:Y:S01]  /*1b90*/  SHF.R.U32.HI R12, RZ, 0x8, R12 ;  /* 0x00000008ff0c7819 */ /* 0x000fe2000001160c */
[----:B------:R-:W-:Y:S01]  /*1ba0*/  HFMA2 R23, R26, 0.0625, 0.0625, R5 ;  /* 0x2c002c001a177831 */ /* 0x000fe20000000005 */
[----:B------:R-:W-:Y:S01]  /*1bb0*/  SHF.R.U32.HI R13, RZ, 0x8, R13 ;  /* 0x00000008ff0d7819 */ /* 0x000fe2000001160d */
[----:B------:R-:W-:Y:S01]  /*1bc0*/  HFMA2 R34, R21, 0.0625, 0.0625, R0 ;  /* 0x2c002c0015227831 */ /* 0x000fe20000000000 */
[----:B------:R-:W-:Y:S01]  /*1bd0*/  LOP3.LUT R14, R12, 0xf000f, RZ, 0xc0, !PT ;  /* 0x000f000f0c0e7812 */ /* 0x000fe200078ec0ff */
[----:B------:R-:W-:-:S02]  /*1be0*/  HFMA2 R22, R22, 0.0625, 0.0625, R3 ;  /* 0x2c002c0016167831 */ /* 0x000fc40000000003 */
[-C--:B------:R-:W-:Y:S02]  /*1bf0*/  HFMA2 R15, R52, R16.reuse, RZ.H0_H0 ;  /* 0x00000010340f7231 */ /* 0x080fe400000400ff */
[-C--:B------:R-:W-:Y:S02]  /*1c00*/  HFMA2 R26, R51, R16.reuse, RZ ;  /* 0x00000010331a7231 */ /* 0x080fe400000000ff */
[----:B------:R-:W-:Y:S02]  /*1c10*/  HFMA2 R21, R54, R16, RZ.H0_H0 ;  /* 0x0000001036157231 */ /* 0x000fe400000400ff */
[-C--:B------:R-:W-:Y:S01]  /*1c20*/  HFMA2 R16, R33, R17.reuse, R20 ;  /* 0x0000001121107231 */ /* 0x080fe20000000014 */
[----:B------:R-:W-:Y:S01]  /*1c30*/  LOP3.LUT R20, R13, 0xf000f, RZ, 0xc0, !PT ;  /* 0x000f000f0d147812 */ /* 0x000fe200078ec0ff */
[-C--:B------:R-:W-:Y:S02]  /*1c40*/  HFMA2 R26, R22, R17.reuse, R26 ;  /* 0x00000011161a7231 */ /* 0x080fe4000000001a */
[-C--:B------:R-:W-:Y:S01]  /*1c50*/  HFMA2 R15, R23, R17.reuse, R15 ;  /* 0x00000011170f7231 */ /* 0x080fe2000000000f */
[----:B------:R-:W-:Y:S01]  /*1c60*/  LOP3.LUT R41, R14, 0x64006400, RZ, 0xfc, !PT ;  /* 0x640064000e297812 */ /* 0x000fe200078efcff */
[----:B------:R-:W-:Y:S01]  /*1c70*/  HFMA2 R17, R34, R17, R21 ;  /* 0x0000001122117231 */ /* 0x000fe20000000015 */
[----:B------:R-:W-:-:S02]  /*1c80*/  LOP3.LUT R14, R24, 0xf000f, RZ, 0xc0, !PT ;  /* 0x000f000f180e7812 */ /* 0x000fc400078ec0ff */
[----:B------:R-:W-:Y:S01]  /*1c90*/  LOP3.LUT R29, R25, 0xf000f, RZ, 0xc0, !PT ;  /* 0x000f000f191d7812 */ /* 0x000fe200078ec0ff */
[----:B------:R-:W-:Y:S01]  /*1ca0*/  HADD2 R41, R41, R2 ;  /* 0x0000000229297230 */ /* 0x000fe20000000000 */
[----:B------:R-:W-:Y:S02]  /*1cb0*/  LOP3.LUT R21, R20, 0x64006400, RZ, 0xfc, !PT ;  /* 0x6400640014157812 */ /* 0x000fe400078efcff */
[----:B------:R-:W-:Y:S02]  /*1cc0*/  LOP3.LUT R12, R12, 0xf000f0, RZ, 0xc0, !PT ;  /* 0x00f000f00c0c7812 */ /* 0x000fe400078ec0ff */
[----:B------:R-:W-:Y:S01]  /*1cd0*/  LOP3.LUT R13, R13, 0xf000f0, RZ, 0xc0, !PT ;  /* 0x00f000f00d0d7812 */ /* 0x000fe200078ec0ff */
[----:B------:R-:W-:Y:S01]  /*1ce0*/  HFMA2 R42, R21, 1, 1, R4 ;  /* 0x3c003c00152a7831 */ /* 0x000fe20000000004 */
[----:B------:R-:W-:Y:S01]  /*1cf0*/  LOP3.LUT R27, R14, 0x64006400, RZ, 0xfc, !PT ;  /* 0x640064000e1b7812 */ /* 0x000fe200078efcff */
[-C--:B------:R-:W-:Y:S01]  /*1d00*/  HFMA2 R14, R41, R18.reuse, R26 ;  /* 0x00000012290e7231 */ /* 0x080fe2000000001a */
[----:B------:R-:W-:Y:S01]  /*1d10*/  LOP3.LUT R29, R29, 0x64006400, RZ, 0xfc, !PT ;  /* 0x640064001d1d7812 */ /* 0x000fe200078efcff */
[-C--:B------:R-:W-:Y:S01]  /*1d20*/  HFMA2 R15, R42, R18.reuse, R15 ;  /* 0x000000122a0f7231 */ /* 0x080fe2000000000f */
[----:B------:R-:W-:Y:S01]  /*1d30*/  LOP3.LUT R25, R25, 0xf000f0, RZ, 0xc0, !PT ;  /* 0x00f000f019197812 */ /* 0x000fe200078ec0ff */
[----:B------:R-:W-:Y:S01]  /*1d40*/  HADD2 R20, R27, R6 ;  /* 0x000000061b147230 */ /* 0x000fe20000000000 */
[----:B------:R-:W-:Y:S01]  /*1d50*/  LOP3.LUT R12, R12, 0x64006400, RZ, 0xfc, !PT ;  /* 0x640064000c0c7812 */ /* 0x000fe200078efcff */
[----:B------:R-:W-:Y:S01]  /*1d60*/  HFMA2 R21, R29, 1, 1, R8 ;  /* 0x3c003c001d157831 */ /* 0x000fe20000000008 */
[----:B------:R-:W-:Y:S01]  /*1d70*/  LOP3.LUT R30, R13, 0x64006400, RZ, 0xfc, !PT ;  /* 0x640064000d1e7812 */ /* 0x000fe200078efcff */
[----:B------:R-:W-:Y:S01]  /*1d80*/  HFMA2 R16, R20, R18, R16 ;  /* 0x0000001214107231 */ /* 0x000fe20000000010 */
[----:B------:R-:W-:Y:S01]  /*1d90*/  LOP3.LUT R25, R25, 0x64006400, RZ, 0xfc, !PT ;  /* 0x6400640019197812 */ /* 0x000fe200078efcff */
[----:B------:R-:W-:-:S02]  /*1da0*/  HFMA2 R29, R12, 0.0625, 0.0625, R3 ;  /* 0x2c002c000c1d7831 */ /* 0x000fc40000000003 */
[----:B------:R-:W-:Y:S01]  /*1db0*/  HFMA2 R18, R21, R18, R17 ;  /* 0x0000001215127231 */ /* 0x000fe20000000011 */
[----:B------:R-:W-:Y:S01]  /*1dc0*/  LOP3.LUT R24, R24, 0xf000f0, RZ, 0xc0, !PT ;  /* 0x00f000f018187812 */ /* 0x000fe200078ec0ff */
[----:B------:R-:W-:Y:S02]  /*1dd0*/  HFMA2 R30, R30, 0.0625, 0.0625, R5 ;  /* 0x2c002c001e1e7831 */ /* 0x000fe40000000005 */
[-C--:B------:R-:W-:Y:S02]  /*1de0*/  HFMA2 R17, R29, R19.reuse, R14 ;  /* 0x000000131d117231 */ /* 0x080fe4000000000e */
[----:B------:R-:W-:Y:S01]  /*1df0*/  HFMA2 R32, R25, 0.0625, 0.0625, R0 ;  /* 0x2c002c0019207831 */ /* 0x000fe20000000000 */
[----:B------:R-:W-:Y:S01]  /*1e00*/  LOP3.LUT R24, R24, 0x64006400, RZ, 0xfc, !PT ;  /* 0x6400640018187812 */ /* 0x000fe200078efcff */
[----:B------:R-:W-:Y:S02]  /*1e10*/  HFMA2 R25, R30, R19, R15 ;  /* 0x000000131e197231 */ /* 0x000fe4000000000f */
[----:B------:R-:W-:Y:S01]  /*1e20*/  HFMA2 R49, R17, R57, R49 ;  /* 0x0000003911317231 */ /* 0x000fe20000000031 */
[----:B------:R-:W0:Y:S01]  /*1e30*/  LDS.128 R12, [UR6+0x110] ;  /* 0x00011006ff0c7984 */ /* 0x000e220008000c00 */
[----:B------:R-:W-:-:S02]  /*1e40*/  HFMA2 R31, R24, 0.0625, 0.0625, R7 ;  /* 0x2c002c00181f7831 */ /* 0x000fc40000000007 */
[-C--:B------:R-:W-:Y:S02]  /*1e50*/  HFMA2 R24, R32, R19.reuse, R18 ;  /* 0x0000001320187231 */ /* 0x080fe40000000012 */
[----:B------:R-:W-:Y:S02]  /*1e60*/  HFMA2 R50, R25, R58, R50 ;  /* 0x0000003a19327231 */ /* 0x000fe40000000032 */
[----:B------:R-:W-:Y:S02]  /*1e70*/  HFMA2 R16, R31, R19, R16 ;  /* 0x000000131f107231 */ /* 0x000fe40000000010 */
[----:B------:R-:W-:Y:S02]  /*1e80*/  HFMA2 R48, R24, R55, R48 ;  /* 0x0000003718307231 */ /* 0x000fe40000000030 */
[----:B------:R-:W-:Y:S01]  /*1e90*/  LDS.128 R24, [UR6+0x310] ;  /* 0x00031006ff187984 */ /* 0x000fe20008000c00 */
        /* <DEDUP_REMOVED lines=17> */
[----:B------:R-:W-:Y:S01]  /*1fb0*/  HFMA2 R46, R16, R57, R46 ;  /* 0x00000039102e7231 */ /* 0x000fe2000000002e */
        /* <DEDUP_REMOVED lines=14> */
[----:B------:R-:W-:Y:S01]  /*20a0*/  HFMA2 R18, R20, R14, R18 ;  /* 0x0000000e14127231 */ /* 0x000fe20000000012 */
[----:B------:R-:W-:Y:S01]  /*20b0*/  MOV R67, UR8 ;  /* 0x0000000800437c02 */ /* 0x000fe20008000f00 */
[----:B------:R-:W-:-:S02]  /*20c0*/  HFMA2 R60, R29, R15, R16 ;  /* 0x0000000f1d3c7231 */ /* 0x000fc40000000010 */
[-C--:B------:R-:W-:Y:S02]  /*20d0*/  HFMA2 R59, R30, R15.reuse, R17 ;  /* 0x0000000f1e3b7231 */ /* 0x080fe40000000011 */
[----:B------:R-:W-:Y:S02]  /*20e0*/  HFMA2 R39, R31, R15, R18 ;  /* 0x0000000f1f277231 */ /* 0x000fe40000000012 */
[----:B------:R-:W-:Y:S01]  /*20f0*/  HFMA2 R12, R21, R14, R12 ;  /* 0x0000000e150c7231 */ /* 0x000fe2000000000c */
[----:B------:R-:W2:Y:S01]  /*2100*/  LDG.E.128.CONSTANT R16, desc[UR10][R68.64] ;  /* 0x0000000a44107981 */ /* 0x000ea2000c1e9d00 */
[----:B------:R-:W-:Y:S02]  /*2110*/  HFMA2 R51, R51, R24, RZ ;  /* 0x0000001833337231 */ /* 0x000fe400000000ff */
[----:B------:R-:W-:-:S04]  /*2120*/  IMAD.WIDE R66, R67, 0x4, R68 ;  /* 0x0000000443427825 */ /* 0x000fc800078e0244 */
[----:B------:R-:W-:Y:S02]  /*2130*/  HFMA2 R40, R32, R15, R12 ;  /* 0x0000000f20287231 */ /* 0x000fe4000000000c */
[-C--:B------:R-:W-:Y:S02]  /*2140*/  HFMA2 R53, R53, R24.reuse, RZ ;  /* 0x0000001835357231 */ /* 0x080fe400000000ff */
[-C--:B------:R-:W-:Y:S02]  /*2150*/  HFMA2 R52, R52, R24.reuse, RZ.H0_H0 ;  /* 0x0000001834347231 */ /* 0x080fe400000400ff */
[----:B------:R-:W-:Y:S02]  /*2160*/  HFMA2 R13, R22, R25, R51 ;  /* 0x00000019160d7231 */ /* 0x000fe40000000033 */
[----:B------:R-:W-:Y:S02]  /*2170*/  HFMA2 R54, R54, R24, RZ.H0_H0 ;  /* 0x0000001836367231 */ /* 0x000fe400000400ff */
[----:B------:R-:W-:-:S02]  /*2180*/  HFMA2 R41, R41, R26, R13 ;  /* 0x0000001a29297231 */ /* 0x000fc4000000000d */
[----:B------:R-:W3:Y:S01]  /*2190*/  LDG.E.128.CONSTANT R12, desc[UR10][R66.64] ;  /* 0x0000000a420c7981 */ /* 0x000ee2000c1e9d00 */
[-C--:B------:R-:W-:Y:S02]  /*21a0*/  HFMA2 R52, R23, R25.reuse, R52 ;  /* 0x0000001917347231 */ /* 0x080fe40000000034 */
[-C--:B------:R-:W-:Y:S02]  /*21b0*/  HFMA2 R24, R33, R25.reuse, R53 ;  /* 0x0000001921187231 */ /* 0x080fe40000000035 */
[----:B------:R-:W-:Y:S02]  /*21c0*/  HFMA2 R54, R34, R25, R54 ;  /* 0x0000001922367231 */ /* 0x000fe40000000036 */
[-C--:B------:R-:W-:Y:S02]  /*21d0*/  HFMA2 R42, R42, R26.reuse, R52 ;  /* 0x0000001a2a2a7231 */ /* 0x080fe40000000034 */
[-C--:B------:R-:W-:Y:S02]  /*21e0*/  HFMA2 R24, R20, R26.reuse, R24 ;  /* 0x0000001a14187231 */ /* 0x080fe40000000018 */
[----:B------:R-:W-:-:S02]  /*21f0*/  HFMA2 R26, R21, R26, R54 ;  /* 0x0000001a151a7231 */ /* 0x000fc40000000036 */
[----:B------:R-:W0:Y:S01]  /*2200*/  LDS.128 R20, [UR6+0x20] ;  /* 0x00002006ff147984 */ /* 0x000e220008000c00 */
        /* <DEDUP_REMOVED lines=8> */
[----:B------:R-:W-:Y:S02]  /*2290*/  HFMA2 R36, R40, R55, R36 ;  /* 0x0000003728247231 */ /* 0x000fe40000000024 */
[----:B------:R-:W-:Y:S02]  /*22a0*/  HFMA2 R9, R41, R57, R9 ;  /* 0x0000003929097231 */ /* 0x000fe40000000009 */
[----:B------:R-:W-:Y:S01]  /*22b0*/  HFMA2 R37, R59, R58, R37 ;  /* 0x0000003a3b257231 */ /* 0x000fe20000000025 */
[----:B--2---:R-:W-:Y:S02]  /*22c0*/  LOP3.LUT R25, R16, 0xf000f, RZ, 0xc0, !PT ;  /* 0x000f000f10197812 */ /* 0x004fe400078ec0ff */
        /* <DEDUP_REMOVED lines=17> */
[----:B------:R-:W-:-:S02]  /*23e0*/  HFMA2 R32, R28, 0.0625, 0.0625, R5 ;  /* 0x2c002c001c207831 */ /* 0x000fc40000000005 */
[----:B------:R-:W-:Y:S02]  /*23f0*/  HFMA2 R27, R29, 1, 1, R6 ;  /* 0x3c003c001d1b7831 */ /* 0x000fe40000000006 */
[----:B------:R-:W-:Y:S02]  /*2400*/  HADD2 R28, R33, R8 ;  /* 0x00000008211c7230 */ /* 0x000fe40000000000 */
[----:B------:R-:W-:Y:S02]  /*2410*/  HFMA2 R31, R34, 0.0625, 0.0625, R7 ;  /* 0x2c002c00221f7831 */ /* 0x000fe40000000007 */
[----:B------:R-:W-:Y:S02]  /*2420*/  HFMA2 R29, R39, 0.0625, 0.0625, R0 ;  /* 0x2c002c00271d7831 */ /* 0x000fe40000000000 */
[----:B------:R-:W-:Y:S02]  /*2430*/  HFMA2 R26, R26, 0.0625, 0.0625, R3 ;  /* 0x2c002c001a1a7831 */ /* 0x000fe40000000003 */
[----:B0-----:R-:W-:-:S02]  /*2440*/  HFMA2 R40, R25, R20, RZ.H0_H0 ;  /* 0x0000001419287231 */ /* 0x001fc400000400ff */
[-C--:B------:R-:W-:Y:S02]  /*2450*/  HFMA2 R41, R30, R20.reuse, RZ ;  /* 0x000000141e297231 */ /* 0x080fe400000000ff */
[-C--:B------:R-:W-:Y:S02]  /*2460*/  HFMA2 R42, R28, R20.reuse, RZ.H0_H0 ;  /* 0x000000141c2a7231 */ /* 0x080fe400000400ff */
[----:B------:R-:W-:Y:S01]  /*2470*/  HFMA2 R39, R27, R20, RZ ;  /* 0x000000141b277231 */ /* 0x000fe200000000ff */
[----:B------:R-:W-:Y:S02]  /*2480*/  SHF.R.U32.HI R51, RZ, 0x8, R16 ;  /* 0x00000008ff337819 */ /* 0x000fe40000011610 */
[----:B------:R-:W-:Y:S02]  /*2490*/  SHF.R.U32.HI R52, RZ, 0x8, R17 ;  /* 0x00000008ff347819 */ /* 0x000fe40000011611 */
[----:B------:R-:W-:Y:S02]  /*24a0*/  SHF.R.U32.HI R53, RZ, 0x8, R18 ;  /* 0x00000008ff357819 */ /* 0x000fe40000011612 */
[----:B------:R-:W-:Y:S01]  /*24b0*/  SHF.R.U32.HI R19, RZ, 0x8, R19 ;  /* 0x00000008ff137819 */ /* 0x000fe20000011613 */
        /* <DEDUP_REMOVED lines=10> */
[----:B------:R-:W-:Y:S02]  /*2560*/  LOP3.LUT R33, R33, 0x64006400, RZ, 0xfc, !PT ;  /* 0x6400640021217812 */ /* 0x000fe400078efcff */
[----:B------:R-:W-:Y:S01]  /*2570*/  LOP3.LUT R17, R17, 0x64006400, RZ, 0xfc, !PT ;  /* 0x6400640011117812 */ /* 0x000fe200078efcff */
[----:B------:R-:W-:Y:S02]  /*2580*/  HADD2 R21, R21, R2 ;  /* 0x0000000215157230 */ /* 0x000fe40000000000 */
[----:B------:R-:W-:Y:S02]  /*2590*/  HFMA2 R20, R59, 1, 1, R4 ;  /* 0x3c003c003b147831 */ /* 0x000fe40000000004 */
[----:B------:R-:W-:-:S02]  /*25a0*/  HADD2 R33, R33, R6 ;  /* 0x0000000621217230 */ /* 0x000fc40000000000 */
[----:B------:R-:W-:Y:S02]  /*25b0*/  HFMA2 R34, R17, 1, 1, R8 ;  /* 0x3c003c0011227831 */ /* 0x000fe40000000008 */
[-C--:B------:R-:W-:Y:S02]  /*25c0*/  HFMA2 R17, R20, R22.reuse, R40 ;  /* 0x0000001614117231 */ /* 0x080fe40000000028 */
[-C--:B------:R-:W-:Y:S02]  /*25d0*/  HFMA2 R16, R21, R22.reuse, R41 ;  /* 0x0000001615107231 */ /* 0x080fe40000000029 */
[-C--:B------:R-:W-:Y:S02]  /*25e0*/  HFMA2 R18, R33, R22.reuse, R39 ;  /* 0x0000001621127231 */ /* 0x080fe40000000027 */
[----:B------:R-:W-:Y:S01]  /*25f0*/  HFMA2 R22, R34, R22, R42 ;  /* 0x0000001622167231 */ /* 0x000fe2000000002a */
[----:B------:R-:W-:Y:S02]  /*2600*/  LOP3.LUT R51, R51, 0xf000f0, RZ, 0xc0, !PT ;  /* 0x00f000f033337812 */ /* 0x000fe400078ec0ff */
[----:B------:R-:W-:-:S02]  /*2610*/  LOP3.LUT R40, R52, 0xf000f0, RZ, 0xc0, !PT ;  /* 0x00f000f034287812 */ /* 0x000fc400078ec0ff */
[----:B------:R-:W-:Y:S02]  /*2620*/  LOP3.LUT R42, R53, 0xf000f0, RZ, 0xc0, !PT ;  /* 0x00f000f0352a7812 */ /* 0x000fe400078ec0ff */
[----:B------:R-:W-:Y:S02]  /*2630*/  LOP3.LUT R52, R51, 0x64006400, RZ, 0xfc, !PT ;  /* 0x6400640033347812 */ /* 0x000fe400078efcff */
[----:B------:R-:W-:Y:S02]  /*2640*/  LOP3.LUT R40, R40, 0x64006400, RZ, 0xfc, !PT ;  /* 0x6400640028287812 */ /* 0x000fe400078efcff */
[----:B------:R-:W-:Y:S01]  /*2650*/  LOP3.LUT R42, R42, 0x64006400, RZ, 0xfc, !PT ;  /* 0x640064002a2a7812 */ /* 0x000fe200078efcff */
[----:B------:R-:W-:Y:S01]  /*2660*/  HFMA2 R39, R52, 0.0625, 0.0625, R3 ;  /* 0x2c002c0034277831 */ /* 0x000fe20000000003 */
[----:B------:R-:W-:Y:S01]  /*2670*/  LOP3.LUT R19, R19, 0xf000f0, RZ, 0xc0, !PT ;  /* 0x00f000f013137812 */ /* 0x000fe200078ec0ff */
[----:B------:R-:W-:Y:S02]  /*2680*/  HFMA2 R40, R40, 0.0625, 0.0625, R5 ;  /* 0x2c002c0028287831 */ /* 0x000fe40000000005 */
[----:B------:R-:W-:Y:S01]  /*2690*/  HFMA2 R41, R42, 0.0625, 0.0625, R7 ;  /* 0x2c002c002a297831 */ /* 0x000fe20000000007 */
[----:B------:R-:W-:Y:S01]  /*26a0*/  LOP3.LUT R19, R19, 0x64006400, RZ, 0xfc, !PT ;  /* 0x6400640013137812 */ /* 0x000fe200078efcff */
[----:B------:R-:W-:-:S02]  /*26b0*/  HFMA2 R16, R39, R23, R16 ;  /* 0x0000001727107231 */ /* 0x000fc40000000010 */
[-C--:B------:R-:W-:Y:S02]  /*26c0*/  HFMA2 R17, R40, R23.reuse, R17 ;  /* 0x0000001728117231 */ /* 0x080fe40000000011 */
[----:B------:R-:W-:Y:S02]  /*26d0*/  HFMA2 R18, R41, R23, R18 ;  /* 0x0000001729127231 */ /* 0x000fe40000000012 */
[----:B------:R-:W-:Y:S02]  /*26e0*/  HFMA2 R42, R19, 0.0625, 0.0625, R0 ;  /* 0x2c002c00132a7831 */ /* 0x000fe40000000000 */
[----:B------:R-:W-:Y:S02]  /*26f0*/  HFMA2 R49, R16, R57, R49 ;  /* 0x0000003910317231 */ /* 0x000fe40000000031 */
[----:B------:R-:W-:Y:S02]  /*2700*/  HFMA2 R50, R17, R58, R50 ;  /* 0x0000003a11327231 */ /* 0x000fe40000000032 */
[----:B------:R-:W-:-:S02]  /*2710*/  HFMA2 R47, R18, R56, R47 ;  /* 0x00000038122f7231 */ /* 0x000fc4000000002f */
[----:B------:R-:W0:Y:S01]  /*2720*/  LDS.128 R16, [UR6+0x120] ;  /* 0x00012006ff107984 */ /* 0x000e220008000c00 */
[----:B------:R-:W-:-:S04]  /*2730*/  HFMA2 R22, R42, R23, R22 ;  /* 0x000000172a167231 */ /* 0x000fc80000000016 */
        /* <DEDUP_REMOVED lines=8> */
[----:B------:R-:W-:-:S04]  /*27c0*/  HFMA2 R17, R29, R17, R16 ;  /* 0x000000111d117231 */ /* 0x000fc80000000010 */
        /* <DEDUP_REMOVED lines=33> */
[-C--:B0-----:R-:W-:Y:S02]  /*29e0*/  HFMA2 R30, R30, R16.reuse, RZ ;  /* 0x000000101e1e7231 */ /* 0x081fe400000000ff */
[----:B------:R-:W-:Y:S02]  /*29f0*/  HFMA2 R25, R25, R16, RZ.H0_H0 ;  /* 0x0000001019197231 */ /* 0x000fe400000400ff */
[-C--:B------:R-:W-:Y:S02]  /*2a00*/  HFMA2 R30, R26, R17.reuse, R30 ;  /* 0x000000111a1e7231 */ /* 0x080fe4000000001e */
[----:B------:R-:W-:Y:S02]  /*2a10*/  HFMA2 R25, R32, R17, R25 ;  /* 0x0000001120197231 */ /* 0x000fe40000000019 */
[----:B------:R-:W-:-:S02]  /*2a20*/  HFMA2 R30, R21, R18, R30 ;  /* 0x00000012151e7231 */ /* 0x000fc4000000001e */
[----:B------:R-:W-:Y:S02]  /*2a30*/  HFMA2 R25, R20, R18, R25 ;  /* 0x0000001214197231 */ /* 0x000fe40000000019 */
[----:B------:R-:W0:Y:S01]  /*2a40*/  LDS.128 R20, [UR6+0x30] ;  /* 0x00003006ff147984 */ /* 0x000e220008000c00 */
[-C--:B------:R-:W-:Y:S02]  /*2a50*/  HFMA2 R27, R27, R16.reuse, RZ ;  /* 0x000000101b1b7231 */ /* 0x080fe400000000ff */
[----:B------:R-:W-:Y:S02]  /*2a60*/  HFMA2 R16, R28, R16, RZ.H0_H0 ;  /* 0x000000101c107231 */ /* 0x000fe400000400ff */
[-C--:B------:R-:W-:Y:S02]  /*2a70*/  HFMA2 R27, R31, R17.reuse, R27 ;  /* 0x000000111f1b7231 */ /* 0x080fe4000000001b */
[----:B------:R-:W-:Y:S02]  /*2a80*/  HFMA2 R17, R29, R17, R16 ;  /* 0x000000111d117231 */ /* 0x000fe40000000010 */
[----:B------:R-:W-:-:S02]  /*2a90*/  HFMA2 R29, R40, R19, R25 ;  /* 0x00000013281d7231 */ /* 0x000fc40000000019 */
[-C--:B------:R-:W-:Y:S02]  /*2aa0*/  HFMA2 R27, R33, R18.reuse, R27 ;  /* 0x00000012211b7231 */ /* 0x080fe4000000001b */
[----:B------:R-:W-:Y:S02]  /*2ab0*/  HFMA2 R17, R34, R18, R17 ;  /* 0x0000001222117231 */ /* 0x000fe40000000011 */
[-C--:B------:R-:W-:Y:S02]  /*2ac0*/  HFMA2 R30, R39, R19.reuse, R30 ;  /* 0x00000013271e7231 */ /* 0x080fe4000000001e */
[----:B------:R-:W-:Y:S02]  /*2ad0*/  HFMA2 R29, R29, R58, R10 ;  /* 0x0000003a1d1d7231 */ /* 0x000fe4000000000a */
[-C--:B------:R-:W-:Y:S02]  /*2ae0*/  HFMA2 R28, R41, R19.reuse, R27 ;  /* 0x00000013291c7231 */ /* 0x080fe4000000001b */
[----:B------:R-:W-:Y:S01]  /*2af0*/  HFMA2 R17, R42, R19, R17 ;  /* 0x000000132a117231 */ /* 0x000fe20000000011 */
[----:B---3--:R-:W-:-:S02]  /*2b00*/  LOP3.LUT R10, R12, 0xf000f, RZ, 0xc0, !PT ;  /* 0x000f000f0c0a7812 */ /* 0x008fc400078ec0ff */
[C---:B------:R-:W-:Y:S02]  /*2b10*/  LOP3.LUT R19, R13.reuse, 0xf000f, RZ, 0xc0, !PT ;  /* 0x000f000f0d137812 */ /* 0x040fe400078ec0ff */
[----:B------:R-:W-:Y:S01]  /*2b20*/  LOP3.LUT R25, R13, 0xf000f0, RZ, 0xc0, !PT ;  /* 0x00f000f00d197812 */ /* 0x000fe200078ec0ff */
[----:B------:R-:W-:Y:S01]  /*2b30*/  HFMA2 R28, R28, R56, R11 ;  /* 0x000000381c1c7231 */ /* 0x000fe2000000000b */
[C---:B------:R-:W-:Y:S02]  /*2b40*/  LOP3.LUT R26, R14.reuse, 0xf000f, RZ, 0xc0, !PT ;  /* 0x000f000f0e1a7812 */ /* 0x040fe400078ec0ff */
[----:B------:R-:W-:Y:S02]  /*2b50*/  LOP3.LUT R27, R14, 0xf000f0, RZ, 0xc0, !PT ;  /* 0x00f000f00e1b7812 */ /* 0x000fe400078ec0ff */
[----:B------:R-:W-:Y:S01]  /*2b60*/  SHF.R.U32.HI R16, RZ, 0x8, R14 ;  /* 0x00000008ff107819 */ /* 0x000fe2000001160e */
[----:B------:R-:W-:Y:S01]  /*2b70*/  HFMA2 R9, R30, R57, R9 ;  /* 0x000000391e097231 */ /* 0x000fe20000000009 */
[----:B------:R-:W-:Y:S01]  /*2b80*/  LOP3.LUT R14, R15, 0xf000f, RZ, 0xc0, !PT ;  /* 0x000f000f0f0e7812 */ /* 0x000fe200078ec0ff */
[----:B------:R-:W-:Y:S01]  /*2b90*/  HFMA2 R24, R17, R55, R24 ;  /* 0x0000003711187231 */ /* 0x000fe20000000018 */
[----:B------:R-:W-:-:S02]  /*2ba0*/  LOP3.LUT R18, R12, 0xf000f0, RZ, 0xc0, !PT ;  /* 0x00f000f00c127812 */ /* 0x000fc400078ec0ff */
[----:B------:R-:W-:Y:S02]  /*2bb0*/  LOP3.LUT R11, R10, 0x64006400, RZ, 0xfc, !PT ;  /* 0x640064000a0b7812 */ /* 0x000fe400078efcff */
[----:B------:R-:W-:Y:S02]  /*2bc0*/  LOP3.LUT R30, R15, 0xf000f0, RZ, 0xc0, !PT ;  /* 0x00f000f00f1e7812 */ /* 0x000fe400078ec0ff */
[----:B------:R-:W-:Y:S02]  /*2bd0*/  SHF.R.U32.HI R17, RZ, 0x8, R15 ;  /* 0x00000008ff117819 */ /* 0x000fe4000001160f */
[----:B------:R-:W-:Y:S02]  /*2be0*/  LOP3.LUT R19, R19, 0x64006400, RZ, 0xfc, !PT ;  /* 0x6400640013137812 */ /* 0x000fe400078efcff */
[----:B------:R-:W-:Y:S02]  /*2bf0*/  LOP3.LUT R10, R25, 0x64006400, RZ, 0xfc, !PT ;  /* 0x64006400190a7812 */ /* 0x000fe400078efcff */
[----:B------:R-:W-:-:S02]  /*2c00*/  LOP3.LUT R15, R26, 0x64006400, RZ, 0xfc, !PT ;  /* 0x640064001a0f7812 */ /* 0x000fc400078efcff */
[----:B------:R-:W-:Y:S01]  /*2c10*/  LOP3.LUT R31, R14, 0x64006400, RZ, 0xfc, !PT ;  /* 0x640064000e1f7812 */ /* 0x000fe200078efcff */
[----:B------:R-:W-:Y:S01]  /*2c20*/  HADD2 R32, R11, R2 ;  /* 0x000000020b207230 */ /* 0x000fe20000000000 */
[----:B------:R-:W-:Y:S01]  /*2c30*/  LOP3.LUT R18, R18, 0x64006400, RZ, 0xfc, !PT ;  /* 0x6400640012127812 */ /* 0x000fe200078efcff */
[----:B------:R-:W-:Y:S01]  /*2c40*/  HADD2 R11, R19, R4 ;  /* 0x00000004130b7230 */ /* 0x000fe20000000000 */
[----:B------:R-:W-:Y:S01]  /*2c50*/  LOP3.LUT R26, R27, 0x64006400, RZ, 0xfc, !PT ;  /* 0x640064001b1a7812 */ /* 0x000fe200078efcff */
[----:B------:R-:W-:Y:S01]  /*2c60*/  HFMA2 R27, R10, 0.0625, 0.0625, R5 ;  /* 0x2c002c000a1b7831 */ /* 0x000fe20000000005 */
[----:B------:R-:W-:Y:S01]  /*2c70*/  LOP3.LUT R25, R30, 0x64006400, RZ, 0xfc, !PT ;  /* 0x640064001e197812 */ /* 0x000fe200078efcff */
[----:B------:R-:W-:Y:S02]  /*2c80*/  HFMA2 R10, R15, 1, 1, R6 ;  /* 0x3c003c000f0a7831 */ /* 0x000fe40000000006 */
[----:B------:R-:W-:Y:S01]  /*2c90*/  HADD2 R31, R31, R8 ;  /* 0x000000081f1f7230 */ /* 0x000fe20000000000 */
[----:B------:R-:W-:Y:S01]  /*2ca0*/  SHF.R.U32.HI R12, RZ, 0x8, R12 ;  /* 0x00000008ff0c7819 */ /* 0x000fe2000001160c */
[----:B------:R-:W-:-:S02]  /*2cb0*/  HFMA2 R30, R18, 0.0625, 0.0625, R3 ;  /* 0x2c002c00121e7831 */ /* 0x000fc40000000003 */
[-C--:B0-----:R-:W-:Y:S02]  /*2cc0*/  HFMA2 R18, R11, R20.reuse, RZ.H0_H0 ;  /* 0x000000140b127231 */ /* 0x081fe400000400ff */
[-C--:B------:R-:W-:Y:S02]  /*2cd0*/  HFMA2 R15, R32, R20.reuse, RZ ;  /* 0x00000014200f7231 */ /* 0x080fe400000000ff */
[----:B------:R-:W-:Y:S02]  /*2ce0*/  HFMA2 R25, R25, 0.0625, 0.0625, R0 ;  /* 0x2c002c0019197831 */ /* 0x000fe40000000000 */
[----:B------:R-:W-:Y:S02]  /*2cf0*/  HFMA2 R26, R26, 0.0625, 0.0625, R7 ;  /* 0x2c002c001a1a7831 */ /* 0x000fe40000000007 */
[-C--:B------:R-:W-:Y:S02]  /*2d00*/  HFMA2 R19, R10, R20.reuse, RZ ;  /* 0x000000140a137231 */ /* 0x080fe400000000ff */
[----:B------:R-:W-:Y:S01]  /*2d10*/  HFMA2 R20, R31, R20, RZ.H0_H0 ;  /* 0x000000141f147231 */ /* 0x000fe200000400ff */
[----:B------:R-:W-:Y:S01]  /*2d20*/  LOP3.LUT R14, R12, 0xf000f, RZ, 0xc0, !PT ;  /* 0x000f000f0c0e7812 */ /* 0x000fe200078ec0ff */
[-C--:B------:R-:W-:Y:S01]  /*2d30*/  HFMA2 R39, R30, R21.reuse, R15 ;  /* 0x000000151e277231 */ /* 0x080fe2000000000f */
[----:B------:R-:W-:Y:S01]  /*2d40*/  SHF.R.U32.HI R13, RZ, 0x8, R13 ;  /* 0x00000008ff0d7819 */ /* 0x000fe2000001160d */
[----:B------:R-:W-:-:S02]  /*2d50*/  HFMA2 R15, R27, R21, R18 ;  /* 0x000000151b0f7231 */ /* 0x000fc40000000012 */
[-C--:B------:R-:W-:Y:S02]  /*2d60*/  HFMA2 R18, R26, R21.reuse, R19 ;  /* 0x000000151a127231 */ /* 0x080fe40000000013 */
[----:B------:R-:W-:Y:S02]  /*2d70*/  HFMA2 R19, R25, R21, R20 ;  /* 0x0000001519137231 */ /* 0x000fe40000000014 */
[-C--:B------:R-:W-:Y:S01]  /*2d80*/  HFMA2 R38, R60, R57.reuse, R38 ;  /* 0x000000393c267231 */ /* 0x080fe20000000026 */
[----:B------:R-:W-:Y:S02]  /*2d90*/  LOP3.LUT R21, R14, 0x64006400, RZ, 0xfc, !PT ;  /* 0x640064000e157812 */ /* 0x000fe400078efcff */
[----:B------:R-:W-:Y:S02]  /*2da0*/  LOP3.LUT R20, R13, 0xf000f, RZ, 0xc0, !PT ;  /* 0x000f000f0d147812 */ /* 0x000fe400078ec0ff */
[----:B------:R-:W-:Y:S02]  /*2db0*/  LOP3.LUT R14, R16, 0xf000f, RZ, 0xc0, !PT ;  /* 0x000f000f100e7812 */ /* 0x000fe400078ec0ff */
[----:B------:R-:W-:Y:S01]  /*2dc0*/  LOP3.LUT R34, R17, 0xf000f, RZ, 0xc0, !PT ;  /* 0x000f000f11227812 */ /* 0x000fe200078ec0ff */
[----:B------:R-:W-:Y:S01]  /*2dd0*/  HFMA2 R38, R51, R57, R38 ;  /* 0x0000003933267231 */ /* 0x000fe20000000026 */
[----:B------:R-:W-:-:S02]  /*2de0*/  LOP3.LUT R33, R20, 0x64006400, RZ, 0xfc, !PT ;  /* 0x6400640014217812 */ /* 0x000fc400078efcff */
[----:B------:R-:W-:Y:S02]  /*2df0*/  LOP3.LUT R41, R14, 0x64006400, RZ, 0xfc, !PT ;  /* 0x640064000e297812 */ /* 0x000fe400078efcff */
[----:B------:R-:W-:Y:S01]  /*2e00*/  LOP3.LUT R51, R34, 0x64006400, RZ, 0xfc, !PT ;  /* 0x6400640022337812 */ /* 0x000fe200078efcff */
[----:B------:R-:W-:Y:S02]  /*2e10*/  HADD2 R34, R21, R2 ;  /* 0x0000000215227230 */ /* 0x000fe40000000000 */
[----:B------:R-:W-:Y:S02]  /*2e20*/  HFMA2 R33, R33, 1, 1, R4 ;  /* 0x3c003c0021217831 */ /* 0x000fe40000000004 */
[----:B------:R-:W-:Y:S02]  /*2e30*/  HADD2 R21, R41, R6 ;  /* 0x0000000629157230 */ /* 0x000fe40000000000 */
[----:B------:R-:W-:Y:S01]  /*2e40*/  HFMA2 R20, R51, 1, 1, R8 ;  /* 0x3c003c0033147831 */ /* 0x000fe20000000008 */
[----:B------:R-:W-:-:S02]  /*2e50*/  LOP3.LUT R12, R12, 0xf000f0, RZ, 0xc0, !PT ;  /* 0x00f000f00c0c7812 */ /* 0x000fc400078ec0ff */
[----:B------:R-:W-:Y:S01]  /*2e60*/  LOP3.LUT R13, R13, 0xf000f0, RZ, 0xc0, !PT ;  /* 0x00f000f00d0d7812 */ /* 0x000fe200078ec0ff */
[-C--:B------:R-:W-:Y:S02]  /*2e70*/  HFMA2 R14, R34, R22.reuse, R39 ;  /* 0x00000016220e7231 */ /* 0x080fe40000000027 */
[-C--:B------:R-:W-:Y:S02]  /*2e80*/  HFMA2 R15, R33, R22.reuse, R15 ;  /* 0x00000016210f7231 */ /* 0x080fe4000000000f */
[-C--:B------:R-:W-:Y:S02]  /*2e90*/  HFMA2 R18, R21, R22.reuse, R18 ;  /* 0x0000001615127231 */ /* 0x080fe40000000012 */
[----:B------:R-:W-:Y:S01]  /*2ea0*/  HFMA2 R19, R20, R22, R19 ;  /* 0x0000001614137231 */ /* 0x000fe20000000013 */
[----:B------:R-:W-:Y:S02]  /*2eb0*/  LOP3.LUT R22, R16, 0xf000f0, RZ, 0xc0, !PT ;  /* 0x00f000f010167812 */ /* 0x000fe400078ec0ff */
[----:B------:R-:W-:-:S02]  /*2ec0*/  LOP3.LUT R12, R12, 0x64006400, RZ, 0xfc, !PT ;  /* 0x640064000c0c7812 */ /* 0x000fc400078efcff */
[----:B------:R-:W-:Y:S02]  /*2ed0*/  LOP3.LUT R16, R13, 0x64006400, RZ, 0xfc, !PT ;  /* 0x640064000d107812 */ /* 0x000fe400078efcff */
[----:B------:R-:W-:Y:S01]  /*2ee0*/  LOP3.LUT R40, R22, 0x64006400, RZ, 0xfc, !PT ;  /* 0x6400640016287812 */ /* 0x000fe200078efcff */
[----:B------:R-:W-:Y:S02]  /*2ef0*/  HFMA2 R22, R12, 0.0625, 0.0625, R3 ;  /* 0x2c002c000c167831 */ /* 0x000fe40000000003 */
[----:B------:R-:W-:Y:S02]  /*2f00*/  HFMA2 R39, R16, 0.0625, 0.0625, R5 ;  /* 0x2c002c0010277831 */ /* 0x000fe40000000005 */
[-C--:B------:R-:W-:Y:S02]  /*2f10*/  HFMA2 R42, R22, R23.reuse, R14 ;  /* 0x00000017162a7231 */ /* 0x080fe4000000000e */
[----:B------:R-:W-:Y:S02]  /*2f20*/  HFMA2 R51, R39, R23, R15 ;  /* 0x0000001727337231 */ /* 0x000fe4000000000f */
[----:B------:R-:W0:Y:S01]  /*2f30*/  LDS.128 R12, [UR6+0x130] ;  /* 0x00013006ff0c7984 */ /* 0x000e220008000c00 */
[----:B------:R-:W-:-:S04]  /*2f40*/  LOP3.LUT R17, R17, 0xf000f0, RZ, 0xc0, !PT ;  /* 0x00f000f011117812 */ /* 0x000fc800078ec0ff */
[----:B------:R-:W-:Y:S01]  /*2f50*/  LOP3.LUT R17, R17, 0x64006400, RZ, 0xfc, !PT ;  /* 0x6400640011117812 */ /* 0x000fe200078efcff */
[----:B------:R-:W-:-:S04]  /*2f60*/  HFMA2 R40, R40, 0.0625, 0.0625, R7 ;  /* 0x2c002c0028287831 */ /* 0x000fc80000000007 */
[----:B------:R-:W-:Y:S02]  /*2f70*/  HFMA2 R41, R17, 0.0625, 0.0625, R0 ;  /* 0x2c002c0011297831 */ /* 0x000fe40000000000 */
[-C--:B------:R-:W-:Y:S02]  /*2f80*/  HFMA2 R18, R40, R23.reuse, R18 ;  /* 0x0000001728127231 */ /* 0x080fe40000000012 */
        /* <DEDUP_REMOVED lines=19> */
[----:B------:R-:W0:Y:S01]  /*30c0*/  LDS.128 R12, [UR6+0x230] ;  /* 0x00023006ff0c7984 */ /* 0x000e220008000c00 */
[----:B------:R-:W-:Y:S02]  /*30d0*/  HFMA2 R45, R17, R58, R45 ;  /* 0x0000003a112d7231 */ /* 0x000fe4000000002d */
[----:B------:R-:W-:Y:S02]  /*30e0*/  HFMA2 R43, R16, R56, R43 ;  /* 0x00000038102b7231 */ /* 0x000fe4000000002b */
[----:B------:R-:W-:-:S02]  /*30f0*/  HFMA2 R44, R18, R55, R44 ;  /* 0x00000037122c7231 */ /* 0x000fc4000000002c */
[----:B------:R-:W1:Y:S01]  /*3100*/  LDS.128 R16, [UR6+0x330] ;  /* 0x00033006ff107984 */ /* 0x000e620008000c00 */
[-C--:B------:R-:W-:Y:S02]  /*3110*/  HFMA2 R42, R42, R57.reuse, R49 ;  /* 0x000000392a2a7231 */ /* 0x080fe40000000031 */
[----:B------:R-:W-:Y:S02]  /*3120*/  HFMA2 R51, R51, R58, R50 ;  /* 0x0000003a33337231 */ /* 0x000fe40000000032 */
[----:B------:R-:W-:Y:S01]  /*3130*/  HFMA2 R46, R23, R57, R46 ;  /* 0x00000039172e7231 */ /* 0x000fe2000000002e */
[----:B------:R-:W-:Y:S01]  /*3140*/  UIADD3 UR9, UPT, UPT, UR9, 0x20, URZ ;  /* 0x0000002009097890 */ /* 0x000fe2000fffe0ff */
        /* <DEDUP_REMOVED lines=16> */
[----:B------:R-:W-:-:S05]  /*3250*/  MOV R15, UR8 ;  /* 0x00000008000f7c02 */ /* 0x000fca0008000f00 */
[----:B------:R-:W-:-:S04]  /*3260*/  IMAD.WIDE R14, R15, 0x4, R66 ;  /* 0x000000040f0e7825 */ /* 0x000fc800078e0242 */
[-C--:B-1----:R-:W-:Y:S02]  /*3270*/  HFMA2 R10, R10, R16.reuse, RZ ;  /* 0x000000100a0a7231 */ /* 0x082fe400000000ff */
[-C--:B------:R-:W-:Y:S01]  /*3280*/  HFMA2 R11, R11, R16.reuse, RZ.H0_H0 ;  /* 0x000000100b0b7231 */ /* 0x080fe200000400ff */
[----:B------:R-:W-:Y:S01]  /*3290*/  MOV R13, R15 ;  /* 0x0000000f000d7202 */ /* 0x000fe20000000f00 */
[-C--:B------:R-:W-:Y:S02]  /*32a0*/  HFMA2 R15, R32, R16.reuse, RZ ;  /* 0x00000010200f7231 */ /* 0x080fe400000000ff */
[----:B------:R-:W-:Y:S01]  /*32b0*/  HFMA2 R16, R31, R16, RZ.H0_H0 ;  /* 0x000000101f107231 */ /* 0x000fe200000400ff */
[----:B------:R-:W-:Y:S01]  /*32c0*/  ISETP.LE.AND P0, PT, R64, UR9, PT ;  /* 0x0000000940007c0c */ /* 0x000fe2000bf03270 */
        /* <DEDUP_REMOVED lines=10> */
[-C--:B------:R-:W-:Y:S02]  /*3370*/  HFMA2 R10, R40, R19.reuse, R10 ;  /* 0x00000013280a7231 */ /* 0x080fe4000000000a */
[-C--:B------:R-:W-:Y:S01]  /*3380*/  HFMA2 R27, R39, R19.reuse, R27 ;  /* 0x00000013271b7231 */ /* 0x080fe2000000001b */
[----:B------:R-:W-:Y:S01]  /*3390*/  UIADD3 UR6, UPT, UPT, UR6, 0x40, URZ ;  /* 0x0000004006067890 */ /* 0x000fe2000fffe0ff */
[----:B------:R-:W-:Y:S01]  /*33a0*/  HFMA2 R12, R41, R19, R16 ;  /* 0x00000013290c7231 */ /* 0x000fe20000000010 */
[----:B------:R-:W-:Y:S01]  /*33b0*/  UIADD3 UR4, UPT, UPT, UR4, 0x20, URZ ;  /* 0x0000002004047890 */ /* 0x000fe2000fffe0ff */
[----:B------:R-:W-:-:S02]  /*33c0*/  HFMA2 R38, R50, R57, R38 ;  /* 0x0000003932267231 */ /* 0x000fc40000000026 */
[-C--:B------:R-:W-:Y:S02]  /*33d0*/  HFMA2 R35, R23, R56.reuse, R35 ;  /* 0x0000003817237231 */ /* 0x080fe40000000023 */
[----:B------:R-:W-:Y:S02]  /*33e0*/  HFMA2 R54, R11, R57, R9 ;  /* 0x000000390b367231 */ /* 0x000fe40000000009 */
[----:B------:R-:W-:Y:S02]  /*33f0*/  HFMA2 R41, R10, R56, R28 ;  /* 0x000000380a297231 */ /* 0x000fe4000000001c */
[-C--:B------:R-:W-:Y:S02]  /*3400*/  HFMA2 R37, R49, R58.reuse, R37 ;  /* 0x0000003a31257231 */ /* 0x080fe40000000025 */
[----:B------:R-:W-:Y:S02]  /*3410*/  HFMA2 R53, R27, R58, R29 ;  /* 0x0000003a1b357231 */ /* 0x000fe4000000001d */
[----:B------:R-:W-:Y:S01]  /*3420*/  HFMA2 R52, R12, R55, R24 ;  /* 0x000000370c347231 */ /* 0x000fe20000000018 */
[----:B------:R-:W-:Y:S06]  /*3430*/  @!P0 BRA `(.L_x_958) ;  /* 0xffffffd800748947 */ /* 0x000fec000383ffff */
.L_x_956:
[----:B------:R-:W0:Y:S01]  /*3440*/  S2UR UR4, SR_CTAID.Y ;  /* 0x00000000000479c3 */ /* 0x000e220000002600 */
[----:B------:R-:W-:Y:S02]  /*3450*/  HADD2 R42, R42.H0_H0, R42.H1_H1 ;  /* 0x3000002a2a2a7230 */ /* 0x000fe40000000800 */
[----:B------:R-:W-:-:S05]  /*3460*/  HADD2 R21, R51.H0_H0, R51.H1_H1 ;  /* 0x3000003333157230 */ /* 0x000fca0000000800 */
[----:B------:R-:W1:Y:S01]  /*3470*/  LDC.64 R2, c[0x0][0x3a0] ;  /* 0x0000e800ff027b82 */ /* 0x000e620000000a00 */
[----:B------:R-:W-:-:S05]  /*3480*/  PRMT R42, R42, 0x5410, R21 ;  /* 0x000054102a2a7816 */ /* 0x000fca0000000015 */
[----:B------:R-:W-:Y:S01]  /*3490*/  HMUL2 R7, R42, RZ.H0_H0 ;  /* 0x200000ff2a077232 */ /* 0x000fe20000000000 */
[----:B0-----:R-:W-:-:S06]  /*34a0*/  UIMAD UR4, UR4, UR8, URZ ;  /* 0x00000008040472a4 */ /* 0x001fcc000f8e02ff */
[----:B------:R-:W-:-:S04]  /*34b0*/  MOV R0, UR4 ;  /* 0x0000000400007c02 */ /* 0x000fc80008000f00 */
        /* <DEDUP_REMOVED lines=13> */
.L_x_962:
[----:B------:R-:W0:Y:S02]  /*3590*/  LDS R4, [R0] ;  /* 0x0000000000047984 */ /* 0x000e240000000800 */
[----:B0-----:R-:W-:-:S05]  /*35a0*/  HADD2 R5, R4, R7 ;  /* 0x0000000704057230 */ /* 0x001fca0000000000 */
[----:B------:R-:W0:Y:S02]  /*35b0*/  ATOMS.CAST.SPIN P0, [R0], R4, R5 ;  /* 0x000000040000758d */ /* 0x000e240001800005 */
[----:B0-----:R-:W-:Y:S05]  /*35c0*/  @!P0 BRA `(.L_x_962) ;  /* 0xfffffffc00f08947 */ /* 0x001fea000383ffff */
[----:B------:R-:W-:Y:S05]  /*35d0*/  BRA `(.L_x_960) ;  /* 0x00000000000c7947 */ /* 0x000fea0003800000 */
.L_x_961:
[----:B------:R-:W2:Y:S02]  /*35e0*/  LD.E R0, desc[UR10][R2.64] ;  /* 0x0000000a02007980 */ /* 0x000ea4000c101900 */
[----:B--2---:R-:W-:-:S05]  /*35f0*/  IADD3 R5, PT, PT, R7, R0, RZ ;  /* 0x0000000007057210 */ /* 0x004fca0007ffe0ff */
[----:B------:R0:W-:Y:S02]  /*3600*/  ST.E desc[UR10][R2.64], R5 ;  /* 0x0000000502007985 */ /* 0x0001e4000c10190a */
.L_x_960:
[----:B------:R-:W-:Y:S05]  /*3610*/  BSYNC.RECONVERGENT B0 ;  /* 0x0000000000007941 */ /* 0x000fea0003800200 */
.L_x_959:
[----:B------:R1:W-:Y:S01]  /*3620*/  ATOM.E.ADD.F16x2.RN.STRONG.GPU P0, RZ, desc[UR10][R2.64+0x4], R47 ;  /* 0x8000042f02ff79a2 */ /* 0x0003e2000c10e10a */
[----:B------:R-:W-:Y:S04]  /*3630*/  BSSY.RECONVERGENT B0, `(.L_x_963) ;  /* 0x000000e000007945 */ /* 0x000fe80003800200 */
[----:B-1----:R-:W-:Y:S05]  /*3640*/  @P0 BRA `(.L_x_964) ;  /* 0x0000000000300947 */ /* 0x002fea0003800000 */
[----:B------:R-:W1:Y:S02]  /*3650*/  QSPC.E.S P0, RZ, [R2+0x4] ;  /* 0x0000040002ff73aa */ /* 0x000e640000000500 */
[----:B-1----:R-:W-:Y:S05]  /*3660*/  @!P0 BRA `(.L_x_965) ;  /* 0x00000000001c8947 */ /* 0x002fea0003800000 */
[----:B------:R-:W-:-:S04]  /*3670*/  MOV R4, R2 ;  /* 0x0000000200047202 */ /* 0x000fc80000000f00 */
[----:B------:R-:W-:-:S07]  /*3680*/  MOV R0, R4 ;  /* 0x0000000400007202 */ /* 0x000fce0000000f00 */
.L_x_966:
[----:B------:R-:W0:Y:S02]  /*3690*/  LDS R4, [R0+0x4] ;  /* 0x0000040000047984 */ /* 0x000e240000000800 */
[----:B0-----:R-:W-:-:S05]  /*36a0*/  HFMA2 R5, R4, 1, 1, R47 ;  /* 0x3c003c0004057831 */ /* 0x001fca000000002f */
[----:B------:R-:W0:Y:S02]  /*36b0*/  ATOMS.CAST.SPIN P0, [R0+0x4], R4, R5 ;  /* 0x000004040000758d */ /* 0x000e240001800005 */
[----:B0-----:R-:W-:Y:S05]  /*36c0*/  @!P0 BRA `(.L_x_966) ;  /* 0xfffffffc00f08947 */ /* 0x001fea000383ffff */
[----:B------:R-:W-:Y:S05]  /*36d0*/  BRA `(.L_x_964) ;  /* 0x00000000000c7947 */ /* 0x000fea0003800000 */
.L_x_965:
[----:B------:R-:W0:Y:S02]  /*36e0*/  LD.E R0, desc[UR10][R2.64+0x4] ;  /* 0x0000040a02007980 */ /* 0x000e24000c101900 */
[----:B0-----:R-:W-:-:S05]  /*36f0*/  IADD3 R5, PT, PT, R47, R0, RZ ;  /* 0x000000002f057210 */ /* 0x001fca0007ffe0ff */
[----:B------:R1:W-:Y:S02]  /*3700*/  ST.E desc[UR10][R2.64+0x4], R5 ;  /* 0x0000040502007985 */ /* 0x0003e4000c10190a */
.L_x_964:
[----:B------:R-:W-:Y:S05]  /*3710*/  BSYNC.RECONVERGENT B0 ;  /* 0x0000000000007941 */ /* 0x000fea0003800200 */
.L_x_963:
        /* <DEDUP_REMOVED lines=17> */
.L_x_970:
[----:B------:R-:W0:Y:S02]  /*3830*/  LDS R4, [R0] ;  /* 0x0000000000047984 */ /* 0x000e240000000800 */
[----:B0-----:R-:W-:-:S05]  /*3840*/  HADD2 R5, R4, R7 ;  /* 0x0000000704057230 */ /* 0x001fca0000000000 */
[----:B------:R-:W0:Y:S02]  /*3850*/  ATOMS.CAST.SPIN P0, [R0], R4, R5 ;  /* 0x000000040000758d */ /* 0x000e240001800005 */
[----:B0-----:R-:W-:Y:S05]  /*3860*/  @!P0 BRA `(.L_x_970) ;  /* 0xfffffffc00f08947 */ /* 0x001fea000383ffff */
[----:B------:R-:W-:Y:S05]  /*3870*/  BRA `(.L_x_968) ;  /* 0x00000000000c7947 */ /* 0x000fea0003800000 */
.L_x_969:
[----:B------:R-:W2:Y:S02]  /*3880*/  LD.E R0, desc[UR10][R2.64] ;  /* 0x0000000a02007980 */ /* 0x000ea4000c101900 */
[----:B--2---:R-:W-:-:S05]  /*3890*/  IADD3 R5, PT, PT, R7, R0, RZ ;  /* 0x0000000007057210 */ /* 0x004fca0007ffe0ff */
[----:B------:R0:W-:Y:S02]  /*38a0*/  ST.E desc[UR10][R2.64], R5 ;  /* 0x0000000502007985 */ /* 0x0001e4000c10190a */
.L_x_968:
[----:B------:R-:W-:Y:S05]  /*38b0*/  BSYNC.RECONVERGENT B0 ;  /* 0x0000000000007941 */ /* 0x000fea0003800200 */
.L_x_967:
[----:B------:R1:W-:Y:S01]  /*38c0*/  ATOM.E.ADD.F16x2.RN.STRONG.GPU P0, RZ, desc[UR10][R2.64+0x4], R43 ;  /* 0x8000042b02ff79a2 */ /* 0x0003e2000c10e10a */
[----:B------:R-:W-:Y:S04]  /*38d0*/  BSSY.RECONVERGENT B0, `(.L_x_971) ;  /* 0x000000e000007945 */ /* 0x000fe80003800200 */
[----:B-1----:R-:W-:Y:S05]  /*38e0*/  @P0 BRA `(.L_x_972) ;  /* 0x0000000000300947 */ /* 0x002fea0003800000 */
[----:B------:R-:W1:Y:S02]  /*38f0*/  QSPC.E.S P0, RZ, [R2+0x4] ;  /* 0x0000040002ff73aa */ /* 0x000e640000000500 */
[----:B-1----:R-:W-:Y:S05]  /*3900*/  @!P0 BRA `(.L_x_973) ;  /* 0x00000000001c8947 */ /* 0x002fea0003800000 */
[----:B------:R-:W-:-:S04]  /*3910*/  MOV R4, R2 ;  /* 0x0000000200047202 */ /* 0x000fc80000000f00 */
[----:B------:R-:W-:-:S07]  /*3920*/  MOV R0, R4 ;  /* 0x0000000400007202 */ /* 0x000fce0000000f00 */
.L_x_974:
[----:B------:R-:W0:Y:S02]  /*3930*/  LDS R4, [R0+0x4] ;  /* 0x0000040000047984 */ /* 0x000e240000000800 */
[----:B0-----:R-:W-:-:S05]  /*3940*/  HFMA2 R5, R4, 1, 1, R43 ;  /* 0x3c003c0004057831 */ /* 0x001fca000000002b */
[----:B------:R-:W0:Y:S02]  /*3950*/  ATOMS.CAST.SPIN P0, [R0+0x4], R4, R5 ;  /* 0x000004040000758d */ /* 0x000e240001800005 */
[----:B0-----:R-:W-:Y:S05]  /*3960*/  @!P0 BRA `(.L_x_974) ;  /* 0xfffffffc00f08947 */ /* 0x001fea000383ffff */
[----:B------:R-:W-:Y:S05]  /*3970*/  BRA `(.L_x_972) ;  /* 0x00000000000c7947 */ /* 0x000fea0003800000 */
.L_x_973:
[----:B------:R-:W0:Y:S02]  /*3980*/  LD.E R0, desc[UR10][R2.64+0x4] ;  /* 0x0000040a02007980 */ /* 0x000e24000c101900 */
[----:B0-----:R-:W-:-:S05]  /*3990*/  IADD3 R5, PT, PT, R43, R0, RZ ;  /* 0x000000002b057210 */ /* 0x001fca0007ffe0ff */
[----:B------:R1:W-:Y:S02]  /*39a0*/  ST.E desc[UR10][R2.64+0x4], R5 ;  /* 0x0000040502007985 */ /* 0x0003e4000c10190a */
.L_x_972:
[----:B------:R-:W-:Y:S05]  /*39b0*/  BSYNC.RECONVERGENT B0 ;  /* 0x0000000000007941 */ /* 0x000fea0003800200 */
.L_x_971:
        /* <DEDUP_REMOVED lines=17> */
.L_x_978:
[----:B------:R-:W0:Y:S02]  /*3ad0*/  LDS R2, [R0] ;  /* 0x0000000000027984 */ /* 0x000e240000000800 */
[----:B0-----:R-:W-:-:S05]  /*3ae0*/  HADD2 R3, R2, R7 ;  /* 0x0000000702037230 */ /* 0x001fca0000000000 */
[----:B------:R-:W0:Y:S02]  /*3af0*/  ATOMS.CAST.SPIN P0, [R0], R2, R3 ;  /* 0x000000020000758d */ /* 0x000e240001800003 */
[----:B0-----:R-:W-:Y:S05]  /*3b00*/  @!P0 BRA `(.L_x_978) ;  /* 0xfffffffc00f08947 */ /* 0x001fea000383ffff */
[----:B------:R-:W-:Y:S05]  /*3b10*/  BRA `(.L_x_976) ;  /* 0x00000000000c7947 */ /* 0x000fea0003800000 */
.L_x_977:
[----:B------:R-:W2:Y:S02]  /*3b20*/  LD.E R0, desc[UR10][R4.64] ;  /* 0x0000000a04007980 */ /* 0x000ea4000c101900 */
[----:B--2---:R-:W-:-:S05]  /*3b30*/  IADD3 R3, PT, PT, R7, R0, RZ ;  /* 0x0000000007037210 */ /* 0x004fca0007ffe0ff */
[----:B------:R0:W-:Y:S02]  /*3b40*/  ST.E desc[UR10][R4.64], R3 ;  /* 0x0000000304007985 */ /* 0x0001e4000c10190a */
.L_x_976:
[----:B------:R-:W-:Y:S05]  /*3b50*/  BSYNC.RECONVERGENT B0 ;  /* 0x0000000000007941 */ /* 0x000fea0003800200 */
.L_x_975:
        /* <DEDUP_REMOVED lines=8> */
.L_x_983:
[----:B------:R-:W0:Y:S02]  /*3be0*/  LDS R2, [R0+0x4] ;  /* 0x0000040000027984 */ /* 0x000e240000000800 */
[----:B0-----:R-:W-:-:S05]  /*3bf0*/  HFMA2 R3, R2, 1, 1, R35 ;  /* 0x3c003c0002037831 */ /* 0x001fca0000000023 */
[----:B------:R-:W0:Y:S02]  /*3c00*/  ATOMS.CAST.SPIN P0, [R0+0x4], R2, R3 ;  /* 0x000004020000758d */ /* 0x000e240001800003 */
[----:B0-----:R-:W-:Y:S05]  /*3c10*/  @!P0 BRA `(.L_x_983) ;  /* 0xfffffffc00f08947 */ /* 0x001fea000383ffff */
[----:B------:R-:W-:Y:S05]  /*3c20*/  BSYNC.RECONVERGENT B1 ;  /* 0x0000000000017941 */ /* 0x000fea0003800200 */
.L_x_982:
[----:B------:R-:W-:Y:S05]  /*3c30*/  BRA `(.L_x_980) ;  /* 0x00000000000c7947 */ /* 0x000fea0003800000 */
.L_x_981:
[----:B------:R-:W0:Y:S02]  /*3c40*/  LD.E R0, desc[UR10][R4.64+0x4] ;  /* 0x0000040a04007980 */ /* 0x000e24000c101900 */
[----:B0-----:R-:W-:-:S05]  /*3c50*/  IADD3 R3, PT, PT, R35, R0, RZ ;  /* 0x0000000023037210 */ /* 0x001fca0007ffe0ff */
[----:B------:R1:W-:Y:S02]  /*3c60*/  ST.E desc[UR10][R4.64+0x4], R3 ;  /* 0x0000040304007985 */ /* 0x0003e4000c10190a */
.L_x_980:
[----:B------:R-:W-:Y:S05]  /*3c70*/  BSYNC.RECONVERGENT B0 ;  /* 0x0000000000007941 */ /* 0x000fea0003800200 */
.L_x_979:
        /* <DEDUP_REMOVED lines=17> */
.L_x_987:
[----:B------:R-:W0:Y:S02]  /*3d90*/  LDS R2, [R0] ;  /* 0x0000000000027984 */ /* 0x000e240000000800 */
[----:B0-----:R-:W-:-:S05]  /*3da0*/  HADD2 R3, R2, R7 ;  /* 0x0000000702037230 */ /* 0x001fca0000000000 */
[----:B------:R-:W0:Y:S02]  /*3db0*/  ATOMS.CAST.SPIN P0, [R0], R2, R3 ;  /* 0x000000020000758d */ /* 0x000e240001800003 */
[----:B0-----:R-:W-:Y:S05]  /*3dc0*/  @!P0 BRA `(.L_x_987) ;  /* 0xfffffffc00f08947 */ /* 0x001fea000383ffff */
[----:B------:R-:W-:Y:S05]  /*3dd0*/  BRA `(.L_x_985) ;  /* 0x00000000000c7947 */ /* 0x000fea0003800000 */
.L_x_986:
[----:B------:R-:W2:Y:S02]  /*3de0*/  LD.E R0, desc[UR10][R4.64] ;  /* 0x0000000a04007980 */ /* 0x000ea4000c101900 */
[----:B--2---:R-:W-:-:S05]  /*3df0*/  IADD3 R3, PT, PT, R7, R0, RZ ;  /* 0x0000000007037210 */ /* 0x004fca0007ffe0ff */
[----:B------:R0:W-:Y:S02]  /*3e00*/  ST.E desc[UR10][R4.64], R3 ;  /* 0x0000000304007985 */ /* 0x0001e4000c10190a */
.L_x_985:
[----:B------:R-:W-:Y:S05]  /*3e10*/  BSYNC.RECONVERGENT B0 ;  /* 0x0000000000007941 */ /* 0x000fea0003800200 */
.L_x_984:
[----:B------:R1:W-:Y:S02]  /*3e20*/  ATOM.E.ADD.F16x2.RN.STRONG.GPU P0, RZ, desc[UR10][R4.64+0x4], R41 ;  /* 0x8000042904ff79a2 */ /* 0x0003e4000c10e10a */
[----:B-1----:R-:W-:Y:S05]  /*3e30*/  @P0 EXIT ;  /* 0x000000000000094d */ /* 0x002fea0003800000 */
[----:B------:R-:W1:Y:S02]  /*3e40*/  QSPC.E.S P0, RZ, [R4+0x4] ;  /* 0x0000040004ff73aa */ /* 0x000e640000000500 */
[----:B-1----:R-:W-:Y:S05]  /*3e50*/  @!P0 BRA `(.L_x_988) ;  /* 0x00000000001c8947 */ /* 0x002fea0003800000 */
[----:B------:R-:W-:-:S04]  /*3e60*/  MOV R2, R4 ;  /* 0x0000000400027202 */ /* 0x000fc80000000f00 */
[----:B------:R-:W-:-:S07]  /*3e70*/  MOV R0, R2 ;  /* 0x0000000200007202 */ /* 0x000fce0000000f00 */
.L_x_989:
[----:B------:R-:W0:Y:S02]  /*3e80*/  LDS R2, [R0+0x4] ;  /* 0x0000040000027984 */ /* 0x000e240000000800 */
[----:B0-----:R-:W-:-:S05]  /*3e90*/  HFMA2 R3, R2, 1, 1, R41 ;  /* 0x3c003c0002037831 */ /* 0x001fca0000000029 */
[----:B------:R-:W0:Y:S02]  /*3ea0*/  ATOMS.CAST.SPIN P0, [R0+0x4], R2, R3 ;  /* 0x000004020000758d */ /* 0x000e240001800003 */
[----:B0-----:R-:W-:Y:S05]  /*3eb0*/  @!P0 BRA `(.L_x_989) ;  /* 0xfffffffc00f08947 */ /* 0x001fea000383ffff */
[----:B------:R-:W-:Y:S05]  /*3ec0*/  EXIT ;  /* 0x000000000000794d */ /* 0x000fea0003800000 */
.L_x_988:
[----:B------:R-:W0:Y:S02]  /*3ed0*/  LD.E R0, desc[UR10][R4.64+0x4] ;  /* 0x0000040a04007980 */ /* 0x000e24000c101900 */
[----:B0-----:R-:W-:-:S05]  /*3ee0*/  IADD3 R3, PT, PT, R41, R0, RZ ;  /* 0x0000000029037210 */ /* 0x001fca0007ffe0ff */
[----:B------:R-:W-:Y:S01]  /*3ef0*/  ST.E desc[UR10][R4.64+0x4], R3 ;  /* 0x0000040304007985 */ /* 0x000fe2000c10190a */
[----:B------:R-:W-:Y:S05]  /*3f00*/  EXIT ;  /* 0x000000000000794d */ /* 0x000fea0003800000 */
.L_x_990:
        /* <DEDUP_REMOVED lines=15> */
.L_x_3307:


//--------------------- .text._Z28gemm_half_q_half_gptq_kernelILi3ELb0ELb1EEvPK6__halfPKjS4_S2_PS0_iiiiiPKtibS2_i --------------------------
	.section	.text._Z28gemm_half_q_half_gptq_kernelILi3ELb0ELb1EEvPK6__halfPKjS4_S2_PS0_iiiiiPKtibS2_i,"ax",@progbits
	.align	128
        .global         _Z28gemm_half_q_half_gptq_kernelILi3ELb0ELb1EEvPK6__halfPKjS4_S2_PS0_iiiiiPKtibS2_i
        .type           _Z28gemm_half_q_half_gptq_kernelILi3ELb0ELb1EEvPK6__halfPKjS4_S2_PS0_iiiiiPKtibS2_i,@function
        .size           _Z28gemm_half_q_half_gptq_kernelILi3ELb0ELb1EEvPK6__halfPKjS4_S2_PS0_iiiiiPKtibS2_i,(.L_x_3308 - _Z28gemm_half_q_half_gptq_kernelILi3ELb0ELb1EEvPK6__halfPKjS4_S2_PS0_iiiiiPKtibS2_i)
        .other          _Z28gemm_half_q_half_gptq_kernelILi3ELb0ELb1EEvPK6__halfPKjS4_S2_PS0_iiiiiPKtibS2_i,@"STO_CUDA_ENTRY STV_DEFAULT"
_Z28gemm_half_q_half_gptq_kernelILi3ELb0ELb1EEvPK6__halfPKjS4_S2_PS0_iiiiiPKtibS2_i:
.text._Z28gemm_half_q_half_gptq_kernelILi3ELb0ELb1EEvPK6__halfPKjS4_S2_PS0_iiiiiPKtibS2_i:
        /* <DEDUP_REMOVED lines=31> */
[C---:B------:R-:W-:Y:S02]  /*01f0*/  IADD3 R7, P2, PT, R3.reuse, R6, RZ ;  /* 0x0000000603077210 */ /* 0x040fe40007f5e0ff */
[----:B------:R-:W-:-:S02]  /*0200*/  IADD3 R3, P0, PT, R3, R8, RZ ;  /* 0x0000000803037210 */ /* 0x000fc40007f1e0ff */
[C---:B0-----:R-:W-:Y:S02]  /*0210*/  LEA R4, P1, R5.reuse, UR4, 0x1 ;  /* 0x0000000405047c11 */ /* 0x041fe4000f8208ff */
[----:B------:R-:W-:Y:S02]  /*0220*/  LEA.HI.X.SX32 R14, R6, RZ, 0x1, P2 ;  /* 0x000000ff060e7211 */ /* 0x000fe400010f0eff */
[----:B------:R-:W-:Y:S02]  /*0230*/  LEA.HI.X R5, R5, UR5, R12, 0x1, P1 ;  /* 0x0000000505057c11 */ /* 0x000fe400088f0c0c */
[----:B------:R-:W-:Y:S02]  /*0240*/  LEA.HI.X.SX32 R12, R8, RZ, 0x1, P0 ;  /* 0x000000ff080c7211 */ /* 0x000fe400000f0eff */
[----:B------:R-:W-:Y:S02]  /*0250*/  LEA R6, P1, R7, UR4, 0x1 ;  /* 0x0000000407067c11 */ /* 0x000fe4000f8208ff */
[----:B------:R-:W-:Y:S01]  /*0260*/  LEA R8, P0, R3, UR4, 0x1 ;  /* 0x0000000403087c11 */ /* 0x000fe2000f8008ff */
[----:B------:R-:W2:Y:S01]  /*0270*/  LDG.E.U16.CONSTANT R5, desc[UR12][R4.64] ;  /* 0x0000000c04057981 */ /* 0x000ea2000c1e9500 */
[----:B------:R-:W-:-:S02]  /*0280*/  LEA.HI.X R7, R7, UR5, R14, 0x1, P1 ;  /* 0x0000000507077c11 */ /* 0x000fc400088f0c0e */
[----:B------:R-:W-:-:S04]  /*0290*/  LEA.HI.X R9, R3, UR5, R12, 0x1, P0 ;  /* 0x0000000503097c11 */ /* 0x000fc800080f0c0c */
[----:B------:R-:W3:Y:S04]  /*02a0*/  LDG.E.U16.CONSTANT R7, desc[UR12][R6.64] ;  /* 0x0000000c06077981 */ /* 0x000ee8000c1e9500 */
[----:B------:R-:W4:Y:S04]  /*02b0*/  LDG.E.U16.CONSTANT R9, desc[UR12][R8.64] ;  /* 0x0000000c08097981 */ /* 0x000f28000c1e9500 */
[----:B--2---:R0:W-:Y:S04]  /*02c0*/  STS.U16 [R10], R5 ;  /* 0x000000050a007388 */ /* 0x0041e80000000400 */
[----:B---3--:R0:W-:Y:S04]  /*02d0*/  STS.U16 [R10+0x100], R7 ;  /* 0x000100070a007388 */ /* 0x0081e80000000400 */
[----:B----4-:R0:W-:Y:S01]  /*02e0*/  STS.U16 [R10+0x200], R9 ;  /* 0x000200090a007388 */ /* 0x0101e20000000400 */
[----:B------:R-:W-:Y:S05]  /*02f0*/  BRA `(.L_x_992) ;  /* 0x0000000000647947 */ /* 0x000fea0003800000 */
.L_x_993:
[C---:B------:R-:W-:Y:S01]  /*0300*/  LEA R4, P0, R3.reuse, UR8, 0x1 ;  /* 0x0000000803047c11 */ /* 0x040fe2000f8008ff */
[----:B------:R-:W0:Y:S03]  /*0310*/  LDCU.64 UR4, c[0x0][0x380] ;  /* 0x00007000ff0477ac */ /* 0x000e260008000a00 */
[----:B------:R-:W-:-:S05]  /*0320*/  LEA.HI.X R5, R3, UR9, RZ, 0x1, P0 ;  /* 0x0000000903057c11 */ /* 0x000fca00080f0cff */
[----:B------:R-:W2:Y:S01]  /*0330*/  LDG.E.U16.CONSTANT R4, desc[UR12][R4.64] ;  /* 0x0000000c04047981 */ /* 0x000ea2000c1e9500 */
[----:B------:R-:W-:-:S05]  /*0340*/  IMAD R11, R0, UR6, RZ ;  /* 0x00000006000b7c24 */ /* 0x000fca000f8e02ff */
        /* <DEDUP_REMOVED lines=13> */
[----:B------:R-:W-:Y:S02]  /*0420*/  LEA.HI.X R9, R3, UR5, R12, 0x1, P2 ;  /* 0x0000000503097c11 */ /* 0x000fe400090f0c0c */
[----:B------:R-:W2:Y:S04]  /*0430*/  LDG.E.U16.CONSTANT R5, desc[UR12][R4.64] ;  /* 0x0000000c04057981 */ /* 0x000ea8000c1e9500 */
[----:B------:R-:W3:Y:S04]  /*0440*/  LDG.E.U16.CONSTANT R7, desc[UR12][R6.64] ;  /* 0x0000000c06077981 */ /* 0x000ee8000c1e9500 */
[----:B------:R-:W4:Y:S04]  /*0450*/  LDG.E.U16.CONSTANT R9, desc[UR12][R8.64] ;  /* 0x0000000c08097981 */ /* 0x000f28000c1e9500 */
[----:B--2---:R1:W-:Y:S04]  /*0460*/  STS.U16 [R10], R5 ;  /* 0x000000050a007388 */ /* 0x0043e80000000400 */
[----:B---3--:R1:W-:Y:S04]  /*0470*/  STS.U16 [R10+0x100], R7 ;  /* 0x000100070a007388 */ /* 0x0083e80000000400 */
[----:B----4-:R1:W-:Y:S02]  /*0480*/  STS.U16 [R10+0x200], R9 ;  /* 0x000200090a007388 */ /* 0x0103e40000000400 */
.L_x_992:
[----:B------:R-:W-:Y:S05]  /*0490*/  BSYNC.RECONVERGENT B0 ;  /* 0x0000000000007941 */ /* 0x000fea0003800200 */
.L_x_991:
        /* <DEDUP_REMOVED lines=19> */
.L_x_994:
[----:B------:R-:W3:Y:S01]  /*05d0*/  LDCU UR8, c[0x0][0x3b8] ;  /* 0x00007700ff0877ac */ /* 0x000ee20008000800 */
[----:B--2---:R-:W-:Y:S02]  /*05e0*/  IABS R8, UR11 ;  /* 0x0000000b00087c13 */ /* 0x004fe40008000000 */
[----:B------:R-:W-:Y:S01]  /*05f0*/  SHF.L.U32 R58, R2, 0x4, RZ ;  /* 0x00000004023a7819 */ /* 0x000fe200000006ff */
[----:B------:R-:W2:Y:S01]  /*0600*/  LDCU.64 UR14, c[0x0][0x388] ;  /* 0x00007100ff0e77ac */ /* 0x000ea20008000a00 */
[----:B------:R-:W-:Y:S02]  /*0610*/  R2UR UR10, R8 ;  /* 0x00000000080a72ca */ /* 0x000fe400000e0000 */
[----:B---3--:R-:W-:-:S04]  /*0620*/  MOV R3, UR8 ;  /* 0x0000000800037c02 */ /* 0x008fc80008000f00 */
[----:B------:R-:W-:-:S04]  /*0630*/  IABS R6, R3 ;  /* 0x0000000300067213 */ /* 0x000fc80000000000 */
[----:B------:R-:W3:Y:S08]  /*0640*/  I2F.RP R3, R6 ;  /* 0x0000000600037306 */ /* 0x000ef00000209400 */
[----:B---3--:R-:W3:Y:S02]  /*0650*/  MUFU.RCP R3, R3 ;  /* 0x0000000300037308 */ /* 0x008ee40000001000 */
[----:B---3--:R-:W-:-:S06]  /*0660*/  IADD3 R4, PT, PT, R3, 0xffffffe, RZ ;  /* 0x0ffffffe03047810 */ /* 0x008fcc0007ffe0ff */
        /* <DEDUP_REMOVED lines=34> */
[----:B0-----:R-:W-:-:S06]  /*0890*/  IMAD.WIDE R4, R3, 0x4, R4 ;  /* 0x0000000403047825 */ /* 0x001fcc00078e0204 */
[----:B------:R-:W3:Y:S01]  /*08a0*/  LDG.E.CONSTANT R5, desc[UR12][R4.64] ;  /* 0x0000000c04057981 */ /* 0x000ee2000c1e9900 */
[----:B------:R-:W-:-:S05]  /*08b0*/  IADD3 R3, PT, PT, R59, UR10, RZ ;  /* 0x0000000a3b037c10 */ /* 0x000fca000fffe0ff */
[----:B-1----:R-:W-:-:S05]  /*08c0*/  IMAD.WIDE R6, R3, 0x2, R6 ;  /* 0x0000000203067825 */ /* 0x002fca00078e0206 */
[----:B------:R-:W4:Y:S04]  /*08d0*/  LDG.E.CONSTANT R8, desc[UR12][R6.64+0x4] ;  /* 0x0000040c06087981 */ /* 0x000f28000c1e9900 */
[----:B------:R0:W5:Y:S01]  /*08e0*/  LDG.E.CONSTANT R3, desc[UR12][R6.64] ;  /* 0x0000000c06037981 */ /* 0x000162000c1e9900 */
[----:B------:R-:W-:Y:S01]  /*08f0*/  LOP3.LUT R58, R58, 0x10, RZ, 0xc0, !PT ;  /* 0x000000103a3a7812 */ /* 0x000fe200078ec0ff */
[----:B------:R-:W-:-:S04]  /*0900*/  UIMAD UR4, UR7, UR9, URZ ;  /* 0x00000009070472a4 */ /* 0x000fc8000f8e02ff */
[----:B------:R-:W-:Y:S01]  /*0910*/  USHF.L.U32 UR4, UR4, 0x4, URZ ;  /* 0x0000000404047899 */ /* 0x000fe200080006ff */
[----:B------:R-:W-:Y:S01]  /*0920*/  SHF.R.S32.HI R9, RZ, 0x1f, R59 ;  /* 0x0000001fff097819 */ /* 0x000fe2000001143b */
[----:B------:R-:W1:Y:S04]  /*0930*/  I2F.F16 R11, -0x40 ;  /* 0xffffffc0000b7906 */ /* 0x000e680000200c00 */
[----:B------:R-:W-:Y:S02]  /*0940*/  IADD3 R43, P0, PT, R59, UR4, RZ ;  /* 0x000000043b2b7c10 */ /* 0x000fe4000ff1e0ff */
[----:B------:R-:W-:-:S04]  /*0950*/  MOV R10, UR4 ;  /* 0x00000004000a7c02 */ /* 0x000fc80008000f00 */
[----:B------:R-:W-:Y:S02]  /*0960*/  LEA.HI.X.SX32 R10, R10, R9, 0x1, P0 ;  /* 0x000000090a0a7211 */ /* 0x000fe400000f0eff */
[----:B------:R-:W-:Y:S02]  /*0970*/  ISETP.LE.AND P0, PT, R0, UR11, PT ;  /* 0x0000000b00007c0c */ /* 0x000fe4000bf03270 */
[----:B--2---:R-:W-:-:S04]  /*0980*/  LEA R42, P1, R43, UR14, 0x2 ;  /* 0x0000000e2b2a7c11 */ /* 0x004fc8000f8210ff */
[----:B------:R-:W-:Y:S02]  /*0990*/  LEA.HI.X R43, R43, UR15, R10, 0x2, P1 ;  /* 0x0000000f2b2b7c11 */ /* 0x000fe400088f140a */
[----:B-1----:R-:W-:Y:S01]  /*09a0*/  R2UR UR14, R11 ;  /* 0x000000000b0e72ca */ /* 0x002fe200000e0000 */
[----:B------:R-:W-:Y:S01]  /*09b0*/  HFMA2 R27, -RZ, RZ, 0, 0 ;  /* 0x00000000ff1b7431 */ /* 0x000fe200000001ff */
[----:B------:R-:W-:Y:S02]  /*09c0*/  MOV R30, RZ ;  /* 0x000000ff001e7202 */ /* 0x000fe40000000f00 */
[----:B------:R-:W-:Y:S02]  /*09d0*/  CS2R R32, SRZ ;  /* 0x0000000000207805 */ /* 0x000fe4000001ff00 */
[----:B------:R-:W-:Y:S02]  /*09e0*/  CS2R R44, SRZ ;  /* 0x00000000002c7805 */ /* 0x000fe4000001ff00 */
[----:B------:R-:W-:-:S02]  /*09f0*/  CS2R R52, SRZ ;  /* 0x0000000000347805 */ /* 0x000fc4000001ff00 */
[----:B------:R-:W-:Y:S02]  /*0a00*/  CS2R R50, SRZ ;  /* 0x0000000000327805 */ /* 0x000fe4000001ff00 */
[----:B------:R-:W-:Y:S01]  /*0a10*/  CS2R R46, SRZ ;  /* 0x00000000002e7805 */ /* 0x000fe2000001ff00 */
[----:B------:R-:W-:Y:S01]  /*0a20*/  BAR.SYNC.DEFER_BLOCKING 0x0 ;  /* 0x0000000000007b1d */ /* 0x000fe20000010000 */
[----:B---3--:R-:W-:-:S04]  /*0a30*/  SHF.R.U32.HI R5, RZ, R58, R5 ;  /* 0x0000003aff057219 */ /* 0x008fc80000011605 */
[----:B------:R-:W-:-:S04]  /*0a40*/  IADD3 R2, PT, PT, R5, 0x1, RZ ;  /* 0x0000000105027810 */ /* 0x000fc80007ffe0ff */
[----:B------:R-:W-:Y:S02]  /*0a50*/  LOP3.LUT R4, R2, 0xf, RZ, 0xc0, !PT ;  /* 0x0000000f02047812 */ /* 0x000fe400078ec0ff */
[----:B------:R-:W-:-:S04]  /*0a60*/  LEA.HI R2, R5, 0x1, RZ, 0x1c ;  /* 0x0000000105027811 */ /* 0x000fc800078fe0ff */
[----:B------:R-:W-:Y:S02]  /*0a70*/  LOP3.LUT R0, R2, 0xf, RZ, 0xc0, !PT ;  /* 0x0000000f02007812 */ /* 0x000fe400078ec0ff */
[C---:B------:R-:W-:Y:S02]  /*0a80*/  LEA.HI R2, R5.reuse, 0x1, RZ, 0x18 ;  /* 0x0000000105027811 */ /* 0x040fe400078fc0ff */
[----:B------:R-:W-:Y:S02]  /*0a90*/  LEA.HI R5, R5, 0x1, RZ, 0x14 ;  /* 0x0000000105057811 */ /* 0x000fe400078fa0ff */
[----:B------:R-:W-:Y:S02]  /*0aa0*/  LOP3.LUT R9, R2, 0xf, RZ, 0xc0, !PT ;  /* 0x0000000f02097812 */ /* 0x000fe400078ec0ff */
[----:B------:R-:W-:Y:S01]  /*0ab0*/  LOP3.LUT R5, R5, 0xf, RZ, 0xc0, !PT ;  /* 0x0000000f05057812 */ /* 0x000fe200078ec0ff */
[----:B0-----:R-:W0:Y:S08]  /*0ac0*/  I2F.F16 R6, R4 ;  /* 0x0000000400067306 */ /* 0x001e300000200c00 */
[----:B------:R1:W2:Y:S08]  /*0ad0*/  I2F.F16 R7, R0 ;  /* 0x0000000000077306 */ /* 0x0002b00000200c00 */
[----:B------:R-:W3:Y:S08]  /*0ae0*/  I2F.F16 R10, R9 ;  /* 0x00000009000a7306 */ /* 0x000ef00000200c00 */
[----:B------:R5:W5:Y:S01]  /*0af0*/  I2F.F16 R12, R5 ;  /* 0x00000005000c7306 */ /* 0x000b620000200c00 */
[----:B-1----:R-:W-:-:S02]  /*0b00*/  LOP3.LUT R0, R0, 0xe400, RZ, 0xfc, !PT ;  /* 0x0000e40000007812 */ /* 0x002fc400078efcff */
[----:B------:R-:W-:Y:S01]  /*0b10*/  LOP3.LUT R11, R5, 0xe400, RZ, 0xfc, !PT ;  /* 0x0000e400050b7812 */ /* 0x000fe200078efcff */
[----:B0-----:R-:W-:Y:S01]  /*0b20*/  HADD2 R6, -R6.H0_H0, UR14.H0_H0 ;  /* 0x2000000e06067e30 */ /* 0x001fe20008000900 */
[C-C-:B----4-:R-:W-:Y:S01]  /*0b30*/  PRMT R55, R8.reuse, 0x5410, R8.reuse ;  /* 0x0000541008377816 */ /* 0x150fe20000000008 */
[----:B--2---:R-:W-:Y:S01]  /*0b40*/  HADD2 R7, -R7.H0_H0, UR14.H0_H0 ;  /* 0x2000000e07077e30 */ /* 0x004fe20008000900 */
[----:B------:R-:W-:Y:S01]  /*0b50*/  PRMT R2, R8, 0x7632, R8 ;  /* 0x0000763208027816 */ /* 0x000fe20000000008 */
[----:B---3--:R-:W-:Y:S01]  /*0b60*/  HADD2 R8, -R10.H0_H0, UR14.H0_H0 ;  /* 0x2000000e0a087e30 */ /* 0x008fe20008000900 */
[----:B------:R-:W-:Y:S02]  /*0b70*/  LOP3.LUT R4, R4, 0xe400, RZ, 0xfc, !PT ;  /* 0x0000e40004047812 */ /* 0x000fe400078efcff */
[----:B------:R-:W-:Y:S02]  /*0b80*/  LOP3.LUT R9, R9, 0xe400, RZ, 0xfc, !PT ;  /* 0x0000e40009097812 */ /* 0x000fe400078efcff */
[----:B-----5:R-:W-:Y:S01]  /*0b90*/  PRMT R5, R0, 0x5410, R0 ;  /* 0x0000541000057816 */ /* 0x020fe20000000000 */
[----:B------:R-:W-:Y:S01]  /*0ba0*/  HADD2 R0, -R12.H0_H0, UR14.H0_H0 ;  /* 0x2000000e0c007e30 */ /* 0x000fe20008000900 */
[----:B------:R-:W-:-:S02]  /*0bb0*/  PRMT R57, R3, 0x5410, R3 ;  /* 0x0000541003397816 */ /* 0x000fc40000000003 */
[----:B------:R-:W-:Y:S02]  /*0bc0*/  PRMT R54, R3, 0x7632, R3 ;  /* 0x0000763203367816 */ /* 0x000fe40000000003 */
[----:B------:R-:W-:Y:S02]  /*0bd0*/  PRMT R3, R4, 0x5410, R4 ;  /* 0x0000541004037816 */ /* 0x000fe40000000004 */
[----:B------:R-:W-:Y:S02]  /*0be0*/  PRMT R9, R9, 0x5410, R9 ;  /* 0x0000541009097816 */ /* 0x000fe40000000009 */
[----:B------:R-:W-:Y:S01]  /*0bf0*/  PRMT R11, R11, 0x5410, R11 ;  /* 0x000054100b0b7816 */ /* 0x000fe2000000000b */
[----:B------:R-:W-:Y:S06]  /*0c00*/  @P0 BRA `(.L_x_995) ;  /* 0x00000020005c0947 */ /* 0x000fec0003800000 */
[----:B------:R-:W0:Y:S01]  /*0c10*/  S2UR UR9, SR_CgaCtaId ;  /* 0x00000000000979c3 */ /* 0x000e220000008800 */
[----:B------:R-:W-:Y:S01]  /*0c20*/  UIADD3 UR4, UPT, UPT, UR11, UR8, URZ ;  /* 0x000000080b047290 */ /* 0x000fe2000fffe0ff */
[----:B------:R-:W-:Y:S01]  /*0c30*/  MOV R4, R6 ;  /* 0x0000000600047202 */ /* 0x000fe20000000f00 */
[----:B------:R-:W-:Y:S01]  /*0c40*/  UMOV UR7, 0x400 ;  /* 0x0000040000077882 */ /* 0x000fe20000000000 */
[----:B------:R-:W-:Y:S01]  /*0c50*/  MOV R6, R7 ;  /* 0x0000000700067202 */ /* 0x000fe20000000f00 */
[----:B------:R-:W1:Y:S01]  /*0c60*/  LDCU UR10, c[0x0][0x3ac] ;  /* 0x00007580ff0a77ac */ /* 0x000e620008000800 */
[----:B------:R-:W-:Y:S02]  /*0c70*/  MOV R7, R9 ;  /* 0x0000000900077202 */ /* 0x000fe40000000f00 */
[----:B------:R-:W-:Y:S01]  /*0c80*/  MOV R9, R11 ;  /* 0x0000000b00097202 */ /* 0x000fe20000000f00 */
[----:B------:R-:W-:Y:S01]  /*0c90*/  UMOV UR8, UR4 ;  /* 0x0000000400087c82 */ /* 0x000fe20008000000 */
[----:B------:R-:W-:Y:S01]  /*0ca0*/  MOV R30, RZ ;  /* 0x000000ff001e7202 */ /* 0x000fe20000000f00 */
[----:B01----:R-:W-:-:S12]  /*0cb0*/  ULEA UR7, UR9, UR7, 0x18 ;  /* 0x0000000709077291 */ /* 0x003fd8000f8ec0ff */
.L_x_997:
[----:B------:R-:W-:Y:S01]  /*0cc0*/  UMOV UR9, UR10 ;  /* 0x0000000a00097c82 */ /* 0x000fe20008000000 */
[----:B------:R-:W2:Y:S01]  /*0cd0*/  LDG.E.128.CONSTANT R20, desc[UR12][R42.64] ;  /* 0x0000000c2a147981 */ /* 0x000ea2000c1e9d00 */
[----:B------:R-:W-:-:S03]  /*0ce0*/  MOV R63, UR9 ;  /* 0x00000009003f7c02 */ /* 0x000fc60008000f00 */
[----:B------:R-:W0:Y:S02]  /*0cf0*/  LDS.128 R12, [UR7] ;  /* 0x00000007ff0c7984 */ /* 0x000e240008000c00 */
        /* <DEDUP_REMOVED lines=34> */
[C---:B------:R-:W-:Y:S02]  /*0f20*/  IADD3 R6, PT, PT, R0.reuse, 0x1, RZ ;  /* 0x0000000100067810 */ /* 0x040fe40007ffe0ff */
[----:B------:R-:W-:Y:S02]  /*0f30*/  LOP3.LUT R23, R3, 0xf, RZ, 0xc0, !PT ;  /* 0x0000000f03177812 */ /* 0x000fe400078ec0ff */
[----:B------:R-:W-:Y:S02]  /*0f40*/  LEA.HI R3, R0, 0x1, RZ, 0x14 ;  /* 0x0000000100037811 */ /* 0x000fe400078fa0ff */
[----:B------:R-:W-:-:S02]  /*0f50*/  LOP3.LUT R9, R9, 0xf, RZ, 0xc0, !PT ;  /* 0x0000000f09097812 */ /* 0x000fc400078ec0ff */
[----:B------:R-:W-:Y:S02]  /*0f60*/  LOP3.LUT R6, R6, 0xf, RZ, 0xc0, !PT ;  /* 0x0000000f06067812 */ /* 0x000fe400078ec0ff */
[----:B------:R-:W-:Y:S01]  /*0f70*/  LOP3.LUT R35, R3, 0xf, RZ, 0xc0, !PT ;  /* 0x0000000f03237812 */ /* 0x000fe200078ec0ff */
[----:B------:R1:W2:Y:S08]  /*0f80*/  I2F.F16 R2, R9 ;  /* 0x0000000900027306 */ /* 0x0002b00000200c00 */
[----:B------:R2:W2:Y:S08]  /*0f90*/  I2F.F16 R8, R6 ;  /* 0x0000000600087306 */ /* 0x0004b00000200c00 */
[----:B------:R-:W3:Y:S08]  /*0fa0*/  I2F.F16 R0, R23 ;  /* 0x0000001700007306 */ /* 0x000ef00000200c00 */
[----:B------:R-:W4:Y:S01]  /*0fb0*/  I2F.F16 R37, R35 ;  /* 0x0000002300257306 */ /* 0x000f220000200c00 */
[----:B0-----:R-:W-:-:S02]  /*0fc0*/  LOP3.LUT R5, R9, 0xe400, RZ, 0xfc, !PT ;  /* 0x0000e40009057812 */ /* 0x001fc400078efcff */
[----:B-1----:R-:W-:Y:S02]  /*0fd0*/  LOP3.LUT R9, R23, 0xe400, RZ, 0xfc, !PT ;  /* 0x0000e40017097812 */ /* 0x002fe400078efcff */
[----:B------:R-:W-:Y:S01]  /*0fe0*/  LOP3.LUT R3, R6, 0xe400, RZ, 0xfc, !PT ;  /* 0x0000e40006037812 */ /* 0x000fe200078efcff */
[----:B--2---:R-:W-:Y:S01]  /*0ff0*/  HADD2 R6, -R2.H0_H0, UR14.H0_H0 ;  /* 0x2000000e02067e30 */ /* 0x004fe20008000900 */
[----:B------:R-:W-:Y:S01]  /*1000*/  LOP3.LUT R36, R35, 0xe400, RZ, 0xfc, !PT ;  /* 0x0000e40023247812 */ /* 0x000fe200078efcff */
[----:B------:R-:W-:Y:S01]  /*1010*/  HADD2 R4, -R8.H0_H0, UR14.H0_H0 ;  /* 0x2000000e08047e30 */ /* 0x000fe20008000900 */
[C-C-:B---3--:R-:W-:Y:S01]  /*1020*/  PRMT R55, R7.reuse, 0x5410, R7.reuse ;  /* 0x0000541007377816 */ /* 0x148fe20000000007 */
[----:B------:R-:W-:Y:S01]  /*1030*/  HADD2 R8, -R0.H0_H0, UR14.H0_H0 ;  /* 0x2000000e00087e30 */ /* 0x000fe20008000900 */
[----:B------:R-:W-:Y:S02]  /*1040*/  PRMT R2, R7, 0x7632, R7 ;  /* 0x0000763207027816 */ /* 0x000fe40000000007 */
[----:B----4-:R-:W-:-:S02]  /*1050*/  PRMT R57, R54, 0x5410, R54 ;  /* 0x0000541036397816 */ /* 0x010fc40000000036 */
[----:B------:R-:W-:Y:S01]  /*1060*/  PRMT R7, R9, 0x5410, R9 ;  /* 0x0000541009077816 */ /* 0x000fe20000000009 */
[----:B------:R-:W-:Y:S01]  /*1070*/  HADD2 R0, -R37.H0_H0, UR14.H0_H0 ;  /* 0x2000000e25007e30 */ /* 0x000fe20008000900 */
[----:B------:R-:W-:Y:S02]  /*1080*/  PRMT R54, R54, 0x7632, R54 ;  /* 0x0000763236367816 */ /* 0x000fe40000000036 */
[----:B------:R-:W-:Y:S02]  /*1090*/  PRMT R3, R3, 0x5410, R3 ;  /* 0x0000541003037816 */ /* 0x000fe40000000003 */
[----:B------:R-:W-:Y:S02]  /*10a0*/  PRMT R5, R5, 0x5410, R5 ;  /* 0x0000541005057816 */ /* 0x000fe40000000005 */
[----:B------:R-:W-:-:S07]  /*10b0*/  PRMT R9, R36, 0x5410, R36 ;  /* 0x0000541024097816 */ /* 0x000fce0000000024 */
.L_x_996:
        /* <DEDUP_REMOVED lines=12> */
[----:B------:R-:W-:-:S02]  /*1180*/  HFMA2 R20, R11, 0.0625, 0.0625, R4 ;  /* 0x2c002c000b147831 */ /* 0x000fc40000000004 */
[----:B------:R-:W-:Y:S02]  /*1190*/  HFMA2 R41, R41, 0.0625, 0.0625, R0 ;  /* 0x2c002c0029297831 */ /* 0x000fe40000000000 */
[-C--:B------:R-:W-:Y:S02]  /*11a0*/  HFMA2 R11, R40, R12.reuse, RZ ;  /* 0x0000000c280b7231 */ /* 0x080fe400000000ff */
[----:B------:R-:W-:Y:S02]  /*11b0*/  HFMA2 R23, R23, 0.0625, 0.0625, R6 ;  /* 0x2c002c0017177831 */ /* 0x000fe40000000006 */
[----:B------:R-:W-:Y:S02]  /*11c0*/  HFMA2 R21, R21, 0.0625, 0.0625, R8 ;  /* 0x2c002c0015157831 */ /* 0x000fe40000000008 */
[-C--:B------:R-:W-:Y:S02]  /*11d0*/  HFMA2 R34, R39, R12.reuse, RZ.H0_H0 ;  /* 0x0000000c27227231 */ /* 0x080fe400000400ff */
[----:B------:R-:W-:-:S02]  /*11e0*/  HFMA2 R29, R22, R12, RZ ;  /* 0x0000000c161d7231 */ /* 0x000fc400000000ff */
[----:B------:R-:W-:Y:S01]  /*11f0*/  HFMA2 R31, R38, R12, RZ.H0_H0 ;  /* 0x0000000c261f7231 */ /* 0x000fe200000400ff */
        /* <DEDUP_REMOVED lines=21> */
[----:B------:R-:W-:-:S02]  /*1350*/  HFMA2 R13, R43, R14, R34 ;  /* 0x0000000e2b0d7231 */ /* 0x000fc40000000022 */
[-C--:B------:R-:W-:Y:S02]  /*1360*/  HFMA2 R29, R10, R14.reuse, R29 ;  /* 0x0000000e0a1d7231 */ /* 0x080fe4000000001d */
[----:B------:R-:W-:Y:S01]  /*1370*/  HFMA2 R14, R11, R14, R31 ;  /* 0x0000000e0b0e7231 */ /* 0x000fe2000000001f */
[----:B------:R-:W-:Y:S02]  /*1380*/  LOP3.LUT R25, R25, 0x64006400, RZ, 0xfc, !PT ;  /* 0x6400640019197812 */ /* 0x000fe400078efcff */
[----:B------:R-:W-:Y:S02]  /*1390*/  LOP3.LUT R35, R24, 0x64006400, RZ, 0xfc, !PT ;  /* 0x6400640018237812 */ /* 0x000fe400078efcff */
[----:B------:R-:W-:Y:S01]  /*13a0*/  LOP3.LUT R31, R26, 0x64006400, RZ, 0xfc, !PT ;  /* 0x640064001a1f7812 */ /* 0x000fe200078efcff */
[----:B------:R-:W-:Y:S01]  /*13b0*/  HFMA2 R34, R25, 0.0625, 0.0625, R4 ;  /* 0x2c002c0019227831 */ /* 0x000fe20000000004 */
[----:B------:R-:W-:Y:S01]  /*13c0*/  LOP3.LUT R37, R28, 0x64006400, RZ, 0xfc, !PT ;  /* 0x640064001c257812 */ /* 0x000fe200078efcff */
[----:B------:R-:W-:-:S02]  /*13d0*/  HFMA2 R35, R35, 0.0625, 0.0625, R6 ;  /* 0x2c002c0023237831 */ /* 0x000fc40000000006 */
[----:B------:R-:W-:Y:S02]  /*13e0*/  HFMA2 R36, R31, 0.0625, 0.0625, R8 ;  /* 0x2c002c001f247831 */ /* 0x000fe40000000008 */
[----:B------:R-:W-:Y:S02]  /*13f0*/  HFMA2 R37, R37, 0.0625, 0.0625, R0 ;  /* 0x2c002c0025257831 */ /* 0x000fe40000000000 */
[-C--:B------:R-:W-:Y:S02]  /*1400*/  HFMA2 R49, R34, R15.reuse, R12 ;  /* 0x0000000f22317231 */ /* 0x080fe4000000000c */
[-C--:B------:R-:W-:Y:S02]  /*1410*/  HFMA2 R48, R35, R15.reuse, R13 ;  /* 0x0000000f23307231 */ /* 0x080fe4000000000d */
[-C--:B------:R-:W-:Y:S02]  /*1420*/  HFMA2 R29, R36, R15.reuse, R29 ;  /* 0x0000000f241d7231 */ /* 0x080fe4000000001d */
[----:B------:R-:W-:-:S02]  /*1430*/  HFMA2 R24, R37, R15, R14 ;  /* 0x0000000f25187231 */ /* 0x000fc4000000000e */
[----:B------:R-:W-:Y:S01]  /*1440*/  HFMA2 R49, R49, R57, R30 ;  /* 0x0000003931317231 */ /* 0x000fe2000000001e */
[----:B------:R-:W0:Y:S01]  /*1450*/  LDS.128 R12, [UR7+0x100] ;  /* 0x00010007ff0c7984 */ /* 0x000e220008000c00 */
[----:B------:R-:W-:Y:S02]  /*1460*/  HFMA2 R48, R48, R54, R27 ;  /* 0x0000003630307231 */ /* 0x000fe4000000001b */
[----:B------:R-:W-:Y:S02]  /*1470*/  HFMA2 R32, R29, R55, R32 ;  /* 0x000000371d207231 */ /* 0x000fe40000000020 */
[----:B------:R-:W-:Y:S01]  /*1480*/  HFMA2 R33, R24, R2, R33 ;  /* 0x0000000218217231 */ /* 0x000fe20000000021 */
[----:B------:R-:W1:Y:S01]  /*1490*/  LDS.128 R28, [UR7+0x200] ;  /* 0x00020007ff1c7984 */ /* 0x000e620008000c00 */
        /* <DEDUP_REMOVED lines=8> */
[----:B------:R-:W-:Y:S01]  /*1520*/  MOV R13, UR9 ;  /* 0x00000009000d7c02 */ /* 0x000fe20008000f00 */
[----:B------:R-:W-:-:S02]  /*1530*/  HFMA2 R24, R42, R14, R24 ;  /* 0x0000000e2a187231 */ /* 0x000fc40000000018 */
[-C--:B------:R-:W-:Y:S02]  /*1540*/  HFMA2 R25, R43, R14.reuse, R25 ;  /* 0x0000000e2b197231 */ /* 0x080fe40000000019 */
[-C--:B------:R-:W-:Y:S02]  /*1550*/  HFMA2 R26, R10, R14.reuse, R26 ;  /* 0x0000000e0a1a7231 */ /* 0x080fe4000000001a */
[----:B------:R-:W-:Y:S02]  /*1560*/  HFMA2 R12, R11, R14, R12 ;  /* 0x0000000e0b0c7231 */ /* 0x000fe4000000000c */
[----:B------:R-:W-:-:S04]  /*1570*/  IMAD.WIDE R62, R13, 0x4, R62 ;  /* 0x000000040d3e7825 */ /* 0x000fc800078e023e */
[-C--:B------:R-:W-:Y:S02]  /*1580*/  HFMA2 R24, R34, R15.reuse, R24 ;  /* 0x0000000f22187231 */ /* 0x080fe40000000018 */
[-C--:B------:R-:W-:Y:S02]  /*1590*/  HFMA2 R25, R35, R15.reuse, R25 ;  /* 0x0000000f23197231 */ /* 0x080fe40000000019 */
[-C--:B------:R-:W-:Y:S02]  /*15a0*/  HFMA2 R26, R36, R15.reuse, R26 ;  /* 0x0000000f241a7231 */ /* 0x080fe4000000001a */
[----:B------:R-:W-:Y:S02]  /*15b0*/  HFMA2 R27, R37, R15, R12 ;  /* 0x0000000f251b7231 */ /* 0x000fe4000000000c */
[-C--:B-1----:R-:W-:Y:S01]  /*15c0*/  HFMA2 R22, R22, R28.reuse, RZ ;  /* 0x0000001c16167231 */ /* 0x082fe200000000ff */
[----:B------:R0:W2:Y:S01]  /*15d0*/  LDG.E.128.CONSTANT R12, desc[UR12][R62.64] ;  /* 0x0000000c3e0c7981 */ /* 0x0000a2000c1e9d00 */
[----:B------:R-:W-:-:S02]  /*15e0*/  HFMA2 R40, R40, R28, RZ ;  /* 0x0000001c28287231 */ /* 0x000fc400000000ff */
[-C--:B------:R-:W-:Y:S02]  /*15f0*/  HFMA2 R39, R39, R28.reuse, RZ.H0_H0 ;  /* 0x0000001c27277231 */ /* 0x080fe400000400ff */
[----:B------:R-:W-:Y:S02]  /*1600*/  HFMA2 R24, R24, R57, R44 ;  /* 0x0000003918187231 */ /* 0x000fe4000000002c */
[----:B------:R-:W-:Y:S02]  /*1610*/  HFMA2 R38, R38, R28, RZ.H0_H0 ;  /* 0x0000001c26267231 */ /* 0x000fe400000400ff */
[-C--:B------:R-:W-:Y:S02]  /*1620*/  HFMA2 R40, R20, R29.reuse, R40 ;  /* 0x0000001d14287231 */ /* 0x080fe40000000028 */
[-C--:B------:R-:W-:Y:S02]  /*1630*/  HFMA2 R39, R23, R29.reuse, R39 ;  /* 0x0000001d17277231 */ /* 0x080fe40000000027 */
[----:B------:R-:W-:-:S02]  /*1640*/  HFMA2 R28, R21, R29, R22 ;  /* 0x0000001d151c7231 */ /* 0x000fc40000000016 */
[----:B------:R-:W-:Y:S01]  /*1650*/  HFMA2 R25, R25, R54, R45 ;  /* 0x0000003619197231 */ /* 0x000fe2000000002d */
[----:B------:R-:W1:Y:S01]  /*1660*/  LDS.128 R20, [UR7+0x10] ;  /* 0x00001007ff147984 */ /* 0x000e620008000c00 */
[----:B------:R-:W-:Y:S02]  /*1670*/  HFMA2 R38, R41, R29, R38 ;  /* 0x0000001d29267231 */ /* 0x000fe40000000026 */
[----:B------:R-:W-:Y:S02]  /*1680*/  HFMA2 R10, R10, R30, R28 ;  /* 0x0000001e0a0a7231 */ /* 0x000fe4000000001c */
        /* <DEDUP_REMOVED lines=10> */
[----:B------:R-:W-:Y:S01]  /*1730*/  HFMA2 R10, R38, R2, R47 ;  /* 0x00000002260a7231 */ /* 0x000fe2000000002f */
[----:B-----5:R-:W-:Y:S02]  /*1740*/  LOP3.LUT R34, R16, 0xf000f, RZ, 0xc0, !PT ;  /* 0x000f000f10227812 */ /* 0x020fe400078ec0ff */
        /* <DEDUP_REMOVED lines=8> */
[----:B------:R-:W-:Y:S02]  /*17d0*/  LOP3.LUT R34, R34, 0x64006400, RZ, 0xfc, !PT ;  /* 0x6400640022227812 */ /* 0x000fe400078efcff */
[----:B------:R-:W-:-:S02]  /*17e0*/  LOP3.LUT R36, R36, 0x64006400, RZ, 0xfc, !PT ;  /* 0x6400640024247812 */ /* 0x000fc400078efcff */
[----:B------:R-:W-:Y:S02]  /*17f0*/  LOP3.LUT R38, R38, 0x64006400, RZ, 0xfc, !PT ;  /* 0x6400640026267812 */ /* 0x000fe400078efcff */
[----:B------:R-:W-:Y:S02]  /*1800*/  LOP3.LUT R44, R18, 0x64006400, RZ, 0xfc, !PT ;  /* 0x64006400122c7812 */ /* 0x000fe400078efcff */
[----:B------:R-:W-:Y:S02]  /*1810*/  SHF.R.U32.HI R31, RZ, 0x8, R19 ;  /* 0x00000008ff1f7819 */ /* 0x000fe40000011613 */
[----:B------:R-:W-:Y:S01]  /*1820*/  LOP3.LUT R19, R40, 0x64006400, RZ, 0xfc, !PT ;  /* 0x6400640028137812 */ /* 0x000fe200078efcff */
[----:B------:R-:W-:Y:S01]  /*1830*/  HADD2 R45, R34, R3 ;  /* 0x00000003222d7230 */ /* 0x000fe20000000000 */
[----:B------:R-:W-:Y:S01]  /*1840*/  LOP3.LUT R35, R35, 0x64006400, RZ, 0xfc, !PT ;  /* 0x6400640023237812 */ /* 0x000fe200078efcff */
[----:B------:R-:W-:Y:S01]  /*1850*/  HADD2 R41, R36, R5 ;  /* 0x0000000524297230 */ /* 0x000fe20000000000 */
[----:B------:R-:W-:Y:S01]  /*1860*/  LOP3.LUT R37, R37, 0x64006400, RZ, 0xfc, !PT ;  /* 0x6400640025257812 */ /* 0x000fe200078efcff */
[----:B------:R-:W-:Y:S01]  /*1870*/  HFMA2 R42, R38, 1, 1, R7 ;  /* 0x3c003c00262a7831 */ /* 0x000fe20000000007 */
[----:B------:R-:W-:Y:S01]  /*1880*/  LOP3.LUT R39, R39, 0x64006400, RZ, 0xfc, !PT ;  /* 0x6400640027277812 */ /* 0x000fe200078efcff */
[----:B------:R-:W-:-:S02]  /*1890*/  HADD2 R43, R44, R9 ;  /* 0x000000092c2b7230 */ /* 0x000fc40000000000 */
[----:B------:R-:W-:Y:S02]  /*18a0*/  HFMA2 R40, R35, 0.0625, 0.0625, R4 ;  /* 0x2c002c0023287831 */ /* 0x000fe40000000004 */
[----:B------:R-:W-:Y:S02]  /*18b0*/  HFMA2 R44, R19, 0.0625, 0.0625, R0 ;  /* 0x2c002c00132c7831 */ /* 0x000fe40000000000 */
[-C--:B-1----:R-:W-:Y:S02]  /*18c0*/  HFMA2 R36, R45, R20.reuse, RZ ;  /* 0x000000142d247231 */ /* 0x082fe400000000ff */
[----:B------:R-:W-:Y:S02]  /*18d0*/  HFMA2 R47, R37, 0.0625, 0.0625, R6 ;  /* 0x2c002c00252f7831 */ /* 0x000fe40000000006 */
[----:B------:R-:W-:Y:S02]  /*18e0*/  HFMA2 R46, R39, 0.0625, 0.0625, R8 ;  /* 0x2c002c00272e7831 */ /* 0x000fe40000000008 */
[----:B------:R-:W-:-:S02]  /*18f0*/  HFMA2 R19, R41, R20, RZ.H0_H0 ;  /* 0x0000001429137231 */ /* 0x000fc400000400ff */
[-C--:B------:R-:W-:Y:S01]  /*1900*/  HFMA2 R34, R42, R20.reuse, RZ ;  /* 0x000000142a227231 */ /* 0x080fe200000000ff */
[----:B------:R-:W-:Y:S01]  /*1910*/  SHF.R.U32.HI R17, RZ, 0x8, R17 ;  /* 0x00000008ff117819 */ /* 0x000fe20000011611 */
[----:B------:R-:W-:Y:S01]  /*1920*/  HFMA2 R35, R43, R20, RZ.H0_H0 ;  /* 0x000000142b237231 */ /* 0x000fe200000400ff */
[----:B------:R-:W-:Y:S01]  /*1930*/  SHF.R.U32.HI R16, RZ, 0x8, R16 ;  /* 0x00000008ff107819 */ /* 0x000fe20000011610 */
[-C--:B------:R-:W-:Y:S02]  /*1940*/  HFMA2 R36, R40, R21.reuse, R36 ;  /* 0x0000001528247231 */ /* 0x080fe40000000024 */
[-C--:B------:R-:W-:Y:S02]  /*1950*/  HFMA2 R19, R47, R21.reuse, R19 ;  /* 0x000000152f137231 */ /* 0x080fe40000000013 */
[-C--:B------:R-:W-:Y:S02]  /*1960*/  HFMA2 R20, R46, R21.reuse, R34 ;  /* 0x000000152e147231 */ /* 0x080fe40000000022 */
        /* <DEDUP_REMOVED lines=8> */
[----:B------:R-:W-:Y:S01]  /*19f0*/  LOP3.LUT R52, R37, 0x64006400, RZ, 0xfc, !PT ;  /* 0x6400640025347812 */ /* 0x000fe200078efcff */
[----:B------:R-:W-:Y:S02]  /*1a00*/  HFMA2 R29, R29, R57, R50 ;  /* 0x000000391d1d7231 */ /* 0x000fe40000000032 */
[----:B------:R-:W-:Y:S02]  /*1a10*/  HFMA2 R28, R28, R54, R51 ;  /* 0x000000361c1c7231 */ /* 0x000fe40000000033 */
[----:B------:R-:W-:Y:S02]  /*1a20*/  HFMA2 R50, R34, 1, 1, R5 ;  /* 0x3c003c0022327831 */ /* 0x000fe40000000005 */
[----:B------:R-:W-:Y:S02]  /*1a30*/  HADD2 R51, R18, R3 ;  /* 0x0000000312337230 */ /* 0x000fe40000000000 */
[----:B------:R-:W-:Y:S02]  /*1a40*/  HFMA2 R35, R52, 1, 1, R9 ;  /* 0x3c003c0034237831 */ /* 0x000fe40000000009 */
[----:B------:R-:W-:-:S02]  /*1a50*/  HADD2 R34, R38, R7 ;  /* 0x0000000726227230 */ /* 0x000fc40000000000 */
[-C--:B------:R-:W-:Y:S02]  /*1a60*/  HFMA2 R18, R51, R22.reuse, R36 ;  /* 0x0000001633127231 */ /* 0x080fe40000000024 */
[-C--:B------:R-:W-:Y:S02]  /*1a70*/  HFMA2 R19, R50, R22.reuse, R19 ;  /* 0x0000001632137231 */ /* 0x080fe40000000013 */
[-C--:B------:R-:W-:Y:S02]  /*1a80*/  HFMA2 R20, R34, R22.reuse, R20 ;  /* 0x0000001622147231 */ /* 0x080fe40000000014 */
[----:B------:R-:W-:Y:S01]  /*1a90*/  HFMA2 R22, R35, R22, R21 ;  /* 0x0000001623167231 */ /* 0x000fe20000000015 */
[----:B------:R-:W-:Y:S02]  /*1aa0*/  LOP3.LUT R16, R16, 0xf000f0, RZ, 0xc0, !PT ;  /* 0x00f000f010107812 */ /* 0x000fe400078ec0ff */
[----:B------:R-:W-:Y:S02]  /*1ab0*/  LOP3.LUT R21, R17, 0xf000f0, RZ, 0xc0, !PT ;  /* 0x00f000f011157812 */ /* 0x000fe400078ec0ff */
[----:B------:R-:W-:-:S02]  /*1ac0*/  LOP3.LUT R30, R30, 0xf000f0, RZ, 0xc0, !PT ;  /* 0x00f000f01e1e7812 */ /* 0x000fc400078ec0ff */
[----:B------:R-:W-:Y:S02]  /*1ad0*/  LOP3.LUT R36, R31, 0xf000f0, RZ, 0xc0, !PT ;  /* 0x00f000f01f247812 */ /* 0x000fe400078ec0ff */
[----:B------:R-:W-:Y:S02]  /*1ae0*/  LOP3.LUT R17, R16, 0x64006400, RZ, 0xfc, !PT ;  /* 0x6400640010117812 */ /* 0x000fe400078efcff */
[----:B------:R-:W-:Y:S02]  /*1af0*/  LOP3.LUT R21, R21, 0x64006400, RZ, 0xfc, !PT ;  /* 0x6400640015157812 */ /* 0x000fe400078efcff */
[----:B------:R-:W-:Y:S02]  /*1b00*/  LOP3.LUT R31, R30, 0x64006400, RZ, 0xfc, !PT ;  /* 0x640064001e1f7812 */ /* 0x000fe400078efcff */
[----:B------:R-:W-:Y:S01]  /*1b10*/  LOP3.LUT R39, R36, 0x64006400, RZ, 0xfc, !PT ;  /* 0x6400640024277812 */ /* 0x000fe200078efcff */
[----:B------:R-:W-:Y:S02]  /*1b20*/  HFMA2 R36, R17, 0.0625, 0.0625, R4 ;  /* 0x2c002c0011247831 */ /* 0x000fe40000000004 */
[----:B------:R-:W-:-:S02]  /*1b30*/  HFMA2 R37, R21, 0.0625, 0.0625, R6 ;  /* 0x2c002c0015257831 */ /* 0x000fc40000000006 */
[----:B------:R-:W-:Y:S02]  /*1b40*/  HFMA2 R38, R31, 0.0625, 0.0625, R8 ;  /* 0x2c002c001f267831 */ /* 0x000fe40000000008 */
[-C--:B------:R-:W-:Y:S02]  /*1b50*/  HFMA2 R30, R36, R23.reuse, R18 ;  /* 0x00000017241e7231 */ /* 0x080fe40000000012 */
[-C--:B------:R-:W-:Y:S02]  /*1b60*/  HFMA2 R31, R37, R23.reuse, R19 ;  /* 0x00000017251f7231 */ /* 0x080fe40000000013 */
[----:B------:R-:W1:Y:S01]  /*1b70*/  LDS.128 R16, [UR7+0x110] ;  /* 0x00011007ff107984 */ /* 0x000e620008000c00 */
[----:B------:R-:W-:Y:S02]  /*1b80*/  HFMA2 R39, R39, 0.0625, 0.0625, R0 ;  /* 0x2c002c0027277831 */ /* 0x000fe40000000000 */
[-C--:B------:R-:W-:Y:S02]  /*1b90*/  HFMA2 R20, R38, R23.reuse, R20 ;  /* 0x0000001726147231 */ /* 0x080fe40000000014 */
        /* <DEDUP_REMOVED lines=18> */
[----:B0-----:R-:W-:-:S04]  /*1cc0*/  IMAD.WIDE R62, R17, 0x4, R62 ;  /* 0x00000004113e7825 */ /* 0x001fc800078e023e */
[-C--:B------:R-:W-:Y:S02]  /*1cd0*/  HFMA2 R48, R36, R19.reuse, R48 ;  /* 0x0000001324307231 */ /* 0x080fe40000000030 */
[-C--:B------:R-:W-:Y:S02]  /*1ce0*/  HFMA2 R49, R37, R19.reuse, R49 ;  /* 0x0000001325317231 */ /* 0x080fe40000000031 */
[-C--:B------:R-:W-:Y:S02]  /*1cf0*/  HFMA2 R52, R38, R19.reuse, R52 ;  /* 0x0000001326347231 */ /* 0x080fe40000000034 */
[----:B------:R-:W-:Y:S02]  /*1d00*/  HFMA2 R22, R39, R19, R22 ;  /* 0x0000001327167231 */ /* 0x000fe40000000016 */
[----:B------:R-:W3:Y:S02]  /*1d10*/  LDG.E.128.CONSTANT R16, desc[UR12][R62.64] ;  /* 0x0000000c3e107981 */ /* 0x000ee4000c1e9d00 */
[----:B------:R-:W-:-:S02]  /*1d20*/  HFMA2 R53, R22, R2, R27 ;  /* 0x0000000216357231 */ /* 0x000fc4000000001b */
[----:B------:R-:W0:Y:S01]  /*1d30*/  LDS.128 R20, [UR7+0x210] ;  /* 0x00021007ff147984 */ /* 0x000e220008000c00 */
[----:B------:R-:W-:Y:S02]  /*1d40*/  HFMA2 R49, R49, R54, R25 ;  /* 0x0000003631317231 */ /* 0x000fe40000000019 */
[----:B------:R-:W-:Y:S02]  /*1d50*/  HFMA2 R48, R48, R57, R24 ;  /* 0x0000003930307231 */ /* 0x000fe40000000018 */
[----:B------:R-:W-:Y:S02]  /*1d60*/  HFMA2 R52, R52, R55, R26 ;  /* 0x0000003734347231 */ /* 0x000fe4000000001a */
[----:B0-----:R-:W-:-:S04]  /*1d70*/  HFMA2 R41, R41, R20, RZ.H0_H0 ;  /* 0x0000001429297231 */ /* 0x001fc800000400ff */
[----:B------:R-:W-:-:S04]  /*1d80*/  HFMA2 R25, R47, R21, R41 ;  /* 0x000000152f197231 */ /* 0x000fc80000000029 */
[----:B------:R-:W-:Y:S02]  /*1d90*/  HFMA2 R50, R50, R22, R25 ;  /* 0x0000001632327231 */ /* 0x000fe40000000019 */
[----:B------:R-:W0:Y:S01]  /*1da0*/  LDS.128 R24, [UR7+0x20] ;  /* 0x00002007ff187984 */ /* 0x000e220008000c00 */
[-C--:B------:R-:W-:Y:S02]  /*1db0*/  HFMA2 R45, R45, R20.reuse, RZ ;  /* 0x000000142d2d7231 */ /* 0x080fe400000000ff */
[-C--:B------:R-:W-:Y:S02]  /*1dc0*/  HFMA2 R42, R42, R20.reuse, RZ ;  /* 0x000000142a2a7231 */ /* 0x080fe400000000ff */
[----:B------:R-:W-:-:S04]  /*1dd0*/  HFMA2 R20, R43, R20, RZ.H0_H0 ;  /* 0x000000142b147231 */ /* 0x000fc800000400ff */
        /* <DEDUP_REMOVED lines=8> */
[-C--:B------:R-:W-:Y:S02]  /*1e60*/  HFMA2 R45, R36, R23.reuse, R45 ;  /* 0x00000017242d7231 */ /* 0x080fe4000000002d */
[-C--:B------:R-:W-:Y:S02]  /*1e70*/  HFMA2 R50, R37, R23.reuse, R50 ;  /* 0x0000001725327231 */ /* 0x080fe40000000032 */
[----:B------:R-:W-:-:S04]  /*1e80*/  HFMA2 R42, R38, R23, R42 ;  /* 0x00000017262a7231 */ /* 0x000fc8000000002a */
[----:B------:R-:W-:Y:S02]  /*1e90*/  HFMA2 R11, R42, R55, R11 ;  /* 0x000000372a0b7231 */ /* 0x000fe4000000000b */
[----:B------:R-:W-:Y:S01]  /*1ea0*/  HFMA2 R28, R50, R54, R28 ;  /* 0x00000036321c7231 */ /* 0x000fe2000000001c */
[----:B--2---:R-:W-:Y:S02]  /*1eb0*/  LOP3.LUT R21, R12, 0xf000f0, RZ, 0xc0, !PT ;  /* 0x00f000f00c157812 */ /* 0x004fe400078ec0ff */
[C---:B------:R-:W-:Y:S02]  /*1ec0*/  LOP3.LUT R34, R14.reuse, 0xf000f, RZ, 0xc0, !PT ;  /* 0x000f000f0e227812 */ /* 0x040fe400078ec0ff */
[----:B------:R-:W-:Y:S02]  /*1ed0*/  LOP3.LUT R35, R14, 0xf000f0, RZ, 0xc0, !PT ;  /* 0x00f000f00e237812 */ /* 0x000fe400078ec0ff */
[----:B------:R-:W-:Y:S02]  /*1ee0*/  SHF.R.U32.HI R40, RZ, 0x8, R14 ;  /* 0x00000008ff287819 */ /* 0x000fe4000001160e */
        /* <DEDUP_REMOVED lines=10> */
[----:B------:R-:W-:Y:S02]  /*1f90*/  SHF.R.U32.HI R41, RZ, 0x8, R15 ;  /* 0x00000008ff297819 */ /* 0x000fe4000001160f */
[----:B------:R-:W-:Y:S02]  /*1fa0*/  LOP3.LUT R23, R23, 0x64006400, RZ, 0xfc, !PT ;  /* 0x6400640017177812 */ /* 0x000fe400078efcff */
[----:B------:R-:W-:-:S02]  /*1fb0*/  LOP3.LUT R15, R35, 0x64006400, RZ, 0xfc, !PT ;  /* 0x64006400230f7812 */ /* 0x000fc400078efcff */
[----:B------:R-:W-:Y:S01]  /*1fc0*/  LOP3.LUT R39, R36, 0x64006400, RZ, 0xfc, !PT ;  /* 0x6400640024277812 */ /* 0x000fe200078efcff */
[----:B------:R-:W-:Y:S02]  /*1fd0*/  HFMA2 R36, R21, 0.0625, 0.0625, R4 ;  /* 0x2c002c0015247831 */ /* 0x000fe40000000004 */
[----:B------:R-:W-:Y:S02]  /*1fe0*/  HADD2 R20, R20, R3 ;  /* 0x0000000314147230 */ /* 0x000fe40000000000 */
[----:B------:R-:W-:Y:S02]  /*1ff0*/  HFMA2 R21, R34, 1, 1, R7 ;  /* 0x3c003c0022157831 */ /* 0x000fe40000000007 */
[----:B------:R-:W-:Y:S02]  /*2000*/  HADD2 R22, R22, R5 ;  /* 0x0000000516167230 */ /* 0x000fe40000000000 */
[----:B------:R-:W-:Y:S02]  /*2010*/  HADD2 R37, R38, R9 ;  /* 0x0000000926257230 */ /* 0x000fe40000000000 */
[----:B------:R-:W-:-:S02]  /*2020*/  HFMA2 R34, R15, 0.0625, 0.0625, R8 ;  /* 0x2c002c000f227831 */ /* 0x000fc40000000008 */
[----:B------:R-:W-:Y:S01]  /*2030*/  HFMA2 R35, R23, 0.0625, 0.0625, R6 ;  /* 0x2c002c0017237831 */ /* 0x000fe20000000006 */
[----:B------:R-:W-:Y:S01]  /*2040*/  SHF.R.U32.HI R13, RZ, 0x8, R13 ;  /* 0x00000008ff0d7819 */ /* 0x000fe2000001160d */
[----:B------:R-:W-:Y:S02]  /*2050*/  HFMA2 R23, R39, 0.0625, 0.0625, R0 ;  /* 0x2c002c0027177831 */ /* 0x000fe40000000000 */
[-C--:B0-----:R-:W-:Y:S02]  /*2060*/  HFMA2 R42, R20, R24.reuse, RZ ;  /* 0x00000018142a7231 */ /* 0x081fe400000000ff */
[-C--:B------:R-:W-:Y:S02]  /*2070*/  HFMA2 R15, R22, R24.reuse, RZ.H0_H0 ;  /* 0x00000018160f7231 */ /* 0x080fe400000400ff */
[-C--:B------:R-:W-:Y:S02]  /*2080*/  HFMA2 R43, R21, R24.reuse, RZ ;  /* 0x00000018152b7231 */ /* 0x080fe400000000ff */
[----:B------:R-:W-:Y:S01]  /*2090*/  HFMA2 R44, R37, R24, RZ.H0_H0 ;  /* 0x00000018252c7231 */ /* 0x000fe200000400ff */
        /* <DEDUP_REMOVED lines=13> */
[----:B------:R-:W-:Y:S02]  /*2170*/  HFMA2 R38, R24, 1, 1, R5 ;  /* 0x3c003c0018267831 */ /* 0x000fe40000000005 */
[----:B------:R-:W-:Y:S02]  /*2180*/  HADD2 R39, R14, R3 ;  /* 0x000000030e277230 */ /* 0x000fe40000000000 */
[----:B------:R-:W-:-:S02]  /*2190*/  HADD2 R25, R46, R7 ;  /* 0x000000072e197230 */ /* 0x000fc40000000000 */
[----:B------:R-:W-:Y:S02]  /*21a0*/  HFMA2 R24, R50, 1, 1, R9 ;  /* 0x3c003c0032187831 */ /* 0x000fe40000000009 */
[-C--:B------:R-:W-:Y:S02]  /*21b0*/  HFMA2 R15, R38, R26.reuse, R15 ;  /* 0x0000001a260f7231 */ /* 0x080fe4000000000f */
[-C--:B------:R-:W-:Y:S01]  /*21c0*/  HFMA2 R14, R39, R26.reuse, R42 ;  /* 0x0000001a270e7231 */ /* 0x080fe2000000002a */
[----:B------:R-:W-:Y:S01]  /*21d0*/  LOP3.LUT R12, R12, 0xf000f0, RZ, 0xc0, !PT ;  /* 0x00f000f00c0c7812 */ /* 0x000fe200078ec0ff */
[-C--:B------:R-:W-:Y:S02]  /*21e0*/  HFMA2 R43, R25, R26.reuse, R43 ;  /* 0x0000001a192b7231 */ /* 0x080fe4000000002b */
[----:B------:R-:W-:Y:S01]  /*21f0*/  HFMA2 R44, R24, R26, R44 ;  /* 0x0000001a182c7231 */ /* 0x000fe2000000002c */
[----:B------:R-:W-:Y:S02]  /*2200*/  LOP3.LUT R26, R13, 0xf000f0, RZ, 0xc0, !PT ;  /* 0x00f000f00d1a7812 */ /* 0x000fe400078ec0ff */
[----:B------:R-:W-:-:S02]  /*2210*/  LOP3.LUT R40, R40, 0xf000f0, RZ, 0xc0, !PT ;  /* 0x00f000f028287812 */ /* 0x000fc400078ec0ff */
[----:B------:R-:W-:Y:S02]  /*2220*/  LOP3.LUT R42, R41, 0xf000f0, RZ, 0xc0, !PT ;  /* 0x00f000f0292a7812 */ /* 0x000fe400078ec0ff */
[----:B------:R-:W-:Y:S02]  /*2230*/  LOP3.LUT R13, R12, 0x64006400, RZ, 0xfc, !PT ;  /* 0x640064000c0d7812 */ /* 0x000fe400078efcff */
[----:B------:R-:W-:Y:S01]  /*2240*/  LOP3.LUT R41, R26, 0x64006400, RZ, 0xfc, !PT ;  /* 0x640064001a297812 */ /* 0x000fe200078efcff */
[----:B------:R-:W-:Y:S01]  /*2250*/  HFMA2 R29, R45, R57, R29 ;  /* 0x000000392d1d7231 */ /* 0x000fe2000000001d */
[----:B------:R-:W-:Y:S02]  /*2260*/  LOP3.LUT R45, R40, 0x64006400, RZ, 0xfc, !PT ;  /* 0x64006400282d7812 */ /* 0x000fe400078efcff */
[----:B------:R-:W-:Y:S01]  /*2270*/  LOP3.LUT R47, R42, 0x64006400, RZ, 0xfc, !PT ;  /* 0x640064002a2f7812 */ /* 0x000fe200078efcff */
[----:B------:R-:W-:Y:S02]  /*2280*/  HFMA2 R42, R13, 0.0625, 0.0625, R4 ;  /* 0x2c002c000d2a7831 */ /* 0x000fe40000000004 */
[----:B------:R-:W-:-:S02]  /*2290*/  HFMA2 R41, R41, 0.0625, 0.0625, R6 ;  /* 0x2c002c0029297831 */ /* 0x000fc40000000006 */
[----:B------:R-:W-:Y:S02]  /*22a0*/  HFMA2 R40, R45, 0.0625, 0.0625, R8 ;  /* 0x2c002c002d287831 */ /* 0x000fe40000000008 */
[-C--:B------:R-:W-:Y:S02]  /*22b0*/  HFMA2 R45, R42, R27.reuse, R14 ;  /* 0x0000001b2a2d7231 */ /* 0x080fe4000000000e */
[-C--:B------:R-:W-:Y:S02]  /*22c0*/  HFMA2 R46, R41, R27.reuse, R15 ;  /* 0x0000001b292e7231 */ /* 0x080fe4000000000f */
[----:B------:R-:W0:Y:S01]  /*22d0*/  LDS.128 R12, [UR7+0x120] ;  /* 0x00012007ff0c7984 */ /* 0x000e220008000c00 */
[----:B------:R-:W-:Y:S02]  /*22e0*/  HFMA2 R26, R47, 0.0625, 0.0625, R0 ;  /* 0x2c002c002f1a7831 */ /* 0x000fe40000000000 */
        /* <DEDUP_REMOVED lines=22> */
[----:B------:R-:W0:Y:S02]  /*2450*/  LDS.128 R12, [UR7+0x220] ;  /* 0x00022007ff0c7984 */ /* 0x000e240008000c00 */
        /* <DEDUP_REMOVED lines=16> */
[----:B------:R-:W0:Y:S01]  /*2560*/  LDS.128 R12, [UR7+0x30] ;  /* 0x00003007ff0c7984 */ /* 0x000e220008000c00 */
[----:B------:R-:W-:Y:S01]  /*2570*/  HFMA2 R29, R21, R57, R29 ;  /* 0x00000039151d7231 */ /* 0x000fe2000000001d */
[C---:B---3--:R-:W-:Y:S01]  /*2580*/  LOP3.LUT R21, R16.reuse, 0xf000f0, RZ, 0xc0, !PT ;  /* 0x00f000f010157812 */ /* 0x048fe200078ec0ff */
[----:B------:R-:W-:Y:S01]  /*2590*/  HFMA2 R11, R20, R55, R11 ;  /* 0x00000037140b7231 */ /* 0x000fe2000000000b */
[----:B------:R-:W-:Y:S02]  /*25a0*/  LOP3.LUT R20, R16, 0xf000f, RZ, 0xc0, !PT ;  /* 0x000f000f10147812 */ /* 0x000fe400078ec0ff */
[----:B------:R-:W-:Y:S02]  /*25b0*/  SHF.R.U32.HI R38, RZ, 0x8, R16 ;  /* 0x00000008ff267819 */ /* 0x000fe40000011610 */
[----:B------:R-:W-:-:S02]  /*25c0*/  LOP3.LUT R16, R17, 0xf000f, RZ, 0xc0, !PT ;  /* 0x000f000f11107812 */ /* 0x000fc400078ec0ff */
[----:B------:R-:W-:Y:S02]  /*25d0*/  LOP3.LUT R23, R17, 0xf000f0, RZ, 0xc0, !PT ;  /* 0x00f000f011177812 */ /* 0x000fe400078ec0ff */
[----:B------:R-:W-:Y:S02]  /*25e0*/  SHF.R.U32.HI R39, RZ, 0x8, R17 ;  /* 0x00000008ff277819 */ /* 0x000fe40000011611 */
[C---:B------:R-:W-:Y:S02]  /*25f0*/  LOP3.LUT R17, R18.reuse, 0xf000f, RZ, 0xc0, !PT ;  /* 0x000f000f12117812 */ /* 0x040fe400078ec0ff */
[----:B------:R-:W-:Y:S02]  /*2600*/  LOP3.LUT R24, R18, 0xf000f0, RZ, 0xc0, !PT ;  /* 0x00f000f012187812 */ /* 0x000fe400078ec0ff */
[----:B------:R-:W-:Y:S02]  /*2610*/  SHF.R.U32.HI R40, RZ, 0x8, R18 ;  /* 0x00000008ff287819 */ /* 0x000fe40000011612 */
[C---:B------:R-:W-:Y:S01]  /*2620*/  LOP3.LUT R18, R19.reuse, 0xf000f, RZ, 0xc0, !PT ;  /* 0x000f000f13127812 */ /* 0x040fe200078ec0ff */
[----:B------:R-:W-:Y:S01]  /*2630*/  HFMA2 R28, R22, R54, R28 ;  /* 0x00000036161c7231 */ /* 0x000fe2000000001c */
[----:B------:R-:W-:Y:S01]  /*2640*/  LOP3.LUT R25, R19, 0xf000f0, RZ, 0xc0, !PT ;  /* 0x00f000f013197812 */ /* 0x000fe200078ec0ff */
[----:B------:R-:W-:Y:S01]  /*2650*/  HFMA2 R10, R26, R2, R10 ;  /* 0x000000021a0a7231 */ /* 0x000fe2000000000a */
[----:B------:R-:W-:-:S02]  /*2660*/  LOP3.LUT R20, R20, 0x64006400, RZ, 0xfc, !PT ;  /* 0x6400640014147812 */ /* 0x000fc400078efcff */
[----:B------:R-:W-:Y:S02]  /*2670*/  LOP3.LUT R21, R21, 0x64006400, RZ, 0xfc, !PT ;  /* 0x6400640015157812 */ /* 0x000fe400078efcff */
[----:B------:R-:W-:Y:S02]  /*2680*/  LOP3.LUT R22, R16, 0x64006400, RZ, 0xfc, !PT ;  /* 0x6400640010167812 */ /* 0x000fe400078efcff */
[----:B------:R-:W-:Y:S02]  /*2690*/  LOP3.LUT R26, R17, 0x64006400, RZ, 0xfc, !PT ;  /* 0x64006400111a7812 */ /* 0x000fe400078efcff */
[----:B------:R-:W-:Y:S02]  /*26a0*/  SHF.R.U32.HI R41, RZ, 0x8, R19 ;  /* 0x00000008ff297819 */ /* 0x000fe40000011613 */
[----:B------:R-:W-:Y:S01]  /*26b0*/  LOP3.LUT R42, R18, 0x64006400, RZ, 0xfc, !PT ;  /* 0x64006400122a7812 */ /* 0x000fe200078efcff */
[----:B------:R-:W-:Y:S01]  /*26c0*/  HFMA2 R48, R31, R57, R48 ;  /* 0x000000391f307231 */ /* 0x000fe20000000030 */
[----:B------:R-:W-:Y:S01]  /*26d0*/  LOP3.LUT R23, R23, 0x64006400, RZ, 0xfc, !PT ;  /* 0x6400640017177812 */ /* 0x000fe200078efcff */
[----:B------:R-:W-:Y:S01]  /*26e0*/  HADD2 R31, R20, R3 ;  /* 0x00000003141f7230 */ /* 0x000fe20000000000 */
[----:B------:R-:W-:-:S02]  /*26f0*/  LOP3.LUT R17, R24, 0x64006400, RZ, 0xfc, !PT ;  /* 0x6400640018117812 */ /* 0x000fc400078efcff */
[----:B------:R-:W-:Y:S01]  /*2700*/  LOP3.LUT R19, R25, 0x64006400, RZ, 0xfc, !PT ;  /* 0x6400640019137812 */ /* 0x000fe200078efcff */
[----:B------:R-:W-:Y:S01]  /*2710*/  HFMA2 R25, R21, 0.0625, 0.0625, R4 ;  /* 0x2c002c0015197831 */ /* 0x000fe20000000004 */
[----:B------:R-:W-:Y:S01]  /*2720*/  LOP3.LUT R34, R41, 0xf000f, RZ, 0xc0, !PT ;  /* 0x000f000f29227812 */ /* 0x000fe200078ec0ff */
[----:B------:R-:W-:Y:S02]  /*2730*/  HADD2 R21, R22, R5 ;  /* 0x0000000516157230 */ /* 0x000fe40000000000 */
[----:B------:R-:W-:Y:S02]  /*2740*/  HFMA2 R20, R26, 1, 1, R7 ;  /* 0x3c003c001a147831 */ /* 0x000fe40000000007 */
[----:B------:R-:W-:Y:S01]  /*2750*/  HADD2 R26, R42, R9 ;  /* 0x000000092a1a7230 */ /* 0x000fe20000000000 */
[----:B------:R-:W-:Y:S01]  /*2760*/  LOP3.LUT R16, R38, 0xf000f, RZ, 0xc0, !PT ;  /* 0x000f000f26107812 */ /* 0x000fe200078ec0ff */
[----:B------:R-:W-:Y:S01]  /*2770*/  HFMA2 R24, R23, 0.0625, 0.0625, R6 ;  /* 0x2c002c0017187831 */ /* 0x000fe20000000006 */
[----:B------:R-:W-:Y:S01]  /*2780*/  LOP3.LUT R36, R39, 0xf000f, RZ, 0xc0, !PT ;  /* 0x000f000f27247812 */ /* 0x000fe200078ec0ff */
[----:B------:R-:W-:-:S02]  /*2790*/  HFMA2 R23, R17, 0.0625, 0.0625, R8 ;  /* 0x2c002c0011177831 */ /* 0x000fc40000000008 */
[----:B------:R-:W-:Y:S01]  /*27a0*/  HFMA2 R22, R19, 0.0625, 0.0625, R0 ;  /* 0x2c002c0013167831 */ /* 0x000fe20000000000 */
[----:B------:R-:W-:Y:S01]  /*27b0*/  LOP3.LUT R34, R34, 0x64006400, RZ, 0xfc, !PT ;  /* 0x6400640022227812 */ /* 0x000fe200078efcff */
[-C--:B0-----:R-:W-:Y:S02]  /*27c0*/  HFMA2 R17, R31, R12.reuse, RZ ;  /* 0x0000000c1f117231 */ /* 0x081fe400000000ff */
[-C--:B------:R-:W-:Y:S02]  /*27d0*/  HFMA2 R19, R21, R12.reuse, RZ.H0_H0 ;  /* 0x0000000c15137231 */ /* 0x080fe400000400ff */
[-C--:B------:R-:W-:Y:S02]  /*27e0*/  HFMA2 R35, R20, R12.reuse, RZ ;  /* 0x0000000c14237231 */ /* 0x080fe400000000ff */
[----:B------:R-:W-:Y:S01]  /*27f0*/  HFMA2 R12, R26, R12, RZ.H0_H0 ;  /* 0x0000000c1a0c7231 */ /* 0x000fe200000400ff */
[----:B------:R-:W-:Y:S02]  /*2800*/  LOP3.LUT R18, R40, 0xf000f, RZ, 0xc0, !PT ;  /* 0x000f000f28127812 */ /* 0x000fe400078ec0ff */
[----:B------:R-:W-:-:S02]  /*2810*/  LOP3.LUT R16, R16, 0x64006400, RZ, 0xfc, !PT ;  /* 0x6400640010107812 */ /* 0x000fc400078efcff */
[----:B------:R-:W-:Y:S01]  /*2820*/  LOP3.LUT R36, R36, 0x64006400, RZ, 0xfc, !PT ;  /* 0x6400640024247812 */ /* 0x000fe200078efcff */
[-C--:B------:R-:W-:Y:S02]  /*2830*/  HFMA2 R12, R22, R13.reuse, R12 ;  /* 0x0000000d160c7231 */ /* 0x080fe4000000000c */
[----:B------:R-:W-:Y:S01]  /*2840*/  HFMA2 R34, R34, 1, 1, R9 ;  /* 0x3c003c0022227831 */ /* 0x000fe20000000009 */
[----:B------:R-:W-:Y:S01]  /*2850*/  LOP3.LUT R18, R18, 0x64006400, RZ, 0xfc, !PT ;  /* 0x6400640012127812 */ /* 0x000fe200078efcff */
[-C--:B------:R-:W-:Y:S02]  /*2860*/  HFMA2 R17, R25, R13.reuse, R17 ;  /* 0x0000000d19117231 */ /* 0x080fe40000000011 */
[----:B------:R-:W-:Y:S02]  /*2870*/  HFMA2 R19, R24, R13, R19 ;  /* 0x0000000d18137231 */ /* 0x000fe40000000013 */
[----:B------:R-:W-:Y:S02]  /*2880*/  HFMA2 R36, R36, 1, 1, R5 ;  /* 0x3c003c0024247831 */ /* 0x000fe40000000005 */
[----:B------:R-:W-:Y:S01]  /*2890*/  HADD2 R37, R16, R3 ;  /* 0x0000000310257230 */ /* 0x000fe20000000000 */
[----:B------:R-:W-:Y:S01]  /*28a0*/  LOP3.LUT R40, R40, 0xf000f0, RZ, 0xc0, !PT ;  /* 0x00f000f028287812 */ /* 0x000fe200078ec0ff */
[----:B------:R-:W-:Y:S01]  /*28b0*/  HFMA2 R53, R45, R2, R53 ;  /* 0x000000022d357231 */ /* 0x000fe20000000035 */
[----:B------:R-:W-:Y:S01]  /*28c0*/  LOP3.LUT R38, R38, 0xf000f0, RZ, 0xc0, !PT ;  /* 0x00f000f026267812 */ /* 0x000fe200078ec0ff */
[----:B------:R-:W-:-:S02]  /*28d0*/  HFMA2 R49, R44, R54, R49 ;  /* 0x000000362c317231 */ /* 0x000fc40000000031 */
[----:B------:R-:W-:Y:S02]  /*28e0*/  HFMA2 R44, R23, R13, R35 ;  /* 0x0000000d172c7231 */ /* 0x000fe40000000023 */
[-C--:B------:R-:W-:Y:S01]  /*28f0*/  HFMA2 R45, R34, R14.reuse, R12 ;  /* 0x0000000e222d7231 */ /* 0x080fe2000000000c */
[----:B------:R-:W-:Y:S01]  /*2900*/  LOP3.LUT R39, R39, 0xf000f0, RZ, 0xc0, !PT ;  /* 0x00f000f027277812 */ /* 0x000fe200078ec0ff */
[----:B------:R-:W-:Y:S01]  /*2910*/  HADD2 R35, R18, R7 ;  /* 0x0000000712237230 */ /* 0x000fe20000000000 */
[----:B------:R-:W-:Y:S01]  /*2920*/  LOP3.LUT R12, R41, 0xf000f0, RZ, 0xc0, !PT ;  /* 0x00f000f0290c7812 */ /* 0x000fe200078ec0ff */
[-C--:B------:R-:W-:Y:S02]  /*2930*/  HFMA2 R47, R37, R14.reuse, R17 ;  /* 0x0000000e252f7231 */ /* 0x080fe40000000011 */
[----:B------:R-:W-:Y:S02]  /*2940*/  HFMA2 R46, R36, R14, R19 ;  /* 0x0000000e242e7231 */ /* 0x000fe40000000013 */
[----:B------:R-:W-:Y:S01]  /*2950*/  HFMA2 R52, R43, R55, R52 ;  /* 0x000000372b347231 */ /* 0x000fe20000000034 */
[----:B------:R-:W0:Y:S01]  /*2960*/  LDS.128 R16, [UR7+0x130] ;  /* 0x00013007ff107984 */ /* 0x000e220008000c00 */
[----:B------:R-:W-:-:S02]  /*2970*/  LOP3.LUT R41, R40, 0x64006400, RZ, 0xfc, !PT ;  /* 0x6400640028297812 */ /* 0x000fc400078efcff */
[----:B------:R-:W-:Y:S02]  /*2980*/  LOP3.LUT R13, R38, 0x64006400, RZ, 0xfc, !PT ;  /* 0x64006400260d7812 */ /* 0x000fe400078efcff */
[----:B------:R-:W-:Y:S02]  /*2990*/  LOP3.LUT R39, R39, 0x64006400, RZ, 0xfc, !PT ;  /* 0x6400640027277812 */ /* 0x000fe400078efcff */
[----:B------:R-:W-:Y:S01]  /*29a0*/  LOP3.LUT R43, R12, 0x64006400, RZ, 0xfc, !PT ;  /* 0x640064000c2b7812 */ /* 0x000fe200078efcff */
[----:B------:R-:W-:Y:S02]  /*29b0*/  HFMA2 R40, R41, 0.0625, 0.0625, R8 ;  /* 0x2c002c0029287831 */ /* 0x000fe40000000008 */
[----:B------:R-:W-:Y:S02]  /*29c0*/  HFMA2 R44, R35, R14, R44 ;  /* 0x0000000e232c7231 */ /* 0x000fe4000000002c */
[----:B------:R-:W-:Y:S02]  /*29d0*/  HFMA2 R39, R39, 0.0625, 0.0625, R6 ;  /* 0x2c002c0027277831 */ /* 0x000fe40000000006 */
[----:B------:R-:W-:-:S02]  /*29e0*/  HFMA2 R38, R13, 0.0625, 0.0625, R4 ;  /* 0x2c002c000d267831 */ /* 0x000fc40000000004 */
[----:B------:R-:W-:Y:S02]  /*29f0*/  HFMA2 R41, R43, 0.0625, 0.0625, R0 ;  /* 0x2c002c002b297831 */ /* 0x000fe40000000000 */
[-C--:B------:R-:W-:Y:S02]  /*2a00*/  HFMA2 R44, R40, R15.reuse, R44 ;  /* 0x0000000f282c7231 */ /* 0x080fe4000000002c */
[-C--:B------:R-:W-:Y:S02]  /*2a10*/  HFMA2 R46, R39, R15.reuse, R46 ;  /* 0x0000000f272e7231 */ /* 0x080fe4000000002e */
[-C--:B------:R-:W-:Y:S02]  /*2a20*/  HFMA2 R47, R38, R15.reuse, R47 ;  /* 0x0000000f262f7231 */ /* 0x080fe4000000002f */
[----:B------:R-:W-:Y:S02]  /*2a30*/  HFMA2 R45, R41, R15, R45 ;  /* 0x0000000f292d7231 */ /* 0x000fe4000000002d */
[----:B------:R-:W1:Y:S01]  /*2a40*/  LDS.128 R12, [UR7+0x230] ;  /* 0x00023007ff0c7984 */ /* 0x000e620008000c00 */
[----:B------:R-:W-:-:S02]  /*2a50*/  HFMA2 R27, R46, R54, R27 ;  /* 0x000000362e1b7231 */ /* 0x000fc4000000001b */
[----:B------:R-:W-:Y:S02]  /*2a60*/  HFMA2 R32, R44, R55, R32 ;  /* 0x000000372c207231 */ /* 0x000fe40000000020 */
[----:B------:R-:W-:Y:S01]  /*2a70*/  HFMA2 R33, R45, R2, R33 ;  /* 0x000000022d217231 */ /* 0x000fe20000000021 */
[----:B------:R-:W-:Y:S01]  /*2a80*/  UIADD3 UR11, UPT, UPT, UR11, 0x20, URZ ;  /* 0x000000200b0b7890 */ /* 0x000fe2000fffe0ff */
[-C--:B0-----:R-:W-:Y:S02]  /*2a90*/  HFMA2 R44, R31, R16.reuse, RZ ;  /* 0x000000101f2c7231 */ /* 0x081fe400000000ff */
[-C--:B------:R-:W-:Y:S02]  /*2aa0*/  HFMA2 R45, R21, R16.reuse, RZ.H0_H0 ;  /* 0x00000010152d7231 */ /* 0x080fe400000400ff */
[-C--:B------:R-:W-:Y:S02]  /*2ab0*/  HFMA2 R46, R20, R16.reuse, RZ ;  /* 0x00000010142e7231 */ /* 0x080fe400000000ff */
[----:B------:R-:W-:-:S02]  /*2ac0*/  HFMA2 R16, R26, R16, RZ.H0_H0 ;  /* 0x000000101a107231 */ /* 0x000fc400000400ff */
[-C--:B------:R-:W-:Y:S02]  /*2ad0*/  HFMA2 R44, R25, R17.reuse, R44 ;  /* 0x00000011192c7231 */ /* 0x080fe4000000002c */
[-C--:B------:R-:W-:Y:S02]  /*2ae0*/  HFMA2 R45, R24, R17.reuse, R45 ;  /* 0x00000011182d7231 */ /* 0x080fe4000000002d */
[-C--:B------:R-:W-:Y:S02]  /*2af0*/  HFMA2 R46, R23, R17.reuse, R46 ;  /* 0x00000011172e7231 */ /* 0x080fe4000000002e */
[----:B------:R-:W-:-:S04]  /*2b00*/  HFMA2 R17, R22, R17, R16 ;  /* 0x0000001116117231 */ /* 0x000fc80000000010 */
[-C--:B------:R-:W-:Y:S02]  /*2b10*/  HFMA2 R17, R34, R18.reuse, R17 ;  /* 0x0000001222117231 */ /* 0x080fe40000000011 */
[-C--:B------:R-:W-:Y:S02]  /*2b20*/  HFMA2 R44, R37, R18.reuse, R44 ;  /* 0x00000012252c7231 */ /* 0x080fe4000000002c */
[-C--:B------:R-:W-:Y:S02]  /*2b30*/  HFMA2 R45, R36, R18.reuse, R45 ;  /* 0x00000012242d7231 */ /* 0x080fe4000000002d */
[----:B------:R-:W-:Y:S02]  /*2b40*/  HFMA2 R17, R41, R19, R17 ;  /* 0x0000001329117231 */ /* 0x000fe40000000011 */
[----:B------:R-:W-:Y:S02]  /*2b50*/  HFMA2 R46, R35, R18, R46 ;  /* 0x00000012232e7231 */ /* 0x000fe4000000002e */
[----:B-1----:R-:W-:-:S02]  /*2b60*/  HFMA2 R31, R31, R12, RZ ;  /* 0x0000000c1f1f7231 */ /* 0x002fc400000000ff */
[-C--:B------:R-:W-:Y:S02]  /*2b70*/  HFMA2 R21, R21, R12.reuse, RZ.H0_H0 ;  /* 0x0000000c15157231 */ /* 0x080fe400000400ff */
[-C--:B------:R-:W-:Y:S02]  /*2b80*/  HFMA2 R20, R20, R12.reuse, RZ ;  /* 0x0000000c14147231 */ /* 0x080fe400000000ff */
[----:B------:R-:W-:Y:S01]  /*2b90*/  HFMA2 R12, R26, R12, RZ.H0_H0 ;  /* 0x0000000c1a0c7231 */ /* 0x000fe200000400ff */
[----:B------:R-:W-:Y:S01]  /*2ba0*/  ISETP.LE.AND P0, PT, R60, UR11, PT ;  /* 0x0000000b3c007c0c */ /* 0x000fe2000bf03270 */
[-C--:B------:R-:W-:Y:S02]  /*2bb0*/  HFMA2 R31, R25, R13.reuse, R31 ;  /* 0x0000000d191f7231 */ /* 0x080fe4000000001f */
[----:B------:R-:W-:Y:S02]  /*2bc0*/  HFMA2 R53, R17, R2, R53 ;  /* 0x0000000211357231 */ /* 0x000fe40000000035 */
[----:B------:R-:W-:-:S02]  /*2bd0*/  HFMA2 R20, R23, R13, R20 ;  /* 0x0000000d17147231 */ /* 0x000fc40000000014 */
[----:B------:R-:W-:Y:S02]  /*2be0*/  HFMA2 R18, R24, R13, R21 ;  /* 0x0000000d18127231 */ /* 0x000fe40000000015 */
[----:B------:R-:W-:Y:S02]  /*2bf0*/  HFMA2 R44, R38, R19, R44 ;  /* 0x00000013262c7231 */ /* 0x000fe4000000002c */
[----:B------:R-:W-:Y:S02]  /*2c00*/  HFMA2 R17, R22, R13, R12 ;  /* 0x0000000d16117231 */ /* 0x000fe4000000000c */
[-C--:B------:R-:W-:Y:S02]  /*2c10*/  HFMA2 R46, R40, R19.reuse, R46 ;  /* 0x00000013282e7231 */ /* 0x080fe4000000002e */
[----:B------:R-:W-:Y:S02]  /*2c20*/  HFMA2 R45, R39, R19, R45 ;  /* 0x00000013272d7231 */ /* 0x000fe4000000002d */
[----:B------:R-:W-:-:S02]  /*2c30*/  HFMA2 R19, R37, R14, R31 ;  /* 0x0000000e25137231 */ /* 0x000fc4000000001f */
[-C--:B------:R-:W-:Y:S02]  /*2c40*/  HFMA2 R20, R35, R14.reuse, R20 ;  /* 0x0000000e23147231 */ /* 0x080fe40000000014 */
[-C--:B------:R-:W-:Y:S02]  /*2c50*/  HFMA2 R18, R36, R14.reuse, R18 ;  /* 0x0000000e24127231 */ /* 0x080fe40000000012 */
[----:B------:R-:W-:Y:S02]  /*2c60*/  HFMA2 R17, R34, R14, R17 ;  /* 0x0000000e22117231 */ /* 0x000fe40000000011 */
[-C--:B------:R-:W-:Y:S01]  /*2c70*/  HFMA2 R19, R38, R15.reuse, R19 ;  /* 0x0000000f26137231 */ /* 0x080fe20000000013 */
[----:B------:R-:W-:Y:S01]  /*2c80*/  MOV R43, UR9 ;  /* 0x00000009002b7c02 */ /* 0x000fe20008000f00 */
[-C--:B------:R-:W-:Y:S02]  /*2c90*/  HFMA2 R20, R40, R15.reuse, R20 ;  /* 0x0000000f28147231 */ /* 0x080fe40000000014 */
[----:B------:R-:W-:-:S02]  /*2ca0*/  HFMA2 R14, R39, R15, R18 ;  /* 0x0000000f270e7231 */ /* 0x000fc40000000012 */
[----:B------:R-:W-:Y:S02]  /*2cb0*/  HFMA2 R52, R46, R55, R52 ;  /* 0x000000372e347231 */ /* 0x000fe40000000034 */
[----:B------:R-:W-:Y:S01]  /*2cc0*/  HFMA2 R17, R41, R15, R17 ;  /* 0x0000000f29117231 */ /* 0x000fe20000000011 */
[----:B------:R-:W-:Y:S01]  /*2cd0*/  UIADD3 UR7, UPT, UPT, UR7, 0x40, URZ ;  /* 0x0000004007077890 */ /* 0x000fe2000fffe0ff */
[-C--:B------:R-:W-:Y:S01]  /*2ce0*/  HFMA2 R44, R44, R57.reuse, R48 ;  /* 0x000000392c2c7231 */ /* 0x080fe20000000030 */
[----:B------:R-:W-:Y:S01]  /*2cf0*/  UIADD3 UR4, UPT, UPT, UR4, 0x20, URZ ;  /* 0x0000002004047890 */ /* 0x000fe2000fffe0ff */
[----:B------:R-:W-:Y:S02]  /*2d00*/  HFMA2 R50, R19, R57, R29 ;  /* 0x0000003913327231 */ /* 0x000fe4000000001d */
[----:B------:R-:W-:Y:S02]  /*2d10*/  HFMA2 R46, R20, R55, R11 ;  /* 0x00000037142e7231 */ /* 0x000fe4000000000b */
[----:B------:R-:W-:-:S04]  /*2d20*/  IMAD.WIDE R42, R43, 0x4, R62 ;  /* 0x000000042b2a7825 */ /* 0x000fc800078e023e */
[----:B------:R-:W-:Y:S02]  /*2d30*/  HFMA2 R30, R47, R57, R30 ;  /* 0x000000392f1e7231 */ /* 0x000fe4000000001e */
[-C--:B------:R-:W-:Y:S02]  /*2d40*/  HFMA2 R45, R45, R54.reuse, R49 ;  /* 0x000000362d2d7231 */ /* 0x080fe40000000031 */
[----:B------:R-:W-:Y:S02]  /*2d50*/  HFMA2 R51, R14, R54, R28 ;  /* 0x000000360e337231 */ /* 0x000fe4000000001c */
[----:B------:R-:W-:Y:S01]  /*2d60*/  HFMA2 R47, R17, R2, R10 ;  /* 0x00000002112f7231 */ /* 0x000fe2000000000a */
[----:B------:R-:W-:Y:S06]  /*2d70*/  @!P0 BRA `(.L_x_997) ;  /* 0xffffffdc00d08947 */ /* 0x000fec000383ffff */
.L_x_995:
[----:B------:R-:W0:Y:S01]  /*2d80*/  LDC.64 R2, c[0x0][0x3a0] ;  /* 0x0000e800ff027b82 */ /* 0x000e220000000a00 */
[----:B------:R-:W-:Y:S01]  /*2d90*/  HADD2 R30, R30.H0_H0, R30.H1_H1 ;  /* 0x3000001e1e1e7230 */ /* 0x000fe20000000800 */
[----:B------:R-:W-:Y:S01]  /*2da0*/  MOV R0, UR6 ;  /* 0x0000000600007c02 */ /* 0x000fe20008000f00 */
[----:B------:R-:W-:-:S04]  /*2db0*/  HADD2 R15, R27.H0_H0, R27.H1_H1 ;  /* 0x3000001b1b0f7230 */ /* 0x000fc80000000800 */
[----:B------:R-:W-:Y:S01]  /*2dc0*/  IMAD R5, R0, UR9, R59 ;  /* 0x0000000900057c24 */ /* 0x000fe2000f8e023b */
        /* <DEDUP_REMOVED lines=14> */
.L_x_1001:
[----:B------:R-:W0:Y:S02]  /*2eb0*/  LDS R2, [R0] ;  /* 0x0000000000027984 */ /* 0x000e240000000800 */
[----:B0-----:R-:W-:-:S05]  /*2ec0*/  HADD2 R3, R2, R7 ;  /* 0x0000000702037230 */ /* 0x001fca0000000000 */
[----:B------:R-:W0:Y:S02]  /*2ed0*/  ATOMS.CAST.SPIN P0, [R0], R2, R3 ;  /* 0x000000020000758d */ /* 0x000e240001800003 */
[----:B0-----:R-:W-:Y:S05]  /*2ee0*/  @!P0 BRA `(.L_x_1001) ;  /* 0xfffffffc00f08947 */ /* 0x001fea000383ffff */
[----:B------:R-:W-:Y:S05]  /*2ef0*/  BRA `(.L_x_999) ;  /* 0x00000000000c7947 */ /* 0x000fea0003800000 */
.L_x_1000:
[----:B------:R-:W2:Y:S02]  /*2f00*/  LD.E R0, desc[UR12][R4.64] ;  /* 0x0000000c04007980 */ /* 0x000ea4000c101900 */
[----:B--2---:R-:W-:-:S05]  /*2f10*/  IADD3 R3, PT, PT, R7, R0, RZ ;  /* 0x0000000007037210 */ /* 0x004fca0007ffe0ff */
[----:B------:R0:W-:Y:S02]  /*2f20*/  ST.E desc[UR12][R4.64], R3 ;  /* 0x0000000304007985 */ /* 0x0001e4000c10190c */
.L_x_999:
[----:B------:R-:W-:Y:S05]  /*2f30*/  BSYNC.RECONVERGENT B0 ;  /* 0x0000000000007941 */ /* 0x000fea0003800200 */
.L_x_998:
[----:B------:R1:W-:Y:S01]  /*2f40*/  ATOM.E.ADD.F16x2.RN.STRONG.GPU P0, RZ, desc[UR12][R4.64+0x4], R9 ;  /* 0x8000040904ff79a2 */ /* 0x0003e2000c10e10c */
[----:B------:R-:W-:Y:S04]  /*2f50*/  BSSY.RECONVERGENT B0, `(.L_x_1002) ;  /* 0x000000e000007945 */ /* 0x000fe80003800200 */
[----:B-1----:R-:W-:Y:S05]  /*2f60*/  @P0 BRA `(.L_x_1003) ;  /* 0x0000000000300947 */ /* 0x002fea0003800000 */
[----:B------:R-:W1:Y:S02]  /*2f70*/  QSPC.E.S P0, RZ, [R4+0x4] ;  /* 0x0000040004ff73aa */ /* 0x000e640000000500 */
[----:B-1----:R-:W-:Y:S05]  /*2f80*/  @!P0 BRA `(.L_x_1004) ;  /* 0x00000000001c8947 */ /* 0x002fea0003800000 */
[----:B------:R-:W-:-:S04]  /*2f90*/  MOV R2, R4 ;  /* 0x0000000400027202 */ /* 0x000fc80000000f00 */
[----:B------:R-:W-:-:S07]  /*2fa0*/  MOV R0, R2 ;  /* 0x0000000200007202 */ /* 0x000fce0000000f00 */
.L_x_1005:
[----:B------:R-:W0:Y:S02]  /*2fb0*/  LDS R2, [R0+0x4] ;  /* 0x0000040000027984 */ /* 0x000e240000000800 */
[----:B0-----:R-:W-:-:S05]  /*2fc0*/  HFMA2 R3, R2, 1, 1, R9 ;  /* 0x3c003c0002037831 */ /* 0x001fca0000000009 */
[----:B------:R-:W0:Y:S02]  /*2fd0*/  ATOMS.CAST.SPIN P0, [R0+0x4], R2, R3 ;  /* 0x000004020000758d */ /* 0x000e240001800003 */
[----:B0-----:R-:W-:Y:S05]  /*2fe0*/  @!P0 BRA `(.L_x_1005) ;  /* 0xfffffffc00f08947 */ /* 0x001fea000383ffff */
[----:B------:R-:W-:Y:S05]  /*2ff0*/  BRA `(.L_x_1003) ;  /* 0x00000000000c7947 */ /* 0x000fea0003800000 */
.L_x_1004:
[----:B------:R-:W0:Y:S02]  /*3000*/  LD.E R0, desc[UR12][R4.64+0x4] ;  /* 0x0000040c04007980 */ /* 0x000e24000c101900 */
[----:B0-----:R-:W-:-:S05]  /*3010*/  IADD3 R3, PT, PT, R9, R0, RZ ;  /* 0x0000000009037210 */ /* 0x001fca0007ffe0ff */
[----:B------:R1:W-:Y:S02]  /*3020*/  ST.E desc[UR12][R4.64+0x4], R3 ;  /* 0x0000040304007985 */ /* 0x0003e4000c10190c */
.L_x_1003:
[----:B------:R-:W-:Y:S05]  /*3030*/  BSYNC.RECONVERGENT B0 ;  /* 0x0000000000007941 */ /* 0x000fea0003800200 */
.L_x_1002:
        /* <DEDUP_REMOVED lines=17> */
.L_x_1009:
[----:B------:R-:W0:Y:S02]  /*3150*/  LDS R2, [R0] ;  /* 0x0000000000027984 */ /* 0x000e240000000800 */
[----:B0-----:R-:W-:-:S05]  /*3160*/  HADD2 R3, R2, R7 ;  /* 0x0000000702037230 */ /* 0x001fca0000000000 */
[----:B------:R-:W0:Y:S02]  /*3170*/  ATOMS.CAST.SPIN P0, [R0], R2, R3 ;  /* 0x000000020000758d */ /* 0x000e240001800003 */
[----:B0-----:R-:W-:Y:S05]  /*3180*/  @!P0 BRA `(.L_x_1009) ;  /* 0xfffffffc00f08947 */ /* 0x001fea000383ffff */
[----:B------:R-:W-:Y:S05]  /*3190*/  BRA `(.L_x_1007) ;  /* 0x00000000000c7947 */ /* 0x000fea0003800000 */
.L_x_1008:
[----:B------:R-:W2:Y:S02]  /*31a0*/  LD.E R0, desc[UR12][R4.64] ;  /* 0x0000000c04007980 */ /* 0x000ea4000c101900 */
[----:B--2---:R-:W-:-:S05]  /*31b0*/  IADD3 R3, PT, PT, R7, R0, RZ ;  /* 0x0000000007037210 */ /* 0x004fca0007ffe0ff */
[----:B------:R0:W-:Y:S02]  /*31c0*/  ST.E desc[UR12][R4.64], R3 ;  /* 0x0000000304007985 */ /* 0x0001e4000c10190c */
.L_x_1007:
[----:B------:R-:W-:Y:S05]  /*31d0*/  BSYNC.RECONVERGENT B0 ;  /* 0x0000000000007941 */ /* 0x000fea0003800200 */
.L_x_1006:
        /* <DEDUP_REMOVED lines=8> */
.L_x_1014:
[----:B------:R-:W0:Y:S02]  /*3260*/  LDS R2, [R0+0x4] ;  /* 0x0000040000027984 */ /* 0x000e240000000800 */
[----:B0-----:R-:W-:-:S05]  /*3270*/  HFMA2 R3, R2, 1, 1, R9 ;  /* 0x3c003c0002037831 */ /* 0x001fca0000000009 */
[----:B------:R-:W0:Y:S02]  /*3280*/  ATOMS.CAST.SPIN P0, [R0+0x4], R2, R3 ;  /* 0x000004020000758d */ /* 0x000e240001800003 */
[----:B0-----:R-:W-:Y:S05]  /*3290*/  @!P0 BRA `(.L_x_1014) ;  /* 0xfffffffc00f08947 */ /* 0x001fea000383ffff */
[----:B------:R-:W-:Y:S05]  /*32a0*/  BSYNC.RECONVERGENT B1 ;  /* 0x0000000000017941 */ /* 0x000fea0003800200 */
.L_x_1013:
[----:B------:R-:W-:Y:S05]  /*32b0*/  BRA `(.L_x_1011) ;  /* 0x00000000000c7947 */ /* 0x000fea0003800000 */
.L_x_1012:
[----:B------:R-:W0:Y:S02]  /*32c0*/  LD.E R0, desc[UR12][R4.64+0x4] ;  /* 0x0000040c04007980 */ /* 0x000e24000c101900 */
[----:B0-----:R-:W-:-:S05]  /*32d0*/  IADD3 R3, PT, PT, R9, R0, RZ ;  /* 0x0000000009037210 */ /* 0x001fca0007ffe0ff */
[----:B------:R1:W-:Y:S02]  /*32e0*/  ST.E desc[UR12][R4.64+0x4], R3 ;  /* 0x0000040304007985 */ /* 0x0003e4000c10190c */
.L_x_1011:
[----:B------:R-:W-:Y:S05]  /*32f0*/  BSYNC.RECONVERGENT B0 ;  /* 0x0000000000007941 */ /* 0x000fea0003800200 */
.L_x_1010:
        /* <DEDUP_REMOVED lines=17> */
.L_x_1018:
[----:B------:R-:W0:Y:S02]  /*3410*/  LDS R2, [R0] ;  /* 0x0000000000027984 */ /* 0x000e240000000800 */
[----:B0-----:R-:W-:-:S05]  /*3420*/  HADD2 R3, R2, R7 ;  /* 0x0000000702037230 */ /* 0x001fca0000000000 */
[----:B------:R-:W0:Y:S02]  /*3430*/  ATOMS.CAST.SPIN P0, [R0], R2, R3 ;  /* 0x000000020000758d */ /* 0x000e240001800003 */
[----:B0-----:R-:W-:Y:S05]  /*3440*/  @!P0 BRA `(.L_x_1018) ;  /* 0xfffffffc00f08947 */ /* 0x001fea000383ffff */
[----:B------:R-:W-:Y:S05]  /*3450*/  BRA `(.L_x_1016) ;  /* 0x00000000000c7947 */ /* 0x000fea0003800000 */
.L_x_1017:
[----:B------:R-:W2:Y:S02]  /*3460*/  LD.E R0, desc[UR12][R4.64] ;  /* 0x0000000c04007980 */ /* 0x000ea4000c101900 */
[----:B--2---:R-:W-:-:S05]  /*3470*/  IADD3 R3, PT, PT, R7, R0, RZ ;  /* 0x0000000007037210 */ /* 0x004fca0007ffe0ff */
[----:B------:R0:W-:Y:S02]  /*3480*/  ST.E desc[UR12][R4.64], R3 ;  /* 0x0000000304007985 */ /* 0x0001e4000c10190c */
.L_x_1016:
[----:B------:R-:W-:Y:S05]  /*3490*/  BSYNC.RECONVERGENT B0 ;  /* 0x0000000000007941 */ /* 0x000fea0003800200 */
.L_x_1015:
[----:B------:R1:W-:Y:S02]  /*34a0*/  ATOM.E.ADD.F16x2.RN.STRONG.GPU P0, RZ, desc[UR12][R4.64+0x4], R9 ;  /* 0x8000040904ff79a2 */ /* 0x0003e4000c10e10c */
[----:B-1----:R-:W-:Y:S05]  /*34b0*/  @P0 EXIT ;  /* 0x000000000000094d */ /* 0x002fea0003800000 */
[----:B------:R-:W1:Y:S02]  /*34c0*/  QSPC.E.S P0, RZ, [R4+0x4] ;  /* 0x0000040004ff73aa */ /* 0x000e640000000500 */
[----:B-1----:R-:W-:Y:S05]  /*34d0*/  @!P0 BRA `(.L_x_1019) ;  /* 0x00000000001c8947 */ /* 0x002fea0003800000 */
[----:B------:R-:W-:-:S04]  /*34e0*/  MOV R2, R4 ;  /* 0x0000000400027202 */ /* 0x000fc80000000f00 */
[----:B------:R-:W-:-:S07]  /*34f0*/  MOV R0, R2 ;  /* 0x0000000200007202 */ /* 0x000fce0000000f00 */
.L_x_1020:
[----:B------:R-:W0:Y:S02]  /*3500*/  LDS R2, [R0+0x4] ;  /* 0x0000040000027984 */ /* 0x000e240000000800 */
[----:B0-----:R-:W-:-:S05]  /*3510*/  HFMA2 R3, R2, 1, 1, R9 ;  /* 0x3c003c0002037831 */ /* 0x001fca0000000009 */
[----:B------:R-:W0:Y:S02]  /*3520*/  ATOMS.CAST.SPIN P0, [R0+0x4], R2, R3 ;  /* 0x000004020000758d */ /* 0x000e240001800003 */
[----:B0-----:R-:W-:Y:S05]  /*3530*/  @!P0 BRA `(.L_x_1020) ;  /* 0xfffffffc00f08947 */ /* 0x001fea000383ffff */
[----:B------:R-:W-:Y:S05]  /*3540*/  EXIT ;  /* 0x000000000000794d */ /* 0x000fea0003800000 */
.L_x_1019:
[----:B------:R-:W0:Y:S02]  /*3550*/  LD.E R0, desc[UR12][R4.64+0x4] ;  /* 0x0000040c04007980 */ /* 0x000e24000c101900 */
[----:B0-----:R-:W-:-:S05]  /*3560*/  IADD3 R3, PT, PT, R9, R0, RZ ;  /* 0x0000000009037210 */ /* 0x001fca0007ffe0ff */
[----:B------:R-:W-:Y:S01]  /*3570*/  ST.E desc[UR12][R4.64+0x4], R3 ;  /* 0x0000040304007985 */ /* 0x000fe2000c10190c */
[----:B------:R-:W-:Y:S05]  /*3580*/  EXIT ;  /* 0x000000000000794d */ /* 0x000fea0003800000 */
.L_x_1021:
        /* <DEDUP_REMOVED lines=15> */
.L_x_3308:


//--------------------- .text._Z28gemm_half_q_half_gptq_kernelILi2ELb0ELb1EEvPK6__halfPKjS4_S2_PS0_iiiiiPKtibS2_i --------------------------
	.section	.text._Z28gemm_half_q_half_gptq_kernelILi2ELb0ELb1EEvPK6__halfPKjS4_S2_PS0_iiiiiPKtibS2_i,"ax",@progbits
	.align	128
        .global         _Z28gemm_half_q_half_gptq_kernelILi2ELb0ELb1EEvPK6__halfPKjS4_S2_PS0_iiiiiPKtibS2_i
        .type           _Z28gemm_half_q_half_gptq_kernelILi2ELb0ELb1EEvPK6__halfPKjS4_S2_PS0_iiiiiPKtibS2_i,@function
        .size           _Z28gemm_half_q_half_gptq_kernelILi2ELb0ELb1EEvPK6__halfPKjS4_S2_PS0_iiiiiPKtibS2_i,(.L_x_3309 - _Z28gemm_half_q_half_gptq_kernelILi2ELb0ELb1EEvPK6__halfPKjS4_S2_PS0_iiiiiPKtibS2_i)
        .other          _Z28gemm_half_q_half_gptq_kernelILi2ELb0ELb1EEvPK6__halfPKjS4_S2_PS0_iiiiiPKtibS2_i,@"STO_CUDA_ENTRY STV_DEFAULT"
_Z28gemm_half_q_half_gptq_kernelILi2ELb0ELb1EEvPK6__halfPKjS4_S2_PS0_iiiiiPKtibS2_i:
.text._Z28gemm_half_q_half_gptq_kernelILi2ELb0ELb1EEvPK6__halfPKjS4_S2_PS0_iiiiiPKtibS2_i:
[----:B------:R-:W-:Y:S08]  /*0000*/  LDC R1, c[0x0][0x37c] ;  /* 0x0000df00ff017b82 */ /* 0x000ff00000000800 */
[----:B------:R-:W0:Y:S01]  /*0010*/  S2UR UR7, SR_CTAID.Z ;  /* 0x00000000000779c3 */ /* 0x000e220000002700 */
[----:B------:R-:W1:Y:S01]  /*0020*/  S2R R3, SR_TID.X ;  /* 0x0000000000037919 */ /* 0x000e620000002100 */
[----:B------:R-:W2:Y:S01]  /*0030*/  LDCU UR8, c[0x0][0x3ac] ;  /* 0x00007580ff0877ac */ /* 0x000ea20008000800 */
[----:B------:R-:W-:Y:S01]  /*0040*/  BSSY.RECONVERGENT B0, `(.L_x_1022) ;  /* 0x0000038000007945 */ /* 0x000fe20003800200 */
[----:B------:R-:W3:Y:S01]  /*0050*/  S2R R0, SR_CTAID.X ;  /* 0x0000000000007919 */ /* 0x000ee20000002500 */
[----:B------:R-:W4:Y:S03]  /*0060*/  LDCU.64 UR10, c[0x0][0x358] ;  /* 0x00006b00ff0a77ac */ /* 0x000f260008000a00 */
[----:B------:R-:W5:Y:S08]  /*0070*/  LDC R2, c[0x0][0x3b0] ;  /* 0x0000ec00ff027b82 */ /* 0x000f700000000800 */
[----:B------:R-:W2:Y:S01]  /*0080*/  S2UR UR6, SR_CTAID.Y ;  /* 0x00000000000679c3 */ /* 0x000ea20000002600 */
[----:B0-----:R-:W-:-:S06]  /*0090*/  USHF.L.U32 UR12, UR7, 0x7, URZ ;  /* 0x00000007070c7899 */ /* 0x001fcc00080006ff */
[----:B------:R-:W-:Y:S01]  /*00a0*/  MOV R5, UR12 ;  /* 0x0000000c00057c02 */ /* 0x000fe20008000f00 */
[----:B-1----:R-:W-:-:S03]  /*00b0*/  VIADD R9, R3, UR12 ;  /* 0x0000000c03097c36 */ /* 0x002fc60008000000 */
[----:B-----5:R-:W-:Y:S02]  /*00c0*/  VIADDMNMX R26, R5, 0x80, R2, PT ;  /* 0x00000080051a7846 */ /* 0x020fe40003800102 */
[----:B---3--:R-:W-:Y:S02]  /*00d0*/  LEA R0, R0, R3, 0x7 ;  /* 0x0000000300007211 */ /* 0x008fe400078e38ff */
[----:B------:R-:W-:Y:S01]  /*00e0*/  ISETP.GE.AND P0, PT, R9, R26, PT ;  /* 0x0000001a0900720c */ /* 0x000fe20003f06270 */
[----:B--2---:R-:W-:Y:S01]  /*00f0*/  USHF.L.U32 UR6, UR6, 0x1, URZ ;  /* 0x0000000106067899 */ /* 0x004fe200080006ff */
[----:B------:R-:W-:-:S04]  /*0100*/  SHF.L.U32 R0, R0, 0x2, RZ ;  /* 0x0000000200007819 */ /* 0x000fc800000006ff */
[----:B------:R-:W-:-:S07]  /*0110*/  ISETP.GE.AND P1, PT, R0, UR8, PT ;  /* 0x0000000800007c0c */ /* 0x000fce000bf26270 */
[----:B----4-:R-:W-:Y:S06]  /*0120*/  @P0 BRA `(.L_x_1023) ;  /* 0x0000000000a40947 */ /* 0x010fec0003800000 */
        /* <DEDUP_REMOVED lines=13> */
[----:B------:R-:W-:-:S04]  /*0200*/  @!P0 LEA.HI.X R7, R7, R15, R8, 0x1, P2 ;  /* 0x0000000f07078211 */ /* 0x000fc800010f0c08 */
        /* <DEDUP_REMOVED lines=9> */
[C---:B------:R-:W-:Y:S01]  /*02a0*/  LEA R4, P0, R9.reuse, R12, 0x1 ;  /* 0x0000000c09047211 */ /* 0x040fe200078008ff */
[----:B------:R-:W1:Y:S03]  /*02b0*/  LDCU.64 UR4, c[0x0][0x380] ;  /* 0x00007000ff0477ac */ /* 0x000e660008000a00 */
[----:B0-----:R-:W-:-:S05]  /*02c0*/  LEA.HI.X R5, R9, R13, RZ, 0x1, P0 ;  /* 0x0000000d09057211 */ /* 0x001fca00000f0cff */
[----:B------:R-:W2:Y:S01]  /*02d0*/  LDG.E.U16.CONSTANT R4, desc[UR10][R4.64] ;  /* 0x0000000a04047981 */ /* 0x000ea2000c1e9500 */
[----:B------:R-:W-:-:S04]  /*02e0*/  IMAD R11, R2, UR6, RZ ;  /* 0x00000006020b7c24 */ /* 0x000fc8000f8e02ff */
[----:B------:R-:W-:Y:S01]  /*02f0*/  IMAD.IADD R13, R2, 0x1, R11 ;  /* 0x00000001020d7824 */ /* 0x000fe200078e020b */
[----:B--2---:R-:W-:-:S04]  /*0300*/  IADD3 R7, P0, PT, R4, R11, RZ ;  /* 0x0000000b04077210 */ /* 0x004fc80007f1e0ff */
[----:B------:R-:W-:Y:S02]  /*0310*/  IADD3 R9, P2, PT, R4, R13, RZ ;  /* 0x0000000d04097210 */ /* 0x000fe40007f5e0ff */
[----:B------:R-:W-:Y:S02]  /*0320*/  LEA.HI.X.SX32 R14, R11, RZ, 0x1, P0 ;  /* 0x000000ff0b0e7211 */ /* 0x000fe400000f0eff */
[----:B------:R-:W-:Y:S02]  /*0330*/  LEA.HI.X.SX32 R12, R13, RZ, 0x1, P2 ;  /* 0x000000ff0d0c7211 */ /* 0x000fe400010f0eff */
[----:B-1----:R-:W-:Y:S02]  /*0340*/  LEA R6, P0, R7, UR4, 0x1 ;  /* 0x0000000407067c11 */ /* 0x002fe4000f8008ff */
[----:B------:R-:W-:Y:S02]  /*0350*/  LEA R8, P2, R9, UR4, 0x1 ;  /* 0x0000000409087c11 */ /* 0x000fe4000f8408ff */
[----:B------:R-:W-:-:S02]  /*0360*/  LEA.HI.X R7, R7, UR5, R14, 0x1, P0 ;  /* 0x0000000507077c11 */ /* 0x000fc400080f0c0e */
[----:B------:R-:W-:-:S04]  /*0370*/  LEA.HI.X R9, R9, UR5, R12, 0x1, P2 ;  /* 0x0000000509097c11 */ /* 0x000fc800090f0c0c */
[----:B------:R-:W2:Y:S04]  /*0380*/  LDG.E.U16.CONSTANT R7, desc[UR10][R6.64] ;  /* 0x0000000a06077981 */ /* 0x000ea8000c1e9500 */
[----:B------:R-:W3:Y:S04]  /*0390*/  LDG.E.U16.CONSTANT R9, desc[UR10][R8.64] ;  /* 0x0000000a08097981 */ /* 0x000ee8000c1e9500 */
[----:B--2---:R1:W-:Y:S04]  /*03a0*/  STS.U16 [R10], R7 ;  /* 0x000000070a007388 */ /* 0x0043e80000000400 */
[----:B---3--:R1:W-:Y:S02]  /*03b0*/  STS.U16 [R10+0x100], R9 ;  /* 0x000100090a007388 */ /* 0x0083e40000000400 */
.L_x_1023:
[----:B------:R-:W-:Y:S05]  /*03c0*/  BSYNC.RECONVERGENT B0 ;  /* 0x0000000000007941 */ /* 0x000fea0003800200 */
.L_x_1022:
[----:B------:R-:W-:Y:S05]  /*03d0*/  @P1 EXIT ;  /* 0x000000000000194d */ /* 0x000fea0003800000 */
[----:B------:R-:W2:Y:S01]  /*03e0*/  LDCU UR9, c[0x0][0x3b8] ;  /* 0x00007700ff0977ac */ /* 0x000ea20008000800 */
[----:B01----:R-:W-:Y:S02]  /*03f0*/  IABS R10, UR12 ;  /* 0x0000000c000a7c13 */ /* 0x003fe40008000000 */
[----:B--2---:R-:W-:-:S04]  /*0400*/  MOV R4, UR9 ;  /* 0x0000000900047c02 */ /* 0x004fc80008000f00 */
        /* <DEDUP_REMOVED lines=9> */
[----:B------:R-:W-:Y:S01]  /*04a0*/  IMAD R9, R8, R7, RZ ;  /* 0x0000000708097224 */ /* 0x000fe200078e02ff */
[----:B------:R-:W-:-:S04]  /*04b0*/  MOV R8, R10 ;  /* 0x0000000a00087202 */ /* 0x000fc80000000f00 */
[----:B------:R-:W-:-:S05]  /*04c0*/  R2UR UR13, R8 ;  /* 0x00000000080d72ca */ /* 0x000fca00000e0000 */
[----:B------:R-:W-:-:S05]  /*04d0*/  IMAD.HI.U32 R9, R5, R9, UR4 ;  /* 0x0000000405097e27 */ /* 0x000fca000f8e0009 */
[----:B------:R-:W-:-:S13]  /*04e0*/  R2UR UR4, R9 ;  /* 0x00000000090472ca */ /* 0x000fda00000e0000 */
[----:B------:R-:W-:Y:S02]  /*04f0*/  UIMAD.WIDE.U32 UR4, UR4, UR13, URZ ;  /* 0x0000000d040472a5 */ /* 0x000fe4000f8e00ff */
        /* <DEDUP_REMOVED lines=24> */
[----:B------:R-:W-:Y:S01]  /*0680*/  VIADD R9, R0, UR13 ;  /* 0x0000000d00097c36 */ /* 0x000fe20008000000 */
[----:B------:R-:W1:Y:S03]  /*0690*/  LDCU.U8 UR4, c[0x0][0x3cc] ;  /* 0x00007980ff0477ac */ /* 0x000e660008000000 */
[----:B0-----:R-:W-:Y:S02]  /*06a0*/  IMAD.WIDE R4, R7, 0x4, R4 ;  /* 0x0000000407047825 */ /* 0x001fe400078e0204 */
[----:B------:R-:W0:Y:S03]  /*06b0*/  LDC.64 R6, c[0x0][0x398] ;  /* 0x0000e600ff067b82 */ /* 0x000e260000000a00 */
[----:B------:R2:W3:Y:S01]  /*06c0*/  LDG.E.CONSTANT R8, desc[UR10][R4.64] ;  /* 0x0000000a04087981 */ /* 0x0004e2000c1e9900 */
[----:B0-----:R-:W-:-:S05]  /*06d0*/  IMAD.WIDE R6, R9, 0x2, R6 ;  /* 0x0000000209067825 */ /* 0x001fca00078e0206 */
[----:B------:R-:W4:Y:S04]  /*06e0*/  LDG.E.CONSTANT R9, desc[UR10][R6.64] ;  /* 0x0000000a06097981 */ /* 0x000f28000c1e9900 */
[----:B------:R0:W5:Y:S01]  /*06f0*/  LDG.E.CONSTANT R10, desc[UR10][R6.64+0x4] ;  /* 0x0000040a060a7981 */ /* 0x000162000c1e9900 */
[----:B-1----:R-:W-:Y:S01]  /*0700*/  UPRMT UR4, UR4, 0x8880, URZ ;  /* 0x0000888004047896 */ /* 0x002fe200080000ff */
[----:B------:R-:W-:Y:S01]  /*0710*/  SHF.L.U32 R3, R3, 0x4, RZ ;  /* 0x0000000403037819 */ /* 0x000fe200000006ff */
[----:B------:R-:W1:Y:S01]  /*0720*/  I2F.F16 R12, -0x40 ;  /* 0xffffffc0000c7906 */ /* 0x000e620000200c00 */
[----:B------:R-:W-:Y:S01]  /*0730*/  MOV R11, UR6 ;  /* 0x00000006000b7c02 */ /* 0x000fe20008000f00 */
[----:B------:R-:W-:Y:S01]  /*0740*/  HFMA2 R37, -RZ, RZ, 0, 0 ;  /* 0x00000000ff257431 */ /* 0x000fe200000001ff */
[----:B------:R-:W-:Y:S01]  /*0750*/  LOP3.LUT R3, R3, 0x10, RZ, 0xc0, !PT ;  /* 0x0000001003037812 */ /* 0x000fe200078ec0ff */
[----:B------:R-:W-:Y:S01]  /*0760*/  IMAD.MOV.U32 R29, RZ, RZ, RZ ;  /* 0x000000ffff1d7224 */ /* 0x000fe200078e00ff */
[----:B------:R-:W-:Y:S01]  /*0770*/  ISETP.NE.AND P0, PT, RZ, UR4, PT ;  /* 0x00000004ff007c0c */ /* 0x000fe2000bf05270 */
[----:B------:R-:W-:Y:S01]  /*0780*/  UIMAD UR4, UR7, UR8, URZ ;  /* 0x00000008070472a4 */ /* 0x000fe2000f8e02ff */
[----:B------:R-:W-:-:S02]  /*0790*/  ISETP.LE.AND P1, PT, R2, UR12, PT ;  /* 0x0000000c02007c0c */ /* 0x000fc4000bf23270 */
[----:B------:R-:W-:Y:S02]  /*07a0*/  CS2R R32, SRZ ;  /* 0x0000000000207805 */ /* 0x000fe4000001ff00 */
[----:B------:R-:W-:Y:S01]  /*07b0*/  ISETP.NE.OR P0, PT, RZ, UR7, !P0 ;  /* 0x00000007ff007c0c */ /* 0x000fe2000c705670 */
[----:B------:R-:W0:Y:S01]  /*07c0*/  LDCU.64 UR6, c[0x0][0x388] ;  /* 0x00007100ff0677ac */ /* 0x000e220008000a00 */
[----:B------:R-:W-:Y:S02]  /*07d0*/  MOV R35, RZ ;  /* 0x000000ff00237202 */ /* 0x000fe40000000f00 */
[----:B------:R-:W-:Y:S01]  /*07e0*/  CS2R R38, SRZ ;  /* 0x0000000000267805 */ /* 0x000fe2000001ff00 */
[----:B------:R-:W-:Y:S01]  /*07f0*/  IMAD.MOV.U32 R27, RZ, RZ, RZ ;  /* 0x000000ffff1b7224 */ /* 0x000fe200078e00ff */
[----:B------:R-:W-:Y:S01]  /*0800*/  USHF.L.U32 UR4, UR4, 0x4, URZ ;  /* 0x0000000404047899 */ /* 0x000fe200080006ff */
[----:B-1----:R-:W-:-:S05]  /*0810*/  R2UR UR13, R12 ;  /* 0x000000000c0d72ca */ /* 0x002fca00000e0000 */
[----:B------:R-:W-:Y:S01]  /*0820*/  IADD3 R31, P2, PT, R0, UR4, RZ ;  /* 0x00000004001f7c10 */ /* 0x000fe2000ff5e0ff */
[----:B--2---:R-:W1:Y:S01]  /*0830*/  @!P0 LDC.64 R4, c[0x0][0x3a0] ;  /* 0x0000e800ff048b82 */ /* 0x004e620000000a00 */
[----:B---3--:R-:W-:Y:S01]  /*0840*/  SHF.R.U32.HI R8, RZ, R3, R8 ;  /* 0x00000003ff087219 */ /* 0x008fe20000011608 */
[----:B------:R-:W-:Y:S01]  /*0850*/  @!P0 IMAD R3, R11, UR8, R0 ;  /* 0x000000080b038c24 */ /* 0x000fe2000f8e0200 */
[----:B------:R-:W-:-:S03]  /*0860*/  MOV R11, UR8 ;  /* 0x00000008000b7c02 */ /* 0x000fc60008000f00 */
[----:B-1----:R-:W-:Y:S01]  /*0870*/  @!P0 IMAD.WIDE R2, R3, 0x2, R4 ;  /* 0x0000000203028825 */ /* 0x002fe200078e0204 */
[----:B------:R-:W-:Y:S02]  /*0880*/  SHF.R.S32.HI R4, RZ, 0x1f, R0 ;  /* 0x0000001fff047819 */ /* 0x000fe40000011400 */
[----:B------:R-:W-:Y:S01]  /*0890*/  MOV R5, UR4 ;  /* 0x0000000400057c02 */ /* 0x000fe20008000f00 */
[C---:B0-----:R-:W-:Y:S01]  /*08a0*/  VIADD R6, R8.reuse, 0x1 ;  /* 0x0000000108067836 */ /* 0x041fe20000000000 */
[----:B------:R-:W-:Y:S01]  /*08b0*/  LEA.HI R0, R8, 0x1, RZ, 0x1c ;  /* 0x0000000108007811 */ /* 0x000fe200078fe0ff */
[----:B------:R0:W-:Y:S01]  /*08c0*/  @!P0 STG.E.64 desc[UR10][R2.64], RZ ;  /* 0x000000ff02008986 */ /* 0x0001e2000c101b0a */
[----:B------:R-:W-:Y:S01]  /*08d0*/  LEA.HI.X.SX32 R14, R5, R4, 0x1, P2 ;  /* 0x00000004050e7211 */ /* 0x000fe200010f0eff */
[----:B------:R-:W-:Y:S01]  /*08e0*/  @!P0 IMAD.WIDE R4, R11, 0x2, R2 ;  /* 0x000000020b048825 */ /* 0x000fe200078e0202 */
[----:B------:R-:W-:Y:S02]  /*08f0*/  LOP3.LUT R12, R0, 0xf, RZ, 0xc0, !PT ;  /* 0x0000000f000c7812 */ /* 0x000fe400078ec0ff */
[----:B------:R-:W-:-:S02]  /*0900*/  LEA R30, P2, R31, UR6, 0x2 ;  /* 0x000000061f1e7c11 */ /* 0x000fc4000f8410ff */
[----:B------:R-:W-:Y:S01]  /*0910*/  LEA.HI R0, R8, 0x1, RZ, 0x18 ;  /* 0x0000000108007811 */ /* 0x000fe200078fc0ff */
[----:B------:R1:W-:Y:S01]  /*0920*/  I2F.F16 R13, R12 ;  /* 0x0000000c000d7306 */ /* 0x0003e20000200c00 */
[----:B------:R-:W-:Y:S01]  /*0930*/  LEA.HI.X R31, R31, UR7, R14, 0x2, P2 ;  /* 0x000000071f1f7c11 */ /* 0x000fe200090f140e */
[----:B------:R2:W-:Y:S01]  /*0940*/  @!P0 STG.E.64 desc[UR10][R4.64], RZ ;  /* 0x000000ff04008986 */ /* 0x0005e2000c101b0a */
[----:B------:R-:W-:Y:S02]  /*0950*/  LOP3.LUT R14, R0, 0xf, RZ, 0xc0, !PT ;  /* 0x0000000f000e7812 */ /* 0x000fe400078ec0ff */
[----:B------:R-:W-:Y:S02]  /*0960*/  LEA.HI R0, R8, 0x1, RZ, 0x14 ;  /* 0x0000000108007811 */ /* 0x000fe400078fa0ff */
[----:B------:R-:W-:Y:S01]  /*0970*/  LOP3.LUT R6, R6, 0xf, RZ, 0xc0, !PT ;  /* 0x0000000f06067812 */ /* 0x000fe200078ec0ff */
[----:B------:R3:W0:Y:S01]  /*0980*/  I2F.F16 R8, R14 ;  /* 0x0000000e00087306 */ /* 0x0006220000200c00 */
[----:B------:R-:W-:-:S02]  /*0990*/  LOP3.LUT R15, R0, 0xf, RZ, 0xc0, !PT ;  /* 0x0000000f000f7812 */ /* 0x000fc400078ec0ff */
[C-C-:B----4-:R-:W-:Y:S02]  /*09a0*/  PRMT R24, R9.reuse, 0x5410, R9.reuse ;  /* 0x0000541009187816 */ /* 0x150fe40000000009 */
[----:B------:R-:W-:Y:S02]  /*09b0*/  PRMT R11, R9, 0x7632, R9 ;  /* 0x00007632090b7816 */ /* 0x000fe40000000009 */
[----:B-1----:R-:W-:Y:S01]  /*09c0*/  LOP3.LUT R12, R12, 0xe400, RZ, 0xfc, !PT ;  /* 0x0000e4000c0c7812 */ /* 0x002fe200078efcff */
[----:B------:R1:W4:Y:S01]  /*09d0*/  I2F.F16 R7, R6 ;  /* 0x0000000600077306 */ /* 0x0003220000200c00 */
[----:B---3--:R-:W-:Y:S02]  /*09e0*/  LOP3.LUT R14, R14, 0xe400, RZ, 0xfc, !PT ;  /* 0x0000e4000e0e7812 */ /* 0x008fe400078efcff */
[----:B------:R-:W-:Y:S02]  /*09f0*/  LOP3.LUT R9, R15, 0xe400, RZ, 0xfc, !PT ;  /* 0x0000e4000f097812 */ /* 0x000fe400078efcff */
[----:B-----5:R-:W-:Y:S01]  /*0a00*/  PRMT R0, R10, 0x5410, R10 ;  /* 0x000054100a007816 */ /* 0x020fe2000000000a */
[----:B0-----:R-:W-:-:S02]  /*0a10*/  HADD2 R8, -R8.H0_H0, UR13.H0_H0 ;  /* 0x2000000d08087e30 */ /* 0x001fc40008000900 */
[----:B------:R-:W0:Y:S01]  /*0a20*/  I2F.F16 R16, R15 ;  /* 0x0000000f00107306 */ /* 0x000e220000200c00 */
[----:B-1----:R-:W-:Y:S02]  /*0a30*/  LOP3.LUT R6, R6, 0xe400, RZ, 0xfc, !PT ;  /* 0x0000e40006067812 */ /* 0x002fe400078efcff */
[----:B------:R-:W-:Y:S02]  /*0a40*/  PRMT R2, R10, 0x7632, R10 ;  /* 0x000076320a027816 */ /* 0x000fe4000000000a */
[----:B------:R-:W-:Y:S01]  /*0a50*/  PRMT R3, R6, 0x5410, R6 ;  /* 0x0000541006037816 */ /* 0x000fe20000000006 */
[----:B------:R-:W-:Y:S01]  /*0a60*/  HADD2 R6, -R13.H0_H0, UR13.H0_H0 ;  /* 0x2000000d0d067e30 */ /* 0x000fe20008000900 */
[----:B--2---:R-:W-:Y:S01]  /*0a70*/  PRMT R5, R12, 0x5410, R12 ;  /* 0x000054100c057816 */ /* 0x004fe2000000000c */
[----:B----4-:R-:W-:Y:S01]  /*0a80*/  HADD2 R4, -R7.H0_H0, UR13.H0_H0 ;  /* 0x2000000d07047e30 */ /* 0x010fe20008000900 */
[----:B------:R-:W-:Y:S02]  /*0a90*/  PRMT R7, R14, 0x5410, R14 ;  /* 0x000054100e077816 */ /* 0x000fe4000000000e */
[----:B------:R-:W-:Y:S01]  /*0aa0*/  PRMT R9, R9, 0x5410, R9 ;  /* 0x0000541009097816 */ /* 0x000fe20000000009 */
[----:B0-----:R-:W-:Y:S01]  /*0ab0*/  HADD2 R16, -R16.H0_H0, UR13.H0_H0 ;  /* 0x2000000d10107e30 */ /* 0x001fe20008000900 */
[----:B------:R-:W-:Y:S06]  /*0ac0*/  BAR.SYNC.DEFER_BLOCKING 0x0 ;  /* 0x0000000000007b1d */ /* 0x000fec0000010000 */
[----:B------:R-:W-:Y:S05]  /*0ad0*/  @P1 BRA `(.L_x_1024) ;  /* 0x0000001c00141947 */ /* 0x000fea0003800000 */
[----:B------:R-:W0:Y:S01]  /*0ae0*/  S2UR UR7, SR_CgaCtaId ;  /* 0x00000000000779c3 */ /* 0x000e220000008800 */
[----:B------:R-:W-:Y:S01]  /*0af0*/  UIADD3 UR4, UPT, UPT, UR12, UR9, URZ ;  /* 0x000000090c047290 */ /* 0x000fe2000fffe0ff */
[----:B------:R-:W-:Y:S01]  /*0b00*/  MOV R10, R0 ;  /* 0x00000000000a7202 */ /* 0x000fe20000000f00 */
[----:B------:R-:W-:Y:S01]  /*0b10*/  UMOV UR6, 0x400 ;  /* 0x0000040000067882 */ /* 0x000fe20000000000 */
[----:B------:R-:W-:Y:S01]  /*0b20*/  MOV R0, R16 ;  /* 0x0000001000007202 */ /* 0x000fe20000000f00 */
[----:B------:R-:W-:Y:S01]  /*0b30*/  IMAD.MOV.U32 R29, RZ, RZ, RZ ;  /* 0x000000ffff1d7224 */ /* 0x000fe200078e00ff */
[----:B------:R-:W1:Y:S01]  /*0b40*/  LDCU UR8, c[0x0][0x3ac] ;  /* 0x00007580ff0877ac */ /* 0x000e620008000800 */
[----:B0-----:R-:W-:-:S03]  /*0b50*/  ULEA UR6, UR7, UR6, 0x18 ;  /* 0x0000000607067291 */ /* 0x001fc6000f8ec0ff */
[----:B-1----:R-:W-:-:S09]  /*0b60*/  UMOV UR7, UR4 ;  /* 0x0000000400077c82 */ /* 0x002fd20008000000 */
.L_x_1026:
[----:B------:R-:W2:Y:S01]  /*0b70*/  LDG.E.128.CONSTANT R20, desc[UR10][R30.64] ;  /* 0x0000000a1e147981 */ /* 0x000ea2000c1e9d00 */
[----:B------:R-:W-:-:S03]  /*0b80*/  UISETP.NE.AND UP0, UPT, UR12, UR7, UPT ;  /* 0x000000070c00728c */ /* 0x000fc6000bf05270 */
[----:B------:R-:W0:Y:S04]  /*0b90*/  LDS.128 R12, [UR6] ;  /* 0x00000006ff0c7984 */ /* 0x000e280008000c00 */
[----:B------:R-:W1:Y:S01]  /*0ba0*/  LDS.128 R16, [UR6+0x100] ;  /* 0x00010006ff107984 */ /* 0x000e620008000c00 */
[----:B--2---:R-:W-:Y:S01]  /*0bb0*/  LOP3.LUT R28, R20, 0xf000f, RZ, 0xc0, !PT ;  /* 0x000f000f141c7812 */ /* 0x004fe200078ec0ff */
[----:B01----:R-:W-:Y:S06]  /*0bc0*/  BRA.U UP0, `(.L_x_1025) ;  /* 0x0000000100c47547 */ /* 0x003fec000b800000 */
[----:B------:R-:W0:Y:S01]  /*0bd0*/  LDC R0, c[0x0][0x3ac] ;  /* 0x0000eb00ff007b82 */ /* 0x000e220000000800 */
[----:B------:R-:W1:Y:S01]  /*0be0*/  S2R R8, SR_TID.X ;  /* 0x0000000000087919 */ /* 0x000e620000002100 */
[----:B------:R-:W1:Y:S06]  /*0bf0*/  S2R R9, SR_CTAID.X ;  /* 0x0000000000097919 */ /* 0x000e6c0000002500 */
[----:B------:R-:W2:Y:S08]  /*0c00*/  LDC.64 R4, c[0x0][0x390] ;  /* 0x0000e400ff047b82 */ /* 0x000eb00000000a00 */
[----:B------:R-:W3:Y:S01]  /*0c10*/  LDC.64 R6, c[0x0][0x398] ;  /* 0x0000e600ff067b82 */ /* 0x000ee20000000a00 */
[----:B0-----:R-:W-:-:S05]  /*0c20*/  IMAD R0, R0, UR5, R0 ;  /* 0x0000000500007c24 */ /* 0x001fca000f8e0200 */
[----:B------:R-:W-:-:S04]  /*0c30*/  SHF.R.S32.HI R3, RZ, 0x1f, R0 ;  /* 0x0000001fff037819 */ /* 0x000fc80000011400 */
[----:B------:R-:W-:-:S04]  /*0c40*/  LEA.HI R2, R3, R0, RZ, 0x3 ;  /* 0x0000000003027211 */ /* 0x000fc800078f18ff */
[----:B------:R-:W-:-:S05]  /*0c50*/  LEA.HI.SX32 R3, R2, R25, 0x1d ;  /* 0x0000001902037211 */ /* 0x000fca00078feaff */
[----:B--2---:R-:W-:-:S06]  /*0c60*/  IMAD.WIDE R4, R3, 0x4, R4 ;  /* 0x0000000403047825 */ /* 0x004fcc00078e0204 */
[----:B------:R-:W2:Y:S01]  /*0c70*/  LDG.E.CONSTANT R4, desc[UR10][R4.64] ;  /* 0x0000000a04047981 */ /* 0x000ea2000c1e9900 */
[----:B-1----:R-:W-:-:S04]  /*0c80*/  LEA R3, R9, R8, 0x7 ;  /* 0x0000000809037211 */ /* 0x002fc800078e38ff */
[----:B------:R-:W-:-:S05]  /*0c90*/  LEA R3, R3, R0, 0x2 ;  /* 0x0000000003037211 */ /* 0x000fca00078e10ff */
[----:B---3--:R-:W-:-:S05]  /*0ca0*/  IMAD.WIDE R6, R3, 0x2, R6 ;  /* 0x0000000203067825 */ /* 0x008fca00078e0206 */
[----:B------:R-:W3:Y:S04]  /*0cb0*/  LDG.E.CONSTANT R11, desc[UR10][R6.64] ;  /* 0x0000000a060b7981 */ /* 0x000ee8000c1e9900 */
[----:B------:R0:W4:Y:S01]  /*0cc0*/  LDG.E.CONSTANT R2, desc[UR10][R6.64+0x4] ;  /* 0x0000040a06027981 */ /* 0x000122000c1e9900 */
[----:B------:R-:W-:Y:S01]  /*0cd0*/  SHF.L.U32 R8, R8, 0x4, RZ ;  /* 0x0000000408087819 */ /* 0x000fe200000006ff */
[----:B------:R-:W-:Y:S01]  /*0ce0*/  UIADD3 UR5, UPT, UPT, UR5, 0x1, URZ ;  /* 0x0000000105057890 */ /* 0x000fe2000fffe0ff */
[----:B------:R-:W-:Y:S02]  /*0cf0*/  UMOV UR7, UR4 ;  /* 0x0000000400077c82 */ /* 0x000fe40008000000 */
[----:B------:R-:W-:-:S04]  /*0d00*/  LOP3.LUT R3, R8, 0x10, RZ, 0xc0, !PT ;  /* 0x0000001008037812 */ /* 0x000fc800078ec0ff */
        /* <DEDUP_REMOVED lines=9> */
[----:B------:R-:W-:-:S02]  /*0da0*/  LOP3.LUT R10, R6, 0xf, RZ, 0xc0, !PT ;  /* 0x0000000f060a7812 */ /* 0x000fc400078ec0ff */
[----:B------:R-:W-:Y:S02]  /*0db0*/  LOP3.LUT R7, R9, 0xe400, RZ, 0xfc, !PT ;  /* 0x0000e40009077812 */ /* 0x000fe400078efcff */
[----:B------:R-:W-:Y:S02]  /*0dc0*/  LOP3.LUT R34, R10, 0xe400, RZ, 0xfc, !PT ;  /* 0x0000e4000a227812 */ /* 0x000fe400078efcff */
[--C-:B---3--:R-:W-:Y:S01]  /*0dd0*/  PRMT R24, R11, 0x5410, R11.reuse ;  /* 0x000054100b187816 */ /* 0x108fe2000000000b */
[----:B------:R2:W3:Y:S01]  /*0de0*/  I2F.F16 R0, R9 ;  /* 0x0000000900007306 */ /* 0x0004e20000200c00 */
[----:B0-----:R-:W-:Y:S02]  /*0df0*/  LOP3.LUT R5, R5, 0xe400, RZ, 0xfc, !PT ;  /* 0x0000e40005057812 */ /* 0x001fe400078efcff */
[----:B------:R-:W-:Y:S02]  /*0e00*/  PRMT R11, R11, 0x7632, R11 ;  /* 0x000076320b0b7816 */ /* 0x000fe4000000000b */
[----:B------:R-:W-:Y:S01]  /*0e10*/  PRMT R5, R5, 0x5410, R5 ;  /* 0x0000541005057816 */ /* 0x000fe20000000005 */
[----:B-1----:R-:W-:-:S02]  /*0e20*/  HADD2 R6, -R8.H0_H0, UR13.H0_H0 ;  /* 0x2000000d08067e30 */ /* 0x002fc40008000900 */
[----:B------:R0:W1:Y:S01]  /*0e30*/  I2F.F16 R4, R3 ;  /* 0x0000000300047306 */ /* 0x0000620000200c00 */
[----:B------:R-:W-:Y:S02]  /*0e40*/  PRMT R7, R7, 0x5410, R7 ;  /* 0x0000541007077816 */ /* 0x000fe40000000007 */
[----:B--2---:R-:W-:Y:S01]  /*0e50*/  PRMT R9, R34, 0x5410, R34 ;  /* 0x0000541022097816 */ /* 0x004fe20000000022 */
[----:B---3--:R-:W-:-:S04]  /*0e60*/  HADD2 R8, -R0.H0_H0, UR13.H0_H0 ;  /* 0x2000000d00087e30 */ /* 0x008fc80008000900 */
[----:B------:R4:W2:Y:S01]  /*0e70*/  I2F.F16 R36, R10 ;  /* 0x0000000a00247306 */ /* 0x0008a20000200c00 */
[----:B0-----:R-:W-:-:S04]  /*0e80*/  LOP3.LUT R3, R3, 0xe400, RZ, 0xfc, !PT ;  /* 0x0000e40003037812 */ /* 0x001fc800078efcff */
[----:B------:R-:W-:Y:S01]  /*0e90*/  PRMT R3, R3, 0x5410, R3 ;  /* 0x0000541003037816 */ /* 0x000fe20000000003 */
[----:B-1----:R-:W-:Y:S01]  /*0ea0*/  HADD2 R4, -R4.H0_H0, UR13.H0_H0 ;  /* 0x2000000d04047e30 */ /* 0x002fe20008000900 */
[C-C-:B----4-:R-:W-:Y:S02]  /*0eb0*/  PRMT R10, R2.reuse, 0x5410, R2.reuse ;  /* 0x00005410020a7816 */ /* 0x150fe40000000002 */
[----:B------:R-:W-:Y:S01]  /*0ec0*/  PRMT R2, R2, 0x7632, R2 ;  /* 0x0000763202027816 */ /* 0x000fe20000000002 */
[----:B--2---:R-:W-:-:S07]  /*0ed0*/  HADD2 R0, -R36.H0_H0, UR13.H0_H0 ;  /* 0x2000000d24007e30 */ /* 0x004fce0008000900 */
.L_x_1025:
[----:B------:R-:W-:Y:S02]  /*0ee0*/  LOP3.LUT R34, R20, 0xf000f0, RZ, 0xc0, !PT ;  /* 0x00f000f014227812 */ /* 0x000fe400078ec0ff */
[----:B------:R-:W-:Y:S02]  /*0ef0*/  SHF.R.U32.HI R20, RZ, 0x8, R20 ;  /* 0x00000008ff147819 */ /* 0x000fe40000011614 */
[----:B------:R-:W-:Y:S02]  /*0f00*/  LOP3.LUT R28, R28, 0x64006400, RZ, 0xfc, !PT ;  /* 0x640064001c1c7812 */ /* 0x000fe400078efcff */
[----:B------:R-:W-:Y:S02]  /*0f10*/  LOP3.LUT R41, R34, 0x64006400, RZ, 0xfc, !PT ;  /* 0x6400640022297812 */ /* 0x000fe400078efcff */
[C---:B------:R-:W-:Y:S01]  /*0f20*/  LOP3.LUT R34, R20.reuse, 0xf000f, RZ, 0xc0, !PT ;  /* 0x000f000f14227812 */ /* 0x040fe200078ec0ff */
[----:B------:R-:W-:Y:S01]  /*0f30*/  HFMA2 R28, R28, 1, 1, R3 ;  /* 0x3c003c001c1c7831 */ /* 0x000fe20000000003 */
[----:B------:R-:W-:Y:S01]  /*0f40*/  LOP3.LUT R20, R20, 0xf000f0, RZ, 0xc0, !PT ;  /* 0x00f000f014147812 */ /* 0x000fe200078ec0ff */
[----:B------:R-:W-:Y:S01]  /*0f50*/  HFMA2 R36, R41, 0.0625, 0.0625, R4 ;  /* 0x2c002c0029247831 */ /* 0x000fe20000000004 */
[----:B------:R-:W-:Y:S01]  /*0f60*/  LOP3.LUT R34, R34, 0x64006400, RZ, 0xfc, !PT ;  /* 0x6400640022227812 */ /* 0x000fe200078efcff */
[C---:B------:R-:W-:Y:S01]  /*0f70*/  HFMA2 R40, R28.reuse, R12, RZ.H0_H0 ;  /* 0x0000000c1c287231 */ /* 0x040fe200000400ff */
[----:B------:R-:W-:Y:S01]  /*0f80*/  LOP3.LUT R41, R20, 0x64006400, RZ, 0xfc, !PT ;  /* 0x6400640014297812 */ /* 0x000fe200078efcff */
[----:B------:R-:W-:-:S02]  /*0f90*/  HFMA2 R28, R28, R16, RZ.H0_H0 ;  /* 0x000000101c1c7231 */ /* 0x000fc400000400ff */
[----:B------:R-:W-:Y:S02]  /*0fa0*/  HADD2 R34, R34, R3 ;  /* 0x0000000322227230 */ /* 0x000fe40000000000 */
[C---:B------:R-:W-:Y:S02]  /*0fb0*/  HFMA2 R20, R36.reuse, R13, R40 ;  /* 0x0000000d24147231 */ /* 0x040fe40000000028 */
[----:B------:R-:W-:Y:S02]  /*0fc0*/  HFMA2 R40, R41, 0.0625, 0.0625, R4 ;  /* 0x2c002c0029287831 */ /* 0x000fe40000000004 */
[----:B------:R-:W-:Y:S02]  /*0fd0*/  HFMA2 R36, R36, R17, R28 ;  /* 0x0000001124247231 */ /* 0x000fe4000000001c */
[----:B------:R-:W-:-:S04]  /*0fe0*/  HFMA2 R20, R34, R14, R20 ;  /* 0x0000000e22147231 */ /* 0x000fc80000000014 */
[----:B------:R-:W-:-:S04]  /*0ff0*/  HFMA2 R20, R40, R15, R20 ;  /* 0x0000000f28147231 */ /* 0x000fc80000000014 */
[----:B------:R-:W-:Y:S01]  /*1000*/  HFMA2 R28, R20, R24, R29 ;  /* 0x00000018141c7231 */ /* 0x000fe2000000001d */
[C---:B------:R-:W-:Y:S02]  /*1010*/  LOP3.LUT R20, R21.reuse, 0xf000f, RZ, 0xc0, !PT ;  /* 0x000f000f15147812 */ /* 0x040fe400078ec0ff */
[----:B------:R-:W-:Y:S02]  /*1020*/  LOP3.LUT R29, R21, 0xf000f0, RZ, 0xc0, !PT ;  /* 0x00f000f0151d7812 */ /* 0x000fe400078ec0ff */
[----:B------:R-:W-:Y:S02]  /*1030*/  SHF.R.U32.HI R21, RZ, 0x8, R21 ;  /* 0x00000008ff157819 */ /* 0x000fe40000011615 */
[----:B------:R-:W-:Y:S02]  /*1040*/  LOP3.LUT R20, R20, 0x64006400, RZ, 0xfc, !PT ;  /* 0x6400640014147812 */ /* 0x000fe400078efcff */
[----:B------:R-:W-:Y:S02]  /*1050*/  LOP3.LUT R29, R29, 0x64006400, RZ, 0xfc, !PT ;  /* 0x640064001d1d7812 */ /* 0x000fe400078efcff */
[C---:B------:R-:W-:Y:S01]  /*1060*/  LOP3.LUT R41, R21.reuse, 0xf000f, RZ, 0xc0, !PT ;  /* 0x000f000f15297812 */ /* 0x040fe200078ec0ff */
[----:B------:R-:W-:Y:S01]  /*1070*/  HADD2 R43, R20, R5 ;  /* 0x00000005142b7230 */ /* 0x000fe20000000000 */
[----:B------:R-:W-:Y:S01]  /*1080*/  LOP3.LUT R21, R21, 0xf000f0, RZ, 0xc0, !PT ;  /* 0x00f000f015157812 */ /* 0x000fe200078ec0ff */
[----:B------:R-:W-:Y:S01]  /*1090*/  HFMA2 R44, R29, 0.0625, 0.0625, R6 ;  /* 0x2c002c001d2c7831 */ /* 0x000fe20000000006 */
[----:B------:R-:W-:Y:S01]  /*10a0*/  LOP3.LUT R20, R41, 0x64006400, RZ, 0xfc, !PT ;  /* 0x6400640029147812 */ /* 0x000fe200078efcff */
[C---:B------:R-:W-:Y:S01]  /*10b0*/  HFMA2 R29, R43.reuse, R12, RZ ;  /* 0x0000000c2b1d7231 */ /* 0x040fe200000000ff */
[----:B------:R-:W-:Y:S01]  /*10c0*/  LOP3.LUT R21, R21, 0x64006400, RZ, 0xfc, !PT ;  /* 0x6400640015157812 */ /* 0x000fe200078efcff */
[----:B------:R-:W-:-:S02]  /*10d0*/  HFMA2 R43, R43, R16, RZ.H0_H0 ;  /* 0x000000102b2b7231 */ /* 0x000fc400000400ff */
[----:B------:R-:W-:Y:S01]  /*10e0*/  HADD2 R41, R20, R5 ;  /* 0x0000000514297230 */ /* 0x000fe20000000000 */
[----:B------:R-:W-:Y:S01]  /*10f0*/  LOP3.LUT R20, R22, 0xf000f, RZ, 0xc0, !PT ;  /* 0x000f000f16147812 */ /* 0x000fe200078ec0ff */
[----:B------:R-:W-:Y:S02]  /*1100*/  HFMA2 R29, R44, R13, R29 ;  /* 0x0000000d2c1d7231 */ /* 0x000fe4000000001d */
[----:B------:R-:W-:Y:S01]  /*1110*/  HFMA2 R42, R21, 0.0625, 0.0625, R6 ;  /* 0x2c002c00152a7831 */ /* 0x000fe20000000006 */
[----:B------:R-:W-:Y:S01]  /*1120*/  LOP3.LUT R20, R20, 0x64006400, RZ, 0xfc, !PT ;  /* 0x6400640014147812 */ /* 0x000fe200078efcff */
[----:B------:R-:W-:-:S04]  /*1130*/  HFMA2 R21, R41, R14, R29 ;  /* 0x0000000e29157231 */ /* 0x000fc8000000001d */
[----:B------:R-:W-:Y:S02]  /*1140*/  HFMA2 R21, R42, R15, R21 ;  /* 0x0000000f2a157231 */ /* 0x000fe40000000015 */
[----:B------:R-:W-:Y:S02]  /*1150*/  HADD2 R20, R20, R7 ;  /* 0x0000000714147230 */ /* 0x000fe40000000000 */
[----:B------:R-:W-:Y:S01]  /*1160*/  HFMA2 R29, R21, R11, R32 ;  /* 0x0000000b151d7231 */ /* 0x000fe20000000020 */
[----:B------:R-:W-:Y:S01]  /*1170*/  LOP3.LUT R21, R22, 0xf000f0, RZ, 0xc0, !PT ;  /* 0x00f000f016157812 */ /* 0x000fe200078ec0ff */
[----:B------:R-:W-:Y:S02]  /*1180*/  HFMA2 R32, R44, R17, R43 ;  /* 0x000000112c207231 */ /* 0x000fe4000000002b */
[C---:B------:R-:W-:Y:S02]  /*1190*/  HFMA2 R43, R20.reuse, R16, RZ ;  /* 0x00000010142b7231 */ /* 0x040fe400000000ff */
[----:B------:R-:W-:Y:S01]  /*11a0*/  HFMA2 R46, R20, R12, RZ.H0_H0 ;  /* 0x0000000c142e7231 */ /* 0x000fe200000400ff */
[----:B------:R-:W-:-:S02]  /*11b0*/  LOP3.LUT R21, R21, 0x64006400, RZ, 0xfc, !PT ;  /* 0x6400640015157812 */ /* 0x000fc400078efcff */
[----:B------:R-:W-:-:S03]  /*11c0*/  LOP3.LUT R20, R23, 0xf000f, RZ, 0xc0, !PT ;  /* 0x000f000f17147812 */ /* 0x000fc600078ec0ff */
[----:B------:R-:W-:Y:S01]  /*11d0*/  HFMA2 R21, R21, 0.0625, 0.0625, R8 ;  /* 0x2c002c0015157831 */ /* 0x000fe20000000008 */
[----:B------:R-:W-:-:S03]  /*11e0*/  LOP3.LUT R20, R20, 0x64006400, RZ, 0xfc, !PT ;  /* 0x6400640014147812 */ /* 0x000fc600078efcff */
[C---:B------:R-:W-:Y:S02]  /*11f0*/  HFMA2 R46, R21.reuse, R13, R46 ;  /* 0x0000000d152e7231 */ /* 0x040fe4000000002e */
[----:B------:R-:W-:Y:S01]  /*1200*/  HFMA2 R43, R21, R17, R43 ;  /* 0x00000011152b7231 */ /* 0x000fe2000000002b */
[----:B------:R-:W-:Y:S01]  /*1210*/  LOP3.LUT R21, R23, 0xf000f0, RZ, 0xc0, !PT ;  /* 0x00f000f017157812 */ /* 0x000fe200078ec0ff */
[----:B------:R-:W-:-:S03]  /*1220*/  HADD2 R20, R20, R9 ;  /* 0x0000000914147230 */ /* 0x000fc60000000000 */
[----:B------:R-:W-:Y:S01]  /*1230*/  LOP3.LUT R21, R21, 0x64006400, RZ, 0xfc, !PT ;  /* 0x6400640015157812 */ /* 0x000fe200078efcff */
[C---:B------:R-:W-:Y:S02]  /*1240*/  HFMA2 R12, R20.reuse, R12, RZ ;  /* 0x0000000c140c7231 */ /* 0x040fe400000000ff */
[----:B------:R-:W-:Y:S02]  /*1250*/  HFMA2 R16, R20, R16, RZ ;  /* 0x0000001014107231 */ /* 0x000fe400000000ff */
[----:B------:R-:W-:-:S04]  /*1260*/  HFMA2 R21, R21, 0.0625, 0.0625, R0 ;  /* 0x2c002c0015157831 */ /* 0x000fc80000000000 */
[C---:B------:R-:W-:Y:S01]  /*1270*/  HFMA2 R47, R21.reuse, R13, R12 ;  /* 0x0000000d152f7231 */ /* 0x040fe2000000000c */
[----:B------:R-:W-:Y:S01]  /*1280*/  SHF.R.U32.HI R12, RZ, 0x8, R22 ;  /* 0x00000008ff0c7819 */ /* 0x000fe20000011616 */
[----:B------:R-:W-:Y:S01]  /*1290*/  HFMA2 R16, R21, R17, R16 ;  /* 0x0000001115107231 */ /* 0x000fe20000000010 */
[----:B------:R-:W-:Y:S02]  /*12a0*/  SHF.R.U32.HI R13, RZ, 0x8, R23 ;  /* 0x00000008ff0d7819 */ /* 0x000fe40000011617 */
[----:B------:R-:W-:Y:S02]  /*12b0*/  LOP3.LUT R22, R12, 0xf000f, RZ, 0xc0, !PT ;  /* 0x000f000f0c167812 */ /* 0x000fe400078ec0ff */
[----:B------:R-:W-:Y:S02]  /*12c0*/  MOV R17, UR8 ;  /* 0x0000000800117c02 */ /* 0x000fe40008000f00 */
[----:B------:R-:W-:Y:S02]  /*12d0*/  LOP3.LUT R23, R13, 0xf000f, RZ, 0xc0, !PT ;  /* 0x000f000f0d177812 */ /* 0x000fe400078ec0ff */
[----:B------:R-:W-:Y:S01]  /*12e0*/  LOP3.LUT R22, R22, 0x64006400, RZ, 0xfc, !PT ;  /* 0x6400640016167812 */ /* 0x000fe200078efcff */
[----:B------:R-:W-:Y:S01]  /*12f0*/  IMAD.WIDE R30, R17, 0x4, R30 ;  /* 0x00000004111e7825 */ /* 0x000fe200078e021e */
[----:B------:R-:W-:-:S03]  /*1300*/  LOP3.LUT R44, R23, 0x64006400, RZ, 0xfc, !PT ;  /* 0x64006400172c7812 */ /* 0x000fc600078efcff */
[----:B------:R-:W-:Y:S02]  /*1310*/  HADD2 R45, R22, R7 ;  /* 0x00000007162d7230 */ /* 0x000fe40000000000 */
[----:B------:R-:W2:Y:S01]  /*1320*/  LDG.E.128.CONSTANT R20, desc[UR10][R30.64] ;  /* 0x0000000a1e147981 */ /* 0x000ea2000c1e9d00 */
[----:B------:R-:W-:Y:S02]  /*1330*/  HFMA2 R44, R44, 1, 1, R9 ;  /* 0x3c003c002c2c7831 */ /* 0x000fe40000000009 */
[-C--:B------:R-:W-:Y:S02]  /*1340*/  HFMA2 R32, R41, R18.reuse, R32 ;  /* 0x0000001229207231 */ /* 0x080fe40000000020 */
[-C--:B------:R-:W-:Y:S01]  /*1350*/  HFMA2 R36, R34, R18.reuse, R36 ;  /* 0x0000001222247231 */ /* 0x080fe20000000024 */
[----:B------:R-:W-:Y:S01]  /*1360*/  LOP3.LUT R12, R12, 0xf000f0, RZ, 0xc0, !PT ;  /* 0x00f000f00c0c7812 */ /* 0x000fe200078ec0ff */
[CC--:B------:R-:W-:Y:S02]  /*1370*/  HFMA2 R41, R45.reuse, R18.reuse, R43 ;  /* 0x000000122d297231 */ /* 0x0c0fe4000000002b */
[C---:B------:R-:W-:Y:S01]  /*1380*/  HFMA2 R18, R44.reuse, R18, R16 ;  /* 0x000000122c127231 */ /* 0x040fe20000000010 */
[----:B------:R-:W-:Y:S01]  /*1390*/  LOP3.LUT R16, R13, 0xf000f0, RZ, 0xc0, !PT ;  /* 0x00f000f00d107812 */ /* 0x000fe200078ec0ff */
[-C--:B------:R-:W-:Y:S01]  /*13a0*/  HFMA2 R46, R45, R14.reuse, R46 ;  /* 0x0000000e2d2e7231 */ /* 0x080fe2000000002e */
[----:B------:R-:W-:Y:S01]  /*13b0*/  LOP3.LUT R13, R12, 0x64006400, RZ, 0xfc, !PT ;  /* 0x640064000c0d7812 */ /* 0x000fe200078efcff */
[----:B------:R-:W-:Y:S01]  /*13c0*/  HFMA2 R14, R44, R14, R47 ;  /* 0x0000000e2c0e7231 */ /* 0x000fe2000000002f */
[----:B------:R-:W-:-:S03]  /*13d0*/  LOP3.LUT R17, R16, 0x64006400, RZ, 0xfc, !PT ;  /* 0x6400640010117812 */ /* 0x000fc600078efcff */
[----:B------:R-:W-:Y:S02]  /*13e0*/  HFMA2 R13, R13, 0.0625, 0.0625, R8 ;  /* 0x2c002c000d0d7831 */ /* 0x000fe40000000008 */
[----:B------:R-:W-:Y:S02]  /*13f0*/  HFMA2 R17, R17, 0.0625, 0.0625, R0 ;  /* 0x2c002c0011117831 */ /* 0x000fe40000000000 */
[-C--:B------:R-:W-:Y:S02]  /*1400*/  HFMA2 R36, R40, R19.reuse, R36 ;  /* 0x0000001328247231 */ /* 0x080fe40000000024 */
[----:B------:R-:W-:Y:S02]  /*1410*/  HFMA2 R42, R42, R19, R32 ;  /* 0x000000132a2a7231 */ /* 0x000fe40000000020 */
[-C--:B------:R-:W-:Y:S02]  /*1420*/  HFMA2 R46, R13, R15.reuse, R46 ;  /* 0x0000000f0d2e7231 */ /* 0x080fe4000000002e */
[----:B------:R-:W-:-:S02]  /*1430*/  HFMA2 R34, R17, R15, R14 ;  /* 0x0000000f11227231 */ /* 0x000fc4000000000e */
[-C--:B------:R-:W-:Y:S02]  /*1440*/  HFMA2 R41, R13, R19.reuse, R41 ;  /* 0x000000130d297231 */ /* 0x080fe40000000029 */
[----:B------:R-:W-:Y:S01]  /*1450*/  HFMA2 R40, R17, R19, R18 ;  /* 0x0000001311287231 */ /* 0x000fe20000000012 */
[----:B------:R-:W0:Y:S04]  /*1460*/  LDS.128 R12, [UR6+0x10] ;  /* 0x00001006ff0c7984 */ /* 0x000e280008000c00 */
[----:B------:R-:W1:Y:S01]  /*1470*/  LDS.128 R16, [UR6+0x110] ;  /* 0x00011006ff107984 */ /* 0x000e620008000c00 */
[----:B------:R-:W-:Y:S02]  /*1480*/  HFMA2 R34, R34, R2, R35 ;  /* 0x0000000222227231 */ /* 0x000fe40000000023 */
[----:B------:R-:W-:-:S02]  /*1490*/  HFMA2 R35, R42, R11, R38 ;  /* 0x0000000b2a237231 */ /* 0x000fc40000000026 */
[----:B------:R-:W-:Y:S02]  /*14a0*/  HFMA2 R36, R36, R24, R39 ;  /* 0x0000001824247231 */ /* 0x000fe40000000027 */
[-C--:B------:R-:W-:Y:S02]  /*14b0*/  HFMA2 R32, R46, R10.reuse, R37 ;  /* 0x0000000a2e207231 */ /* 0x080fe40000000025 */
[----:B------:R-:W-:Y:S01]  /*14c0*/  HFMA2 R33, R41, R10, R33 ;  /* 0x0000000a29217231 */ /* 0x000fe20000000021 */
[C---:B--2---:R-:W-:Y:S02]  /*14d0*/  LOP3.LUT R38, R20.reuse, 0xf000f, RZ, 0xc0, !PT ;  /* 0x000f000f14267812 */ /* 0x044fe400078ec0ff */
[----:B------:R-:W-:Y:S02]  /*14e0*/  LOP3.LUT R39, R20, 0xf000f0, RZ, 0xc0, !PT ;  /* 0x00f000f014277812 */ /* 0x000fe400078ec0ff */
[----:B------:R-:W-:Y:S02]  /*14f0*/  LOP3.LUT R38, R38, 0x64006400, RZ, 0xfc, !PT ;  /* 0x6400640026267812 */ /* 0x000fe400078efcff */
[----:B------:R-:W-:-:S02]  /*1500*/  SHF.R.U32.HI R37, RZ, 0x8, R20 ;  /* 0x00000008ff257819 */ /* 0x000fc40000011614 */
[----:B------:R-:W-:Y:S01]  /*1510*/  LOP3.LUT R39, R39, 0x64006400, RZ, 0xfc, !PT ;  /* 0x6400640027277812 */ /* 0x000fe200078efcff */
[----:B------:R-:W-:Y:S01]  /*1520*/  HADD2 R38, R38, R3 ;  /* 0x0000000326267230 */ /* 0x000fe20000000000 */
[----:B------:R-:W-:-:S03]  /*1530*/  LOP3.LUT R20, R37, 0xf000f, RZ, 0xc0, !PT ;  /* 0x000f000f25147812 */ /* 0x000fc600078ec0ff */
[----:B------:R-:W-:Y:S01]  /*1540*/  HFMA2 R39, R39, 0.0625, 0.0625, R4 ;  /* 0x2c002c0027277831 */ /* 0x000fe20000000004 */
[----:B------:R-:W-:Y:S01]  /*1550*/  LOP3.LUT R20, R20, 0x64006400, RZ, 0xfc, !PT ;  /* 0x6400640014147812 */ /* 0x000fe200078efcff */
[C---:B0-----:R-:W-:Y:S02]  /*1560*/  HFMA2 R42, R38.reuse, R12, RZ.H0_H0 ;  /* 0x0000000c262a7231 */ /* 0x041fe400000400ff */
[----:B-1----:R-:W-:Y:S02]  /*1570*/  HFMA2 R43, R38, R16, RZ ;  /* 0x00000010262b7231 */ /* 0x002fe400000000ff */
[C---:B------:R-:W-:Y:S02]  /*1580*/  HFMA2 R38, R39.reuse, R13, R42 ;  /* 0x0000000d27267231 */ /* 0x040fe4000000002a */
[----:B------:R-:W-:Y:S02]  /*1590*/  HFMA2 R42, R39, R17, R43 ;  /* 0x00000011272a7231 */ /* 0x000fe4000000002b */
[----:B------:R-:W-:-:S04]  /*15a0*/  HADD2 R20, R20, R3 ;  /* 0x0000000314147230 */ /* 0x000fc80000000000 */
[C---:B------:R-:W-:Y:S02]  /*15b0*/  HFMA2 R38, R20.reuse, R14, R38 ;  /* 0x0000000e14267231 */ /* 0x040fe40000000026 */
[----:B------:R-:W-:Y:S01]  /*15c0*/  HFMA2 R42, R20, R18, R42 ;  /* 0x00000012142a7231 */ /* 0x000fe2000000002a */
[C---:B------:R-:W-:Y:S02]  /*15d0*/  LOP3.LUT R20, R21.reuse, 0xf000f, RZ, 0xc0, !PT ;  /* 0x000f000f15147812 */ /* 0x040fe400078ec0ff */
[----:B------:R-:W-:Y:S02]  /*15e0*/  SHF.R.U32.HI R45, RZ, 0x8, R21 ;  /* 0x00000008ff2d7819 */ /* 0x000fe40000011615 */
[----:B------:R-:W-:Y:S02]  /*15f0*/  LOP3.LUT R20, R20, 0x64006400, RZ, 0xfc, !PT ;  /* 0x6400640014147812 */ /* 0x000fe400078efcff */
[----:B------:R-:W-:Y:S02]  /*1600*/  LOP3.LUT R39, R21, 0xf000f0, RZ, 0xc0, !PT ;  /* 0x00f000f015277812 */ /* 0x000fe400078ec0ff */
[----:B------:R-:W-:Y:S01]  /*1610*/  LOP3.LUT R21, R45, 0xf000f, RZ, 0xc0, !PT ;  /* 0x000f000f2d157812 */ /* 0x000fe200078ec0ff */
[----:B------:R-:W-:Y:S01]  /*1620*/  HADD2 R41, R20, R5 ;  /* 0x0000000514297230 */ /* 0x000fe20000000000 */
[----:B------:R-:W-:-:S02]  /*1630*/  LOP3.LUT R39, R39, 0x64006400, RZ, 0xfc, !PT ;  /* 0x6400640027277812 */ /* 0x000fc400078efcff */
[----:B------:R-:W-:Y:S01]  /*1640*/  LOP3.LUT R20, R21, 0x64006400, RZ, 0xfc, !PT ;  /* 0x6400640015147812 */ /* 0x000fe200078efcff */
[C---:B------:R-:W-:Y:S02]  /*1650*/  HFMA2 R21, R41.reuse, R12, RZ.H0_H0 ;  /* 0x0000000c29157231 */ /* 0x040fe400000400ff */
[----:B------:R-:W-:Y:S02]  /*1660*/  HFMA2 R41, R41, R16, RZ ;  /* 0x0000001029297231 */ /* 0x000fe400000000ff */
[----:B------:R-:W-:Y:S02]  /*1670*/  HFMA2 R39, R39, 0.0625, 0.0625, R6 ;  /* 0x2c002c0027277831 */ /* 0x000fe40000000006 */
[----:B------:R-:W-:Y:S02]  /*1680*/  HADD2 R20, R20, R5 ;  /* 0x0000000514147230 */ /* 0x000fe40000000000 */
[C---:B------:R-:W-:Y:S02]  /*1690*/  HFMA2 R21, R39.reuse, R13, R21 ;  /* 0x0000000d27157231 */ /* 0x040fe40000000015 */
[----:B------:R-:W-:-:S02]  /*16a0*/  HFMA2 R41, R39, R17, R41 ;  /* 0x0000001127297231 */ /* 0x000fc40000000029 */
[C---:B------:R-:W-:Y:S02]  /*16b0*/  HFMA2 R46, R20.reuse, R14, R21 ;  /* 0x0000000e142e7231 */ /* 0x040fe40000000015 */
[----:B------:R-:W-:Y:S01]  /*16c0*/  HFMA2 R41, R20, R18, R41 ;  /* 0x0000001214297231 */ /* 0x000fe20000000029 */
[C---:B------:R-:W-:Y:S02]  /*16d0*/  LOP3.LUT R20, R22.reuse, 0xf000f, RZ, 0xc0, !PT ;  /* 0x000f000f16147812 */ /* 0x040fe400078ec0ff */
[----:B------:R-:W-:Y:S02]  /*16e0*/  LOP3.LUT R21, R22, 0xf000f0, RZ, 0xc0, !PT ;  /* 0x00f000f016157812 */ /* 0x000fe400078ec0ff */
[----:B------:R-:W-:Y:S02]  /*16f0*/  LOP3.LUT R20, R20, 0x64006400, RZ, 0xfc, !PT ;  /* 0x6400640014147812 */ /* 0x000fe400078efcff */
[----:B------:R-:W-:-:S03]  /*1700*/  LOP3.LUT R21, R21, 0x64006400, RZ, 0xfc, !PT ;  /* 0x6400640015157812 */ /* 0x000fc600078efcff */
[----:B------:R-:W-:Y:S02]  /*1710*/  HADD2 R20, R20, R7 ;  /* 0x0000000714147230 */ /* 0x000fe40000000000 */
[----:B------:R-:W-:Y:S02]  /*1720*/  HFMA2 R21, R21, 0.0625, 0.0625, R8 ;  /* 0x2c002c0015157831 */ /* 0x000fe40000000008 */
[C---:B------:R-:W-:Y:S02]  /*1730*/  HFMA2 R39, R20.reuse, R12, RZ ;  /* 0x0000000c14277231 */ /* 0x040fe400000000ff */
[----:B------:R-:W-:Y:S01]  /*1740*/  HFMA2 R20, R20, R16, RZ.H0_H0 ;  /* 0x0000001014147231 */ /* 0x000fe200000400ff */
[----:B------:R-:W-:Y:S01]  /*1750*/  SHF.R.U32.HI R43, RZ, 0x8, R22 ;  /* 0x00000008ff2b7819 */ /* 0x000fe20000011616 */
[C---:B------:R-:W-:Y:S02]  /*1760*/  HFMA2 R39, R21.reuse, R13, R39 ;  /* 0x0000000d15277231 */ /* 0x040fe40000000027 */
[----:B------:R-:W-:Y:S01]  /*1770*/  HFMA2 R21, R21, R17, R20 ;  /* 0x0000001115157231 */ /* 0x000fe20000000014 */
[----:B------:R-:W-:-:S04]  /*1780*/  LOP3.LUT R20, R43, 0xf000f, RZ, 0xc0, !PT ;  /* 0x000f000f2b147812 */ /* 0x000fc800078ec0ff */
[----:B------:R-:W-:-:S05]  /*1790*/  LOP3.LUT R20, R20, 0x64006400, RZ, 0xfc, !PT ;  /* 0x6400640014147812 */ /* 0x000fca00078efcff */
[----:B------:R-:W-:-:S04]  /*17a0*/  HADD2 R20, R20, R7 ;  /* 0x0000000714147230 */ /* 0x000fc80000000000 */
        /* <DEDUP_REMOVED lines=8> */
[C---:B------:R-:W-:Y:S02]  /*1830*/  HFMA2 R12, R22.reuse, R12, RZ.H0_H0 ;  /* 0x0000000c160c7231 */ /* 0x040fe400000400ff */
[----:B------:R-:W-:Y:S02]  /*1840*/  HFMA2 R16, R22, R16, RZ ;  /* 0x0000001016107231 */ /* 0x000fe400000000ff */
[C---:B------:R-:W-:Y:S01]  /*1850*/  HFMA2 R47, R21.reuse, R13, R12 ;  /* 0x0000000d152f7231 */ /* 0x040fe2000000000c */
[----:B------:R-:W-:Y:S01]  /*1860*/  SHF.R.U32.HI R12, RZ, 0x8, R23 ;  /* 0x00000008ff0c7819 */ /* 0x000fe20000011617 */
[----:B------:R-:W-:Y:S01]  /*1870*/  HFMA2 R17, R21, R17, R16 ;  /* 0x0000001115117231 */ /* 0x000fe20000000010 */
[----:B------:R-:W-:-:S02]  /*1880*/  MOV R21, UR8 ;  /* 0x0000000800157c02 */ /* 0x000fc40008000f00 */
[----:B------:R-:W-:-:S03]  /*1890*/  LOP3.LUT R13, R12, 0xf000f, RZ, 0xc0, !PT ;  /* 0x000f000f0c0d7812 */ /* 0x000fc600078ec0ff */
[----:B------:R-:W-:Y:S01]  /*18a0*/  IMAD.WIDE R30, R21, 0x4, R30 ;  /* 0x00000004151e7825 */ /* 0x000fe200078e021e */
[----:B------:R-:W-:-:S05]  /*18b0*/  LOP3.LUT R20, R13, 0x64006400, RZ, 0xfc, !PT ;  /* 0x640064000d147812 */ /* 0x000fca00078efcff */
[----:B------:R-:W-:Y:S02]  /*18c0*/  HADD2 R13, R20, R9 ;  /* 0x00000009140d7230 */ /* 0x000fe40000000000 */
[----:B------:R-:W2:Y:S01]  /*18d0*/  LDG.E.128.CONSTANT R20, desc[UR10][R30.64] ;  /* 0x0000000a1e147981 */ /* 0x000ea2000c1e9d00 */
[----:B------:R-:W-:Y:S02]  /*18e0*/  LOP3.LUT R37, R37, 0xf000f0, RZ, 0xc0, !PT ;  /* 0x00f000f025257812 */ /* 0x000fe400078ec0ff */
[----:B------:R-:W-:Y:S02]  /*18f0*/  LOP3.LUT R43, R43, 0xf000f0, RZ, 0xc0, !PT ;  /* 0x00f000f02b2b7812 */ /* 0x000fe400078ec0ff */
[----:B------:R-:W-:Y:S02]  /*1900*/  LOP3.LUT R12, R12, 0xf000f0, RZ, 0xc0, !PT ;  /* 0x00f000f00c0c7812 */ /* 0x000fe400078ec0ff */
[----:B------:R-:W-:Y:S01]  /*1910*/  LOP3.LUT R45, R45, 0xf000f0, RZ, 0xc0, !PT ;  /* 0x00f000f02d2d7812 */ /* 0x000fe200078ec0ff */
[C---:B------:R-:W-:Y:S01]  /*1920*/  HFMA2 R14, R13.reuse, R14, R47 ;  /* 0x0000000e0d0e7231 */ /* 0x040fe2000000002f */
[----:B------:R-:W-:Y:S01]  /*1930*/  LOP3.LUT R37, R37, 0x64006400, RZ, 0xfc, !PT ;  /* 0x6400640025257812 */ /* 0x000fe200078efcff */
[----:B------:R-:W-:Y:S01]  /*1940*/  HFMA2 R17, R13, R18, R17 ;  /* 0x000000120d117231 */ /* 0x000fe20000000011 */
[----:B------:R-:W-:-:S02]  /*1950*/  LOP3.LUT R43, R43, 0x64006400, RZ, 0xfc, !PT ;  /* 0x640064002b2b7812 */ /* 0x000fc400078efcff */
[----:B------:R-:W-:Y:S02]  /*1960*/  LOP3.LUT R13, R12, 0x64006400, RZ, 0xfc, !PT ;  /* 0x640064000c0d7812 */ /* 0x000fe400078efcff */
[----:B------:R-:W-:Y:S01]  /*1970*/  LOP3.LUT R45, R45, 0x64006400, RZ, 0xfc, !PT ;  /* 0x640064002d2d7812 */ /* 0x000fe200078efcff */
[----:B------:R-:W-:Y:S02]  /*1980*/  HFMA2 R37, R37, 0.0625, 0.0625, R4 ;  /* 0x2c002c0025257831 */ /* 0x000fe40000000004 */
[----:B------:R-:W-:Y:S02]  /*1990*/  HFMA2 R43, R43, 0.0625, 0.0625, R8 ;  /* 0x2c002c002b2b7831 */ /* 0x000fe40000000008 */
[----:B------:R-:W-:Y:S02]  /*19a0*/  HFMA2 R13, R13, 0.0625, 0.0625, R0 ;  /* 0x2c002c000d0d7831 */ /* 0x000fe40000000000 */
[----:B------:R-:W-:Y:S02]  /*19b0*/  HFMA2 R45, R45, 0.0625, 0.0625, R6 ;  /* 0x2c002c002d2d7831 */ /* 0x000fe40000000006 */
[----:B------:R-:W-:-:S02]  /*19c0*/  HFMA2 R42, R37, R19, R42 ;  /* 0x00000013252a7231 */ /* 0x000fc4000000002a */
[----:B------:R-:W-:Y:S02]  /*19d0*/  HFMA2 R38, R37, R15, R38 ;  /* 0x0000000f25267231 */ /* 0x000fe40000000026 */
[C---:B------:R-:W-:Y:S02]  /*19e0*/  HFMA2 R39, R43.reuse, R19, R39 ;  /* 0x000000132b277231 */ /* 0x040fe40000000027 */
[-C--:B------:R-:W-:Y:S02]  /*19f0*/  HFMA2 R44, R43, R15.reuse, R44 ;  /* 0x0000000f2b2c7231 */ /* 0x080fe4000000002c */
[-C--:B------:R-:W-:Y:S02]  /*1a00*/  HFMA2 R46, R45, R15.reuse, R46 ;  /* 0x0000000f2d2e7231 */ /* 0x080fe4000000002e */
[C---:B------:R-:W-:Y:S02]  /*1a10*/  HFMA2 R37, R13.reuse, R15, R14 ;  /* 0x0000000f0d257231 */ /* 0x040fe4000000000e */
[----:B------:R-:W-:-:S02]  /*1a20*/  HFMA2 R43, R13, R19, R17 ;  /* 0x000000130d2b7231 */ /* 0x000fc40000000011 */
[----:B------:R-:W0:Y:S01]  /*1a30*/  LDS.128 R12, [UR6+0x20] ;  /* 0x00002006ff0c7984 */ /* 0x000e220008000c00 */
[----:B------:R-:W-:-:S03]  /*1a40*/  HFMA2 R41, R45, R19, R41 ;  /* 0x000000132d297231 */ /* 0x000fc60000000029 */
[----:B------:R-:W1:Y:S01]  /*1a50*/  LDS.128 R16, [UR6+0x120] ;  /* 0x00012006ff107984 */ /* 0x000e620008000c00 */
[----:B------:R-:W-:Y:S02]  /*1a60*/  HFMA2 R40, R40, R2, R27 ;  /* 0x0000000228287231 */ /* 0x000fe4000000001b */
[----:B------:R-:W-:Y:S02]  /*1a70*/  HFMA2 R27, R38, R24, R28 ;  /* 0x00000018261b7231 */ /* 0x000fe4000000001c */
[-C--:B------:R-:W-:Y:S02]  /*1a80*/  HFMA2 R28, R46, R11.reuse, R29 ;  /* 0x0000000b2e1c7231 */ /* 0x080fe4000000001d */
[----:B------:R-:W-:Y:S02]  /*1a90*/  HFMA2 R34, R37, R2, R34 ;  /* 0x0000000225227231 */ /* 0x000fe40000000022 */
[----:B------:R-:W-:Y:S02]  /*1aa0*/  HFMA2 R33, R39, R10, R33 ;  /* 0x0000000a27217231 */ /* 0x000fe40000000021 */
[----:B------:R-:W-:-:S02]  /*1ab0*/  HFMA2 R35, R41, R11, R35 ;  /* 0x0000000b29237231 */ /* 0x000fc40000000023 */
[----:B------:R-:W-:Y:S02]  /*1ac0*/  HFMA2 R36, R42, R24, R36 ;  /* 0x000000182a247231 */ /* 0x000fe40000000024 */
[----:B------:R-:W-:Y:S01]  /*1ad0*/  HFMA2 R32, R44, R10, R32 ;  /* 0x0000000a2c207231 */ /* 0x000fe20000000020 */
[C---:B--2---:R-:W-:Y:S02]  /*1ae0*/  LOP3.LUT R29, R20.reuse, 0xf000f, RZ, 0xc0, !PT ;  /* 0x000f000f141d7812 */ /* 0x044fe400078ec0ff */
[----:B------:R-:W-:Y:S02]  /*1af0*/  LOP3.LUT R37, R20, 0xf000f0, RZ, 0xc0, !PT ;  /* 0x00f000f014257812 */ /* 0x000fe400078ec0ff */
[----:B------:R-:W-:Y:S02]  /*1b00*/  SHF.R.U32.HI R38, RZ, 0x8, R20 ;  /* 0x00000008ff267819 */ /* 0x000fe40000011614 */
[----:B------:R-:W-:Y:S02]  /*1b10*/  LOP3.LUT R20, R29, 0x64006400, RZ, 0xfc, !PT ;  /* 0x640064001d147812 */ /* 0x000fe400078efcff */
[----:B------:R-:W-:-:S02]  /*1b20*/  LOP3.LUT R29, R38, 0xf000f, RZ, 0xc0, !PT ;  /* 0x000f000f261d7812 */ /* 0x000fc400078ec0ff */
[----:B------:R-:W-:Y:S01]  /*1b30*/  LOP3.LUT R37, R37, 0x64006400, RZ, 0xfc, !PT ;  /* 0x6400640025257812 */ /* 0x000fe200078efcff */
[--C-:B------:R-:W-:Y:S01]  /*1b40*/  HADD2 R39, R20, R3.reuse ;  /* 0x0000000314277230 */ /* 0x100fe20000000000 */
[----:B------:R-:W-:Y:S02]  /*1b50*/  LOP3.LUT R38, R38, 0xf000f0, RZ, 0xc0, !PT ;  /* 0x00f000f026267812 */ /* 0x000fe400078ec0ff */
[----:B------:R-:W-:Y:S01]  /*1b60*/  LOP3.LUT R20, R29, 0x64006400, RZ, 0xfc, !PT ;  /* 0x640064001d147812 */ /* 0x000fe200078efcff */
[----:B------:R-:W-:Y:S02]  /*1b70*/  HFMA2 R41, R37, 0.0625, 0.0625, R4 ;  /* 0x2c002c0025297831 */ /* 0x000fe40000000004 */
[C---:B0-----:R-:W-:Y:S01]  /*1b80*/  HFMA2 R42, R39.reuse, R12, RZ ;  /* 0x0000000c272a7231 */ /* 0x041fe200000000ff */
[----:B------:R-:W-:Y:S01]  /*1b90*/  LOP3.LUT R29, R38, 0x64006400, RZ, 0xfc, !PT ;  /* 0x64006400261d7812 */ /* 0x000fe200078efcff */
[----:B-1----:R-:W-:Y:S02]  /*1ba0*/  HFMA2 R39, R39, R16, RZ ;  /* 0x0000001027277231 */ /* 0x002fe400000000ff */
[----:B------:R-:W-:Y:S01]  /*1bb0*/  HADD2 R37, R20, R3 ;  /* 0x0000000314257230 */ /* 0x000fe20000000000 */
[----:B------:R-:W-:Y:S01]  /*1bc0*/  LOP3.LUT R20, R21, 0xf000f, RZ, 0xc0, !PT ;  /* 0x000f000f15147812 */ /* 0x000fe200078ec0ff */
[----:B------:R-:W-:-:S02]  /*1bd0*/  HFMA2 R42, R41, R13, R42 ;  /* 0x0000000d292a7231 */ /* 0x000fc4000000002a */
[----:B------:R-:W-:Y:S02]  /*1be0*/  HFMA2 R38, R29, 0.0625, 0.0625, R4 ;  /* 0x2c002c001d267831 */ /* 0x000fe40000000004 */
[----:B------:R-:W-:Y:S01]  /*1bf0*/  HFMA2 R29, R43, R2, R40 ;  /* 0x000000022b1d7231 */ /* 0x000fe20000000028 */
[----:B------:R-:W-:Y:S01]  /*1c00*/  LOP3.LUT R40, R21, 0xf000f0, RZ, 0xc0, !PT ;  /* 0x00f000f015287812 */ /* 0x000fe200078ec0ff */
[----:B------:R-:W-:Y:S02]  /*1c10*/  HFMA2 R39, R41, R17, R39 ;  /* 0x0000001129277231 */ /* 0x000fe40000000027 */
[----:B------:R-:W-:Y:S01]  /*1c20*/  HFMA2 R42, R37, R14, R42 ;  /* 0x0000000e252a7231 */ /* 0x000fe2000000002a */
[----:B------:R-:W-:Y:S02]  /*1c30*/  SHF.R.U32.HI R41, RZ, 0x8, R21 ;  /* 0x00000008ff297819 */ /* 0x000fe40000011615 */
[----:B------:R-:W-:Y:S01]  /*1c40*/  LOP3.LUT R20, R20, 0x64006400, RZ, 0xfc, !PT ;  /* 0x6400640014147812 */ /* 0x000fe200078efcff */
[----:B------:R-:W-:Y:S01]  /*1c50*/  HFMA2 R42, R38, R15, R42 ;  /* 0x0000000f262a7231 */ /* 0x000fe2000000002a */
[----:B------:R-:W-:-:S02]  /*1c60*/  LOP3.LUT R21, R40, 0x64006400, RZ, 0xfc, !PT ;  /* 0x6400640028157812 */ /* 0x000fc400078efcff */
[C---:B------:R-:W-:Y:S01]  /*1c70*/  LOP3.LUT R40, R41.reuse, 0xf000f, RZ, 0xc0, !PT ;  /* 0x000f000f29287812 */ /* 0x040fe200078ec0ff */
[----:B------:R-:W-:Y:S01]  /*1c80*/  HADD2 R20, R20, R5 ;  /* 0x0000000514147230 */ /* 0x000fe20000000000 */
[----:B------:R-:W-:Y:S01]  /*1c90*/  LOP3.LUT R41, R41, 0xf000f0, RZ, 0xc0, !PT ;  /* 0x00f000f029297812 */ /* 0x000fe200078ec0ff */
[----:B------:R-:W-:Y:S01]  /*1ca0*/  HFMA2 R27, R42, R24, R27 ;  /* 0x000000182a1b7231 */ /* 0x000fe2000000001b */
[----:B------:R-:W-:Y:S01]  /*1cb0*/  LOP3.LUT R40, R40, 0x64006400, RZ, 0xfc, !PT ;  /* 0x6400640028287812 */ /* 0x000fe200078efcff */
[----:B------:R-:W-:Y:S02]  /*1cc0*/  HFMA2 R21, R21, 0.0625, 0.0625, R6 ;  /* 0x2c002c0015157831 */ /* 0x000fe40000000006 */
[----:B------:R-:W-:Y:S01]  /*1cd0*/  HFMA2 R42, R20, R12, RZ ;  /* 0x0000000c142a7231 */ /* 0x000fe200000000ff */
[----:B------:R-:W-:Y:S01]  /*1ce0*/  LOP3.LUT R41, R41, 0x64006400, RZ, 0xfc, !PT ;  /* 0x6400640029297812 */ /* 0x000fe200078efcff */
[----:B------:R-:W-:Y:S02]  /*1cf0*/  HADD2 R40, R40, R5 ;  /* 0x0000000528287230 */ /* 0x000fe40000000000 */
[----:B------:R-:W-:-:S02]  /*1d00*/  HFMA2 R42, R21, R13, R42 ;  /* 0x0000000d152a7231 */ /* 0x000fc4000000002a */
[----:B------:R-:W-:Y:S02]  /*1d10*/  HFMA2 R41, R41, 0.0625, 0.0625, R6 ;  /* 0x2c002c0029297831 */ /* 0x000fe40000000006 */
[----:B------:R-:W-:Y:S02]  /*1d20*/  HFMA2 R42, R40, R14, R42 ;  /* 0x0000000e282a7231 */ /* 0x000fe4000000002a */
[----:B------:R-:W-:Y:S02]  /*1d30*/  HFMA2 R20, R20, R16, RZ.H0_H0 ;  /* 0x0000001014147231 */ /* 0x000fe400000400ff */
[----:B------:R-:W-:-:S04]  /*1d40*/  HFMA2 R42, R41, R15, R42 ;  /* 0x0000000f292a7231 */ /* 0x000fc8000000002a */
[----:B------:R-:W-:Y:S02]  /*1d50*/  HFMA2 R28, R42, R11, R28 ;  /* 0x0000000b2a1c7231 */ /* 0x000fe4000000001c */
        /* <DEDUP_REMOVED lines=8> */
[----:B------:R-:W-:Y:S01]  /*1de0*/  HFMA2 R43, R20, R16, RZ ;  /* 0x00000010142b7231 */ /* 0x000fe200000000ff */
[----:B------:R-:W-:Y:S01]  /*1df0*/  LOP3.LUT R20, R23, 0xf000f, RZ, 0xc0, !PT ;  /* 0x000f000f17147812 */ /* 0x000fe200078ec0ff */
[C---:B------:R-:W-:Y:S02]  /*1e00*/  HFMA2 R46, R21.reuse, R13, R46 ;  /* 0x0000000d152e7231 */ /* 0x040fe4000000002e */
[----:B------:R-:W-:Y:S01]  /*1e10*/  HFMA2 R43, R21, R17, R43 ;  /* 0x00000011152b7231 */ /* 0x000fe2000000002b */
[----:B------:R-:W-:-:S02]  /*1e20*/  LOP3.LUT R20, R20, 0x64006400, RZ, 0xfc, !PT ;  /* 0x6400640014147812 */ /* 0x000fc400078efcff */
[----:B------:R-:W-:-:S03]  /*1e30*/  LOP3.LUT R21, R23, 0xf000f0, RZ, 0xc0, !PT ;  /* 0x00f000f017157812 */ /* 0x000fc600078ec0ff */
[----:B------:R-:W-:Y:S01]  /*1e40*/  HADD2 R20, R20, R9 ;  /* 0x0000000914147230 */ /* 0x000fe20000000000 */
[----:B------:R-:W-:-:S03]  /*1e50*/  LOP3.LUT R21, R21, 0x64006400, RZ, 0xfc, !PT ;  /* 0x6400640015157812 */ /* 0x000fc600078efcff */
[C---:B------:R-:W-:Y:S02]  /*1e60*/  HFMA2 R12, R20.reuse, R12, RZ ;  /* 0x0000000c140c7231 */ /* 0x040fe400000000ff */
[----:B------:R-:W-:Y:S02]  /*1e70*/  HFMA2 R21, R21, 0.0625, 0.0625, R0 ;  /* 0x2c002c0015157831 */ /* 0x000fe40000000000 */
[----:B------:R-:W-:Y:S02]  /*1e80*/  HFMA2 R16, R20, R16, RZ ;  /* 0x0000001014107231 */ /* 0x000fe400000000ff */
[C---:B------:R-:W-:Y:S01]  /*1e90*/  HFMA2 R47, R21.reuse, R13, R12 ;  /* 0x0000000d152f7231 */ /* 0x040fe2000000000c */
[----:B------:R-:W-:Y:S01]  /*1ea0*/  SHF.R.U32.HI R12, RZ, 0x8, R22 ;  /* 0x00000008ff0c7819 */ /* 0x000fe20000011616 */
[----:B------:R-:W-:Y:S01]  /*1eb0*/  HFMA2 R16, R21, R17, R16 ;  /* 0x0000001115107231 */ /* 0x000fe20000000010 */
[----:B------:R-:W-:Y:S02]  /*1ec0*/  SHF.R.U32.HI R13, RZ, 0x8, R23 ;  /* 0x00000008ff0d7819 */ /* 0x000fe40000011617 */
[----:B------:R-:W-:-:S02]  /*1ed0*/  LOP3.LUT R22, R12, 0xf000f, RZ, 0xc0, !PT ;  /* 0x000f000f0c167812 */ /* 0x000fc400078ec0ff */
        /* <DEDUP_REMOVED lines=9> */
[-C--:B------:R-:W-:Y:S02]  /*1f70*/  HFMA2 R39, R37, R18.reuse, R39 ;  /* 0x0000001225277231 */ /* 0x080fe40000000027 */
[-C--:B------:R-:W-:Y:S02]  /*1f80*/  HFMA2 R43, R45, R18.reuse, R43 ;  /* 0x000000122d2b7231 */ /* 0x080fe4000000002b */
[----:B------:R-:W-:Y:S01]  /*1f90*/  HFMA2 R18, R44, R18, R16 ;  /* 0x000000122c127231 */ /* 0x000fe20000000010 */
[----:B------:R-:W-:-:S02]  /*1fa0*/  LOP3.LUT R12, R12, 0xf000f0, RZ, 0xc0, !PT ;  /* 0x00f000f00c0c7812 */ /* 0x000fc400078ec0ff */
[----:B------:R-:W-:Y:S02]  /*1fb0*/  LOP3.LUT R16, R13, 0xf000f0, RZ, 0xc0, !PT ;  /* 0x00f000f00d107812 */ /* 0x000fe400078ec0ff */
[----:B------:R-:W-:Y:S02]  /*1fc0*/  LOP3.LUT R13, R12, 0x64006400, RZ, 0xfc, !PT ;  /* 0x640064000c0d7812 */ /* 0x000fe400078efcff */
[----:B------:R-:W-:Y:S01]  /*1fd0*/  LOP3.LUT R17, R16, 0x64006400, RZ, 0xfc, !PT ;  /* 0x6400640010117812 */ /* 0x000fe200078efcff */
[-C--:B------:R-:W-:Y:S02]  /*1fe0*/  HFMA2 R46, R45, R14.reuse, R46 ;  /* 0x0000000e2d2e7231 */ /* 0x080fe4000000002e */
[----:B------:R-:W-:Y:S02]  /*1ff0*/  HFMA2 R14, R44, R14, R47 ;  /* 0x0000000e2c0e7231 */ /* 0x000fe4000000002f */
[----:B------:R-:W-:Y:S02]  /*2000*/  HFMA2 R13, R13, 0.0625, 0.0625, R8 ;  /* 0x2c002c000d0d7831 */ /* 0x000fe40000000008 */
[----:B------:R-:W-:-:S02]  /*2010*/  HFMA2 R17, R17, 0.0625, 0.0625, R0 ;  /* 0x2c002c0011117831 */ /* 0x000fc40000000000 */
[-C--:B------:R-:W-:Y:S02]  /*2020*/  HFMA2 R38, R38, R19.reuse, R39 ;  /* 0x0000001326267231 */ /* 0x080fe40000000027 */
[----:B------:R-:W-:Y:S02]  /*2030*/  HFMA2 R42, R41, R19, R42 ;  /* 0x00000013292a7231 */ /* 0x000fe4000000002a */
[-C--:B------:R-:W-:Y:S02]  /*2040*/  HFMA2 R37, R13, R15.reuse, R46 ;  /* 0x0000000f0d257231 */ /* 0x080fe4000000002e */
[----:B------:R-:W-:Y:S02]  /*2050*/  HFMA2 R40, R17, R15, R14 ;  /* 0x0000000f11287231 */ /* 0x000fe4000000000e */
[-C--:B------:R-:W-:Y:S02]  /*2060*/  HFMA2 R43, R13, R19.reuse, R43 ;  /* 0x000000130d2b7231 */ /* 0x080fe4000000002b */
[----:B------:R-:W-:Y:S01]  /*2070*/  HFMA2 R41, R17, R19, R18 ;  /* 0x0000001311297231 */ /* 0x000fe20000000012 */
[----:B------:R-:W0:Y:S04]  /*2080*/  LDS.128 R12, [UR6+0x30] ;  /* 0x00003006ff0c7984 */ /* 0x000e280008000c00 */
[----:B------:R-:W1:Y:S01]  /*2090*/  LDS.128 R16, [UR6+0x130] ;  /* 0x00013006ff107984 */ /* 0x000e620008000c00 */
[----:B------:R-:W-:-:S02]  /*20a0*/  HFMA2 R37, R37, R10, R32 ;  /* 0x0000000a25257231 */ /* 0x000fc40000000020 */
[----:B------:R-:W-:Y:S02]  /*20b0*/  HFMA2 R39, R40, R2, R34 ;  /* 0x0000000228277231 */ /* 0x000fe40000000022 */
[----:B------:R-:W-:Y:S02]  /*20c0*/  HFMA2 R36, R38, R24, R36 ;  /* 0x0000001826247231 */ /* 0x000fe40000000024 */
[----:B------:R-:W-:Y:S02]  /*20d0*/  HFMA2 R38, R42, R11, R35 ;  /* 0x0000000b2a267231 */ /* 0x000fe40000000023 */
[----:B------:R-:W-:Y:S01]  /*20e0*/  HFMA2 R33, R43, R10, R33 ;  /* 0x0000000a2b217231 */ /* 0x000fe20000000021 */
[----:B------:R-:W-:-:S06]  /*20f0*/  UIADD3 UR12, UPT, UPT, UR12, 0x20, URZ ;  /* 0x000000200c0c7890 */ /* 0x000fcc000fffe0ff */
[----:B------:R-:W-:Y:S01]  /*2100*/  ISETP.LE.AND P0, PT, R26, UR12, PT ;  /* 0x0000000c1a007c0c */ /* 0x000fe2000bf03270 */
[----:B------:R-:W-:Y:S02]  /*2110*/  UIADD3 UR6, UPT, UPT, UR6, 0x40, URZ ;  /* 0x0000004006067890 */ /* 0x000fe4000fffe0ff */
[----:B------:R-:W-:Y:S01]  /*2120*/  UIADD3 UR4, UPT, UPT, UR4, 0x20, URZ ;  /* 0x0000002004047890 */ /* 0x000fe2000fffe0ff */
[C---:B--2---:R-:W-:Y:S02]  /*2130*/  LOP3.LUT R32, R20.reuse, 0xf000f, RZ, 0xc0, !PT ;  /* 0x000f000f14207812 */ /* 0x044fe400078ec0ff */
[----:B------:R-:W-:Y:S02]  /*2140*/  LOP3.LUT R34, R20, 0xf000f0, RZ, 0xc0, !PT ;  /* 0x00f000f014227812 */ /* 0x000fe400078ec0ff */
[----:B------:R-:W-:Y:S02]  /*2150*/  LOP3.LUT R32, R32, 0x64006400, RZ, 0xfc, !PT ;  /* 0x6400640020207812 */ /* 0x000fe400078efcff */
[----:B------:R-:W-:Y:S01]  /*2160*/  LOP3.LUT R35, R34, 0x64006400, RZ, 0xfc, !PT ;  /* 0x6400640022237812 */ /* 0x000fe200078efcff */
[----:B------:R-:W-:Y:S01]  /*2170*/  HFMA2 R34, R41, R2, R29 ;  /* 0x0000000229227231 */ /* 0x000fe2000000001d */
[----:B------:R-:W-:Y:S01]  /*2180*/  LOP3.LUT R29, R21, 0xf000f, RZ, 0xc0, !PT ;  /* 0x000f000f151d7812 */ /* 0x000fe200078ec0ff */
[----:B------:R-:W-:-:S04]  /*2190*/  HADD2 R32, R32, R3 ;  /* 0x0000000320207230 */ /* 0x000fc80000000000 */
[C---:B0-----:R-:W-:Y:S02]  /*21a0*/  HFMA2 R46, R32.reuse, R12, RZ.H0_H0 ;  /* 0x0000000c202e7231 */ /* 0x041fe400000400ff */
[----:B-1----:R-:W-:Y:S01]  /*21b0*/  HFMA2 R42, R32, R16, RZ ;  /* 0x00000010202a7231 */ /* 0x002fe200000000ff */
[----:B------:R-:W-:Y:S02]  /*21c0*/  LOP3.LUT R32, R29, 0x64006400, RZ, 0xfc, !PT ;  /* 0x640064001d207812 */ /* 0x000fe400078efcff */
[----:B------:R-:W-:-:S03]  /*21d0*/  LOP3.LUT R29, R22, 0xf000f, RZ, 0xc0, !PT ;  /* 0x000f000f161d7812 */ /* 0x000fc600078ec0ff */
[----:B------:R-:W-:-:S04]  /*21e0*/  HADD2 R32, R32, R5 ;  /* 0x0000000520207230 */ /* 0x000fc80000000000 */
[C---:B------:R-:W-:Y:S02]  /*21f0*/  HFMA2 R49, R32.reuse, R12, RZ ;  /* 0x0000000c20317231 */ /* 0x040fe400000000ff */
[----:B------:R-:W-:Y:S01]  /*2200*/  HFMA2 R40, R32, R16, RZ.H0_H0 ;  /* 0x0000001020287231 */ /* 0x000fe200000400ff */
[----:B------:R-:W-:Y:S02]  /*2210*/  LOP3.LUT R32, R29, 0x64006400, RZ, 0xfc, !PT ;  /* 0x640064001d207812 */ /* 0x000fe400078efcff */
[----:B------:R-:W-:Y:S01]  /*2220*/  LOP3.LUT R29, R22, 0xf000f0, RZ, 0xc0, !PT ;  /* 0x00f000f0161d7812 */ /* 0x000fe200078ec0ff */
[----:B------:R-:W-:Y:S02]  /*2230*/  HFMA2 R35, R35, 0.0625, 0.0625, R4 ;  /* 0x2c002c0023237831 */ /* 0x000fe40000000004 */
[----:B------:R-:W-:Y:S01]  /*2240*/  HADD2 R32, R32, R7 ;  /* 0x0000000720207230 */ /* 0x000fe20000000000 */
[----:B------:R-:W-:Y:S01]  /*2250*/  LOP3.LUT R29, R29, 0x64006400, RZ, 0xfc, !PT ;  /* 0x640064001d1d7812 */ /* 0x000fe200078efcff */
[----:B------:R-:W-:-:S02]  /*2260*/  HFMA2 R46, R35, R13, R46 ;  /* 0x0000000d232e7231 */ /* 0x000fc4000000002e */
[----:B------:R-:W-:Y:S01]  /*2270*/  HFMA2 R42, R35, R17, R42 ;  /* 0x00000011232a7231 */ /* 0x000fe2000000002a */
[----:B------:R-:W-:Y:S01]  /*2280*/  LOP3.LUT R35, R21, 0xf000f0, RZ, 0xc0, !PT ;  /* 0x00f000f015237812 */ /* 0x000fe200078ec0ff */
[C---:B------:R-:W-:Y:S02]  /*2290*/  HFMA2 R45, R32.reuse, R12, RZ.H0_H0 ;  /* 0x0000000c202d7231 */ /* 0x040fe400000400ff */
[----:B------:R-:W-:Y:S02]  /*22a0*/  HFMA2 R29, R29, 0.0625, 0.0625, R8 ;  /* 0x2c002c001d1d7831 */ /* 0x000fe40000000008 */
[----:B------:R-:W-:Y:S01]  /*22b0*/  HFMA2 R41, R32, R16, RZ ;  /* 0x0000001020297231 */ /* 0x000fe200000000ff */
[----:B------:R-:W-:Y:S01]  /*22c0*/  LOP3.LUT R35, R35, 0x64006400, RZ, 0xfc, !PT ;  /* 0x6400640023237812 */ /* 0x000fe200078efcff */
[C---:B------:R-:W-:Y:S02]  /*22d0*/  HFMA2 R45, R29.reuse, R13, R45 ;  /* 0x0000000d1d2d7231 */ /* 0x040fe4000000002d */
[----:B------:R-:W-:Y:S01]  /*22e0*/  HFMA2 R41, R29, R17, R41 ;  /* 0x000000111d297231 */ /* 0x000fe20000000029 */
[----:B------:R-:W-:Y:S01]  /*22f0*/  LOP3.LUT R29, R23, 0xf000f, RZ, 0xc0, !PT ;  /* 0x000f000f171d7812 */ /* 0x000fe200078ec0ff */
[----:B------:R-:W-:-:S03]  /*2300*/  HFMA2 R35, R35, 0.0625, 0.0625, R6 ;  /* 0x2c002c0023237831 */ /* 0x000fc60000000006 */
[----:B------:R-:W-:Y:S02]  /*2310*/  LOP3.LUT R32, R29, 0x64006400, RZ, 0xfc, !PT ;  /* 0x640064001d207812 */ /* 0x000fe400078efcff */
[----:B------:R-:W-:Y:S01]  /*2320*/  LOP3.LUT R29, R23, 0xf000f0, RZ, 0xc0, !PT ;  /* 0x00f000f0171d7812 */ /* 0x000fe200078ec0ff */
[C---:B------:R-:W-:Y:S02]  /*2330*/  HFMA2 R49, R35.reuse, R13, R49 ;  /* 0x0000000d23317231 */ /* 0x040fe40000000031 */
[----:B------:R-:W-:Y:S01]  /*2340*/  HFMA2 R40, R35, R17, R40 ;  /* 0x0000001123287231 */ /* 0x000fe20000000028 */
[----:B------:R-:W-:Y:S01]  /*2350*/  LOP3.LUT R35, R29, 0x64006400, RZ, 0xfc, !PT ;  /* 0x640064001d237812 */ /* 0x000fe200078efcff */
[----:B------:R-:W-:Y:S01]  /*2360*/  HADD2 R29, R32, R9 ;  /* 0x00000009201d7230 */ /* 0x000fe20000000000 */
[----:B------:R-:W-:-:S03]  /*2370*/  SHF.R.U32.HI R47, RZ, 0x8, R20 ;  /* 0x00000008ff2f7819 */ /* 0x000fc60000011614 */
[----:B------:R-:W-:Y:S02]  /*2380*/  HFMA2 R32, R35, 0.0625, 0.0625, R0 ;  /* 0x2c002c0023207831 */ /* 0x000fe40000000000 */
[----:B------:R-:W-:Y:S01]  /*2390*/  HFMA2 R35, R29, R12, RZ ;  /* 0x0000000c1d237231 */ /* 0x000fe200000000ff */
[----:B------:R-:W-:-:S04]  /*23a0*/  LOP3.LUT R12, R47, 0xf000f, RZ, 0xc0, !PT ;  /* 0x000f000f2f0c7812 */ /* 0x000fc800078ec0ff */
[----:B------:R-:W-:Y:S02]  /*23b0*/  LOP3.LUT R12, R12, 0x64006400, RZ, 0xfc, !PT ;  /* 0x640064000c0c7812 */ /* 0x000fe400078efcff */
[----:B------:R-:W-:-:S03]  /*23c0*/  SHF.R.U32.HI R43, RZ, 0x8, R21 ;  /* 0x00000008ff2b7819 */ /* 0x000fc60000011615 */
[----:B------:R-:W-:Y:S01]  /*23d0*/  HADD2 R21, R12, R3 ;  /* 0x000000030c157230 */ /* 0x000fe20000000000 */
[----:B------:R-:W-:Y:S01]  /*23e0*/  SHF.R.U32.HI R44, RZ, 0x8, R22 ;  /* 0x00000008ff2c7819 */ /* 0x000fe20000011616 */
[----:B------:R-:W-:Y:S01]  /*23f0*/  HFMA2 R35, R32, R13, R35 ;  /* 0x0000000d20237231 */ /* 0x000fe20000000023 */
[----:B------:R-:W-:Y:S01]  /*2400*/  LOP3.LUT R13, R43, 0xf000f, RZ, 0xc0, !PT ;  /* 0x000f000f2b0d7812 */ /* 0x000fe200078ec0ff */
[----:B------:R-:W-:Y:S01]  /*2410*/  HFMA2 R22, R21, R14, R46 ;  /* 0x0000000e15167231 */ /* 0x000fe2000000002e */
[----:B------:R-:W-:Y:S02]  /*2420*/  SHF.R.U32.HI R46, RZ, 0x8, R23 ;  /* 0x00000008ff2e7819 */ /* 0x000fe40000011617 */
[----:B------:R-:W-:Y:S02]  /*2430*/  LOP3.LUT R20, R13, 0x64006400, RZ, 0xfc, !PT ;  /* 0x640064000d147812 */ /* 0x000fe400078efcff */
[----:B------:R-:W-:Y:S02]  /*2440*/  LOP3.LUT R12, R44, 0xf000f, RZ, 0xc0, !PT ;  /* 0x000f000f2c0c7812 */ /* 0x000fe400078ec0ff */
[----:B------:R-:W-:-:S02]  /*2450*/  LOP3.LUT R13, R46, 0xf000f, RZ, 0xc0, !PT ;  /* 0x000f000f2e0d7812 */ /* 0x000fc400078ec0ff */
[----:B------:R-:W-:Y:S02]  /*2460*/  LOP3.LUT R12, R12, 0x64006400, RZ, 0xfc, !PT ;  /* 0x640064000c0c7812 */ /* 0x000fe400078efcff */
[----:B------:R-:W-:Y:S02]  /*2470*/  LOP3.LUT R48, R13, 0x64006400, RZ, 0xfc, !PT ;  /* 0x640064000d307812 */ /* 0x000fe400078efcff */
[----:B------:R-:W-:Y:S01]  /*2480*/  LOP3.LUT R47, R47, 0xf000f0, RZ, 0xc0, !PT ;  /* 0x00f000f02f2f7812 */ /* 0x000fe200078ec0ff */
[----:B------:R-:W-:Y:S02]  /*2490*/  HFMA2 R20, R20, 1, 1, R5 ;  /* 0x3c003c0014147831 */ /* 0x000fe40000000005 */
[----:B------:R-:W-:Y:S02]  /*24a0*/  HADD2 R12, R12, R7 ;  /* 0x000000070c0c7230 */ /* 0x000fe40000000000 */
[----:B------:R-:W-:Y:S01]  /*24b0*/  HADD2 R13, R48, R9 ;  /* 0x00000009300d7230 */ /* 0x000fe20000000000 */
[----:B------:R-:W-:-:S02]  /*24c0*/  LOP3.LUT R47, R47, 0x64006400, RZ, 0xfc, !PT ;  /* 0x640064002f2f7812 */ /* 0x000fc400078efcff */
[----:B------:R-:W-:Y:S01]  /*24d0*/  LOP3.LUT R46, R46, 0xf000f0, RZ, 0xc0, !PT ;  /* 0x00f000f02e2e7812 */ /* 0x000fe200078ec0ff */
[-C--:B------:R-:W-:Y:S01]  /*24e0*/  HFMA2 R49, R20, R14.reuse, R49 ;  /* 0x0000000e14317231 */ /* 0x080fe20000000031 */
[----:B------:R-:W-:Y:S01]  /*24f0*/  LOP3.LUT R44, R44, 0xf000f0, RZ, 0xc0, !PT ;  /* 0x00f000f02c2c7812 */ /* 0x000fe200078ec0ff */
[-C--:B------:R-:W-:Y:S02]  /*2500*/  HFMA2 R45, R12, R14.reuse, R45 ;  /* 0x0000000e0c2d7231 */ /* 0x080fe4000000002d */
[----:B------:R-:W-:Y:S01]  /*2510*/  HFMA2 R48, R13, R14, R35 ;  /* 0x0000000e0d307231 */ /* 0x000fe20000000023 */
[----:B------:R-:W-:Y:S01]  /*2520*/  LOP3.LUT R43, R43, 0xf000f0, RZ, 0xc0, !PT ;  /* 0x00f000f02b2b7812 */ /* 0x000fe200078ec0ff */
[----:B------:R-:W-:Y:S01]  /*2530*/  HFMA2 R14, R47, 0.0625, 0.0625, R4 ;  /* 0x2c002c002f0e7831 */ /* 0x000fe20000000004 */
[----:B------:R-:W-:Y:S01]  /*2540*/  LOP3.LUT R47, R46, 0x64006400, RZ, 0xfc, !PT ;  /* 0x640064002e2f7812 */ /* 0x000fe200078efcff */
[----:B------:R-:W-:Y:S01]  /*2550*/  HFMA2 R16, R29, R16, RZ ;  /* 0x000000101d107231 */ /* 0x000fe200000000ff */
[----:B------:R-:W-:-:S02]  /*2560*/  LOP3.LUT R23, R44, 0x64006400, RZ, 0xfc, !PT ;  /* 0x640064002c177812 */ /* 0x000fc400078efcff */
[----:B------:R-:W-:Y:S01]  /*2570*/  LOP3.LUT R43, R43, 0x64006400, RZ, 0xfc, !PT ;  /* 0x640064002b2b7812 */ /* 0x000fe200078efcff */
[----:B------:R-:W-:Y:S02]  /*2580*/  HFMA2 R17, R32, R17, R16 ;  /* 0x0000001120117231 */ /* 0x000fe40000000010 */
[----:B------:R-:W-:Y:S02]  /*2590*/  HFMA2 R44, R47, 0.0625, 0.0625, R0 ;  /* 0x2c002c002f2c7831 */ /* 0x000fe40000000000 */
[----:B------:R-:W-:Y:S02]  /*25a0*/  HFMA2 R35, R14, R15, R22 ;  /* 0x0000000f0e237231 */ /* 0x000fe40000000016 */
[----:B------:R-:W-:Y:S02]  /*25b0*/  HFMA2 R23, R23, 0.0625, 0.0625, R8 ;  /* 0x2c002c0017177831 */ /* 0x000fe40000000008 */
[-C--:B------:R-:W-:Y:S02]  /*25c0*/  HFMA2 R42, R21, R18.reuse, R42 ;  /* 0x00000012152a7231 */ /* 0x080fe4000000002a */
[----:B------:R-:W-:-:S02]  /*25d0*/  HFMA2 R41, R12, R18, R41 ;  /* 0x000000120c297231 */ /* 0x000fc40000000029 */
[-C--:B------:R-:W-:Y:S02]  /*25e0*/  HFMA2 R40, R20, R18.reuse, R40 ;  /* 0x0000001214287231 */ /* 0x080fe40000000028 */
[----:B------:R-:W-:Y:S02]  /*25f0*/  HFMA2 R22, R43, 0.0625, 0.0625, R6 ;  /* 0x2c002c002b167831 */ /* 0x000fe40000000006 */
[----:B------:R-:W-:Y:S02]  /*2600*/  HFMA2 R17, R13, R18, R17 ;  /* 0x000000120d117231 */ /* 0x000fe40000000011 */
[----:B------:R-:W-:Y:S02]  /*2610*/  HFMA2 R18, R14, R19, R42 ;  /* 0x000000130e127231 */ /* 0x000fe4000000002a */
[----:B------:R-:W-:Y:S02]  /*2620*/  HFMA2 R48, R44, R15, R48 ;  /* 0x0000000f2c307231 */ /* 0x000fe40000000030 */
[----:B------:R-:W-:-:S02]  /*2630*/  HFMA2 R41, R23, R19, R41 ;  /* 0x0000001317297231 */ /* 0x000fc40000000029 */
[-C--:B------:R-:W-:Y:S02]  /*2640*/  HFMA2 R45, R23, R15.reuse, R45 ;  /* 0x0000000f172d7231 */ /* 0x080fe4000000002d */
[----:B------:R-:W-:Y:S02]  /*2650*/  HFMA2 R29, R35, R24, R27 ;  /* 0x00000018231d7231 */ /* 0x000fe4000000001b */
[C---:B------:R-:W-:Y:S02]  /*2660*/  HFMA2 R43, R22.reuse, R15, R49 ;  /* 0x0000000f162b7231 */ /* 0x040fe40000000031 */
[----:B------:R-:W-:Y:S02]  /*2670*/  IMAD.U32 R15, RZ, RZ, UR8 ;  /* 0x00000008ff0f7e24 */ /* 0x000fe4000f8e00ff */
[-C--:B------:R-:W-:Y:S02]  /*2680*/  HFMA2 R40, R22, R19.reuse, R40 ;  /* 0x0000001316287231 */ /* 0x080fe40000000028 */
[----:B------:R-:W-:-:S02]  /*2690*/  HFMA2 R17, R44, R19, R17 ;  /* 0x000000132c117231 */ /* 0x000fc40000000011 */
[----:B------:R-:W-:Y:S02]  /*26a0*/  HFMA2 R37, R45, R10, R37 ;  /* 0x0000000a2d257231 */ /* 0x000fe40000000025 */
[----:B------:R-:W-:Y:S02]  /*26b0*/  HFMA2 R35, R48, R2, R39 ;  /* 0x0000000230237231 */ /* 0x000fe40000000027 */
[----:B------:R-:W-:Y:S02]  /*26c0*/  HFMA2 R39, R18, R24, R36 ;  /* 0x0000001812277231 */ /* 0x000fe40000000024 */
[----:B------:R-:W-:Y:S02]  /*26d0*/  HFMA2 R33, R41, R10, R33 ;  /* 0x0000000a29217231 */ /* 0x000fe40000000021 */
[----:B------:R-:W-:-:S04]  /*26e0*/  IMAD.WIDE R30, R15, 0x4, R30 ;  /* 0x000000040f1e7825 */ /* 0x000fc800078e021e */
[-C--:B------:R-:W-:Y:S02]  /*26f0*/  HFMA2 R32, R43, R11.reuse, R28 ;  /* 0x0000000b2b207231 */ /* 0x080fe4000000001c */
[----:B------:R-:W-:Y:S02]  /*2700*/  HFMA2 R38, R40, R11, R38 ;  /* 0x0000000b28267231 */ /* 0x000fe40000000026 */
[----:B------:R-:W-:Y:S01]  /*2710*/  HFMA2 R27, R17, R2, R34 ;  /* 0x00000002111b7231 */ /* 0x000fe20000000022 */
[----:B------:R-:W-:Y:S06]  /*2720*/  @!P0 BRA `(.L_x_1026) ;  /* 0xffffffe400108947 */ /* 0x000fec000383ffff */
.L_x_1024:
        /* <DEDUP_REMOVED lines=10> */
[----:B------:R-:W-:-:S04]  /*27d0*/  LEA R5, R5, UR4, 0x1 ;  /* 0x0000000405057c11 */ /* 0x000fc8000f8e08ff */
[----:B------:R-:W-:-:S05]  /*27e0*/  SHF.L.U32 R5, R5, 0x1, RZ ;  /* 0x0000000105057819 */ /* 0x000fca00000006ff */
        /* <DEDUP_REMOVED lines=12> */
.L_x_1030:
[----:B------:R-:W0:Y:S02]  /*28b0*/  LDS R2, [R0] ;  /* 0x0000000000027984 */ /* 0x000e240000000800 */
[----:B0-----:R-:W-:-:S05]  /*28c0*/  HADD2 R3, R2, R29 ;  /* 0x0000001d02037230 */ /* 0x001fca0000000000 */
[----:B------:R-:W0:Y:S02]  /*28d0*/  ATOMS.CAST.SPIN P0, [R0], R2, R3 ;  /* 0x000000020000758d */ /* 0x000e240001800003 */
[----:B0-----:R-:W-:Y:S05]  /*28e0*/  @!P0 BRA `(.L_x_1030) ;  /* 0xfffffffc00f08947 */ /* 0x001fea000383ffff */
[----:B------:R-:W-:Y:S05]  /*28f0*/  BRA `(.L_x_1028) ;  /* 0x00000000000c7947 */ /* 0x000fea0003800000 */
.L_x_1029:
[----:B------:R-:W2:Y:S02]  /*2900*/  LD.E R0, desc[UR10][R4.64] ;  /* 0x0000000a04007980 */ /* 0x000ea4000c101900 */
[----:B--2---:R-:W-:-:S05]  /*2910*/  IMAD.IADD R3, R29, 0x1, R0 ;  /* 0x000000011d037824 */ /* 0x004fca00078e0200 */
[----:B------:R0:W-:Y:S02]  /*2920*/  ST.E desc[UR10][R4.64], R3 ;  /* 0x0000000304007985 */ /* 0x0001e4000c10190a */
.L_x_1028:
[----:B------:R-:W-:Y:S05]  /*2930*/  BSYNC.RECONVERGENT B0 ;  /* 0x0000000000007941 */ /* 0x000fea0003800200 */
.L_x_1027:
        /* <DEDUP_REMOVED lines=8> */
.L_x_1035:
[----:B------:R-:W0:Y:S02]  /*29c0*/  LDS R2, [R0+0x4] ;  /* 0x0000040000027984 */ /* 0x000e240000000800 */
[----:B0-----:R-:W-:-:S05]  /*29d0*/  HFMA2 R3, R2, 1, 1, R37 ;  /* 0x3c003c0002037831 */ /* 0x001fca0000000025 */
[----:B------:R-:W0:Y:S02]  /*29e0*/  ATOMS.CAST.SPIN P0, [R0+0x4], R2, R3 ;  /* 0x000004020000758d */ /* 0x000e240001800003 */
[----:B0-----:R-:W-:Y:S05]  /*29f0*/  @!P0 BRA `(.L_x_1035) ;  /* 0xfffffffc00f08947 */ /* 0x001fea000383ffff */
[----:B------:R-:W-:Y:S05]  /*2a00*/  BSYNC.RECONVERGENT B1 ;  /* 0x0000000000017941 */ /* 0x000fea0003800200 */
.L_x_1034:
[----:B------:R-:W-:Y:S05]  /*2a10*/  BRA `(.L_x_1032) ;  /* 0x00000000000c7947 */ /* 0x000fea0003800000 */
.L_x_1033:
[----:B------:R-:W0:Y:S02]  /*2a20*/  LD.E R0, desc[UR10][R4.64+0x4] ;  /* 0x0000040a04007980 */ /* 0x000e24000c101900 */
[----:B0-----:R-:W-:-:S05]  /*2a30*/  IADD3 R3, PT, PT, R37, R0, RZ ;  /* 0x0000000025037210 */ /* 0x001fca0007ffe0ff */
[----:B------:R1:W-:Y:S02]  /*2a40*/  ST.E desc[UR10][R4.64+0x4], R3 ;  /* 0x0000040304007985 */ /* 0x0003e4000c10190a */
.L_x_1032:
[----:B------:R-:W-:Y:S05]  /*2a50*/  BSYNC.RECONVERGENT B0 ;  /* 0x0000000000007941 */ /* 0x000fea0003800200 */
.L_x_1031:
        /* <DEDUP_REMOVED lines=15> */
[----:B------:R-:W-:-:S05]  /*2b50*/  IMAD.MOV.U32 R2, RZ, RZ, R4 ;  /* 0x000000ffff027224 */ /* 0x000fca00078e0004 */
[----:B------:R-:W-:-:S07]  /*2b60*/  MOV R0, R2 ;  /* 0x0000000200007202 */ /* 0x000fce0000000f00 */
.L_x_1039:
[----:B------:R-:W0:Y:S02]  /*2b70*/  LDS R2, [R0] ;  /* 0x0000000000027984 */ /* 0x000e240000000800 */
[----:B0-----:R-:W-:-:S05]  /*2b80*/  HADD2 R3, R2, R39 ;  /* 0x0000002702037230 */ /* 0x001fca0000000000 */
[----:B------:R-:W0:Y:S02]  /*2b90*/  ATOMS.CAST.SPIN P0, [R0], R2, R3 ;  /* 0x000000020000758d */ /* 0x000e240001800003 */
[----:B0-----:R-:W-:Y:S05]  /*2ba0*/  @!P0 BRA `(.L_x_1039) ;  /* 0xfffffffc00f08947 */ /* 0x001fea000383ffff */
[----:B------:R-:W-:Y:S05]  /*2bb0*/  BRA `(.L_x_1037) ;  /* 0x00000000000c7947 */ /* 0x000fea0003800000 */
.L_x_1038:
[----:B------:R-:W2:Y:S02]  /*2bc0*/  LD.E R0, desc[UR10][R4.64] ;  /* 0x0000000a04007980 */ /* 0x000ea4000c101900 */
[----:B--2---:R-:W-:-:S05]  /*2bd0*/  IADD3 R3, PT, PT, R39, R0, RZ ;  /* 0x0000000027037210 */ /* 0x004fca0007ffe0ff */
[----:B------:R0:W-:Y:S02]  /*2be0*/  ST.E desc[UR10][R4.64], R3 ;  /* 0x0000000304007985 */ /* 0x0001e4000c10190a */
.L_x_1037:
[----:B------:R-:W-:Y:S05]  /*2bf0*/  BSYNC.RECONVERGENT B0 ;  /* 0x0000000000007941 */ /* 0x000fea0003800200 */
.L_x_1036:
[----:B------:R1:W-:Y:S02]  /*2c00*/  ATOM.E.ADD.F16x2.RN.STRONG.GPU P0, RZ, desc[UR10][R4.64+0x4], R33 ;  /* 0x8000042104ff79a2 */ /* 0x0003e4000c10e10a */
[----:B-1----:R-:W-:Y:S05]  /*2c10*/  @P0 EXIT ;  /* 0x000000000000094d */ /* 0x002fea0003800000 */
[----:B------:R-:W1:Y:S02]  /*2c20*/  QSPC.E.S P0, RZ, [R4+0x4] ;  /* 0x0000040004ff73aa */ /* 0x000e640000000500 */
[----:B-1----:R-:W-:Y:S05]  /*2c30*/  @!P0 BRA `(.L_x_1040) ;  /* 0x00000000001c8947 */ /* 0x002fea0003800000 */
[----:B------:R-:W-:-:S04]  /*2c40*/  MOV R2, R4 ;  /* 0x0000000400027202 */ /* 0x000fc80000000f00 */
[----:B------:R-:W-:-:S07]  /*2c50*/  MOV R0, R2 ;  /* 0x0000000200007202 */ /* 0x000fce0000000f00 */
.L_x_1041:
[----:B------:R-:W0:Y:S02]  /*2c60*/  LDS R2, [R0+0x4] ;  /* 0x0000040000027984 */ /* 0x000e240000000800 */
[----:B0-----:R-:W-:-:S05]  /*2c70*/  HFMA2 R3, R2, 1, 1, R33 ;  /* 0x3c003c0002037831 */ /* 0x001fca0000000021 */
[----:B------:R-:W0:Y:S02]  /*2c80*/  ATOMS.CAST.SPIN P0, [R0+0x4], R2, R3 ;  /* 0x000004020000758d */ /* 0x000e240001800003 */
[----:B0-----:R-:W-:Y:S05]  /*2c90*/  @!P0 BRA `(.L_x_1041) ;  /* 0xfffffffc00f08947 */ /* 0x001fea000383ffff */
[----:B------:R-:W-:Y:S05]  /*2ca0*/  EXIT ;  /* 0x000000000000794d */ /* 0x000fea0003800000 */
.L_x_1040:
[----:B------:R-:W0:Y:S02]  /*2cb0*/  LD.E R0, desc[UR10][R4.64+0x4] ;  /* 0x0000040a04007980 */ /* 0x000e24000c101900 */
[----:B0-----:R-:W-:-:S05]  /*2cc0*/  IADD3 R3, PT, PT, R33, R0, RZ ;  /* 0x0000000021037210 */ /* 0x001fca0007ffe0ff */
[----:B------:R-:W-:Y:S01]  /*2cd0*/  ST.E desc[UR10][R4.64+0x4], R3 ;  /* 0x0000040304007985 */ /* 0x000fe2000c10190a */
[----:B------:R-:W-:Y:S05]  /*2ce0*/  EXIT ;  /* 0x000000000000794d */ /* 0x000fea0003800000 */
.L_x_1042:
        /* <DEDUP_REMOVED lines=9> */
.L_x_3309:


//--------------------- .text._Z28gemm_half_q_half_gptq_kernelILi1ELb0ELb1EEvPK6__halfPKjS4_S2_PS0_iiiiiPKtibS2_i --------------------------
	.section	.text._Z28gemm_half_q_half_gptq_kernelILi1ELb0ELb1EEvPK6__halfPKjS4_S2_PS0_iiiiiPKtibS2_i,"ax",@progbits
	.align	128
        .global         _Z28gemm_half_q_half_gptq_kernelILi1ELb0ELb1EEvPK6__halfPKjS4_S2_PS0_iiiiiPKtibS2_i
        .type           _Z28gemm_half_q_half_gptq_kernelILi1ELb0ELb1EEvPK6__halfPKjS4_S2_PS0_iiiiiPKtibS2_i,@function
        .size           _Z28gemm_half_q_half_gptq_kernelILi1ELb0ELb1EEvPK6__halfPKjS4_S2_PS0_iiiiiPKtibS2_i,(.L_x_3310 - _Z28gemm_half_q_half_gptq_kernelILi1ELb0ELb1EEvPK6__halfPKjS4_S2_PS0_iiiiiPKtibS2_i)
        .other          _Z28gemm_half_q_half_gptq_kernelILi1ELb0ELb1EEvPK6__halfPKjS4_S2_PS0_iiiiiPKtibS2_i,@"STO_CUDA_ENTRY STV_DEFAULT"
_Z28gemm_half_q_half_gptq_kernelILi1ELb0ELb1EEvPK6__halfPKjS4_S2_PS0_iiiiiPKtibS2_i:
.text._Z28gemm_half_q_half_gptq_kernelILi1ELb0ELb1EEvPK6__halfPKjS4_S2_PS0_iiiiiPKtibS2_i:
[----:B------:R-:W-:Y:S08]  /*0000*/  LDC R1, c[0x0][0x37c] ;  /* 0x0000df00ff017b82 */ /* 0x000ff00000000800 */
[----:B------:R-:W0:Y:S01]  /*0010*/  S2UR UR7, SR_CTAID.Z ;  /* 0x00000000000779c3 */ /* 0x000e220000002700 */
[----:B------:R-:W1:Y:S01]  /*0020*/  S2R R0, SR_TID.X ;  /* 0x0000000000007919 */ /* 0x000e620000002100 */
[----:B------:R-:W2:Y:S01]  /*0030*/  LDCU UR9, c[0x0][0x3ac] ;  /* 0x00007580ff0977ac */ /* 0x000ea20008000800 */
[----:B------:R-:W-:Y:S01]  /*0040*/  BSSY.RECONVERGENT B0, `(.L_x_1043) ;  /* 0x0000020000007945 */ /* 0x000fe20003800200 */
[----:B------:R-:W3:Y:S04]  /*0050*/  LDCU.64 UR12, c[0x0][0x358] ;  /* 0x00006b00ff0c77ac */ /* 0x000ee80008000a00 */
[----:B------:R-:W4:Y:S08]  /*0060*/  LDC R3, c[0x0][0x3b0] ;  /* 0x0000ec00ff037b82 */ /* 0x000f300000000800 */
[----:B------:R-:W5:Y:S01]  /*0070*/  S2UR UR6, SR_CTAID.X ;  /* 0x00000000000679c3 */ /* 0x000f620000002500 */
[----:B0-----:R-:W-:-:S07]  /*0080*/  USHF.L.U32 UR11, UR7, 0x7, URZ ;  /* 0x00000007070b7899 */ /* 0x001fce00080006ff */
[----:B------:R-:W0:Y:S01]  /*0090*/  S2UR UR8, SR_CTAID.Y ;  /* 0x00000000000879c3 */ /* 0x000e220000002600 */
[----:B------:R-:W-:Y:S02]  /*00a0*/  IMAD.U32 R2, RZ, RZ, UR11 ;  /* 0x0000000bff027e24 */ /* 0x000fe4000f8e00ff */
[----:B-1----:R-:W-:-:S03]  /*00b0*/  VIADD R13, R0, UR11 ;  /* 0x0000000b000d7c36 */ /* 0x002fc60008000000 */
[----:B----4-:R-:W-:-:S04]  /*00c0*/  VIADDMNMX R25, R2, 0x80, R3, PT ;  /* 0x0000008002197846 */ /* 0x010fc80003800103 */
[----:B------:R-:W-:Y:S01]  /*00d0*/  ISETP.GE.AND P0, PT, R13, R25, PT ;  /* 0x000000190d00720c */ /* 0x000fe20003f06270 */
[----:B-----5:R-:W-:-:S06]  /*00e0*/  USHF.L.U32 UR6, UR6, 0x9, URZ ;  /* 0x0000000906067899 */ /* 0x020fcc00080006ff */
[----:B------:R-:W-:-:S04]  /*00f0*/  LEA R5, R0, UR6, 0x2 ;  /* 0x0000000600057c11 */ /* 0x000fc8000f8e10ff */
[----:B--2---:R-:W-:Y:S02]  /*0100*/  ISETP.GE.AND P1, PT, R5, UR9, PT ;  /* 0x0000000905007c0c */ /* 0x004fe4000bf26270 */
[----:B0--3--:R-:W-:Y:S11]  /*0110*/  @P0 BRA `(.L_x_1044) ;  /* 0x0000000000480947 */ /* 0x009ff60003800000 */
        /* <DEDUP_REMOVED lines=18> */
.L_x_1044:
[----:B------:R-:W-:Y:S05]  /*0240*/  BSYNC.RECONVERGENT B0 ;  /* 0x0000000000007941 */ /* 0x000fea0003800200 */
.L_x_1043:
        /* <DEDUP_REMOVED lines=113> */
.L_x_1047:
        /* <DEDUP_REMOVED lines=50> */
.L_x_1046:
        /* <DEDUP_REMOVED lines=309> */
.L_x_1045:
[----:B------:R-:W0:Y:S01]  /*1fd0*/  LDC.64 R4, c[0x0][0x3a0] ;  /* 0x0000e800ff047b82 */ /* 0x000e220000000a00 */
[----:B------:R-:W-:Y:S01]  /*1fe0*/  HADD2 R29, R29.H0_H0, R29.H1_H1 ;  /* 0x3000001d1d1d7230 */ /* 0x000fe20000000800 */
[----:B------:R-:W-:Y:S01]  /*1ff0*/  LEA R3, R0, UR6, 0x2 ;  /* 0x0000000600037c11 */ /* 0x000fe2000f8e10ff */
        /* <DEDUP_REMOVED lines=16> */
.L_x_1051:
[----:B------:R-:W0:Y:S02]  /*2100*/  LDS R2, [R0] ;  /* 0x0000000000027984 */ /* 0x000e240000000800 */
[----:B0-----:R-:W-:-:S05]  /*2110*/  HADD2 R3, R2, R29 ;  /* 0x0000001d02037230 */ /* 0x001fca0000000000 */
[----:B------:R-:W0:Y:S02]  /*2120*/  ATOMS.CAST.SPIN P0, [R0], R2, R3 ;  /* 0x000000020000758d */ /* 0x000e240001800003 */
[----:B0-----:R-:W-:Y:S05]  /*2130*/  @!P0 BRA `(.L_x_1051) ;  /* 0xfffffffc00f08947 */ /* 0x001fea000383ffff */
[----:B------:R-:W-:Y:S05]  /*2140*/  BRA `(.L_x_1049) ;  /* 0x00000000000c7947 */ /* 0x000fea0003800000 */
.L_x_1050:
[----:B------:R-:W2:Y:S02]  /*2150*/  LD.E R0, desc[UR12][R4.64] ;  /* 0x0000000c04007980 */ /* 0x000ea4000c101900 */
[----:B--2---:R-:W-:-:S05]  /*2160*/  IMAD.IADD R3, R29, 0x1, R0 ;  /* 0x000000011d037824 */ /* 0x004fca00078e0200 */
[----:B------:R0:W-:Y:S02]  /*2170*/  ST.E desc[UR12][R4.64], R3 ;  /* 0x0000000304007985 */ /* 0x0001e4000c10190c */
.L_x_1049:
[----:B------:R-:W-:Y:S05]  /*2180*/  BSYNC.RECONVERGENT B0 ;  /* 0x0000000000007941 */ /* 0x000fea0003800200 */
.L_x_1048:
[----:B------:R1:W-:Y:S02]  /*2190*/  ATOM.E.ADD.F16x2.RN.STRONG.GPU P0, RZ, desc[UR12][R4.64+0x4], R27 ;  /* 0x8000041b04ff79a2 */ /* 0x0003e4000c10e10c */
[----:B-1----:R-:W-:Y:S05]  /*21a0*/  @P0 EXIT ;  /* 0x000000000000094d */ /* 0x002fea0003800000 */
[----:B------:R-:W1:Y:S02]  /*21b0*/  QSPC.E.S P0, RZ, [R4+0x4] ;  /* 0x0000040004ff73aa */ /* 0x000e640000000500 */
[----:B-1----:R-:W-:Y:S05]  /*21c0*/  @!P0 BRA `(.L_x_1052) ;  /* 0x00000000001c8947 */ /* 0x002fea0003800000 */
[----:B------:R-:W-:-:S05]  /*21d0*/  IMAD.MOV.U32 R2, RZ, RZ, R4 ;  /* 0x000000ffff027224 */ /* 0x000fca00078e0004 */
[----:B------:R-:W-:-:S07]  /*21e0*/  MOV R0, R2 ;  /* 0x0000000200007202 */ /* 0x000fce0000000f00 */
.L_x_1053:
[----:B------:R-:W0:Y:S02]  /*21f0*/  LDS R2, [R0+0x4] ;  /* 0x0000040000027984 */ /* 0x000e240000000800 */
[----:B0-----:R-:W-:-:S05]  /*2200*/  HFMA2 R3, R2, 1, 1, R27 ;  /* 0x3c003c0002037831 */ /* 0x001fca000000001b */
[----:B------:R-:W0:Y:S02]  /*2210*/  ATOMS.CAST.SPIN P0, [R0+0x4], R2, R3 ;  /* 0x000004020000758d */ /* 0x000e240001800003 */
[----:B0-----:R-:W-:Y:S05]  /*2220*/  @!P0 BRA `(.L_x_1053) ;  /* 0xfffffffc00f08947 */ /* 0x001fea000383ffff */
[----:B------:R-:W-:Y:S05]  /*2230*/  EXIT ;  /* 0x000000000000794d */ /* 0x000fea0003800000 */
.L_x_1052:
[----:B------:R-:W0:Y:S02]  /*2240*/  LD.E R0, desc[UR12][R4.64+0x4] ;  /* 0x0000040c04007980 */ /* 0x000e24000c101900 */
[----:B0-----:R-:W-:-:S05]  /*2250*/  IMAD.IADD R3, R27, 0x1, R0 ;  /* 0x000000011b037824 */ /* 0x001fca00078e0200 */
[----:B------:R-:W-:Y:S01]  /*2260*/  ST.E desc[UR12][R4.64+0x4], R3 ;  /* 0x0000040304007985 */ /* 0x000fe2000c10190c */
[----:B------:R-:W-:Y:S05]  /*2270*/  EXIT ;  /* 0x000000000000794d */ /* 0x000fea0003800000 */
.L_x_1054:
        /* <DEDUP_REMOVED lines=16> */
.L_x_3310:


//--------------------- .text._Z28gemm_half_q_half_gptq_kernelILi8ELb0ELb0EEvPK6__halfPKjS4_S2_PS0_iiiiiPKtibS2_i --------------------------
	.section	.text._Z28gemm_half_q_half_gptq_kernelILi8ELb0ELb0EEvPK6__halfPKjS4_S2_PS0_iiiiiPKtibS2_i,"ax",@progbits
	.align	128
        .global         _Z28gemm_half_q_half_gptq_kernelILi8ELb0ELb0EEvPK6__halfPKjS4_S2_PS0_iiiiiPKtibS2_i
        .type           _Z28gemm_half_q_half_gptq_kernelILi8ELb0ELb0EEvPK6__halfPKjS4_S2_PS0_iiiiiPKtibS2_i,@function
        .size           _Z28gemm_half_q_half_gptq_kernelILi8ELb0ELb0EEvPK6__halfPKjS4_S2_PS0_iiiiiPKtibS2_i,(.L_x_3311 - _Z28gemm_half_q_half_gptq_kernelILi8ELb0ELb0EEvPK6__halfPKjS4_S2_PS0_iiiiiPKtibS2_i)
        .other          _Z28gemm_half_q_half_gptq_kernelILi8ELb0ELb0EEvPK6__halfPKjS4_S2_PS0_iiiiiPKtibS2_i,@"STO_CUDA_ENTRY STV_DEFAULT"
_Z28gemm_half_q_half_gptq_kernelILi8ELb0ELb0EEvPK6__halfPKjS4_S2_PS0_iiiiiPKtibS2_i:
.text._Z28gemm_half_q_half_gptq_kernelILi8ELb0ELb0EEvPK6__halfPKjS4_S2_PS0_iiiiiPKtibS2_i:
        /* <DEDUP_REMOVED lines=83> */
.L_x_1057:
        /* <DEDUP_REMOVED lines=60> */
.L_x_1056:
[----:B------:R-:W-:Y:S05]  /*08f0*/  BSYNC.RECONVERGENT B0 ;  /* 0x0000000000007941 */ /* 0x000fea0003800200 */
.L_x_1055:
        /* <DEDUP_REMOVED lines=27> */
.L_x_1058:
        /* <DEDUP_REMOVED lines=110> */
.L_x_1061:
        /* <DEDUP_REMOVED lines=68> */
.L_x_1060:
        /* <DEDUP_REMOVED lines=878> */
.L_x_1059:
[----:B------:R-:W0:Y:S01]  /*4cb0*/  S2UR UR4, SR_CTAID.Y ;  /* 0x00000000000479c3 */ /* 0x000e220000002600 */
[----:B------:R-:W-:Y:S02]  /*4cc0*/  HADD2 R57, R57.H0_H0, R57.H1_H1 ;  /* 0x3000003939397230 */ /* 0x000fe40000000800 */
[----:B------:R-:W-:-:S05]  /*4cd0*/  HADD2 R58, R58.H0_H0, R58.H1_H1 ;  /* 0x3000003a3a3a7230 */ /* 0x000fca0000000800 */
[----:B------:R-:W1:Y:S01]  /*4ce0*/  LDC.64 R2, c[0x0][0x3a0] ;  /* 0x0000e800ff027b82 */ /* 0x000e620000000a00 */
[----:B------:R-:W-:Y:S01]  /*4cf0*/  PRMT R57, R57, 0x5410, R58 ;  /* 0x0000541039397816 */ /* 0x000fe2000000003a */
[----:B0-----:R-:W-:-:S05]  /*4d00*/  IMAD R5, R0, UR4, RZ ;  /* 0x0000000400057c24 */ /* 0x001fca000f8e02ff */
[----:B------:R-:W-:-:S05]  /*4d10*/  LEA R5, R5, R84, 0x3 ;  /* 0x0000005405057211 */ /* 0x000fca00078e18ff */
        /* <DEDUP_REMOVED lines=12> */
.L_x_1065:
[----:B------:R-:W0:Y:S02]  /*4de0*/  LDS R4, [R6] ;  /* 0x0000000006047984 */ /* 0x000e240000000800 */
[----:B0-----:R-:W-:-:S05]  /*4df0*/  HFMA2 R5, R4, 1, 1, R57 ;  /* 0x3c003c0004057831 */ /* 0x001fca0000000039 */
[----:B------:R-:W0:Y:S02]  /*4e00*/  ATOMS.CAST.SPIN P0, [R6], R4, R5 ;  /* 0x000000040600758d */ /* 0x000e240001800005 */
[----:B0-----:R-:W-:Y:S05]  /*4e10*/  @!P0 BRA `(.L_x_1065) ;  /* 0xfffffffc00f08947 */ /* 0x001fea000383ffff */
[----:B------:R-:W-:Y:S05]  /*4e20*/  BRA `(.L_x_1063) ;  /* 0x00000000000c7947 */ /* 0x000fea0003800000 */
.L_x_1064:
[----:B------:R-:W2:Y:S02]  /*4e30*/  LD.E R4, desc[UR10][R2.64] ;  /* 0x0000000a02047980 */ /* 0x000ea4000c101900 */
[----:B--2---:R-:W-:-:S05]  /*4e40*/  IADD3 R5, PT, PT, R57, R4, RZ ;  /* 0x0000000439057210 */ /* 0x004fca0007ffe0ff */
[----:B------:R0:W-:Y:S02]  /*4e50*/  ST.E desc[UR10][R2.64], R5 ;  /* 0x0000000502007985 */ /* 0x0001e4000c10190a */
.L_x_1063:
[----:B------:R-:W-:Y:S05]  /*4e60*/  BSYNC.RECONVERGENT B0 ;  /* 0x0000000000007941 */ /* 0x000fea0003800200 */
.L_x_1062:
        /* <DEDUP_REMOVED lines=8> */
.L_x_1069:
[----:B------:R-:W0:Y:S02]  /*4ef0*/  LDS R4, [R6+0x4] ;  /* 0x0000040006047984 */ /* 0x000e240000000800 */
[----:B0-----:R-:W-:-:S05]  /*4f00*/  HADD2 R5, R4, R56 ;  /* 0x0000003804057230 */ /* 0x001fca0000000000 */
[----:B------:R-:W0:Y:S02]  /*4f10*/  ATOMS.CAST.SPIN P0, [R6+0x4], R4, R5 ;  /* 0x000004040600758d */ /* 0x000e240001800005 */
[----:B0-----:R-:W-:Y:S05]  /*4f20*/  @!P0 BRA `(.L_x_1069) ;  /* 0xfffffffc00f08947 */ /* 0x001fea000383ffff */
[----:B------:R-:W-:Y:S05]  /*4f30*/  BRA `(.L_x_1067) ;  /* 0x00000000000c7947 */ /* 0x000fea0003800000 */
.L_x_1068:
[----:B------:R-:W0:Y:S02]  /*4f40*/  LD.E R4, desc[UR10][R2.64+0x4] ;  /* 0x0000040a02047980 */ /* 0x000e24000c101900 */
[----:B0-----:R-:W-:-:S05]  /*4f50*/  IADD3 R5, PT, PT, R56, R4, RZ ;  /* 0x0000000438057210 */ /* 0x001fca0007ffe0ff */
[----:B------:R1:W-:Y:S02]  /*4f60*/  ST.E desc[UR10][R2.64+0x4], R5 ;  /* 0x0000040502007985 */ /* 0x0003e4000c10190a */
.L_x_1067:
[----:B------:R-:W-:Y:S05]  /*4f70*/  BSYNC.RECONVERGENT B0 ;  /* 0x0000000000007941 */ /* 0x000fea0003800200 */
.L_x_1066:
[----:B------:R-:W-:Y:S02]  /*4f80*/  HADD2 R64, R64.H0_H0, R64.H1_H1 ;  /* 0x3000004040407230 */ /* 0x000fe40000000800 */
[----:B01----:R-:W-:-:S04]  /*4f90*/  IMAD.WIDE R2, R0, 0x2, R2 ;  /* 0x0000000200027825 */ /* 0x003fc800078e0202 */
[----:B------:R-:W-:-:S05]  /*4fa0*/  HADD2 R32, R65.H0_H0, R65.H1_H1 ;  /* 0x3000004141207230 */ /* 0x000fca0000000800 */
        /* <DEDUP_REMOVED lines=12> */
.L_x_1073:
[----:B------:R-:W0:Y:S02]  /*5070*/  LDS R4, [R6] ;  /* 0x0000000006047984 */ /* 0x000e240000000800 */
[----:B0-----:R-:W-:-:S05]  /*5080*/  HFMA2 R5, R4, 1, 1, R64 ;  /* 0x3c003c0004057831 */ /* 0x001fca0000000040 */
[----:B------:R-:W0:Y:S02]  /*5090*/  ATOMS.CAST.SPIN P0, [R6], R4, R5 ;  /* 0x000000040600758d */ /* 0x000e240001800005 */
[----:B0-----:R-:W-:Y:S05]  /*50a0*/  @!P0 BRA `(.L_x_1073) ;  /* 0xfffffffc00f08947 */ /* 0x001fea000383ffff */
[----:B------:R-:W-:Y:S05]  /*50b0*/  BRA `(.L_x_1071) ;  /* 0x00000000000c7947 */ /* 0x000fea0003800000 */
.L_x_1072:
[----:B------:R-:W2:Y:S02]  /*50c0*/  LD.E R4, desc[UR10][R2.64] ;  /* 0x0000000a02047980 */ /* 0x000ea4000c101900 */
[----:B--2---:R-:W-:-:S05]  /*50d0*/  IADD3 R5, PT, PT, R64, R4, RZ ;  /* 0x0000000440057210 */ /* 0x004fca0007ffe0ff */
[----:B------:R0:W-:Y:S02]  /*50e0*/  ST.E desc[UR10][R2.64], R5 ;  /* 0x0000000502007985 */ /* 0x0001e4000c10190a */
.L_x_1071:
[----:B------:R-:W-:Y:S05]  /*50f0*/  BSYNC.RECONVERGENT B0 ;  /* 0x0000000000007941 */ /* 0x000fea0003800200 */
.L_x_1070:
        /* <DEDUP_REMOVED lines=8> */
.L_x_1077:
[----:B------:R-:W0:Y:S02]  /*5180*/  LDS R4, [R6+0x4] ;  /* 0x0000040006047984 */ /* 0x000e240000000800 */
[----:B0-----:R-:W-:-:S05]  /*5190*/  HADD2 R5, R4, R66 ;  /* 0x0000004204057230 */ /* 0x001fca0000000000 */
[----:B------:R-:W0:Y:S02]  /*51a0*/  ATOMS.CAST.SPIN P0, [R6+0x4], R4, R5 ;  /* 0x000004040600758d */ /* 0x000e240001800005 */
[----:B0-----:R-:W-:Y:S05]  /*51b0*/  @!P0 BRA `(.L_x_1077) ;  /* 0xfffffffc00f08947 */ /* 0x001fea000383ffff */
[----:B------:R-:W-:Y:S05]  /*51c0*/  BRA `(.L_x_1075) ;  /* 0x00000000000c7947 */ /* 0x000fea0003800000 */
.L_x_1076:
[----:B------:R-:W0:Y:S02]  /*51d0*/  LD.E R4, desc[UR10][R2.64+0x4] ;  /* 0x0000040a02047980 */ /* 0x000e24000c101900 */
[----:B0-----:R-:W-:-:S05]  /*51e0*/  IADD3 R5, PT, PT, R66, R4, RZ ;  /* 0x0000000442057210 */ /* 0x001fca0007ffe0ff */
[----:B------:R1:W-:Y:S02]  /*51f0*/  ST.E desc[UR10][R2.64+0x4], R5 ;  /* 0x0000040502007985 */ /* 0x0003e4000c10190a */
.L_x_1075:
[----:B------:R-:W-:Y:S05]  /*5200*/  BSYNC.RECONVERGENT B0 ;  /* 0x0000000000007941 */ /* 0x000fea0003800200 */
.L_x_1074:
        /* <DEDUP_REMOVED lines=15> */
.L_x_1081:
[----:B------:R-:W0:Y:S02]  /*5300*/  LDS R2, [R6] ;  /* 0x0000000006027984 */ /* 0x000e240000000800 */
[----:B0-----:R-:W-:-:S05]  /*5310*/  HFMA2 R3, R2, 1, 1, R68 ;  /* 0x3c003c0002037831 */ /* 0x001fca0000000044 */
[----:B------:R-:W0:Y:S02]  /*5320*/  ATOMS.CAST.SPIN P0, [R6], R2, R3 ;  /* 0x000000020600758d */ /* 0x000e240001800003 */
[----:B0-----:R-:W-:Y:S05]  /*5330*/  @!P0 BRA `(.L_x_1081) ;  /* 0xfffffffc00f08947 */ /* 0x001fea000383ffff */
[----:B------:R-:W-:Y:S05]  /*5340*/  BRA `(.L_x_1079) ;  /* 0x00000000000c7947 */ /* 0x000fea0003800000 */
.L_x_1080:
[----:B------:R-:W2:Y:S02]  /*5350*/  LD.E R2, desc[UR10][R4.64] ;  /* 0x0000000a04027980 */ /* 0x000ea4000c101900 */
[----:B--2---:R-:W-:-:S05]  /*5360*/  IADD3 R3, PT, PT, R68, R2, RZ ;  /* 0x0000000244037210 */ /* 0x004fca0007ffe0ff */
[----:B------:R0:W-:Y:S02]  /*5370*/  ST.E desc[UR10][R4.64], R3 ;  /* 0x0000000304007985 */ /* 0x0001e4000c10190a */
.L_x_1079:
[----:B------:R-:W-:Y:S05]  /*5380*/  BSYNC.RECONVERGENT B0 ;  /* 0x0000000000007941 */ /* 0x000fea0003800200 */
.L_x_1078:
        /* <DEDUP_REMOVED lines=8> */
.L_x_1085:
[----:B------:R-:W0:Y:S02]  /*5410*/  LDS R2, [R6+0x4] ;  /* 0x0000040006027984 */ /* 0x000e240000000800 */
[----:B0-----:R-:W-:-:S05]  /*5420*/  HADD2 R3, R2, R70 ;  /* 0x0000004602037230 */ /* 0x001fca0000000000 */
[----:B------:R-:W0:Y:S02]  /*5430*/  ATOMS.CAST.SPIN P0, [R6+0x4], R2, R3 ;  /* 0x000004020600758d */ /* 0x000e240001800003 */
[----:B0-----:R-:W-:Y:S05]  /*5440*/  @!P0 BRA `(.L_x_1085) ;  /* 0xfffffffc00f08947 */ /* 0x001fea000383ffff */
[----:B------:R-:W-:Y:S05]  /*5450*/  BRA `(.L_x_1083) ;  /* 0x00000000000c7947 */ /* 0x000fea0003800000 */
.L_x_1084:
[----:B------:R-:W0:Y:S02]  /*5460*/  LD.E R2, desc[UR10][R4.64+0x4] ;  /* 0x0000040a04027980 */ /* 0x000e24000c101900 */
[----:B0-----:R-:W-:-:S05]  /*5470*/  IADD3 R3, PT, PT, R70, R2, RZ ;  /* 0x0000000246037210 */ /* 0x001fca0007ffe0ff */
[----:B------:R1:W-:Y:S02]  /*5480*/  ST.E desc[UR10][R4.64+0x4], R3 ;  /* 0x0000040304007985 */ /* 0x0003e4000c10190a */
.L_x_1083:
[----:B------:R-:W-:Y:S05]  /*5490*/  BSYNC.RECONVERGENT B0 ;  /* 0x0000000000007941 */ /* 0x000fea0003800200 */
.L_x_1082:
        /* <DEDUP_REMOVED lines=15> */
.L_x_1089:
[----:B------:R-:W0:Y:S02]  /*5590*/  LDS R2, [R6] ;  /* 0x0000000006027984 */ /* 0x000e240000000800 */
[----:B0-----:R-:W-:-:S05]  /*55a0*/  HFMA2 R3, R2, 1, 1, R62 ;  /* 0x3c003c0002037831 */ /* 0x001fca000000003e */
[----:B------:R-:W0:Y:S02]  /*55b0*/  ATOMS.CAST.SPIN P0, [R6], R2, R3 ;  /* 0x000000020600758d */ /* 0x000e240001800003 */
[----:B0-----:R-:W-:Y:S05]  /*55c0*/  @!P0 BRA `(.L_x_1089) ;  /* 0xfffffffc00f08947 */ /* 0x001fea000383ffff */
[----:B------:R-:W-:Y:S05]  /*55d0*/  BRA `(.L_x_1087) ;  /* 0x00000000000c7947 */ /* 0x000fea0003800000 */
.L_x_1088:
[----:B------:R-:W2:Y:S02]  /*55e0*/  LD.E R2, desc[UR10][R4.64] ;  /* 0x0000000a04027980 */ /* 0x000ea4000c101900 */
[----:B--2---:R-:W-:-:S05]  /*55f0*/  IADD3 R3, PT, PT, R62, R2, RZ ;  /* 0x000000023e037210 */ /* 0x004fca0007ffe0ff */
[----:B------:R0:W-:Y:S02]  /*5600*/  ST.E desc[UR10][R4.64], R3 ;  /* 0x0000000304007985 */ /* 0x0001e4000c10190a */
.L_x_1087:
[----:B------:R-:W-:Y:S05]  /*5610*/  BSYNC.RECONVERGENT B0 ;  /* 0x0000000000007941 */ /* 0x000fea0003800200 */
.L_x_1086:
        /* <DEDUP_REMOVED lines=8> */
.L_x_1093:
[----:B------:R-:W0:Y:S02]  /*56a0*/  LDS R2, [R6+0x4] ;  /* 0x0000040006027984 */ /* 0x000e240000000800 */
[----:B0-----:R-:W-:-:S05]  /*56b0*/  HADD2 R3, R2, R60 ;  /* 0x0000003c02037230 */ /* 0x001fca0000000000 */
[----:B------:R-:W0:Y:S02]  /*56c0*/  ATOMS.CAST.SPIN P0, [R6+0x4], R2, R3 ;  /* 0x000004020600758d */ /* 0x000e240001800003 */
[----:B0-----:R-:W-:Y:S05]  /*56d0*/  @!P0 BRA `(.L_x_1093) ;  /* 0xfffffffc00f08947 */ /* 0x001fea000383ffff */
[----:B------:R-:W-:Y:S05]  /*56e0*/  BRA `(.L_x_1091) ;  /* 0x00000000000c7947 */ /* 0x000fea0003800000 */
.L_x_1092:
[----:B------:R-:W0:Y:S02]  /*56f0*/  LD.E R2, desc[UR10][R4.64+0x4] ;  /* 0x0000040a04027980 */ /* 0x000e24000c101900 */
[----:B0-----:R-:W-:-:S05]  /*5700*/  IADD3 R3, PT, PT, R60, R2, RZ ;  /* 0x000000023c037210 */ /* 0x001fca0007ffe0ff */
[----:B------:R1:W-:Y:S02]  /*5710*/  ST.E desc[UR10][R4.64+0x4], R3 ;  /* 0x0000040304007985 */ /* 0x0003e4000c10190a */
.L_x_1091:
[----:B------:R-:W-:Y:S05]  /*5720*/  BSYNC.RECONVERGENT B0 ;  /* 0x0000000000007941 */ /* 0x000fea0003800200 */
.L_x_1090:
        /* <DEDUP_REMOVED lines=15> */
.L_x_1097:
[----:B------:R-:W0:Y:S02]  /*5820*/  LDS R2, [R6] ;  /* 0x0000000006027984 */ /* 0x000e240000000800 */
[----:B0-----:R-:W-:-:S05]  /*5830*/  HFMA2 R3, R2, 1, 1, R71 ;  /* 0x3c003c0002037831 */ /* 0x001fca0000000047 */
[----:B------:R-:W0:Y:S02]  /*5840*/  ATOMS.CAST.SPIN P0, [R6], R2, R3 ;  /* 0x000000020600758d */ /* 0x000e240001800003 */
[----:B0-----:R-:W-:Y:S05]  /*5850*/  @!P0 BRA `(.L_x_1097) ;  /* 0xfffffffc00f08947 */ /* 0x001fea000383ffff */
[----:B------:R-:W-:Y:S05]  /*5860*/  BRA `(.L_x_1095) ;  /* 0x00000000000c7947 */ /* 0x000fea0003800000 */
.L_x_1096:
[----:B------:R-:W2:Y:S02]  /*5870*/  LD.E R2, desc[UR10][R4.64] ;  /* 0x0000000a04027980 */ /* 0x000ea4000c101900 */
[----:B--2---:R-:W-:-:S05]  /*5880*/  IADD3 R3, PT, PT, R71, R2, RZ ;  /* 0x0000000247037210 */ /* 0x004fca0007ffe0ff */
[----:B------:R0:W-:Y:S02]  /*5890*/  ST.E desc[UR10][R4.64], R3 ;  /* 0x0000000304007985 */ /* 0x0001e4000c10190a */
.L_x_1095:
[----:B------:R-:W-:Y:S05]  /*58a0*/  BSYNC.RECONVERGENT B0 ;  /* 0x0000000000007941 */ /* 0x000fea0003800200 */
.L_x_1094:
        /* <DEDUP_REMOVED lines=8> */
.L_x_1101:
[----:B------:R-:W0:Y:S02]  /*5930*/  LDS R2, [R6+0x4] ;  /* 0x0000040006027984 */ /* 0x000e240000000800 */
[----:B0-----:R-:W-:-:S05]  /*5940*/  HADD2 R3, R2, R73 ;  /* 0x0000004902037230 */ /* 0x001fca0000000000 */
[----:B------:R-:W0:Y:S02]  /*5950*/  ATOMS.CAST.SPIN P0, [R6+0x4], R2, R3 ;  /* 0x000004020600758d */ /* 0x000e240001800003 */
[----:B0-----:R-:W-:Y:S05]  /*5960*/  @!P0 BRA `(.L_x_1101) ;  /* 0xfffffffc00f08947 */ /* 0x001fea000383ffff */
[----:B------:R-:W-:Y:S05]  /*5970*/  BRA `(.L_x_1099) ;  /* 0x00000000000c7947 */ /* 0x000fea0003800000 */
.L_x_1100:
[----:B------:R-:W0:Y:S02]  /*5980*/  LD.E R2, desc[UR10][R4.64+0x4] ;  /* 0x0000040a04027980 */ /* 0x000e24000c101900 */
[----:B0-----:R-:W-:-:S05]  /*5990*/  IADD3 R3, PT, PT, R73, R2, RZ ;  /* 0x0000000249037210 */ /* 0x001fca0007ffe0ff */
[----:B------:R1:W-:Y:S02]  /*59a0*/  ST.E desc[UR10][R4.64+0x4], R3 ;  /* 0x0000040304007985 */ /* 0x0003e4000c10190a */
.L_x_1099:
[----:B------:R-:W-:Y:S05]  /*59b0*/  BSYNC.RECONVERGENT B0 ;  /* 0x0000000000007941 */ /* 0x000fea0003800200 */
.L_x_1098:
        /* <DEDUP_REMOVED lines=15> */
.L_x_1105:
[----:B------:R-:W0:Y:S02]  /*5ab0*/  LDS R2, [R6] ;  /* 0x0000000006027984 */ /* 0x000e240000000800 */
[----:B0-----:R-:W-:-:S05]  /*5ac0*/  HFMA2 R3, R2, 1, 1, R7 ;  /* 0x3c003c0002037831 */ /* 0x001fca0000000007 */
[----:B------:R-:W0:Y:S02]  /*5ad0*/  ATOMS.CAST.SPIN P0, [R6], R2, R3 ;  /* 0x000000020600758d */ /* 0x000e240001800003 */
[----:B0-----:R-:W-:Y:S05]  /*5ae0*/  @!P0 BRA `(.L_x_1105) ;  /* 0xfffffffc00f08947 */ /* 0x001fea000383ffff */
[----:B------:R-:W-:Y:S05]  /*5af0*/  BRA `(.L_x_1103) ;  /* 0x00000000000c7947 */ /* 0x000fea0003800000 */
.L_x_1104:
[----:B------:R-:W2:Y:S02]  /*5b00*/  LD.E R2, desc[UR10][R4.64] ;  /* 0x0000000a04027980 */ /* 0x000ea4000c101900 */
[----:B--2---:R-:W-:-:S05]  /*5b10*/  IADD3 R3, PT, PT, R7, R2, RZ ;  /* 0x0000000207037210 */ /* 0x004fca0007ffe0ff */
[----:B------:R0:W-:Y:S02]  /*5b20*/  ST.E desc[UR10][R4.64], R3 ;  /* 0x0000000304007985 */ /* 0x0001e4000c10190a */
.L_x_1103:
[----:B------:R-:W-:Y:S05]  /*5b30*/  BSYNC.RECONVERGENT B0 ;  /* 0x0000000000007941 */ /* 0x000fea0003800200 */
.L_x_1102:
        /* <DEDUP_REMOVED lines=8> */
.L_x_1109:
[----:B------:R-:W0:Y:S02]  /*5bc0*/  LDS R2, [R6+0x4] ;  /* 0x0000040006027984 */ /* 0x000e240000000800 */
[----:B0-----:R-:W-:-:S05]  /*5bd0*/  HADD2 R3, R2, R53 ;  /* 0x0000003502037230 */ /* 0x001fca0000000000 */
[----:B------:R-:W0:Y:S02]  /*5be0*/  ATOMS.CAST.SPIN P0, [R6+0x4], R2, R3 ;  /* 0x000004020600758d */ /* 0x000e240001800003 */
[----:B0-----:R-:W-:Y:S05]  /*5bf0*/  @!P0 BRA `(.L_x_1109) ;  /* 0xfffffffc00f08947 */ /* 0x001fea000383ffff */
[----:B------:R-:W-:Y:S05]  /*5c00*/  BRA `(.L_x_1107) ;  /* 0x00000000000c7947 */ /* 0x000fea0003800000 */
.L_x_1108:
[----:B------:R-:W0:Y:S02]  /*5c10*/  LD.E R2, desc[UR10][R4.64+0x4] ;  /* 0x0000040a04027980 */ /* 0x000e24000c101900 */
[----:B0-----:R-:W-:-:S05]  /*5c20*/  IADD3 R3, PT, PT, R53, R2, RZ ;  /* 0x0000000235037210 */ /* 0x001fca0007ffe0ff */
[----:B------:R1:W-:Y:S02]  /*5c30*/  ST.E desc[UR10][R4.64+0x4], R3 ;  /* 0x0000040304007985 */ /* 0x0003e4000c10190a */
.L_x_1107:
[----:B------:R-:W-:Y:S05]  /*5c40*/  BSYNC.RECONVERGENT B0 ;  /* 0x0000000000007941 */ /* 0x000fea0003800200 */
.L_x_1106:
        /* <DEDUP_REMOVED lines=15> */
.L_x_1113:
[----:B------:R-:W0:Y:S02]  /*5d40*/  LDS R2, [R6] ;  /* 0x0000000006027984 */ /* 0x000e240000000800 */
[----:B0-----:R-:W-:-:S05]  /*5d50*/  HFMA2 R3, R2, 1, 1, R51 ;  /* 0x3c003c0002037831 */ /* 0x001fca0000000033 */
[----:B------:R-:W0:Y:S02]  /*5d60*/  ATOMS.CAST.SPIN P0, [R6], R2, R3 ;  /* 0x000000020600758d */ /* 0x000e240001800003 */
[----:B0-----:R-:W-:Y:S05]  /*5d70*/  @!P0 BRA `(.L_x_1113) ;  /* 0xfffffffc00f08947 */ /* 0x001fea000383ffff */
[----:B------:R-:W-:Y:S05]  /*5d80*/  BRA `(.L_x_1111) ;  /* 0x00000000000c7947 */ /* 0x000fea0003800000 */
.L_x_1112:
[----:B------:R-:W2:Y:S02]  /*5d90*/  LD.E R2, desc[UR10][R4.64] ;  /* 0x0000000a04027980 */ /* 0x000ea4000c101900 */
[----:B--2---:R-:W-:-:S05]  /*5da0*/  IADD3 R3, PT, PT, R51, R2, RZ ;  /* 0x0000000233037210 */ /* 0x004fca0007ffe0ff */
[----:B------:R0:W-:Y:S02]  /*5db0*/  ST.E desc[UR10][R4.64], R3 ;  /* 0x0000000304007985 */ /* 0x0001e4000c10190a */
.L_x_1111:
[----:B------:R-:W-:Y:S05]  /*5dc0*/  BSYNC.RECONVERGENT B0 ;  /* 0x0000000000007941 */ /* 0x000fea0003800200 */
.L_x_1110:
        /* <DEDUP_REMOVED lines=8> */
.L_x_1117:
[----:B------:R-:W0:Y:S02]  /*5e50*/  LDS R2, [R6+0x4] ;  /* 0x0000040006027984 */ /* 0x000e240000000800 */
[----:B0-----:R-:W-:-:S05]  /*5e60*/  HADD2 R3, R2, R49 ;  /* 0x0000003102037230 */ /* 0x001fca0000000000 */
[----:B------:R-:W0:Y:S02]  /*5e70*/  ATOMS.CAST.SPIN P0, [R6+0x4], R2, R3 ;  /* 0x000004020600758d */ /* 0x000e240001800003 */
[----:B0-----:R-:W-:Y:S05]  /*5e80*/  @!P0 BRA `(.L_x_1117) ;  /* 0xfffffffc00f08947 */ /* 0x001fea000383ffff */
[----:B------:R-:W-:Y:S05]  /*5e90*/  BRA `(.L_x_1115) ;  /* 0x00000000000c7947 */ /* 0x000fea0003800000 */
.L_x_1116:
[----:B------:R-:W0:Y:S02]  /*5ea0*/  LD.E R2, desc[UR10][R4.64+0x4] ;  /* 0x0000040a04027980 */ /* 0x000e24000c101900 */
[----:B0-----:R-:W-:-:S05]  /*5eb0*/  IADD3 R3, PT, PT, R49, R2, RZ ;  /* 0x0000000231037210 */ /* 0x001fca0007ffe0ff */
[----:B------:R1:W-:Y:S02]  /*5ec0*/  ST.E desc[UR10][R4.64+0x4], R3 ;  /* 0x0000040304007985 */ /* 0x0003e4000c10190a */
.L_x_1115:
[----:B------:R-:W-:Y:S05]  /*5ed0*/  BSYNC.RECONVERGENT B0 ;  /* 0x0000000000007941 */ /* 0x000fea0003800200 */
.L_x_1114:
        /* <DEDUP_REMOVED lines=15> */
.L_x_1121:
[----:B------:R-:W0:Y:S02]  /*5fd0*/  LDS R2, [R0] ;  /* 0x0000000000027984 */ /* 0x000e240000000800 */
[----:B0-----:R-:W-:-:S05]  /*5fe0*/  HFMA2 R3, R2, 1, 1, R91 ;  /* 0x3c003c0002037831 */ /* 0x001fca000000005b */
[----:B------:R-:W0:Y:S02]  /*5ff0*/  ATOMS.CAST.SPIN P0, [R0], R2, R3 ;  /* 0x000000020000758d */ /* 0x000e240001800003 */
[----:B0-----:R-:W-:Y:S05]  /*6000*/  @!P0 BRA `(.L_x_1121) ;  /* 0xfffffffc00f08947 */ /* 0x001fea000383ffff */
[----:B------:R-:W-:Y:S05]  /*6010*/  BRA `(.L_x_1119) ;  /* 0x00000000000c7947 */ /* 0x000fea0003800000 */
.L_x_1120:
[----:B------:R-:W2:Y:S02]  /*6020*/  LD.E R0, desc[UR10][R4.64] ;  /* 0x0000000a04007980 */ /* 0x000ea4000c101900 */
[----:B--2---:R-:W-:-:S05]  /*6030*/  IADD3 R3, PT, PT, R91, R0, RZ ;  /* 0x000000005b037210 */ /* 0x004fca0007ffe0ff */
[----:B------:R0:W-:Y:S02]  /*6040*/  ST.E desc[UR10][R4.64], R3 ;  /* 0x0000000304007985 */ /* 0x0001e4000c10190a */
.L_x_1119:
[----:B------:R-:W-:Y:S05]  /*6050*/  BSYNC.RECONVERGENT B0 ;  /* 0x0000000000007941 */ /* 0x000fea0003800200 */
.L_x_1118:
[----:B------:R1:W-:Y:S02]  /*6060*/  ATOM.E.ADD.F16x2.RN.STRONG.GPU P0, RZ, desc[UR10][R4.64+0x4], R89 ;  /* 0x8000045904ff79a2 */ /* 0x0003e4000c10e10a */
[----:B-1----:R-:W-:Y:S05]  /*6070*/  @P0 EXIT ;  /* 0x000000000000094d */ /* 0x002fea0003800000 */
[----:B------:R-:W1:Y:S02]  /*6080*/  QSPC.E.S P0, RZ, [R4+0x4] ;  /* 0x0000040004ff73aa */ /* 0x000e640000000500 */
[----:B-1----:R-:W-:Y:S05]  /*6090*/  @!P0 BRA `(.L_x_1122) ;  /* 0x0000000000208947 */ /* 0x002fea0003800000 */
[----:B------:R-:W-:Y:S02]  /*60a0*/  MOV R2, R4 ;  /* 0x0000000400027202 */ /* 0x000fe40000000f00 */
[----:B------:R-:W-:Y:S02]  /*60b0*/  PRMT R89, R89, 0x5410, R88 ;  /* 0x0000541059597816 */ /* 0x000fe40000000058 */
[----:B------:R-:W-:-:S07]  /*60c0*/  MOV R0, R2 ;  /* 0x0000000200007202 */ /* 0x000fce0000000f00 */
.L_x_1123:
[----:B------:R-:W0:Y:S02]  /*60d0*/  LDS R2, [R0+0x4] ;  /* 0x0000040000027984 */ /* 0x000e240000000800 */
[----:B0-----:R-:W-:-:S05]  /*60e0*/  HADD2 R3, R2, R89 ;  /* 0x0000005902037230 */ /* 0x001fca0000000000 */
[----:B------:R-:W0:Y:S02]  /*60f0*/  ATOMS.CAST.SPIN P0, [R0+0x4], R2, R3 ;  /* 0x000004020000758d */ /* 0x000e240001800003 */
[----:B0-----:R-:W-:Y:S05]  /*6100*/  @!P0 BRA `(.L_x_1123) ;  /* 0xfffffffc00f08947 */ /* 0x001fea000383ffff */
[----:B------:R-:W-:Y:S05]  /*6110*/  EXIT ;  /* 0x000000000000794d */ /* 0x000fea0003800000 */
.L_x_1122:
[----:B------:R-:W0:Y:S02]  /*6120*/  LD.E R0, desc[UR10][R4.64+0x4] ;  /* 0x0000040a04007980 */ /* 0x000e24000c101900 */
[----:B0-----:R-:W-:-:S05]  /*6130*/  IADD3 R3, PT, PT, R89, R0, RZ ;  /* 0x0000000059037210 */ /* 0x001fca0007ffe0ff */
[----:B------:R-:W-:Y:S01]  /*6140*/  ST.E desc[UR10][R4.64+0x4], R3 ;  /* 0x0000040304007985 */ /* 0x000fe2000c10190a */
[----:B------:R-:W-:Y:S05]  /*6150*/  EXIT ;  /* 0x000000000000794d */ /* 0x000fea0003800000 */
.L_x_1124:
        /* <DEDUP_REMOVED lines=10> */
.L_x_3311:


//--------------------- .text._Z28gemm_half_q_half_gptq_kernelILi7ELb0ELb0EEvPK6__halfPKjS4_S2_PS0_iiiiiPKtibS2_i --------------------------
	.section	.text._Z28gemm_half_q_half_gptq_kernelILi7ELb0ELb0EEvPK6__halfPKjS4_S2_PS0_iiiiiPKtibS2_i,"ax",@progbits
	.align	128
        .global         _Z28gemm_half_q_half_gptq_kernelILi7ELb0ELb0EEvPK6__halfPKjS4_S2_PS0_iiiiiPKtibS2_i
        .type           _Z28gemm_half_q_half_gptq_kernelILi7ELb0ELb0EEvPK6__halfPKjS4_S2_PS0_iiiiiPKtibS2_i,@function
        .size           _Z28gemm_half_q_half_gptq_kernelILi7ELb0ELb0EEvPK6__halfPKjS4_S2_PS0_iiiiiPKtibS2_i,(.L_x_3312 - _Z28gemm_half_q_half_gptq_kernelILi7ELb0ELb0EEvPK6__halfPKjS4_S2_PS0_iiiiiPKtibS2_i)
        .other          _Z28gemm_half_q_half_gptq_kernelILi7ELb0ELb0EEvPK6__halfPKjS4_S2_PS0_iiiiiPKtibS2_i,@"STO_CUDA_ENTRY STV_DEFAULT"
_Z28gemm_half_q_half_gptq_kernelILi7ELb0ELb0EEvPK6__halfPKjS4_S2_PS0_iiiiiPKtibS2_i:
.text._Z28gemm_half_q_half_gptq_kernelILi7ELb0ELb0EEvPK6__halfPKjS4_S2_PS0_iiiiiPKtibS2_i:
        /* <DEDUP_REMOVED lines=75> */
.L_x_1127:
        /* <DEDUP_REMOVED lines=53> */
.L_x_1126:
[----:B------:R-:W-:Y:S05]  /*0800*/  BSYNC.RECONVERGENT B0 ;  /* 0x0000000000007941 */ /* 0x000fea0003800200 */
.L_x_1125:
        /* <DEDUP_REMOVED lines=64> */
.L_x_1128:
        /* <DEDUP_REMOVED lines=69> */
.L_x_1131:
        /* <DEDUP_REMOVED lines=65> */
.L_x_1130:
        /* <DEDUP_REMOVED lines=794> */
.L_x_1129:
[----:B------:R-:W0:Y:S01]  /*4610*/  LDC.64 R2, c[0x0][0x3a0] ;  /* 0x0000e800ff027b82 */ /* 0x000e220000000a00 */
[----:B------:R-:W-:Y:S02]  /*4620*/  HADD2 R55, R55.H0_H0, R55.H1_H1 ;  /* 0x3000003737377230 */ /* 0x000fe40000000800 */
[----:B------:R-:W-:Y:S02]  /*4630*/  IMAD R85, R0, UR4, R85 ;  /* 0x0000000400557c24 */ /* 0x000fe4000f8e0255 */
        /* <DEDUP_REMOVED lines=14> */
.L_x_1135:
[----:B------:R-:W0:Y:S02]  /*4720*/  LDS R4, [R6] ;  /* 0x0000000006047984 */ /* 0x000e240000000800 */
[----:B0-----:R-:W-:-:S05]  /*4730*/  HFMA2 R5, R4, 1, 1, R55 ;  /* 0x3c003c0004057831 */ /* 0x001fca0000000037 */
[----:B------:R-:W0:Y:S02]  /*4740*/  ATOMS.CAST.SPIN P0, [R6], R4, R5 ;  /* 0x000000040600758d */ /* 0x000e240001800005 */
[----:B0-----:R-:W-:Y:S05]  /*4750*/  @!P0 BRA `(.L_x_1135) ;  /* 0xfffffffc00f08947 */ /* 0x001fea000383ffff */
[----:B------:R-:W-:Y:S05]  /*4760*/  BRA `(.L_x_1133) ;  /* 0x00000000000c7947 */ /* 0x000fea0003800000 */
.L_x_1134:
[----:B------:R-:W2:Y:S02]  /*4770*/  LD.E R4, desc[UR8][R2.64] ;  /* 0x0000000802047980 */ /* 0x000ea4000c101900 */
[----:B--2---:R-:W-:-:S05]  /*4780*/  IADD3 R5, PT, PT, R55, R4, RZ ;  /* 0x0000000437057210 */ /* 0x004fca0007ffe0ff */
[----:B------:R0:W-:Y:S02]  /*4790*/  ST.E desc[UR8][R2.64], R5 ;  /* 0x0000000502007985 */ /* 0x0001e4000c101908 */
.L_x_1133:
[----:B------:R-:W-:Y:S05]  /*47a0*/  BSYNC.RECONVERGENT B0 ;  /* 0x0000000000007941 */ /* 0x000fea0003800200 */
.L_x_1132:
        /* <DEDUP_REMOVED lines=8> */
.L_x_1139:
[----:B------:R-:W0:Y:S02]  /*4830*/  LDS R4, [R6+0x4] ;  /* 0x0000040006047984 */ /* 0x000e240000000800 */
[----:B0-----:R-:W-:-:S05]  /*4840*/  HADD2 R5, R4, R57 ;  /* 0x0000003904057230 */ /* 0x001fca0000000000 */
[----:B------:R-:W0:Y:S02]  /*4850*/  ATOMS.CAST.SPIN P0, [R6+0x4], R4, R5 ;  /* 0x000004040600758d */ /* 0x000e240001800005 */
[----:B0-----:R-:W-:Y:S05]  /*4860*/  @!P0 BRA `(.L_x_1139) ;  /* 0xfffffffc00f08947 */ /* 0x001fea000383ffff */
[----:B------:R-:W-:Y:S05]  /*4870*/  BRA `(.L_x_1137) ;  /* 0x00000000000c7947 */ /* 0x000fea0003800000 */
.L_x_1138:
[----:B------:R-:W0:Y:S02]  /*4880*/  LD.E R4, desc[UR8][R2.64+0x4] ;  /* 0x0000040802047980 */ /* 0x000e24000c101900 */
[----:B0-----:R-:W-:-:S05]  /*4890*/  IADD3 R5, PT, PT, R57, R4, RZ ;  /* 0x0000000439057210 */ /* 0x001fca0007ffe0ff */
[----:B------:R1:W-:Y:S02]  /*48a0*/  ST.E desc[UR8][R2.64+0x4], R5 ;  /* 0x0000040502007985 */ /* 0x0003e4000c101908 */
.L_x_1137:
[----:B------:R-:W-:Y:S05]  /*48b0*/  BSYNC.RECONVERGENT B0 ;  /* 0x0000000000007941 */ /* 0x000fea0003800200 */
.L_x_1136:
        /* <DEDUP_REMOVED lines=15> */
.L_x_1143:
[----:B------:R-:W0:Y:S02]  /*49b0*/  LDS R2, [R6] ;  /* 0x0000000006027984 */ /* 0x000e240000000800 */
[----:B0-----:R-:W-:-:S05]  /*49c0*/  HFMA2 R3, R2, 1, 1, R59 ;  /* 0x3c003c0002037831 */ /* 0x001fca000000003b */
[----:B------:R-:W0:Y:S02]  /*49d0*/  ATOMS.CAST.SPIN P0, [R6], R2, R3 ;  /* 0x000000020600758d */ /* 0x000e240001800003 */
[----:B0-----:R-:W-:Y:S05]  /*49e0*/  @!P0 BRA `(.L_x_1143) ;  /* 0xfffffffc00f08947 */ /* 0x001fea000383ffff */
[----:B------:R-:W-:Y:S05]  /*49f0*/  BRA `(.L_x_1141) ;  /* 0x00000000000c7947 */ /* 0x000fea0003800000 */
.L_x_1142:
[----:B------:R-:W2:Y:S02]  /*4a00*/  LD.E R2, desc[UR8][R4.64] ;  /* 0x0000000804027980 */ /* 0x000ea4000c101900 */
[----:B--2---:R-:W-:-:S05]  /*4a10*/  IADD3 R3, PT, PT, R59, R2, RZ ;  /* 0x000000023b037210 */ /* 0x004fca0007ffe0ff */
[----:B------:R0:W-:Y:S02]  /*4a20*/  ST.E desc[UR8][R4.64], R3 ;  /* 0x0000000304007985 */ /* 0x0001e4000c101908 */
.L_x_1141:
[----:B------:R-:W-:Y:S05]  /*4a30*/  BSYNC.RECONVERGENT B0 ;  /* 0x0000000000007941 */ /* 0x000fea0003800200 */
.L_x_1140:
        /* <DEDUP_REMOVED lines=8> */
.L_x_1147:
[----:B------:R-:W0:Y:S02]  /*4ac0*/  LDS R2, [R6+0x4] ;  /* 0x0000040006027984 */ /* 0x000e240000000800 */
[----:B0-----:R-:W-:-:S05]  /*4ad0*/  HADD2 R3, R2, R61 ;  /* 0x0000003d02037230 */ /* 0x001fca0000000000 */
[----:B------:R-:W0:Y:S02]  /*4ae0*/  ATOMS.CAST.SPIN P0, [R6+0x4], R2, R3 ;  /* 0x000004020600758d */ /* 0x000e240001800003 */
[----:B0-----:R-:W-:Y:S05]  /*4af0*/  @!P0 BRA `(.L_x_1147) ;  /* 0xfffffffc00f08947 */ /* 0x001fea000383ffff */
[----:B------:R-:W-:Y:S05]  /*4b00*/  BRA `(.L_x_1145) ;  /* 0x00000000000c7947 */ /* 0x000fea0003800000 */
.L_x_1146:
[----:B------:R-:W0:Y:S02]  /*4b10*/  LD.E R2, desc[UR8][R4.64+0x4] ;  /* 0x0000040804027980 */ /* 0x000e24000c101900 */
[----:B0-----:R-:W-:-:S05]  /*4b20*/  IADD3 R3, PT, PT, R61, R2, RZ ;  /* 0x000000023d037210 */ /* 0x001fca0007ffe0ff */
[----:B------:R1:W-:Y:S02]  /*4b30*/  ST.E desc[UR8][R4.64+0x4], R3 ;  /* 0x0000040304007985 */ /* 0x0003e4000c101908 */
.L_x_1145:
[----:B------:R-:W-:Y:S05]  /*4b40*/  BSYNC.RECONVERGENT B0 ;  /* 0x0000000000007941 */ /* 0x000fea0003800200 */
.L_x_1144:
        /* <DEDUP_REMOVED lines=15> */
.L_x_1151:
[----:B------:R-:W0:Y:S02]  /*4c40*/  LDS R2, [R6] ;  /* 0x0000000006027984 */ /* 0x000e240000000800 */
[----:B0-----:R-:W-:-:S05]  /*4c50*/  HFMA2 R3, R2, 1, 1, R46 ;  /* 0x3c003c0002037831 */ /* 0x001fca000000002e */
[----:B------:R-:W0:Y:S02]  /*4c60*/  ATOMS.CAST.SPIN P0, [R6], R2, R3 ;  /* 0x000000020600758d */ /* 0x000e240001800003 */
[----:B0-----:R-:W-:Y:S05]  /*4c70*/  @!P0 BRA `(.L_x_1151) ;  /* 0xfffffffc00f08947 */ /* 0x001fea000383ffff */
[----:B------:R-:W-:Y:S05]  /*4c80*/  BRA `(.L_x_1149) ;  /* 0x00000000000c7947 */ /* 0x000fea0003800000 */
.L_x_1150:
[----:B------:R-:W2:Y:S02]  /*4c90*/  LD.E R2, desc[UR8][R4.64] ;  /* 0x0000000804027980 */ /* 0x000ea4000c101900 */
[----:B--2---:R-:W-:-:S05]  /*4ca0*/  IADD3 R3, PT, PT, R46, R2, RZ ;  /* 0x000000022e037210 */ /* 0x004fca0007ffe0ff */
[----:B------:R0:W-:Y:S02]  /*4cb0*/  ST.E desc[UR8][R4.64], R3 ;  /* 0x0000000304007985 */ /* 0x0001e4000c101908 */
.L_x_1149:
[----:B------:R-:W-:Y:S05]  /*4cc0*/  BSYNC.RECONVERGENT B0 ;  /* 0x0000000000007941 */ /* 0x000fea0003800200 */
.L_x_1148:
        /* <DEDUP_REMOVED lines=8> */
.L_x_1155:
[----:B------:R-:W0:Y:S02]  /*4d50*/  LDS R2, [R6+0x4] ;  /* 0x0000040006027984 */ /* 0x000e240000000800 */
[----:B0-----:R-:W-:-:S05]  /*4d60*/  HADD2 R3, R2, R44 ;  /* 0x0000002c02037230 */ /* 0x001fca0000000000 */
[----:B------:R-:W0:Y:S02]  /*4d70*/  ATOMS.CAST.SPIN P0, [R6+0x4], R2, R3 ;  /* 0x000004020600758d */ /* 0x000e240001800003 */
[----:B0-----:R-:W-:Y:S05]  /*4d80*/  @!P0 BRA `(.L_x_1155) ;  /* 0xfffffffc00f08947 */ /* 0x001fea000383ffff */
[----:B------:R-:W-:Y:S05]  /*4d90*/  BRA `(.L_x_1153) ;  /* 0x00000000000c7947 */ /* 0x000fea0003800000 */
.L_x_1154:
[----:B------:R-:W0:Y:S02]  /*4da0*/  LD.E R2, desc[UR8][R4.64+0x4] ;  /* 0x0000040804027980 */ /* 0x000e24000c101900 */
[----:B0-----:R-:W-:-:S05]  /*4db0*/  IADD3 R3, PT, PT, R44, R2, RZ ;  /* 0x000000022c037210 */ /* 0x001fca0007ffe0ff */
[----:B------:R1:W-:Y:S02]  /*4dc0*/  ST.E desc[UR8][R4.64+0x4], R3 ;  /* 0x0000040304007985 */ /* 0x0003e4000c101908 */
.L_x_1153:
[----:B------:R-:W-:Y:S05]  /*4dd0*/  BSYNC.RECONVERGENT B0 ;  /* 0x0000000000007941 */ /* 0x000fea0003800200 */
.L_x_1152:
        /* <DEDUP_REMOVED lines=15> */
.L_x_1159:
[----:B------:R-:W0:Y:S02]  /*4ed0*/  LDS R2, [R6] ;  /* 0x0000000006027984 */ /* 0x000e240000000800 */
[----:B0-----:R-:W-:-:S05]  /*4ee0*/  HFMA2 R3, R2, 1, 1, R43 ;  /* 0x3c003c0002037831 */ /* 0x001fca000000002b */
[----:B------:R-:W0:Y:S02]  /*4ef0*/  ATOMS.CAST.SPIN P0, [R6], R2, R3 ;  /* 0x000000020600758d */ /* 0x000e240001800003 */
[----:B0-----:R-:W-:Y:S05]  /*4f00*/  @!P0 BRA `(.L_x_1159) ;  /* 0xfffffffc00f08947 */ /* 0x001fea000383ffff */
[----:B------:R-:W-:Y:S05]  /*4f10*/  BRA `(.L_x_1157) ;  /* 0x00000000000c7947 */ /* 0x000fea0003800000 */
.L_x_1158:
[----:B------:R-:W2:Y:S02]  /*4f20*/  LD.E R2, desc[UR8][R4.64] ;  /* 0x0000000804027980 */ /* 0x000ea4000c101900 */
[----:B--2---:R-:W-:-:S05]  /*4f30*/  IADD3 R3, PT, PT, R43, R2, RZ ;  /* 0x000000022b037210 */ /* 0x004fca0007ffe0ff */
[----:B------:R0:W-:Y:S02]  /*4f40*/  ST.E desc[UR8][R4.64], R3 ;  /* 0x0000000304007985 */ /* 0x0001e4000c101908 */
.L_x_1157:
[----:B------:R-:W-:Y:S05]  /*4f50*/  BSYNC.RECONVERGENT B0 ;  /* 0x0000000000007941 */ /* 0x000fea0003800200 */
.L_x_1156:
        /* <DEDUP_REMOVED lines=8> */
.L_x_1163:
[----:B------:R-:W0:Y:S02]  /*4fe0*/  LDS R2, [R6+0x4] ;  /* 0x0000040006027984 */ /* 0x000e240000000800 */
[----:B0-----:R-:W-:-:S05]  /*4ff0*/  HADD2 R3, R2, R73 ;  /* 0x0000004902037230 */ /* 0x001fca0000000000 */
[----:B------:R-:W0:Y:S02]  /*5000*/  ATOMS.CAST.SPIN P0, [R6+0x4], R2, R3 ;  /* 0x000004020600758d */ /* 0x000e240001800003 */
[----:B0-----:R-:W-:Y:S05]  /*5010*/  @!P0 BRA `(.L_x_1163) ;  /* 0xfffffffc00f08947 */ /* 0x001fea000383ffff */
[----:B------:R-:W-:Y:S05]  /*5020*/  BRA `(.L_x_1161) ;  /* 0x00000000000c7947 */ /* 0x000fea0003800000 */
.L_x_1162:
[----:B------:R-:W0:Y:S02]  /*5030*/  LD.E R2, desc[UR8][R4.64+0x4] ;  /* 0x0000040804027980 */ /* 0x000e24000c101900 */
[----:B0-----:R-:W-:-:S05]  /*5040*/  IADD3 R3, PT, PT, R73, R2, RZ ;  /* 0x0000000249037210 */ /* 0x001fca0007ffe0ff */
[----:B------:R1:W-:Y:S02]  /*5050*/  ST.E desc[UR8][R4.64+0x4], R3 ;  /* 0x0000040304007985 */ /* 0x0003e4000c101908 */
.L_x_1161:
[----:B------:R-:W-:Y:S05]  /*5060*/  BSYNC.RECONVERGENT B0 ;  /* 0x0000000000007941 */ /* 0x000fea0003800200 */
.L_x_1160:
        /* <DEDUP_REMOVED lines=15> */
.L_x_1167:
[----:B------:R-:W0:Y:S02]  /*5160*/  LDS R2, [R6] ;  /* 0x0000000006027984 */ /* 0x000e240000000800 */
[----:B0-----:R-:W-:-:S05]  /*5170*/  HFMA2 R3, R2, 1, 1, R67 ;  /* 0x3c003c0002037831 */ /* 0x001fca0000000043 */
[----:B------:R-:W0:Y:S02]  /*5180*/  ATOMS.CAST.SPIN P0, [R6], R2, R3 ;  /* 0x000000020600758d */ /* 0x000e240001800003 */
[----:B0-----:R-:W-:Y:S05]  /*5190*/  @!P0 BRA `(.L_x_1167) ;  /* 0xfffffffc00f08947 */ /* 0x001fea000383ffff */
[----:B------:R-:W-:Y:S05]  /*51a0*/  BRA `(.L_x_1165) ;  /* 0x00000000000c7947 */ /* 0x000fea0003800000 */
.L_x_1166:
[----:B------:R-:W2:Y:S02]  /*51b0*/  LD.E R2, desc[UR8][R4.64] ;  /* 0x0000000804027980 */ /* 0x000ea4000c101900 */
[----:B--2---:R-:W-:-:S05]  /*51c0*/  IADD3 R3, PT, PT, R67, R2, RZ ;  /* 0x0000000243037210 */ /* 0x004fca0007ffe0ff */
[----:B------:R0:W-:Y:S02]  /*51d0*/  ST.E desc[UR8][R4.64], R3 ;  /* 0x0000000304007985 */ /* 0x0001e4000c101908 */
.L_x_1165:
[----:B------:R-:W-:Y:S05]  /*51e0*/  BSYNC.RECONVERGENT B0 ;  /* 0x0000000000007941 */ /* 0x000fea0003800200 */
.L_x_1164:
        /* <DEDUP_REMOVED lines=8> */
.L_x_1171:
[----:B------:R-:W0:Y:S02]  /*5270*/  LDS R2, [R6+0x4] ;  /* 0x0000040006027984 */ /* 0x000e240000000800 */
[----:B0-----:R-:W-:-:S05]  /*5280*/  HADD2 R3, R2, R66 ;  /* 0x0000004202037230 */ /* 0x001fca0000000000 */
[----:B------:R-:W0:Y:S02]  /*5290*/  ATOMS.CAST.SPIN P0, [R6+0x4], R2, R3 ;  /* 0x000004020600758d */ /* 0x000e240001800003 */
[----:B0-----:R-:W-:Y:S05]  /*52a0*/  @!P0 BRA `(.L_x_1171) ;  /* 0xfffffffc00f08947 */ /* 0x001fea000383ffff */
[----:B------:R-:W-:Y:S05]  /*52b0*/  BRA `(.L_x_1169) ;  /* 0x00000000000c7947 */ /* 0x000fea0003800000 */
.L_x_1170:
[----:B------:R-:W0:Y:S02]  /*52c0*/  LD.E R2, desc[UR8][R4.64+0x4] ;  /* 0x0000040804027980 */ /* 0x000e24000c101900 */
[----:B0-----:R-:W-:-:S05]  /*52d0*/  IADD3 R3, PT, PT, R66, R2, RZ ;  /* 0x0000000242037210 */ /* 0x001fca0007ffe0ff */
[----:B------:R1:W-:Y:S02]  /*52e0*/  ST.E desc[UR8][R4.64+0x4], R3 ;  /* 0x0000040304007985 */ /* 0x0003e4000c101908 */
.L_x_1169:
[----:B------:R-:W-:Y:S05]  /*52f0*/  BSYNC.RECONVERGENT B0 ;  /* 0x0000000000007941 */ /* 0x000fea0003800200 */
.L_x_1168:
        /* <DEDUP_REMOVED lines=15> */
.L_x_1175:
[----:B------:R-:W0:Y:S02]  /*53f0*/  LDS R2, [R6] ;  /* 0x0000000006027984 */ /* 0x000e240000000800 */
[----:B0-----:R-:W-:-:S05]  /*5400*/  HFMA2 R3, R2, 1, 1, R70 ;  /* 0x3c003c0002037831 */ /* 0x001fca0000000046 */
[----:B------:R-:W0:Y:S02]  /*5410*/  ATOMS.CAST.SPIN P0, [R6], R2, R3 ;  /* 0x000000020600758d */ /* 0x000e240001800003 */
[----:B0-----:R-:W-:Y:S05]  /*5420*/  @!P0 BRA `(.L_x_1175) ;  /* 0xfffffffc00f08947 */ /* 0x001fea000383ffff */
[----:B------:R-:W-:Y:S05]  /*5430*/  BRA `(.L_x_1173) ;  /* 0x00000000000c7947 */ /* 0x000fea0003800000 */
.L_x_1174:
[----:B------:R-:W2:Y:S02]  /*5440*/  LD.E R2, desc[UR8][R4.64] ;  /* 0x0000000804027980 */ /* 0x000ea4000c101900 */
[----:B--2---:R-:W-:-:S05]  /*5450*/  IADD3 R3, PT, PT, R70, R2, RZ ;  /* 0x0000000246037210 */ /* 0x004fca0007ffe0ff */
[----:B------:R0:W-:Y:S02]  /*5460*/  ST.E desc[UR8][R4.64], R3 ;  /* 0x0000000304007985 */ /* 0x0001e4000c101908 */
.L_x_1173:
[----:B------:R-:W-:Y:S05]  /*5470*/  BSYNC.RECONVERGENT B0 ;  /* 0x0000000000007941 */ /* 0x000fea0003800200 */
.L_x_1172:
        /* <DEDUP_REMOVED lines=8> */
.L_x_1179:
[----:B------:R-:W0:Y:S02]  /*5500*/  LDS R2, [R6+0x4] ;  /* 0x0000040006027984 */ /* 0x000e240000000800 */
[----:B0-----:R-:W-:-:S05]  /*5510*/  HADD2 R3, R2, R69 ;  /* 0x0000004502037230 */ /* 0x001fca0000000000 */
[----:B------:R-:W0:Y:S02]  /*5520*/  ATOMS.CAST.SPIN P0, [R6+0x4], R2, R3 ;  /* 0x000004020600758d */ /* 0x000e240001800003 */
[----:B0-----:R-:W-:Y:S05]  /*5530*/  @!P0 BRA `(.L_x_1179) ;  /* 0xfffffffc00f08947 */ /* 0x001fea000383ffff */
[----:B------:R-:W-:Y:S05]  /*5540*/  BRA `(.L_x_1177) ;  /* 0x00000000000c7947 */ /* 0x000fea0003800000 */
.L_x_1178:
[----:B------:R-:W0:Y:S02]  /*5550*/  LD.E R2, desc[UR8][R4.64+0x4] ;  /* 0x0000040804027980 */ /* 0x000e24000c101900 */
[----:B0-----:R-:W-:-:S05]  /*5560*/  IADD3 R3, PT, PT, R69, R2, RZ ;  /* 0x0000000245037210 */ /* 0x001fca0007ffe0ff */
[----:B------:R1:W-:Y:S02]  /*5570*/  ST.E desc[UR8][R4.64+0x4], R3 ;  /* 0x0000040304007985 */ /* 0x0003e4000c101908 */
.L_x_1177:
[----:B------:R-:W-:Y:S05]  /*5580*/  BSYNC.RECONVERGENT B0 ;  /* 0x0000000000007941 */ /* 0x000fea0003800200 */
.L_x_1176:
        /* <DEDUP_REMOVED lines=15> */
.L_x_1183:
[----:B------:R-:W0:Y:S02]  /*5680*/  LDS R2, [R0] ;  /* 0x0000000000027984 */ /* 0x000e240000000800 */
[----:B0-----:R-:W-:-:S05]  /*5690*/  HFMA2 R3, R2, 1, 1, R92 ;  /* 0x3c003c0002037831 */ /* 0x001fca000000005c */
[----:B------:R-:W0:Y:S02]  /*56a0*/  ATOMS.CAST.SPIN P0, [R0], R2, R3 ;  /* 0x000000020000758d */ /* 0x000e240001800003 */
[----:B0-----:R-:W-:Y:S05]  /*56b0*/  @!P0 BRA `(.L_x_1183) ;  /* 0xfffffffc00f08947 */ /* 0x001fea000383ffff */
[----:B------:R-:W-:Y:S05]  /*56c0*/  BRA `(.L_x_1181) ;  /* 0x00000000000c7947 */ /* 0x000fea0003800000 */
.L_x_1182:
[----:B------:R-:W2:Y:S02]  /*56d0*/  LD.E R0, desc[UR8][R4.64] ;  /* 0x0000000804007980 */ /* 0x000ea4000c101900 */
[----:B--2---:R-:W-:-:S05]  /*56e0*/  IADD3 R3, PT, PT, R92, R0, RZ ;  /* 0x000000005c037210 */ /* 0x004fca0007ffe0ff */
[----:B------:R0:W-:Y:S02]  /*56f0*/  ST.E desc[UR8][R4.64], R3 ;  /* 0x0000000304007985 */ /* 0x0001e4000c101908 */
.L_x_1181:
[----:B------:R-:W-:Y:S05]  /*5700*/  BSYNC.RECONVERGENT B0 ;  /* 0x0000000000007941 */ /* 0x000fea0003800200 */
.L_x_1180:
[----:B------:R1:W-:Y:S02]  /*5710*/  ATOM.E.ADD.F16x2.RN.STRONG.GPU P0, RZ, desc[UR8][R4.64+0x4], R90 ;  /* 0x8000045a04ff79a2 */ /* 0x0003e4000c10e108 */
[----:B-1----:R-:W-:Y:S05]  /*5720*/  @P0 EXIT ;  /* 0x000000000000094d */ /* 0x002fea0003800000 */
[----:B------:R-:W1:Y:S02]  /*5730*/  QSPC.E.S P0, RZ, [R4+0x4] ;  /* 0x0000040004ff73aa */ /* 0x000e640000000500 */
[----:B-1----:R-:W-:Y:S05]  /*5740*/  @!P0 BRA `(.L_x_1184) ;  /* 0x0000000000208947 */ /* 0x002fea0003800000 */
[----:B------:R-:W-:Y:S02]  /*5750*/  MOV R2, R4 ;  /* 0x0000000400027202 */ /* 0x000fe40000000f00 */
[----:B------:R-:W-:Y:S02]  /*5760*/  PRMT R90, R90, 0x5410, R45 ;  /* 0x000054105a5a7816 */ /* 0x000fe4000000002d */
[----:B------:R-:W-:-:S07]  /*5770*/  MOV R0, R2 ;  /* 0x0000000200007202 */ /* 0x000fce0000000f00 */
.L_x_1185:
[----:B------:R-:W0:Y:S02]  /*5780*/  LDS R2, [R0+0x4] ;  /* 0x0000040000027984 */ /* 0x000e240000000800 */
[----:B0-----:R-:W-:-:S05]  /*5790*/  HADD2 R3, R2, R90 ;  /* 0x0000005a02037230 */ /* 0x001fca0000000000 */
[----:B------:R-:W0:Y:S02]  /*57a0*/  ATOMS.CAST.SPIN P0, [R0+0x4], R2, R3 ;  /* 0x000004020000758d */ /* 0x000e240001800003 */
[----:B0-----:R-:W-:Y:S05]  /*57b0*/  @!P0 BRA `(.L_x_1185) ;  /* 0xfffffffc00f08947 */ /* 0x001fea000383ffff */
[----:B------:R-:W-:Y:S05]  /*57c0*/  EXIT ;  /* 0x000000000000794d */ /* 0x000fea0003800000 */
.L_x_1184:
[----:B------:R-:W0:Y:S02]  /*57d0*/  LD.E R0, desc[UR8][R4.64+0x4] ;  /* 0x0000040804007980 */ /* 0x000e24000c101900 */
[----:B0-----:R-:W-:-:S05]  /*57e0*/  IADD3 R3, PT, PT, R90, R0, RZ ;  /* 0x000000005a037210 */ /* 0x001fca0007ffe0ff */
[----:B------:R-:W-:Y:S01]  /*57f0*/  ST.E desc[UR8][R4.64+0x4], R3 ;  /* 0x0000040304007985 */ /* 0x000fe2000c101908 */
[----:B------:R-:W-:Y:S05]  /*5800*/  EXIT ;  /* 0x000000000000794d */ /* 0x000fea0003800000 */
.L_x_1186:
        /* <DEDUP_REMOVED lines=15> */
.L_x_3312:


//--------------------- .text._Z28gemm_half_q_half_gptq_kernelILi6ELb0ELb0EEvPK6__halfPKjS4_S2_PS0_iiiiiPKtibS2_i --------------------------
	.section	.text._Z28gemm_half_q_half_gptq_kernelILi6ELb0ELb0EEvPK6__halfPKjS4_S2_PS0_iiiiiPKtibS2_i,"ax",@progbits
	.align	128
        .global         _Z28gemm_half_q_half_gptq_kernelILi6ELb0ELb0EEvPK6__halfPKjS4_S2_PS0_iiiiiPKtibS2_i
        .type           _Z28gemm_half_q_half_gptq_kernelILi6ELb0ELb0EEvPK6__halfPKjS4_S2_PS0_iiiiiPKtibS2_i,@function
        .size           _Z28gemm_half_q_half_gptq_kernelILi6ELb0ELb0EEvPK6__halfPKjS4_S2_PS0_iiiiiPKtibS2_i,(.L_x_3313 - _Z28gemm_half_q_half_gptq_kernelILi6ELb0ELb0EEvPK6__halfPKjS4_S2_PS0_iiiiiPKtibS2_i)
        .other          _Z28gemm_half_q_half_gptq_kernelILi6ELb0ELb0EEvPK6__halfPKjS4_S2_PS0_iiiiiPKtibS2_i,@"STO_CUDA_ENTRY STV_DEFAULT"
_Z28gemm_half_q_half_gptq_kernelILi6ELb0ELb0EEvPK6__halfPKjS4_S2_PS0_iiiiiPKtibS2_i:
.text._Z28gemm_half_q_half_gptq_kernelILi6ELb0ELb0EEvPK6__halfPKjS4_S2_PS0_iiiiiPKtibS2_i:
        /* <DEDUP_REMOVED lines=68> */
.L_x_1189:
        /* <DEDUP_REMOVED lines=46> */
.L_x_1188:
[----:B------:R-:W-:Y:S05]  /*0720*/  BSYNC.RECONVERGENT B0 ;  /* 0x0000000000007941 */ /* 0x000fea0003800200 */
.L_x_1187:
        /* <DEDUP_REMOVED lines=62> */
.L_x_1190:
        /* <DEDUP_REMOVED lines=67> */
.L_x_1193:
        /* <DEDUP_REMOVED lines=66> */
.L_x_1192:
        /* <DEDUP_REMOVED lines=713> */
.L_x_1191:
[----:B------:R-:W0:Y:S01]  /*3ff0*/  S2R R0, SR_CTAID.X ;  /* 0x0000000000007919 */ /* 0x000e220000002500 */
[----:B------:R-:W1:Y:S01]  /*4000*/  S2UR UR4, SR_CTAID.Y ;  /* 0x00000000000479c3 */ /* 0x000e620000002600 */
[----:B------:R-:W-:Y:S01]  /*4010*/  HADD2 R39, R39.H0_H0, R39.H1_H1 ;  /* 0x3000002727277230 */ /* 0x000fe20000000800 */
[----:B------:R-:W0:Y:S01]  /*4020*/  S2R R5, SR_TID.X ;  /* 0x0000000000057919 */ /* 0x000e220000002100 */
[----:B------:R-:W-:-:S05]  /*4030*/  HADD2 R54, R54.H0_H0, R54.H1_H1 ;  /* 0x3000003636367230 */ /* 0x000fca0000000800 */
[----:B------:R-:W2:Y:S01]  /*4040*/  LDC.64 R2, c[0x0][0x3a0] ;  /* 0x0000e800ff027b82 */ /* 0x000ea20000000a00 */
[----:B------:R-:W-:Y:S02]  /*4050*/  PRMT R39, R39, 0x5410, R54 ;  /* 0x0000541027277816 */ /* 0x000fe40000000036 */
        /* <DEDUP_REMOVED lines=16> */
.L_x_1197:
[----:B------:R-:W0:Y:S02]  /*4160*/  LDS R4, [R0] ;  /* 0x0000000000047984 */ /* 0x000e240000000800 */
[----:B0-----:R-:W-:-:S05]  /*4170*/  HFMA2 R5, R4, 1, 1, R39 ;  /* 0x3c003c0004057831 */ /* 0x001fca0000000027 */
[----:B------:R-:W0:Y:S02]  /*4180*/  ATOMS.CAST.SPIN P0, [R0], R4, R5 ;  /* 0x000000040000758d */ /* 0x000e240001800005 */
[----:B0-----:R-:W-:Y:S05]  /*4190*/  @!P0 BRA `(.L_x_1197) ;  /* 0xfffffffc00f08947 */ /* 0x001fea000383ffff */
[----:B------:R-:W-:Y:S05]  /*41a0*/  BRA `(.L_x_1195) ;  /* 0x00000000000c7947 */ /* 0x000fea0003800000 */
.L_x_1196:
[----:B------:R-:W2:Y:S02]  /*41b0*/  LD.E R0, desc[UR8][R2.64] ;  /* 0x0000000802007980 */ /* 0x000ea4000c101900 */
[----:B--2---:R-:W-:-:S05]  /*41c0*/  IADD3 R5, PT, PT, R39, R0, RZ ;  /* 0x0000000027057210 */ /* 0x004fca0007ffe0ff */
[----:B------:R0:W-:Y:S02]  /*41d0*/  ST.E desc[UR8][R2.64], R5 ;  /* 0x0000000502007985 */ /* 0x0001e4000c101908 */
.L_x_1195:
[----:B------:R-:W-:Y:S05]  /*41e0*/  BSYNC.RECONVERGENT B0 ;  /* 0x0000000000007941 */ /* 0x000fea0003800200 */
.L_x_1194:
        /* <DEDUP_REMOVED lines=8> */
.L_x_1201:
[----:B------:R-:W0:Y:S02]  /*4270*/  LDS R4, [R0+0x4] ;  /* 0x0000040000047984 */ /* 0x000e240000000800 */
[----:B0-----:R-:W-:-:S05]  /*4280*/  HADD2 R5, R4, R37 ;  /* 0x0000002504057230 */ /* 0x001fca0000000000 */
[----:B------:R-:W0:Y:S02]  /*4290*/  ATOMS.CAST.SPIN P0, [R0+0x4], R4, R5 ;  /* 0x000004040000758d */ /* 0x000e240001800005 */
[----:B0-----:R-:W-:Y:S05]  /*42a0*/  @!P0 BRA `(.L_x_1201) ;  /* 0xfffffffc00f08947 */ /* 0x001fea000383ffff */
[----:B------:R-:W-:Y:S05]  /*42b0*/  BRA `(.L_x_1199) ;  /* 0x00000000000c7947 */ /* 0x000fea0003800000 */
.L_x_1200:
[----:B------:R-:W0:Y:S02]  /*42c0*/  LD.E R0, desc[UR8][R2.64+0x4] ;  /* 0x0000040802007980 */ /* 0x000e24000c101900 */
[----:B0-----:R-:W-:-:S05]  /*42d0*/  IADD3 R5, PT, PT, R37, R0, RZ ;  /* 0x0000000025057210 */ /* 0x001fca0007ffe0ff */
[----:B------:R1:W-:Y:S02]  /*42e0*/  ST.E desc[UR8][R2.64+0x4], R5 ;  /* 0x0000040502007985 */ /* 0x0003e4000c101908 */
.L_x_1199:
[----:B------:R-:W-:Y:S05]  /*42f0*/  BSYNC.RECONVERGENT B0 ;  /* 0x0000000000007941 */ /* 0x000fea0003800200 */
.L_x_1198:
        /* <DEDUP_REMOVED lines=15> */
.L_x_1205:
[----:B------:R-:W0:Y:S02]  /*43f0*/  LDS R4, [R0] ;  /* 0x0000000000047984 */ /* 0x000e240000000800 */
[----:B0-----:R-:W-:-:S05]  /*4400*/  HFMA2 R5, R4, 1, 1, R43 ;  /* 0x3c003c0004057831 */ /* 0x001fca000000002b */
[----:B------:R-:W0:Y:S02]  /*4410*/  ATOMS.CAST.SPIN P0, [R0], R4, R5 ;  /* 0x000000040000758d */ /* 0x000e240001800005 */
[----:B0-----:R-:W-:Y:S05]  /*4420*/  @!P0 BRA `(.L_x_1205) ;  /* 0xfffffffc00f08947 */ /* 0x001fea000383ffff */
[----:B------:R-:W-:Y:S05]  /*4430*/  BRA `(.L_x_1203) ;  /* 0x00000000000c7947 */ /* 0x000fea0003800000 */
.L_x_1204:
[----:B------:R-:W2:Y:S02]  /*4440*/  LD.E R0, desc[UR8][R2.64] ;  /* 0x0000000802007980 */ /* 0x000ea4000c101900 */
[----:B--2---:R-:W-:-:S05]  /*4450*/  IADD3 R5, PT, PT, R43, R0, RZ ;  /* 0x000000002b057210 */ /* 0x004fca0007ffe0ff */
[----:B------:R0:W-:Y:S02]  /*4460*/  ST.E desc[UR8][R2.64], R5 ;  /* 0x0000000502007985 */ /* 0x0001e4000c101908 */
.L_x_1203:
[----:B------:R-:W-:Y:S05]  /*4470*/  BSYNC.RECONVERGENT B0 ;  /* 0x0000000000007941 */ /* 0x000fea0003800200 */
.L_x_1202:
        /* <DEDUP_REMOVED lines=8> */
.L_x_1209:
[----:B------:R-:W0:Y:S02]  /*4500*/  LDS R4, [R0+0x4] ;  /* 0x0000040000047984 */ /* 0x000e240000000800 */
[----:B0-----:R-:W-:-:S05]  /*4510*/  HADD2 R5, R4, R41 ;  /* 0x0000002904057230 */ /* 0x001fca0000000000 */
[----:B------:R-:W0:Y:S02]  /*4520*/  ATOMS.CAST.SPIN P0, [R0+0x4], R4, R5 ;  /* 0x000004040000758d */ /* 0x000e240001800005 */
[----:B0-----:R-:W-:Y:S05]  /*4530*/  @!P0 BRA `(.L_x_1209) ;  /* 0xfffffffc00f08947 */ /* 0x001fea000383ffff */
[----:B------:R-:W-:Y:S05]  /*4540*/  BRA `(.L_x_1207) ;  /* 0x00000000000c7947 */ /* 0x000fea0003800000 */
.L_x_1208:
[----:B------:R-:W0:Y:S02]  /*4550*/  LD.E R0, desc[UR8][R2.64+0x4] ;  /* 0x0000040802007980 */ /* 0x000e24000c101900 */
[----:B0-----:R-:W-:-:S05]  /*4560*/  IADD3 R5, PT, PT, R41, R0, RZ ;  /* 0x0000000029057210 */ /* 0x001fca0007ffe0ff */
[----:B------:R1:W-:Y:S02]  /*4570*/  ST.E desc[UR8][R2.64+0x4], R5 ;  /* 0x0000040502007985 */ /* 0x0003e4000c101908 */
.L_x_1207:
[----:B------:R-:W-:Y:S05]  /*4580*/  BSYNC.RECONVERGENT B0 ;  /* 0x0000000000007941 */ /* 0x000fea0003800200 */
.L_x_1206:
        /* <DEDUP_REMOVED lines=15> */
.L_x_1213:
[----:B------:R-:W0:Y:S02]  /*4680*/  LDS R2, [R0] ;  /* 0x0000000000027984 */ /* 0x000e240000000800 */
[----:B0-----:R-:W-:-:S05]  /*4690*/  HFMA2 R3, R2, 1, 1, R44 ;  /* 0x3c003c0002037831 */ /* 0x001fca000000002c */
[----:B------:R-:W0:Y:S02]  /*46a0*/  ATOMS.CAST.SPIN P0, [R0], R2, R3 ;  /* 0x000000020000758d */ /* 0x000e240001800003 */
[----:B0-----:R-:W-:Y:S05]  /*46b0*/  @!P0 BRA `(.L_x_1213) ;  /* 0xfffffffc00f08947 */ /* 0x001fea000383ffff */
[----:B------:R-:W-:Y:S05]  /*46c0*/  BRA `(.L_x_1211) ;  /* 0x00000000000c7947 */ /* 0x000fea0003800000 */
.L_x_1212:
[----:B------:R-:W2:Y:S02]  /*46d0*/  LD.E R0, desc[UR8][R4.64] ;  /* 0x0000000804007980 */ /* 0x000ea4000c101900 */
[----:B--2---:R-:W-:-:S05]  /*46e0*/  IADD3 R3, PT, PT, R44, R0, RZ ;  /* 0x000000002c037210 */ /* 0x004fca0007ffe0ff */
[----:B------:R0:W-:Y:S02]  /*46f0*/  ST.E desc[UR8][R4.64], R3 ;  /* 0x0000000304007985 */ /* 0x0001e4000c101908 */
.L_x_1211:
[----:B------:R-:W-:Y:S05]  /*4700*/  BSYNC.RECONVERGENT B0 ;  /* 0x0000000000007941 */ /* 0x000fea0003800200 */
.L_x_1210:
        /* <DEDUP_REMOVED lines=8> */
.L_x_1217:
[----:B------:R-:W0:Y:S02]  /*4790*/  LDS R2, [R0+0x4] ;  /* 0x0000040000027984 */ /* 0x000e240000000800 */
[----:B0-----:R-:W-:-:S05]  /*47a0*/  HADD2 R3, R2, R46 ;  /* 0x0000002e02037230 */ /* 0x001fca0000000000 */
[----:B------:R-:W0:Y:S02]  /*47b0*/  ATOMS.CAST.SPIN P0, [R0+0x4], R2, R3 ;  /* 0x000004020000758d */ /* 0x000e240001800003 */
[----:B0-----:R-:W-:Y:S05]  /*47c0*/  @!P0 BRA `(.L_x_1217) ;  /* 0xfffffffc00f08947 */ /* 0x001fea000383ffff */
[----:B------:R-:W-:Y:S05]  /*47d0*/  BRA `(.L_x_1215) ;  /* 0x00000000000c7947 */ /* 0x000fea0003800000 */
.L_x_1216:
[----:B------:R-:W0:Y:S02]  /*47e0*/  LD.E R0, desc[UR8][R4.64+0x4] ;  /* 0x0000040804007980 */ /* 0x000e24000c101900 */
[----:B0-----:R-:W-:-:S05]  /*47f0*/  IADD3 R3, PT, PT, R46, R0, RZ ;  /* 0x000000002e037210 */ /* 0x001fca0007ffe0ff */
[----:B------:R1:W-:Y:S02]  /*4800*/  ST.E desc[UR8][R4.64+0x4], R3 ;  /* 0x0000040304007985 */ /* 0x0003e4000c101908 */
.L_x_1215:
[----:B------:R-:W-:Y:S05]  /*4810*/  BSYNC.RECONVERGENT B0 ;  /* 0x0000000000007941 */ /* 0x000fea0003800200 */
.L_x_1214:
        /* <DEDUP_REMOVED lines=15> */
.L_x_1221:
[----:B------:R-:W0:Y:S02]  /*4910*/  LDS R2, [R0] ;  /* 0x0000000000027984 */ /* 0x000e240000000800 */
[----:B0-----:R-:W-:-:S05]  /*4920*/  HFMA2 R3, R2, 1, 1, R49 ;  /* 0x3c003c0002037831 */ /* 0x001fca0000000031 */
[----:B------:R-:W0:Y:S02]  /*4930*/  ATOMS.CAST.SPIN P0, [R0], R2, R3 ;  /* 0x000000020000758d */ /* 0x000e240001800003 */
[----:B0-----:R-:W-:Y:S05]  /*4940*/  @!P0 BRA `(.L_x_1221) ;  /* 0xfffffffc00f08947 */ /* 0x001fea000383ffff */
[----:B------:R-:W-:Y:S05]  /*4950*/  BRA `(.L_x_1219) ;  /* 0x00000000000c7947 */ /* 0x000fea0003800000 */
.L_x_1220:
[----:B------:R-:W2:Y:S02]  /*4960*/  LD.E R0, desc[UR8][R4.64] ;  /* 0x0000000804007980 */ /* 0x000ea4000c101900 */
[----:B--2---:R-:W-:-:S05]  /*4970*/  IADD3 R3, PT, PT, R49, R0, RZ ;  /* 0x0000000031037210 */ /* 0x004fca0007ffe0ff */
[----:B------:R0:W-:Y:S02]  /*4980*/  ST.E desc[UR8][R4.64], R3 ;  /* 0x0000000304007985 */ /* 0x0001e4000c101908 */
.L_x_1219:
[----:B------:R-:W-:Y:S05]  /*4990*/  BSYNC.RECONVERGENT B0 ;  /* 0x0000000000007941 */ /* 0x000fea0003800200 */
.L_x_1218:
        /* <DEDUP_REMOVED lines=8> */
.L_x_1225:
[----:B------:R-:W0:Y:S02]  /*4a20*/  LDS R2, [R0+0x4] ;  /* 0x0000040000027984 */ /* 0x000e240000000800 */
[----:B0-----:R-:W-:-:S05]  /*4a30*/  HADD2 R3, R2, R55 ;  /* 0x0000003702037230 */ /* 0x001fca0000000000 */
[----:B------:R-:W0:Y:S02]  /*4a40*/  ATOMS.CAST.SPIN P0, [R0+0x4], R2, R3 ;  /* 0x000004020000758d */ /* 0x000e240001800003 */
[----:B0-----:R-:W-:Y:S05]  /*4a50*/  @!P0 BRA `(.L_x_1225) ;  /* 0xfffffffc00f08947 */ /* 0x001fea000383ffff */
[----:B------:R-:W-:Y:S05]  /*4a60*/  BRA `(.L_x_1223) ;  /* 0x00000000000c7947 */ /* 0x000fea0003800000 */
.L_x_1224:
[----:B------:R-:W0:Y:S02]  /*4a70*/  LD.E R0, desc[UR8][R4.64+0x4] ;  /* 0x0000040804007980 */ /* 0x000e24000c101900 */
[----:B0-----:R-:W-:-:S05]  /*4a80*/  IADD3 R3, PT, PT, R55, R0, RZ ;  /* 0x0000000037037210 */ /* 0x001fca0007ffe0ff */
[----:B------:R1:W-:Y:S02]  /*4a90*/  ST.E desc[UR8][R4.64+0x4], R3 ;  /* 0x0000040304007985 */ /* 0x0003e4000c101908 */
.L_x_1223:
[----:B------:R-:W-:Y:S05]  /*4aa0*/  BSYNC.RECONVERGENT B0 ;  /* 0x0000000000007941 */ /* 0x000fea0003800200 */
.L_x_1222:
        /* <DEDUP_REMOVED lines=15> */
.L_x_1229:
[----:B------:R-:W0:Y:S02]  /*4ba0*/  LDS R2, [R0] ;  /* 0x0000000000027984 */ /* 0x000e240000000800 */
[----:B0-----:R-:W-:-:S05]  /*4bb0*/  HFMA2 R3, R2, 1, 1, R60 ;  /* 0x3c003c0002037831 */ /* 0x001fca000000003c */
[----:B------:R-:W0:Y:S02]  /*4bc0*/  ATOMS.CAST.SPIN P0, [R0], R2, R3 ;  /* 0x000000020000758d */ /* 0x000e240001800003 */
[----:B0-----:R-:W-:Y:S05]  /*4bd0*/  @!P0 BRA `(.L_x_1229) ;  /* 0xfffffffc00f08947 */ /* 0x001fea000383ffff */
[----:B------:R-:W-:Y:S05]  /*4be0*/  BRA `(.L_x_1227) ;  /* 0x00000000000c7947 */ /* 0x000fea0003800000 */
.L_x_1228:
[----:B------:R-:W2:Y:S02]  /*4bf0*/  LD.E R0, desc[UR8][R4.64] ;  /* 0x0000000804007980 */ /* 0x000ea4000c101900 */
[----:B--2---:R-:W-:-:S05]  /*4c00*/  IADD3 R3, PT, PT, R60, R0, RZ ;  /* 0x000000003c037210 */ /* 0x004fca0007ffe0ff */
[----:B------:R0:W-:Y:S02]  /*4c10*/  ST.E desc[UR8][R4.64], R3 ;  /* 0x0000000304007985 */ /* 0x0001e4000c101908 */
.L_x_1227:
[----:B------:R-:W-:Y:S05]  /*4c20*/  BSYNC.RECONVERGENT B0 ;  /* 0x0000000000007941 */ /* 0x000fea0003800200 */
.L_x_1226:
        /* <DEDUP_REMOVED lines=8> */
.L_x_1233:
[----:B------:R-:W0:Y:S02]  /*4cb0*/  LDS R2, [R0+0x4] ;  /* 0x0000040000027984 */ /* 0x000e240000000800 */
[----:B0-----:R-:W-:-:S05]  /*4cc0*/  HADD2 R3, R2, R11 ;  /* 0x0000000b02037230 */ /* 0x001fca0000000000 */
[----:B------:R-:W0:Y:S02]  /*4cd0*/  ATOMS.CAST.SPIN P0, [R0+0x4], R2, R3 ;  /* 0x000004020000758d */ /* 0x000e240001800003 */
[----:B0-----:R-:W-:Y:S05]  /*4ce0*/  @!P0 BRA `(.L_x_1233) ;  /* 0xfffffffc00f08947 */ /* 0x001fea000383ffff */
[----:B------:R-:W-:Y:S05]  /*4cf0*/  BRA `(.L_x_1231) ;  /* 0x00000000000c7947 */ /* 0x000fea0003800000 */
.L_x_1232:
[----:B------:R-:W0:Y:S02]  /*4d00*/  LD.E R0, desc[UR8][R4.64+0x4] ;  /* 0x0000040804007980 */ /* 0x000e24000c101900 */
[----:B0-----:R-:W-:-:S05]  /*4d10*/  IADD3 R3, PT, PT, R11, R0, RZ ;  /* 0x000000000b037210 */ /* 0x001fca0007ffe0ff */
[----:B------:R1:W-:Y:S02]  /*4d20*/  ST.E desc[UR8][R4.64+0x4], R3 ;  /* 0x0000040304007985 */ /* 0x0003e4000c101908 */
.L_x_1231:
[----:B------:R-:W-:Y:S05]  /*4d30*/  BSYNC.RECONVERGENT B0 ;  /* 0x0000000000007941 */ /* 0x000fea0003800200 */
.L_x_1230:
        /* <DEDUP_REMOVED lines=15> */
.L_x_1237:
[----:B------:R-:W0:Y:S02]  /*4e30*/  LDS R2, [R0] ;  /* 0x0000000000027984 */ /* 0x000e240000000800 */
[----:B0-----:R-:W-:-:S05]  /*4e40*/  HFMA2 R3, R2, 1, 1, R73 ;  /* 0x3c003c0002037831 */ /* 0x001fca0000000049 */
[----:B------:R-:W0:Y:S02]  /*4e50*/  ATOMS.CAST.SPIN P0, [R0], R2, R3 ;  /* 0x000000020000758d */ /* 0x000e240001800003 */
[----:B0-----:R-:W-:Y:S05]  /*4e60*/  @!P0 BRA `(.L_x_1237) ;  /* 0xfffffffc00f08947 */ /* 0x001fea000383ffff */
[----:B------:R-:W-:Y:S05]  /*4e70*/  BRA `(.L_x_1235) ;  /* 0x00000000000c7947 */ /* 0x000fea0003800000 */
.L_x_1236:
[----:B------:R-:W2:Y:S02]  /*4e80*/  LD.E R0, desc[UR8][R4.64] ;  /* 0x0000000804007980 */ /* 0x000ea4000c101900 */
[----:B--2---:R-:W-:-:S05]  /*4e90*/  IADD3 R3, PT, PT, R73, R0, RZ ;  /* 0x0000000049037210 */ /* 0x004fca0007ffe0ff */
[----:B------:R0:W-:Y:S02]  /*4ea0*/  ST.E desc[UR8][R4.64], R3 ;  /* 0x0000000304007985 */ /* 0x0001e4000c101908 */
.L_x_1235:
[----:B------:R-:W-:Y:S05]  /*4eb0*/  BSYNC.RECONVERGENT B0 ;  /* 0x0000000000007941 */ /* 0x000fea0003800200 */
.L_x_1234:
[----:B------:R1:W-:Y:S02]  /*4ec0*/  ATOM.E.ADD.F16x2.RN.STRONG.GPU P0, RZ, desc[UR8][R4.64+0x4], R56 ;  /* 0x8000043804ff79a2 */ /* 0x0003e4000c10e108 */
[----:B-1----:R-:W-:Y:S05]  /*4ed0*/  @P0 EXIT ;  /* 0x000000000000094d */ /* 0x002fea0003800000 */
[----:B------:R-:W1:Y:S02]  /*4ee0*/  QSPC.E.S P0, RZ, [R4+0x4] ;  /* 0x0000040004ff73aa */ /* 0x000e640000000500 */
[----:B-1----:R-:W-:Y:S05]  /*4ef0*/  @!P0 BRA `(.L_x_1238) ;  /* 0x0000000000208947 */ /* 0x002fea0003800000 */
[----:B------:R-:W-:Y:S02]  /*4f00*/  MOV R2, R4 ;  /* 0x0000000400027202 */ /* 0x000fe40000000f00 */
[----:B------:R-:W-:Y:S02]  /*4f10*/  PRMT R56, R56, 0x5410, R28 ;  /* 0x0000541038387816 */ /* 0x000fe4000000001c */
[----:B------:R-:W-:-:S07]  /*4f20*/  MOV R0, R2 ;  /* 0x0000000200007202 */ /* 0x000fce0000000f00 */
.L_x_1239:
[----:B------:R-:W0:Y:S02]  /*4f30*/  LDS R2, [R0+0x4] ;  /* 0x0000040000027984 */ /* 0x000e240000000800 */
[----:B0-----:R-:W-:-:S05]  /*4f40*/  HADD2 R3, R2, R56 ;  /* 0x0000003802037230 */ /* 0x001fca0000000000 */
[----:B------:R-:W0:Y:S02]  /*4f50*/  ATOMS.CAST.SPIN P0, [R0+0x4], R2, R3 ;  /* 0x000004020000758d */ /* 0x000e240001800003 */
[----:B0-----:R-:W-:Y:S05]  /*4f60*/  @!P0 BRA `(.L_x_1239) ;  /* 0xfffffffc00f08947 */ /* 0x001fea000383ffff */
[----:B------:R-:W-:Y:S05]  /*4f70*/  EXIT ;  /* 0x000000000000794d */ /* 0x000fea0003800000 */
.L_x_1238:
[----:B------:R-:W0:Y:S02]  /*4f80*/  LD.E R0, desc[UR8][R4.64+0x4] ;  /* 0x0000040804007980 */ /* 0x000e24000c101900 */
[----:B0-----:R-:W-:-:S05]  /*4f90*/  IADD3 R3, PT, PT, R56, R0, RZ ;  /* 0x0000000038037210 */ /* 0x001fca0007ffe0ff */
[----:B------:R-:W-:Y:S01]  /*4fa0*/  ST.E desc[UR8][R4.64+0x4], R3 ;  /* 0x0000040304007985 */ /* 0x000fe2000c101908 */
[----:B------:R-:W-:Y:S05]  /*4fb0*/  EXIT ;  /* 0x000000000000794d */ /* 0x000fea0003800000 */
.L_x_1240:
        /* <DEDUP_REMOVED lines=12> */
.L_x_3313:


//--------------------- .text._Z28gemm_half_q_half_gptq_kernelILi5ELb0ELb0EEvPK6__halfPKjS4_S2_PS0_iiiiiPKtibS2_i --------------------------
	.section	.text._Z28gemm_half_q_half_gptq_kernelILi5ELb0ELb0EEvPK6__halfPKjS4_S2_PS0_iiiiiPKtibS2_i,"ax",@progbits
	.align	128
        .global         _Z28gemm_half_q_half_gptq_kernelILi5ELb0ELb0EEvPK6__halfPKjS4_S2_PS0_iiiiiPKtibS2_i
        .type           _Z28gemm_half_q_half_gptq_kernelILi5ELb0ELb0EEvPK6__halfPKjS4_S2_PS0_iiiiiPKtibS2_i,@function
        .size           _Z28gemm_half_q_half_gptq_kernelILi5ELb0ELb0EEvPK6__halfPKjS4_S2_PS0_iiiiiPKtibS2_i,(.L_x_3314 - _Z28gemm_half_q_half_gptq_kernelILi5ELb0ELb0EEvPK6__halfPKjS4_S2_PS0_iiiiiPKtibS2_i)
        .other          _Z28gemm_half_q_half_gptq_kernelILi5ELb0ELb0EEvPK6__halfPKjS4_S2_PS0_iiiiiPKtibS2_i,@"STO_CUDA_ENTRY STV_DEFAULT"
_Z28gemm_half_q_half_gptq_kernelILi5ELb0ELb0EEvPK6__halfPKjS4_S2_PS0_iiiiiPKtibS2_i:
.text._Z28gemm_half_q_half_gptq_kernelILi5ELb0ELb0EEvPK6__halfPKjS4_S2_PS0_iiiiiPKtibS2_i:
        /* <DEDUP_REMOVED lines=62> */
.L_x_1243:
        /* <DEDUP_REMOVED lines=39> */
.L_x_1242:
[----:B------:R-:W-:Y:S05]  /*0650*/  BSYNC.RECONVERGENT B0 ;  /* 0x0000000000007941 */ /* 0x000fea0003800200 */
.L_x_1241:
        /* <DEDUP_REMOVED lines=25> */
.L_x_1244:
        /* <DEDUP_REMOVED lines=113> */
.L_x_1247:
        /* <DEDUP_REMOVED lines=71> */
.L_x_1246:
        /* <DEDUP_REMOVED lines=630> */
.L_x_1245:
[----:B------:R-:W0:Y:S01]  /*3ad0*/  S2R R0, SR_CTAID.X ;  /* 0x0000000000007919 */ /* 0x000e220000002500 */
[----:B------:R-:W1:Y:S01]  /*3ae0*/  S2UR UR4, SR_CTAID.Y ;  /* 0x00000000000479c3 */ /* 0x000e620000002600 */
[----:B------:R-:W-:Y:S01]  /*3af0*/  HADD2 R35, R35.H0_H0, R35.H1_H1 ;  /* 0x3000002323237230 */ /* 0x000fe20000000800 */
[----:B------:R-:W0:Y:S01]  /*3b00*/  S2R R5, SR_TID.X ;  /* 0x0000000000057919 */ /* 0x000e220000002100 */
[----:B------:R-:W-:-:S05]  /*3b10*/  HADD2 R34, R34.H0_H0, R34.H1_H1 ;  /* 0x3000002222227230 */ /* 0x000fca0000000800 */
[----:B------:R-:W2:Y:S01]  /*3b20*/  LDC.64 R2, c[0x0][0x3a0] ;  /* 0x0000e800ff027b82 */ /* 0x000ea20000000a00 */
[----:B------:R-:W-:Y:S01]  /*3b30*/  PRMT R35, R35, 0x5410, R34 ;  /* 0x0000541023237816 */ /* 0x000fe20000000022 */
        /* <DEDUP_REMOVED lines=17> */
.L_x_1251:
[----:B------:R-:W0:Y:S02]  /*3c50*/  LDS R4, [R0] ;  /* 0x0000000000047984 */ /* 0x000e240000000800 */
[----:B0-----:R-:W-:-:S05]  /*3c60*/  HFMA2 R5, R4, 1, 1, R35 ;  /* 0x3c003c0004057831 */ /* 0x001fca0000000023 */
[----:B------:R-:W0:Y:S02]  /*3c70*/  ATOMS.CAST.SPIN P0, [R0], R4, R5 ;  /* 0x000000040000758d */ /* 0x000e240001800005 */
[----:B0-----:R-:W-:Y:S05]  /*3c80*/  @!P0 BRA `(.L_x_1251) ;  /* 0xfffffffc00f08947 */ /* 0x001fea000383ffff */
[----:B------:R-:W-:Y:S05]  /*3c90*/  BRA `(.L_x_1249) ;  /* 0x00000000000c7947 */ /* 0x000fea0003800000 */
.L_x_1250:
[----:B------:R-:W2:Y:S02]  /*3ca0*/  LD.E R0, desc[UR10][R2.64] ;  /* 0x0000000a02007980 */ /* 0x000ea4000c101900 */
[----:B--2---:R-:W-:-:S05]  /*3cb0*/  IADD3 R5, PT, PT, R35, R0, RZ ;  /* 0x0000000023057210 */ /* 0x004fca0007ffe0ff */
[----:B------:R0:W-:Y:S02]  /*3cc0*/  ST.E desc[UR10][R2.64], R5 ;  /* 0x0000000502007985 */ /* 0x0001e4000c10190a */
.L_x_1249:
[----:B------:R-:W-:Y:S05]  /*3cd0*/  BSYNC.RECONVERGENT B0 ;  /* 0x0000000000007941 */ /* 0x000fea0003800200 */
.L_x_1248:
        /* <DEDUP_REMOVED lines=8> */
.L_x_1255:
[----:B------:R-:W0:Y:S02]  /*3d60*/  LDS R4, [R0+0x4] ;  /* 0x0000040000047984 */ /* 0x000e240000000800 */
[----:B0-----:R-:W-:-:S05]  /*3d70*/  HADD2 R5, R4, R54 ;  /* 0x0000003604057230 */ /* 0x001fca0000000000 */
[----:B------:R-:W0:Y:S02]  /*3d80*/  ATOMS.CAST.SPIN P0, [R0+0x4], R4, R5 ;  /* 0x000004040000758d */ /* 0x000e240001800005 */
[----:B0-----:R-:W-:Y:S05]  /*3d90*/  @!P0 BRA `(.L_x_1255) ;  /* 0xfffffffc00f08947 */ /* 0x001fea000383ffff */
[----:B------:R-:W-:Y:S05]  /*3da0*/  BRA `(.L_x_1253) ;  /* 0x00000000000c7947 */ /* 0x000fea0003800000 */
.L_x_1254:
[----:B------:R-:W0:Y:S02]  /*3db0*/  LD.E R0, desc[UR10][R2.64+0x4] ;  /* 0x0000040a02007980 */ /* 0x000e24000c101900 */
[----:B0-----:R-:W-:-:S05]  /*3dc0*/  IADD3 R5, PT, PT, R54, R0, RZ ;  /* 0x0000000036057210 */ /* 0x001fca0007ffe0ff */
[----:B------:R1:W-:Y:S02]  /*3dd0*/  ST.E desc[UR10][R2.64+0x4], R5 ;  /* 0x0000040502007985 */ /* 0x0003e4000c10190a */
.L_x_1253:
[----:B------:R-:W-:Y:S05]  /*3de0*/  BSYNC.RECONVERGENT B0 ;  /* 0x0000000000007941 */ /* 0x000fea0003800200 */
.L_x_1252:
        /* <DEDUP_REMOVED lines=16> */
.L_x_1259:
[----:B------:R-:W0:Y:S02]  /*3ef0*/  LDS R4, [R0] ;  /* 0x0000000000047984 */ /* 0x000e240000000800 */
[----:B0-----:R-:W-:-:S05]  /*3f00*/  HFMA2 R5, R4, 1, 1, R52 ;  /* 0x3c003c0004057831 */ /* 0x001fca0000000034 */
[----:B------:R-:W0:Y:S02]  /*3f10*/  ATOMS.CAST.SPIN P0, [R0], R4, R5 ;  /* 0x000000040000758d */ /* 0x000e240001800005 */
[----:B0-----:R-:W-:Y:S05]  /*3f20*/  @!P0 BRA `(.L_x_1259) ;  /* 0xfffffffc00f08947 */ /* 0x001fea000383ffff */
[----:B------:R-:W-:Y:S05]  /*3f30*/  BRA `(.L_x_1257) ;  /* 0x00000000000c7947 */ /* 0x000fea0003800000 */
.L_x_1258:
[----:B------:R-:W2:Y:S02]  /*3f40*/  LD.E R0, desc[UR10][R2.64] ;  /* 0x0000000a02007980 */ /* 0x000ea4000c101900 */
[----:B--2---:R-:W-:-:S05]  /*3f50*/  IADD3 R5, PT, PT, R52, R0, RZ ;  /* 0x0000000034057210 */ /* 0x004fca0007ffe0ff */
[----:B------:R0:W-:Y:S02]  /*3f60*/  ST.E desc[UR10][R2.64], R5 ;  /* 0x0000000502007985 */ /* 0x0001e4000c10190a */
.L_x_1257:
[----:B------:R-:W-:Y:S05]  /*3f70*/  BSYNC.RECONVERGENT B0 ;  /* 0x0000000000007941 */ /* 0x000fea0003800200 */
.L_x_1256:
        /* <DEDUP_REMOVED lines=8> */
.L_x_1263:
[----:B------:R-:W0:Y:S02]  /*4000*/  LDS R4, [R0+0x4] ;  /* 0x0000040000047984 */ /* 0x000e240000000800 */
[----:B0-----:R-:W-:-:S05]  /*4010*/  HADD2 R5, R4, R50 ;  /* 0x0000003204057230 */ /* 0x001fca0000000000 */
[----:B------:R-:W0:Y:S02]  /*4020*/  ATOMS.CAST.SPIN P0, [R0+0x4], R4, R5 ;  /* 0x000004040000758d */ /* 0x000e240001800005 */
[----:B0-----:R-:W-:Y:S05]  /*4030*/  @!P0 BRA `(.L_x_1263) ;  /* 0xfffffffc00f08947 */ /* 0x001fea000383ffff */
[----:B------:R-:W-:Y:S05]  /*4040*/  BRA `(.L_x_1261) ;  /* 0x00000000000c7947 */ /* 0x000fea0003800000 */
.L_x_1262:
[----:B------:R-:W0:Y:S02]  /*4050*/  LD.E R0, desc[UR10][R2.64+0x4] ;  /* 0x0000040a02007980 */ /* 0x000e24000c101900 */
[----:B0-----:R-:W-:-:S05]  /*4060*/  IADD3 R5, PT, PT, R50, R0, RZ ;  /* 0x0000000032057210 */ /* 0x001fca0007ffe0ff */
[----:B------:R1:W-:Y:S02]  /*4070*/  ST.E desc[UR10][R2.64+0x4], R5 ;  /* 0x0000040502007985 */ /* 0x0003e4000c10190a */
.L_x_1261:
[----:B------:R-:W-:Y:S05]  /*4080*/  BSYNC.RECONVERGENT B0 ;  /* 0x0000000000007941 */ /* 0x000fea0003800200 */
.L_x_1260:
        /* <DEDUP_REMOVED lines=16> */
.L_x_1267:
[----:B------:R-:W0:Y:S02]  /*4190*/  LDS R2, [R0] ;  /* 0x0000000000027984 */ /* 0x000e240000000800 */
[----:B0-----:R-:W-:-:S05]  /*41a0*/  HFMA2 R3, R2, 1, 1, R47 ;  /* 0x3c003c0002037831 */ /* 0x001fca000000002f */
[----:B------:R-:W0:Y:S02]  /*41b0*/  ATOMS.CAST.SPIN P0, [R0], R2, R3 ;  /* 0x000000020000758d */ /* 0x000e240001800003 */
[----:B0-----:R-:W-:Y:S05]  /*41c0*/  @!P0 BRA `(.L_x_1267) ;  /* 0xfffffffc00f08947 */ /* 0x001fea000383ffff */
[----:B------:R-:W-:Y:S05]  /*41d0*/  BRA `(.L_x_1265) ;  /* 0x00000000000c7947 */ /* 0x000fea0003800000 */
.L_x_1266:
[----:B------:R-:W2:Y:S02]  /*41e0*/  LD.E R0, desc[UR10][R4.64] ;  /* 0x0000000a04007980 */ /* 0x000ea4000c101900 */
[----:B--2---:R-:W-:-:S05]  /*41f0*/  IADD3 R3, PT, PT, R47, R0, RZ ;  /* 0x000000002f037210 */ /* 0x004fca0007ffe0ff */
[----:B------:R0:W-:Y:S02]  /*4200*/  ST.E desc[UR10][R4.64], R3 ;  /* 0x0000000304007985 */ /* 0x0001e4000c10190a */
.L_x_1265:
[----:B------:R-:W-:Y:S05]  /*4210*/  BSYNC.RECONVERGENT B0 ;  /* 0x0000000000007941 */ /* 0x000fea0003800200 */
.L_x_1264:
        /* <DEDUP_REMOVED lines=8> */
.L_x_1271:
[----:B------:R-:W0:Y:S02]  /*42a0*/  LDS R2, [R0+0x4] ;  /* 0x0000040000027984 */ /* 0x000e240000000800 */
[----:B0-----:R-:W-:-:S05]  /*42b0*/  HADD2 R3, R2, R45 ;  /* 0x0000002d02037230 */ /* 0x001fca0000000000 */
[----:B------:R-:W0:Y:S02]  /*42c0*/  ATOMS.CAST.SPIN P0, [R0+0x4], R2, R3 ;  /* 0x000004020000758d */ /* 0x000e240001800003 */
[----:B0-----:R-:W-:Y:S05]  /*42d0*/  @!P0 BRA `(.L_x_1271) ;  /* 0xfffffffc00f08947 */ /* 0x001fea000383ffff */
[----:B------:R-:W-:Y:S05]  /*42e0*/  BRA `(.L_x_1269) ;  /* 0x00000000000c7947 */ /* 0x000fea0003800000 */
.L_x_1270:
[----:B------:R-:W0:Y:S02]  /*42f0*/  LD.E R0, desc[UR10][R4.64+0x4] ;  /* 0x0000040a04007980 */ /* 0x000e24000c101900 */
[----:B0-----:R-:W-:-:S05]  /*4300*/  IADD3 R3, PT, PT, R45, R0, RZ ;  /* 0x000000002d037210 */ /* 0x001fca0007ffe0ff */
[----:B------:R1:W-:Y:S02]  /*4310*/  ST.E desc[UR10][R4.64+0x4], R3 ;  /* 0x0000040304007985 */ /* 0x0003e4000c10190a */
.L_x_1269:
[----:B------:R-:W-:Y:S05]  /*4320*/  BSYNC.RECONVERGENT B0 ;  /* 0x0000000000007941 */ /* 0x000fea0003800200 */
.L_x_1268:
        /* <DEDUP_REMOVED lines=16> */
.L_x_1275:
[----:B------:R-:W0:Y:S02]  /*4430*/  LDS R2, [R0] ;  /* 0x0000000000027984 */ /* 0x000e240000000800 */
[----:B0-----:R-:W-:-:S05]  /*4440*/  HFMA2 R3, R2, 1, 1, R40 ;  /* 0x3c003c0002037831 */ /* 0x001fca0000000028 */
[----:B------:R-:W0:Y:S02]  /*4450*/  ATOMS.CAST.SPIN P0, [R0], R2, R3 ;  /* 0x000000020000758d */ /* 0x000e240001800003 */
[----:B0-----:R-:W-:Y:S05]  /*4460*/  @!P0 BRA `(.L_x_1275) ;  /* 0xfffffffc00f08947 */ /* 0x001fea000383ffff */
[----:B------:R-:W-:Y:S05]  /*4470*/  BRA `(.L_x_1273) ;  /* 0x00000000000c7947 */ /* 0x000fea0003800000 */
.L_x_1274:
[----:B------:R-:W2:Y:S02]  /*4480*/  LD.E R0, desc[UR10][R4.64] ;  /* 0x0000000a04007980 */ /* 0x000ea4000c101900 */
[----:B--2---:R-:W-:-:S05]  /*4490*/  IADD3 R3, PT, PT, R40, R0, RZ ;  /* 0x0000000028037210 */ /* 0x004fca0007ffe0ff */
[----:B------:R0:W-:Y:S02]  /*44a0*/  ST.E desc[UR10][R4.64], R3 ;  /* 0x0000000304007985 */ /* 0x0001e4000c10190a */
.L_x_1273:
[----:B------:R-:W-:Y:S05]  /*44b0*/  BSYNC.RECONVERGENT B0 ;  /* 0x0000000000007941 */ /* 0x000fea0003800200 */
.L_x_1272:
        /* <DEDUP_REMOVED lines=9> */
.L_x_1280:
[----:B------:R-:W0:Y:S02]  /*4550*/  LDS R2, [R0+0x4] ;  /* 0x0000040000027984 */ /* 0x000e240000000800 */
[----:B0-----:R-:W-:-:S05]  /*4560*/  HADD2 R3, R2, R43 ;  /* 0x0000002b02037230 */ /* 0x001fca0000000000 */
[----:B------:R-:W0:Y:S02]  /*4570*/  ATOMS.CAST.SPIN P0, [R0+0x4], R2, R3 ;  /* 0x000004020000758d */ /* 0x000e240001800003 */
[----:B0-----:R-:W-:Y:S05]  /*4580*/  @!P0 BRA `(.L_x_1280) ;  /* 0xfffffffc00f08947 */ /* 0x001fea000383ffff */
[----:B------:R-:W-:Y:S05]  /*4590*/  BSYNC.RECONVERGENT B1 ;  /* 0x0000000000017941 */ /* 0x000fea0003800200 */
.L_x_1279:
[----:B------:R-:W-:Y:S05]  /*45a0*/  BRA `(.L_x_1277) ;  /* 0x00000000000c7947 */ /* 0x000fea0003800000 */
.L_x_1278:
[----:B------:R-:W0:Y:S02]  /*45b0*/  LD.E R0, desc[UR10][R4.64+0x4] ;  /* 0x0000040a04007980 */ /* 0x000e24000c101900 */
[----:B0-----:R-:W-:-:S05]  /*45c0*/  IADD3 R3, PT, PT, R43, R0, RZ ;  /* 0x000000002b037210 */ /* 0x001fca0007ffe0ff */
[----:B------:R1:W-:Y:S02]  /*45d0*/  ST.E desc[UR10][R4.64+0x4], R3 ;  /* 0x0000040304007985 */ /* 0x0003e4000c10190a */
.L_x_1277:
[----:B------:R-:W-:Y:S05]  /*45e0*/  BSYNC.RECONVERGENT B0 ;  /* 0x0000000000007941 */ /* 0x000fea0003800200 */
.L_x_1276:
        /* <DEDUP_REMOVED lines=16> */
.L_x_1284:
[----:B------:R-:W0:Y:S02]  /*46f0*/  LDS R2, [R0] ;  /* 0x0000000000027984 */ /* 0x000e240000000800 */
[----:B0-----:R-:W-:-:S05]  /*4700*/  HFMA2 R3, R2, 1, 1, R66 ;  /* 0x3c003c0002037831 */ /* 0x001fca0000000042 */
[----:B------:R-:W0:Y:S02]  /*4710*/  ATOMS.CAST.SPIN P0, [R0], R2, R3 ;  /* 0x000000020000758d */ /* 0x000e240001800003 */
[----:B0-----:R-:W-:Y:S05]  /*4720*/  @!P0 BRA `(.L_x_1284) ;  /* 0xfffffffc00f08947 */ /* 0x001fea000383ffff */
[----:B------:R-:W-:Y:S05]  /*4730*/  BRA `(.L_x_1282) ;  /* 0x00000000000c7947 */ /* 0x000fea0003800000 */
.L_x_1283:
[----:B------:R-:W2:Y:S02]  /*4740*/  LD.E R0, desc[UR10][R4.64] ;  /* 0x0000000a04007980 */ /* 0x000ea4000c101900 */
[----:B--2---:R-:W-:-:S05]  /*4750*/  IADD3 R3, PT, PT, R66, R0, RZ ;  /* 0x0000000042037210 */ /* 0x004fca0007ffe0ff */
[----:B------:R0:W-:Y:S02]  /*4760*/  ST.E desc[UR10][R4.64], R3 ;  /* 0x0000000304007985 */ /* 0x0001e4000c10190a */
.L_x_1282:
[----:B------:R-:W-:Y:S05]  /*4770*/  BSYNC.RECONVERGENT B0 ;  /* 0x0000000000007941 */ /* 0x000fea0003800200 */
.L_x_1281:
[----:B------:R1:W-:Y:S02]  /*4780*/  ATOM.E.ADD.F16x2.RN.STRONG.GPU P0, RZ, desc[UR10][R4.64+0x4], R64 ;  /* 0x8000044004ff79a2 */ /* 0x0003e4000c10e10a */
[----:B-1----:R-:W-:Y:S05]  /*4790*/  @P0 EXIT ;  /* 0x000000000000094d */ /* 0x002fea0003800000 */
[----:B------:R-:W1:Y:S02]  /*47a0*/  QSPC.E.S P0, RZ, [R4+0x4] ;  /* 0x0000040004ff73aa */ /* 0x000e640000000500 */
[----:B-1----:R-:W-:Y:S05]  /*47b0*/  @!P0 BRA `(.L_x_1285) ;  /* 0x0000000000208947 */ /* 0x002fea0003800000 */
[----:B------:R-:W-:Y:S02]  /*47c0*/  MOV R2, R4 ;  /* 0x0000000400027202 */ /* 0x000fe40000000f00 */
[----:B------:R-:W-:Y:S02]  /*47d0*/  PRMT R64, R64, 0x5410, R32 ;  /* 0x0000541040407816 */ /* 0x000fe40000000020 */
[----:B------:R-:W-:-:S07]  /*47e0*/  MOV R0, R2 ;  /* 0x0000000200007202 */ /* 0x000fce0000000f00 */
.L_x_1286:
[----:B------:R-:W0:Y:S02]  /*47f0*/  LDS R2, [R0+0x4] ;  /* 0x0000040000027984 */ /* 0x000e240000000800 */
[----:B0-----:R-:W-:-:S05]  /*4800*/  HADD2 R3, R2, R64 ;  /* 0x0000004002037230 */ /* 0x001fca0000000000 */
[----:B------:R-:W0:Y:S02]  /*4810*/  ATOMS.CAST.SPIN P0, [R0+0x4], R2, R3 ;  /* 0x000004020000758d */ /* 0x000e240001800003 */
[----:B0-----:R-:W-:Y:S05]  /*4820*/  @!P0 BRA `(.L_x_1286) ;  /* 0xfffffffc00f08947 */ /* 0x001fea000383ffff */
[----:B------:R-:W-:Y:S05]  /*4830*/  EXIT ;  /* 0x000000000000794d */ /* 0x000fea0003800000 */
.L_x_1285:
[----:B------:R-:W0:Y:S02]  /*4840*/  LD.E R0, desc[UR10][R4.64+0x4] ;  /* 0x0000040a04007980 */ /* 0x000e24000c101900 */
[----:B0-----:R-:W-:-:S05]  /*4850*/  IADD3 R3, PT, PT, R64, R0, RZ ;  /* 0x0000000040037210 */ /* 0x001fca0007ffe0ff */
[----:B------:R-:W-:Y:S01]  /*4860*/  ST.E desc[UR10][R4.64+0x4], R3 ;  /* 0x0000040304007985 */ /* 0x000fe2000c10190a */
[----:B------:R-:W-:Y:S05]  /*4870*/  EXIT ;  /* 0x000000000000794d */ /* 0x000fea0003800000 */
.L_x_1287:
        /* <DEDUP_REMOVED lines=16> */
.L_x_3314:


//--------------------- .text._Z28gemm_half_q_half_gptq_kernelILi4ELb0ELb0EEvPK6__halfPKjS4_S2_PS0_iiiiiPKtibS2_i --------------------------
	.section	.text._Z28gemm_half_q_half_gptq_kernelILi4ELb0ELb0EEvPK6__halfPKjS4_S2_PS0_iiiiiPKtibS2_i,"ax",@progbits
	.align	128
        .global         _Z28gemm_half_q_half_gptq_kernelILi4ELb0ELb0EEvPK6__halfPKjS4_S2_PS0_iiiiiPKtibS2_i
        .type           _Z28gemm_half_q_half_gptq_kernelILi4ELb0ELb0EEvPK6__halfPKjS4_S2_PS0_iiiiiPKtibS2_i,@function
        .size           _Z28gemm_half_q_half_gptq_kernelILi4ELb0ELb0EEvPK6__halfPKjS4_S2_PS0_iiiiiPKtibS2_i,(.L_x_3315 - _Z28gemm_half_q_half_gptq_kernelILi4ELb0ELb0EEvPK6__halfPKjS4_S2_PS0_iiiiiPKtibS2_i)
        .other          _Z28gemm_half_q_half_gptq_kernelILi4ELb0ELb0EEvPK6__halfPKjS4_S2_PS0_iiiiiPKtibS2_i,@"STO_CUDA_ENTRY STV_DEFAULT"
_Z28gemm_half_q_half_gptq_kernelILi4ELb0ELb0EEvPK6__halfPKjS4_S2_PS0_iiiiiPKtibS2_i:
.text._Z28gemm_half_q_half_gptq_kernelILi4ELb0ELb0EEvPK6__halfPKjS4_S2_PS0_iiiiiPKtibS2_i:
        /* <DEDUP_REMOVED lines=55> */
.L_x_1290:
        /* <DEDUP_REMOVED lines=32> */
.L_x_1289:
[----:B------:R-:W-:Y:S05]  /*0570*/  BSYNC.RECONVERGENT B0 ;  /* 0x0000000000007941 */ /* 0x000fea0003800200 */
.L_x_1288:
        /* <DEDUP_REMOVED lines=22> */
.L_x_1291:
        /* <DEDUP_REMOVED lines=115> */
.L_x_1294:
        /* <DEDUP_REMOVED lines=61> */
.L_x_1293:
        /* <DEDUP_REMOVED lines=550> */
.L_x_1292:
[----:B------:R-:W0:Y:S01]  /*3440*/  S2UR UR4, SR_CTAID.Y ;  /* 0x00000000000479c3 */ /* 0x000e220000002600 */
[----:B------:R-:W-:Y:S02]  /*3450*/  HADD2 R42, R42.H0_H0, R42.H1_H1 ;  /* 0x3000002a2a2a7230 */ /* 0x000fe40000000800 */
[----:B------:R-:W-:-:S05]  /*3460*/  HADD2 R21, R51.H0_H0, R51.H1_H1 ;  /* 0x3000003333157230 */ /* 0x000fca0000000800 */
[----:B------:R-:W1:Y:S01]  /*3470*/  LDC.64 R2, c[0x0][0x3a0] ;  /* 0x0000e800ff027b82 */ /* 0x000e620000000a00 */
[----:B------:R-:W-:Y:S01]  /*3480*/  PRMT R42, R42, 0x5410, R21 ;  /* 0x000054102a2a7816 */ /* 0x000fe20000000015 */
        /* <DEDUP_REMOVED lines=15> */
.L_x_1298:
[----:B------:R-:W0:Y:S02]  /*3580*/  LDS R4, [R0] ;  /* 0x0000000000047984 */ /* 0x000e240000000800 */
[----:B0-----:R-:W-:-:S05]  /*3590*/  HFMA2 R5, R4, 1, 1, R42 ;  /* 0x3c003c0004057831 */ /* 0x001fca000000002a */
[----:B------:R-:W0:Y:S02]  /*35a0*/  ATOMS.CAST.SPIN P0, [R0], R4, R5 ;  /* 0x000000040000758d */ /* 0x000e240001800005 */
[----:B0-----:R-:W-:Y:S05]  /*35b0*/  @!P0 BRA `(.L_x_1298) ;  /* 0xfffffffc00f08947 */ /* 0x001fea000383ffff */
[----:B------:R-:W-:Y:S05]  /*35c0*/  BRA `(.L_x_1296) ;  /* 0x00000000000c7947 */ /* 0x000fea0003800000 */
.L_x_1297:
[----:B------:R-:W2:Y:S02]  /*35d0*/  LD.E R0, desc[UR10][R2.64] ;  /* 0x0000000a02007980 */ /* 0x000ea4000c101900 */
[----:B--2---:R-:W-:-:S05]  /*35e0*/  IADD3 R5, PT, PT, R42, R0, RZ ;  /* 0x000000002a057210 */ /* 0x004fca0007ffe0ff */
[----:B------:R0:W-:Y:S02]  /*35f0*/  ST.E desc[UR10][R2.64], R5 ;  /* 0x0000000502007985 */ /* 0x0001e4000c10190a */
.L_x_1296:
[----:B------:R-:W-:Y:S05]  /*3600*/  BSYNC.RECONVERGENT B0 ;  /* 0x0000000000007941 */ /* 0x000fea0003800200 */
.L_x_1295:
        /* <DEDUP_REMOVED lines=8> */
.L_x_1302:
[----:B------:R-:W0:Y:S02]  /*3690*/  LDS R4, [R0+0x4] ;  /* 0x0000040000047984 */ /* 0x000e240000000800 */
[----:B0-----:R-:W-:-:S05]  /*36a0*/  HADD2 R5, R4, R47 ;  /* 0x0000002f04057230 */ /* 0x001fca0000000000 */
[----:B------:R-:W0:Y:S02]  /*36b0*/  ATOMS.CAST.SPIN P0, [R0+0x4], R4, R5 ;  /* 0x000004040000758d */ /* 0x000e240001800005 */
[----:B0-----:R-:W-:Y:S05]  /*36c0*/  @!P0 BRA `(.L_x_1302) ;  /* 0xfffffffc00f08947 */ /* 0x001fea000383ffff */
[----:B------:R-:W-:Y:S05]  /*36d0*/  BRA `(.L_x_1300) ;  /* 0x00000000000c7947 */ /* 0x000fea0003800000 */
.L_x_1301:
[----:B------:R-:W0:Y:S02]  /*36e0*/  LD.E R0, desc[UR10][R2.64+0x4] ;  /* 0x0000040a02007980 */ /* 0x000e24000c101900 */
[----:B0-----:R-:W-:-:S05]  /*36f0*/  IADD3 R5, PT, PT, R47, R0, RZ ;  /* 0x000000002f057210 */ /* 0x001fca0007ffe0ff */
[----:B------:R1:W-:Y:S02]  /*3700*/  ST.E desc[UR10][R2.64+0x4], R5 ;  /* 0x0000040502007985 */ /* 0x0003e4000c10190a */
.L_x_1300:
[----:B------:R-:W-:Y:S05]  /*3710*/  BSYNC.RECONVERGENT B0 ;  /* 0x0000000000007941 */ /* 0x000fea0003800200 */
.L_x_1299:
        /* <DEDUP_REMOVED lines=16> */
.L_x_1306:
[----:B------:R-:W0:Y:S02]  /*3820*/  LDS R4, [R0] ;  /* 0x0000000000047984 */ /* 0x000e240000000800 */
[----:B0-----:R-:W-:-:S05]  /*3830*/  HFMA2 R5, R4, 1, 1, R46 ;  /* 0x3c003c0004057831 */ /* 0x001fca000000002e */
[----:B------:R-:W0:Y:S02]  /*3840*/  ATOMS.CAST.SPIN P0, [R0], R4, R5 ;  /* 0x000000040000758d */ /* 0x000e240001800005 */
[----:B0-----:R-:W-:Y:S05]  /*3850*/  @!P0 BRA `(.L_x_1306) ;  /* 0xfffffffc00f08947 */ /* 0x001fea000383ffff */
[----:B------:R-:W-:Y:S05]  /*3860*/  BRA `(.L_x_1304) ;  /* 0x00000000000c7947 */ /* 0x000fea0003800000 */
.L_x_1305:
[----:B------:R-:W2:Y:S02]  /*3870*/  LD.E R0, desc[UR10][R2.64] ;  /* 0x0000000a02007980 */ /* 0x000ea4000c101900 */
[----:B--2---:R-:W-:-:S05]  /*3880*/  IADD3 R5, PT, PT, R46, R0, RZ ;  /* 0x000000002e057210 */ /* 0x004fca0007ffe0ff */
[----:B------:R0:W-:Y:S02]  /*3890*/  ST.E desc[UR10][R2.64], R5 ;  /* 0x0000000502007985 */ /* 0x0001e4000c10190a */
.L_x_1304:
[----:B------:R-:W-:Y:S05]  /*38a0*/  BSYNC.RECONVERGENT B0 ;  /* 0x0000000000007941 */ /* 0x000fea0003800200 */
.L_x_1303:
        /* <DEDUP_REMOVED lines=8> */
.L_x_1310:
[----:B------:R-:W0:Y:S02]  /*3930*/  LDS R4, [R0+0x4] ;  /* 0x0000040000047984 */ /* 0x000e240000000800 */
[----:B0-----:R-:W-:-:S05]  /*3940*/  HADD2 R5, R4, R43 ;  /* 0x0000002b04057230 */ /* 0x001fca0000000000 */
[----:B------:R-:W0:Y:S02]  /*3950*/  ATOMS.CAST.SPIN P0, [R0+0x4], R4, R5 ;  /* 0x000004040000758d */ /* 0x000e240001800005 */
[----:B0-----:R-:W-:Y:S05]  /*3960*/  @!P0 BRA `(.L_x_1310) ;  /* 0xfffffffc00f08947 */ /* 0x001fea000383ffff */
[----:B------:R-:W-:Y:S05]  /*3970*/  BRA `(.L_x_1308) ;  /* 0x00000000000c7947 */ /* 0x000fea0003800000 */
.L_x_1309:
[----:B------:R-:W0:Y:S02]  /*3980*/  LD.E R0, desc[UR10][R2.64+0x4] ;  /* 0x0000040a02007980 */ /* 0x000e24000c101900 */
[----:B0-----:R-:W-:-:S05]  /*3990*/  IADD3 R5, PT, PT, R43, R0, RZ ;  /* 0x000000002b057210 */ /* 0x001fca0007ffe0ff */
[----:B------:R1:W-:Y:S02]  /*39a0*/  ST.E desc[UR10][R2.64+0x4], R5 ;  /* 0x0000040502007985 */ /* 0x0003e4000c10190a */
.L_x_1308:
[----:B------:R-:W-:Y:S05]  /*39b0*/  BSYNC.RECONVERGENT B0 ;  /* 0x0000000000007941 */ /* 0x000fea0003800200 */
.L_x_1307:
        /* <DEDUP_REMOVED lines=16> */
.L_x_1314:
[----:B------:R-:W0:Y:S02]  /*3ac0*/  LDS R2, [R0] ;  /* 0x0000000000027984 */ /* 0x000e240000000800 */
[----:B0-----:R-:W-:-:S05]  /*3ad0*/  HFMA2 R3, R2, 1, 1, R38 ;  /* 0x3c003c0002037831 */ /* 0x001fca0000000026 */
[----:B------:R-:W0:Y:S02]  /*3ae0*/  ATOMS.CAST.SPIN P0, [R0], R2, R3 ;  /* 0x000000020000758d */ /* 0x000e240001800003 */
[----:B0-----:R-:W-:Y:S05]  /*3af0*/  @!P0 BRA `(.L_x_1314) ;  /* 0xfffffffc00f08947 */ /* 0x001fea000383ffff */
[----:B------:R-:W-:Y:S05]  /*3b00*/  BRA `(.L_x_1312) ;  /* 0x00000000000c7947 */ /* 0x000fea0003800000 */
.L_x_1313:
[----:B------:R-:W2:Y:S02]  /*3b10*/  LD.E R0, desc[UR10][R4.64] ;  /* 0x0000000a04007980 */ /* 0x000ea4000c101900 */
[----:B--2---:R-:W-:-:S05]  /*3b20*/  IADD3 R3, PT, PT, R38, R0, RZ ;  /* 0x0000000026037210 */ /* 0x004fca0007ffe0ff */
[----:B------:R0:W-:Y:S02]  /*3b30*/  ST.E desc[UR10][R4.64], R3 ;  /* 0x0000000304007985 */ /* 0x0001e4000c10190a */
.L_x_1312:
[----:B------:R-:W-:Y:S05]  /*3b40*/  BSYNC.RECONVERGENT B0 ;  /* 0x0000000000007941 */ /* 0x000fea0003800200 */
.L_x_1311:
        /* <DEDUP_REMOVED lines=9> */
.L_x_1319:
[----:B------:R-:W0:Y:S02]  /*3be0*/  LDS R2, [R0+0x4] ;  /* 0x0000040000027984 */ /* 0x000e240000000800 */
[----:B0-----:R-:W-:-:S05]  /*3bf0*/  HADD2 R3, R2, R35 ;  /* 0x0000002302037230 */ /* 0x001fca0000000000 */
[----:B------:R-:W0:Y:S02]  /*3c00*/  ATOMS.CAST.SPIN P0, [R0+0x4], R2, R3 ;  /* 0x000004020000758d */ /* 0x000e240001800003 */
[----:B0-----:R-:W-:Y:S05]  /*3c10*/  @!P0 BRA `(.L_x_1319) ;  /* 0xfffffffc00f08947 */ /* 0x001fea000383ffff */
[----:B------:R-:W-:Y:S05]  /*3c20*/  BSYNC.RECONVERGENT B1 ;  /* 0x0000000000017941 */ /* 0x000fea0003800200 */
.L_x_1318:
[----:B------:R-:W-:Y:S05]  /*3c30*/  BRA `(.L_x_1316) ;  /* 0x00000000000c7947 */ /* 0x000fea0003800000 */
.L_x_1317:
[----:B------:R-:W0:Y:S02]  /*3c40*/  LD.E R0, desc[UR10][R4.64+0x4] ;  /* 0x0000040a04007980 */ /* 0x000e24000c101900 */
[----:B0-----:R-:W-:-:S05]  /*3c50*/  IADD3 R3, PT, PT, R35, R0, RZ ;  /* 0x0000000023037210 */ /* 0x001fca0007ffe0ff */
[----:B------:R1:W-:Y:S02]  /*3c60*/  ST.E desc[UR10][R4.64+0x4], R3 ;  /* 0x0000040304007985 */ /* 0x0003e4000c10190a */
.L_x_1316:
[----:B------:R-:W-:Y:S05]  /*3c70*/  BSYNC.RECONVERGENT B0 ;  /* 0x0000000000007941 */ /* 0x000fea0003800200 */
.L_x_1315:
        /* <DEDUP_REMOVED lines=16> */
.L_x_1323:
[----:B------:R-:W0:Y:S02]  /*3d80*/  LDS R2, [R0] ;  /* 0x0000000000027984 */ /* 0x000e240000000800 */
[----:B0-----:R-:W-:-:S05]  /*3d90*/  HFMA2 R3, R2, 1, 1, R54 ;  /* 0x3c003c0002037831 */ /* 0x001fca0000000036 */
[----:B------:R-:W0:Y:S02]  /*3da0*/  ATOMS.CAST.SPIN P0, [R0], R2, R3 ;  /* 0x000000020000758d */ /* 0x000e240001800003 */
[----:B0-----:R-:W-:Y:S05]  /*3db0*/  @!P0 BRA `(.L_x_1323) ;  /* 0xfffffffc00f08947 */ /* 0x001fea000383ffff */
[----:B------:R-:W-:Y:S05]  /*3dc0*/  BRA `(.L_x_1321) ;  /* 0x00000000000c7947 */ /* 0x000fea0003800000 */
.L_x_1322:
[----:B------:R-:W2:Y:S02]  /*3dd0*/  LD.E R0, desc[UR10][R4.64] ;  /* 0x0000000a04007980 */ /* 0x000ea4000c101900 */
[----:B--2---:R-:W-:-:S05]  /*3de0*/  IADD3 R3, PT, PT, R54, R0, RZ ;  /* 0x0000000036037210 */ /* 0x004fca0007ffe0ff */
[----:B------:R0:W-:Y:S02]  /*3df0*/  ST.E desc[UR10][R4.64], R3 ;  /* 0x0000000304007985 */ /* 0x0001e4000c10190a */
.L_x_1321:
[----:B------:R-:W-:Y:S05]  /*3e00*/  BSYNC.RECONVERGENT B0 ;  /* 0x0000000000007941 */ /* 0x000fea0003800200 */
.L_x_1320:
[----:B------:R1:W-:Y:S02]  /*3e10*/  ATOM.E.ADD.F16x2.RN.STRONG.GPU P0, RZ, desc[UR10][R4.64+0x4], R41 ;  /* 0x8000042904ff79a2 */ /* 0x0003e4000c10e10a */
[----:B-1----:R-:W-:Y:S05]  /*3e20*/  @P0 EXIT ;  /* 0x000000000000094d */ /* 0x002fea0003800000 */
[----:B------:R-:W1:Y:S02]  /*3e30*/  QSPC.E.S P0, RZ, [R4+0x4] ;  /* 0x0000040004ff73aa */ /* 0x000e640000000500 */
[----:B-1----:R-:W-:Y:S05]  /*3e40*/  @!P0 BRA `(.L_x_1324) ;  /* 0x0000000000208947 */ /* 0x002fea0003800000 */
[----:B------:R-:W-:Y:S02]  /*3e50*/  MOV R2, R4 ;  /* 0x0000000400027202 */ /* 0x000fe40000000f00 */
[----:B------:R-:W-:Y:S02]  /*3e60*/  PRMT R41, R41, 0x5410, R52 ;  /* 0x0000541029297816 */ /* 0x000fe40000000034 */
[----:B------:R-:W-:-:S07]  /*3e70*/  MOV R0, R2 ;  /* 0x0000000200007202 */ /* 0x000fce0000000f00 */
.L_x_1325:
[----:B------:R-:W0:Y:S02]  /*3e80*/  LDS R2, [R0+0x4] ;  /* 0x0000040000027984 */ /* 0x000e240000000800 */
[----:B0-----:R-:W-:-:S05]  /*3e90*/  HADD2 R3, R2, R41 ;  /* 0x0000002902037230 */ /* 0x001fca0000000000 */
[----:B------:R-:W0:Y:S02]  /*3ea0*/  ATOMS.CAST.SPIN P0, [R0+0x4], R2, R3 ;  /* 0x000004020000758d */ /* 0x000e240001800003 */
[----:B0-----:R-:W-:Y:S05]  /*3eb0*/  @!P0 BRA `(.L_x_1325) ;  /* 0xfffffffc00f08947 */ /* 0x001fea000383ffff */
[----:B------:R-:W-:Y:S05]  /*3ec0*/  EXIT ;  /* 0x000000000000794d */ /* 0x000fea0003800000 */
.L_x_1324:
[----:B------:R-:W0:Y:S02]  /*3ed0*/  LD.E R0, desc[UR10][R4.64+0x4] ;  /* 0x0000040a04007980 */ /* 0x000e24000c101900 */
[----:B0-----:R-:W-:-:S05]  /*3ee0*/  IADD3 R3, PT, PT, R41, R0, RZ ;  /* 0x0000000029037210 */ /* 0x001fca0007ffe0ff */
[----:B------:R-:W-:Y:S01]  /*3ef0*/  ST.E desc[UR10][R4.64+0x4], R3 ;  /* 0x0000040304007985 */ /* 0x000fe2000c10190a */
[----:B------:R-:W-:Y:S05]  /*3f00*/  EXIT ;  /* 0x000000000000794d */ /* 0x000fea0003800000 */
.L_x_1326:
        /* <DEDUP_REMOVED lines=15> */
.L_x_3315:


//--------------------- .text._Z28gemm_half_q_half_gptq_kernelILi3ELb0ELb0EEvPK6__halfPKjS4_S2_PS0_iiiiiPKtibS2_i --------------------------
	.section	.text._Z28gemm_half_q_half_gptq_kernelILi3ELb0ELb0EEvPK6__halfPKjS4_S2_PS0_iiiiiPKtibS2_i,"ax",@progbits
	.align	128
        .global         _Z28gemm_half_q_half_gptq_kernelILi3ELb0ELb0EEvPK6__halfPKjS4_S2_PS0_iiiiiPKtibS2_i
        .type           _Z28gemm_half_q_half_gptq_kernelILi3ELb0ELb0EEvPK6__halfPKjS4_S2_PS0_iiiiiPKtibS2_i,@function
        .size           _Z28gemm_half_q_half_gptq_kernelILi3ELb0ELb0EEvPK6__halfPKjS4_S2_PS0_iiiiiPKtibS2_i,(.L_x_3316 - _Z28gemm_half_q_half_gptq_kernelILi3ELb0ELb0EEvPK6__halfPKjS4_S2_PS0_iiiiiPKtibS2_i)
        .other          _Z28gemm_half_q_half_gptq_kernelILi3ELb0ELb0EEvPK6__halfPKjS4_S2_PS0_iiiiiPKtibS2_i,@"STO_CUDA_ENTRY STV_DEFAULT"
_Z28gemm_half_q_half_gptq_kernelILi3ELb0ELb0EEvPK6__halfPKjS4_S2_PS0_iiiiiPKtibS2_i:
.text._Z28gemm_half_q_half_gptq_kernelILi3ELb0ELb0EEvPK6__halfPKjS4_S2_PS0_iiiiiPKtibS2_i:
        /* <DEDUP_REMOVED lines=48> */
.L_x_1329:
        /* <DEDUP_REMOVED lines=25> */
.L_x_1328:
[----:B------:R-:W-:Y:S05]  /*0490*/  BSYNC.RECONVERGENT B0 ;  /* 0x0000000000007941 */ /* 0x000fea0003800200 */
.L_x_1327:
        /* <DEDUP_REMOVED lines=19> */
.L_x_1330:
        /* <DEDUP_REMOVED lines=111> */
.L_x_1333:
        /* <DEDUP_REMOVED lines=64> */
.L_x_1332:
        /* <DEDUP_REMOVED lines=460> */
.L_x_1331:
[----:B------:R-:W0:Y:S01]  /*2d80*/  LDC.64 R2, c[0x0][0x3a0] ;  /* 0x0000e800ff027b82 */ /* 0x000e220000000a00 */
[----:B------:R-:W-:Y:S01]  /*2d90*/  MOV R0, UR6 ;  /* 0x0000000600007c02 */ /* 0x000fe20008000f00 */
        /* <DEDUP_REMOVED lines=16> */
.L_x_1337:
[----:B------:R-:W0:Y:S02]  /*2ea0*/  LDS R4, [R0] ;  /* 0x0000000000047984 */ /* 0x000e240000000800 */
[----:B0-----:R-:W-:-:S05]  /*2eb0*/  HFMA2 R5, R4, 1, 1, R30 ;  /* 0x3c003c0004057831 */ /* 0x001fca000000001e */
[----:B------:R-:W0:Y:S02]  /*2ec0*/  ATOMS.CAST.SPIN P0, [R0], R4, R5 ;  /* 0x000000040000758d */ /* 0x000e240001800005 */
[----:B0-----:R-:W-:Y:S05]  /*2ed0*/  @!P0 BRA `(.L_x_1337) ;  /* 0xfffffffc00f08947 */ /* 0x001fea000383ffff */
[----:B------:R-:W-:Y:S05]  /*2ee0*/  BRA `(.L_x_1335) ;  /* 0x00000000000c7947 */ /* 0x000fea0003800000 */
.L_x_1336:
[----:B------:R-:W2:Y:S02]  /*2ef0*/  LD.E R0, desc[UR12][R2.64] ;  /* 0x0000000c02007980 */ /* 0x000ea4000c101900 */
[----:B--2---:R-:W-:-:S05]  /*2f00*/  IADD3 R5, PT, PT, R30, R0, RZ ;  /* 0x000000001e057210 */ /* 0x004fca0007ffe0ff */
[----:B------:R0:W-:Y:S02]  /*2f10*/  ST.E desc[UR12][R2.64], R5 ;  /* 0x0000000502007985 */ /* 0x0001e4000c10190c */
.L_x_1335:
[----:B------:R-:W-:Y:S05]  /*2f20*/  BSYNC.RECONVERGENT B0 ;  /* 0x0000000000007941 */ /* 0x000fea0003800200 */
.L_x_1334:
        /* <DEDUP_REMOVED lines=8> */
.L_x_1341:
[----:B------:R-:W0:Y:S02]  /*2fb0*/  LDS R4, [R0+0x4] ;  /* 0x0000040000047984 */ /* 0x000e240000000800 */
[----:B0-----:R-:W-:-:S05]  /*2fc0*/  HADD2 R5, R4, R32 ;  /* 0x0000002004057230 */ /* 0x001fca0000000000 */
[----:B------:R-:W0:Y:S02]  /*2fd0*/  ATOMS.CAST.SPIN P0, [R0+0x4], R4, R5 ;  /* 0x000004040000758d */ /* 0x000e240001800005 */
[----:B0-----:R-:W-:Y:S05]  /*2fe0*/  @!P0 BRA `(.L_x_1341) ;  /* 0xfffffffc00f08947 */ /* 0x001fea000383ffff */
[----:B------:R-:W-:Y:S05]  /*2ff0*/  BRA `(.L_x_1339) ;  /* 0x00000000000c7947 */ /* 0x000fea0003800000 */
.L_x_1340:
[----:B------:R-:W0:Y:S02]  /*3000*/  LD.E R0, desc[UR12][R2.64+0x4] ;  /* 0x0000040c02007980 */ /* 0x000e24000c101900 */
[----:B0-----:R-:W-:-:S05]  /*3010*/  IADD3 R5, PT, PT, R32, R0, RZ ;  /* 0x0000000020057210 */ /* 0x001fca0007ffe0ff */
[----:B------:R1:W-:Y:S02]  /*3020*/  ST.E desc[UR12][R2.64+0x4], R5 ;  /* 0x0000040502007985 */ /* 0x0003e4000c10190c */
.L_x_1339:
[----:B------:R-:W-:Y:S05]  /*3030*/  BSYNC.RECONVERGENT B0 ;  /* 0x0000000000007941 */ /* 0x000fea0003800200 */
.L_x_1338:
        /* <DEDUP_REMOVED lines=16> */
.L_x_1345:
[----:B------:R-:W0:Y:S02]  /*3140*/  LDS R2, [R0] ;  /* 0x0000000000027984 */ /* 0x000e240000000800 */
[----:B0-----:R-:W-:-:S05]  /*3150*/  HFMA2 R3, R2, 1, 1, R44 ;  /* 0x3c003c0002037831 */ /* 0x001fca000000002c */
[----:B------:R-:W0:Y:S02]  /*3160*/  ATOMS.CAST.SPIN P0, [R0], R2, R3 ;  /* 0x000000020000758d */ /* 0x000e240001800003 */
[----:B0-----:R-:W-:Y:S05]  /*3170*/  @!P0 BRA `(.L_x_1345) ;  /* 0xfffffffc00f08947 */ /* 0x001fea000383ffff */
[----:B------:R-:W-:Y:S05]  /*3180*/  BRA `(.L_x_1343) ;  /* 0x00000000000c7947 */ /* 0x000fea0003800000 */
.L_x_1344:
[----:B------:R-:W2:Y:S02]  /*3190*/  LD.E R0, desc[UR12][R4.64] ;  /* 0x0000000c04007980 */ /* 0x000ea4000c101900 */
[----:B--2---:R-:W-:-:S05]  /*31a0*/  IADD3 R3, PT, PT, R44, R0, RZ ;  /* 0x000000002c037210 */ /* 0x004fca0007ffe0ff */
[----:B------:R0:W-:Y:S02]  /*31b0*/  ST.E desc[UR12][R4.64], R3 ;  /* 0x0000000304007985 */ /* 0x0001e4000c10190c */
.L_x_1343:
[----:B------:R-:W-:Y:S05]  /*31c0*/  BSYNC.RECONVERGENT B0 ;  /* 0x0000000000007941 */ /* 0x000fea0003800200 */
.L_x_1342:
        /* <DEDUP_REMOVED lines=9> */
.L_x_1350:
[----:B------:R-:W0:Y:S02]  /*3260*/  LDS R2, [R0+0x4] ;  /* 0x0000040000027984 */ /* 0x000e240000000800 */
[----:B0-----:R-:W-:-:S05]  /*3270*/  HADD2 R3, R2, R52 ;  /* 0x0000003402037230 */ /* 0x001fca0000000000 */
[----:B------:R-:W0:Y:S02]  /*3280*/  ATOMS.CAST.SPIN P0, [R0+0x4], R2, R3 ;  /* 0x000004020000758d */ /* 0x000e240001800003 */
[----:B0-----:R-:W-:Y:S05]  /*3290*/  @!P0 BRA `(.L_x_1350) ;  /* 0xfffffffc00f08947 */ /* 0x001fea000383ffff */
[----:B------:R-:W-:Y:S05]  /*32a0*/  BSYNC.RECONVERGENT B1 ;  /* 0x0000000000017941 */ /* 0x000fea0003800200 */
.L_x_1349:
[----:B------:R-:W-:Y:S05]  /*32b0*/  BRA `(.L_x_1347) ;  /* 0x00000000000c7947 */ /* 0x000fea0003800000 */
.L_x_1348:
[----:B------:R-:W0:Y:S02]  /*32c0*/  LD.E R0, desc[UR12][R4.64+0x4] ;  /* 0x0000040c04007980 */ /* 0x000e24000c101900 */
[----:B0-----:R-:W-:-:S05]  /*32d0*/  IADD3 R3, PT, PT, R52, R0, RZ ;  /* 0x0000000034037210 */ /* 0x001fca0007ffe0ff */
[----:B------:R1:W-:Y:S02]  /*32e0*/  ST.E desc[UR12][R4.64+0x4], R3 ;  /* 0x0000040304007985 */ /* 0x0003e4000c10190c */
.L_x_1347:
[----:B------:R-:W-:Y:S05]  /*32f0*/  BSYNC.RECONVERGENT B0 ;  /* 0x0000000000007941 */ /* 0x000fea0003800200 */
.L_x_1346:
        /* <DEDUP_REMOVED lines=16> */
.L_x_1354:
[----:B------:R-:W0:Y:S02]  /*3400*/  LDS R2, [R0] ;  /* 0x0000000000027984 */ /* 0x000e240000000800 */
[----:B0-----:R-:W-:-:S05]  /*3410*/  HFMA2 R3, R2, 1, 1, R50 ;  /* 0x3c003c0002037831 */ /* 0x001fca0000000032 */
[----:B------:R-:W0:Y:S02]  /*3420*/  ATOMS.CAST.SPIN P0, [R0], R2, R3 ;  /* 0x000000020000758d */ /* 0x000e240001800003 */
[----:B0-----:R-:W-:Y:S05]  /*3430*/  @!P0 BRA `(.L_x_1354) ;  /* 0xfffffffc00f08947 */ /* 0x001fea000383ffff */
[----:B------:R-:W-:Y:S05]  /*3440*/  BRA `(.L_x_1352) ;  /* 0x00000000000c7947 */ /* 0x000fea0003800000 */
.L_x_1353:
[----:B------:R-:W2:Y:S02]  /*3450*/  LD.E R0, desc[UR12][R4.64] ;  /* 0x0000000c04007980 */ /* 0x000ea4000c101900 */
[----:B--2---:R-:W-:-:S05]  /*3460*/  IADD3 R3, PT, PT, R50, R0, RZ ;  /* 0x0000000032037210 */ /* 0x004fca0007ffe0ff */
[----:B------:R0:W-:Y:S02]  /*3470*/  ST.E desc[UR12][R4.64], R3 ;  /* 0x0000000304007985 */ /* 0x0001e4000c10190c */
.L_x_1352:
[----:B------:R-:W-:Y:S05]  /*3480*/  BSYNC.RECONVERGENT B0 ;  /* 0x0000000000007941 */ /* 0x000fea0003800200 */
.L_x_1351:
[----:B------:R1:W-:Y:S02]  /*3490*/  ATOM.E.ADD.F16x2.RN.STRONG.GPU P0, RZ, desc[UR12][R4.64+0x4], R46 ;  /* 0x8000042e04ff79a2 */ /* 0x0003e4000c10e10c */
[----:B-1----:R-:W-:Y:S05]  /*34a0*/  @P0 EXIT ;  /* 0x000000000000094d */ /* 0x002fea0003800000 */
[----:B------:R-:W1:Y:S02]  /*34b0*/  QSPC.E.S P0, RZ, [R4+0x4] ;  /* 0x0000040004ff73aa */ /* 0x000e640000000500 */
[----:B-1----:R-:W-:Y:S05]  /*34c0*/  @!P0 BRA `(.L_x_1355) ;  /* 0x0000000000208947 */ /* 0x002fea0003800000 */
[----:B------:R-:W-:Y:S02]  /*34d0*/  MOV R2, R4 ;  /* 0x0000000400027202 */ /* 0x000fe40000000f00 */
[----:B------:R-:W-:Y:S02]  /*34e0*/  PRMT R46, R46, 0x5410, R23 ;  /* 0x000054102e2e7816 */ /* 0x000fe40000000017 */
[----:B------:R-:W-:-:S07]  /*34f0*/  MOV R0, R2 ;  /* 0x0000000200007202 */ /* 0x000fce0000000f00 */
.L_x_1356:
[----:B------:R-:W0:Y:S02]  /*3500*/  LDS R2, [R0+0x4] ;  /* 0x0000040000027984 */ /* 0x000e240000000800 */
[----:B0-----:R-:W-:-:S05]  /*3510*/  HADD2 R3, R2, R46 ;  /* 0x0000002e02037230 */ /* 0x001fca0000000000 */
[----:B------:R-:W0:Y:S02]  /*3520*/  ATOMS.CAST.SPIN P0, [R0+0x4], R2, R3 ;  /* 0x000004020000758d */ /* 0x000e240001800003 */
[----:B0-----:R-:W-:Y:S05]  /*3530*/  @!P0 BRA `(.L_x_1356) ;  /* 0xfffffffc00f08947 */ /* 0x001fea000383ffff */
[----:B------:R-:W-:Y:S05]  /*3540*/  EXIT ;  /* 0x000000000000794d */ /* 0x000fea0003800000 */
.L_x_1355:
[----:B------:R-:W0:Y:S02]  /*3550*/  LD.E R0, desc[UR12][R4.64+0x4] ;  /* 0x0000040c04007980 */ /* 0x000e24000c101900 */
[----:B0-----:R-:W-:-:S05]  /*3560*/  IADD3 R3, PT, PT, R46, R0, RZ ;  /* 0x000000002e037210 */ /* 0x001fca0007ffe0ff */
[----:B------:R-:W-:Y:S01]  /*3570*/  ST.E desc[UR12][R4.64+0x4], R3 ;  /* 0x0000040304007985 */ /* 0x000fe2000c10190c */
[----:B------:R-:W-:Y:S05]  /*3580*/  EXIT ;  /* 0x000000000000794d */ /* 0x000fea0003800000 */
.L_x_1357:
        /* <DEDUP_REMOVED lines=15> */
.L_x_3316:


//--------------------- .text._Z28gemm_half_q_half_gptq_kernelILi2ELb0ELb0EEvPK6__halfPKjS4_S2_PS0_iiiiiPKtibS2_i --------------------------
	.section	.text._Z28gemm_half_q_half_gptq_kernelILi2ELb0ELb0EEvPK6__halfPKjS4_S2_PS0_iiiiiPKtibS2_i,"ax",@progbits
	.align	128
        .global         _Z28gemm_half_q_half_gptq_kernelILi2ELb0ELb0EEvPK6__halfPKjS4_S2_PS0_iiiiiPKtibS2_i
        .type           _Z28gemm_half_q_half_gptq_kernelILi2ELb0ELb0EEvPK6__halfPKjS4_S2_PS0_iiiiiPKtibS2_i,@function
        .size           _Z28gemm_half_q_half_gptq_kernelILi2ELb0ELb0EEvPK6__halfPKjS4_S2_PS0_iiiiiPKtibS2_i,(.L_x_3317 - _Z28gemm_half_q_half_gptq_kernelILi2ELb0ELb0EEvPK6__halfPKjS4_S2_PS0_iiiiiPKtibS2_i)
        .other          _Z28gemm_half_q_half_gptq_kernelILi2ELb0ELb0EEvPK6__halfPKjS4_S2_PS0_iiiiiPKtibS2_i,@"STO_CUDA_ENTRY STV_DEFAULT"
_Z28gemm_half_q_half_gptq_kernelILi2ELb0ELb0EEvPK6__halfPKjS4_S2_PS0_iiiiiPKtibS2_i:
.text._Z28gemm_half_q_half_gptq_kernelILi2ELb0ELb0EEvPK6__halfPKjS4_S2_PS0_iiiiiPKtibS2_i:
        /* <DEDUP_REMOVED lines=10> */
[----:B------:R-:W-:Y:S02]  /*00a0*/  MOV R5, UR12 ;  /* 0x0000000c00057c02 */ /* 0x000fe40008000f00 */
[----:B-1----:R-:W-:Y:S02]  /*00b0*/  IADD3 R9, PT, PT, R3, UR12, RZ ;  /* 0x0000000c03097c10 */ /* 0x002fe4000fffe0ff */
[----:B-----5:R-:W-:Y:S01]  /*00c0*/  VIADDMNMX R26, R5, 0x80, R2, PT ;  /* 0x00000080051a7846 */ /* 0x020fe20003800102 */
[----:B---3--:R-:W-:-:S03]  /*00d0*/  IMAD R0, R0, 0x80, R3 ;  /* 0x0000008000007824 */ /* 0x008fc600078e0203 */
[----:B------:R-:W-:Y:S01]  /*00e0*/  ISETP.GE.AND P0, PT, R9, R26, PT ;  /* 0x0000001a0900720c */ /* 0x000fe20003f06270 */
[----:B--2---:R-:W-:Y:S01]  /*00f0*/  USHF.L.U32 UR6, UR6, 0x1, URZ ;  /* 0x0000000106067899 */ /* 0x004fe200080006ff */
[----:B------:R-:W-:-:S05]  /*0100*/  IMAD.SHL.U32 R0, R0, 0x4, RZ ;  /* 0x0000000400007824 */ /* 0x000fca00078e00ff */
[----:B------:R-:W-:-:S06]  /*0110*/  ISETP.GE.AND P1, PT, R0, UR8, PT ;  /* 0x0000000800007c0c */ /* 0x000fcc000bf26270 */
[----:B----4-:R-:W-:Y:S07]  /*0120*/  @P0 BRA `(.L_x_1359) ;  /* 0x0000000000a40947 */ /* 0x010fee0003800000 */
        /* <DEDUP_REMOVED lines=41> */
.L_x_1359:
[----:B------:R-:W-:Y:S05]  /*03c0*/  BSYNC.RECONVERGENT B0 ;  /* 0x0000000000007941 */ /* 0x000fea0003800200 */
.L_x_1358:
[----:B------:R-:W-:Y:S05]  /*03d0*/  @P1 EXIT ;  /* 0x000000000000194d */ /* 0x000fea0003800000 */
[----:B------:R-:W2:Y:S01]  /*03e0*/  LDCU UR9, c[0x0][0x3b8] ;  /* 0x00007700ff0977ac */ /* 0x000ea20008000800 */
[----:B01----:R-:W-:Y:S02]  /*03f0*/  IABS R10, UR12 ;  /* 0x0000000c000a7c13 */ /* 0x003fe40008000000 */
[----:B--2---:R-:W-:-:S04]  /*0400*/  MOV R4, UR9 ;  /* 0x0000000900047c02 */ /* 0x004fc80008000f00 */
        /* <DEDUP_REMOVED lines=39> */
[----:B------:R-:W1:Y:S04]  /*0680*/  LDCU.U8 UR4, c[0x0][0x3cc] ;  /* 0x00007980ff0477ac */ /* 0x000e680008000000 */
[----:B0-----:R-:W-:Y:S02]  /*0690*/  IMAD.WIDE R4, R7, 0x4, R4 ;  /* 0x0000000407047825 */ /* 0x001fe400078e0204 */
[----:B------:R-:W0:Y:S03]  /*06a0*/  LDC.64 R6, c[0x0][0x398] ;  /* 0x0000e600ff067b82 */ /* 0x000e260000000a00 */
[----:B------:R2:W3:Y:S01]  /*06b0*/  LDG.E.CONSTANT R8, desc[UR10][R4.64] ;  /* 0x0000000a04087981 */ /* 0x0004e2000c1e9900 */
[----:B------:R-:W-:-:S05]  /*06c0*/  IADD3 R9, PT, PT, R0, UR13, RZ ;  /* 0x0000000d00097c10 */ /* 0x000fca000fffe0ff */
[----:B0-----:R-:W-:-:S05]  /*06d0*/  IMAD.WIDE R6, R9, 0x2, R6 ;  /* 0x0000000209067825 */ /* 0x001fca00078e0206 */
[----:B------:R-:W4:Y:S04]  /*06e0*/  LDG.E.CONSTANT R9, desc[UR10][R6.64] ;  /* 0x0000000a06097981 */ /* 0x000f28000c1e9900 */
[----:B------:R0:W5:Y:S01]  /*06f0*/  LDG.E.CONSTANT R10, desc[UR10][R6.64+0x4] ;  /* 0x0000040a060a7981 */ /* 0x000162000c1e9900 */
[----:B-1----:R-:W-:Y:S01]  /*0700*/  UPRMT UR4, UR4, 0x8880, URZ ;  /* 0x0000888004047896 */ /* 0x002fe200080000ff */
[----:B------:R-:W-:Y:S01]  /*0710*/  SHF.L.U32 R3, R3, 0x4, RZ ;  /* 0x0000000403037819 */ /* 0x000fe200000006ff */
[----:B------:R-:W-:Y:S01]  /*0720*/  IMAD.U32 R11, RZ, RZ, UR6 ;  /* 0x00000006ff0b7e24 */ /* 0x000fe2000f8e00ff */
[----:B------:R-:W1:Y:S01]  /*0730*/  I2F.F16 R12, -0x40 ;  /* 0xffffffc0000c7906 */ /* 0x000e620000200c00 */
[----:B------:R-:W-:Y:S01]  /*0740*/  ISETP.LE.AND P1, PT, R2, UR12, PT ;  /* 0x0000000c02007c0c */ /* 0x000fe2000bf23270 */
[----:B------:R-:W-:Y:S01]  /*0750*/  HFMA2 R29, -RZ, RZ, 0, 0 ;  /* 0x00000000ff1d7431 */ /* 0x000fe200000001ff */
[----:B------:R-:W-:Y:S01]  /*0760*/  ISETP.NE.AND P0, PT, RZ, UR4, PT ;  /* 0x00000004ff007c0c */ /* 0x000fe2000bf05270 */
[----:B------:R-:W-:Y:S01]  /*0770*/  UIMAD UR4, UR7, UR8, URZ ;  /* 0x00000008070472a4 */ /* 0x000fe2000f8e02ff */
[----:B------:R-:W-:Y:S01]  /*0780*/  LOP3.LUT R3, R3, 0x10, RZ, 0xc0, !PT ;  /* 0x0000001003037812 */ /* 0x000fe200078ec0ff */
[----:B------:R-:W-:Y:S01]  /*0790*/  HFMA2 R27, -RZ, RZ, 0, 0 ;  /* 0x00000000ff1b7431 */ /* 0x000fe200000001ff */
[----:B------:R-:W-:Y:S01]  /*07a0*/  ISETP.NE.OR P0, PT, RZ, UR7, !P0 ;  /* 0x00000007ff007c0c */ /* 0x000fe2000c705670 */
[----:B------:R-:W0:Y:S01]  /*07b0*/  LDCU.64 UR6, c[0x0][0x388] ;  /* 0x00007100ff0677ac */ /* 0x000e220008000a00 */
[----:B------:R-:W-:-:S02]  /*07c0*/  CS2R R32, SRZ ;  /* 0x0000000000207805 */ /* 0x000fc4000001ff00 */
[----:B------:R-:W-:Y:S01]  /*07d0*/  MOV R37, RZ ;  /* 0x000000ff00257202 */ /* 0x000fe20000000f00 */
[----:B------:R-:W-:Y:S01]  /*07e0*/  IMAD.MOV.U32 R35, RZ, RZ, RZ ;  /* 0x000000ffff237224 */ /* 0x000fe200078e00ff */
[----:B------:R-:W-:Y:S01]  /*07f0*/  USHF.L.U32 UR4, UR4, 0x4, URZ ;  /* 0x0000000404047899 */ /* 0x000fe200080006ff */
[----:B------:R-:W-:Y:S02]  /*0800*/  CS2R R38, SRZ ;  /* 0x0000000000267805 */ /* 0x000fe4000001ff00 */
[----:B-1----:R-:W-:-:S03]  /*0810*/  R2UR UR13, R12 ;  /* 0x000000000c0d72ca */ /* 0x002fc600000e0000 */
[----:B------:R-:W-:Y:S01]  /*0820*/  IADD3 R31, P2, PT, R0, UR4, RZ ;  /* 0x00000004001f7c10 */ /* 0x000fe2000ff5e0ff */
[----:B--2---:R-:W1:Y:S01]  /*0830*/  @!P0 LDC.64 R4, c[0x0][0x3a0] ;  /* 0x0000e800ff048b82 */ /* 0x004e620000000a00 */
[----:B---3--:R-:W-:Y:S01]  /*0840*/  SHF.R.U32.HI R8, RZ, R3, R8 ;  /* 0x00000003ff087219 */ /* 0x008fe20000011608 */
[----:B------:R-:W-:Y:S02]  /*0850*/  @!P0 IMAD R3, R11, UR8, R0 ;  /* 0x000000080b038c24 */ /* 0x000fe4000f8e0200 */
[----:B------:R-:W-:Y:S01]  /*0860*/  IMAD.U32 R11, RZ, RZ, UR8 ;  /* 0x00000008ff0b7e24 */ /* 0x000fe2000f8e00ff */
[----:B0-----:R-:W-:Y:S01]  /*0870*/  IADD3 R6, PT, PT, R8, 0x1, RZ ;  /* 0x0000000108067810 */ /* 0x001fe20007ffe0ff */
[----:B-1----:R-:W-:Y:S01]  /*0880*/  @!P0 IMAD.WIDE R2, R3, 0x2, R4 ;  /* 0x0000000203028825 */ /* 0x002fe200078e0204 */
[----:B------:R-:W-:Y:S02]  /*0890*/  SHF.R.S32.HI R4, RZ, 0x1f, R0 ;  /* 0x0000001fff047819 */ /* 0x000fe40000011400 */
[----:B------:R-:W-:-:S02]  /*08a0*/  MOV R5, UR4 ;  /* 0x0000000400057c02 */ /* 0x000fc40008000f00 */
[----:B------:R-:W-:Y:S01]  /*08b0*/  LEA.HI R0, R8, 0x1, RZ, 0x1c ;  /* 0x0000000108007811 */ /* 0x000fe200078fe0ff */
[----:B------:R0:W-:Y:S01]  /*08c0*/  @!P0 STG.E.64 desc[UR10][R2.64], RZ ;  /* 0x000000ff02008986 */ /* 0x0001e2000c101b0a */
[----:B------:R-:W-:Y:S01]  /*08d0*/  LEA.HI.X.SX32 R14, R5, R4, 0x1, P2 ;  /* 0x00000004050e7211 */ /* 0x000fe200010f0eff */
[----:B------:R-:W-:Y:S01]  /*08e0*/  @!P0 IMAD.WIDE R4, R11, 0x2, R2 ;  /* 0x000000020b048825 */ /* 0x000fe200078e0202 */
[----:B------:R-:W-:Y:S02]  /*08f0*/  LOP3.LUT R12, R0, 0xf, RZ, 0xc0, !PT ;  /* 0x0000000f000c7812 */ /* 0x000fe400078ec0ff */
[C---:B------:R-:W-:Y:S02]  /*0900*/  LEA R30, P2, R31.reuse, UR6, 0x2 ;  /* 0x000000061f1e7c11 */ /* 0x040fe4000f8410ff */
[----:B------:R-:W-:Y:S01]  /*0910*/  LEA.HI R0, R8, 0x1, RZ, 0x18 ;  /* 0x0000000108007811 */ /* 0x000fe200078fc0ff */
[----:B------:R1:W-:Y:S01]  /*0920*/  I2F.F16 R13, R12 ;  /* 0x0000000c000d7306 */ /* 0x0003e20000200c00 */
[----:B------:R-:W-:Y:S01]  /*0930*/  LEA.HI.X R31, R31, UR7, R14, 0x2, P2 ;  /* 0x000000071f1f7c11 */ /* 0x000fe200090f140e */
[----:B------:R2:W-:Y:S01]  /*0940*/  @!P0 STG.E.64 desc[UR10][R4.64], RZ ;  /* 0x000000ff04008986 */ /* 0x0005e2000c101b0a */
[----:B------:R-:W-:-:S02]  /*0950*/  LOP3.LUT R14, R0, 0xf, RZ, 0xc0, !PT ;  /* 0x0000000f000e7812 */ /* 0x000fc400078ec0ff */
[----:B------:R-:W-:Y:S02]  /*0960*/  LEA.HI R0, R8, 0x1, RZ, 0x14 ;  /* 0x0000000108007811 */ /* 0x000fe400078fa0ff */
[----:B------:R-:W-:Y:S01]  /*0970*/  LOP3.LUT R6, R6, 0xf, RZ, 0xc0, !PT ;  /* 0x0000000f06067812 */ /* 0x000fe200078ec0ff */
[----:B------:R3:W0:Y:S01]  /*0980*/  I2F.F16 R8, R14 ;  /* 0x0000000e00087306 */ /* 0x0006220000200c00 */
[----:B------:R-:W-:Y:S02]  /*0990*/  LOP3.LUT R15, R0, 0xf, RZ, 0xc0, !PT ;  /* 0x0000000f000f7812 */ /* 0x000fe400078ec0ff */
[C-C-:B----4-:R-:W-:Y:S02]  /*09a0*/  PRMT R24, R9.reuse, 0x5410, R9.reuse ;  /* 0x0000541009187816 */ /* 0x150fe40000000009 */
[----:B------:R-:W-:Y:S02]  /*09b0*/  PRMT R11, R9, 0x7632, R9 ;  /* 0x00007632090b7816 */ /* 0x000fe40000000009 */
[----:B-1----:R-:W-:Y:S01]  /*09c0*/  LOP3.LUT R12, R12, 0xe400, RZ, 0xfc, !PT ;  /* 0x0000e4000c0c7812 */ /* 0x002fe200078efcff */
[----:B------:R1:W4:Y:S01]  /*09d0*/  I2F.F16 R7, R6 ;  /* 0x0000000600077306 */ /* 0x0003220000200c00 */
[----:B---3--:R-:W-:-:S02]  /*09e0*/  LOP3.LUT R14, R14, 0xe400, RZ, 0xfc, !PT ;  /* 0x0000e4000e0e7812 */ /* 0x008fc400078efcff */
[----:B------:R-:W-:Y:S02]  /*09f0*/  LOP3.LUT R9, R15, 0xe400, RZ, 0xfc, !PT ;  /* 0x0000e4000f097812 */ /* 0x000fe400078efcff */
[--C-:B-----5:R-:W-:Y:S01]  /*0a00*/  PRMT R0, R10, 0x5410, R10.reuse ;  /* 0x000054100a007816 */ /* 0x120fe2000000000a */
[----:B0-----:R-:W-:Y:S02]  /*0a10*/  HADD2 R8, -R8.H0_H0, UR13.H0_H0 ;  /* 0x2000000d08087e30 */ /* 0x001fe40008000900 */
[----:B------:R-:W0:Y:S01]  /*0a20*/  I2F.F16 R16, R15 ;  /* 0x0000000f00107306 */ /* 0x000e220000200c00 */
[----:B-1----:R-:W-:Y:S02]  /*0a30*/  LOP3.LUT R6, R6, 0xe400, RZ, 0xfc, !PT ;  /* 0x0000e40006067812 */ /* 0x002fe400078efcff */
[----:B------:R-:W-:Y:S02]  /*0a40*/  PRMT R2, R10, 0x7632, R10 ;  /* 0x000076320a027816 */ /* 0x000fe4000000000a */
[----:B------:R-:W-:Y:S01]  /*0a50*/  PRMT R3, R6, 0x5410, R6 ;  /* 0x0000541006037816 */ /* 0x000fe20000000006 */
[----:B------:R-:W-:Y:S01]  /*0a60*/  HADD2 R6, -R13.H0_H0, UR13.H0_H0 ;  /* 0x2000000d0d067e30 */ /* 0x000fe20008000900 */
[----:B--2---:R-:W-:Y:S01]  /*0a70*/  PRMT R5, R12, 0x5410, R12 ;  /* 0x000054100c057816 */ /* 0x004fe2000000000c */
[----:B----4-:R-:W-:Y:S01]  /*0a80*/  HADD2 R4, -R7.H0_H0, UR13.H0_H0 ;  /* 0x2000000d07047e30 */ /* 0x010fe20008000900 */
[----:B------:R-:W-:-:S02]  /*0a90*/  PRMT R7, R14, 0x5410, R14 ;  /* 0x000054100e077816 */ /* 0x000fc4000000000e */
        /* <DEDUP_REMOVED lines=8> */
[----:B------:R-:W-:Y:S01]  /*0b20*/  IMAD.MOV.U32 R0, RZ, RZ, R16 ;  /* 0x000000ffff007224 */ /* 0x000fe200078e0010 */
[----:B------:R-:W-:Y:S01]  /*0b30*/  MOV R29, RZ ;  /* 0x000000ff001d7202 */ /* 0x000fe20000000f00 */
[----:B------:R-:W1:Y:S01]  /*0b40*/  LDCU UR8, c[0x0][0x3ac] ;  /* 0x00007580ff0877ac */ /* 0x000e620008000800 */
[----:B0-----:R-:W-:-:S03]  /*0b50*/  ULEA UR6, UR7, UR6, 0x18 ;  /* 0x0000000607067291 */ /* 0x001fc6000f8ec0ff */
[----:B-1----:R-:W-:-:S09]  /*0b60*/  UMOV UR7, UR4 ;  /* 0x0000000400077c82 */ /* 0x002fd20008000000 */
.L_x_1362:
        /* <DEDUP_REMOVED lines=17> */
[----:B-1----:R-:W-:-:S05]  /*0c80*/  LEA R3, R9, R8, 0x7 ;  /* 0x0000000809037211 */ /* 0x002fca00078e38ff */
[----:B------:R-:W-:-:S04]  /*0c90*/  IMAD.U32 R3, R3, 0x4, R0 ;  /* 0x0000000403037824 */ /* 0x000fc800078e0000 */
        /* <DEDUP_REMOVED lines=9> */
[C---:B------:R-:W-:Y:S02]  /*0d30*/  LEA.HI R9, R0.reuse, 0x1, RZ, 0x18 ;  /* 0x0000000100097811 */ /* 0x040fe400078fc0ff */
[C---:B------:R-:W-:Y:S02]  /*0d40*/  IADD3 R3, PT, PT, R0.reuse, 0x1, RZ ;  /* 0x0000000100037810 */ /* 0x040fe40007ffe0ff */
[----:B0-----:R-:W-:Y:S02]  /*0d50*/  LEA.HI R6, R0, 0x1, RZ, 0x14 ;  /* 0x0000000100067811 */ /* 0x001fe400078fa0ff */
[----:B------:R-:W-:Y:S02]  /*0d60*/  LOP3.LUT R5, R5, 0xf, RZ, 0xc0, !PT ;  /* 0x0000000f05057812 */ /* 0x000fe400078ec0ff */
[----:B------:R-:W-:-:S02]  /*0d70*/  LOP3.LUT R9, R9, 0xf, RZ, 0xc0, !PT ;  /* 0x0000000f09097812 */ /* 0x000fc400078ec0ff */
[----:B------:R-:W-:Y:S01]  /*0d80*/  LOP3.LUT R3, R3, 0xf, RZ, 0xc0, !PT ;  /* 0x0000000f03037812 */ /* 0x000fe200078ec0ff */
[----:B------:R0:W1:Y:S01]  /*0d90*/  I2F.F16 R8, R5 ;  /* 0x0000000500087306 */ /* 0x0000620000200c00 */
[----:B------:R-:W-:Y:S02]  /*0da0*/  LOP3.LUT R10, R6, 0xf, RZ, 0xc0, !PT ;  /* 0x0000000f060a7812 */ /* 0x000fe400078ec0ff */
[----:B------:R-:W-:Y:S02]  /*0db0*/  LOP3.LUT R7, R9, 0xe400, RZ, 0xfc, !PT ;  /* 0x0000e40009077812 */ /* 0x000fe400078efcff */
[----:B------:R-:W-:Y:S02]  /*0dc0*/  LOP3.LUT R34, R10, 0xe400, RZ, 0xfc, !PT ;  /* 0x0000e4000a227812 */ /* 0x000fe400078efcff */
[----:B---3--:R-:W-:Y:S01]  /*0dd0*/  PRMT R24, R11, 0x5410, R11 ;  /* 0x000054100b187816 */ /* 0x008fe2000000000b */
[----:B------:R2:W3:Y:S01]  /*0de0*/  I2F.F16 R0, R9 ;  /* 0x0000000900007306 */ /* 0x0004e20000200c00 */
[----:B0-----:R-:W-:-:S02]  /*0df0*/  LOP3.LUT R5, R5, 0xe400, RZ, 0xfc, !PT ;  /* 0x0000e40005057812 */ /* 0x001fc400078efcff */
[----:B------:R-:W-:Y:S02]  /*0e00*/  PRMT R11, R11, 0x7632, R11 ;  /* 0x000076320b0b7816 */ /* 0x000fe4000000000b */
[----:B------:R-:W-:Y:S01]  /*0e10*/  PRMT R5, R5, 0x5410, R5 ;  /* 0x0000541005057816 */ /* 0x000fe20000000005 */
[----:B-1----:R-:W-:Y:S02]  /*0e20*/  HADD2 R6, -R8.H0_H0, UR13.H0_H0 ;  /* 0x2000000d08067e30 */ /* 0x002fe40008000900 */
        /* <DEDUP_REMOVED lines=11> */
.L_x_1361:
        /* <DEDUP_REMOVED lines=60> */
[----:B------:R-:W-:Y:S01]  /*12a0*/  SHF.R.U32.HI R13, RZ, 0x8, R23 ;  /* 0x00000008ff0d7819 */ /* 0x000fe20000011617 */
[----:B------:R-:W-:Y:S01]  /*12b0*/  IMAD.U32 R17, RZ, RZ, UR8 ;  /* 0x00000008ff117e24 */ /* 0x000fe2000f8e00ff */
[----:B------:R-:W-:Y:S02]  /*12c0*/  LOP3.LUT R22, R12, 0xf000f, RZ, 0xc0, !PT ;  /* 0x000f000f0c167812 */ /* 0x000fe400078ec0ff */
[----:B------:R-:W-:Y:S01]  /*12d0*/  LOP3.LUT R23, R13, 0xf000f, RZ, 0xc0, !PT ;  /* 0x000f000f0d177812 */ /* 0x000fe200078ec0ff */
[----:B------:R-:W-:Y:S01]  /*12e0*/  IMAD.WIDE R30, R17, 0x4, R30 ;  /* 0x00000004111e7825 */ /* 0x000fe200078e021e */
[----:B------:R-:W-:Y:S02]  /*12f0*/  LOP3.LUT R22, R22, 0x64006400, RZ, 0xfc, !PT ;  /* 0x6400640016167812 */ /* 0x000fe400078efcff */
        /* <DEDUP_REMOVED lines=323> */
.L_x_1360:
        /* <DEDUP_REMOVED lines=23> */
.L_x_1366:
[----:B------:R-:W0:Y:S02]  /*28a0*/  LDS R4, [R0] ;  /* 0x0000000000047984 */ /* 0x000e240000000800 */
[----:B0-----:R-:W-:-:S05]  /*28b0*/  HFMA2 R5, R4, 1, 1, R29 ;  /* 0x3c003c0004057831 */ /* 0x001fca000000001d */
[----:B------:R-:W0:Y:S02]  /*28c0*/  ATOMS.CAST.SPIN P0, [R0], R4, R5 ;  /* 0x000000040000758d */ /* 0x000e240001800005 */
[----:B0-----:R-:W-:Y:S05]  /*28d0*/  @!P0 BRA `(.L_x_1366) ;  /* 0xfffffffc00f08947 */ /* 0x001fea000383ffff */
[----:B------:R-:W-:Y:S05]  /*28e0*/  BRA `(.L_x_1364) ;  /* 0x00000000000c7947 */ /* 0x000fea0003800000 */
.L_x_1365:
[----:B------:R-:W2:Y:S02]  /*28f0*/  LD.E R0, desc[UR10][R2.64] ;  /* 0x0000000a02007980 */ /* 0x000ea4000c101900 */
[----:B--2---:R-:W-:-:S05]  /*2900*/  IADD3 R5, PT, PT, R29, R0, RZ ;  /* 0x000000001d057210 */ /* 0x004fca0007ffe0ff */
[----:B------:R0:W-:Y:S02]  /*2910*/  ST.E desc[UR10][R2.64], R5 ;  /* 0x0000000502007985 */ /* 0x0001e4000c10190a */
.L_x_1364:
[----:B------:R-:W-:Y:S05]  /*2920*/  BSYNC.RECONVERGENT B0 ;  /* 0x0000000000007941 */ /* 0x000fea0003800200 */
.L_x_1363:
        /* <DEDUP_REMOVED lines=9> */
.L_x_1371:
[----:B------:R-:W0:Y:S02]  /*29c0*/  LDS R4, [R0+0x4] ;  /* 0x0000040000047984 */ /* 0x000e240000000800 */
[----:B0-----:R-:W-:-:S05]  /*29d0*/  HADD2 R5, R4, R37 ;  /* 0x0000002504057230 */ /* 0x001fca0000000000 */
[----:B------:R-:W0:Y:S02]  /*29e0*/  ATOMS.CAST.SPIN P0, [R0+0x4], R4, R5 ;  /* 0x000004040000758d */ /* 0x000e240001800005 */
[----:B0-----:R-:W-:Y:S05]  /*29f0*/  @!P0 BRA `(.L_x_1371) ;  /* 0xfffffffc00f08947 */ /* 0x001fea000383ffff */
[----:B------:R-:W-:Y:S05]  /*2a00*/  BSYNC.RECONVERGENT B1 ;  /* 0x0000000000017941 */ /* 0x000fea0003800200 */
.L_x_1370:
[----:B------:R-:W-:Y:S05]  /*2a10*/  BRA `(.L_x_1368) ;  /* 0x00000000000c7947 */ /* 0x000fea0003800000 */
.L_x_1369:
[----:B------:R-:W0:Y:S02]  /*2a20*/  LD.E R0, desc[UR10][R2.64+0x4] ;  /* 0x0000040a02007980 */ /* 0x000e24000c101900 */
[----:B0-----:R-:W-:-:S05]  /*2a30*/  IMAD.IADD R5, R37, 0x1, R0 ;  /* 0x0000000125057824 */ /* 0x001fca00078e0200 */
[----:B------:R1:W-:Y:S02]  /*2a40*/  ST.E desc[UR10][R2.64+0x4], R5 ;  /* 0x0000040502007985 */ /* 0x0003e4000c10190a */
.L_x_1368:
[----:B------:R-:W-:Y:S05]  /*2a50*/  BSYNC.RECONVERGENT B0 ;  /* 0x0000000000007941 */ /* 0x000fea0003800200 */
.L_x_1367:
        /* <DEDUP_REMOVED lines=16> */
.L_x_1375:
[----:B------:R-:W0:Y:S02]  /*2b60*/  LDS R2, [R0] ;  /* 0x0000000000027984 */ /* 0x000e240000000800 */
[----:B0-----:R-:W-:-:S05]  /*2b70*/  HFMA2 R3, R2, 1, 1, R39 ;  /* 0x3c003c0002037831 */ /* 0x001fca0000000027 */
[----:B------:R-:W0:Y:S02]  /*2b80*/  ATOMS.CAST.SPIN P0, [R0], R2, R3 ;  /* 0x000000020000758d */ /* 0x000e240001800003 */
[----:B0-----:R-:W-:Y:S05]  /*2b90*/  @!P0 BRA `(.L_x_1375) ;  /* 0xfffffffc00f08947 */ /* 0x001fea000383ffff */
[----:B------:R-:W-:Y:S05]  /*2ba0*/  BRA `(.L_x_1373) ;  /* 0x00000000000c7947 */ /* 0x000fea0003800000 */
.L_x_1374:
[----:B------:R-:W2:Y:S02]  /*2bb0*/  LD.E R0, desc[UR10][R4.64] ;  /* 0x0000000a04007980 */ /* 0x000ea4000c101900 */
[----:B--2---:R-:W-:-:S05]  /*2bc0*/  IMAD.IADD R3, R39, 0x1, R0 ;  /* 0x0000000127037824 */ /* 0x004fca00078e0200 */
[----:B------:R0:W-:Y:S02]  /*2bd0*/  ST.E desc[UR10][R4.64], R3 ;  /* 0x0000000304007985 */ /* 0x0001e4000c10190a */
.L_x_1373:
[----:B------:R-:W-:Y:S05]  /*2be0*/  BSYNC.RECONVERGENT B0 ;  /* 0x0000000000007941 */ /* 0x000fea0003800200 */
.L_x_1372:
[----:B------:R1:W-:Y:S02]  /*2bf0*/  ATOM.E.ADD.F16x2.RN.STRONG.GPU P0, RZ, desc[UR10][R4.64+0x4], R33 ;  /* 0x8000042104ff79a2 */ /* 0x0003e4000c10e10a */
[----:B-1----:R-:W-:Y:S05]  /*2c00*/  @P0 EXIT ;  /* 0x000000000000094d */ /* 0x002fea0003800000 */
[----:B------:R-:W1:Y:S02]  /*2c10*/  QSPC.E.S P0, RZ, [R4+0x4] ;  /* 0x0000040004ff73aa */ /* 0x000e640000000500 */
[----:B-1----:R-:W-:Y:S05]  /*2c20*/  @!P0 BRA `(.L_x_1376) ;  /* 0x0000000000208947 */ /* 0x002fea0003800000 */
[----:B------:R-:W-:Y:S02]  /*2c30*/  MOV R2, R4 ;  /* 0x0000000400027202 */ /* 0x000fe40000000f00 */
[----:B------:R-:W-:Y:S02]  /*2c40*/  PRMT R33, R33, 0x5410, R27 ;  /* 0x0000541021217816 */ /* 0x000fe4000000001b */
[----:B------:R-:W-:-:S07]  /*2c50*/  MOV R0, R2 ;  /* 0x0000000200007202 */ /* 0x000fce0000000f00 */
.L_x_1377:
[----:B------:R-:W0:Y:S02]  /*2c60*/  LDS R2, [R0+0x4] ;  /* 0x0000040000027984 */ /* 0x000e240000000800 */
[----:B0-----:R-:W-:-:S05]  /*2c70*/  HADD2 R3, R2, R33 ;  /* 0x0000002102037230 */ /* 0x001fca0000000000 */
[----:B------:R-:W0:Y:S02]  /*2c80*/  ATOMS.CAST.SPIN P0, [R0+0x4], R2, R3 ;  /* 0x000004020000758d */ /* 0x000e240001800003 */
[----:B0-----:R-:W-:Y:S05]  /*2c90*/  @!P0 BRA `(.L_x_1377) ;  /* 0xfffffffc00f08947 */ /* 0x001fea000383ffff */
[----:B------:R-:W-:Y:S05]  /*2ca0*/  EXIT ;  /* 0x000000000000794d */ /* 0x000fea0003800000 */
.L_x_1376:
[----:B------:R-:W0:Y:S02]  /*2cb0*/  LD.E R0, desc[UR10][R4.64+0x4] ;  /* 0x0000040a04007980 */ /* 0x000e24000c101900 */
[----:B0-----:R-:W-:-:S05]  /*2cc0*/  IADD3 R3, PT, PT, R33, R0, RZ ;  /* 0x0000000021037210 */ /* 0x001fca0007ffe0ff */
[----:B------:R-:W-:Y:S01]  /*2cd0*/  ST.E desc[UR10][R4.64+0x4], R3 ;  /* 0x0000040304007985 */ /* 0x000fe2000c10190a */
[----:B------:R-:W-:Y:S05]  /*2ce0*/  EXIT ;  /* 0x000000000000794d */ /* 0x000fea0003800000 */
.L_x_1378:
        /* <DEDUP_REMOVED lines=9> */
.L_x_3317:


//--------------------- .text._Z28gemm_half_q_half_gptq_kernelILi1ELb0ELb0EEvPK6__halfPKjS4_S2_PS0_iiiiiPKtibS2_i --------------------------
	.section	.text._Z28gemm_half_q_half_gptq_kernelILi1ELb0ELb0EEvPK6__halfPKjS4_S2_PS0_iiiiiPKtibS2_i,"ax",@progbits
	.align	128
        .global         _Z28gemm_half_q_half_gptq_kernelILi1ELb0ELb0EEvPK6__halfPKjS4_S2_PS0_iiiiiPKtibS2_i
        .type           _Z28gemm_half_q_half_gptq_kernelILi1ELb0ELb0EEvPK6__halfPKjS4_S2_PS0_iiiiiPKtibS2_i,@function
        .size           _Z28gemm_half_q_half_gptq_kernelILi1ELb0ELb0EEvPK6__halfPKjS4_S2_PS0_iiiiiPKtibS2_i,(.L_x_3318 - _Z28gemm_half_q_half_gptq_kernelILi1ELb0ELb0EEvPK6__halfPKjS4_S2_PS0_iiiiiPKtibS2_i)
        .other          _Z28gemm_half_q_half_gptq_kernelILi1ELb0ELb0EEvPK6__halfPKjS4_S2_PS0_iiiiiPKtibS2_i,@"STO_CUDA_ENTRY STV_DEFAULT"
_Z28gemm_half_q_half_gptq_kernelILi1ELb0ELb0EEvPK6__halfPKjS4_S2_PS0_iiiiiPKtibS2_i:
.text._Z28gemm_half_q_half_gptq_kernelILi1ELb0ELb0EEvPK6__halfPKjS4_S2_PS0_iiiiiPKtibS2_i:
        /* <DEDUP_REMOVED lines=36> */
.L_x_1380:
[----:B------:R-:W-:Y:S05]  /*0240*/  BSYNC.RECONVERGENT B0 ;  /* 0x0000000000007941 */ /* 0x000fea0003800200 */
.L_x_1379:
        /* <DEDUP_REMOVED lines=113> */
.L_x_1383:
        /* <DEDUP_REMOVED lines=50> */
.L_x_1382:
        /* <DEDUP_REMOVED lines=309> */
.L_x_1381:
        /* <DEDUP_REMOVED lines=18> */
.L_x_1387:
[----:B------:R-:W0:Y:S02]  /*20f0*/  LDS R2, [R0] ;  /* 0x0000000000027984 */ /* 0x000e240000000800 */
[----:B0-----:R-:W-:-:S05]  /*2100*/  HFMA2 R3, R2, 1, 1, R29 ;  /* 0x3c003c0002037831 */ /* 0x001fca000000001d */
[----:B------:R-:W0:Y:S02]  /*2110*/  ATOMS.CAST.SPIN P0, [R0], R2, R3 ;  /* 0x000000020000758d */ /* 0x000e240001800003 */
[----:B0-----:R-:W-:Y:S05]  /*2120*/  @!P0 BRA `(.L_x_1387) ;  /* 0xfffffffc00f08947 */ /* 0x001fea000383ffff */
[----:B------:R-:W-:Y:S05]  /*2130*/  BRA `(.L_x_1385) ;  /* 0x00000000000c7947 */ /* 0x000fea0003800000 */
.L_x_1386:
[----:B------:R-:W2:Y:S02]  /*2140*/  LD.E R0, desc[UR12][R4.64] ;  /* 0x0000000c04007980 */ /* 0x000ea4000c101900 */
[----:B--2---:R-:W-:-:S05]  /*2150*/  IMAD.IADD R3, R29, 0x1, R0 ;  /* 0x000000011d037824 */ /* 0x004fca00078e0200 */
[----:B------:R0:W-:Y:S02]  /*2160*/  ST.E desc[UR12][R4.64], R3 ;  /* 0x0000000304007985 */ /* 0x0001e4000c10190c */
.L_x_1385:
[----:B------:R-:W-:Y:S05]  /*2170*/  BSYNC.RECONVERGENT B0 ;  /* 0x0000000000007941 */ /* 0x000fea0003800200 */
.L_x_1384:
[----:B------:R1:W-:Y:S02]  /*2180*/  ATOM.E.ADD.F16x2.RN.STRONG.GPU P0, RZ, desc[UR12][R4.64+0x4], R27 ;  /* 0x8000041b04ff79a2 */ /* 0x0003e4000c10e10c */
[----:B-1----:R-:W-:Y:S05]  /*2190*/  @P0 EXIT ;  /* 0x000000000000094d */ /* 0x002fea0003800000 */
[----:B------:R-:W1:Y:S02]  /*21a0*/  QSPC.E.S P0, RZ, [R4+0x4] ;  /* 0x0000040004ff73aa */ /* 0x000e640000000500 */
[----:B-1----:R-:W-:Y:S05]  /*21b0*/  @!P0 BRA `(.L_x_1388) ;  /* 0x0000000000208947 */ /* 0x002fea0003800000 */
[----:B------:R-:W-:Y:S01]  /*21c0*/  IMAD.MOV.U32 R2, RZ, RZ, R4 ;  /* 0x000000ffff027224 */ /* 0x000fe200078e0004 */
[----:B------:R-:W-:-:S04]  /*21d0*/  PRMT R27, R27, 0x5410, R26 ;  /* 0x000054101b1b7816 */ /* 0x000fc8000000001a */
[----:B------:R-:W-:-:S07]  /*21e0*/  MOV R0, R2 ;  /* 0x0000000200007202 */ /* 0x000fce0000000f00 */
.L_x_1389:
[----:B------:R-:W0:Y:S02]  /*21f0*/  LDS R2, [R0+0x4] ;  /* 0x0000040000027984 */ /* 0x000e240000000800 */
[----:B0-----:R-:W-:-:S05]  /*2200*/  HADD2 R3, R2, R27 ;  /* 0x0000001b02037230 */ /* 0x001fca0000000000 */
[----:B------:R-:W0:Y:S02]  /*2210*/  ATOMS.CAST.SPIN P0, [R0+0x4], R2, R3 ;  /* 0x000004020000758d */ /* 0x000e240001800003 */
[----:B0-----:R-:W-:Y:S05]  /*2220*/  @!P0 BRA `(.L_x_1389) ;  /* 0xfffffffc00f08947 */ /* 0x001fea000383ffff */
[----:B------:R-:W-:Y:S05]  /*2230*/  EXIT ;  /* 0x000000000000794d */ /* 0x000fea0003800000 */
.L_x_1388:
[----:B------:R-:W0:Y:S02]  /*2240*/  LD.E R0, desc[UR12][R4.64+0x4] ;  /* 0x0000040c04007980 */ /* 0x000e24000c101900 */
[----:B0-----:R-:W-:-:S05]  /*2250*/  IMAD.IADD R3, R27, 0x1, R0 ;  /* 0x000000011b037824 */ /* 0x001fca00078e0200 */
[----:B------:R-:W-:Y:S01]  /*2260*/  ST.E desc[UR12][R4.64+0x4], R3 ;  /* 0x0000040304007985 */ /* 0x000fe2000c10190c */
[----:B------:R-:W-:Y:S05]  /*2270*/  EXIT ;  /* 0x000000000000794d */ /* 0x000fea0003800000 */
.L_x_1390:
        /* <DEDUP_REMOVED lines=16> */
.L_x_3318:


//--------------------- .text._Z23gemm_half_q_half_kernelILi8ELb1ELb1EEvPK6__halfPKjS4_S2_PS0_iiiiPKtS7_iiiiiibS2_i --------------------------
	.section	.text._Z23gemm_half_q_half_kernelILi8ELb1ELb1EEvPK6__halfPKjS4_S2_PS0_iiiiPKtS7_iiiiiibS2_i,"ax",@progbits
	.align	128
        .global         _Z23gemm_half_q_half_kernelILi8ELb1ELb1EEvPK6__halfPKjS4_S2_PS0_iiiiPKtS7_iiiiiibS2_i
        .type           _Z23gemm_half_q_half_kernelILi8ELb1ELb1EEvPK6__halfPKjS4_S2_PS0_iiiiPKtS7_iiiiiibS2_i,@function
        .size           _Z23gemm_half_q_half_kernelILi8ELb1ELb1EEvPK6__halfPKjS4_S2_PS0_iiiiPKtS7_iiiiiibS2_i,(.L_x_3319 - _Z23gemm_half_q_half_kernelILi8ELb1ELb1EEvPK6__halfPKjS4_S2_PS0_iiiiPKtS7_iiiiiibS2_i)
        .other          _Z23gemm_half_q_half_kernelILi8ELb1ELb1EEvPK6__halfPKjS4_S2_PS0_iiiiPKtS7_iiiiiibS2_i,@"STO_CUDA_ENTRY STV_DEFAULT"
_Z23gemm_half_q_half_kernelILi8ELb1ELb1EEvPK6__halfPKjS4_S2_PS0_iiiiPKtS7_iiiiiibS2_i:
.text._Z23gemm_half_q_half_kernelILi8ELb1ELb1EEvPK6__halfPKjS4_S2_PS0_iiiiPKtS7_iiiiiibS2_i:
        /* <DEDUP_REMOVED lines=8> */
[----:B--2---:R-:W2:Y:S01]  /*0080*/  LDG.E.U16 R14, desc[UR8][R14.64] ;  /* 0x000000080e0e7981 */ /* 0x004ea2000c1e1500 */
[----:B------:R-:W-:-:S03]  /*0090*/  IMAD.WIDE R2, R19, 0x2, R4 ;  /* 0x0000000213027825 */ /* 0x000fc600078e0204 */
[----:B------:R-:W3:Y:S04]  /*00a0*/  LDG.E.U16 R11, desc[UR8][R4.64] ;  /* 0x00000008040b7981 */ /* 0x000ee8000c1e1500 */
[----:B------:R-:W4:Y:S01]  /*00b0*/  LDG.E.U16 R10, desc[UR8][R2.64] ;  /* 0x00000008020a7981 */ /* 0x000f22000c1e1500 */
[----:B------:R-:W-:-:S04]  /*00c0*/  IMAD.WIDE R8, R19, 0x2, R2 ;  /* 0x0000000213087825 */ /* 0x000fc800078e0202 */
[C---:B------:R-:W-:Y:S02]  /*00d0*/  IMAD.WIDE R12, R19.reuse, 0x2, R8 ;  /* 0x00000002130c7825 */ /* 0x040fe400078e0208 */
[----:B------:R0:W5:Y:S02]  /*00e0*/  LDG.E.U16 R8, desc[UR8][R8.64] ;  /* 0x0000000808087981 */ /* 0x000164000c1e1500 */
[C---:B------:R-:W-:Y:S02]  /*00f0*/  IMAD.WIDE R16, R19.reuse, 0x2, R12 ;  /* 0x0000000213107825 */ /* 0x040fe400078e020c */
[----:B------:R-:W5:Y:S02]  /*0100*/  LDG.E.U16 R13, desc[UR8][R12.64] ;  /* 0x000000080c0d7981 */ /* 0x000f64000c1e1500 */
[----:B------:R-:W-:Y:S02]  /*0110*/  IMAD.WIDE R18, R19, 0x2, R16 ;  /* 0x0000000213127825 */ /* 0x000fe400078e0210 */
        /* <DEDUP_REMOVED lines=14> */
[----:B------:R-:W3:Y:S08]  /*0200*/  S2UR UR4, SR_CTAID.Y ;  /* 0x00000000000479c3 */ /* 0x000ef00000002600 */
[----:B------:R-:W4:Y:S01]  /*0210*/  LDC R12, c[0x0][0x3ac] ;  /* 0x0000eb00ff0c7b82 */ /* 0x000f220000000800 */
[C---:B0-----:R-:W-:Y:S01]  /*0220*/  LEA R2, R15.reuse, 0x40, 0x6 ;  /* 0x000000400f027811 */ /* 0x041fe200078e30ff */
[----:B---3--:R-:W-:Y:S01]  /*0230*/  USHF.L.U32 UR4, UR4, 0x3, URZ ;  /* 0x0000000304047899 */ /* 0x008fe200080006ff */
[----:B--2---:R-:W-:-:S02]  /*0240*/  IMAD R3, R15, 0x40, R18 ;  /* 0x000000400f037824 */ /* 0x004fc400078e0212 */
[----:B-1----:R-:W-:Y:S01]  /*0250*/  VIMNMX R2, PT, PT, R2, R21, PT ;  /* 0x0000001502027248 */ /* 0x002fe20003fe0100 */
[----:B------:R-:W-:-:S03]  /*0260*/  IMAD R9, R9, 0x40, R18 ;  /* 0x0000004009097824 */ /* 0x000fc600078e0212 */
[----:B------:R-:W-:Y:S02]  /*0270*/  ISETP.GE.AND P1, PT, R3, R2, PT ;  /* 0x000000020300720c */ /* 0x000fe40003f26270 */
[----:B------:R-:W-:-:S04]  /*0280*/  SHF.L.U32 R13, R9, 0x2, RZ ;  /* 0x00000002090d7819 */ /* 0x000fc800000006ff */
[----:B----4-:R-:W-:-:S07]  /*0290*/  ISETP.GE.AND P0, PT, R13, R12, PT ;  /* 0x0000000c0d00720c */ /* 0x010fce0003f06270 */
[----:B------:R-:W-:Y:S06]  /*02a0*/  @P1 BRA `(.L_x_1392) ;  /* 0x0000000400001947 */ /* 0x000fec0003800000 */
[----:B------:R-:W0:Y:S01]  /*02b0*/  LDC.64 R6, c[0x0][0x3c0] ;  /* 0x0000f000ff067b82 */ /* 0x000e220000000a00 */
[----:B------:R-:W1:Y:S01]  /*02c0*/  LDCU.64 UR6, c[0x0][0x380] ;  /* 0x00007000ff0677ac */ /* 0x000e620008000a00 */
[----:B0-----:R-:W-:-:S05]  /*02d0*/  IMAD.WIDE.U32 R6, R3, 0x2, R6 ;  /* 0x0000000203067825 */ /* 0x001fca00078e0006 */
[----:B------:R-:W2:Y:S01]  /*02e0*/  LDG.E.U16.CONSTANT R20, desc[UR8][R6.64] ;  /* 0x0000000806147981 */ /* 0x000ea2000c1e9500 */
[----:B------:R-:W-:-:S04]  /*02f0*/  IMAD R2, R21, UR4, RZ ;  /* 0x0000000415027c24 */ /* 0x000fc8000f8e02ff */
[----:B------:R-:W-:-:S04]  /*0300*/  IMAD.IADD R3, R2, 0x1, R21 ;  /* 0x0000000102037824 */ /* 0x000fc800078e0215 */
[----:B------:R-:W-:-:S05]  /*0310*/  IMAD.IADD R4, R3, 0x1, R21 ;  /* 0x0000000103047824 */ /* 0x000fca00078e0215 */
[----:B------:R-:W-:Y:S02]  /*0320*/  IADD3 R9, PT, PT, R4, R21, RZ ;  /* 0x0000001504097210 */ /* 0x000fe40007ffe0ff */
[C---:B--2---:R-:W-:Y:S02]  /*0330*/  IADD3 R8, P1, PT, R20.reuse, R2, RZ ;  /* 0x0000000214087210 */ /* 0x044fe40007f3e0ff */
[----:B------:R-:W-:Y:S02]  /*0340*/  IADD3 R5, P2, PT, R20, R4, RZ ;  /* 0x0000000414057210 */ /* 0x000fe40007f5e0ff */
[----:B------:R-:W-:Y:S02]  /*0350*/  LEA.HI.X.SX32 R17, R2, RZ, 0x1, P1 ;  /* 0x000000ff02117211 */ /* 0x000fe400008f0eff */
[----:B-1----:R-:W-:Y:S02]  /*0360*/  LEA R16, P1, R8, UR6, 0x1 ;  /* 0x0000000608107c11 */ /* 0x002fe4000f8208ff */
[----:B------:R-:W-:-:S02]  /*0370*/  IADD3 R2, P3, PT, R20, R3, RZ ;  /* 0x0000000314027210 */ /* 0x000fc40007f7e0ff */
[----:B------:R-:W-:Y:S02]  /*0380*/  LEA.HI.X R17, R8, UR7, R17, 0x1, P1 ;  /* 0x0000000708117c11 */ /* 0x000fe400088f0c11 */
[----:B------:R-:W-:Y:S02]  /*0390*/  IADD3 R7, P1, PT, R20, R9, RZ ;  /* 0x0000000914077210 */ /* 0x000fe40007f3e0ff */
[----:B------:R-:W-:Y:S01]  /*03a0*/  LEA.HI.X.SX32 R19, R3, RZ, 0x1, P3 ;  /* 0x000000ff03137211 */ /* 0x000fe200018f0eff */
[C---:B------:R-:W-:Y:S01]  /*03b0*/  IMAD.IADD R3, R9.reuse, 0x1, R21 ;  /* 0x0000000109037824 */ /* 0x040fe200078e0215 */
[----:B------:R-:W-:Y:S02]  /*03c0*/  LEA.HI.X.SX32 R24, R4, RZ, 0x1, P2 ;  /* 0x000000ff04187211 */ /* 0x000fe400010f0eff */
[----:B------:R-:W-:Y:S02]  /*03d0*/  LEA.HI.X.SX32 R22, R9, RZ, 0x1, P1 ;  /* 0x000000ff09167211 */ /* 0x000fe400008f0eff */
[----:B------:R-:W-:-:S02]  /*03e0*/  LEA R4, P2, R5, UR6, 0x1 ;  /* 0x0000000605047c11 */ /* 0x000fc4000f8408ff */
[----:B------:R-:W-:Y:S01]  /*03f0*/  LEA R6, P1, R7, UR6, 0x1 ;  /* 0x0000000607067c11 */ /* 0x000fe2000f8208ff */
[----:B------:R-:W-:Y:S01]  /*0400*/  IMAD.IADD R25, R3, 0x1, R21 ;  /* 0x0000000103197824 */ /* 0x000fe200078e0215 */
[----:B------:R-:W-:Y:S02]  /*0410*/  LEA.HI.X R5, R5, UR7, R24, 0x1, P2 ;  /* 0x0000000705057c11 */ /* 0x000fe400090f0c18 */
[----:B------:R-:W-:Y:S02]  /*0420*/  LEA.HI.X R7, R7, UR7, R22, 0x1, P1 ;  /* 0x0000000707077c11 */ /* 0x000fe400088f0c16 */
[----:B------:R-:W-:Y:S01]  /*0430*/  LEA R8, P3, R2, UR6, 0x1 ;  /* 0x0000000602087c11 */ /* 0x000fe2000f8608ff */
[----:B------:R-:W2:Y:S01]  /*0440*/  LDG.E.U16.CONSTANT R23, desc[UR8][R4.64] ;  /* 0x0000000804177981 */ /* 0x000ea2000c1e9500 */
[----:B------:R-:W-:Y:S02]  /*0450*/  IADD3 R24, P1, PT, R20, R3, RZ ;  /* 0x0000000314187210 */ /* 0x000fe40007f3e0ff */
[----:B------:R-:W-:Y:S01]  /*0460*/  LEA.HI.X R9, R2, UR7, R19, 0x1, P3 ;  /* 0x0000000702097c11 */ /* 0x000fe200098f0c13 */
[----:B------:R-:W3:Y:S01]  /*0470*/  LDG.E.U16.CONSTANT R6, desc[UR8][R6.64] ;  /* 0x0000000806067981 */ /* 0x000ee2000c1e9500 */
[----:B------:R-:W-:-:S02]  /*0480*/  LEA.HI.X.SX32 R27, R3, RZ, 0x1, P1 ;  /* 0x000000ff031b7211 */ /* 0x000fc400008f0eff */
[C---:B------:R-:W-:Y:S01]  /*0490*/  LEA R2, P1, R24.reuse, UR6, 0x1 ;  /* 0x0000000618027c11 */ /* 0x040fe2000f8208ff */
[----:B------:R0:W4:Y:S01]  /*04a0*/  LDG.E.U16.CONSTANT R19, desc[UR8][R16.64] ;  /* 0x0000000810137981 */ /* 0x000122000c1e9500 */
[----:B------:R-:W-:Y:S02]  /*04b0*/  IADD3 R26, PT, PT, R25, R21, RZ ;  /* 0x00000015191a7210 */ /* 0x000fe40007ffe0ff */
[----:B------:R-:W-:Y:S01]  /*04c0*/  LEA.HI.X R3, R24, UR7, R27, 0x1, P1 ;  /* 0x0000000718037c11 */ /* 0x000fe200088f0c1b */
[----:B------:R1:W5:Y:S01]  /*04d0*/  LDG.E.U16.CONSTANT R22, desc[UR8][R8.64] ;  /* 0x0000000808167981 */ /* 0x000362000c1e9500 */
[----:B------:R-:W-:Y:S01]  /*04e0*/  IADD3 R24, P1, PT, R20, R25, RZ ;  /* 0x0000001914187210 */ /* 0x000fe20007f3e0ff */
[----:B------:R-:W-:-:S03]  /*04f0*/  IMAD.IADD R21, R26, 0x1, R21 ;  /* 0x000000011a157824 */ /* 0x000fc600078e0215 */
[----:B------:R-:W-:Y:S01]  /*0500*/  LEA.HI.X.SX32 R25, R25, RZ, 0x1, P1 ;  /* 0x000000ff19197211 */ /* 0x000fe200008f0eff */
[----:B------:R-:W5:Y:S01]  /*0510*/  LDG.E.U16.CONSTANT R3, desc[UR8][R2.64] ;  /* 0x0000000802037981 */ /* 0x000f62000c1e9500 */
[C---:B0-----:R-:W-:Y:S02]  /*0520*/  IADD3 R17, P3, PT, R20.reuse, R26, RZ ;  /* 0x0000001a14117210 */ /* 0x041fe40007f7e0ff */
[----:B------:R-:W-:Y:S02]  /*0530*/  IADD3 R20, P1, PT, R20, R21, RZ ;  /* 0x0000001514147210 */ /* 0x000fe40007f3e0ff */
[----:B------:R-:W-:Y:S02]  /*0540*/  LEA.HI.X.SX32 R26, R26, RZ, 0x1, P3 ;  /* 0x000000ff1a1a7211 */ /* 0x000fe400018f0eff */
[----:B------:R-:W-:Y:S02]  /*0550*/  LEA R4, P3, R17, UR6, 0x1 ;  /* 0x0000000611047c11 */ /* 0x000fe4000f8608ff */
[----:B------:R-:W-:-:S02]  /*0560*/  LEA.HI.X.SX32 R21, R21, RZ, 0x1, P1 ;  /* 0x000000ff15157211 */ /* 0x000fc400008f0eff */
[----:B-1----:R-:W-:Y:S02]  /*0570*/  LEA R8, P2, R24, UR6, 0x1 ;  /* 0x0000000618087c11 */ /* 0x002fe4000f8408ff */
[----:B------:R-:W-:Y:S02]  /*0580*/  LEA R16, P1, R20, UR6, 0x1 ;  /* 0x0000000614107c11 */ /* 0x000fe4000f8208ff */
[----:B------:R-:W-:Y:S02]  /*0590*/  LEA.HI.X R5, R17, UR7, R26, 0x1, P3 ;  /* 0x0000000711057c11 */ /* 0x000fe400098f0c1a */
[----:B------:R-:W-:Y:S02]  /*05a0*/  LEA.HI.X R9, R24, UR7, R25, 0x1, P2 ;  /* 0x0000000718097c11 */ /* 0x000fe400090f0c19 */
[----:B------:R-:W-:Y:S02]  /*05b0*/  LEA.HI.X R17, R20, UR7, R21, 0x1, P1 ;  /* 0x0000000714117c11 */ /* 0x000fe400088f0c15 */
[----:B------:R-:W5:Y:S04]  /*05c0*/  LDG.E.U16.CONSTANT R5, desc[UR8][R4.64] ;  /* 0x0000000804057981 */ /* 0x000f68000c1e9500 */
[----:B------:R-:W5:Y:S04]  /*05d0*/  LDG.E.U16.CONSTANT R9, desc[UR8][R8.64] ;  /* 0x0000000808097981 */ /* 0x000f68000c1e9500 */
[----:B------:R-:W5:Y:S01]  /*05e0*/  LDG.E.U16.CONSTANT R17, desc[UR8][R16.64] ;  /* 0x0000000810117981 */ /* 0x000f62000c1e9500 */
[----:B------:R-:W0:Y:S01]  /*05f0*/  S2UR UR6, SR_CgaCtaId ;  /* 0x00000000000679c3 */ /* 0x000e220000008800 */
[----:B------:R-:W-:-:S02]  /*0600*/  UMOV UR5, 0x400 ;  /* 0x0000040000057882 */ /* 0x000fc40000000000 */
[----:B0-----:R-:W-:-:S06]  /*0610*/  ULEA UR5, UR6, UR5, 0x18 ;  /* 0x0000000506057291 */ /* 0x001fcc000f8ec0ff */
[----:B------:R-:W-:-:S05]  /*0620*/  LEA R18, R18, UR5, 0x1 ;  /* 0x0000000512127c11 */ /* 0x000fca000f8e08ff */
[----:B--2---:R0:W-:Y:S04]  /*0630*/  STS.U16 [R18+0x100], R23 ;  /* 0x0001001712007388 */ /* 0x0041e80000000400 */
[----:B---3--:R0:W-:Y:S04]  /*0640*/  STS.U16 [R18+0x180], R6 ;  /* 0x0001800612007388 */ /* 0x0081e80000000400 */
[----:B----4-:R0:W-:Y:S04]  /*0650*/  STS.U16 [R18], R19 ;  /* 0x0000001312007388 */ /* 0x0101e80000000400 */
[----:B-----5:R0:W-:Y:S04]  /*0660*/  STS.U16 [R18+0x80], R22 ;  /* 0x0000801612007388 */ /* 0x0201e80000000400 */
[----:B------:R0:W-:Y:S04]  /*0670*/  STS.U16 [R18+0x200], R3 ;  /* 0x0002000312007388 */ /* 0x0001e80000000400 */
[----:B------:R0:W-:Y:S04]  /*0680*/  STS.U16 [R18+0x300], R5 ;  /* 0x0003000512007388 */ /* 0x0001e80000000400 */
[----:B------:R0:W-:Y:S04]  /*0690*/  STS.U16 [R18+0x280], R9 ;  /* 0x0002800912007388 */ /* 0x0001e80000000400 */
[----:B------:R0:W-:Y:S02]  /*06a0*/  STS.U16 [R18+0x380], R17 ;  /* 0x0003801112007388 */ /* 0x0001e40000000400 */
.L_x_1392:
[----:B------:R-:W-:Y:S05]  /*06b0*/  BSYNC.RECONVERGENT B0 ;  /* 0x0000000000007941 */ /* 0x000fea0003800200 */
.L_x_1391:
[----:B------:R-:W-:Y:S05]  /*06c0*/  @P0 EXIT ;  /* 0x000000000000094d */ /* 0x000fea0003800000 */
[----:B------:R-:W1:Y:S01]  /*06d0*/  LDCU.U8 UR5, c[0x0][0x3e0] ;  /* 0x00007c00ff0577ac */ /* 0x000e620008000000 */
[----:B0-----:R-:W0:Y:S01]  /*06e0*/  LDC.64 R2, c[0x0][0x3a0] ;  /* 0x0000e800ff027b82 */ /* 0x001e220000000a00 */
[----:B------:R-:W-:Y:S02]  /*06f0*/  IMAD R5, R12, UR4, R13 ;  /* 0x000000040c057c24 */ /* 0x000fe4000f8e020d */
[----:B------:R-:W-:Y:S01]  /*0700*/  HMUL2 R16, R14.H0_H0, RZ.H0_H0 ;  /* 0x200000ff0e107232 */ /* 0x000fe20000000800 */
[----:B-1----:R-:W-:-:S06]  /*0710*/  UPRMT UR5, UR5, 0x8880, URZ ;  /* 0x0000888005057896 */ /* 0x002fcc00080000ff */
[----:B------:R-:W-:Y:S01]  /*0720*/  ISETP.NE.AND P0, PT, RZ, UR5, PT ;  /* 0x00000005ff007c0c */ /* 0x000fe2000bf05270 */
[----:B0-----:R-:W-:-:S03]  /*0730*/  IMAD.WIDE R2, R5, 0x2, R2 ;  /* 0x0000000205027825 */ /* 0x001fc600078e0202 */
        /* <DEDUP_REMOVED lines=20> */
.L_x_1393:
        /* <DEDUP_REMOVED lines=8> */
.L_x_1397:
[----:B------:R-:W0:Y:S02]  /*0900*/  LDS R6, [R4] ;  /* 0x0000000004067984 */ /* 0x000e240000000800 */
[----:B0-----:R-:W-:-:S05]  /*0910*/  HFMA2 R7, R6, 1, 1, R16 ;  /* 0x3c003c0006077831 */ /* 0x001fca0000000010 */
[----:B------:R-:W0:Y:S02]  /*0920*/  ATOMS.CAST.SPIN P0, [R4], R6, R7 ;  /* 0x000000060400758d */ /* 0x000e240001800007 */
[----:B0-----:R-:W-:Y:S05]  /*0930*/  @!P0 BRA `(.L_x_1397) ;  /* 0xfffffffc00f08947 */ /* 0x001fea000383ffff */
[----:B------:R-:W-:Y:S05]  /*0940*/  BRA `(.L_x_1395) ;  /* 0x00000000000c7947 */ /* 0x000fea0003800000 */
.L_x_1396:
[----:B0-----:R-:W2:Y:S02]  /*0950*/  LD.E R5, desc[UR8][R2.64] ;  /* 0x0000000802057980 */ /* 0x001ea4000c101900 */
[----:B--2---:R-:W-:-:S05]  /*0960*/  IADD3 R5, PT, PT, R16, R5, RZ ;  /* 0x0000000510057210 */ /* 0x004fca0007ffe0ff */
[----:B------:R1:W-:Y:S02]  /*0970*/  ST.E desc[UR8][R2.64], R5 ;  /* 0x0000000502007985 */ /* 0x0003e4000c101908 */
.L_x_1395:
[----:B------:R-:W-:Y:S05]  /*0980*/  BSYNC.RECONVERGENT B0 ;  /* 0x0000000000007941 */ /* 0x000fea0003800200 */
.L_x_1394:
[----:B------:R2:W-:Y:S01]  /*0990*/  ATOM.E.ADD.F16x2.RN.STRONG.GPU P0, RZ, desc[UR8][R2.64+0x4], R16 ;  /* 0x8000041002ff79a2 */ /* 0x0005e2000c10e108 */
[----:B------:R-:W-:Y:S04]  /*09a0*/  BSSY.RECONVERGENT B0, `(.L_x_1398) ;  /* 0x000000e000007945 */ /* 0x000fe80003800200 */
[----:B--2---:R-:W-:Y:S05]  /*09b0*/  @P0 BRA `(.L_x_1399) ;  /* 0x0000000000300947 */ /* 0x004fea0003800000 */
[----:B------:R-:W2:Y:S02]  /*09c0*/  QSPC.E.S P0, RZ, [R2+0x4] ;  /* 0x0000040002ff73aa */ /* 0x000ea40000000500 */
[----:B--2---:R-:W-:Y:S05]  /*09d0*/  @!P0 BRA `(.L_x_1400) ;  /* 0x00000000001c8947 */ /* 0x004fea0003800000 */
[----:B0-----:R-:W-:-:S05]  /*09e0*/  IMAD.MOV.U32 R4, RZ, RZ, R2 ;  /* 0x000000ffff047224 */ /* 0x001fca00078e0002 */
[----:B------:R-:W-:-:S07]  /*09f0*/  MOV R4, R4 ;  /* 0x0000000400047202 */ /* 0x000fce0000000f00 */
.L_x_1401:
[----:B------:R-:W0:Y:S02]  /*0a00*/  LDS R6, [R4+0x4] ;  /* 0x0000040004067984 */ /* 0x000e240000000800 */
[----:B0-----:R-:W-:-:S05]  /*0a10*/  HADD2 R7, R6, R16 ;  /* 0x0000001006077230 */ /* 0x001fca0000000000 */
[----:B------:R-:W0:Y:S02]  /*0a20*/  ATOMS.CAST.SPIN P0, [R4+0x4], R6, R7 ;  /* 0x000004060400758d */ /* 0x000e240001800007 */
[----:B0-----:R-:W-:Y:S05]  /*0a30*/  @!P0 BRA `(.L_x_1401) ;  /* 0xfffffffc00f08947 */ /* 0x001fea000383ffff */
[----:B------:R-:W-:Y:S05]  /*0a40*/  BRA `(.L_x_1399) ;  /* 0x00000000000c7947 */ /* 0x000fea0003800000 */
.L_x_1400:
[----:B01----:R-:W2:Y:S02]  /*0a50*/  LD.E R5, desc[UR8][R2.64+0x4] ;  /* 0x0000040802057980 */ /* 0x003ea4000c101900 */
[----:B--2---:R-:W-:-:S05]  /*0a60*/  IMAD.IADD R5, R16, 0x1, R5 ;  /* 0x0000000110057824 */ /* 0x004fca00078e0205 */
[----:B------:R2:W-:Y:S02]  /*0a70*/  ST.E desc[UR8][R2.64+0x4], R5 ;  /* 0x0000040502007985 */ /* 0x0005e4000c101908 */
.L_x_1399:
[----:B------:R-:W-:Y:S05]  /*0a80*/  BSYNC.RECONVERGENT B0 ;  /* 0x0000000000007941 */ /* 0x000fea0003800200 */
.L_x_1398:
[----:B------:R-:W-:Y:S02]  /*0a90*/  HMUL2 R0, R0.H0_H0, RZ.H0_H0 ;  /* 0x200000ff00007232 */ /* 0x000fe40000000800 */
[----:B-12---:R-:W-:-:S05]  /*0aa0*/  IMAD.WIDE R2, R12, 0x2, R2 ;  /* 0x000000020c027825 */ /* 0x006fca00078e0202 */
[----:B------:R1:W-:Y:S01]  /*0ab0*/  ATOM.E.ADD.F16x2.RN.STRONG.GPU P0, RZ, desc[UR8][R2.64], R0 ;  /* 0x8000000002ff79a2 */ /* 0x0003e2000c10e108 */
[----:B------:R-:W-:Y:S04]  /*0ac0*/  BSSY.RECONVERGENT B0, `(.L_x_1402) ;  /* 0x000000e000007945 */ /* 0x000fe80003800200 */
[----:B-1----:R-:W-:Y:S05]  /*0ad0*/  @P0 BRA `(.L_x_1403) ;  /* 0x0000000000300947 */ /* 0x002fea0003800000 */
[----:B------:R-:W1:Y:S02]  /*0ae0*/  QSPC.E.S P0, RZ, [R2] ;  /* 0x0000000002ff73aa */ /* 0x000e640000000500 */
[----:B-1----:R-:W-:Y:S05]  /*0af0*/  @!P0 BRA `(.L_x_1404) ;  /* 0x00000000001c8947 */ /* 0x002fea0003800000 */
[----:B0-----:R-:W-:-:S04]  /*0b00*/  MOV R4, R2 ;  /* 0x0000000200047202 */ /* 0x001fc80000000f00 */
[----:B------:R-:W-:-:S07]  /*0b10*/  MOV R4, R4 ;  /* 0x0000000400047202 */ /* 0x000fce0000000f00 */
.L_x_1405:
[----:B------:R-:W0:Y:S02]  /*0b20*/  LDS R6, [R4] ;  /* 0x0000000004067984 */ /* 0x000e240000000800 */
[----:B0-----:R-:W-:-:S05]  /*0b30*/  HFMA2 R7, R6, 1, 1, R0 ;  /* 0x3c003c0006077831 */ /* 0x001fca0000000000 */
[----:B------:R-:W0:Y:S02]  /*0b40*/  ATOMS.CAST.SPIN P0, [R4], R6, R7 ;  /* 0x000000060400758d */ /* 0x000e240001800007 */
[----:B0-----:R-:W-:Y:S05]  /*0b50*/  @!P0 BRA `(.L_x_1405) ;  /* 0xfffffffc00f08947 */ /* 0x001fea000383ffff */
[----:B------:R-:W-:Y:S05]  /*0b60*/  BRA `(.L_x_1403) ;  /* 0x00000000000c7947 */ /* 0x000fea0003800000 */
.L_x_1404:
[----:B0-----:R-:W2:Y:S02]  /*0b70*/  LD.E R5, desc[UR8][R2.64] ;  /* 0x0000000802057980 */ /* 0x001ea4000c101900 */
[----:B--2---:R-:W-:-:S05]  /*0b80*/  IMAD.IADD R5, R0, 0x1, R5 ;  /* 0x0000000100057824 */ /* 0x004fca00078e0205 */
[----:B------:R1:W-:Y:S02]  /*0b90*/  ST.E desc[UR8][R2.64], R5 ;  /* 0x0000000502007985 */ /* 0x0003e4000c101908 */
.L_x_1403:
[----:B------:R-:W-:Y:S05]  /*0ba0*/  BSYNC.RECONVERGENT B0 ;  /* 0x0000000000007941 */ /* 0x000fea0003800200 */
.L_x_1402:
[----:B------:R2:W-:Y:S01]  /*0bb0*/  ATOM.E.ADD.F16x2.RN.STRONG.GPU P0, RZ, desc[UR8][R2.64+0x4], R0 ;  /* 0x8000040002ff79a2 */ /* 0x0005e2000c10e108 */
[----:B------:R-:W-:Y:S04]  /*0bc0*/  BSSY.RECONVERGENT B0, `(.L_x_1406) ;  /* 0x000000e000007945 */ /* 0x000fe80003800200 */
[----:B--2---:R-:W-:Y:S05]  /*0bd0*/  @P0 BRA `(.L_x_1407) ;  /* 0x0000000000300947 */ /* 0x004fea0003800000 */
[----:B------:R-:W2:Y:S02]  /*0be0*/  QSPC.E.S P0, RZ, [R2+0x4] ;  /* 0x0000040002ff73aa */ /* 0x000ea40000000500 */
[----:B--2---:R-:W-:Y:S05]  /*0bf0*/  @!P0 BRA `(.L_x_1408) ;  /* 0x00000000001c8947 */ /* 0x004fea0003800000 */
[----:B0-----:R-:W-:-:S05]  /*0c00*/  IMAD.MOV.U32 R4, RZ, RZ, R2 ;  /* 0x000000ffff047224 */ /* 0x001fca00078e0002 */
[----:B------:R-:W-:-:S07]  /*0c10*/  MOV R4, R4 ;  /* 0x0000000400047202 */ /* 0x000fce0000000f00 */
.L_x_1409:
[----:B------:R-:W0:Y:S02]  /*0c20*/  LDS R6, [R4+0x4] ;  /* 0x0000040004067984 */ /* 0x000e240000000800 */
[----:B0-----:R-:W-:-:S05]  /*0c30*/  HADD2 R7, R6, R0 ;  /* 0x0000000006077230 */ /* 0x001fca0000000000 */
[----:B------:R-:W0:Y:S02]  /*0c40*/  ATOMS.CAST.SPIN P0, [R4+0x4], R6, R7 ;  /* 0x000004060400758d */ /* 0x000e240001800007 */
[----:B0-----:R-:W-:Y:S05]  /*0c50*/  @!P0 BRA `(.L_x_1409) ;  /* 0xfffffffc00f08947 */ /* 0x001fea000383ffff */
[----:B------:R-:W-:Y:S05]  /*0c60*/  BRA `(.L_x_1407) ;  /* 0x00000000000c7947 */ /* 0x000fea0003800000 */
.L_x_1408:
[----:B01----:R-:W2:Y:S02]  /*0c70*/  LD.E R5, desc[UR8][R2.64+0x4] ;  /* 0x0000040802057980 */ /* 0x003ea4000c101900 */
[----:B--2---:R-:W-:-:S05]  /*0c80*/  IADD3 R5, PT, PT, R0, R5, RZ ;  /* 0x0000000500057210 */ /* 0x004fca0007ffe0ff */
[----:B------:R2:W-:Y:S02]  /*0c90*/  ST.E desc[UR8][R2.64+0x4], R5 ;  /* 0x0000040502007985 */ /* 0x0005e4000c101908 */
.L_x_1407:
[----:B------:R-:W-:Y:S05]  /*0ca0*/  BSYNC.RECONVERGENT B0 ;  /* 0x0000000000007941 */ /* 0x000fea0003800200 */
.L_x_1406:
[----:B------:R-:W-:Y:S02]  /*0cb0*/  HMUL2 R11, R11.H0_H0, RZ.H0_H0 ;  /* 0x200000ff0b0b7232 */ /* 0x000fe40000000800 */
[----:B-12---:R-:W-:-:S05]  /*0cc0*/  IMAD.WIDE R2, R12, 0x2, R2 ;  /* 0x000000020c027825 */ /* 0x006fca00078e0202 */
[----:B------:R1:W-:Y:S01]  /*0cd0*/  ATOM.E.ADD.F16x2.RN.STRONG.GPU P0, RZ, desc[UR8][R2.64], R11 ;  /* 0x8000000b02ff79a2 */ /* 0x0003e2000c10e108 */
[----:B------:R-:W-:Y:S04]  /*0ce0*/  BSSY.RECONVERGENT B0, `(.L_x_1410) ;  /* 0x000000e000007945 */ /* 0x000fe80003800200 */
[----:B-1----:R-:W-:Y:S05]  /*0cf0*/  @P0 BRA `(.L_x_1411) ;  /* 0x0000000000300947 */ /* 0x002fea0003800000 */
[----:B------:R-:W1:Y:S02]  /*0d00*/  QSPC.E.S P0, RZ, [R2] ;  /* 0x0000000002ff73aa */ /* 0x000e640000000500 */
[----:B-1----:R-:W-:Y:S05]  /*0d10*/  @!P0 BRA `(.L_x_1412) ;  /* 0x00000000001c8947 */ /* 0x002fea0003800000 */
[----:B0-----:R-:W-:-:S05]  /*0d20*/  IMAD.MOV.U32 R4, RZ, RZ, R2 ;  /* 0x000000ffff047224 */ /* 0x001fca00078e0002 */
[----:B------:R-:W-:-:S07]  /*0d30*/  MOV R4, R4 ;  /* 0x0000000400047202 */ /* 0x000fce0000000f00 */
.L_x_1413:
[----:B------:R-:W0:Y:S02]  /*0d40*/  LDS R6, [R4] ;  /* 0x0000000004067984 */ /* 0x000e240000000800 */
[----:B0-----:R-:W-:-:S05]  /*0d50*/  HFMA2 R7, R6, 1, 1, R11 ;  /* 0x3c003c0006077831 */ /* 0x001fca000000000b */
[----:B------:R-:W0:Y:S02]  /*0d60*/  ATOMS.CAST.SPIN P0, [R4], R6, R7 ;  /* 0x000000060400758d */ /* 0x000e240001800007 */
[----:B0-----:R-:W-:Y:S05]  /*0d70*/  @!P0 BRA `(.L_x_1413) ;  /* 0xfffffffc00f08947 */ /* 0x001fea000383ffff */
[----:B------:R-:W-:Y:S05]  /*0d80*/  BRA `(.L_x_1411) ;  /* 0x00000000000c7947 */ /* 0x000fea0003800000 */
.L_x_1412:
[----:B------:R-:W0:Y:S02]  /*0d90*/  LD.E R0, desc[UR8][R2.64] ;  /* 0x0000000802007980 */ /* 0x000e24000c101900 */
[----:B0-----:R-:W-:-:S05]  /*0da0*/  IMAD.IADD R5, R11, 0x1, R0 ;  /* 0x000000010b057824 */ /* 0x001fca00078e0200 */
[----:B------:R1:W-:Y:S02]  /*0db0*/  ST.E desc[UR8][R2.64], R5 ;  /* 0x0000000502007985 */ /* 0x0003e4000c101908 */
.L_x_1411:
[----:B------:R-:W-:Y:S05]  /*0dc0*/  BSYNC.RECONVERGENT B0 ;  /* 0x0000000000007941 */ /* 0x000fea0003800200 */
.L_x_1410:
[----:B------:R2:W-:Y:S01]  /*0dd0*/  ATOM.E.ADD.F16x2.RN.STRONG.GPU P0, RZ, desc[UR8][R2.64+0x4], R11 ;  /* 0x8000040b02ff79a2 */ /* 0x0005e2000c10e108 */
[----:B------:R-:W-:Y:S04]  /*0de0*/  BSSY.RECONVERGENT B0, `(.L_x_1414) ;  /* 0x000000e000007945 */ /* 0x000fe80003800200 */
[----:B--2---:R-:W-:Y:S05]  /*0df0*/  @P0 BRA `(.L_x_1415) ;  /* 0x0000000000300947 */ /* 0x004fea0003800000 */
[----:B------:R-:W2:Y:S02]  /*0e00*/  QSPC.E.S P0, RZ, [R2+0x4] ;  /* 0x0000040002ff73aa */ /* 0x000ea40000000500 */
[----:B--2---:R-:W-:Y:S05]  /*0e10*/  @!P0 BRA `(.L_x_1416) ;  /* 0x00000000001c8947 */ /* 0x004fea0003800000 */
[----:B0-----:R-:W-:-:S04]  /*0e20*/  MOV R4, R2 ;  /* 0x0000000200047202 */ /* 0x001fc80000000f00 */
[----:B------:R-:W-:-:S07]  /*0e30*/  MOV R4, R4 ;  /* 0x0000000400047202 */ /* 0x000fce0000000f00 */
.L_x_1417:
[----:B------:R-:W0:Y:S02]  /*0e40*/  LDS R6, [R4+0x4] ;  /* 0x0000040004067984 */ /* 0x000e240000000800 */
[----:B0-----:R-:W-:-:S05]  /*0e50*/  HADD2 R7, R6, R11 ;  /* 0x0000000b06077230 */ /* 0x001fca0000000000 */
[----:B------:R-:W0:Y:S02]  /*0e60*/  ATOMS.CAST.SPIN P0, [R4+0x4], R6, R7 ;  /* 0x000004060400758d */ /* 0x000e240001800007 */
[----:B0-----:R-:W-:Y:S05]  /*0e70*/  @!P0 BRA `(.L_x_1417) ;  /* 0xfffffffc00f08947 */ /* 0x001fea000383ffff */
[----:B------:R-:W-:Y:S05]  /*0e80*/  BRA `(.L_x_1415) ;  /* 0x00000000000c7947 */ /* 0x000fea0003800000 */
.L_x_1416:
[----:B------:R-:W2:Y:S02]  /*0e90*/  LD.E R0, desc[UR8][R2.64+0x4] ;  /* 0x0000040802007980 */ /* 0x000ea4000c101900 */
[----:B--2---:R-:W-:-:S05]  /*0ea0*/  IMAD.IADD R11, R11, 0x1, R0 ;  /* 0x000000010b0b7824 */ /* 0x004fca00078e0200 */
[----:B------:R2:W-:Y:S02]  /*0eb0*/  ST.E desc[UR8][R2.64+0x4], R11 ;  /* 0x0000040b02007985 */ /* 0x0005e4000c101908 */
.L_x_1415:
[----:B------:R-:W-:Y:S05]  /*0ec0*/  BSYNC.RECONVERGENT B0 ;  /* 0x0000000000007941 */ /* 0x000fea0003800200 */
.L_x_1414:
        /* <DEDUP_REMOVED lines=9> */
.L_x_1421:
[----:B------:R-:W0:Y:S02]  /*0f60*/  LDS R6, [R4] ;  /* 0x0000000004067984 */ /* 0x000e240000000800 */
[----:B0-----:R-:W-:-:S05]  /*0f70*/  HFMA2 R7, R6, 1, 1, R10 ;  /* 0x3c003c0006077831 */ /* 0x001fca000000000a */
[----:B------:R-:W0:Y:S02]  /*0f80*/  ATOMS.CAST.SPIN P0, [R4], R6, R7 ;  /* 0x000000060400758d */ /* 0x000e240001800007 */
[----:B0-----:R-:W-:Y:S05]  /*0f90*/  @!P0 BRA `(.L_x_1421) ;  /* 0xfffffffc00f08947 */ /* 0x001fea000383ffff */
[----:B------:R-:W-:Y:S05]  /*0fa0*/  BRA `(.L_x_1419) ;  /* 0x00000000000c7947 */ /* 0x000fea0003800000 */
.L_x_1420:
[----:B0-----:R-:W2:Y:S02]  /*0fb0*/  LD.E R5, desc[UR8][R2.64] ;  /* 0x0000000802057980 */ /* 0x001ea4000c101900 */
[----:B--2---:R-:W-:-:S05]  /*0fc0*/  IADD3 R5, PT, PT, R10, R5, RZ ;  /* 0x000000050a057210 */ /* 0x004fca0007ffe0ff */
[----:B------:R1:W-:Y:S02]  /*0fd0*/  ST.E desc[UR8][R2.64], R5 ;  /* 0x0000000502007985 */ /* 0x0003e4000c101908 */
.L_x_1419:
[----:B------:R-:W-:Y:S05]  /*0fe0*/  BSYNC.RECONVERGENT B0 ;  /* 0x0000000000007941 */ /* 0x000fea0003800200 */
.L_x_1418:
[----:B------:R2:W-:Y:S01]  /*0ff0*/  ATOM.E.ADD.F16x2.RN.STRONG.GPU P0, RZ, desc[UR8][R2.64+0x4], R10 ;  /* 0x8000040a02ff79a2 */ /* 0x0005e2000c10e108 */
[----:B------:R-:W-:Y:S04]  /*1000*/  BSSY.RECONVERGENT B0, `(.L_x_1422) ;  /* 0x000000e000007945 */ /* 0x000fe80003800200 */
[----:B--2---:R-:W-:Y:S05]  /*1010*/  @P0 BRA `(.L_x_1423) ;  /* 0x0000000000300947 */ /* 0x004fea0003800000 */
[----:B------:R-:W2:Y:S02]  /*1020*/  QSPC.E.S P0, RZ, [R2+0x4] ;  /* 0x0000040002ff73aa */ /* 0x000ea40000000500 */
[----:B--2---:R-:W-:Y:S05]  /*1030*/  @!P0 BRA `(.L_x_1424) ;  /* 0x00000000001c8947 */ /* 0x004fea0003800000 */
[----:B0-----:R-:W-:-:S05]  /*1040*/  IMAD.MOV.U32 R4, RZ, RZ, R2 ;  /* 0x000000ffff047224 */ /* 0x001fca00078e0002 */
[----:B------:R-:W-:-:S07]  /*1050*/  MOV R4, R4 ;  /* 0x0000000400047202 */ /* 0x000fce0000000f00 */
.L_x_1425:
[----:B------:R-:W0:Y:S02]  /*1060*/  LDS R6, [R4+0x4] ;  /* 0x0000040004067984 */ /* 0x000e240000000800 */
[----:B0-----:R-:W-:-:S05]  /*1070*/  HADD2 R7, R6, R10 ;  /* 0x0000000a06077230 */ /* 0x001fca0000000000 */
[----:B------:R-:W0:Y:S02]  /*1080*/  ATOMS.CAST.SPIN P0, [R4+0x4], R6, R7 ;  /* 0x000004060400758d */ /* 0x000e240001800007 */
[----:B0-----:R-:W-:Y:S05]  /*1090*/  @!P0 BRA `(.L_x_1425) ;  /* 0xfffffffc00f08947 */ /* 0x001fea000383ffff */
[----:B------:R-:W-:Y:S05]  /*10a0*/  BRA `(.L_x_1423) ;  /* 0x00000000000c7947 */ /* 0x000fea0003800000 */
.L_x_1424:
[----:B01----:R-:W2:Y:S02]  /*10b0*/  LD.E R5, desc[UR8][R2.64+0x4] ;  /* 0x0000040802057980 */ /* 0x003ea4000c101900 */
[----:B--2---:R-:W-:-:S05]  /*10c0*/  IMAD.IADD R5, R10, 0x1, R5 ;  /* 0x000000010a057824 */ /* 0x004fca00078e0205 */
[----:B------:R2:W-:Y:S02]  /*10d0*/  ST.E desc[UR8][R2.64+0x4], R5 ;  /* 0x0000040502007985 */ /* 0x0005e4000c101908 */
.L_x_1423:
[----:B------:R-:W-:Y:S05]  /*10e0*/  BSYNC.RECONVERGENT B0 ;  /* 0x0000000000007941 */ /* 0x000fea0003800200 */
.L_x_1422:
[----:B------:R-:W-:Y:S02]  /*10f0*/  HMUL2 R0, R0, RZ.H0_H0 ;  /* 0x200000ff00007232 */ /* 0x000fe40000000000 */
[----:B012---:R-:W-:-:S05]  /*1100*/  IMAD.WIDE R4, R12, 0x2, R2 ;  /* 0x000000020c047825 */ /* 0x007fca00078e0202 */
[----:B------:R0:W-:Y:S01]  /*1110*/  ATOM.E.ADD.F16x2.RN.STRONG.GPU P0, RZ, desc[UR8][R4.64], R0 ;  /* 0x8000000004ff79a2 */ /* 0x0001e2000c10e108 */
[----:B------:R-:W-:Y:S04]  /*1120*/  BSSY.RECONVERGENT B0, `(.L_x_1426) ;  /* 0x000000e000007945 */ /* 0x000fe80003800200 */
[----:B0-----:R-:W-:Y:S05]  /*1130*/  @P0 BRA `(.L_x_1427) ;  /* 0x0000000000300947 */ /* 0x001fea0003800000 */
[----:B------:R-:W0:Y:S02]  /*1140*/  QSPC.E.S P0, RZ, [R4] ;  /* 0x0000000004ff73aa */ /* 0x000e240000000500 */
[----:B0-----:R-:W-:Y:S05]  /*1150*/  @!P0 BRA `(.L_x_1428) ;  /* 0x00000000001c8947 */ /* 0x001fea0003800000 */
[----:B------:R-:W-:-:S04]  /*1160*/  MOV R2, R4 ;  /* 0x0000000400027202 */ /* 0x000fc80000000f00 */
[----:B------:R-:W-:-:S07]  /*1170*/  MOV R2, R2 ;  /* 0x0000000200027202 */ /* 0x000fce0000000f00 */
.L_x_1429:
[----:B------:R-:W0:Y:S02]  /*1180*/  LDS R6, [R2] ;  /* 0x0000000002067984 */ /* 0x000e240000000800 */
[----:B0-----:R-:W-:-:S05]  /*1190*/  HFMA2 R7, R6, 1, 1, R0 ;  /* 0x3c003c0006077831 */ /* 0x001fca0000000000 */
[----:B------:R-:W0:Y:S02]  /*11a0*/  ATOMS.CAST.SPIN P0, [R2], R6, R7 ;  /* 0x000000060200758d */ /* 0x000e240001800007 */
[----:B0-----:R-:W-:Y:S05]  /*11b0*/  @!P0 BRA `(.L_x_1429) ;  /* 0xfffffffc00f08947 */ /* 0x001fea000383ffff */
[----:B------:R-:W-:Y:S05]  /*11c0*/  BRA `(.L_x_1427) ;  /* 0x00000000000c7947 */ /* 0x000fea0003800000 */
.L_x_1428:
[----:B------:R-:W2:Y:S02]  /*11d0*/  LD.E R3, desc[UR8][R4.64] ;  /* 0x0000000804037980 */ /* 0x000ea4000c101900 */
[----:B--2---:R-:W-:-:S05]  /*11e0*/  IMAD.IADD R3, R0, 0x1, R3 ;  /* 0x0000000100037824 */ /* 0x004fca00078e0203 */
[----:B------:R0:W-:Y:S02]  /*11f0*/  ST.E desc[UR8][R4.64], R3 ;  /* 0x0000000304007985 */ /* 0x0001e4000c101908 */
.L_x_1427:
[----:B------:R-:W-:Y:S05]  /*1200*/  BSYNC.RECONVERGENT B0 ;  /* 0x0000000000007941 */ /* 0x000fea0003800200 */
.L_x_1426:
[----:B------:R1:W-:Y:S01]  /*1210*/  ATOM.E.ADD.F16x2.RN.STRONG.GPU P0, RZ, desc[UR8][R4.64+0x4], R0 ;  /* 0x8000040004ff79a2 */ /* 0x0003e2000c10e108 */
[----:B------:R-:W-:Y:S04]  /*1220*/  BSSY.RECONVERGENT B0, `(.L_x_1430) ;  /* 0x000000e000007945 */ /* 0x000fe80003800200 */
[----:B-1----:R-:W-:Y:S05]  /*1230*/  @P0 BRA `(.L_x_1431) ;  /* 0x0000000000300947 */ /* 0x002fea0003800000 */
[----:B------:R-:W1:Y:S02]  /*1240*/  QSPC.E.S P0, RZ, [R4+0x4] ;  /* 0x0000040004ff73aa */ /* 0x000e640000000500 */
[----:B-1----:R-:W-:Y:S05]  /*1250*/  @!P0 BRA `(.L_x_1432) ;  /* 0x00000000001c8947 */ /* 0x002fea0003800000 */
[----:B------:R-:W-:-:S05]  /*1260*/  IMAD.MOV.U32 R2, RZ, RZ, R4 ;  /* 0x000000ffff027224 */ /* 0x000fca00078e0004 */
[----:B------:R-:W-:-:S07]  /*1270*/  MOV R2, R2 ;  /* 0x0000000200027202 */ /* 0x000fce0000000f00 */
.L_x_1433:
[----:B------:R-:W1:Y:S02]  /*1280*/  LDS R6, [R2+0x4] ;  /* 0x0000040002067984 */ /* 0x000e640000000800 */
[----:B-1----:R-:W-:-:S05]  /*1290*/  HADD2 R7, R6, R0 ;  /* 0x0000000006077230 */ /* 0x002fca0000000000 */
[----:B------:R-:W1:Y:S02]  /*12a0*/  ATOMS.CAST.SPIN P0, [R2+0x4], R6, R7 ;  /* 0x000004060200758d */ /* 0x000e640001800007 */
[----:B-1----:R-:W-:Y:S05]  /*12b0*/  @!P0 BRA `(.L_x_1433) ;  /* 0xfffffffc00f08947 */ /* 0x002fea000383ffff */
[----:B------:R-:W-:Y:S05]  /*12c0*/  BRA `(.L_x_1431) ;  /* 0x00000000000c7947 */ /* 0x000fea0003800000 */
.L_x_1432:
[----:B0-----:R-:W2:Y:S02]  /*12d0*/  LD.E R3, desc[UR8][R4.64+0x4] ;  /* 0x0000040804037980 */ /* 0x001ea4000c101900 */
[----:B--2---:R-:W-:-:S05]  /*12e0*/  IADD3 R3, PT, PT, R0, R3, RZ ;  /* 0x0000000300037210 */ /* 0x004fca0007ffe0ff */
[----:B------:R1:W-:Y:S02]  /*12f0*/  ST.E desc[UR8][R4.64+0x4], R3 ;  /* 0x0000040304007985 */ /* 0x0003e4000c101908 */
.L_x_1431:
[----:B------:R-:W-:Y:S05]  /*1300*/  BSYNC.RECONVERGENT B0 ;  /* 0x0000000000007941 */ /* 0x000fea0003800200 */
.L_x_1430:
        /* <DEDUP_REMOVED lines=8> */
.L_x_1437:
[----:B------:R-:W0:Y:S02]  /*1390*/  LDS R6, [R2] ;  /* 0x0000000002067984 */ /* 0x000e240000000800 */
[----:B0-----:R-:W-:-:S05]  /*13a0*/  HFMA2 R7, R6, 1, 1, R0 ;  /* 0x3c003c0006077831 */ /* 0x001fca0000000000 */
[----:B------:R-:W0:Y:S02]  /*13b0*/  ATOMS.CAST.SPIN P0, [R2], R6, R7 ;  /* 0x000000060200758d */ /* 0x000e240001800007 */
[----:B0-----:R-:W-:Y:S05]  /*13c0*/  @!P0 BRA `(.L_x_1437) ;  /* 0xfffffffc00f08947 */ /* 0x001fea000383ffff */
[----:B------:R-:W-:Y:S05]  /*13d0*/  BRA `(.L_x_1435) ;  /* 0x00000000000c7947 */ /* 0x000fea0003800000 */
.L_x_1436:
[----:B------:R-:W2:Y:S02]  /*13e0*/  LD.E R3, desc[UR8][R4.64] ;  /* 0x0000000804037980 */ /* 0x000ea4000c101900 */
[----:B--2---:R-:W-:-:S05]  /*13f0*/  IADD3 R3, PT, PT, R0, R3, RZ ;  /* 0x0000000300037210 */ /* 0x004fca0007ffe0ff */
[----:B------:R0:W-:Y:S02]  /*1400*/  ST.E desc[UR8][R4.64], R3 ;  /* 0x0000000304007985 */ /* 0x0001e4000c101908 */
.L_x_1435:
[----:B------:R-:W-:Y:S05]  /*1410*/  BSYNC.RECONVERGENT B0 ;  /* 0x0000000000007941 */ /* 0x000fea0003800200 */
.L_x_1434:
[----:B------:R1:W-:Y:S01]  /*1420*/  ATOM.E.ADD.F16x2.RN.STRONG.GPU P0, RZ, desc[UR8][R4.64+0x4], R0 ;  /* 0x8000040004ff79a2 */ /* 0x0003e2000c10e108 */
[----:B------:R-:W-:Y:S04]  /*1430*/  BSSY.RECONVERGENT B0, `(.L_x_1438) ;  /* 0x000000e000007945 */ /* 0x000fe80003800200 */
[----:B-1----:R-:W-:Y:S05]  /*1440*/  @P0 BRA `(.L_x_1439) ;  /* 0x0000000000300947 */ /* 0x002fea0003800000 */
[----:B------:R-:W1:Y:S02]  /*1450*/  QSPC.E.S P0, RZ, [R4+0x4] ;  /* 0x0000040004ff73aa */ /* 0x000e640000000500 */
[----:B-1----:R-:W-:Y:S05]  /*1460*/  @!P0 BRA `(.L_x_1440) ;  /* 0x00000000001c8947 */ /* 0x002fea0003800000 */
[----:B------:R-:W-:-:S05]  /*1470*/  IMAD.MOV.U32 R2, RZ, RZ, R4 ;  /* 0x000000ffff027224 */ /* 0x000fca00078e0004 */
[----:B------:R-:W-:-:S07]  /*1480*/  MOV R2, R2 ;  /* 0x0000000200027202 */ /* 0x000fce0000000f00 */
.L_x_1441:
[----:B------:R-:W1:Y:S02]  /*1490*/  LDS R6, [R2+0x4] ;  /* 0x0000040002067984 */ /* 0x000e640000000800 */
[----:B-1----:R-:W-:-:S05]  /*14a0*/  HADD2 R7, R6, R0 ;  /* 0x0000000006077230 */ /* 0x002fca0000000000 */
[----:B------:R-:W1:Y:S02]  /*14b0*/  ATOMS.CAST.SPIN P0, [R2+0x4], R6, R7 ;  /* 0x000004060200758d */ /* 0x000e640001800007 */
[----:B-1----:R-:W-:Y:S05]  /*14c0*/  @!P0 BRA `(.L_x_1441) ;  /* 0xfffffffc00f08947 */ /* 0x002fea000383ffff */
[----:B------:R-:W-:Y:S05]  /*14d0*/  BRA `(.L_x_1439) ;  /* 0x00000000000c7947 */ /* 0x000fea0003800000 */
.L_x_1440:
[----:B0-----:R-:W2:Y:S02]  /*14e0*/  LD.E R3, desc[UR8][R4.64+0x4] ;  /* 0x0000040804037980 */ /* 0x001ea4000c101900 */
[----:B--2---:R-:W-:-:S05]  /*14f0*/  IADD3 R3, PT, PT, R0, R3, RZ ;  /* 0x0000000300037210 */ /* 0x004fca0007ffe0ff */
[----:B------:R1:W-:Y:S02]  /*1500*/  ST.E desc[UR8][R4.64+0x4], R3 ;  /* 0x0000040304007985 */ /* 0x0003e4000c101908 */
.L_x_1439:
[----:B------:R-:W-:Y:S05]  /*1510*/  BSYNC.RECONVERGENT B0 ;  /* 0x0000000000007941 */ /* 0x000fea0003800200 */
.L_x_1438:
        /* <DEDUP_REMOVED lines=8> */
.L_x_1445:
[----:B------:R-:W0:Y:S02]  /*15a0*/  LDS R6, [R2] ;  /* 0x0000000002067984 */ /* 0x000e240000000800 */
[----:B0-----:R-:W-:-:S05]  /*15b0*/  HFMA2 R7, R6, 1, 1, R0 ;  /* 0x3c003c0006077831 */ /* 0x001fca0000000000 */
[----:B------:R-:W0:Y:S02]  /*15c0*/  ATOMS.CAST.SPIN P0, [R2], R6, R7 ;  /* 0x000000060200758d */ /* 0x000e240001800007 */
[----:B0-----:R-:W-:Y:S05]  /*15d0*/  @!P0 BRA `(.L_x_1445) ;  /* 0xfffffffc00f08947 */ /* 0x001fea000383ffff */
[----:B------:R-:W-:Y:S05]  /*15e0*/  BRA `(.L_x_1443) ;  /* 0x00000000000c7947 */ /* 0x000fea0003800000 */
.L_x_1444:
[----:B------:R-:W2:Y:S02]  /*15f0*/  LD.E R3, desc[UR8][R4.64] ;  /* 0x0000000804037980 */ /* 0x000ea4000c101900 */
[----:B--2---:R-:W-:-:S05]  /*1600*/  IADD3 R3, PT, PT, R0, R3, RZ ;  /* 0x0000000300037210 */ /* 0x004fca0007ffe0ff */
[----:B------:R0:W-:Y:S02]  /*1610*/  ST.E desc[UR8][R4.64], R3 ;  /* 0x0000000304007985 */ /* 0x0001e4000c101908 */
.L_x_1443:
[----:B------:R-:W-:Y:S05]  /*1620*/  BSYNC.RECONVERGENT B0 ;  /* 0x0000000000007941 */ /* 0x000fea0003800200 */
.L_x_1442:
[----:B------:R1:W-:Y:S01]  /*1630*/  ATOM.E.ADD.F16x2.RN.STRONG.GPU P0, RZ, desc[UR8][R4.64+0x4], R0 ;  /* 0x8000040004ff79a2 */ /* 0x0003e2000c10e108 */
[----:B------:R-:W-:Y:S04]  /*1640*/  BSSY.RECONVERGENT B0, `(.L_x_1446) ;  /* 0x000000e000007945 */ /* 0x000fe80003800200 */
[----:B-1----:R-:W-:Y:S05]  /*1650*/  @P0 BRA `(.L_x_1447) ;  /* 0x0000000000300947 */ /* 0x002fea0003800000 */
[----:B------:R-:W1:Y:S02]  /*1660*/  QSPC.E.S P0, RZ, [R4+0x4] ;  /* 0x0000040004ff73aa */ /* 0x000e640000000500 */
[----:B-1----:R-:W-:Y:S05]  /*1670*/  @!P0 BRA `(.L_x_1448) ;  /* 0x00000000001c8947 */ /* 0x002fea0003800000 */
[----:B------:R-:W-:-:S05]  /*1680*/  IMAD.MOV.U32 R2, RZ, RZ, R4 ;  /* 0x000000ffff027224 */ /* 0x000fca00078e0004 */
[----:B------:R-:W-:-:S07]  /*1690*/  MOV R2, R2 ;  /* 0x0000000200027202 */ /* 0x000fce0000000f00 */
.L_x_1449:
[----:B------:R-:W1:Y:S02]  /*16a0*/  LDS R6, [R2+0x4] ;  /* 0x0000040002067984 */ /* 0x000e640000000800 */
[----:B-1----:R-:W-:-:S05]  /*16b0*/  HADD2 R7, R6, R0 ;  /* 0x0000000006077230 */ /* 0x002fca0000000000 */
[----:B------:R-:W1:Y:S02]  /*16c0*/  ATOMS.CAST.SPIN P0, [R2+0x4], R6, R7 ;  /* 0x000004060200758d */ /* 0x000e640001800007 */
[----:B-1----:R-:W-:Y:S05]  /*16d0*/  @!P0 BRA `(.L_x_1449) ;  /* 0xfffffffc00f08947 */ /* 0x002fea000383ffff */
[----:B------:R-:W-:Y:S05]  /*16e0*/  BRA `(.L_x_1447) ;  /* 0x00000000000c7947 */ /* 0x000fea0003800000 */
.L_x_1448:
[----:B0-----:R-:W2:Y:S02]  /*16f0*/  LD.E R3, desc[UR8][R4.64+0x4] ;  /* 0x0000040804037980 */ /* 0x001ea4000c101900 */
[----:B--2---:R-:W-:-:S05]  /*1700*/  IADD3 R3, PT, PT, R0, R3, RZ ;  /* 0x0000000300037210 */ /* 0x004fca0007ffe0ff */
[----:B------:R1:W-:Y:S02]  /*1710*/  ST.E desc[UR8][R4.64+0x4], R3 ;  /* 0x0000040304007985 */ /* 0x0003e4000c101908 */
.L_x_1447:
[----:B------:R-:W-:Y:S05]  /*1720*/  BSYNC.RECONVERGENT B0 ;  /* 0x0000000000007941 */ /* 0x000fea0003800200 */
.L_x_1446:
        /* <DEDUP_REMOVED lines=8> */
.L_x_1453:
[----:B------:R-:W0:Y:S02]  /*17b0*/  LDS R6, [R2] ;  /* 0x0000000002067984 */ /* 0x000e240000000800 */
[----:B0-----:R-:W-:-:S05]  /*17c0*/  HFMA2 R7, R6, 1, 1, R0 ;  /* 0x3c003c0006077831 */ /* 0x001fca0000000000 */
[----:B------:R-:W0:Y:S02]  /*17d0*/  ATOMS.CAST.SPIN P0, [R2], R6, R7 ;  /* 0x000000060200758d */ /* 0x000e240001800007 */
[----:B0-----:R-:W-:Y:S05]  /*17e0*/  @!P0 BRA `(.L_x_1453) ;  /* 0xfffffffc00f08947 */ /* 0x001fea000383ffff */
[----:B------:R-:W-:Y:S05]  /*17f0*/  BRA `(.L_x_1451) ;  /* 0x00000000000c7947 */ /* 0x000fea0003800000 */
.L_x_1452:
[----:B------:R-:W2:Y:S02]  /*1800*/  LD.E R3, desc[UR8][R4.64] ;  /* 0x0000000804037980 */ /* 0x000ea4000c101900 */
[----:B--2---:R-:W-:-:S05]  /*1810*/  IADD3 R3, PT, PT, R0, R3, RZ ;  /* 0x0000000300037210 */ /* 0x004fca0007ffe0ff */
[----:B------:R0:W-:Y:S02]  /*1820*/  ST.E desc[UR8][R4.64], R3 ;  /* 0x0000000304007985 */ /* 0x0001e4000c101908 */
.L_x_1451:
[----:B------:R-:W-:Y:S05]  /*1830*/  BSYNC.RECONVERGENT B0 ;  /* 0x0000000000007941 */ /* 0x000fea0003800200 */
.L_x_1450:
[----:B------:R1:W-:Y:S02]  /*1840*/  ATOM.E.ADD.F16x2.RN.STRONG.GPU P0, RZ, desc[UR8][R4.64+0x4], R0 ;  /* 0x8000040004ff79a2 */ /* 0x0003e4000c10e108 */
[----:B-1----:R-:W-:Y:S05]  /*1850*/  @P0 EXIT ;  /* 0x000000000000094d */ /* 0x002fea0003800000 */
[----:B------:R-:W1:Y:S02]  /*1860*/  QSPC.E.S P0, RZ, [R4+0x4] ;  /* 0x0000040004ff73aa */ /* 0x000e640000000500 */
[----:B-1----:R-:W-:Y:S05]  /*1870*/  @!P0 BRA `(.L_x_1454) ;  /* 0x00000000001c8947 */ /* 0x002fea0003800000 */
[----:B------:R-:W-:-:S05]  /*1880*/  IMAD.MOV.U32 R2, RZ, RZ, R4 ;  /* 0x000000ffff027224 */ /* 0x000fca00078e0004 */
[----:B------:R-:W-:-:S07]  /*1890*/  MOV R2, R2 ;  /* 0x0000000200027202 */ /* 0x000fce0000000f00 */
.L_x_1455:
[----:B0-----:R-:W0:Y:S02]  /*18a0*/  LDS R4, [R2+0x4] ;  /* 0x0000040002047984 */ /* 0x001e240000000800 */
[----:B0-----:R-:W-:-:S05]  /*18b0*/  HADD2 R5, R4, R0 ;  /* 0x0000000004057230 */ /* 0x001fca0000000000 */
[----:B------:R-:W0:Y:S02]  /*18c0*/  ATOMS.CAST.SPIN P0, [R2+0x4], R4, R5 ;  /* 0x000004040200758d */ /* 0x000e240001800005 */
[----:B0-----:R-:W-:Y:S05]  /*18d0*/  @!P0 BRA `(.L_x_1455) ;  /* 0xfffffffc00f08947 */ /* 0x001fea000383ffff */
[----:B------:R-:W-:Y:S05]  /*18e0*/  EXIT ;  /* 0x000000000000794d */ /* 0x000fea0003800000 */
.L_x_1454:
[----:B0-----:R-:W2:Y:S02]  /*18f0*/  LD.E R3, desc[UR8][R4.64+0x4] ;  /* 0x0000040804037980 */ /* 0x001ea4000c101900 */
[----:B--2---:R-:W-:-:S05]  /*1900*/  IADD3 R3, PT, PT, R0, R3, RZ ;  /* 0x0000000300037210 */ /* 0x004fca0007ffe0ff */
[----:B------:R-:W-:Y:S01]  /*1910*/  ST.E desc[UR8][R4.64+0x4], R3 ;  /* 0x0000040304007985 */ /* 0x000fe2000c101908 */
[----:B------:R-:W-:Y:S05]  /*1920*/  EXIT ;  /* 0x000000000000794d */ /* 0x000fea0003800000 */
.L_x_1456:
        /* <DEDUP_REMOVED lines=13> */
.L_x_3319:


//--------------------- .text._Z23gemm_half_q_half_kernelILi7ELb1ELb1EEvPK6__halfPKjS4_S2_PS0_iiiiPKtS7_iiiiiibS2_i --------------------------
	.section	.text._Z23gemm_half_q_half_kernelILi7ELb1ELb1EEvPK6__halfPKjS4_S2_PS0_iiiiPKtS7_iiiiiibS2_i,"ax",@progbits
	.align	128
        .global         _Z23gemm_half_q_half_kernelILi7ELb1ELb1EEvPK6__halfPKjS4_S2_PS0_iiiiPKtS7_iiiiiibS2_i
        .type           _Z23gemm_half_q_half_kernelILi7ELb1ELb1EEvPK6__halfPKjS4_S2_PS0_iiiiPKtS7_iiiiiibS2_i,@function
        .size           _Z23gemm_half_q_half_kernelILi7ELb1ELb1EEvPK6__halfPKjS4_S2_PS0_iiiiPKtS7_iiiiiibS2_i,(.L_x_3320 - _Z23gemm_half_q_half_kernelILi7ELb1ELb1EEvPK6__halfPKjS4_S2_PS0_iiiiPKtS7_iiiiiibS2_i)
        .other          _Z23gemm_half_q_half_kernelILi7ELb1ELb1EEvPK6__halfPKjS4_S2_PS0_iiiiPKtS7_iiiiiibS2_i,@"STO_CUDA_ENTRY STV_DEFAULT"
_Z23gemm_half_q_half_kernelILi7ELb1ELb1EEvPK6__halfPKjS4_S2_PS0_iiiiPKtS7_iiiiiibS2_i:
.text._Z23gemm_half_q_half_kernelILi7ELb1ELb1EEvPK6__halfPKjS4_S2_PS0_iiiiPKtS7_iiiiiibS2_i:
        /* <DEDUP_REMOVED lines=29> */
[----:B------:R-:W4:Y:S08]  /*01d0*/  S2UR UR4, SR_CTAID.Y ;  /* 0x00000000000479c3 */ /* 0x000f300000002600 */
[----:B------:R-:W5:Y:S01]  /*01e0*/  LDC R11, c[0x0][0x3ac] ;  /* 0x0000eb00ff0b7b82 */ /* 0x000f620000000800 */
[C---:B-1----:R-:W-:Y:S01]  /*01f0*/  LEA R3, R16.reuse, 0x40, 0x6 ;  /* 0x0000004010037811 */ /* 0x042fe200078e30ff */
[----:B----4-:R-:W-:Y:S01]  /*0200*/  UIMAD UR4, UR4, 0x7, URZ ;  /* 0x00000007040478a4 */ /* 0x010fe2000f8e02ff */
[----:B---3--:R-:W-:-:S02]  /*0210*/  IMAD R2, R16, 0x40, R19 ;  /* 0x0000004010027824 */ /* 0x008fc400078e0213 */
[----:B--2---:R-:W-:Y:S01]  /*0220*/  VIMNMX R3, PT, PT, R3, R8, PT ;  /* 0x0000000803037248 */ /* 0x004fe20003fe0100 */
[----:B0-----:R-:W-:-:S03]  /*0230*/  IMAD R0, R0, 0x40, R19 ;  /* 0x0000004000007824 */ /* 0x001fc600078e0213 */
[----:B------:R-:W-:Y:S02]  /*0240*/  ISETP.GE.AND P1, PT, R2, R3, PT ;  /* 0x000000030200720c */ /* 0x000fe40003f26270 */
[----:B------:R-:W-:-:S04]  /*0250*/  SHF.L.U32 R0, R0, 0x2, RZ ;  /* 0x0000000200007819 */ /* 0x000fc800000006ff */
[----:B-----5:R-:W-:-:S07]  /*0260*/  ISETP.GE.AND P0, PT, R0, R11, PT ;  /* 0x0000000b0000720c */ /* 0x020fce0003f06270 */
        /* <DEDUP_REMOVED lines=10> */
[C---:B------:R-:W-:Y:S02]  /*0310*/  IADD3 R5, P1, PT, R9.reuse, R2, RZ ;  /* 0x0000000209057210 */ /* 0x040fe40007f3e0ff */
[----:B------:R-:W-:Y:S02]  /*0320*/  IADD3 R21, P4, PT, R9, R18, RZ ;  /* 0x0000001209157210 */ /* 0x000fe40007f9e0ff */
[----:B------:R-:W-:Y:S02]  /*0330*/  LEA.HI.X.SX32 R24, R4, RZ, 0x1, P2 ;  /* 0x000000ff04187211 */ /* 0x000fe400010f0eff */
[----:B------:R-:W-:-:S02]  /*0340*/  LEA.HI.X.SX32 R26, R2, RZ, 0x1, P1 ;  /* 0x000000ff021a7211 */ /* 0x000fc400008f0eff */
[----:B-1----:R-:W-:Y:S02]  /*0350*/  LEA R6, P2, R3, UR6, 0x1 ;  /* 0x0000000603067c11 */ /* 0x002fe4000f8408ff */
[C---:B------:R-:W-:Y:S02]  /*0360*/  LEA.HI.X.SX32 R22, R18.reuse, RZ, 0x1, P4 ;  /* 0x000000ff12167211 */ /* 0x040fe400020f0eff */
[----:B------:R-:W-:Y:S02]  /*0370*/  LEA R2, P4, R21, UR6, 0x1 ;  /* 0x0000000615027c11 */ /* 0x000fe4000f8808ff */
[----:B------:R-:W-:Y:S02]  /*0380*/  IADD3 R20, P3, PT, R9, R14, RZ ;  /* 0x0000000e09147210 */ /* 0x000fe40007f7e0ff */
[----:B------:R-:W-:Y:S02]  /*0390*/  LEA.HI.X R7, R3, UR7, R24, 0x1, P2 ;  /* 0x0000000703077c11 */ /* 0x000fe400090f0c18 */
[----:B------:R-:W-:Y:S01]  /*03a0*/  LEA.HI.X R3, R21, UR7, R22, 0x1, P4 ;  /* 0x0000000715037c11 */ /* 0x000fe2000a0f0c16 */
[----:B------:R-:W-:Y:S01]  /*03b0*/  IMAD.IADD R21, R18, 0x1, R8 ;  /* 0x0000000112157824 */ /* 0x000fe200078e0208 */
[----:B------:R-:W-:-:S02]  /*03c0*/  LEA.HI.X.SX32 R23, R14, RZ, 0x1, P3 ;  /* 0x000000ff0e177211 */ /* 0x000fc400018f0eff */
[----:B------:R-:W-:Y:S02]  /*03d0*/  LEA R14, P3, R5, UR6, 0x1 ;  /* 0x00000006050e7c11 */ /* 0x000fe4000f8608ff */
[C---:B------:R-:W-:Y:S01]  /*03e0*/  LEA R4, P1, R20.reuse, UR6, 0x1 ;  /* 0x0000000614047c11 */ /* 0x040fe2000f8208ff */
[----:B------:R-:W-:Y:S01]  /*03f0*/  IMAD.IADD R22, R21, 0x1, R8 ;  /* 0x0000000115167824 */ /* 0x000fe200078e0208 */
[----:B------:R-:W-:Y:S01]  /*0400*/  LEA.HI.X R15, R5, UR7, R26, 0x1, P3 ;  /* 0x00000007050f7c11 */ /* 0x000fe200098f0c1a */
[----:B------:R-:W2:Y:S01]  /*0410*/  LDG.E.U16.CONSTANT R2, desc[UR8][R2.64] ;  /* 0x0000000802027981 */ /* 0x000ea2000c1e9500 */
[----:B------:R-:W-:Y:S02]  /*0420*/  LEA.HI.X R5, R20, UR7, R23, 0x1, P1 ;  /* 0x0000000714057c11 */ /* 0x000fe400088f0c17 */
[----:B------:R-:W-:Y:S01]  /*0430*/  IADD3 R25, P1, PT, R9, R21, RZ ;  /* 0x0000001509197210 */ /* 0x000fe20007f3e0ff */
[----:B------:R0:W3:Y:S01]  /*0440*/  LDG.E.U16.CONSTANT R18, desc[UR8][R14.64] ;  /* 0x000000080e127981 */ /* 0x0000e2000c1e9500 */
[----:B------:R-:W-:-:S02]  /*0450*/  IADD3 R24, PT, PT, R22, R8, RZ ;  /* 0x0000000816187210 */ /* 0x000fc40007ffe0ff */
[----:B------:R-:W-:Y:S01]  /*0460*/  LEA.HI.X.SX32 R26, R21, RZ, 0x1, P1 ;  /* 0x000000ff151a7211 */ /* 0x000fe200008f0eff */
[----:B------:R1:W4:Y:S01]  /*0470*/  LDG.E.U16.CONSTANT R20, desc[UR8][R6.64] ;  /* 0x0000000806147981 */ /* 0x000322000c1e9500 */
[----:B------:R-:W-:Y:S02]  /*0480*/  IADD3 R23, P2, PT, R9, R22, RZ ;  /* 0x0000001609177210 */ /* 0x000fe40007f5e0ff */
[----:B------:R-:W-:Y:S01]  /*0490*/  LEA R8, P1, R25, UR6, 0x1 ;  /* 0x0000000619087c11 */ /* 0x000fe2000f8208ff */
[----:B------:R-:W5:Y:S01]  /*04a0*/  LDG.E.U16.CONSTANT R4, desc[UR8][R4.64] ;  /* 0x0000000804047981 */ /* 0x000f62000c1e9500 */
[----:B------:R-:W-:Y:S02]  /*04b0*/  IADD3 R21, P3, PT, R9, R24, RZ ;  /* 0x0000001809157210 */ /* 0x000fe40007f7e0ff */
[----:B------:R-:W-:Y:S02]  /*04c0*/  LEA.HI.X.SX32 R22, R22, RZ, 0x1, P2 ;  /* 0x000000ff16167211 */ /* 0x000fe400010f0eff */
[----:B------:R-:W-:-:S02]  /*04d0*/  LEA.HI.X R9, R25, UR7, R26, 0x1, P1 ;  /* 0x0000000719097c11 */ /* 0x000fc400088f0c1a */
[----:B0-----:R-:W-:Y:S02]  /*04e0*/  LEA R14, P2, R23, UR6, 0x1 ;  /* 0x00000006170e7c11 */ /* 0x001fe4000f8408ff */
[----:B------:R-:W-:Y:S01]  /*04f0*/  LEA.HI.X.SX32 R24, R24, RZ, 0x1, P3 ;  /* 0x000000ff18187211 */ /* 0x000fe200018f0eff */
[----:B------:R-:W5:Y:S01]  /*0500*/  LDG.E.U16.CONSTANT R8, desc[UR8][R8.64] ;  /* 0x0000000808087981 */ /* 0x000f62000c1e9500 */
[----:B-1----:R-:W-:Y:S02]  /*0510*/  LEA R6, P1, R21, UR6, 0x1 ;  /* 0x0000000615067c11 */ /* 0x002fe4000f8208ff */
[----:B------:R-:W-:Y:S02]  /*0520*/  LEA.HI.X R15, R23, UR7, R22, 0x1, P2 ;  /* 0x00000007170f7c11 */ /* 0x000fe400090f0c16 */
[----:B------:R-:W-:-:S03]  /*0530*/  LEA.HI.X R7, R21, UR7, R24, 0x1, P1 ;  /* 0x0000000715077c11 */ /* 0x000fc600088f0c18 */
[----:B------:R-:W5:Y:S04]  /*0540*/  LDG.E.U16.CONSTANT R14, desc[UR8][R14.64] ;  /* 0x000000080e0e7981 */ /* 0x000f68000c1e9500 */
[----:B------:R-:W5:Y:S01]  /*0550*/  LDG.E.U16.CONSTANT R6, desc[UR8][R6.64] ;  /* 0x0000000806067981 */ /* 0x000f62000c1e9500 */
[----:B------:R-:W0:Y:S01]  /*0560*/  S2UR UR6, SR_CgaCtaId ;  /* 0x00000000000679c3 */ /* 0x000e220000008800 */
[----:B------:R-:W-:Y:S02]  /*0570*/  UMOV UR5, 0x400 ;  /* 0x0000040000057882 */ /* 0x000fe40000000000 */
[----:B0-----:R-:W-:-:S06]  /*0580*/  ULEA UR5, UR6, UR5, 0x18 ;  /* 0x0000000506057291 */ /* 0x001fcc000f8ec0ff */
[----:B------:R-:W-:-:S05]  /*0590*/  LEA R19, R19, UR5, 0x1 ;  /* 0x0000000513137c11 */ /* 0x000fca000f8e08ff */
[----:B--2---:R0:W-:Y:S04]  /*05a0*/  STS.U16 [R19+0x180], R2 ;  /* 0x0001800213007388 */ /* 0x0041e80000000400 */
[----:B---3--:R0:W-:Y:S04]  /*05b0*/  STS.U16 [R19], R18 ;  /* 0x0000001213007388 */ /* 0x0081e80000000400 */
[----:B----4-:R0:W-:Y:S04]  /*05c0*/  STS.U16 [R19+0x80], R20 ;  /* 0x0000801413007388 */ /* 0x0101e80000000400 */
[----:B-----5:R0:W-:Y:S04]  /*05d0*/  STS.U16 [R19+0x100], R4 ;  /* 0x0001000413007388 */ /* 0x0201e80000000400 */
[----:B------:R0:W-:Y:S04]  /*05e0*/  STS.U16 [R19+0x200], R8 ;  /* 0x0002000813007388 */ /* 0x0001e80000000400 */
[----:B------:R0:W-:Y:S04]  /*05f0*/  STS.U16 [R19+0x280], R14 ;  /* 0x0002800e13007388 */ /* 0x0001e80000000400 */
[----:B------:R0:W-:Y:S02]  /*0600*/  STS.U16 [R19+0x300], R6 ;  /* 0x0003000613007388 */ /* 0x0001e40000000400 */
.L_x_1458:
[----:B------:R-:W-:Y:S05]  /*0610*/  BSYNC.RECONVERGENT B0 ;  /* 0x0000000000007941 */ /* 0x000fea0003800200 */
.L_x_1457:
        /* <DEDUP_REMOVED lines=26> */
.L_x_1459:
        /* <DEDUP_REMOVED lines=8> */
.L_x_1463:
[----:B------:R-:W0:Y:S02]  /*0840*/  LDS R6, [R4] ;  /* 0x0000000004067984 */ /* 0x000e240000000800 */
[----:B0-----:R-:W-:-:S05]  /*0850*/  HFMA2 R7, R6, 1, 1, R17 ;  /* 0x3c003c0006077831 */ /* 0x001fca0000000011 */
[----:B------:R-:W0:Y:S02]  /*0860*/  ATOMS.CAST.SPIN P0, [R4], R6, R7 ;  /* 0x000000060400758d */ /* 0x000e240001800007 */
[----:B0-----:R-:W-:Y:S05]  /*0870*/  @!P0 BRA `(.L_x_1463) ;  /* 0xfffffffc00f08947 */ /* 0x001fea000383ffff */
[----:B------:R-:W-:Y:S05]  /*0880*/  BRA `(.L_x_1461) ;  /* 0x00000000000c7947 */ /* 0x000fea0003800000 */
.L_x_1462:
[----:B------:R-:W0:Y:S02]  /*0890*/  LD.E R0, desc[UR8][R2.64] ;  /* 0x0000000802007980 */ /* 0x000e24000c101900 */
[----:B0-----:R-:W-:-:S05]  /*08a0*/  IMAD.IADD R5, R17, 0x1, R0 ;  /* 0x0000000111057824 */ /* 0x001fca00078e0200 */
[----:B------:R1:W-:Y:S02]  /*08b0*/  ST.E desc[UR8][R2.64], R5 ;  /* 0x0000000502007985 */ /* 0x0003e4000c101908 */
.L_x_1461:
[----:B------:R-:W-:Y:S05]  /*08c0*/  BSYNC.RECONVERGENT B0 ;  /* 0x0000000000007941 */ /* 0x000fea0003800200 */
.L_x_1460:
[----:B------:R2:W-:Y:S01]  /*08d0*/  ATOM.E.ADD.F16x2.RN.STRONG.GPU P0, RZ, desc[UR8][R2.64+0x4], R17 ;  /* 0x8000041102ff79a2 */ /* 0x0005e2000c10e108 */
[----:B------:R-:W-:Y:S04]  /*08e0*/  BSSY.RECONVERGENT B0, `(.L_x_1464) ;  /* 0x000000e000007945 */ /* 0x000fe80003800200 */
[----:B--2---:R-:W-:Y:S05]  /*08f0*/  @P0 BRA `(.L_x_1465) ;  /* 0x0000000000300947 */ /* 0x004fea0003800000 */
[----:B------:R-:W2:Y:S02]  /*0900*/  QSPC.E.S P0, RZ, [R2+0x4] ;  /* 0x0000040002ff73aa */ /* 0x000ea40000000500 */
[----:B--2---:R-:W-:Y:S05]  /*0910*/  @!P0 BRA `(.L_x_1466) ;  /* 0x00000000001c8947 */ /* 0x004fea0003800000 */
[----:B0-----:R-:W-:-:S04]  /*0920*/  MOV R4, R2 ;  /* 0x0000000200047202 */ /* 0x001fc80000000f00 */
[----:B------:R-:W-:-:S07]  /*0930*/  MOV R4, R4 ;  /* 0x0000000400047202 */ /* 0x000fce0000000f00 */
.L_x_1467:
[----:B------:R-:W0:Y:S02]  /*0940*/  LDS R6, [R4+0x4] ;  /* 0x0000040004067984 */ /* 0x000e240000000800 */
[----:B0-----:R-:W-:-:S05]  /*0950*/  HADD2 R7, R6, R17 ;  /* 0x0000001106077230 */ /* 0x001fca0000000000 */
[----:B------:R-:W0:Y:S02]  /*0960*/  ATOMS.CAST.SPIN P0, [R4+0x4], R6, R7 ;  /* 0x000004060400758d */ /* 0x000e240001800007 */
[----:B0-----:R-:W-:Y:S05]  /*0970*/  @!P0 BRA `(.L_x_1467) ;  /* 0xfffffffc00f08947 */ /* 0x001fea000383ffff */
[----:B------:R-:W-:Y:S05]  /*0980*/  BRA `(.L_x_1465) ;  /* 0x00000000000c7947 */ /* 0x000fea0003800000 */
.L_x_1466:
[----:B------:R-:W2:Y:S02]  /*0990*/  LD.E R0, desc[UR8][R2.64+0x4] ;  /* 0x0000040802007980 */ /* 0x000ea4000c101900 */
[----:B--2---:R-:W-:-:S05]  /*09a0*/  IMAD.IADD R17, R17, 0x1, R0 ;  /* 0x0000000111117824 */ /* 0x004fca00078e0200 */
[----:B------:R2:W-:Y:S02]  /*09b0*/  ST.E desc[UR8][R2.64+0x4], R17 ;  /* 0x0000041102007985 */ /* 0x0005e4000c101908 */
.L_x_1465:
[----:B------:R-:W-:Y:S05]  /*09c0*/  BSYNC.RECONVERGENT B0 ;  /* 0x0000000000007941 */ /* 0x000fea0003800200 */
.L_x_1464:
        /* <DEDUP_REMOVED lines=9> */
.L_x_1471:
[----:B------:R-:W0:Y:S02]  /*0a60*/  LDS R6, [R4] ;  /* 0x0000000004067984 */ /* 0x000e240000000800 */
[----:B0-----:R-:W-:-:S05]  /*0a70*/  HFMA2 R7, R6, 1, 1, R12 ;  /* 0x3c003c0006077831 */ /* 0x001fca000000000c */
[----:B------:R-:W0:Y:S02]  /*0a80*/  ATOMS.CAST.SPIN P0, [R4], R6, R7 ;  /* 0x000000060400758d */ /* 0x000e240001800007 */
[----:B0-----:R-:W-:Y:S05]  /*0a90*/  @!P0 BRA `(.L_x_1471) ;  /* 0xfffffffc00f08947 */ /* 0x001fea000383ffff */
[----:B------:R-:W-:Y:S05]  /*0aa0*/  BRA `(.L_x_1469) ;  /* 0x00000000000c7947 */ /* 0x000fea0003800000 */
.L_x_1470:
[----:B0-----:R-:W2:Y:S02]  /*0ab0*/  LD.E R5, desc[UR8][R2.64] ;  /* 0x0000000802057980 */ /* 0x001ea4000c101900 */
[----:B--2---:R-:W-:-:S05]  /*0ac0*/  IADD3 R5, PT, PT, R12, R5, RZ ;  /* 0x000000050c057210 */ /* 0x004fca0007ffe0ff */
[----:B------:R1:W-:Y:S02]  /*0ad0*/  ST.E desc[UR8][R2.64], R5 ;  /* 0x0000000502007985 */ /* 0x0003e4000c101908 */
.L_x_1469:
[----:B------:R-:W-:Y:S05]  /*0ae0*/  BSYNC.RECONVERGENT B0 ;  /* 0x0000000000007941 */ /* 0x000fea0003800200 */
.L_x_1468:
[----:B------:R2:W-:Y:S01]  /*0af0*/  ATOM.E.ADD.F16x2.RN.STRONG.GPU P0, RZ, desc[UR8][R2.64+0x4], R12 ;  /* 0x8000040c02ff79a2 */ /* 0x0005e2000c10e108 */
[----:B------:R-:W-:Y:S04]  /*0b00*/  BSSY.RECONVERGENT B0, `(.L_x_1472) ;  /* 0x000000e000007945 */ /* 0x000fe80003800200 */
[----:B--2---:R-:W-:Y:S05]  /*0b10*/  @P0 BRA `(.L_x_1473) ;  /* 0x0000000000300947 */ /* 0x004fea0003800000 */
[----:B------:R-:W2:Y:S02]  /*0b20*/  QSPC.E.S P0, RZ, [R2+0x4] ;  /* 0x0000040002ff73aa */ /* 0x000ea40000000500 */
[----:B--2---:R-:W-:Y:S05]  /*0b30*/  @!P0 BRA `(.L_x_1474) ;  /* 0x00000000001c8947 */ /* 0x004fea0003800000 */
[----:B0-----:R-:W-:-:S05]  /*0b40*/  IMAD.MOV.U32 R4, RZ, RZ, R2 ;  /* 0x000000ffff047224 */ /* 0x001fca00078e0002 */
[----:B------:R-:W-:-:S07]  /*0b50*/  MOV R4, R4 ;  /* 0x0000000400047202 */ /* 0x000fce0000000f00 */
.L_x_1475:
[----:B------:R-:W0:Y:S02]  /*0b60*/  LDS R6, [R4+0x4] ;  /* 0x0000040004067984 */ /* 0x000e240000000800 */
[----:B0-----:R-:W-:-:S05]  /*0b70*/  HADD2 R7, R6, R12 ;  /* 0x0000000c06077230 */ /* 0x001fca0000000000 */
[----:B------:R-:W0:Y:S02]  /*0b80*/  ATOMS.CAST.SPIN P0, [R4+0x4], R6, R7 ;  /* 0x000004060400758d */ /* 0x000e240001800007 */
[----:B0-----:R-:W-:Y:S05]  /*0b90*/  @!P0 BRA `(.L_x_1475) ;  /* 0xfffffffc00f08947 */ /* 0x001fea000383ffff */
[----:B------:R-:W-:Y:S05]  /*0ba0*/  BRA `(.L_x_1473) ;  /* 0x00000000000c7947 */ /* 0x000fea0003800000 */
.L_x_1474:
[----:B01----:R-:W2:Y:S02]  /*0bb0*/  LD.E R5, desc[UR8][R2.64+0x4] ;  /* 0x0000040802057980 */ /* 0x003ea4000c101900 */
[----:B--2---:R-:W-:-:S05]  /*0bc0*/  IMAD.IADD R5, R12, 0x1, R5 ;  /* 0x000000010c057824 */ /* 0x004fca00078e0205 */
[----:B------:R2:W-:Y:S02]  /*0bd0*/  ST.E desc[UR8][R2.64+0x4], R5 ;  /* 0x0000040502007985 */ /* 0x0005e4000c101908 */
.L_x_1473:
[----:B------:R-:W-:Y:S05]  /*0be0*/  BSYNC.RECONVERGENT B0 ;  /* 0x0000000000007941 */ /* 0x000fea0003800200 */
.L_x_1472:
        /* <DEDUP_REMOVED lines=9> */
.L_x_1479:
[----:B------:R-:W0:Y:S02]  /*0c80*/  LDS R6, [R4] ;  /* 0x0000000004067984 */ /* 0x000e240000000800 */
[----:B0-----:R-:W-:-:S05]  /*0c90*/  HFMA2 R7, R6, 1, 1, R13 ;  /* 0x3c003c0006077831 */ /* 0x001fca000000000d */
[----:B------:R-:W0:Y:S02]  /*0ca0*/  ATOMS.CAST.SPIN P0, [R4], R6, R7 ;  /* 0x000000060400758d */ /* 0x000e240001800007 */
[----:B0-----:R-:W-:Y:S05]  /*0cb0*/  @!P0 BRA `(.L_x_1479) ;  /* 0xfffffffc00f08947 */ /* 0x001fea000383ffff */
[----:B------:R-:W-:Y:S05]  /*0cc0*/  BRA `(.L_x_1477) ;  /* 0x00000000000c7947 */ /* 0x000fea0003800000 */
.L_x_1478:
[----:B------:R-:W0:Y:S02]  /*0cd0*/  LD.E R0, desc[UR8][R2.64] ;  /* 0x0000000802007980 */ /* 0x000e24000c101900 */
[----:B0-----:R-:W-:-:S05]  /*0ce0*/  IMAD.IADD R5, R13, 0x1, R0 ;  /* 0x000000010d057824 */ /* 0x001fca00078e0200 */
[----:B------:R1:W-:Y:S02]  /*0cf0*/  ST.E desc[UR8][R2.64], R5 ;  /* 0x0000000502007985 */ /* 0x0003e4000c101908 */
.L_x_1477:
[----:B------:R-:W-:Y:S05]  /*0d00*/  BSYNC.RECONVERGENT B0 ;  /* 0x0000000000007941 */ /* 0x000fea0003800200 */
.L_x_1476:
[----:B------:R2:W-:Y:S01]  /*0d10*/  ATOM.E.ADD.F16x2.RN.STRONG.GPU P0, RZ, desc[UR8][R2.64+0x4], R13 ;  /* 0x8000040d02ff79a2 */ /* 0x0005e2000c10e108 */
[----:B------:R-:W-:Y:S04]  /*0d20*/  BSSY.RECONVERGENT B0, `(.L_x_1480) ;  /* 0x000000e000007945 */ /* 0x000fe80003800200 */
[----:B--2---:R-:W-:Y:S05]  /*0d30*/  @P0 BRA `(.L_x_1481) ;  /* 0x0000000000300947 */ /* 0x004fea0003800000 */
[----:B------:R-:W2:Y:S02]  /*0d40*/  QSPC.E.S P0, RZ, [R2+0x4] ;  /* 0x0000040002ff73aa */ /* 0x000ea40000000500 */
[----:B--2---:R-:W-:Y:S05]  /*0d50*/  @!P0 BRA `(.L_x_1482) ;  /* 0x00000000001c8947 */ /* 0x004fea0003800000 */
[----:B0-----:R-:W-:-:S05]  /*0d60*/  IMAD.MOV.U32 R4, RZ, RZ, R2 ;  /* 0x000000ffff047224 */ /* 0x001fca00078e0002 */
[----:B------:R-:W-:-:S07]  /*0d70*/  MOV R4, R4 ;  /* 0x0000000400047202 */ /* 0x000fce0000000f00 */
.L_x_1483:
[----:B------:R-:W0:Y:S02]  /*0d80*/  LDS R6, [R4+0x4] ;  /* 0x0000040004067984 */ /* 0x000e240000000800 */
[----:B0-----:R-:W-:-:S05]  /*0d90*/  HADD2 R7, R6, R13 ;  /* 0x0000000d06077230 */ /* 0x001fca0000000000 */
[----:B------:R-:W0:Y:S02]  /*0da0*/  ATOMS.CAST.SPIN P0, [R4+0x4], R6, R7 ;  /* 0x000004060400758d */ /* 0x000e240001800007 */
[----:B0-----:R-:W-:Y:S05]  /*0db0*/  @!P0 BRA `(.L_x_1483) ;  /* 0xfffffffc00f08947 */ /* 0x001fea000383ffff */
[----:B------:R-:W-:Y:S05]  /*0dc0*/  BRA `(.L_x_1481) ;  /* 0x00000000000c7947 */ /* 0x000fea0003800000 */
.L_x_1482:
[----:B------:R-:W2:Y:S02]  /*0dd0*/  LD.E R0, desc[UR8][R2.64+0x4] ;  /* 0x0000040802007980 */ /* 0x000ea4000c101900 */
[----:B--2---:R-:W-:-:S05]  /*0de0*/  IADD3 R13, PT, PT, R13, R0, RZ ;  /* 0x000000000d0d7210 */ /* 0x004fca0007ffe0ff */
[----:B------:R2:W-:Y:S02]  /*0df0*/  ST.E desc[UR8][R2.64+0x4], R13 ;  /* 0x0000040d02007985 */ /* 0x0005e4000c101908 */
.L_x_1481:
[----:B------:R-:W-:Y:S05]  /*0e00*/  BSYNC.RECONVERGENT B0 ;  /* 0x0000000000007941 */ /* 0x000fea0003800200 */
.L_x_1480:
        /* <DEDUP_REMOVED lines=9> */
.L_x_1487:
[----:B------:R-:W0:Y:S02]  /*0ea0*/  LDS R6, [R4] ;  /* 0x0000000004067984 */ /* 0x000e240000000800 */
[----:B0-----:R-:W-:-:S05]  /*0eb0*/  HFMA2 R7, R6, 1, 1, R10 ;  /* 0x3c003c0006077831 */ /* 0x001fca000000000a */
[----:B------:R-:W0:Y:S02]  /*0ec0*/  ATOMS.CAST.SPIN P0, [R4], R6, R7 ;  /* 0x000000060400758d */ /* 0x000e240001800007 */
[----:B0-----:R-:W-:Y:S05]  /*0ed0*/  @!P0 BRA `(.L_x_1487) ;  /* 0xfffffffc00f08947 */ /* 0x001fea000383ffff */
[----:B------:R-:W-:Y:S05]  /*0ee0*/  BRA `(.L_x_1485) ;  /* 0x00000000000c7947 */ /* 0x000fea0003800000 */
.L_x_1486:
[----:B0-----:R-:W2:Y:S02]  /*0ef0*/  LD.E R5, desc[UR8][R2.64] ;  /* 0x0000000802057980 */ /* 0x001ea4000c101900 */
[----:B--2---:R-:W-:-:S05]  /*0f00*/  IMAD.IADD R5, R10, 0x1, R5 ;  /* 0x000000010a057824 */ /* 0x004fca00078e0205 */
[----:B------:R1:W-:Y:S02]  /*0f10*/  ST.E desc[UR8][R2.64], R5 ;  /* 0x0000000502007985 */ /* 0x0003e4000c101908 */
.L_x_1485:
[----:B------:R-:W-:Y:S05]  /*0f20*/  BSYNC.RECONVERGENT B0 ;  /* 0x0000000000007941 */ /* 0x000fea0003800200 */
.L_x_1484:
[----:B------:R2:W-:Y:S01]  /*0f30*/  ATOM.E.ADD.F16x2.RN.STRONG.GPU P0, RZ, desc[UR8][R2.64+0x4], R10 ;  /* 0x8000040a02ff79a2 */ /* 0x0005e2000c10e108 */
[----:B------:R-:W-:Y:S04]  /*0f40*/  BSSY.RECONVERGENT B0, `(.L_x_1488) ;  /* 0x000000e000007945 */ /* 0x000fe80003800200 */
[----:B--2---:R-:W-:Y:S05]  /*0f50*/  @P0 BRA `(.L_x_1489) ;  /* 0x0000000000300947 */ /* 0x004fea0003800000 */
[----:B------:R-:W2:Y:S02]  /*0f60*/  QSPC.E.S P0, RZ, [R2+0x4] ;  /* 0x0000040002ff73aa */ /* 0x000ea40000000500 */
[----:B--2---:R-:W-:Y:S05]  /*0f70*/  @!P0 BRA `(.L_x_1490) ;  /* 0x00000000001c8947 */ /* 0x004fea0003800000 */
[----:B0-----:R-:W-:-:S04]  /*0f80*/  MOV R4, R2 ;  /* 0x0000000200047202 */ /* 0x001fc80000000f00 */
[----:B------:R-:W-:-:S07]  /*0f90*/  MOV R4, R4 ;  /* 0x0000000400047202 */ /* 0x000fce0000000f00 */
.L_x_1491:
[----:B------:R-:W0:Y:S02]  /*0fa0*/  LDS R6, [R4+0x4] ;  /* 0x0000040004067984 */ /* 0x000e240000000800 */
[----:B0-----:R-:W-:-:S05]  /*0fb0*/  HADD2 R7, R6, R10 ;  /* 0x0000000a06077230 */ /* 0x001fca0000000000 */
[----:B------:R-:W0:Y:S02]  /*0fc0*/  ATOMS.CAST.SPIN P0, [R4+0x4], R6, R7 ;  /* 0x000004060400758d */ /* 0x000e240001800007 */
[----:B0-----:R-:W-:Y:S05]  /*0fd0*/  @!P0 BRA `(.L_x_1491) ;  /* 0xfffffffc00f08947 */ /* 0x001fea000383ffff */
[----:B------:R-:W-:Y:S05]  /*0fe0*/  BRA `(.L_x_1489) ;  /* 0x00000000000c7947 */ /* 0x000fea0003800000 */
.L_x_1490:
[----:B01----:R-:W2:Y:S02]  /*0ff0*/  LD.E R5, desc[UR8][R2.64+0x4] ;  /* 0x0000040802057980 */ /* 0x003ea4000c101900 */
[----:B--2---:R-:W-:-:S05]  /*1000*/  IMAD.IADD R5, R10, 0x1, R5 ;  /* 0x000000010a057824 */ /* 0x004fca00078e0205 */
[----:B------:R2:W-:Y:S02]  /*1010*/  ST.E desc[UR8][R2.64+0x4], R5 ;  /* 0x0000040502007985 */ /* 0x0005e4000c101908 */
.L_x_1489:
[----:B------:R-:W-:Y:S05]  /*1020*/  BSYNC.RECONVERGENT B0 ;  /* 0x0000000000007941 */ /* 0x000fea0003800200 */
.L_x_1488:
[----:B------:R-:W-:Y:S02]  /*1030*/  HMUL2 R0, R0, RZ.H0_H0 ;  /* 0x200000ff00007232 */ /* 0x000fe40000000000 */
        /* <DEDUP_REMOVED lines=8> */
.L_x_1495:
[----:B------:R-:W0:Y:S02]  /*10c0*/  LDS R6, [R2] ;  /* 0x0000000002067984 */ /* 0x000e240000000800 */
[----:B0-----:R-:W-:-:S05]  /*10d0*/  HFMA2 R7, R6, 1, 1, R0 ;  /* 0x3c003c0006077831 */ /* 0x001fca0000000000 */
[----:B------:R-:W0:Y:S02]  /*10e0*/  ATOMS.CAST.SPIN P0, [R2], R6, R7 ;  /* 0x000000060200758d */ /* 0x000e240001800007 */
[----:B0-----:R-:W-:Y:S05]  /*10f0*/  @!P0 BRA `(.L_x_1495) ;  /* 0xfffffffc00f08947 */ /* 0x001fea000383ffff */
[----:B------:R-:W-:Y:S05]  /*1100*/  BRA `(.L_x_1493) ;  /* 0x00000000000c7947 */ /* 0x000fea0003800000 */
.L_x_1494:
[----:B------:R-:W2:Y:S02]  /*1110*/  LD.E R3, desc[UR8][R4.64] ;  /* 0x0000000804037980 */ /* 0x000ea4000c101900 */
[----:B--2---:R-:W-:-:S05]  /*1120*/  IADD3 R3, PT, PT, R0, R3, RZ ;  /* 0x0000000300037210 */ /* 0x004fca0007ffe0ff */
[----:B------:R0:W-:Y:S02]  /*1130*/  ST.E desc[UR8][R4.64], R3 ;  /* 0x0000000304007985 */ /* 0x0001e4000c101908 */
.L_x_1493:
[----:B------:R-:W-:Y:S05]  /*1140*/  BSYNC.RECONVERGENT B0 ;  /* 0x0000000000007941 */ /* 0x000fea0003800200 */
.L_x_1492:
[----:B------:R1:W-:Y:S01]  /*1150*/  ATOM.E.ADD.F16x2.RN.STRONG.GPU P0, RZ, desc[UR8][R4.64+0x4], R0 ;  /* 0x8000040004ff79a2 */ /* 0x0003e2000c10e108 */
[----:B------:R-:W-:Y:S04]  /*1160*/  BSSY.RECONVERGENT B0, `(.L_x_1496) ;  /* 0x000000e000007945 */ /* 0x000fe80003800200 */
[----:B-1----:R-:W-:Y:S05]  /*1170*/  @P0 BRA `(.L_x_1497) ;  /* 0x0000000000300947 */ /* 0x002fea0003800000 */
[----:B------:R-:W1:Y:S02]  /*1180*/  QSPC.E.S P0, RZ, [R4+0x4] ;  /* 0x0000040004ff73aa */ /* 0x000e640000000500 */
[----:B-1----:R-:W-:Y:S05]  /*1190*/  @!P0 BRA `(.L_x_1498) ;  /* 0x00000000001c8947 */ /* 0x002fea0003800000 */
[----:B------:R-:W-:-:S05]  /*11a0*/  IMAD.MOV.U32 R2, RZ, RZ, R4 ;  /* 0x000000ffff027224 */ /* 0x000fca00078e0004 */
[----:B------:R-:W-:-:S07]  /*11b0*/  MOV R2, R2 ;  /* 0x0000000200027202 */ /* 0x000fce0000000f00 */
.L_x_1499:
[----:B------:R-:W1:Y:S02]  /*11c0*/  LDS R6, [R2+0x4] ;  /* 0x0000040002067984 */ /* 0x000e640000000800 */
[----:B-1----:R-:W-:-:S05]  /*11d0*/  HADD2 R7, R6, R0 ;  /* 0x0000000006077230 */ /* 0x002fca0000000000 */
[----:B------:R-:W1:Y:S02]  /*11e0*/  ATOMS.CAST.SPIN P0, [R2+0x4], R6, R7 ;  /* 0x000004060200758d */ /* 0x000e640001800007 */
[----:B-1----:R-:W-:Y:S05]  /*11f0*/  @!P0 BRA `(.L_x_1499) ;  /* 0xfffffffc00f08947 */ /* 0x002fea000383ffff */
[----:B------:R-:W-:Y:S05]  /*1200*/  BRA `(.L_x_1497) ;  /* 0x00000000000c7947 */ /* 0x000fea0003800000 */
.L_x_1498:
[----:B0-----:R-:W2:Y:S02]  /*1210*/  LD.E R3, desc[UR8][R4.64+0x4] ;  /* 0x0000040804037980 */ /* 0x001ea4000c101900 */
[----:B--2---:R-:W-:-:S05]  /*1220*/  IADD3 R3, PT, PT, R0, R3, RZ ;  /* 0x0000000300037210 */ /* 0x004fca0007ffe0ff */
[----:B------:R1:W-:Y:S02]  /*1230*/  ST.E desc[UR8][R4.64+0x4], R3 ;  /* 0x0000040304007985 */ /* 0x0003e4000c101908 */
.L_x_1497:
[----:B------:R-:W-:Y:S05]  /*1240*/  BSYNC.RECONVERGENT B0 ;  /* 0x0000000000007941 */ /* 0x000fea0003800200 */
.L_x_1496:
        /* <DEDUP_REMOVED lines=8> */
.L_x_1503:
[----:B------:R-:W0:Y:S02]  /*12d0*/  LDS R6, [R2] ;  /* 0x0000000002067984 */ /* 0x000e240000000800 */
[----:B0-----:R-:W-:-:S05]  /*12e0*/  HFMA2 R7, R6, 1, 1, R0 ;  /* 0x3c003c0006077831 */ /* 0x001fca0000000000 */
[----:B------:R-:W0:Y:S02]  /*12f0*/  ATOMS.CAST.SPIN P0, [R2], R6, R7 ;  /* 0x000000060200758d */ /* 0x000e240001800007 */
[----:B0-----:R-:W-:Y:S05]  /*1300*/  @!P0 BRA `(.L_x_1503) ;  /* 0xfffffffc00f08947 */ /* 0x001fea000383ffff */
[----:B------:R-:W-:Y:S05]  /*1310*/  BRA `(.L_x_1501) ;  /* 0x00000000000c7947 */ /* 0x000fea0003800000 */
.L_x_1502:
[----:B------:R-:W2:Y:S02]  /*1320*/  LD.E R3, desc[UR8][R4.64] ;  /* 0x0000000804037980 */ /* 0x000ea4000c101900 */
[----:B--2---:R-:W-:-:S05]  /*1330*/  IADD3 R3, PT, PT, R0, R3, RZ ;  /* 0x0000000300037210 */ /* 0x004fca0007ffe0ff */
[----:B------:R0:W-:Y:S02]  /*1340*/  ST.E desc[UR8][R4.64], R3 ;  /* 0x0000000304007985 */ /* 0x0001e4000c101908 */
.L_x_1501:
[----:B------:R-:W-:Y:S05]  /*1350*/  BSYNC.RECONVERGENT B0 ;  /* 0x0000000000007941 */ /* 0x000fea0003800200 */
.L_x_1500:
[----:B------:R1:W-:Y:S01]  /*1360*/  ATOM.E.ADD.F16x2.RN.STRONG.GPU P0, RZ, desc[UR8][R4.64+0x4], R0 ;  /* 0x8000040004ff79a2 */ /* 0x0003e2000c10e108 */
[----:B------:R-:W-:Y:S04]  /*1370*/  BSSY.RECONVERGENT B0, `(.L_x_1504) ;  /* 0x000000e000007945 */ /* 0x000fe80003800200 */
[----:B-1----:R-:W-:Y:S05]  /*1380*/  @P0 BRA `(.L_x_1505) ;  /* 0x0000000000300947 */ /* 0x002fea0003800000 */
[----:B------:R-:W1:Y:S02]  /*1390*/  QSPC.E.S P0, RZ, [R4+0x4] ;  /* 0x0000040004ff73aa */ /* 0x000e640000000500 */
[----:B-1----:R-:W-:Y:S05]  /*13a0*/  @!P0 BRA `(.L_x_1506) ;  /* 0x00000000001c8947 */ /* 0x002fea0003800000 */
[----:B------:R-:W-:-:S05]  /*13b0*/  IMAD.MOV.U32 R2, RZ, RZ, R4 ;  /* 0x000000ffff027224 */ /* 0x000fca00078e0004 */
[----:B------:R-:W-:-:S07]  /*13c0*/  MOV R2, R2 ;  /* 0x0000000200027202 */ /* 0x000fce0000000f00 */
.L_x_1507:
[----:B------:R-:W1:Y:S02]  /*13d0*/  LDS R6, [R2+0x4] ;  /* 0x0000040002067984 */ /* 0x000e640000000800 */
[----:B-1----:R-:W-:-:S05]  /*13e0*/  HADD2 R7, R6, R0 ;  /* 0x0000000006077230 */ /* 0x002fca0000000000 */
[----:B------:R-:W1:Y:S02]  /*13f0*/  ATOMS.CAST.SPIN P0, [R2+0x4], R6, R7 ;  /* 0x000004060200758d */ /* 0x000e640001800007 */
[----:B-1----:R-:W-:Y:S05]  /*1400*/  @!P0 BRA `(.L_x_1507) ;  /* 0xfffffffc00f08947 */ /* 0x002fea000383ffff */
[----:B------:R-:W-:Y:S05]  /*1410*/  BRA `(.L_x_1505) ;  /* 0x00000000000c7947 */ /* 0x000fea0003800000 */
.L_x_1506:
[----:B0-----:R-:W2:Y:S02]  /*1420*/  LD.E R3, desc[UR8][R4.64+0x4] ;  /* 0x0000040804037980 */ /* 0x001ea4000c101900 */
[----:B--2---:R-:W-:-:S05]  /*1430*/  IADD3 R3, PT, PT, R0, R3, RZ ;  /* 0x0000000300037210 */ /* 0x004fca0007ffe0ff */
[----:B------:R1:W-:Y:S02]  /*1440*/  ST.E desc[UR8][R4.64+0x4], R3 ;  /* 0x0000040304007985 */ /* 0x0003e4000c101908 */
.L_x_1505:
[----:B------:R-:W-:Y:S05]  /*1450*/  BSYNC.RECONVERGENT B0 ;  /* 0x0000000000007941 */ /* 0x000fea0003800200 */
.L_x_1504:
        /* <DEDUP_REMOVED lines=8> */
.L_x_1511:
[----:B------:R-:W0:Y:S02]  /*14e0*/  LDS R6, [R2] ;  /* 0x0000000002067984 */ /* 0x000e240000000800 */
[----:B0-----:R-:W-:-:S05]  /*14f0*/  HFMA2 R7, R6, 1, 1, R0 ;  /* 0x3c003c0006077831 */ /* 0x001fca0000000000 */
[----:B------:R-:W0:Y:S02]  /*1500*/  ATOMS.CAST.SPIN P0, [R2], R6, R7 ;  /* 0x000000060200758d */ /* 0x000e240001800007 */
[----:B0-----:R-:W-:Y:S05]  /*1510*/  @!P0 BRA `(.L_x_1511) ;  /* 0xfffffffc00f08947 */ /* 0x001fea000383ffff */
[----:B------:R-:W-:Y:S05]  /*1520*/  BRA `(.L_x_1509) ;  /* 0x00000000000c7947 */ /* 0x000fea0003800000 */
.L_x_1510:
[----:B------:R-:W2:Y:S02]  /*1530*/  LD.E R3, desc[UR8][R4.64] ;  /* 0x0000000804037980 */ /* 0x000ea4000c101900 */
[----:B--2---:R-:W-:-:S05]  /*1540*/  IADD3 R3, PT, PT, R0, R3, RZ ;  /* 0x0000000300037210 */ /* 0x004fca0007ffe0ff */
[----:B------:R0:W-:Y:S02]  /*1550*/  ST.E desc[UR8][R4.64], R3 ;  /* 0x0000000304007985 */ /* 0x0001e4000c101908 */
.L_x_1509:
[----:B------:R-:W-:Y:S05]  /*1560*/  BSYNC.RECONVERGENT B0 ;  /* 0x0000000000007941 */ /* 0x000fea0003800200 */
.L_x_1508:
[----:B------:R1:W-:Y:S02]  /*1570*/  ATOM.E.ADD.F16x2.RN.STRONG.GPU P0, RZ, desc[UR8][R4.64+0x4], R0 ;  /* 0x8000040004ff79a2 */ /* 0x0003e4000c10e108 */
[----:B-1----:R-:W-:Y:S05]  /*1580*/  @P0 EXIT ;  /* 0x000000000000094d */ /* 0x002fea0003800000 */
[----:B------:R-:W1:Y:S02]  /*1590*/  QSPC.E.S P0, RZ, [R4+0x4] ;  /* 0x0000040004ff73aa */ /* 0x000e640000000500 */
[----:B-1----:R-:W-:Y:S05]  /*15a0*/  @!P0 BRA `(.L_x_1512) ;  /* 0x00000000001c8947 */ /* 0x002fea0003800000 */
[----:B------:R-:W-:-:S05]  /*15b0*/  IMAD.MOV.U32 R2, RZ, RZ, R4 ;  /* 0x000000ffff027224 */ /* 0x000fca00078e0004 */
[----:B------:R-:W-:-:S07]  /*15c0*/  MOV R2, R2 ;  /* 0x0000000200027202 */ /* 0x000fce0000000f00 */
.L_x_1513:
[----:B0-----:R-:W0:Y:S02]  /*15d0*/  LDS R4, [R2+0x4] ;  /* 0x0000040002047984 */ /* 0x001e240000000800 */
[----:B0-----:R-:W-:-:S05]  /*15e0*/  HADD2 R5, R4, R0 ;  /* 0x0000000004057230 */ /* 0x001fca0000000000 */
[----:B------:R-:W0:Y:S02]  /*15f0*/  ATOMS.CAST.SPIN P0, [R2+0x4], R4, R5 ;  /* 0x000004040200758d */ /* 0x000e240001800005 */
[----:B0-----:R-:W-:Y:S05]  /*1600*/  @!P0 BRA `(.L_x_1513) ;  /* 0xfffffffc00f08947 */ /* 0x001fea000383ffff */
[----:B------:R-:W-:Y:S05]  /*1610*/  EXIT ;  /* 0x000000000000794d */ /* 0x000fea0003800000 */
.L_x_1512:
[----:B0-----:R-:W2:Y:S02]  /*1620*/  LD.E R3, desc[UR8][R4.64+0x4] ;  /* 0x0000040804037980 */ /* 0x001ea4000c101900 */
[----:B--2---:R-:W-:-:S05]  /*1630*/  IADD3 R3, PT, PT, R0, R3, RZ ;  /* 0x0000000300037210 */ /* 0x004fca0007ffe0ff */
[----:B------:R-:W-:Y:S01]  /*1640*/  ST.E desc[UR8][R4.64+0x4], R3 ;  /* 0x0000040304007985 */ /* 0x000fe2000c101908 */
[----:B------:R-:W-:Y:S05]  /*1650*/  EXIT ;  /* 0x000000000000794d */ /* 0x000fea0003800000 */
.L_x_1514:
        /* <DEDUP_REMOVED lines=10> */
.L_x_3320:


//--------------------- .text._Z23gemm_half_q_half_kernelILi6ELb1ELb1EEvPK6__halfPKjS4_S2_PS0_iiiiPKtS7_iiiiiibS2_i --------------------------
	.section	.text._Z23gemm_half_q_half_kernelILi6ELb1ELb1EEvPK6__halfPKjS4_S2_PS0_iiiiPKtS7_iiiiiibS2_i,"ax",@progbits
	.align	128
        .global         _Z23gemm_half_q_half_kernelILi6ELb1ELb1EEvPK6__halfPKjS4_S2_PS0_iiiiPKtS7_iiiiiibS2_i
        .type           _Z23gemm_half_q_half_kernelILi6ELb1ELb1EEvPK6__halfPKjS4_S2_PS0_iiiiPKtS7_iiiiiibS2_i,@function
        .size           _Z23gemm_half_q_half_kernelILi6ELb1ELb1EEvPK6__halfPKjS4_S2_PS0_iiiiPKtS7_iiiiiibS2_i,(.L_x_3321 - _Z23gemm_half_q_half_kernelILi6ELb1ELb1EEvPK6__halfPKjS4_S2_PS0_iiiiPKtS7_iiiiiibS2_i)
        .other          _Z23gemm_half_q_half_kernelILi6ELb1ELb1EEvPK6__halfPKjS4_S2_PS0_iiiiPKtS7_iiiiiibS2_i,@"STO_CUDA_ENTRY STV_DEFAULT"
_Z23gemm_half_q_half_kernelILi6ELb1ELb1EEvPK6__halfPKjS4_S2_PS0_iiiiPKtS7_iiiiiibS2_i:
.text._Z23gemm_half_q_half_kernelILi6ELb1ELb1EEvPK6__halfPKjS4_S2_PS0_iiiiPKtS7_iiiiiibS2_i:
        /* <DEDUP_REMOVED lines=8> */
[----:B--2---:R0:W2:Y:S01]  /*0080*/  LDG.E.U16 R13, desc[UR8][R2.64] ;  /* 0x00000008020d7981 */ /* 0x0040a2000c1e1500 */
[----:B------:R-:W-:-:S03]  /*0090*/  IMAD.WIDE R10, R17, 0x2, R8 ;  /* 0x00000002110a7825 */ /* 0x000fc600078e0208 */
[----:B------:R-:W3:Y:S04]  /*00a0*/  LDG.E.U16 R7, desc[UR8][R8.64] ;  /* 0x0000000808077981 */ /* 0x000ee8000c1e1500 */
[----:B------:R-:W4:Y:S01]  /*00b0*/  LDG.E.U16 R6, desc[UR8][R10.64] ;  /* 0x000000080a067981 */ /* 0x000f22000c1e1500 */
[----:B------:R-:W-:-:S04]  /*00c0*/  IMAD.WIDE R14, R17, 0x2, R10 ;  /* 0x00000002110e7825 */ /* 0x000fc800078e020a */
[----:B------:R-:W-:Y:S02]  /*00d0*/  IMAD.WIDE R16, R17, 0x2, R14 ;  /* 0x0000000211107825 */ /* 0x000fe400078e020e */
        /* <DEDUP_REMOVED lines=15> */
[----:B0-----:R-:W-:Y:S01]  /*01d0*/  LEA R3, R14, 0x40, 0x6 ;  /* 0x000000400e037811 */ /* 0x001fe200078e30ff */
[----:B---3--:R-:W-:Y:S01]  /*01e0*/  UIMAD UR4, UR4, 0x6, URZ ;  /* 0x00000006040478a4 */ /* 0x008fe2000f8e02ff */
[----:B--2---:R-:W-:-:S02]  /*01f0*/  IMAD R15, R2, 0x40, R17 ;  /* 0x00000040020f7824 */ /* 0x004fc400078e0211 */
[----:B-1----:R-:W-:Y:S01]  /*0200*/  VIMNMX R3, PT, PT, R3, R16, PT ;  /* 0x0000001003037248 */ /* 0x002fe20003fe0100 */
[----:B------:R-:W-:Y:S02]  /*0210*/  IMAD R2, R14, 0x40, R17 ;  /* 0x000000400e027824 */ /* 0x000fe400078e0211 */
[----:B------:R-:W-:-:S03]  /*0220*/  SHF.L.U32 R15, R15, 0x2, RZ ;  /* 0x000000020f0f7819 */ /* 0x000fc600000006ff */
[----:B------:R-:W-:Y:S02]  /*0230*/  ISETP.GE.AND P1, PT, R2, R3, PT ;  /* 0x000000030200720c */ /* 0x000fe40003f26270 */
[----:B----4-:R-:W-:-:S11]  /*0240*/  ISETP.GE.AND P0, PT, R15, R0, PT ;  /* 0x000000000f00720c */ /* 0x010fd60003f06270 */
[----:B------:R-:W-:Y:S05]  /*0250*/  @P1 BRA `(.L_x_1516) ;  /* 0x0000000000c81947 */ /* 0x000fea0003800000 */
[----:B------:R-:W0:Y:S01]  /*0260*/  LDC.64 R18, c[0x0][0x3c0] ;  /* 0x0000f000ff127b82 */ /* 0x000e220000000a00 */
[----:B------:R-:W1:Y:S01]  /*0270*/  LDCU.64 UR6, c[0x0][0x380] ;  /* 0x00007000ff0677ac */ /* 0x000e620008000a00 */
[----:B0-----:R-:W-:-:S06]  /*0280*/  IMAD.WIDE.U32 R18, R2, 0x2, R18 ;  /* 0x0000000202127825 */ /* 0x001fcc00078e0012 */
        /* <DEDUP_REMOVED lines=13> */
[----:B------:R-:W2:Y:S01]  /*0360*/  LDG.E.U16.CONSTANT R10, desc[UR8][R10.64] ;  /* 0x000000080a0a7981 */ /* 0x000ea2000c1e9500 */
[----:B------:R-:W-:Y:S02]  /*0370*/  LEA R8, P3, R3, UR6, 0x1 ;  /* 0x0000000603087c11 */ /* 0x000fe4000f8608ff */
[C---:B------:R-:W-:Y:S01]  /*0380*/  LEA.HI.X.SX32 R20, R23.reuse, RZ, 0x1, P1 ;  /* 0x000000ff17147211 */ /* 0x040fe200008f0eff */
[----:B------:R-:W-:Y:S01]  /*0390*/  IMAD.IADD R23, R23, 0x1, R16 ;  /* 0x0000000117177824 */ /* 0x000fe200078e0210 */
[----:B------:R-:W-:-:S02]  /*03a0*/  LEA R2, P1, R19, UR6, 0x1 ;  /* 0x0000000613027c11 */ /* 0x000fc4000f8208ff */
[----:B------:R-:W-:Y:S02]  /*03b0*/  LEA.HI.X R9, R3, UR7, R24, 0x1, P3 ;  /* 0x0000000703097c11 */ /* 0x000fe400098f0c18 */
[----:B------:R-:W-:Y:S02]  /*03c0*/  LEA.HI.X.SX32 R22, R21, RZ, 0x1, P2 ;  /* 0x000000ff15167211 */ /* 0x000fe400010f0eff */
[----:B------:R-:W-:Y:S01]  /*03d0*/  LEA.HI.X R3, R19, UR7, R20, 0x1, P1 ;  /* 0x0000000713037c11 */ /* 0x000fe200088f0c14 */
[----:B------:R-:W-:Y:S01]  /*03e0*/  IMAD.IADD R19, R23, 0x1, R16 ;  /* 0x0000000117137824 */ /* 0x000fe200078e0210 */
[C---:B------:R-:W-:Y:S01]  /*03f0*/  LEA R4, P2, R5.reuse, UR6, 0x1 ;  /* 0x0000000605047c11 */ /* 0x040fe2000f8408ff */
[----:B------:R-:W3:Y:S03]  /*0400*/  LDG.E.U16.CONSTANT R8, desc[UR8][R8.64] ;  /* 0x0000000808087981 */ /* 0x000ee6000c1e9500 */
[----:B------:R-:W-:Y:S01]  /*0410*/  LEA.HI.X R5, R5, UR7, R22, 0x1, P2 ;  /* 0x0000000705057c11 */ /* 0x000fe200090f0c16 */
[----:B------:R-:W4:Y:S01]  /*0420*/  LDG.E.U16.CONSTANT R2, desc[UR8][R2.64] ;  /* 0x0000000802027981 */ /* 0x000f22000c1e9500 */
        /* <DEDUP_REMOVED lines=10> */
[----:B------:R-:W5:Y:S01]  /*04d0*/  LDG.E.U16.CONSTANT R20, desc[UR8][R20.64] ;  /* 0x0000000814147981 */ /* 0x000f62000c1e9500 */
[----:B------:R-:W0:Y:S01]  /*04e0*/  S2UR UR6, SR_CgaCtaId ;  /* 0x00000000000679c3 */ /* 0x000e220000008800 */
[----:B------:R-:W-:Y:S02]  /*04f0*/  UMOV UR5, 0x400 ;  /* 0x0000040000057882 */ /* 0x000fe40000000000 */
[----:B0-----:R-:W-:-:S06]  /*0500*/  ULEA UR5, UR6, UR5, 0x18 ;  /* 0x0000000506057291 */ /* 0x001fcc000f8ec0ff */
[----:B------:R-:W-:-:S05]  /*0510*/  LEA R17, R17, UR5, 0x1 ;  /* 0x0000000511117c11 */ /* 0x000fca000f8e08ff */
[----:B--2---:R0:W-:Y:S04]  /*0520*/  STS.U16 [R17], R10 ;  /* 0x0000000a11007388 */ /* 0x0041e80000000400 */
[----:B---3--:R0:W-:Y:S04]  /*0530*/  STS.U16 [R17+0x80], R8 ;  /* 0x0000800811007388 */ /* 0x0081e80000000400 */
[----:B----4-:R0:W-:Y:S04]  /*0540*/  STS.U16 [R17+0x180], R2 ;  /* 0x0001800211007388 */ /* 0x0101e80000000400 */
[----:B-----5:R0:W-:Y:S04]  /*0550*/  STS.U16 [R17+0x100], R4 ;  /* 0x0001000411007388 */ /* 0x0201e80000000400 */
[----:B------:R0:W-:Y:S04]  /*0560*/  STS.U16 [R17+0x200], R18 ;  /* 0x0002001211007388 */ /* 0x0001e80000000400 */
[----:B------:R0:W-:Y:S02]  /*0570*/  STS.U16 [R17+0x280], R20 ;  /* 0x0002801411007388 */ /* 0x0001e40000000400 */
.L_x_1516:
[----:B------:R-:W-:Y:S05]  /*0580*/  BSYNC.RECONVERGENT B0 ;  /* 0x0000000000007941 */ /* 0x000fea0003800200 */
.L_x_1515:
        /* <DEDUP_REMOVED lines=24> */
.L_x_1517:
[----:B------:R-:W-:Y:S06]  /*0710*/  BAR.SYNC.DEFER_BLOCKING 0x0 ;  /* 0x0000000000007b1d */ /* 0x000fec0000010000 */
[----:B------:R1:W-:Y:S01]  /*0720*/  ATOM.E.ADD.F16x2.RN.STRONG.GPU P0, RZ, desc[UR8][R2.64], R13 ;  /* 0x8000000d02ff79a2 */ /* 0x0003e2000c10e108 */
[----:B------:R-:W-:Y:S04]  /*0730*/  BSSY.RECONVERGENT B0, `(.L_x_1518) ;  /* 0x000000e000007945 */ /* 0x000fe80003800200 */
[----:B-1----:R-:W-:Y:S05]  /*0740*/  @P0 BRA `(.L_x_1519) ;  /* 0x0000000000300947 */ /* 0x002fea0003800000 */
[----:B------:R-:W1:Y:S02]  /*0750*/  QSPC.E.S P0, RZ, [R2] ;  /* 0x0000000002ff73aa */ /* 0x000e640000000500 */
[----:B-1----:R-:W-:Y:S05]  /*0760*/  @!P0 BRA `(.L_x_1520) ;  /* 0x00000000001c8947 */ /* 0x002fea0003800000 */
[----:B0-----:R-:W-:-:S04]  /*0770*/  MOV R4, R2 ;  /* 0x0000000200047202 */ /* 0x001fc80000000f00 */
[----:B------:R-:W-:-:S07]  /*0780*/  MOV R4, R4 ;  /* 0x0000000400047202 */ /* 0x000fce0000000f00 */
.L_x_1521:
[----:B------:R-:W0:Y:S02]  /*0790*/  LDS R8, [R4] ;  /* 0x0000000004087984 */ /* 0x000e240000000800 */
[----:B0-----:R-:W-:-:S05]  /*07a0*/  HFMA2 R9, R8, 1, 1, R13 ;  /* 0x3c003c0008097831 */ /* 0x001fca000000000d */
[----:B------:R-:W0:Y:S02]  /*07b0*/  ATOMS.CAST.SPIN P0, [R4], R8, R9 ;  /* 0x000000080400758d */ /* 0x000e240001800009 */
[----:B0-----:R-:W-:Y:S05]  /*07c0*/  @!P0 BRA `(.L_x_1521) ;  /* 0xfffffffc00f08947 */ /* 0x001fea000383ffff */
[----:B------:R-:W-:Y:S05]  /*07d0*/  BRA `(.L_x_1519) ;  /* 0x00000000000c7947 */ /* 0x000fea0003800000 */
.L_x_1520:
[----:B0-----:R-:W2:Y:S02]  /*07e0*/  LD.E R4, desc[UR8][R2.64] ;  /* 0x0000000802047980 */ /* 0x001ea4000c101900 */
[----:B--2---:R-:W-:-:S05]  /*07f0*/  IMAD.IADD R5, R13, 0x1, R4 ;  /* 0x000000010d057824 */ /* 0x004fca00078e0204 */
[----:B------:R1:W-:Y:S02]  /*0800*/  ST.E desc[UR8][R2.64], R5 ;  /* 0x0000000502007985 */ /* 0x0003e4000c101908 */
.L_x_1519:
[----:B------:R-:W-:Y:S05]  /*0810*/  BSYNC.RECONVERGENT B0 ;  /* 0x0000000000007941 */ /* 0x000fea0003800200 */
.L_x_1518:
[----:B------:R2:W-:Y:S01]  /*0820*/  ATOM.E.ADD.F16x2.RN.STRONG.GPU P0, RZ, desc[UR8][R2.64+0x4], R13 ;  /* 0x8000040d02ff79a2 */ /* 0x0005e2000c10e108 */
[----:B------:R-:W-:Y:S04]  /*0830*/  BSSY.RECONVERGENT B0, `(.L_x_1522) ;  /* 0x000000e000007945 */ /* 0x000fe80003800200 */
[----:B--2---:R-:W-:Y:S05]  /*0840*/  @P0 BRA `(.L_x_1523) ;  /* 0x0000000000300947 */ /* 0x004fea0003800000 */
[----:B------:R-:W2:Y:S02]  /*0850*/  QSPC.E.S P0, RZ, [R2+0x4] ;  /* 0x0000040002ff73aa */ /* 0x000ea40000000500 */
[----:B--2---:R-:W-:Y:S05]  /*0860*/  @!P0 BRA `(.L_x_1524) ;  /* 0x00000000001c8947 */ /* 0x004fea0003800000 */
[----:B0-----:R-:W-:-:S05]  /*0870*/  IMAD.MOV.U32 R4, RZ, RZ, R2 ;  /* 0x000000ffff047224 */ /* 0x001fca00078e0002 */
[----:B------:R-:W-:-:S07]  /*0880*/  MOV R4, R4 ;  /* 0x0000000400047202 */ /* 0x000fce0000000f00 */
.L_x_1525:
[----:B------:R-:W0:Y:S02]  /*0890*/  LDS R8, [R4+0x4] ;  /* 0x0000040004087984 */ /* 0x000e240000000800 */
[----:B0-----:R-:W-:-:S05]  /*08a0*/  HADD2 R9, R8, R13 ;  /* 0x0000000d08097230 */ /* 0x001fca0000000000 */
[----:B------:R-:W0:Y:S02]  /*08b0*/  ATOMS.CAST.SPIN P0, [R4+0x4], R8, R9 ;  /* 0x000004080400758d */ /* 0x000e240001800009 */
[----:B0-----:R-:W-:Y:S05]  /*08c0*/  @!P0 BRA `(.L_x_1525) ;  /* 0xfffffffc00f08947 */ /* 0x001fea000383ffff */
[----:B------:R-:W-:Y:S05]  /*08d0*/  BRA `(.L_x_1523) ;  /* 0x00000000000c7947 */ /* 0x000fea0003800000 */
.L_x_1524:
[----:B0-----:R-:W2:Y:S02]  /*08e0*/  LD.E R4, desc[UR8][R2.64+0x4] ;  /* 0x0000040802047980 */ /* 0x001ea4000c101900 */
[----:B--2---:R-:W-:-:S05]  /*08f0*/  IADD3 R13, PT, PT, R13, R4, RZ ;  /* 0x000000040d0d7210 */ /* 0x004fca0007ffe0ff */
[----:B------:R2:W-:Y:S02]  /*0900*/  ST.E desc[UR8][R2.64+0x4], R13 ;  /* 0x0000040d02007985 */ /* 0x0005e4000c101908 */
.L_x_1523:
[----:B------:R-:W-:Y:S05]  /*0910*/  BSYNC.RECONVERGENT B0 ;  /* 0x0000000000007941 */ /* 0x000fea0003800200 */
.L_x_1522:
        /* <DEDUP_REMOVED lines=9> */
.L_x_1529:
[----:B------:R-:W0:Y:S02]  /*09b0*/  LDS R8, [R4] ;  /* 0x0000000004087984 */ /* 0x000e240000000800 */
[----:B0-----:R-:W-:-:S05]  /*09c0*/  HFMA2 R9, R8, 1, 1, R12 ;  /* 0x3c003c0008097831 */ /* 0x001fca000000000c */
[----:B------:R-:W0:Y:S02]  /*09d0*/  ATOMS.CAST.SPIN P0, [R4], R8, R9 ;  /* 0x000000080400758d */ /* 0x000e240001800009 */
[----:B0-----:R-:W-:Y:S05]  /*09e0*/  @!P0 BRA `(.L_x_1529) ;  /* 0xfffffffc00f08947 */ /* 0x001fea000383ffff */
[----:B------:R-:W-:Y:S05]  /*09f0*/  BRA `(.L_x_1527) ;  /* 0x00000000000c7947 */ /* 0x000fea0003800000 */
.L_x_1528:
[----:B0-----:R-:W2:Y:S02]  /*0a00*/  LD.E R5, desc[UR8][R2.64] ;  /* 0x0000000802057980 */ /* 0x001ea4000c101900 */
[----:B--2---:R-:W-:-:S05]  /*0a10*/  IMAD.IADD R5, R12, 0x1, R5 ;  /* 0x000000010c057824 */ /* 0x004fca00078e0205 */
[----:B------:R1:W-:Y:S02]  /*0a20*/  ST.E desc[UR8][R2.64], R5 ;  /* 0x0000000502007985 */ /* 0x0003e4000c101908 */
.L_x_1527:
[----:B------:R-:W-:Y:S05]  /*0a30*/  BSYNC.RECONVERGENT B0 ;  /* 0x0000000000007941 */ /* 0x000fea0003800200 */
.L_x_1526:
[----:B------:R2:W-:Y:S01]  /*0a40*/  ATOM.E.ADD.F16x2.RN.STRONG.GPU P0, RZ, desc[UR8][R2.64+0x4], R12 ;  /* 0x8000040c02ff79a2 */ /* 0x0005e2000c10e108 */
[----:B------:R-:W-:Y:S04]  /*0a50*/  BSSY.RECONVERGENT B0, `(.L_x_1530) ;  /* 0x000000e000007945 */ /* 0x000fe80003800200 */
[----:B--2---:R-:W-:Y:S05]  /*0a60*/  @P0 BRA `(.L_x_1531) ;  /* 0x0000000000300947 */ /* 0x004fea0003800000 */
[----:B------:R-:W2:Y:S02]  /*0a70*/  QSPC.E.S P0, RZ, [R2+0x4] ;  /* 0x0000040002ff73aa */ /* 0x000ea40000000500 */
[----:B--2---:R-:W-:Y:S05]  /*0a80*/  @!P0 BRA `(.L_x_1532) ;  /* 0x00000000001c8947 */ /* 0x004fea0003800000 */
[----:B0-----:R-:W-:-:S04]  /*0a90*/  MOV R4, R2 ;  /* 0x0000000200047202 */ /* 0x001fc80000000f00 */
[----:B------:R-:W-:-:S07]  /*0aa0*/  MOV R4, R4 ;  /* 0x0000000400047202 */ /* 0x000fce0000000f00 */
.L_x_1533:
[----:B------:R-:W0:Y:S02]  /*0ab0*/  LDS R8, [R4+0x4] ;  /* 0x0000040004087984 */ /* 0x000e240000000800 */
[----:B0-----:R-:W-:-:S05]  /*0ac0*/  HADD2 R9, R8, R12 ;  /* 0x0000000c08097230 */ /* 0x001fca0000000000 */
[----:B------:R-:W0:Y:S02]  /*0ad0*/  ATOMS.CAST.SPIN P0, [R4+0x4], R8, R9 ;  /* 0x000004080400758d */ /* 0x000e240001800009 */
[----:B0-----:R-:W-:Y:S05]  /*0ae0*/  @!P0 BRA `(.L_x_1533) ;  /* 0xfffffffc00f08947 */ /* 0x001fea000383ffff */
[----:B------:R-:W-:Y:S05]  /*0af0*/  BRA `(.L_x_1531) ;  /* 0x00000000000c7947 */ /* 0x000fea0003800000 */
.L_x_1532:
[----:B01----:R-:W2:Y:S02]  /*0b00*/  LD.E R5, desc[UR8][R2.64+0x4] ;  /* 0x0000040802057980 */ /* 0x003ea4000c101900 */
[----:B--2---:R-:W-:-:S05]  /*0b10*/  IMAD.IADD R5, R12, 0x1, R5 ;  /* 0x000000010c057824 */ /* 0x004fca00078e0205 */
[----:B------:R2:W-:Y:S02]  /*0b20*/  ST.E desc[UR8][R2.64+0x4], R5 ;  /* 0x0000040502007985 */ /* 0x0005e4000c101908 */
.L_x_1531:
[----:B------:R-:W-:Y:S05]  /*0b30*/  BSYNC.RECONVERGENT B0 ;  /* 0x0000000000007941 */ /* 0x000fea0003800200 */
.L_x_1530:
        /* <DEDUP_REMOVED lines=9> */
.L_x_1537:
[----:B------:R-:W0:Y:S02]  /*0bd0*/  LDS R8, [R4] ;  /* 0x0000000004087984 */ /* 0x000e240000000800 */
[----:B0-----:R-:W-:-:S05]  /*0be0*/  HFMA2 R9, R8, 1, 1, R7 ;  /* 0x3c003c0008097831 */ /* 0x001fca0000000007 */
[----:B------:R-:W0:Y:S02]  /*0bf0*/  ATOMS.CAST.SPIN P0, [R4], R8, R9 ;  /* 0x000000080400758d */ /* 0x000e240001800009 */
[----:B0-----:R-:W-:Y:S05]  /*0c00*/  @!P0 BRA `(.L_x_1537) ;  /* 0xfffffffc00f08947 */ /* 0x001fea000383ffff */
[----:B------:R-:W-:Y:S05]  /*0c10*/  BRA `(.L_x_1535) ;  /* 0x00000000000c7947 */ /* 0x000fea0003800000 */
.L_x_1536:
[----:B0-----:R-:W2:Y:S02]  /*0c20*/  LD.E R4, desc[UR8][R2.64] ;  /* 0x0000000802047980 */ /* 0x001ea4000c101900 */
[----:B--2---:R-:W-:-:S05]  /*0c30*/  IADD3 R5, PT, PT, R7, R4, RZ ;  /* 0x0000000407057210 */ /* 0x004fca0007ffe0ff */
[----:B------:R1:W-:Y:S02]  /*0c40*/  ST.E desc[UR8][R2.64], R5 ;  /* 0x0000000502007985 */ /* 0x0003e4000c101908 */
.L_x_1535:
[----:B------:R-:W-:Y:S05]  /*0c50*/  BSYNC.RECONVERGENT B0 ;  /* 0x0000000000007941 */ /* 0x000fea0003800200 */
.L_x_1534:
[----:B------:R2:W-:Y:S01]  /*0c60*/  ATOM.E.ADD.F16x2.RN.STRONG.GPU P0, RZ, desc[UR8][R2.64+0x4], R7 ;  /* 0x8000040702ff79a2 */ /* 0x0005e2000c10e108 */
[----:B------:R-:W-:Y:S04]  /*0c70*/  BSSY.RECONVERGENT B0, `(.L_x_1538) ;  /* 0x000000e000007945 */ /* 0x000fe80003800200 */
[----:B--2---:R-:W-:Y:S05]  /*0c80*/  @P0 BRA `(.L_x_1539) ;  /* 0x0000000000300947 */ /* 0x004fea0003800000 */
[----:B------:R-:W2:Y:S02]  /*0c90*/  QSPC.E.S P0, RZ, [R2+0x4] ;  /* 0x0000040002ff73aa */ /* 0x000ea40000000500 */
[----:B--2---:R-:W-:Y:S05]  /*0ca0*/  @!P0 BRA `(.L_x_1540) ;  /* 0x00000000001c8947 */ /* 0x004fea0003800000 */
[----:B0-----:R-:W-:-:S05]  /*0cb0*/  IMAD.MOV.U32 R4, RZ, RZ, R2 ;  /* 0x000000ffff047224 */ /* 0x001fca00078e0002 */
[----:B------:R-:W-:-:S07]  /*0cc0*/  MOV R4, R4 ;  /* 0x0000000400047202 */ /* 0x000fce0000000f00 */
.L_x_1541:
[----:B------:R-:W0:Y:S02]  /*0cd0*/  LDS R8, [R4+0x4] ;  /* 0x0000040004087984 */ /* 0x000e240000000800 */
[----:B0-----:R-:W-:-:S05]  /*0ce0*/  HADD2 R9, R8, R7 ;  /* 0x0000000708097230 */ /* 0x001fca0000000000 */
[----:B------:R-:W0:Y:S02]  /*0cf0*/  ATOMS.CAST.SPIN P0, [R4+0x4], R8, R9 ;  /* 0x000004080400758d */ /* 0x000e240001800009 */
[----:B0-----:R-:W-:Y:S05]  /*0d00*/  @!P0 BRA `(.L_x_1541) ;  /* 0xfffffffc00f08947 */ /* 0x001fea000383ffff */
[----:B------:R-:W-:Y:S05]  /*0d10*/  BRA `(.L_x_1539) ;  /* 0x00000000000c7947 */ /* 0x000fea0003800000 */
.L_x_1540:
[----:B0-----:R-:W2:Y:S02]  /*0d20*/  LD.E R4, desc[UR8][R2.64+0x4] ;  /* 0x0000040802047980 */ /* 0x001ea4000c101900 */
[----:B--2---:R-:W-:-:S05]  /*0d30*/  IMAD.IADD R7, R7, 0x1, R4 ;  /* 0x0000000107077824 */ /* 0x004fca00078e0204 */
[----:B------:R2:W-:Y:S02]  /*0d40*/  ST.E desc[UR8][R2.64+0x4], R7 ;  /* 0x0000040702007985 */ /* 0x0005e4000c101908 */
.L_x_1539:
[----:B------:R-:W-:Y:S05]  /*0d50*/  BSYNC.RECONVERGENT B0 ;  /* 0x0000000000007941 */ /* 0x000fea0003800200 */
.L_x_1538:
        /* <DEDUP_REMOVED lines=9> */
.L_x_1545:
[----:B------:R-:W0:Y:S02]  /*0df0*/  LDS R8, [R4] ;  /* 0x0000000004087984 */ /* 0x000e240000000800 */
[----:B0-----:R-:W-:-:S05]  /*0e00*/  HFMA2 R9, R8, 1, 1, R6 ;  /* 0x3c003c0008097831 */ /* 0x001fca0000000006 */
[----:B------:R-:W0:Y:S02]  /*0e10*/  ATOMS.CAST.SPIN P0, [R4], R8, R9 ;  /* 0x000000080400758d */ /* 0x000e240001800009 */
[----:B0-----:R-:W-:Y:S05]  /*0e20*/  @!P0 BRA `(.L_x_1545) ;  /* 0xfffffffc00f08947 */ /* 0x001fea000383ffff */
[----:B------:R-:W-:Y:S05]  /*0e30*/  BRA `(.L_x_1543) ;  /* 0x00000000000c7947 */ /* 0x000fea0003800000 */
.L_x_1544:
[----:B0-----:R-:W2:Y:S02]  /*0e40*/  LD.E R5, desc[UR8][R2.64] ;  /* 0x0000000802057980 */ /* 0x001ea4000c101900 */
[----:B--2---:R-:W-:-:S05]  /*0e50*/  IMAD.IADD R5, R6, 0x1, R5 ;  /* 0x0000000106057824 */ /* 0x004fca00078e0205 */
[----:B------:R1:W-:Y:S02]  /*0e60*/  ST.E desc[UR8][R2.64], R5 ;  /* 0x0000000502007985 */ /* 0x0003e4000c101908 */
.L_x_1543:
[----:B------:R-:W-:Y:S05]  /*0e70*/  BSYNC.RECONVERGENT B0 ;  /* 0x0000000000007941 */ /* 0x000fea0003800200 */
.L_x_1542:
[----:B------:R2:W-:Y:S01]  /*0e80*/  ATOM.E.ADD.F16x2.RN.STRONG.GPU P0, RZ, desc[UR8][R2.64+0x4], R6 ;  /* 0x8000040602ff79a2 */ /* 0x0005e2000c10e108 */
[----:B------:R-:W-:Y:S04]  /*0e90*/  BSSY.RECONVERGENT B0, `(.L_x_1546) ;  /* 0x000000e000007945 */ /* 0x000fe80003800200 */
[----:B--2---:R-:W-:Y:S05]  /*0ea0*/  @P0 BRA `(.L_x_1547) ;  /* 0x0000000000300947 */ /* 0x004fea0003800000 */
[----:B------:R-:W2:Y:S02]  /*0eb0*/  QSPC.E.S P0, RZ, [R2+0x4] ;  /* 0x0000040002ff73aa */ /* 0x000ea40000000500 */
[----:B--2---:R-:W-:Y:S05]  /*0ec0*/  @!P0 BRA `(.L_x_1548) ;  /* 0x00000000001c8947 */ /* 0x004fea0003800000 */
[----:B0-----:R-:W-:-:S04]  /*0ed0*/  MOV R4, R2 ;  /* 0x0000000200047202 */ /* 0x001fc80000000f00 */
[----:B------:R-:W-:-:S07]  /*0ee0*/  MOV R4, R4 ;  /* 0x0000000400047202 */ /* 0x000fce0000000f00 */
.L_x_1549:
[----:B------:R-:W0:Y:S02]  /*0ef0*/  LDS R8, [R4+0x4] ;  /* 0x0000040004087984 */ /* 0x000e240000000800 */
[----:B0-----:R-:W-:-:S05]  /*0f00*/  HADD2 R9, R8, R6 ;  /* 0x0000000608097230 */ /* 0x001fca0000000000 */
[----:B------:R-:W0:Y:S02]  /*0f10*/  ATOMS.CAST.SPIN P0, [R4+0x4], R8, R9 ;  /* 0x000004080400758d */ /* 0x000e240001800009 */
[----:B0-----:R-:W-:Y:S05]  /*0f20*/  @!P0 BRA `(.L_x_1549) ;  /* 0xfffffffc00f08947 */ /* 0x001fea000383ffff */
[----:B------:R-:W-:Y:S05]  /*0f30*/  BRA `(.L_x_1547) ;  /* 0x00000000000c7947 */ /* 0x000fea0003800000 */
.L_x_1548:
[----:B01----:R-:W2:Y:S02]  /*0f40*/  LD.E R5, desc[UR8][R2.64+0x4] ;  /* 0x0000040802057980 */ /* 0x003ea4000c101900 */
[----:B--2---:R-:W-:-:S05]  /*0f50*/  IMAD.IADD R5, R6, 0x1, R5 ;  /* 0x0000000106057824 */ /* 0x004fca00078e0205 */
[----:B------:R2:W-:Y:S02]  /*0f60*/  ST.E desc[UR8][R2.64+0x4], R5 ;  /* 0x0000040502007985 */ /* 0x0005e4000c101908 */
.L_x_1547:
[----:B------:R-:W-:Y:S05]  /*0f70*/  BSYNC.RECONVERGENT B0 ;  /* 0x0000000000007941 */ /* 0x000fea0003800200 */
.L_x_1546:
[----:B0-----:R-:W-:Y:S01]  /*0f80*/  MOV R4, R0 ;  /* 0x0000000000047202 */ /* 0x001fe20000000f00 */
[----:B------:R-:W-:-:S04]  /*0f90*/  IMAD.WIDE R6, R0, 0x2, R2 ;  /* 0x0000000200067825 */ /* 0x000fc800078e0202 */
[----:B------:R-:W-:-:S05]  /*0fa0*/  HMUL2 R4, R4, RZ.H0_H0 ;  /* 0x200000ff04047232 */ /* 0x000fca0000000000 */
[----:B------:R0:W-:Y:S01]  /*0fb0*/  ATOM.E.ADD.F16x2.RN.STRONG.GPU P0, RZ, desc[UR8][R6.64], R4 ;  /* 0x8000000406ff79a2 */ /* 0x0001e2000c10e108 */
[----:B------:R-:W-:Y:S04]  /*0fc0*/  BSSY.RECONVERGENT B0, `(.L_x_1550) ;  /* 0x000000e000007945 */ /* 0x000fe80003800200 */
[----:B0-----:R-:W-:Y:S05]  /*0fd0*/  @P0 BRA `(.L_x_1551) ;  /* 0x0000000000300947 */ /* 0x001fea0003800000 */
[----:B------:R-:W0:Y:S02]  /*0fe0*/  QSPC.E.S P0, RZ, [R6] ;  /* 0x0000000006ff73aa */ /* 0x000e240000000500 */
[----:B0-----:R-:W-:Y:S05]  /*0ff0*/  @!P0 BRA `(.L_x_1552) ;  /* 0x00000000001c8947 */ /* 0x001fea0003800000 */
[----:B-12---:R-:W-:-:S05]  /*1000*/  IMAD.MOV.U32 R2, RZ, RZ, R6 ;  /* 0x000000ffff027224 */ /* 0x006fca00078e0006 */
[----:B------:R-:W-:-:S07]  /*1010*/  MOV R2, R2 ;  /* 0x0000000200027202 */ /* 0x000fce0000000f00 */
.L_x_1553:
[----:B------:R-:W0:Y:S02]  /*1020*/  LDS R8, [R2] ;  /* 0x0000000002087984 */ /* 0x000e240000000800 */
[----:B0-----:R-:W-:-:S05]  /*1030*/  HFMA2 R9, R8, 1, 1, R4 ;  /* 0x3c003c0008097831 */ /* 0x001fca0000000004 */
[----:B------:R-:W0:Y:S02]  /*1040*/  ATOMS.CAST.SPIN P0, [R2], R8, R9 ;  /* 0x000000080200758d */ /* 0x000e240001800009 */
[----:B0-----:R-:W-:Y:S05]  /*1050*/  @!P0 BRA `(.L_x_1553) ;  /* 0xfffffffc00f08947 */ /* 0x001fea000383ffff */
[----:B------:R-:W-:Y:S05]  /*1060*/  BRA `(.L_x_1551) ;  /* 0x00000000000c7947 */ /* 0x000fea0003800000 */
.L_x_1552:
[----:B-12---:R-:W2:Y:S02]  /*1070*/  LD.E R3, desc[UR8][R6.64] ;  /* 0x0000000806037980 */ /* 0x006ea4000c101900 */
[----:B--2---:R-:W-:-:S05]  /*1080*/  IADD3 R3, PT, PT, R4, R3, RZ ;  /* 0x0000000304037210 */ /* 0x004fca0007ffe0ff */
[----:B------:R0:W-:Y:S02]  /*1090*/  ST.E desc[UR8][R6.64], R3 ;  /* 0x0000000306007985 */ /* 0x0001e4000c101908 */
.L_x_1551:
[----:B------:R-:W-:Y:S05]  /*10a0*/  BSYNC.RECONVERGENT B0 ;  /* 0x0000000000007941 */ /* 0x000fea0003800200 */
.L_x_1550:
[----:B------:R3:W-:Y:S01]  /*10b0*/  ATOM.E.ADD.F16x2.RN.STRONG.GPU P0, RZ, desc[UR8][R6.64+0x4], R4 ;  /* 0x8000040406ff79a2 */ /* 0x0007e2000c10e108 */
[----:B------:R-:W-:Y:S04]  /*10c0*/  BSSY.RECONVERGENT B0, `(.L_x_1554) ;  /* 0x000000e000007945 */ /* 0x000fe80003800200 */
[----:B---3--:R-:W-:Y:S05]  /*10d0*/  @P0 BRA `(.L_x_1555) ;  /* 0x0000000000300947 */ /* 0x008fea0003800000 */
[----:B------:R-:W3:Y:S02]  /*10e0*/  QSPC.E.S P0, RZ, [R6+0x4] ;  /* 0x0000040006ff73aa */ /* 0x000ee40000000500 */
[----:B---3--:R-:W-:Y:S05]  /*10f0*/  @!P0 BRA `(.L_x_1556) ;  /* 0x00000000001c8947 */ /* 0x008fea0003800000 */
[----:B-12---:R-:W-:-:S05]  /*1100*/  IMAD.MOV.U32 R2, RZ, RZ, R6 ;  /* 0x000000ffff027224 */ /* 0x006fca00078e0006 */
[----:B------:R-:W-:-:S07]  /*1110*/  MOV R2, R2 ;  /* 0x0000000200027202 */ /* 0x000fce0000000f00 */
.L_x_1557:
[----:B------:R-:W1:Y:S02]  /*1120*/  LDS R8, [R2+0x4] ;  /* 0x0000040002087984 */ /* 0x000e640000000800 */
[----:B-1----:R-:W-:-:S05]  /*1130*/  HADD2 R9, R8, R4 ;  /* 0x0000000408097230 */ /* 0x002fca0000000000 */
[----:B------:R-:W1:Y:S02]  /*1140*/  ATOMS.CAST.SPIN P0, [R2+0x4], R8, R9 ;  /* 0x000004080200758d */ /* 0x000e640001800009 */
[----:B-1----:R-:W-:Y:S05]  /*1150*/  @!P0 BRA `(.L_x_1557) ;  /* 0xfffffffc00f08947 */ /* 0x002fea000383ffff */
[----:B------:R-:W-:Y:S05]  /*1160*/  BRA `(.L_x_1555) ;  /* 0x00000000000c7947 */ /* 0x000fea0003800000 */
.L_x_1556:
[----:B012---:R-:W2:Y:S02]  /*1170*/  LD.E R3, desc[UR8][R6.64+0x4] ;  /* 0x0000040806037980 */ /* 0x007ea4000c101900 */
[----:B--2---:R-:W-:-:S05]  /*1180*/  IADD3 R3, PT, PT, R4, R3, RZ ;  /* 0x0000000304037210 */ /* 0x004fca0007ffe0ff */
[----:B------:R3:W-:Y:S02]  /*1190*/  ST.E desc[UR8][R6.64+0x4], R3 ;  /* 0x0000040306007985 */ /* 0x0007e4000c101908 */
.L_x_1555:
[----:B------:R-:W-:Y:S05]  /*11a0*/  BSYNC.RECONVERGENT B0 ;  /* 0x0000000000007941 */ /* 0x000fea0003800200 */
.L_x_1554:
[----:B0--3--:R-:W-:-:S05]  /*11b0*/  IMAD.WIDE R6, R0, 0x2, R6 ;  /* 0x0000000200067825 */ /* 0x009fca00078e0206 */
[----:B------:R0:W-:Y:S01]  /*11c0*/  ATOM.E.ADD.F16x2.RN.STRONG.GPU P0, RZ, desc[UR8][R6.64], R4 ;  /* 0x8000000406ff79a2 */ /* 0x0001e2000c10e108 */
[----:B------:R-:W-:Y:S04]  /*11d0*/  BSSY.RECONVERGENT B0, `(.L_x_1558) ;  /* 0x000000e000007945 */ /* 0x000fe80003800200 */
[----:B0-----:R-:W-:Y:S05]  /*11e0*/  @P0 BRA `(.L_x_1559) ;  /* 0x0000000000300947 */ /* 0x001fea0003800000 */
[----:B------:R-:W0:Y:S02]  /*11f0*/  QSPC.E.S P0, RZ, [R6] ;  /* 0x0000000006ff73aa */ /* 0x000e240000000500 */
[----:B0-----:R-:W-:Y:S05]  /*1200*/  @!P0 BRA `(.L_x_1560) ;  /* 0x00000000001c8947 */ /* 0x001fea0003800000 */
[----:B-12---:R-:W-:-:S05]  /*1210*/  IMAD.MOV.U32 R2, RZ, RZ, R6 ;  /* 0x000000ffff027224 */ /* 0x006fca00078e0006 */
[----:B------:R-:W-:-:S07]  /*1220*/  MOV R2, R2 ;  /* 0x0000000200027202 */ /* 0x000fce0000000f00 */
.L_x_1561:
[----:B------:R-:W0:Y:S02]  /*1230*/  LDS R8, [R2] ;  /* 0x0000000002087984 */ /* 0x000e240000000800 */
[----:B0-----:R-:W-:-:S05]  /*1240*/  HFMA2 R9, R8, 1, 1, R4 ;  /* 0x3c003c0008097831 */ /* 0x001fca0000000004 */
[----:B------:R-:W0:Y:S02]  /*1250*/  ATOMS.CAST.SPIN P0, [R2], R8, R9 ;  /* 0x000000080200758d */ /* 0x000e240001800009 */
[----:B0-----:R-:W-:Y:S05]  /*1260*/  @!P0 BRA `(.L_x_1561) ;  /* 0xfffffffc00f08947 */ /* 0x001fea000383ffff */
[----:B------:R-:W-:Y:S05]  /*1270*/  BRA `(.L_x_1559) ;  /* 0x00000000000c7947 */ /* 0x000fea0003800000 */
.L_x_1560:
[----:B-12---:R-:W2:Y:S02]  /*1280*/  LD.E R3, desc[UR8][R6.64] ;  /* 0x0000000806037980 */ /* 0x006ea4000c101900 */
[----:B--2---:R-:W-:-:S05]  /*1290*/  IADD3 R3, PT, PT, R4, R3, RZ ;  /* 0x0000000304037210 */ /* 0x004fca0007ffe0ff */
[----:B------:R0:W-:Y:S02]  /*12a0*/  ST.E desc[UR8][R6.64], R3 ;  /* 0x0000000306007985 */ /* 0x0001e4000c101908 */
.L_x_1559:
[----:B------:R-:W-:Y:S05]  /*12b0*/  BSYNC.RECONVERGENT B0 ;  /* 0x0000000000007941 */ /* 0x000fea0003800200 */
.L_x_1558:
[----:B------:R3:W-:Y:S02]  /*12c0*/  ATOM.E.ADD.F16x2.RN.STRONG.GPU P0, RZ, desc[UR8][R6.64+0x4], R4 ;  /* 0x8000040406ff79a2 */ /* 0x0007e4000c10e108 */
[----:B---3--:R-:W-:Y:S05]  /*12d0*/  @P0 EXIT ;  /* 0x000000000000094d */ /* 0x008fea0003800000 */
[----:B------:R-:W3:Y:S02]  /*12e0*/  QSPC.E.S P0, RZ, [R6+0x4] ;  /* 0x0000040006ff73aa */ /* 0x000ee40000000500 */
[----:B---3--:R-:W-:Y:S05]  /*12f0*/  @!P0 BRA `(.L_x_1562) ;  /* 0x00000000001c8947 */ /* 0x008fea0003800000 */
[----:B-12---:R-:W-:-:S05]  /*1300*/  IMAD.MOV.U32 R2, RZ, RZ, R6 ;  /* 0x000000ffff027224 */ /* 0x006fca00078e0006 */
[----:B------:R-:W-:-:S07]  /*1310*/  MOV R2, R2 ;  /* 0x0000000200027202 */ /* 0x000fce0000000f00 */
.L_x_1563:
[----:B0-----:R-:W0:Y:S02]  /*1320*/  LDS R6, [R2+0x4] ;  /* 0x0000040002067984 */ /* 0x001e240000000800 */
[----:B0-----:R-:W-:-:S05]  /*1330*/  HADD2 R7, R6, R4 ;  /* 0x0000000406077230 */ /* 0x001fca0000000000 */
[----:B------:R-:W0:Y:S02]  /*1340*/  ATOMS.CAST.SPIN P0, [R2+0x4], R6, R7 ;  /* 0x000004060200758d */ /* 0x000e240001800007 */
[----:B0-----:R-:W-:Y:S05]  /*1350*/  @!P0 BRA `(.L_x_1563) ;  /* 0xfffffffc00f08947 */ /* 0x001fea000383ffff */
[----:B------:R-:W-:Y:S05]  /*1360*/  EXIT ;  /* 0x000000000000794d */ /* 0x000fea0003800000 */
.L_x_1562:
[----:B012---:R-:W2:Y:S02]  /*1370*/  LD.E R3, desc[UR8][R6.64+0x4] ;  /* 0x0000040806037980 */ /* 0x007ea4000c101900 */
[----:B--2---:R-:W-:-:S05]  /*1380*/  IADD3 R3, PT, PT, R4, R3, RZ ;  /* 0x0000000304037210 */ /* 0x004fca0007ffe0ff */
[----:B------:R-:W-:Y:S01]  /*1390*/  ST.E desc[UR8][R6.64+0x4], R3 ;  /* 0x0000040306007985 */ /* 0x000fe2000c101908 */
[----:B------:R-:W-:Y:S05]  /*13a0*/  EXIT ;  /* 0x000000000000794d */ /* 0x000fea0003800000 */
.L_x_1564:
        /* <DEDUP_REMOVED lines=13> */
.L_x_3321:


//--------------------- .text._Z23gemm_half_q_half_kernelILi5ELb1ELb1EEvPK6__halfPKjS4_S2_PS0_iiiiPKtS7_iiiiiibS2_i --------------------------
	.section	.text._Z23gemm_half_q_half_kernelILi5ELb1ELb1EEvPK6__halfPKjS4_S2_PS0_iiiiPKtS7_iiiiiibS2_i,"ax",@progbits
	.align	128
        .global         _Z23gemm_half_q_half_kernelILi5ELb1ELb1EEvPK6__halfPKjS4_S2_PS0_iiiiPKtS7_iiiiiibS2_i
        .type           _Z23gemm_half_q_half_kernelILi5ELb1ELb1EEvPK6__halfPKjS4_S2_PS0_iiiiPKtS7_iiiiiibS2_i,@function
        .size           _Z23gemm_half_q_half_kernelILi5ELb1ELb1EEvPK6__halfPKjS4_S2_PS0_iiiiPKtS7_iiiiiibS2_i,(.L_x_3322 - _Z23gemm_half_q_half_kernelILi5ELb1ELb1EEvPK6__halfPKjS4_S2_PS0_iiiiPKtS7_iiiiiibS2_i)
        .other          _Z23gemm_half_q_half_kernelILi5ELb1ELb1EEvPK6__halfPKjS4_S2_PS0_iiiiPKtS7_iiiiiibS2_i,@"STO_CUDA_ENTRY STV_DEFAULT"
_Z23gemm_half_q_half_kernelILi5ELb1ELb1EEvPK6__halfPKjS4_S2_PS0_iiiiPKtS7_iiiiiibS2_i:
.text._Z23gemm_half_q_half_kernelILi5ELb1ELb1EEvPK6__halfPKjS4_S2_PS0_iiiiPKtS7_iiiiiibS2_i:
        /* <DEDUP_REMOVED lines=10> */
[----:B------:R-:W2:Y:S04]  /*00a0*/  LDG.E.U16 R12, desc[UR8][R6.64] ;  /* 0x00000008060c7981 */ /* 0x000ea8000c1e1500 */
[----:B------:R-:W2:Y:S01]  /*00b0*/  LDG.E.U16 R13, desc[UR8][R8.64] ;  /* 0x00000008080d7981 */ /* 0x000ea2000c1e1500 */
[----:B------:R-:W-:-:S06]  /*00c0*/  IMAD.WIDE R14, R15, 0x2, R8 ;  /* 0x000000020f0e7825 */ /* 0x000fcc00078e0208 */
[----:B------:R-:W3:Y:S01]  /*00d0*/  LDG.E.U16 R14, desc[UR8][R14.64] ;  /* 0x000000080e0e7981 */ /* 0x000ee2000c1e1500 */
[----:B------:R-:W0:Y:S01]  /*00e0*/  S2R R16, SR_CTAID.X ;  /* 0x0000000000107919 */ /* 0x000e220000002500 */
[----:B---3--:R-:W-:-:S04]  /*00f0*/  LOP3.LUT R0, R10, R11, R14, 0xfe, !PT ;  /* 0x0000000b0a007212 */ /* 0x008fc800078efe0e */
[----:B--2---:R-:W-:-:S04]  /*0100*/  LOP3.LUT R0, R13, R0, R12, 0xfe, !PT ;  /* 0x000000000d007212 */ /* 0x004fc800078efe0c */
        /* <DEDUP_REMOVED lines=10> */
[----:B---3--:R-:W-:Y:S01]  /*01b0*/  UIMAD UR4, UR4, 0x5, URZ ;  /* 0x00000005040478a4 */ /* 0x008fe2000f8e02ff */
        /* <DEDUP_REMOVED lines=19> */
[----:B------:R-:W-:-:S02]  /*02f0*/  LEA.HI.X.SX32 R24, R4, RZ, 0x1, P2 ;  /* 0x000000ff04187211 */ /* 0x000fc400010f0eff */
[----:B------:R-:W-:Y:S01]  /*0300*/  LEA.HI.X R3, R3, UR7, R18, 0x1, P1 ;  /* 0x0000000703037c11 */ /* 0x000fe200088f0c12 */
[----:B------:R-:W-:Y:S01]  /*0310*/  IMAD.IADD R18, R16, 0x1, R9 ;  /* 0x0000000110127824 */ /* 0x000fe200078e0209 */
[C---:B------:R-:W-:Y:S02]  /*0320*/  IADD3 R19, P1, PT, R7.reuse, R8, RZ ;  /* 0x0000000807137210 */ /* 0x040fe40007f3e0ff */
[----:B------:R-:W-:Y:S01]  /*0330*/  IADD3 R9, P3, PT, R7, R16, RZ ;  /* 0x0000001007097210 */ /* 0x000fe20007f7e0ff */
[----:B------:R-:W2:Y:S01]  /*0340*/  LDG.E.U16.CONSTANT R2, desc[UR8][R2.64] ;  /* 0x0000000802027981 */ /* 0x000ea2000c1e9500 */
[----:B------:R-:W-:Y:S02]  /*0350*/  LEA R4, P2, R5, UR6, 0x1 ;  /* 0x0000000605047c11 */ /* 0x000fe4000f8408ff */
[----:B------:R-:W-:Y:S02]  /*0360*/  LEA.HI.X.SX32 R22, R8, RZ, 0x1, P1 ;  /* 0x000000ff08167211 */ /* 0x000fe400008f0eff */
[----:B------:R-:W-:-:S02]  /*0370*/  LEA R6, P1, R19, UR6, 0x1 ;  /* 0x0000000613067c11 */ /* 0x000fc4000f8208ff */
[----:B------:R-:W-:Y:S02]  /*0380*/  LEA.HI.X.SX32 R20, R16, RZ, 0x1, P3 ;  /* 0x000000ff10147211 */ /* 0x000fe400018f0eff */
[----:B------:R-:W-:Y:S02]  /*0390*/  LEA.HI.X R5, R5, UR7, R24, 0x1, P2 ;  /* 0x0000000705057c11 */ /* 0x000fe400090f0c18 */
[----:B------:R-:W-:Y:S02]  /*03a0*/  IADD3 R16, P2, PT, R7, R18, RZ ;  /* 0x0000001207107210 */ /* 0x000fe40007f5e0ff */
[----:B------:R-:W-:Y:S01]  /*03b0*/  LEA.HI.X R7, R19, UR7, R22, 0x1, P1 ;  /* 0x0000000713077c11 */ /* 0x000fe200088f0c16 */
[----:B------:R-:W3:Y:S01]  /*03c0*/  LDG.E.U16.CONSTANT R4, desc[UR8][R4.64] ;  /* 0x0000000804047981 */ /* 0x000ee2000c1e9500 */
[----:B------:R-:W-:Y:S02]  /*03d0*/  LEA.HI.X.SX32 R19, R18, RZ, 0x1, P2 ;  /* 0x000000ff12137211 */ /* 0x000fe400010f0eff */
[----:B------:R-:W-:Y:S01]  /*03e0*/  LEA R8, P3, R9, UR6, 0x1 ;  /* 0x0000000609087c11 */ /* 0x000fe2000f8608ff */
[----:B------:R-:W4:Y:S01]  /*03f0*/  LDG.E.U16.CONSTANT R6, desc[UR8][R6.64] ;  /* 0x0000000806067981 */ /* 0x000f22000c1e9500 */
[----:B------:R-:W-:-:S02]  /*0400*/  LEA R18, P1, R16, UR6, 0x1 ;  /* 0x0000000610127c11 */ /* 0x000fc4000f8208ff */
        /* <DEDUP_REMOVED lines=12> */
[----:B------:R0:W-:Y:S02]  /*04d0*/  STS.U16 [R17+0x200], R18 ;  /* 0x0002001211007388 */ /* 0x0001e40000000400 */
.L_x_1566:
[----:B------:R-:W-:Y:S05]  /*04e0*/  BSYNC.RECONVERGENT B0 ;  /* 0x0000000000007941 */ /* 0x000fea0003800200 */
.L_x_1565:
        /* <DEDUP_REMOVED lines=22> */
.L_x_1567:
        /* <DEDUP_REMOVED lines=8> */
.L_x_1571:
[----:B------:R-:W0:Y:S02]  /*06d0*/  LDS R6, [R4] ;  /* 0x0000000004067984 */ /* 0x000e240000000800 */
[----:B0-----:R-:W-:-:S05]  /*06e0*/  HFMA2 R7, R6, 1, 1, R11 ;  /* 0x3c003c0006077831 */ /* 0x001fca000000000b */
[----:B------:R-:W0:Y:S02]  /*06f0*/  ATOMS.CAST.SPIN P0, [R4], R6, R7 ;  /* 0x000000060400758d */ /* 0x000e240001800007 */
[----:B0-----:R-:W-:Y:S05]  /*0700*/  @!P0 BRA `(.L_x_1571) ;  /* 0xfffffffc00f08947 */ /* 0x001fea000383ffff */
[----:B------:R-:W-:Y:S05]  /*0710*/  BRA `(.L_x_1569) ;  /* 0x00000000000c7947 */ /* 0x000fea0003800000 */
.L_x_1570:
[----:B0-----:R-:W2:Y:S02]  /*0720*/  LD.E R4, desc[UR8][R2.64] ;  /* 0x0000000802047980 */ /* 0x001ea4000c101900 */
[----:B--2---:R-:W-:-:S05]  /*0730*/  IADD3 R5, PT, PT, R11, R4, RZ ;  /* 0x000000040b057210 */ /* 0x004fca0007ffe0ff */
[----:B------:R1:W-:Y:S02]  /*0740*/  ST.E desc[UR8][R2.64], R5 ;  /* 0x0000000502007985 */ /* 0x0003e4000c101908 */
.L_x_1569:
[----:B------:R-:W-:Y:S05]  /*0750*/  BSYNC.RECONVERGENT B0 ;  /* 0x0000000000007941 */ /* 0x000fea0003800200 */
.L_x_1568:
[----:B------:R2:W-:Y:S01]  /*0760*/  ATOM.E.ADD.F16x2.RN.STRONG.GPU P0, RZ, desc[UR8][R2.64+0x4], R11 ;  /* 0x8000040b02ff79a2 */ /* 0x0005e2000c10e108 */
[----:B------:R-:W-:Y:S04]  /*0770*/  BSSY.RECONVERGENT B0, `(.L_x_1572) ;  /* 0x000000e000007945 */ /* 0x000fe80003800200 */
[----:B--2---:R-:W-:Y:S05]  /*0780*/  @P0 BRA `(.L_x_1573) ;  /* 0x0000000000300947 */ /* 0x004fea0003800000 */
[----:B------:R-:W2:Y:S02]  /*0790*/  QSPC.E.S P0, RZ, [R2+0x4] ;  /* 0x0000040002ff73aa */ /* 0x000ea40000000500 */
[----:B--2---:R-:W-:Y:S05]  /*07a0*/  @!P0 BRA `(.L_x_1574) ;  /* 0x00000000001c8947 */ /* 0x004fea0003800000 */
[----:B0-----:R-:W-:-:S05]  /*07b0*/  IMAD.MOV.U32 R4, RZ, RZ, R2 ;  /* 0x000000ffff047224 */ /* 0x001fca00078e0002 */
[----:B------:R-:W-:-:S07]  /*07c0*/  MOV R4, R4 ;  /* 0x0000000400047202 */ /* 0x000fce0000000f00 */
.L_x_1575:
[----:B------:R-:W0:Y:S02]  /*07d0*/  LDS R6, [R4+0x4] ;  /* 0x0000040004067984 */ /* 0x000e240000000800 */
[----:B0-----:R-:W-:-:S05]  /*07e0*/  HADD2 R7, R6, R11 ;  /* 0x0000000b06077230 */ /* 0x001fca0000000000 */
[----:B------:R-:W0:Y:S02]  /*07f0*/  ATOMS.CAST.SPIN P0, [R4+0x4], R6, R7 ;  /* 0x000004060400758d */ /* 0x000e240001800007 */
[----:B0-----:R-:W-:Y:S05]  /*0800*/  @!P0 BRA `(.L_x_1575) ;  /* 0xfffffffc00f08947 */ /* 0x001fea000383ffff */
[----:B------:R-:W-:Y:S05]  /*0810*/  BRA `(.L_x_1573) ;  /* 0x00000000000c7947 */ /* 0x000fea0003800000 */
.L_x_1574:
[----:B0-----:R-:W2:Y:S02]  /*0820*/  LD.E R4, desc[UR8][R2.64+0x4] ;  /* 0x0000040802047980 */ /* 0x001ea4000c101900 */
[----:B--2---:R-:W-:-:S05]  /*0830*/  IMAD.IADD R11, R11, 0x1, R4 ;  /* 0x000000010b0b7824 */ /* 0x004fca00078e0204 */
[----:B------:R2:W-:Y:S02]  /*0840*/  ST.E desc[UR8][R2.64+0x4], R11 ;  /* 0x0000040b02007985 */ /* 0x0005e4000c101908 */
.L_x_1573:
[----:B------:R-:W-:Y:S05]  /*0850*/  BSYNC.RECONVERGENT B0 ;  /* 0x0000000000007941 */ /* 0x000fea0003800200 */
.L_x_1572:
        /* <DEDUP_REMOVED lines=9> */
.L_x_1579:
[----:B------:R-:W0:Y:S02]  /*08f0*/  LDS R6, [R4] ;  /* 0x0000000004067984 */ /* 0x000e240000000800 */
[----:B0-----:R-:W-:-:S05]  /*0900*/  HFMA2 R7, R6, 1, 1, R10 ;  /* 0x3c003c0006077831 */ /* 0x001fca000000000a */
[----:B------:R-:W0:Y:S02]  /*0910*/  ATOMS.CAST.SPIN P0, [R4], R6, R7 ;  /* 0x000000060400758d */ /* 0x000e240001800007 */
[----:B0-----:R-:W-:Y:S05]  /*0920*/  @!P0 BRA `(.L_x_1579) ;  /* 0xfffffffc00f08947 */ /* 0x001fea000383ffff */
[----:B------:R-:W-:Y:S05]  /*0930*/  BRA `(.L_x_1577) ;  /* 0x00000000000c7947 */ /* 0x000fea0003800000 */
.L_x_1578:
[----:B0-----:R-:W2:Y:S02]  /*0940*/  LD.E R5, desc[UR8][R2.64] ;  /* 0x0000000802057980 */ /* 0x001ea4000c101900 */
[----:B--2---:R-:W-:-:S05]  /*0950*/  IMAD.IADD R5, R10, 0x1, R5 ;  /* 0x000000010a057824 */ /* 0x004fca00078e0205 */
[----:B------:R1:W-:Y:S02]  /*0960*/  ST.E desc[UR8][R2.64], R5 ;  /* 0x0000000502007985 */ /* 0x0003e4000c101908 */
.L_x_1577:
[----:B------:R-:W-:Y:S05]  /*0970*/  BSYNC.RECONVERGENT B0 ;  /* 0x0000000000007941 */ /* 0x000fea0003800200 */
.L_x_1576:
[----:B------:R2:W-:Y:S01]  /*0980*/  ATOM.E.ADD.F16x2.RN.STRONG.GPU P0, RZ, desc[UR8][R2.64+0x4], R10 ;  /* 0x8000040a02ff79a2 */ /* 0x0005e2000c10e108 */
[----:B------:R-:W-:Y:S04]  /*0990*/  BSSY.RECONVERGENT B0, `(.L_x_1580) ;  /* 0x000000e000007945 */ /* 0x000fe80003800200 */
[----:B--2---:R-:W-:Y:S05]  /*09a0*/  @P0 BRA `(.L_x_1581) ;  /* 0x0000000000300947 */ /* 0x004fea0003800000 */
[----:B------:R-:W2:Y:S02]  /*09b0*/  QSPC.E.S P0, RZ, [R2+0x4] ;  /* 0x0000040002ff73aa */ /* 0x000ea40000000500 */
[----:B--2---:R-:W-:Y:S05]  /*09c0*/  @!P0 BRA `(.L_x_1582) ;  /* 0x00000000001c8947 */ /* 0x004fea0003800000 */
[----:B0-----:R-:W-:-:S05]  /*09d0*/  IMAD.MOV.U32 R4, RZ, RZ, R2 ;  /* 0x000000ffff047224 */ /* 0x001fca00078e0002 */
[----:B------:R-:W-:-:S07]  /*09e0*/  MOV R4, R4 ;  /* 0x0000000400047202 */ /* 0x000fce0000000f00 */
.L_x_1583:
[----:B------:R-:W0:Y:S02]  /*09f0*/  LDS R6, [R4+0x4] ;  /* 0x0000040004067984 */ /* 0x000e240000000800 */
[----:B0-----:R-:W-:-:S05]  /*0a00*/  HADD2 R7, R6, R10 ;  /* 0x0000000a06077230 */ /* 0x001fca0000000000 */
[----:B------:R-:W0:Y:S02]  /*0a10*/  ATOMS.CAST.SPIN P0, [R4+0x4], R6, R7 ;  /* 0x000004060400758d */ /* 0x000e240001800007 */
[----:B0-----:R-:W-:Y:S05]  /*0a20*/  @!P0 BRA `(.L_x_1583) ;  /* 0xfffffffc00f08947 */ /* 0x001fea000383ffff */
[----:B------:R-:W-:Y:S05]  /*0a30*/  BRA `(.L_x_1581) ;  /* 0x00000000000c7947 */ /* 0x000fea0003800000 */
.L_x_1582:
[----:B01----:R-:W2:Y:S02]  /*0a40*/  LD.E R5, desc[UR8][R2.64+0x4] ;  /* 0x0000040802057980 */ /* 0x003ea4000c101900 */
[----:B--2---:R-:W-:-:S05]  /*0a50*/  IADD3 R5, PT, PT, R10, R5, RZ ;  /* 0x000000050a057210 */ /* 0x004fca0007ffe0ff */
[----:B------:R2:W-:Y:S02]  /*0a60*/  ST.E desc[UR8][R2.64+0x4], R5 ;  /* 0x0000040502007985 */ /* 0x0005e4000c101908 */
.L_x_1581:
[----:B------:R-:W-:Y:S05]  /*0a70*/  BSYNC.RECONVERGENT B0 ;  /* 0x0000000000007941 */ /* 0x000fea0003800200 */
.L_x_1580:
        /* <DEDUP_REMOVED lines=9> */
.L_x_1587:
[----:B------:R-:W0:Y:S02]  /*0b10*/  LDS R6, [R4] ;  /* 0x0000000004067984 */ /* 0x000e240000000800 */
[----:B0-----:R-:W-:-:S05]  /*0b20*/  HFMA2 R7, R6, 1, 1, R12 ;  /* 0x3c003c0006077831 */ /* 0x001fca000000000c */
[----:B------:R-:W0:Y:S02]  /*0b30*/  ATOMS.CAST.SPIN P0, [R4], R6, R7 ;  /* 0x000000060400758d */ /* 0x000e240001800007 */
[----:B0-----:R-:W-:Y:S05]  /*0b40*/  @!P0 BRA `(.L_x_1587) ;  /* 0xfffffffc00f08947 */ /* 0x001fea000383ffff */
[----:B------:R-:W-:Y:S05]  /*0b50*/  BRA `(.L_x_1585) ;  /* 0x00000000000c7947 */ /* 0x000fea0003800000 */
.L_x_1586:
[----:B0-----:R-:W2:Y:S02]  /*0b60*/  LD.E R5, desc[UR8][R2.64] ;  /* 0x0000000802057980 */ /* 0x001ea4000c101900 */
[----:B--2---:R-:W-:-:S05]  /*0b70*/  IMAD.IADD R5, R12, 0x1, R5 ;  /* 0x000000010c057824 */ /* 0x004fca00078e0205 */
[----:B------:R1:W-:Y:S02]  /*0b80*/  ST.E desc[UR8][R2.64], R5 ;  /* 0x0000000502007985 */ /* 0x0003e4000c101908 */
.L_x_1585:
[----:B------:R-:W-:Y:S05]  /*0b90*/  BSYNC.RECONVERGENT B0 ;  /* 0x0000000000007941 */ /* 0x000fea0003800200 */
.L_x_1584:
[----:B------:R2:W-:Y:S01]  /*0ba0*/  ATOM.E.ADD.F16x2.RN.STRONG.GPU P0, RZ, desc[UR8][R2.64+0x4], R12 ;  /* 0x8000040c02ff79a2 */ /* 0x0005e2000c10e108 */
[----:B------:R-:W-:Y:S04]  /*0bb0*/  BSSY.RECONVERGENT B0, `(.L_x_1588) ;  /* 0x000000e000007945 */ /* 0x000fe80003800200 */
[----:B--2---:R-:W-:Y:S05]  /*0bc0*/  @P0 BRA `(.L_x_1589) ;  /* 0x0000000000300947 */ /* 0x004fea0003800000 */
[----:B------:R-:W2:Y:S02]  /*0bd0*/  QSPC.E.S P0, RZ, [R2+0x4] ;  /* 0x0000040002ff73aa */ /* 0x000ea40000000500 */
[----:B--2---:R-:W-:Y:S05]  /*0be0*/  @!P0 BRA `(.L_x_1590) ;  /* 0x00000000001c8947 */ /* 0x004fea0003800000 */
[----:B0-----:R-:W-:-:S04]  /*0bf0*/  MOV R4, R2 ;  /* 0x0000000200047202 */ /* 0x001fc80000000f00 */
[----:B------:R-:W-:-:S07]  /*0c00*/  MOV R4, R4 ;  /* 0x0000000400047202 */ /* 0x000fce0000000f00 */
.L_x_1591:
[----:B------:R-:W0:Y:S02]  /*0c10*/  LDS R6, [R4+0x4] ;  /* 0x0000040004067984 */ /* 0x000e240000000800 */
[----:B0-----:R-:W-:-:S05]  /*0c20*/  HADD2 R7, R6, R12 ;  /* 0x0000000c06077230 */ /* 0x001fca0000000000 */
[----:B------:R-:W0:Y:S02]  /*0c30*/  ATOMS.CAST.SPIN P0, [R4+0x4], R6, R7 ;  /* 0x000004060400758d */ /* 0x000e240001800007 */
[----:B0-----:R-:W-:Y:S05]  /*0c40*/  @!P0 BRA `(.L_x_1591) ;  /* 0xfffffffc00f08947 */ /* 0x001fea000383ffff */
[----:B------:R-:W-:Y:S05]  /*0c50*/  BRA `(.L_x_1589) ;  /* 0x00000000000c7947 */ /* 0x000fea0003800000 */
.L_x_1590:
[----:B01----:R-:W2:Y:S02]  /*0c60*/  LD.E R5, desc[UR8][R2.64+0x4] ;  /* 0x0000040802057980 */ /* 0x003ea4000c101900 */
[----:B--2---:R-:W-:-:S05]  /*0c70*/  IMAD.IADD R5, R12, 0x1, R5 ;  /* 0x000000010c057824 */ /* 0x004fca00078e0205 */
[----:B------:R2:W-:Y:S02]  /*0c80*/  ST.E desc[UR8][R2.64+0x4], R5 ;  /* 0x0000040502007985 */ /* 0x0005e4000c101908 */
.L_x_1589:
[----:B------:R-:W-:Y:S05]  /*0c90*/  BSYNC.RECONVERGENT B0 ;  /* 0x0000000000007941 */ /* 0x000fea0003800200 */
.L_x_1588:
        /* <DEDUP_REMOVED lines=9> */
.L_x_1595:
[----:B------:R-:W0:Y:S02]  /*0d30*/  LDS R6, [R4] ;  /* 0x0000000004067984 */ /* 0x000e240000000800 */
[----:B0-----:R-:W-:-:S05]  /*0d40*/  HFMA2 R7, R6, 1, 1, R13 ;  /* 0x3c003c0006077831 */ /* 0x001fca000000000d */
[----:B------:R-:W0:Y:S02]  /*0d50*/  ATOMS.CAST.SPIN P0, [R4], R6, R7 ;  /* 0x000000060400758d */ /* 0x000e240001800007 */
[----:B0-----:R-:W-:Y:S05]  /*0d60*/  @!P0 BRA `(.L_x_1595) ;  /* 0xfffffffc00f08947 */ /* 0x001fea000383ffff */
[----:B------:R-:W-:Y:S05]  /*0d70*/  BRA `(.L_x_1593) ;  /* 0x00000000000c7947 */ /* 0x000fea0003800000 */
.L_x_1594:
[----:B0-----:R-:W2:Y:S02]  /*0d80*/  LD.E R4, desc[UR8][R2.64] ;  /* 0x0000000802047980 */ /* 0x001ea4000c101900 */
[----:B--2---:R-:W-:-:S05]  /*0d90*/  IMAD.IADD R5, R13, 0x1, R4 ;  /* 0x000000010d057824 */ /* 0x004fca00078e0204 */
[----:B------:R1:W-:Y:S02]  /*0da0*/  ST.E desc[UR8][R2.64], R5 ;  /* 0x0000000502007985 */ /* 0x0003e4000c101908 */
.L_x_1593:
[----:B------:R-:W-:Y:S05]  /*0db0*/  BSYNC.RECONVERGENT B0 ;  /* 0x0000000000007941 */ /* 0x000fea0003800200 */
.L_x_1592:
[----:B------:R2:W-:Y:S01]  /*0dc0*/  ATOM.E.ADD.F16x2.RN.STRONG.GPU P0, RZ, desc[UR8][R2.64+0x4], R13 ;  /* 0x8000040d02ff79a2 */ /* 0x0005e2000c10e108 */
[----:B------:R-:W-:Y:S04]  /*0dd0*/  BSSY.RECONVERGENT B0, `(.L_x_1596) ;  /* 0x000000e000007945 */ /* 0x000fe80003800200 */
[----:B--2---:R-:W-:Y:S05]  /*0de0*/  @P0 BRA `(.L_x_1597) ;  /* 0x0000000000300947 */ /* 0x004fea0003800000 */
[----:B------:R-:W2:Y:S02]  /*0df0*/  QSPC.E.S P0, RZ, [R2+0x4] ;  /* 0x0000040002ff73aa */ /* 0x000ea40000000500 */
[----:B--2---:R-:W-:Y:S05]  /*0e00*/  @!P0 BRA `(.L_x_1598) ;  /* 0x00000000001c8947 */ /* 0x004fea0003800000 */
[----:B0-----:R-:W-:-:S04]  /*0e10*/  MOV R4, R2 ;  /* 0x0000000200047202 */ /* 0x001fc80000000f00 */
[----:B------:R-:W-:-:S07]  /*0e20*/  MOV R4, R4 ;  /* 0x0000000400047202 */ /* 0x000fce0000000f00 */
.L_x_1599:
[----:B------:R-:W0:Y:S02]  /*0e30*/  LDS R6, [R4+0x4] ;  /* 0x0000040004067984 */ /* 0x000e240000000800 */
[----:B0-----:R-:W-:-:S05]  /*0e40*/  HADD2 R7, R6, R13 ;  /* 0x0000000d06077230 */ /* 0x001fca0000000000 */
[----:B------:R-:W0:Y:S02]  /*0e50*/  ATOMS.CAST.SPIN P0, [R4+0x4], R6, R7 ;  /* 0x000004060400758d */ /* 0x000e240001800007 */
[----:B0-----:R-:W-:Y:S05]  /*0e60*/  @!P0 BRA `(.L_x_1599) ;  /* 0xfffffffc00f08947 */ /* 0x001fea000383ffff */
[----:B------:R-:W-:Y:S05]  /*0e70*/  BRA `(.L_x_1597) ;  /* 0x00000000000c7947 */ /* 0x000fea0003800000 */
.L_x_1598:
[----:B0-----:R-:W2:Y:S02]  /*0e80*/  LD.E R4, desc[UR8][R2.64+0x4] ;  /* 0x0000040802047980 */ /* 0x001ea4000c101900 */
[----:B--2---:R-:W-:-:S05]  /*0e90*/  IMAD.IADD R13, R13, 0x1, R4 ;  /* 0x000000010d0d7824 */ /* 0x004fca00078e0204 */
[----:B------:R2:W-:Y:S02]  /*0ea0*/  ST.E desc[UR8][R2.64+0x4], R13 ;  /* 0x0000040d02007985 */ /* 0x0005e4000c101908 */
.L_x_1597:
[----:B------:R-:W-:Y:S05]  /*0eb0*/  BSYNC.RECONVERGENT B0 ;  /* 0x0000000000007941 */ /* 0x000fea0003800200 */
.L_x_1596:
[----:B0-----:R-:W-:Y:S01]  /*0ec0*/  MOV R6, R0 ;  /* 0x0000000000067202 */ /* 0x001fe20000000f00 */
[----:B-1----:R-:W-:-:S04]  /*0ed0*/  IMAD.WIDE R4, R0, 0x2, R2 ;  /* 0x0000000200047825 */ /* 0x002fc800078e0202 */
[----:B------:R-:W-:-:S05]  /*0ee0*/  HMUL2 R6, R6, RZ.H0_H0 ;  /* 0x200000ff06067232 */ /* 0x000fca0000000000 */
[----:B------:R0:W-:Y:S01]  /*0ef0*/  ATOM.E.ADD.F16x2.RN.STRONG.GPU P0, RZ, desc[UR8][R4.64], R6 ;  /* 0x8000000604ff79a2 */ /* 0x0001e2000c10e108 */
[----:B------:R-:W-:Y:S04]  /*0f00*/  BSSY.RECONVERGENT B0, `(.L_x_1600) ;  /* 0x000000e000007945 */ /* 0x000fe80003800200 */
[----:B0-----:R-:W-:Y:S05]  /*0f10*/  @P0 BRA `(.L_x_1601) ;  /* 0x0000000000300947 */ /* 0x001fea0003800000 */
[----:B------:R-:W0:Y:S02]  /*0f20*/  QSPC.E.S P0, RZ, [R4] ;  /* 0x0000000004ff73aa */ /* 0x000e240000000500 */
[----:B0-----:R-:W-:Y:S05]  /*0f30*/  @!P0 BRA `(.L_x_1602) ;  /* 0x00000000001c8947 */ /* 0x001fea0003800000 */
[----:B--2---:R-:W-:-:S05]  /*0f40*/  IMAD.MOV.U32 R2, RZ, RZ, R4 ;  /* 0x000000ffff027224 */ /* 0x004fca00078e0004 */
[----:B------:R-:W-:-:S07]  /*0f50*/  MOV R2, R2 ;  /* 0x0000000200027202 */ /* 0x000fce0000000f00 */
.L_x_1603:
[----:B------:R-:W0:Y:S02]  /*0f60*/  LDS R8, [R2] ;  /* 0x0000000002087984 */ /* 0x000e240000000800 */
[----:B0-----:R-:W-:-:S05]  /*0f70*/  HFMA2 R9, R8, 1, 1, R6 ;  /* 0x3c003c0008097831 */ /* 0x001fca0000000006 */
[----:B------:R-:W0:Y:S02]  /*0f80*/  ATOMS.CAST.SPIN P0, [R2], R8, R9 ;  /* 0x000000080200758d */ /* 0x000e240001800009 */
[----:B0-----:R-:W-:Y:S05]  /*0f90*/  @!P0 BRA `(.L_x_1603) ;  /* 0xfffffffc00f08947 */ /* 0x001fea000383ffff */
[----:B------:R-:W-:Y:S05]  /*0fa0*/  BRA `(.L_x_1601) ;  /* 0x00000000000c7947 */ /* 0x000fea0003800000 */
.L_x_1602:
[----:B--2---:R-:W2:Y:S02]  /*0fb0*/  LD.E R3, desc[UR8][R4.64] ;  /* 0x0000000804037980 */ /* 0x004ea4000c101900 */
[----:B--2---:R-:W-:-:S05]  /*0fc0*/  IADD3 R3, PT, PT, R6, R3, RZ ;  /* 0x0000000306037210 */ /* 0x004fca0007ffe0ff */
[----:B------:R0:W-:Y:S02]  /*0fd0*/  ST.E desc[UR8][R4.64], R3 ;  /* 0x0000000304007985 */ /* 0x0001e4000c101908 */
.L_x_1601:
[----:B------:R-:W-:Y:S05]  /*0fe0*/  BSYNC.RECONVERGENT B0 ;  /* 0x0000000000007941 */ /* 0x000fea0003800200 */
.L_x_1600:
[----:B------:R1:W-:Y:S02]  /*0ff0*/  ATOM.E.ADD.F16x2.RN.STRONG.GPU P0, RZ, desc[UR8][R4.64+0x4], R6 ;  /* 0x8000040604ff79a2 */ /* 0x0003e4000c10e108 */
[----:B-1----:R-:W-:Y:S05]  /*1000*/  @P0 EXIT ;  /* 0x000000000000094d */ /* 0x002fea0003800000 */
[----:B------:R-:W1:Y:S02]  /*1010*/  QSPC.E.S P0, RZ, [R4+0x4] ;  /* 0x0000040004ff73aa */ /* 0x000e640000000500 */
[----:B-1----:R-:W-:Y:S05]  /*1020*/  @!P0 BRA `(.L_x_1604) ;  /* 0x00000000001c8947 */ /* 0x002fea0003800000 */
[----:B--2---:R-:W-:-:S05]  /*1030*/  IMAD.MOV.U32 R2, RZ, RZ, R4 ;  /* 0x000000ffff027224 */ /* 0x004fca00078e0004 */
[----:B------:R-:W-:-:S07]  /*1040*/  MOV R2, R2 ;  /* 0x0000000200027202 */ /* 0x000fce0000000f00 */
.L_x_1605:
[----:B0-----:R-:W0:Y:S02]  /*1050*/  LDS R4, [R2+0x4] ;  /* 0x0000040002047984 */ /* 0x001e240000000800 */
[----:B0-----:R-:W-:-:S05]  /*1060*/  HADD2 R5, R4, R6 ;  /* 0x0000000604057230 */ /* 0x001fca0000000000 */
[----:B------:R-:W0:Y:S02]  /*1070*/  ATOMS.CAST.SPIN P0, [R2+0x4], R4, R5 ;  /* 0x000004040200758d */ /* 0x000e240001800005 */
[----:B0-----:R-:W-:Y:S05]  /*1080*/  @!P0 BRA `(.L_x_1605) ;  /* 0xfffffffc00f08947 */ /* 0x001fea000383ffff */
[----:B------:R-:W-:Y:S05]  /*1090*/  EXIT ;  /* 0x000000000000794d */ /* 0x000fea0003800000 */
.L_x_1604:
[----:B0-2---:R-:W2:Y:S02]  /*10a0*/  LD.E R3, desc[UR8][R4.64+0x4] ;  /* 0x0000040804037980 */ /* 0x005ea4000c101900 */
[----:B--2---:R-:W-:-:S05]  /*10b0*/  IADD3 R3, PT, PT, R6, R3, RZ ;  /* 0x0000000306037210 */ /* 0x004fca0007ffe0ff */
[----:B------:R-:W-:Y:S01]  /*10c0*/  ST.E desc[UR8][R4.64+0x4], R3 ;  /* 0x0000040304007985 */ /* 0x000fe2000c101908 */
[----:B------:R-:W-:Y:S05]  /*10d0*/  EXIT ;  /* 0x000000000000794d */ /* 0x000fea0003800000 */
.L_x_1606:
        /* <DEDUP_REMOVED lines=10> */
.L_x_3322:


//--------------------- .text._Z23gemm_half_q_half_kernelILi4ELb1ELb1EEvPK6__halfPKjS4_S2_PS0_iiiiPKtS7_iiiiiibS2_i --------------------------
	.section	.text._Z23gemm_half_q_half_kernelILi4ELb1ELb1EEvPK6__halfPKjS4_S2_PS0_iiiiPKtS7_iiiiiibS2_i,"ax",@progbits
	.align	128
        .global         _Z23gemm_half_q_half_kernelILi4ELb1ELb1EEvPK6__halfPKjS4_S2_PS0_iiiiPKtS7_iiiiiibS2_i
        .type           _Z23gemm_half_q_half_kernelILi4ELb1ELb1EEvPK6__halfPKjS4_S2_PS0_iiiiPKtS7_iiiiiibS2_i,@function
        .size           _Z23gemm_half_q_half_kernelILi4ELb1ELb1EEvPK6__halfPKjS4_S2_PS0_iiiiPKtS7_iiiiiibS2_i,(.L_x_3323 - _Z23gemm_half_q_half_kernelILi4ELb1ELb1EEvPK6__halfPKjS4_S2_PS0_iiiiPKtS7_iiiiiibS2_i)
        .other          _Z23gemm_half_q_half_kernelILi4ELb1ELb1EEvPK6__halfPKjS4_S2_PS0_iiiiPKtS7_iiiiiibS2_i,@"STO_CUDA_ENTRY STV_DEFAULT"
_Z23gemm_half_q_half_kernelILi4ELb1ELb1EEvPK6__halfPKjS4_S2_PS0_iiiiPKtS7_iiiiiibS2_i:
.text._Z23gemm_half_q_half_kernelILi4ELb1ELb1EEvPK6__halfPKjS4_S2_PS0_iiiiPKtS7_iiiiiibS2_i:
[----:B------:R-:W0:Y:S08]  /*0000*/  LDC R1, c[0x0][0x37c] ;  /* 0x0000df00ff017b82 */ /* 0x000e300000000800 */
[----:B------:R-:W1:Y:S01]  /*0010*/  LDC R7, c[0x0][0x3f0] ;  /* 0x0000fc00ff077b82 */ /* 0x000e620000000800 */
[----:B------:R-:W2:Y:S01]  /*0020*/  LDCU.64 UR8, c[0x0][0x358] ;  /* 0x00006b00ff0877ac */ /* 0x000ea20008000a00 */
[----:B0-----:R-:W-:-:S06]  /*0030*/  IADD3 R1, PT, PT, R1, -0x10, RZ ;  /* 0xfffffff001017810 */ /* 0x001fcc0007ffe0ff */
[----:B------:R-:W1:Y:S08]  /*0040*/  LDC.64 R2, c[0x0][0x3e8] ;  /* 0x0000fa00ff027b82 */ /* 0x000e700000000a00 */
[----:B------:R-:W0:Y:S01]  /*0050*/  LDC.64 R94, c[0x0][0x3e8] ;  /* 0x0000fa00ff5e7b82 */ /* 0x000e220000000a00 */
[----:B-1----:R-:W-:-:S05]  /*0060*/  IMAD.WIDE R2, R7, 0x2, R2 ;  /* 0x0000000207027825 */ /* 0x002fca00078e0202 */
[----:B--2---:R-:W2:Y:S01]  /*0070*/  LDG.E.U16 R93, desc[UR8][R2.64] ;  /* 0x00000008025d7981 */ /* 0x004ea2000c1e1500 */
[----:B------:R-:W-:-:S03]  /*0080*/  IMAD.WIDE R4, R7, 0x2, R2 ;  /* 0x0000000207047825 */ /* 0x000fc600078e0202 */
[----:B0-----:R-:W2:Y:S01]  /*0090*/  LDG.E.U16 R94, desc[UR8][R94.64] ;  /* 0x000000085e5e7981 */ /* 0x001ea2000c1e1500 */
[----:B------:R-:W-:-:S03]  /*00a0*/  IMAD.WIDE R6, R7, 0x2, R4 ;  /* 0x0000000207067825 */ /* 0x000fc600078e0204 */
[----:B------:R-:W2:Y:S04]  /*00b0*/  LDG.E.U16 R92, desc[UR8][R4.64] ;  /* 0x00000008045c7981 */ /* 0x000ea8000c1e1500 */
[----:B------:R-:W3:Y:S01]  /*00c0*/  LDG.E.U16 R91, desc[UR8][R6.64] ;  /* 0x00000008065b7981 */ /* 0x000ee2000c1e1500 */
[----:B------:R-:W0:Y:S01]  /*00d0*/  S2R R14, SR_CTAID.X ;  /* 0x00000000000e7919 */ /* 0x000e220000002500 */
[----:B--2---:R-:W-:-:S04]  /*00e0*/  LOP3.LUT R0, R92, R93, R94, 0xfe, !PT ;  /* 0x0000005d5c007212 */ /* 0x004fc800078efe5e */
[----:B---3--:R-:W-:-:S04]  /*00f0*/  LOP3.LUT R0, R91, R0, RZ, 0xfc, !PT ;  /* 0x000000005b007212 */ /* 0x008fc800078efcff */
        /* <DEDUP_REMOVED lines=8> */
[----:B0-----:R-:W-:Y:S01]  /*0180*/  SHF.L.U32 R90, R9, 0x6, RZ ;  /* 0x00000006095a7819 */ /* 0x001fe200000006ff */
[----:B---3--:R-:W-:-:S03]  /*0190*/  USHF.L.U32 UR4, UR4, 0x2, URZ ;  /* 0x0000000204047899 */ /* 0x008fc600080006ff */
[C---:B--2---:R-:W-:Y:S02]  /*01a0*/  IADD3 R0, PT, PT, R90.reuse, R17, RZ ;  /* 0x000000115a007210 */ /* 0x044fe40007ffe0ff */
[----:B-1----:R-:W-:-:S04]  /*01b0*/  VIADDMNMX R95, R90, 0x40, R3, PT ;  /* 0x000000405a5f7846 */ /* 0x002fc80003800103 */
[----:B------:R-:W-:-:S13]  /*01c0*/  ISETP.GE.AND P0, PT, R0, R95, PT ;  /* 0x0000005f0000720c */ /* 0x000fda0003f06270 */
[----:B------:R-:W-:Y:S05]  /*01d0*/  @P0 BRA `(.L_x_1608) ;  /* 0x0000000000900947 */ /* 0x000fea0003800000 */
[----:B------:R-:W0:Y:S01]  /*01e0*/  LDC.64 R4, c[0x0][0x3c0] ;  /* 0x0000f000ff047b82 */ /* 0x000e220000000a00 */
[----:B------:R-:W1:Y:S01]  /*01f0*/  LDCU.64 UR6, c[0x0][0x380] ;  /* 0x00007000ff0677ac */ /* 0x000e620008000a00 */
[----:B0-----:R-:W-:-:S06]  /*0200*/  IMAD.WIDE.U32 R4, R0, 0x2, R4 ;  /* 0x0000000200047825 */ /* 0x001fcc00078e0004 */
[----:B------:R-:W2:Y:S01]  /*0210*/  LDG.E.U16.CONSTANT R4, desc[UR8][R4.64] ;  /* 0x0000000804047981 */ /* 0x000ea2000c1e9500 */
[----:B------:R-:W-:-:S05]  /*0220*/  IMAD R0, R3, UR4, RZ ;  /* 0x0000000403007c24 */ /* 0x000fca000f8e02ff */
[----:B------:R-:W-:-:S04]  /*0230*/  IADD3 R2, PT, PT, R0, R3, RZ ;  /* 0x0000000300027210 */ /* 0x000fc80007ffe0ff */
[----:B------:R-:W-:-:S04]  /*0240*/  IADD3 R8, PT, PT, R2, R3, RZ ;  /* 0x0000000302087210 */ /* 0x000fc80007ffe0ff */
        /* <DEDUP_REMOVED lines=8> */
[----:B------:R-:W-:Y:S02]  /*02d0*/  LEA.HI.X.SX32 R5, R2, RZ, 0x1, P1 ;  /* 0x000000ff02057211 */ /* 0x000fe400008f0eff */
[----:B------:R-:W-:Y:S01]  /*02e0*/  LEA.HI.X.SX32 R8, R8, RZ, 0x1, P2 ;  /* 0x000000ff08087211 */ /* 0x000fe200010f0eff */
[----:B------:R-:W2:Y:S01]  /*02f0*/  LDG.E.U16.CONSTANT R7, desc[UR8][R6.64] ;  /* 0x0000000806077981 */ /* 0x000ea2000c1e9500 */
[----:B------:R-:W-:Y:S02]  /*0300*/  LEA R4, P0, R16, UR6, 0x1 ;  /* 0x0000000610047c11 */ /* 0x000fe4000f8008ff */
[----:B------:R-:W-:-:S02]  /*0310*/  LEA R10, P1, R15, UR6, 0x1 ;  /* 0x000000060f0a7c11 */ /* 0x000fc4000f8208ff */
[----:B------:R-:W-:Y:S02]  /*0320*/  LEA.HI.X.SX32 R13, R11, RZ, 0x1, P3 ;  /* 0x000000ff0b0d7211 */ /* 0x000fe400018f0eff */
[----:B------:R-:W-:Y:S02]  /*0330*/  LEA R12, P2, R0, UR6, 0x1 ;  /* 0x00000006000c7c11 */ /* 0x000fe4000f8408ff */
[----:B------:R-:W-:Y:S02]  /*0340*/  LEA.HI.X R5, R16, UR7, R5, 0x1, P0 ;  /* 0x0000000710057c11 */ /* 0x000fe400080f0c05 */
[----:B------:R-:W-:Y:S02]  /*0350*/  LEA.HI.X R11, R15, UR7, R8, 0x1, P1 ;  /* 0x000000070f0b7c11 */ /* 0x000fe400088f0c08 */
[----:B------:R-:W-:Y:S02]  /*0360*/  LEA.HI.X R13, R0, UR7, R13, 0x1, P2 ;  /* 0x00000007000d7c11 */ /* 0x000fe400090f0c0d */
[----:B------:R-:W3:Y:S04]  /*0370*/  LDG.E.U16.CONSTANT R5, desc[UR8][R4.64] ;  /* 0x0000000804057981 */ /* 0x000ee8000c1e9500 */
[----:B------:R-:W4:Y:S04]  /*0380*/  LDG.E.U16.CONSTANT R11, desc[UR8][R10.64] ;  /* 0x000000080a0b7981 */ /* 0x000f28000c1e9500 */
[----:B------:R-:W5:Y:S01]  /*0390*/  LDG.E.U16.CONSTANT R13, desc[UR8][R12.64] ;  /* 0x000000080c0d7981 */ /* 0x000f62000c1e9500 */
[----:B------:R-:W0:Y:S01]  /*03a0*/  S2UR UR6, SR_CgaCtaId ;  /* 0x00000000000679c3 */ /* 0x000e220000008800 */
[----:B------:R-:W-:-:S02]  /*03b0*/  UMOV UR5, 0x400 ;  /* 0x0000040000057882 */ /* 0x000fc40000000000 */
[----:B0-----:R-:W-:-:S06]  /*03c0*/  ULEA UR5, UR6, UR5, 0x18 ;  /* 0x0000000506057291 */ /* 0x001fcc000f8ec0ff */
[----:B------:R-:W-:-:S05]  /*03d0*/  LEA R0, R17, UR5, 0x1 ;  /* 0x0000000511007c11 */ /* 0x000fca000f8e08ff */
[----:B--2---:R0:W-:Y:S04]  /*03e0*/  STS.U16 [R0], R7 ;  /* 0x0000000700007388 */ /* 0x0041e80000000400 */
[----:B---3--:R0:W-:Y:S04]  /*03f0*/  STS.U16 [R0+0x80], R5 ;  /* 0x0000800500007388 */ /* 0x0081e80000000400 */
[----:B----4-:R0:W-:Y:S04]  /*0400*/  STS.U16 [R0+0x100], R11 ;  /* 0x0001000b00007388 */ /* 0x0101e80000000400 */
[----:B-----5:R0:W-:Y:S02]  /*0410*/  STS.U16 [R0+0x180], R13 ;  /* 0x0001800d00007388 */ /* 0x0201e40000000400 */
.L_x_1608:
[----:B------:R-:W-:Y:S05]  /*0420*/  BSYNC.RECONVERGENT B0 ;  /* 0x0000000000007941 */ /* 0x000fea0003800200 */
.L_x_1607:
[----:B------:R-:W1:Y:S01]  /*0430*/  LDCU UR5, c[0x0][0x3ac] ;  /* 0x00007580ff0577ac */ /* 0x000e620008000800 */
[----:B------:R-:W-:-:S04]  /*0440*/  LEA R14, R14, R17, 0x6 ;  /* 0x000000110e0e7211 */ /* 0x000fc800078e30ff */
[----:B------:R-:W-:Y:S02]  /*0450*/  SHF.L.U32 R96, R14, 0x2, RZ ;  /* 0x000000020e607819 */ /* 0x000fe400000006ff */
[----:B-1----:R-:W-:-:S04]  /*0460*/  MOV R87, UR5 ;  /* 0x0000000500577c02 */ /* 0x002fc80008000f00 */
[----:B------:R-:W-:-:S13]  /*0470*/  ISETP.GE.AND P0, PT, R96, R87, PT ;  /* 0x000000576000720c */ /* 0x000fda0003f06270 */
[----:B------:R-:W-:Y:S05]  /*0480*/  @P0 EXIT ;  /* 0x000000000000094d */ /* 0x000fea0003800000 */
[----:B0-----:R-:W0:Y:S01]  /*0490*/  LDC.64 R10, c[0x0][0x3b8] ;  /* 0x0000ee00ff0a7b82 */ /* 0x001e220000000a00 */
[----:B------:R-:W-:Y:S01]  /*04a0*/  SHF.L.U32 R15, R9, 0x7, RZ ;  /* 0x00000007090f7819 */ /* 0x000fe200000006ff */
[----:B------:R-:W1:Y:S04]  /*04b0*/  LDCU.U8 UR5, c[0x0][0x3e0] ;  /* 0x00007c00ff0577ac */ /* 0x000e680008000000 */
[----:B0-----:R-:W-:-:S05]  /*04c0*/  IMAD.WIDE.U32 R14, R15, 0x2, R10 ;  /* 0x000000020f0e7825 */ /* 0x001fca00078e000a */
[----:B------:R0:W5:Y:S01]  /*04d0*/  LDG.E.U16.CONSTANT R89, desc[UR8][R14.64+0x2] ;  /* 0x000002080e597981 */ /* 0x000162000c1e9500 */
[----:B-1----:R-:W-:Y:S01]  /*04e0*/  UPRMT UR5, UR5, 0x8880, URZ ;  /* 0x0000888005057896 */ /* 0x002fe200080000ff */
[----:B------:R-:W-:-:S05]  /*04f0*/  ISETP.GE.AND P1, PT, R90, R3, PT ;  /* 0x000000035a00720c */ /* 0x000fca0003f26270 */
[----:B------:R-:W-:-:S04]  /*0500*/  ISETP.NE.AND P0, PT, RZ, UR5, PT ;  /* 0x00000005ff007c0c */ /* 0x000fc8000bf05270 */
[----:B------:R-:W-:-:S13]  /*0510*/  ISETP.NE.OR P0, PT, R9, RZ, !P0 ;  /* 0x000000ff0900720c */ /* 0x000fda0004705670 */
[----:B0-----:R-:W-:Y:S05]  /*0520*/  @P0 BRA `(.L_x_1609) ;  /* 0x0000000000280947 */ /* 0x001fea0003800000 */
        /* <DEDUP_REMOVED lines=10> */
.L_x_1609:
[----:B------:R-:W-:Y:S06]  /*05d0*/  BAR.SYNC.DEFER_BLOCKING 0x0 ;  /* 0x0000000000007b1d */ /* 0x000fec0000010000 */
[----:B------:R-:W-:Y:S05]  /*05e0*/  @P1 BRA `(.L_x_1610) ;  /* 0x0000000000d01947 */ /* 0x000fea0003800000 */
[----:B------:R1:W5:Y:S01]  /*05f0*/  LDG.E.U16.CONSTANT R14, desc[UR8][R14.64] ;  /* 0x000000080e0e7981 */ /* 0x000362000c1e9500 */
[----:B0-----:R-:W-:Y:S01]  /*0600*/  SHF.R.S32.HI R5, RZ, 0x1f, R96 ;  /* 0x0000001fff057819 */ /* 0x001fe20000011460 */
[----:B------:R-:W-:Y:S01]  /*0610*/  HFMA2 R8, -RZ, RZ, 0, 0 ;  /* 0x00000000ff087431 */ /* 0x000fe200000001ff */
[----:B------:R-:W-:Y:S02]  /*0620*/  SHF.L.U32 R0, R17, 0x4, RZ ;  /* 0x0000000411007819 */ /* 0x000fe400000006ff */
[----:B------:R-:W-:Y:S02]  /*0630*/  LEA.HI R5, R5, R96, RZ, 0x3 ;  /* 0x0000006005057211 */ /* 0x000fe400078f18ff */
[----:B------:R-:W-:Y:S02]  /*0640*/  MOV R16, R90 ;  /* 0x0000005a00107202 */ /* 0x000fe40000000f00 */
[----:B------:R-:W-:Y:S02]  /*0650*/  LOP3.LUT R0, R0, 0x10, RZ, 0xc0, !PT ;  /* 0x0000001000007812 */ /* 0x000fe400078ec0ff */
[----:B-1----:R-:W-:-:S07]  /*0660*/  SHF.R.S32.HI R2, RZ, 0x3, R5 ;  /* 0x00000003ff027819 */ /* 0x002fce0000011405 */
.L_x_1611:
[----:B-1----:R-:W0:Y:S01]  /*0670*/  LDC.64 R4, c[0x0][0x390] ;  /* 0x0000e400ff047b82 */ /* 0x002e220000000a00 */
[----:B-----5:R-:W-:-:S05]  /*0680*/  IADD3 R12, PT, PT, R14, R8, RZ ;  /* 0x000000080e0c7210 */ /* 0x020fca0007ffe0ff */
[----:B------:R-:W-:-:S05]  /*0690*/  IMAD R6, R12, R87, RZ ;  /* 0x000000570c067224 */ /* 0x000fca00078e02ff */
[----:B------:R-:W-:-:S04]  /*06a0*/  SHF.R.S32.HI R7, RZ, 0x1f, R6 ;  /* 0x0000001fff077819 */ /* 0x000fc80000011406 */
[----:B------:R-:W-:-:S04]  /*06b0*/  LEA.HI R7, R7, R6, RZ, 0x3 ;  /* 0x0000000607077211 */ /* 0x000fc800078f18ff */
[----:B------:R-:W-:-:S05]  /*06c0*/  LEA.HI.SX32 R7, R7, R2, 0x1d ;  /* 0x0000000207077211 */ /* 0x000fca00078feaff */
[----:B0-----:R-:W-:Y:S02]  /*06d0*/  IMAD.WIDE R4, R7, 0x4, R4 ;  /* 0x0000000407047825 */ /* 0x001fe400078e0204 */
[----:B------:R-:W0:Y:S04]  /*06e0*/  LDC.64 R6, c[0x0][0x398] ;  /* 0x0000e600ff067b82 */ /* 0x000e280000000a00 */
[----:B------:R-:W2:Y:S01]  /*06f0*/  LDG.E.CONSTANT R5, desc[UR8][R4.64] ;  /* 0x0000000804057981 */ /* 0x000ea2000c1e9900 */
[----:B------:R-:W-:Y:S01]  /*0700*/  SHF.L.U32 R13, R16, 0x1, RZ ;  /* 0x00000001100d7819 */ /* 0x000fe200000006ff */
[----:B0-----:R-:W-:-:S04]  /*0710*/  IMAD.WIDE.U32 R6, R12, 0x2, R6 ;  /* 0x000000020c067825 */ /* 0x001fc800078e0006 */
[----:B------:R-:W-:Y:S02]  /*0720*/  IMAD.WIDE.U32 R12, R13, 0x2, R10 ;  /* 0x000000020d0c7825 */ /* 0x000fe400078e000a */
[----:B------:R0:W3:Y:S04]  /*0730*/  LDG.E.U16.CONSTANT R6, desc[UR8][R6.64] ;  /* 0x0000000806067981 */ /* 0x0000e8000c1e9500 */
[----:B------:R-:W4:Y:S01]  /*0740*/  LDG.E.U16.CONSTANT R13, desc[UR8][R12.64+0x2] ;  /* 0x000002080c0d7981 */ /* 0x000f22000c1e9500 */
[----:B--2---:R-:W-:-:S04]  /*0750*/  SHF.R.U32.HI R15, RZ, R0, R5 ;  /* 0x00000000ff0f7219 */ /* 0x004fc80000011605 */
[--C-:B------:R-:W-:Y:S02]  /*0760*/  SHF.R.U32.HI R18, RZ, 0x4, R15.reuse ;  /* 0x00000004ff127819 */ /* 0x100fe4000001160f */
[--C-:B------:R-:W-:Y:S02]  /*0770*/  SHF.R.U32.HI R4, RZ, 0x8, R15.reuse ;  /* 0x00000008ff047819 */ /* 0x100fe4000001160f */
[----:B------:R-:W-:Y:S02]  /*0780*/  LOP3.LUT R18, R18, 0xf, RZ, 0xc0, !PT ;  /* 0x0000000f12127812 */ /* 0x000fe400078ec0ff */
[----:B------:R-:W-:Y:S02]  /*0790*/  LOP3.LUT R4, R4, 0xf, RZ, 0xc0, !PT ;  /* 0x0000000f04047812 */ /* 0x000fe400078ec0ff */
[----:B------:R-:W-:Y:S01]  /*07a0*/  LOP3.LUT R17, R15, 0xf, RZ, 0xc0, !PT ;  /* 0x0000000f0f117812 */ /* 0x000fe200078ec0ff */
[----:B------:R-:W-:Y:S01]  /*07b0*/  IMAD R5, R18, R18, R18 ;  /* 0x0000001212057224 */ /* 0x000fe200078e0212 */
[----:B------:R-:W-:-:S03]  /*07c0*/  SHF.R.U32.HI R15, RZ, 0xc, R15 ;  /* 0x0000000cff0f7819 */ /* 0x000fc6000001160f */
[----:B------:R-:W-:Y:S01]  /*07d0*/  IMAD R20, R17, R17, R17 ;  /* 0x0000001111147224 */ /* 0x000fe200078e0211 */
[----:B------:R-:W-:Y:S01]  /*07e0*/  IADD3 R18, PT, PT, R18, 0x1, R5 ;  /* 0x0000000112127810 */ /* 0x000fe20007ffe005 */
[C---:B------:R-:W-:Y:S01]  /*07f0*/  IMAD R5, R4.reuse, R4, R4 ;  /* 0x0000000404057224 */ /* 0x040fe200078e0204 */
[----:B------:R-:W-:Y:S02]  /*0800*/  LOP3.LUT R15, R15, 0xf, RZ, 0xc0, !PT ;  /* 0x0000000f0f0f7812 */ /* 0x000fe400078ec0ff */
[----:B------:R-:W-:Y:S01]  /*0810*/  IADD3 R20, PT, PT, R17, 0x1, R20 ;  /* 0x0000000111147810 */ /* 0x000fe20007ffe014 */
[----:B0-----:R-:W-:Y:S01]  /*0820*/  I2F.F16 R7, R18 ;  /* 0x0000001200077306 */ /* 0x001fe20000200c00 */
[----:B------:R-:W-:Y:S01]  /*0830*/  IADD3 R5, PT, PT, R4, 0x1, R5 ;  /* 0x0000000104057810 */ /* 0x000fe20007ffe005 */
[----:B------:R-:W-:-:S05]  /*0840*/  IMAD R4, R15, R15, R15 ;  /* 0x0000000f0f047224 */ /* 0x000fca00078e020f */
[----:B------:R-:W-:Y:S01]  /*0850*/  IADD3 R15, PT, PT, R15, 0x1, R4 ;  /* 0x000000010f0f7810 */ /* 0x000fe20007ffe004 */
[----:B------:R-:W0:Y:S01]  /*0860*/  I2F.F16 R20, R20 ;  /* 0x0000001400147306 */ /* 0x000e220000200c00 */
[----:B----4-:R-:W-:-:S04]  /*0870*/  IADD3 R16, PT, PT, R13, R16, RZ ;  /* 0x000000100d107210 */ /* 0x010fc80007ffe0ff */
[----:B------:R-:W-:-:S03]  /*0880*/  ISETP.GE.AND P0, PT, R16, R95, PT ;  /* 0x0000005f1000720c */ /* 0x000fc60003f06270 */
[----:B------:R-:W-:Y:S01]  /*0890*/  I2F.F16 R5, R5 ;  /* 0x0000000500057306 */ /* 0x000fe20000200c00 */
[----:B0-----:R-:W-:-:S07]  /*08a0*/  PRMT R7, R20, 0x5410, R7 ;  /* 0x0000541014077816 */ /* 0x001fce0000000007 */
[----:B------:R-:W0:Y:S01]  /*08b0*/  I2F.F16 R4, R15 ;  /* 0x0000000f00047306 */ /* 0x000e220000200c00 */
[-C--:B---3--:R-:W-:Y:S01]  /*08c0*/  HMUL2 R20, R7, R6.reuse.H0_H0 ;  /* 0x2000000607147232 */ /* 0x088fe20000000000 */
[----:B0-----:R-:W-:Y:S02]  /*08d0*/  PRMT R5, R5, 0x5410, R4 ;  /* 0x0000541005057816 */ /* 0x001fe40000000004 */
[C---:B------:R-:W-:Y:S02]  /*08e0*/  LEA R4, R8.reuse, R1, 0x3 ;  /* 0x0000000108047211 */ /* 0x040fe400078e18ff */
[----:B------:R-:W-:Y:S01]  /*08f0*/  IADD3 R8, PT, PT, R8, 0x1, RZ ;  /* 0x0000000108087810 */ /* 0x000fe20007ffe0ff */
[----:B------:R-:W-:-:S05]  /*0900*/  HMUL2 R21, R5, R6.H0_H0 ;  /* 0x2000000605157232 */ /* 0x000fca0000000000 */
[----:B------:R1:W-:Y:S01]  /*0910*/  STL.64 [R4], R20 ;  /* 0x0000001404007387 */ /* 0x0003e20000100a00 */
[----:B------:R-:W-:Y:S05]  /*0920*/  @!P0 BRA `(.L_x_1611) ;  /* 0xfffffffc00508947 */ /* 0x000fea000383ffff */
.L_x_1610:
[----:B------:R2:W5:Y:S01]  /*0930*/  LDL.64 R84, [R1] ;  /* 0x0000000001547983 */ /* 0x0005620000100a00 */
[----:B------:R-:W3:Y:S01]  /*0940*/  LDCU UR6, c[0x0][0x3c8] ;  /* 0x00007900ff0677ac */ /* 0x000ee20008000800 */
[----:B------:R-:W-:Y:S01]  /*0950*/  HFMA2 R0, -RZ, RZ, 0, 0 ;  /* 0x00000000ff007431 */ /* 0x000fe200000001ff */
[----:B---3--:R-:W-:-:S13]  /*0960*/  ISETP.GT.AND P0, PT, R90, UR6, PT ;  /* 0x000000065a007c0c */ /* 0x008fda000bf04270 */
[----:B--2---:R-:W-:Y:S05]  /*0970*/  @!P0 BRA `(.L_x_1612) ;  /* 0x00000000001c8947 */ /* 0x004fea0003800000 */
[----:B0-----:R-:W0:Y:S02]  /*0980*/  LDC R5, c[0x0][0x3cc] ;  /* 0x0000f300ff057b82 */ /* 0x001e240000000800 */
[----:B0-----:R-:W-:-:S04]  /*0990*/  VIMNMX R0, PT, PT, R90, R5, PT ;  /* 0x000000055a007248 */ /* 0x001fc80003fe0100 */
[----:B------:R-:W-:-:S04]  /*09a0*/  IADD3 R0, PT, PT, R0, -UR6, RZ ;  /* 0x8000000600007c10 */ /* 0x000fc8000fffe0ff */
[----:B------:R-:W-:-:S04]  /*09b0*/  SHF.R.S32.HI R5, RZ, 0x1f, R0 ;  /* 0x0000001fff057819 */ /* 0x000fc80000011400 */
[----:B------:R-:W-:-:S04]  /*09c0*/  LEA.HI R5, R5, R0, RZ, 0x5 ;  /* 0x0000000005057211 */ /* 0x000fc800078f28ff */
[----:B------:R-:W-:-:S05]  /*09d0*/  SHF.R.S32.HI R5, RZ, 0x5, R5 ;  /* 0x00000005ff057819 */ /* 0x000fca0000011405 */
[----:B------:R-:W-:-:S07]  /*09e0*/  IMAD R0, R5, 0x6, RZ ;  /* 0x0000000605007824 */ /* 0x000fce00078e02ff */
.L_x_1612:
[----:B------:R-:W2:Y:S01]  /*09f0*/  LDCU UR4, c[0x0][0x3cc] ;  /* 0x00007980ff0477ac */ /* 0x000ea20008000800 */
[----:B------:R-:W-:Y:S02]  /*0a00*/  MOV R2, RZ ;  /* 0x000000ff00027202 */ /* 0x000fe40000000f00 */
[----:B--2---:R-:W-:-:S13]  /*0a10*/  ISETP.GT.AND P0, PT, R90, UR4, PT ;  /* 0x000000045a007c0c */ /* 0x004fda000bf04270 */
[----:B------:R-:W-:Y:S05]  /*0a20*/  @!P0 BRA `(.L_x_1613) ;  /* 0x00000000001c8947 */ /* 0x000fea0003800000 */
[----:B0-----:R-:W0:Y:S02]  /*0a30*/  LDC R5, c[0x0][0x3d0] ;  /* 0x0000f400ff057b82 */ /* 0x001e240000000800 */
[----:B0-----:R-:W-:-:S04]  /*0a40*/  VIMNMX R2, PT, PT, R90, R5, PT ;  /* 0x000000055a027248 */ /* 0x001fc80003fe0100 */
[----:B------:R-:W-:-:S04]  /*0a50*/  IADD3 R2, PT, PT, R2, -UR4, RZ ;  /* 0x8000000402027c10 */ /* 0x000fc8000fffe0ff */
[----:B------:R-:W-:-:S04]  /*0a60*/  SHF.R.S32.HI R5, RZ, 0x1f, R2 ;  /* 0x0000001fff057819 */ /* 0x000fc80000011402 */
[----:B------:R-:W-:-:S04]  /*0a70*/  LEA.HI R5, R5, R2, RZ, 0x5 ;  /* 0x0000000205057211 */ /* 0x000fc800078f28ff */
[----:B------:R-:W-:-:S04]  /*0a80*/  SHF.R.S32.HI R5, RZ, 0x5, R5 ;  /* 0x00000005ff057819 */ /* 0x000fc80000011405 */
[----:B------:R-:W-:-:S07]  /*0a90*/  LEA R2, R5, R5, 0x2 ;  /* 0x0000000505027211 */ /* 0x000fce00078e10ff */
.L_x_1613:
[----:B------:R-:W2:Y:S01]  /*0aa0*/  LDCU UR4, c[0x0][0x3d0] ;  /* 0x00007a00ff0477ac */ /* 0x000ea20008000800 */
[----:B0-----:R-:W-:Y:S02]  /*0ab0*/  MOV R5, RZ ;  /* 0x000000ff00057202 */ /* 0x001fe40000000f00 */
[----:B--2---:R-:W-:-:S13]  /*0ac0*/  ISETP.GT.AND P0, PT, R90, UR4, PT ;  /* 0x000000045a007c0c */ /* 0x004fda000bf04270 */
[----:B------:R-:W-:Y:S05]  /*0ad0*/  @!P0 BRA `(.L_x_1614) ;  /* 0x00000000001c8947 */ /* 0x000fea0003800000 */
[----:B------:R-:W1:Y:S02]  /*0ae0*/  LDC R5, c[0x0][0x3d4] ;  /* 0x0000f500ff057b82 */ /* 0x000e640000000800 */
[----:B-1----:R-:W-:-:S04]  /*0af0*/  VIMNMX R4, PT, PT, R90, R5, PT ;  /* 0x000000055a047248 */ /* 0x002fc80003fe0100 */
[----:B------:R-:W-:-:S04]  /*0b00*/  IADD3 R4, PT, PT, R4, -UR4, RZ ;  /* 0x8000000404047c10 */ /* 0x000fc8000fffe0ff */
[----:B------:R-:W-:-:S04]  /*0b10*/  SHF.R.S32.HI R5, RZ, 0x1f, R4 ;  /* 0x0000001fff057819 */ /* 0x000fc80000011404 */
[----:B------:R-:W-:-:S04]  /*0b20*/  LEA.HI R5, R5, R4, RZ, 0x5 ;  /* 0x0000000405057211 */ /* 0x000fc800078f28ff */
[----:B------:R-:W-:-:S04]  /*0b30*/  SHF.R.S32.HI R5, RZ, 0x5, R5 ;  /* 0x00000005ff057819 */ /* 0x000fc80000011405 */
[----:B------:R-:W-:-:S07]  /*0b40*/  SHF.L.U32 R5, R5, 0x2, RZ ;  /* 0x0000000205057819 */ /* 0x000fce00000006ff */
.L_x_1614:
[----:B------:R-:W0:Y:S01]  /*0b50*/  LDCU UR4, c[0x0][0x3d4] ;  /* 0x00007a80ff0477ac */ /* 0x000e220008000800 */
[----:B-1----:R-:W-:Y:S01]  /*0b60*/  HFMA2 R4, -RZ, RZ, 0, 0 ;  /* 0x00000000ff047431 */ /* 0x002fe200000001ff */
[----:B0-----:R-:W-:-:S13]  /*0b70*/  ISETP.GT.AND P0, PT, R90, UR4, PT ;  /* 0x000000045a007c0c */ /* 0x001fda000bf04270 */
[----:B------:R-:W-:Y:S05]  /*0b80*/  @!P0 BRA `(.L_x_1615) ;  /* 0x00000000001c8947 */ /* 0x000fea0003800000 */
[----:B------:R-:W0:Y:S02]  /*0b90*/  LDC R7, c[0x0][0x3d8] ;  /* 0x0000f600ff077b82 */ /* 0x000e240000000800 */
[----:B0-----:R-:W-:-:S04]  /*0ba0*/  VIMNMX R4, PT, PT, R90, R7, PT ;  /* 0x000000075a047248 */ /* 0x001fc80003fe0100 */
[----:B------:R-:W-:-:S04]  /*0bb0*/  IADD3 R4, PT, PT, R4, -UR4, RZ ;  /* 0x8000000404047c10 */ /* 0x000fc8000fffe0ff */
[----:B------:R-:W-:-:S04]  /*0bc0*/  SHF.R.S32.HI R7, RZ, 0x1f, R4 ;  /* 0x0000001fff077819 */ /* 0x000fc80000011404 */
[----:B------:R-:W-:-:S04]  /*0bd0*/  LEA.HI R7, R7, R4, RZ, 0x5 ;  /* 0x0000000407077211 */ /* 0x000fc800078f28ff */
[----:B------:R-:W-:-:S04]  /*0be0*/  SHF.R.S32.HI R7, RZ, 0x5, R7 ;  /* 0x00000005ff077819 */ /* 0x000fc80000011407 */
[----:B------:R-:W-:-:S07]  /*0bf0*/  LEA R4, R7, R7, 0x1 ;  /* 0x0000000707047211 */ /* 0x000fce00078e08ff */
.L_x_1615:
[----:B------:R-:W0:Y:S01]  /*0c00*/  LDCU UR4, c[0x0][0x3d8] ;  /* 0x00007b00ff0477ac */ /* 0x000e220008000800 */
[----:B------:R-:W-:Y:S02]  /*0c10*/  MOV R7, RZ ;  /* 0x000000ff00077202 */ /* 0x000fe40000000f00 */
        /* <DEDUP_REMOVED lines=8> */
[----:B------:R-:W-:-:S07]  /*0ca0*/  SHF.L.U32 R7, R7, 0x1, RZ ;  /* 0x0000000107077819 */ /* 0x000fce00000006ff */
.L_x_1616:
[----:B------:R-:W-:Y:S01]  /*0cb0*/  VIMNMX R6, PT, PT, R90, UR6, PT ;  /* 0x000000065a067c48 */ /* 0x000fe2000bfe0100 */
[----:B------:R-:W0:Y:S01]  /*0cc0*/  S2UR UR5, SR_CgaCtaId ;  /* 0x00000000000579c3 */ /* 0x000e220000008800 */
[----:B------:R-:W1:Y:S01]  /*0cd0*/  LDCU.64 UR10, c[0x0][0x388] ;  /* 0x00007100ff0a77ac */ /* 0x000e620008000a00 */
[----:B------:R-:W-:Y:S02]  /*0ce0*/  VIMNMX R3, PT, PT, R3, UR6, PT ;  /* 0x0000000603037c48 */ /* 0x000fe4000bfe0100 */
[----:B------:R-:W-:Y:S01]  /*0cf0*/  SHF.R.S32.HI R13, RZ, 0x1f, R6 ;  /* 0x0000001fff0d7819 */ /* 0x000fe20000011406 */
[----:B------:R-:W-:Y:S01]  /*0d00*/  UMOV UR4, 0x400 ;  /* 0x0000040000047882 */ /* 0x000fe20000000000 */
[----:B-----5:R-:W-:Y:S02]  /*0d10*/  PRMT R86, R84, 0x7610, R84 ;  /* 0x0000761054567816 */ /* 0x020fe40000000054 */
[----:B------:R-:W-:Y:S02]  /*0d20*/  LEA.HI R13, R13, R6, RZ, 0x5 ;  /* 0x000000060d0d7211 */ /* 0x000fe400078f28ff */
[----:B------:R-:W-:-:S02]  /*0d30*/  MOV R88, RZ ;  /* 0x000000ff00587202 */ /* 0x000fc40000000f00 */
[----:B------:R-:W-:Y:S02]  /*0d40*/  SHF.R.S32.HI R13, RZ, 0x5, R13 ;  /* 0x00000005ff0d7819 */ /* 0x000fe4000001140d */
[----:B------:R-:W-:Y:S02]  /*0d50*/  PRMT R8, RZ, 0x5410, RZ ;  /* 0x00005410ff087816 */ /* 0x000fe400000000ff */
[----:B------:R-:W-:Y:S02]  /*0d60*/  LEA R0, R13, R0, 0x3 ;  /* 0x000000000d007211 */ /* 0x000fe400078e18ff */
[----:B------:R-:W-:Y:S02]  /*0d70*/  PRMT R6, RZ, 0x5410, RZ ;  /* 0x00005410ff067816 */ /* 0x000fe400000000ff */
[----:B------:R-:W-:Y:S02]  /*0d80*/  IADD3 R0, PT, PT, R5, R0, R2 ;  /* 0x0000000005007210 */ /* 0x000fe40007ffe002 */
[----:B------:R-:W-:-:S02]  /*0d90*/  IADD3 R89, PT, PT, R90, R89, RZ ;  /* 0x000000595a597210 */ /* 0x000fc40007ffe0ff */
[----:B------:R-:W-:Y:S01]  /*0da0*/  IADD3 R0, PT, PT, R7, R0, R4 ;  /* 0x0000000007007210 */ /* 0x000fe20007ffe004 */
[----:B0-----:R-:W-:Y:S01]  /*0db0*/  ULEA UR4, UR5, UR4, 0x18 ;  /* 0x0000000405047291 */ /* 0x001fe2000f8ec0ff */
[----:B------:R-:W-:Y:S02]  /*0dc0*/  PRMT R7, RZ, 0x5410, RZ ;  /* 0x00005410ff077816 */ /* 0x000fe400000000ff */
[----:B------:R-:W-:Y:S01]  /*0dd0*/  PRMT R4, RZ, 0x5410, RZ ;  /* 0x00005410ff047816 */ /* 0x000fe200000000ff */
[----:B------:R-:W-:Y:S01]  /*0de0*/  IMAD R5, R0, R87, RZ ;  /* 0x0000005700057224 */ /* 0x000fe200078e02ff */
[----:B------:R-:W-:-:S04]  /*0df0*/  SHF.R.S32.HI R0, RZ, 0x1f, R96 ;  /* 0x0000001fff007819 */ /* 0x000fc80000011460 */
[----:B------:R-:W-:-:S04]  /*0e00*/  IADD3 R2, P0, PT, R96, R5, RZ ;  /* 0x0000000560027210 */ /* 0x000fc80007f1e0ff */
[----:B------:R-:W-:Y:S02]  /*0e10*/  LEA.HI.X.SX32 R5, R5, R0, 0x1, P0 ;  /* 0x0000000005057211 */ /* 0x000fe400000f0eff */
[----:B------:R-:W-:Y:S02]  /*0e20*/  ISETP.GT.AND P0, PT, R3, R90, PT ;  /* 0x0000005a0300720c */ /* 0x000fe40003f04270 */
[C---:B------:R-:W-:Y:S02]  /*0e30*/  SHF.L.U32 R0, R2.reuse, 0x2, RZ ;  /* 0x0000000202007819 */ /* 0x040fe400000006ff */
[----:B------:R-:W-:Y:S02]  /*0e40*/  SHF.L.U64.HI R5, R2, 0x2, R5 ;  /* 0x0000000202057819 */ /* 0x000fe40000010205 */
[----:B-1----:R-:W-:Y:S02]  /*0e50*/  IADD3 R108, P1, PT, R0, UR10, RZ ;  /* 0x0000000a006c7c10 */ /* 0x002fe4000ff3e0ff */
[----:B------:R-:W-:-:S02]  /*0e60*/  PRMT R3, RZ, 0x5410, RZ ;  /* 0x00005410ff037816 */ /* 0x000fc400000000ff */
[----:B------:R-:W-:Y:S02]  /*0e70*/  IADD3.X R109, PT, PT, R5, UR11, RZ, P1, !PT ;  /* 0x0000000b056d7c10 */ /* 0x000fe40008ffe4ff */
[----:B------:R-:W-:Y:S02]  /*0e80*/  PRMT R5, RZ, 0x5410, RZ ;  /* 0x00005410ff057816 */ /* 0x000fe400000000ff */
[----:B------:R-:W-:Y:S02]  /*0e90*/  PRMT R2, RZ, 0x5410, RZ ;  /* 0x00005410ff027816 */ /* 0x000fe400000000ff */
[----:B------:R-:W-:Y:S02]  /*0ea0*/  PRMT R0, RZ, 0x5410, RZ ;  /* 0x00005410ff007816 */ /* 0x000fe400000000ff */
[----:B------:R-:W-:Y:S02]  /*0eb0*/  MOV R104, R108 ;  /* 0x0000006c00687202 */ /* 0x000fe40000000f00 */
[----:B------:R-:W-:Y:S01]  /*0ec0*/  MOV R105, R109 ;  /* 0x0000006d00697202 */ /* 0x000fe20000000f00 */
[----:B------:R-:W-:Y:S06]  /*0ed0*/  @!P0 BRA `(.L_x_1617) ;  /* 0x0000007400fc8947 */ /* 0x000fec0003800000 */
[----:B------:R-:W-:-:S04]  /*0ee0*/  IMAD.WIDE.U32 R10, R9, 0x100, R10 ;  /* 0x00000100090a7825 */ /* 0x000fc800078e000a */
[----:B------:R-:W-:Y:S01]  /*0ef0*/  HFMA2 R88, -RZ, RZ, 0, 0 ;  /* 0x00000000ff587431 */ /* 0x000fe200000001ff */
[----:B------:R-:W-:Y:S02]  /*0f00*/  VIMNMX R55, PT, PT, R95, UR6, PT ;  /* 0x000000065f377c48 */ /* 0x000fe4000bfe0100 */
[----:B------:R-:W-:Y:S02]  /*0f10*/  PRMT R8, RZ, 0x7610, R8 ;  /* 0x00007610ff087816 */ /* 0x000fe40000000008 */
[----:B------:R-:W-:-:S04]  /*0f20*/  IADD3 R56, P0, PT, R10, 0x2, RZ ;  /* 0x000000020a387810 */ /* 0x000fc80007f1e0ff */
[----:B------:R-:W-:-:S09]  /*0f30*/  IADD3.X R57, PT, PT, RZ, R11, RZ, P0, !PT ;  /* 0x0000000bff397210 */ /* 0x000fd200007fe4ff */
.L_x_1634:
[----:B0-----:R-:W0:Y:S01]  /*0f40*/  LDC R87, c[0x0][0x3ac] ;  /* 0x0000eb00ff577b82 */ /* 0x001e220000000800 */
[----:B------:R-:W-:Y:S02]  /*0f50*/  MOV R110, R108 ;  /* 0x0000006c006e7202 */ /* 0x000fe40000000f00 */
[----:B------:R-:W-:-:S05]  /*0f60*/  MOV R111, R109 ;  /* 0x0000006d006f7202 */ /* 0x000fca0000000f00 */
[----:B------:R-:W2:Y:S01]  /*0f70*/  LDG.E.128.CONSTANT R32, desc[UR8][R110.64] ;  /* 0x000000086e207981 */ /* 0x000ea2000c1e9d00 */
[----:B0-----:R-:W-:-:S05]  /*0f80*/  IMAD.WIDE R18, R87, 0x4, R110 ;  /* 0x0000000457127825 */ /* 0x001fca00078e026e */
[----:B------:R-:W3:Y:S01]  /*0f90*/  LDG.E.128.CONSTANT R36, desc[UR8][R18.64] ;  /* 0x0000000812247981 */ /* 0x000ee2000c1e9d00 */
[----:B------:R-:W-:-:S05]  /*0fa0*/  IMAD.WIDE R10, R87, 0x4, R18 ;  /* 0x00000004570a7825 */ /* 0x000fca00078e0212 */
[----:B------:R0:W4:Y:S01]  /*0fb0*/  LDG.E.128.CONSTANT R40, desc[UR8][R10.64] ;  /* 0x000000080a287981 */ /* 0x000122000c1e9d00 */
[----:B------:R-:W-:-:S05]  /*0fc0*/  IMAD.WIDE R20, R87, 0x4, R10 ;  /* 0x0000000457147825 */ /* 0x000fca00078e020a */
[----:B------:R-:W4:Y:S01]  /*0fd0*/  LDG.E.128.CONSTANT R12, desc[UR8][R20.64] ;  /* 0x00000008140c7981 */ /* 0x000f22000c1e9d00 */
[----:B------:R-:W-:Y:S01]  /*0fe0*/  ISETP.NE.AND P0, PT, R90, R89, PT ;  /* 0x000000595a00720c */ /* 0x000fe20003f05270 */
[----:B------:R-:W-:-:S04]  /*0ff0*/  IMAD.WIDE R16, R87, 0x4, R20 ;  /* 0x0000000457107825 */ /* 0x000fc800078e0214 */
[C---:B------:R-:W-:Y:S02]  /*1000*/  IMAD.WIDE R22, R87.reuse, 0x4, R16 ;  /* 0x0000000457167825 */ /* 0x040fe400078e0210 */
[----:B------:R-:W5:Y:S06]  /*1010*/  LDG.E.128.CONSTANT R16, desc[UR8][R16.64] ;  /* 0x0000000810107981 */ /* 0x000f6c000c1e9d00 */
[----:B------:R-:W-:Y:S01]  /*1020*/  @!P0 LEA R60, R88, R1, 0x3 ;  /* 0x00000001583c8211 */ /* 0x000fe200078e18ff */
[C---:B------:R-:W-:Y:S01]  /*1030*/  IMAD.WIDE R24, R87.reuse, 0x4, R22 ;  /* 0x0000000457187825 */ /* 0x040fe200078e0216 */
[----:B-1----:R1:W5:Y:S04]  /*1040*/  @!P0 LDG.E.U16.CONSTANT R53, desc[UR8][R56.64] ;  /* 0x0000000838358981 */ /* 0x002368000c1e9500 */
[----:B------:R-:W4:Y:S01]  /*1050*/  @!P0 LDL.64 R60, [R60+0x8] ;  /* 0x000008003c3c8983 */ /* 0x000f220000100a00 */
[----:B------:R-:W-:-:S03]  /*1060*/  IMAD.WIDE R108, R87, 0x4, R24 ;  /* 0x00000004576c7825 */ /* 0x000fc600078e0218 */
[----:B------:R-:W5:Y:S04]  /*1070*/  LDG.E.128.CONSTANT R20, desc[UR8][R22.64] ;  /* 0x0000000816147981 */ /* 0x000f68000c1e9d00 */
[----:B------:R-:W5:Y:S04]  /*1080*/  LDG.E.128.CONSTANT R24, desc[UR8][R24.64] ;  /* 0x0000000818187981 */ /* 0x000f68000c1e9d00 */
[----:B------:R1:W5:Y:S01]  /*1090*/  LDG.E.128.CONSTANT R28, desc[UR8][R108.64] ;  /* 0x000000086c1c7981 */ /* 0x000362000c1e9d00 */
[----:B------:R-:W-:Y:S02]  /*10a0*/  ISETP.NE.AND P1, PT, R94, RZ, PT ;  /* 0x000000ff5e00720c */ /* 0x000fe40003f25270 */
[----:B------:R-:W-:-:S02]  /*10b0*/  ISETP.NE.AND P2, PT, R93, RZ, PT ;  /* 0x000000ff5d00720c */ /* 0x000fc40003f45270 */
[----:B------:R-:W-:Y:S02]  /*10c0*/  ISETP.NE.AND P3, PT, R92, RZ, PT ;  /* 0x000000ff5c00720c */ /* 0x000fe40003f65270 */
[C---:B--2---:R-:W-:Y:S02]  /*10d0*/  LOP3.LUT R9, R32.reuse, 0xff, RZ, 0xc0, !PT ;  /* 0x000000ff20097812 */ /* 0x044fe400078ec0ff */
[----:B------:R-:W-:Y:S02]  /*10e0*/  LEA.HI R49, R35, 0xffffff80, RZ, 0x8 ;  /* 0xffffff8023317811 */ /* 0x000fe400078f40ff */
[----:B------:R-:W-:Y:S02]  /*10f0*/  IADD3 R9, PT, PT, R9, -0x80, RZ ;  /* 0xffffff8009097810 */ /* 0x000fe40007ffe0ff */
[----:B------:R-:W-:Y:S02]  /*1100*/  LEA.HI R52, R32, 0xffffff80, RZ, 0x8 ;  /* 0xffffff8020347811 */ /* 0x000fe400078f40ff */
[----:B------:R2:W1:Y:S01]  /*1110*/  I2F.F16 R48, R9 ;  /* 0x0000000900307306 */ /* 0x0004620000200c00 */
[----:B0-----:R-:W-:-:S02]  /*1120*/  LOP3.LUT R11, R34, 0xff, RZ, 0xc0, !PT ;  /* 0x000000ff220b7812 */ /* 0x001fc400078ec0ff */
[----:B--2---:R-:W-:Y:S02]  /*1130*/  SHF.R.U32.HI R9, RZ, 0x8, R32 ;  /* 0x00000008ff097819 */ /* 0x004fe40000011620 */
[----:B---3--:R-:W-:Y:S02]  /*1140*/  LEA.HI R62, R39, 0xffffff80, RZ, 0x8 ;  /* 0xffffff80273e7811 */ /* 0x008fe400078f40ff */
[----:B------:R-:W-:Y:S02]  /*1150*/  LOP3.LUT R54, R9, 0xff, RZ, 0xc0, !PT ;  /* 0x000000ff09367812 */ /* 0x000fe400078ec0ff */
[----:B------:R-:W-:Y:S01]  /*1160*/  IADD3 R46, PT, PT, R11, -0x80, RZ ;  /* 0xffffff800b2e7810 */ /* 0x000fe20007ffe0ff */
[----:B------:R0:W2:Y:S01]  /*1170*/  I2F.F16 R9, R62 ;  /* 0x0000003e00097306 */ /* 0x0000a20000200c00 */
[----:B------:R-:W-:Y:S02]  /*1180*/  LOP3.LUT R11, R35, 0xff, RZ, 0xc0, !PT ;  /* 0x000000ff230b7812 */ /* 0x000fe400078ec0ff */
[----:B0-----:R-:W-:-:S02]  /*1190*/  SHF.R.U32.HI R62, RZ, 0x8, R35 ;  /* 0x00000008ff3e7819 */ /* 0x001fc40000011623 */
[----:B------:R-:W-:-:S04]  /*11a0*/  SHF.R.U32.HI R35, RZ, 0x10, R35 ;  /* 0x00000010ff237819 */ /* 0x000fc80000011623 */
[----:B------:R-:W-:-:S04]  /*11b0*/  LOP3.LUT R35, R35, 0xff, RZ, 0xc0, !PT ;  /* 0x000000ff23237812 */ /* 0x000fc800078ec0ff */
[----:B------:R-:W-:Y:S02]  /*11c0*/  IADD3 R69, PT, PT, R35, -0x80, RZ ;  /* 0xffffff8023457810 */ /* 0x000fe40007ffe0ff */
[----:B------:R-:W-:-:S04]  /*11d0*/  LOP3.LUT R35, R36, 0xff, RZ, 0xc0, !PT ;  /* 0x000000ff24237812 */ /* 0x000fc800078ec0ff */
[----:B------:R-:W-:Y:S02]  /*11e0*/  IADD3 R35, PT, PT, R35, -0x80, RZ ;  /* 0xffffff8023237810 */ /* 0x000fe40007ffe0ff */
[----:B------:R-:W-:Y:S02]  /*11f0*/  LOP3.LUT R62, R62, 0xff, RZ, 0xc0, !PT ;  /* 0x000000ff3e3e7812 */ /* 0x000fe400078ec0ff */
[----:B------:R0:W3:Y:S01]  /*1200*/  I2F.F16 R68, R35 ;  /* 0x0000002300447306 */ /* 0x0000e20000200c00 */
[----:B------:R-:W-:Y:S02]  /*1210*/  LEA.HI R44, R36, 0xffffff80, RZ, 0x8 ;  /* 0xffffff80242c7811 */ /* 0x000fe400078f40ff */
[----:B------:R-:W-:Y:S02]  /*1220*/  IADD3 R70, PT, PT, R62, -0x80, RZ ;  /* 0xffffff803e467810 */ /* 0x000fe40007ffe0ff */
[----:B------:R-:W-:Y:S02]  /*1230*/  LOP3.LUT R62, R37, 0xff, RZ, 0xc0, !PT ;  /* 0x000000ff253e7812 */ /* 0x000fe400078ec0ff */
[----:B0-----:R-:W-:-:S02]  /*1240*/  SHF.R.U32.HI R35, RZ, 0x8, R36 ;  /* 0x00000008ff237819 */ /* 0x001fc40000011624 */
[----:B------:R-:W-:Y:S02]  /*1250*/  SHF.R.U32.HI R36, RZ, 0x10, R36 ;  /* 0x00000010ff247819 */ /* 0x000fe40000011624 */
[----:B------:R-:W-:Y:S02]  /*1260*/  LOP3.LUT R71, R35, 0xff, RZ, 0xc0, !PT ;  /* 0x000000ff23477812 */ /* 0x000fe400078ec0ff */
[----:B------:R-:W-:Y:S02]  /*1270*/  IADD3 R62, PT, PT, R62, -0x80, RZ ;  /* 0xffffff803e3e7810 */ /* 0x000fe40007ffe0ff */
[----:B------:R-:W-:Y:S02]  /*1280*/  LOP3.LUT R36, R36, 0xff, RZ, 0xc0, !PT ;  /* 0x000000ff24247812 */ /* 0x000fe400078ec0ff */
[----:B------:R-:W-:Y:S02]  /*1290*/  IADD3 R72, PT, PT, R71, -0x80, RZ ;  /* 0xffffff8047487810 */ /* 0x000fe40007ffe0ff */
[----:B----4-:R-:W-:-:S02]  /*12a0*/  LEA.HI R73, R42, 0xffffff80, RZ, 0x8 ;  /* 0xffffff802a497811 */ /* 0x010fc400078f40ff */
[--C-:B------:R-:W-:Y:S01]  /*12b0*/  SHF.R.U32.HI R71, RZ, 0x8, R37.reuse ;  /* 0x00000008ff477819 */ /* 0x100fe20000011625 */
[----:B------:R-:W0:Y:S01]  /*12c0*/  I2F.F16 R67, R62 ;  /* 0x0000003e00437306 */ /* 0x000e220000200c00 */
[----:B------:R-:W-:Y:S02]  /*12d0*/  IADD3 R36, PT, PT, R36, -0x80, RZ ;  /* 0xffffff8024247810 */ /* 0x000fe40007ffe0ff */
[----:B------:R-:W-:Y:S02]  /*12e0*/  IADD3 R45, PT, PT, R11, -0x80, RZ ;  /* 0xffffff800b2d7810 */ /* 0x000fe40007ffe0ff */
[----:B------:R-:W-:Y:S02]  /*12f0*/  LEA.HI R11, R37, 0xffffff80, RZ, 0x8 ;  /* 0xffffff80250b7811 */ /* 0x000fe400078f40ff */
[----:B------:R-:W-:Y:S01]  /*1300*/  SHF.R.U32.HI R37, RZ, 0x10, R37 ;  /* 0x00000010ff257819 */ /* 0x000fe20000011625 */
[----:B------:R4:W0:Y:S01]  /*1310*/  I2F.F16 R62, R73 ;  /* 0x00000049003e7306 */ /* 0x0008220000200c00 */
[----:B------:R-:W-:-:S02]  /*1320*/  LEA.HI R75, R43, 0xffffff80, RZ, 0x8 ;  /* 0xffffff802b4b7811 */ /* 0x000fc400078f40ff */
[----:B------:R-:W-:Y:S02]  /*1330*/  LOP3.LUT R37, R37, 0xff, RZ, 0xc0, !PT ;  /* 0x000000ff25257812 */ /* 0x000fe400078ec0ff */
[----:B----4-:R-:W-:-:S03]  /*1340*/  LOP3.LUT R73, R71, 0xff, RZ, 0xc0, !PT ;  /* 0x000000ff47497812 */ /* 0x010fc600078ec0ff */
[----:B------:R4:W0:Y:S01]  /*1350*/  I2F.F16 R71, R36 ;  /* 0x0000002400477306 */ /* 0x0008220000200c00 */
[----:B------:R-:W-:Y:S02]  /*1360*/  IADD3 R74, PT, PT, R73, -0x80, RZ ;  /* 0xffffff80494a7810 */ /* 0x000fe40007ffe0ff */
[----:B------:R-:W-:Y:S02]  /*1370*/  SHF.R.U32.HI R73, RZ, 0x8, R38 ;  /* 0x00000008ff497819 */ /* 0x000fe40000011626 */
[----:B----4-:R-:W-:Y:S02]  /*1380*/  LOP3.LUT R36, R40, 0xff, RZ, 0xc0, !PT ;  /* 0x000000ff28247812 */ /* 0x010fe400078ec0ff */
[----:B------:R-:W-:Y:S02]  /*1390*/  IADD3 R37, PT, PT, R37, -0x80, RZ ;  /* 0xffffff8025257810 */ /* 0x000fe40007ffe0ff */
[----:B------:R-:W-:Y:S01]  /*13a0*/  IADD3 R36, PT, PT, R36, -0x80, RZ ;  /* 0xffffff8024247810 */ /* 0x000fe20007ffe0ff */
[----:B------:R4:W0:Y:S01]  /*13b0*/  I2F.F16 R35, R75 ;  /* 0x0000004b00237306 */ /* 0x0008220000200c00 */
[----:B------:R-:W-:-:S02]  /*13c0*/  LEA.HI R59, R38, 0xffffff80, RZ, 0x8 ;  /* 0xffffff80263b7811 */ /* 0x000fc400078f40ff */
[----:B------:R-:W-:Y:S02]  /*13d0*/  LOP3.LUT R63, R38, 0xff, RZ, 0xc0, !PT ;  /* 0x000000ff263f7812 */ /* 0x000fe400078ec0ff */
[----:B------:R-:W-:-:S03]  /*13e0*/  SHF.R.U32.HI R38, RZ, 0x10, R38 ;  /* 0x00000010ff267819 */ /* 0x000fc60000011626 */
[----:B------:R1:W0:Y:S01]  /*13f0*/  I2F.F16 R82, R36 ;  /* 0x0000002400527306 */ /* 0x0002220000200c00 */
[----:B----4-:R-:W-:Y:S02]  /*1400*/  LOP3.LUT R75, R73, 0xff, RZ, 0xc0, !PT ;  /* 0x000000ff494b7812 */ /* 0x010fe400078ec0ff */
[----:B------:R-:W-:-:S05]  /*1410*/  LEA.HI R64, R40, 0xffffff80, RZ, 0x8 ;  /* 0xffffff8028407811 */ /* 0x000fca00078f40ff */
[----:B------:R4:W0:Y:S01]  /*1420*/  I2F.F16 R73, R37 ;  /* 0x0000002500497306 */ /* 0x0008220000200c00 */
[--C-:B-1----:R-:W-:Y:S02]  /*1430*/  SHF.R.U32.HI R36, RZ, 0x8, R40.reuse ;  /* 0x00000008ff247819 */ /* 0x102fe40000011628 */
[----:B------:R-:W-:Y:S02]  /*1440*/  LOP3.LUT R38, R38, 0xff, RZ, 0xc0, !PT ;  /* 0x000000ff26267812 */ /* 0x000fe400078ec0ff */
[----:B------:R-:W-:Y:S02]  /*1450*/  LOP3.LUT R36, R36, 0xff, RZ, 0xc0, !PT ;  /* 0x000000ff24247812 */ /* 0x000fe400078ec0ff */
[----:B----4-:R-:W-:Y:S02]  /*1460*/  LOP3.LUT R37, R42, 0xff, RZ, 0xc0, !PT ;  /* 0x000000ff2a257812 */ /* 0x010fe400078ec0ff */
[----:B------:R-:W-:Y:S02]  /*1470*/  SHF.R.U32.HI R40, RZ, 0x10, R40 ;  /* 0x00000010ff287819 */ /* 0x000fe40000011628 */
[----:B------:R-:W-:-:S02]  /*1480*/  IADD3 R37, PT, PT, R37, -0x80, RZ ;  /* 0xffffff8025257810 */ /* 0x000fc40007ffe0ff */
[----:B------:R-:W-:Y:S02]  /*1490*/  IADD3 R36, PT, PT, R36, -0x80, RZ ;  /* 0xffffff8024247810 */ /* 0x000fe40007ffe0ff */
[----:B------:R-:W-:Y:S01]  /*14a0*/  LOP3.LUT R10, R33, 0xff, RZ, 0xc0, !PT ;  /* 0x000000ff210a7812 */ /* 0x000fe200078ec0ff */
[----:B------:R1:W4:Y:S01]  /*14b0*/  I2F.F16 R80, R37 ;  /* 0x0000002500507306 */ /* 0x0003220000200c00 */
[----:B------:R-:W-:Y:S02]  /*14c0*/  IADD3 R38, PT, PT, R38, -0x80, RZ ;  /* 0xffffff8026267810 */ /* 0x000fe40007ffe0ff */
[----:B------:R-:W-:Y:S02]  /*14d0*/  LOP3.LUT R76, R41, 0xff, RZ, 0xc0, !PT ;  /* 0x000000ff294c7812 */ /* 0x000fe400078ec0ff */
[----:B------:R-:W-:Y:S02]  /*14e0*/  SHF.R.U32.HI R99, RZ, 0x8, R42 ;  /* 0x00000008ff637819 */ /* 0x000fe4000001162a */
[----:B------:R-:W-:-:S02]  /*14f0*/  IADD3 R10, PT, PT, R10, -0x80, RZ ;  /* 0xffffff800a0a7810 */ /* 0x000fc40007ffe0ff */
[----:B-1----:R-:W-:Y:S01]  /*1500*/  LOP3.LUT R37, R40, 0xff, RZ, 0xc0, !PT ;  /* 0x000000ff28257812 */ /* 0x002fe200078ec0ff */
[----:B------:R1:W0:Y:S01]  /*1510*/  I2F.F16 R83, R38 ;  /* 0x0000002600537306 */ /* 0x0002220000200c00 */
[----:B------:R-:W-:Y:S02]  /*1520*/  IADD3 R66, PT, PT, R63, -0x80, RZ ;  /* 0xffffff803f427810 */ /* 0x000fe40007ffe0ff */
[----:B------:R-:W-:Y:S02]  /*1530*/  LOP3.LUT R63, R39, 0xff, RZ, 0xc0, !PT ;  /* 0x000000ff273f7812 */ /* 0x000fe400078ec0ff */
[----:B------:R-:W-:-:S03]  /*1540*/  IADD3 R76, PT, PT, R76, -0x80, RZ ;  /* 0xffffff804c4c7810 */ /* 0x000fc60007ffe0ff */
[----:B------:R2:W0:Y:S01]  /*1550*/  I2F.F16 R40, R36 ;  /* 0x0000002400287306 */ /* 0x0004220000200c00 */
[----:B-1----:R-:W-:Y:S02]  /*1560*/  SHF.R.U32.HI R38, RZ, 0x8, R41 ;  /* 0x00000008ff267819 */ /* 0x002fe40000011629 */
[----:B------:R-:W-:Y:S02]  /*1570*/  LEA.HI R97, R14, 0xffffff80, RZ, 0x8 ;  /* 0xffffff800e617811 */ /* 0x000fe400078f40ff */
[----:B------:R-:W-:Y:S02]  /*1580*/  LOP3.LUT R99, R99, 0xff, RZ, 0xc0, !PT ;  /* 0x000000ff63637812 */ /* 0x000fe400078ec0ff */
[----:B--2---:R-:W-:Y:S01]  /*1590*/  SHF.R.U32.HI R36, RZ, 0x10, R42 ;  /* 0x00000010ff247819 */ /* 0x004fe2000001162a */
[----:B------:R-:W1:Y:S01]  /*15a0*/  I2F.F16 R47, R10 ;  /* 0x0000000a002f7306 */ /* 0x000e620000200c00 */
[----:B------:R-:W-:Y:S02]  /*15b0*/  IADD3 R75, PT, PT, R75, -0x80, RZ ;  /* 0xffffff804b4b7810 */ /* 0x000fe40007ffe0ff */
[----:B------:R-:W-:-:S02]  /*15c0*/  IADD3 R37, PT, PT, R37, -0x80, RZ ;  /* 0xffffff8025257810 */ /* 0x000fc40007ffe0ff */
[----:B------:R-:W-:Y:S02]  /*15d0*/  LOP3.LUT R36, R36, 0xff, RZ, 0xc0, !PT ;  /* 0x000000ff24247812 */ /* 0x000fe400078ec0ff */
[----:B------:R-:W-:Y:S01]  /*15e0*/  IADD3 R65, PT, PT, R63, -0x80, RZ ;  /* 0xffffff803f417810 */ /* 0x000fe20007ffe0ff */
[----:B------:R2:W0:Y:S01]  /*15f0*/  I2F.F16 R10, R59 ;  /* 0x0000003b000a7306 */ /* 0x0004220000200c00 */
[----:B------:R-:W-:Y:S02]  /*1600*/  LOP3.LUT R38, R38, 0xff, RZ, 0xc0, !PT ;  /* 0x000000ff26267812 */ /* 0x000fe400078ec0ff */
[----:B------:R-:W-:Y:S02]  /*1610*/  LEA.HI R63, R41, 0xffffff80, RZ, 0x8 ;  /* 0xffffff80293f7811 */ /* 0x000fe400078f40ff */
[----:B------:R-:W-:Y:S02]  /*1620*/  LEA.HI R51, R33, 0xffffff80, RZ, 0x8 ;  /* 0xffffff8021337811 */ /* 0x000fe400078f40ff */
[----:B------:R-:W-:Y:S01]  /*1630*/  LEA.HI R50, R34, 0xffffff80, RZ, 0x8 ;  /* 0xffffff8022327811 */ /* 0x000fe200078f40ff */
[----:B------:R-:W0:Y:S01]  /*1640*/  I2F.F16 R81, R76 ;  /* 0x0000004c00517306 */ /* 0x000e220000200c00 */
[----:B------:R-:W-:-:S02]  /*1650*/  SHF.R.U32.HI R58, RZ, 0x8, R33 ;  /* 0x00000008ff3a7819 */ /* 0x000fc40000011621 */
[----:B--2---:R-:W-:Y:S02]  /*1660*/  SHF.R.U32.HI R59, RZ, 0x8, R34 ;  /* 0x00000008ff3b7819 */ /* 0x004fe40000011622 */
[----:B------:R-:W-:Y:S02]  /*1670*/  SHF.R.U32.HI R41, RZ, 0x10, R41 ;  /* 0x00000010ff297819 */ /* 0x000fe40000011629 */
[----:B------:R-:W-:Y:S01]  /*1680*/  IADD3 R42, PT, PT, R99, -0x80, RZ ;  /* 0xffffff80632a7810 */ /* 0x000fe20007ffe0ff */
[----:B------:R-:W2:Y:S01]  /*1690*/  I2F.F16 R76, R97 ;  /* 0x00000061004c7306 */ /* 0x000ea20000200c00 */
[----:B------:R-:W-:Y:S02]  /*16a0*/  SHF.R.U32.HI R32, RZ, 0x10, R32 ;  /* 0x00000010ff207819 */ /* 0x000fe40000011620 */
[----:B------:R-:W-:Y:S02]  /*16b0*/  SHF.R.U32.HI R33, RZ, 0x10, R33 ;  /* 0x00000010ff217819 */ /* 0x000fe40000011621 */
[----:B------:R-:W-:-:S02]  /*16c0*/  SHF.R.U32.HI R34, RZ, 0x10, R34 ;  /* 0x00000010ff227819 */ /* 0x000fc40000011622 */
[----:B------:R-:W-:Y:S01]  /*16d0*/  IADD3 R99, PT, PT, R36, -0x80, RZ ;  /* 0xffffff8024637810 */ /* 0x000fe20007ffe0ff */
[----:B------:R3:W0:Y:S01]  /*16e0*/  I2F.F16 R84, R75 ;  /* 0x0000004b00547306 */ /* 0x0006220000200c00 */
[----:B------:R-:W-:Y:S02]  /*16f0*/  IADD3 R38, PT, PT, R38, -0x80, RZ ;  /* 0xffffff8026267810 */ /* 0x000fe40007ffe0ff */
[--C-:B------:R-:W-:Y:S02]  /*1700*/  SHF.R.U32.HI R36, RZ, 0x8, R39.reuse ;  /* 0x00000008ff247819 */ /* 0x100fe40000011627 */
[----:B------:R-:W-:-:S03]  /*1710*/  SHF.R.U32.HI R39, RZ, 0x10, R39 ;  /* 0x00000010ff277819 */ /* 0x000fc60000011627 */
[----:B------:R4:W0:Y:S01]  /*1720*/  I2F.F16 R97, R37 ;  /* 0x0000002500617306 */ /* 0x0008220000200c00 */
[----:B---3--:R-:W-:Y:S02]  /*1730*/  LOP3.LUT R75, R43, 0xff, RZ, 0xc0, !PT ;  /* 0x000000ff2b4b7812 */ /* 0x008fe400078ec0ff */
[----:B------:R-:W-:Y:S02]  /*1740*/  LOP3.LUT R32, R32, 0xff, RZ, 0xc0, !PT ;  /* 0x000000ff20207812 */ /* 0x000fe400078ec0ff */
[----:B------:R-:W-:Y:S02]  /*1750*/  LOP3.LUT R58, R58, 0xff, RZ, 0xc0, !PT ;  /* 0x000000ff3a3a7812 */ /* 0x000fe400078ec0ff */
[--C-:B----4-:R-:W-:Y:S02]  /*1760*/  SHF.R.U32.HI R37, RZ, 0x8, R43.reuse ;  /* 0x00000008ff257819 */ /* 0x110fe4000001162b */
[----:B------:R-:W-:Y:S02]  /*1770*/  SHF.R.U32.HI R43, RZ, 0x10, R43 ;  /* 0x00000010ff2b7819 */ /* 0x000fe4000001162b */
[----:B------:R-:W-:-:S02]  /*1780*/  LOP3.LUT R33, R33, 0xff, RZ, 0xc0, !PT ;  /* 0x000000ff21217812 */ /* 0x000fc400078ec0ff */
[----:B------:R-:W-:Y:S02]  /*1790*/  LOP3.LUT R59, R59, 0xff, RZ, 0xc0, !PT ;  /* 0x000000ff3b3b7812 */ /* 0x000fe400078ec0ff */
[----:B------:R-:W-:Y:S02]  /*17a0*/  LOP3.LUT R34, R34, 0xff, RZ, 0xc0, !PT ;  /* 0x000000ff22227812 */ /* 0x000fe400078ec0ff */
[----:B------:R-:W-:Y:S02]  /*17b0*/  LOP3.LUT R98, R41, 0xff, RZ, 0xc0, !PT ;  /* 0x000000ff29627812 */ /* 0x000fe400078ec0ff */
[----:B------:R3:W4:Y:S01]  /*17c0*/  I2F.F16 R41, R38 ;  /* 0x0000002600297306 */ /* 0x0007220000200c00 */
[----:B------:R-:W-:Y:S02]  /*17d0*/  LOP3.LUT R37, R37, 0xff, RZ, 0xc0, !PT ;  /* 0x000000ff25257812 */ /* 0x000fe400078ec0ff */
[----:B------:R-:W-:Y:S02]  /*17e0*/  LOP3.LUT R36, R36, 0xff, RZ, 0xc0, !PT ;  /* 0x000000ff24247812 */ /* 0x000fe400078ec0ff */
[----:B------:R-:W-:-:S02]  /*17f0*/  LOP3.LUT R39, R39, 0xff, RZ, 0xc0, !PT ;  /* 0x000000ff27277812 */ /* 0x000fc400078ec0ff */
[----:B------:R-:W-:Y:S02]  /*1800*/  IADD3 R79, PT, PT, R75, -0x80, RZ ;  /* 0xffffff804b4f7810 */ /* 0x000fe40007ffe0ff */
[----:B---3--:R-:W-:Y:S02]  /*1810*/  LOP3.LUT R38, R43, 0xff, RZ, 0xc0, !PT ;  /* 0x000000ff2b267812 */ /* 0x008fe400078ec0ff */
[----:B------:R-:W-:Y:S02]  /*1820*/  IADD3 R54, PT, PT, R54, -0x80, RZ ;  /* 0xffffff8036367810 */ /* 0x000fe40007ffe0ff */
[----:B------:R-:W-:Y:S02]  /*1830*/  IADD3 R32, PT, PT, R32, -0x80, RZ ;  /* 0xffffff8020207810 */ /* 0x000fe40007ffe0ff */
[----:B------:R-:W-:Y:S02]  /*1840*/  IADD3 R58, PT, PT, R58, -0x80, RZ ;  /* 0xffffff803a3a7810 */ /* 0x000fe40007ffe0ff */
[----:B------:R-:W-:-:S02]  /*1850*/  IADD3 R33, PT, PT, R33, -0x80, RZ ;  /* 0xffffff8021217810 */ /* 0x000fc40007ffe0ff */
[----:B------:R-:W-:Y:S02]  /*1860*/  IADD3 R59, PT, PT, R59, -0x80, RZ ;  /* 0xffffff803b3b7810 */ /* 0x000fe40007ffe0ff */
[----:B------:R-:W-:Y:S02]  /*1870*/  IADD3 R34, PT, PT, R34, -0x80, RZ ;  /* 0xffffff8022227810 */ /* 0x000fe40007ffe0ff */
[----:B------:R-:W-:Y:S02]  /*1880*/  LEA.HI R78, R12, 0xffffff80, RZ, 0x8 ;  /* 0xffffff800c4e7811 */ /* 0x000fe400078f40ff */
[----:B------:R-:W-:Y:S02]  /*1890*/  LEA.HI R77, R13, 0xffffff80, RZ, 0x8 ;  /* 0xffffff800d4d7811 */ /* 0x000fe400078f40ff */
[----:B------:R-:W-:Y:S02]  /*18a0*/  LEA.HI R75, R15, 0xffffff80, RZ, 0x8 ;  /* 0xffffff800f4b7811 */ /* 0x000fe400078f40ff */
[----:B------:R-:W-:-:S02]  /*18b0*/  IADD3 R98, PT, PT, R98, -0x80, RZ ;  /* 0xffffff8062627810 */ /* 0x000fc40007ffe0ff */
[----:B------:R-:W-:Y:S02]  /*18c0*/  IADD3 R37, PT, PT, R37, -0x80, RZ ;  /* 0xffffff8025257810 */ /* 0x000fe40007ffe0ff */
[----:B------:R-:W-:Y:S02]  /*18d0*/  IADD3 R38, PT, PT, R38, -0x80, RZ ;  /* 0xffffff8026267810 */ /* 0x000fe40007ffe0ff */
[----:B------:R-:W-:Y:S02]  /*18e0*/  IADD3 R36, PT, PT, R36, -0x80, RZ ;  /* 0xffffff8024247810 */ /* 0x000fe40007ffe0ff */
[----:B------:R-:W-:Y:S01]  /*18f0*/  IADD3 R39, PT, PT, R39, -0x80, RZ ;  /* 0xffffff8027277810 */ /* 0x000fe20007ffe0ff */
[----:B------:R-:W3:Y:S08]  /*1900*/  I2F.F16 R52, R52 ;  /* 0x0000003400347306 */ /* 0x000ef00000200c00 */
[----:B------:R-:W0:Y:S08]  /*1910*/  I2F.F16 R51, R51 ;  /* 0x0000003300337306 */ /* 0x000e300000200c00 */
        /* <DEDUP_REMOVED lines=27> */
[----:B------:R0:W0:Y:S08]  /*1ad0*/  I2F.F16 R43, R37 ;  /* 0x00000025002b7306 */ /* 0x0000300000200c00 */
[----:B------:R0:W0:Y:S08]  /*1ae0*/  I2F.F16 R100, R38 ;  /* 0x0000002600647306 */ /* 0x0000300000200c00 */
[----:B------:R0:W0:Y:S08]  /*1af0*/  I2F.F16 R112, R36 ;  /* 0x0000002400707306 */ /* 0x0000300000200c00 */
[----:B------:R0:W0:Y:S01]  /*1b00*/  I2F.F16 R113, R39 ;  /* 0x0000002700717306 */ /* 0x0000220000200c00 */
[----:B------:R-:W-:-:S02]  /*1b10*/  @!P0 PRMT R86, R60, 0x7610, R86 ;  /* 0x000076103c568816 */ /* 0x000fc40000000056 */
[----:B------:R-:W-:Y:S02]  /*1b20*/  LOP3.LUT R107, R12, 0xff, RZ, 0xc0, !PT ;  /* 0x000000ff0c6b7812 */ /* 0x000fe400078ec0ff */
[----:B------:R-:W-:Y:S02]  /*1b30*/  @!P0 PRMT R85, R61, 0x7610, R85 ;  /* 0x000076103d558816 */ /* 0x000fe40000000055 */
[----:B------:R-:W-:Y:S02]  /*1b40*/  @!P0 PRMT R86, R86, 0x7610, R60 ;  /* 0x0000761056568816 */ /* 0x000fe4000000003c */
[----:B------:R-:W-:Y:S02]  /*1b50*/  @!P0 PRMT R85, R85, 0x7610, R61 ;  /* 0x0000761055558816 */ /* 0x000fe4000000003d */
[----:B------:R-:W-:Y:S01]  /*1b60*/  IADD3 R107, PT, PT, R107, -0x80, RZ ;  /* 0xffffff806b6b7810 */ /* 0x000fe20007ffe0ff */
[----:B-1234-:R-:W-:Y:S06]  /*1b70*/  @!P1 BRA `(.L_x_1618) ;  /* 0x0000000400689947 */ /* 0x01efec0003800000 */
[----:B0-----:R-:W0:Y:S01]  /*1b80*/  LDS.64 R36, [UR4] ;  /* 0x00000004ff247984 */ /* 0x001e220008000a00 */
[----:B------:R-:W-:Y:S02]  /*1b90*/  HADD2.F32 R60, -RZ, R48.H0_H0 ;  /* 0x20000030ff3c7230 */ /* 0x000fe40000004100 */
[----:B------:R-:W-:Y:S01]  /*1ba0*/  HADD2.F32 R106, -RZ, R47.H0_H0 ;  /* 0x2000002fff6a7230 */ /* 0x000fe20000004100 */
[----:B------:R-:W1:Y:S01]  /*1bb0*/  LDS.64 R38, [UR4+0x8] ;  /* 0x00000804ff267984 */ /* 0x000e620008000a00 */
[----:B------:R-:W-:Y:S02]  /*1bc0*/  HADD2.F32 R101, -RZ, R54.H0_H0 ;  /* 0x20000036ff657230 */ /* 0x000fe40000004100 */
[----:B------:R-:W-:Y:S02]  /*1bd0*/  HADD2.F32 R103, -RZ, R58.H0_H0 ;  /* 0x2000003aff677230 */ /* 0x000fe40000004100 */
[----:B------:R-:W-:Y:S02]  /*1be0*/  HADD2.F32 R102, -RZ, R46.H0_H0 ;  /* 0x2000002eff667230 */ /* 0x000fe40000004100 */
[----:B------:R-:W-:-:S02]  /*1bf0*/  HADD2.F32 R104, -RZ, R45.H0_H0 ;  /* 0x2000002dff687230 */ /* 0x000fc40000004100 */
[----:B------:R-:W-:Y:S02]  /*1c00*/  HADD2.F32 R114, -RZ, R49.H0_H0 ;  /* 0x20000031ff727230 */ /* 0x000fe40000004100 */
[--C-:B0-----:R-:W-:Y:S02]  /*1c10*/  HADD2.F32 R61, -RZ, R36.reuse.H0_H0 ;  /* 0x20000024ff3d7230 */ /* 0x101fe40000004100 */
[----:B------:R-:W-:-:S03]  /*1c20*/  HADD2.F32 R36, -RZ, R36.H1_H1 ;  /* 0x30000024ff247230 */ /* 0x000fc60000004100 */
[----:B------:R-:W-:Y:S01]  /*1c30*/  FFMA.FTZ R60, R60, R61, RZ ;  /* 0x0000003d3c3c7223 */ /* 0x000fe200000100ff */
[C---:B------:R-:W-:Y:S01]  /*1c40*/  FFMA.FTZ R105, R61.reuse, R106, RZ ;  /* 0x0000006a3d697223 */ /* 0x040fe200000100ff */
[C---:B------:R-:W-:Y:S01]  /*1c50*/  FFMA.FTZ R115, R61.reuse, R102, RZ ;  /* 0x000000663d737223 */ /* 0x040fe200000100ff */
[----:B------:R-:W-:Y:S01]  /*1c60*/  FFMA.FTZ R104, R61, R104, RZ ;  /* 0x000000683d687223 */ /* 0x000fe200000100ff */
[----:B------:R-:W-:Y:S01]  /*1c70*/  FFMA.FTZ R101, R101, R36, R60 ;  /* 0x0000002465657223 */ /* 0x000fe2000001003c */
[----:B------:R-:W-:Y:S01]  /*1c80*/  FFMA.FTZ R103, R36, R103, R105 ;  /* 0x0000006724677223 */ /* 0x000fe20000010069 */
[----:B------:R-:W-:Y:S02]  /*1c90*/  HADD2.F32 R61, -RZ, R59.H0_H0 ;  /* 0x2000003bff3d7230 */ /* 0x000fe40000004100 */
[----:B------:R-:W-:Y:S02]  /*1ca0*/  HADD2.F32 R102, -RZ, R32.H0_H0 ;  /* 0x20000020ff667230 */ /* 0x000fe40000004100 */
[----:B------:R-:W-:-:S02]  /*1cb0*/  HADD2.F32 R105, -RZ, R70.H0_H0 ;  /* 0x20000046ff697230 */ /* 0x000fc40000004100 */
[C---:B------:R-:W-:Y:S01]  /*1cc0*/  FFMA.FTZ R115, R36.reuse, R61, R115 ;  /* 0x0000003d24737223 */ /* 0x040fe20000010073 */
[--C-:B------:R-:W-:Y:S02]  /*1cd0*/  HADD2.F32 R60, -RZ, R37.reuse.H0_H0 ;  /* 0x20000025ff3c7230 */ /* 0x100fe40000004100 */
[----:B------:R-:W-:Y:S02]  /*1ce0*/  HADD2.F32 R37, -RZ, R37.H1_H1 ;  /* 0x30000025ff257230 */ /* 0x000fe40000004100 */
[----:B------:R-:W-:Y:S01]  /*1cf0*/  FFMA.FTZ R105, R36, R105, R104 ;  /* 0x0000006924697223 */ /* 0x000fe20000010068 */
[----:B------:R-:W-:Y:S02]  /*1d00*/  HADD2.F32 R61, -RZ, R33.H0_H0 ;  /* 0x20000021ff3d7230 */ /* 0x000fe40000004100 */
[----:B------:R-:W-:Y:S01]  /*1d10*/  FFMA.FTZ R101, R102, R60, R101 ;  /* 0x0000003c66657223 */ /* 0x000fe20000010065 */
[----:B------:R-:W-:Y:S02]  /*1d20*/  HADD2.F32 R102, -RZ, R34.H0_H0 ;  /* 0x20000022ff667230 */ /* 0x000fe40000004100 */
[----:B------:R-:W-:-:S02]  /*1d30*/  HADD2.F32 R106, -RZ, R69.H0_H0 ;  /* 0x20000045ff6a7230 */ /* 0x000fc40000004100 */
[C---:B------:R-:W-:Y:S01]  /*1d40*/  FFMA.FTZ R104, R60.reuse, R61, R103 ;  /* 0x0000003d3c687223 */ /* 0x040fe20000010067 */
[----:B------:R-:W-:Y:S02]  /*1d50*/  HADD2.F32 R36, -RZ, R52.H0_H0 ;  /* 0x20000034ff247230 */ /* 0x000fe40000004100 */
[C---:B------:R-:W-:Y:S01]  /*1d60*/  FFMA.FTZ R115, R60.reuse, R102, R115 ;  /* 0x000000663c737223 */ /* 0x040fe20000010073 */
[----:B------:R-:W-:Y:S02]  /*1d70*/  HADD2.F32 R102, -RZ, R51.H0_H0 ;  /* 0x20000033ff667230 */ /* 0x000fe40000004100 */
[----:B------:R-:W-:Y:S01]  /*1d80*/  FFMA.FTZ R105, R60, R106, R105 ;  /* 0x0000006a3c697223 */ /* 0x000fe20000010069 */
[----:B------:R-:W-:Y:S02]  /*1d90*/  HADD2.F32 R60, -RZ, R68.H0_H0 ;  /* 0x20000044ff3c7230 */ /* 0x000fe40000004100 */
[----:B------:R-:W-:Y:S01]  /*1da0*/  FFMA.FTZ R101, R36, R37, R101 ;  /* 0x0000002524657223 */ /* 0x000fe20000010065 */
[----:B-1----:R-:W-:-:S02]  /*1db0*/  HADD2.F32 R36, -RZ, R38.H0_H0 ;  /* 0x20000026ff247230 */ /* 0x002fc40000004100 */
[C---:B------:R-:W-:Y:S01]  /*1dc0*/  FFMA.FTZ R61, R37.reuse, R102, R104 ;  /* 0x00000066253d7223 */ /* 0x040fe20000010068 */
[----:B------:R-:W-:Y:S02]  /*1dd0*/  HADD2.F32 R106, -RZ, R50.H0_H0 ;  /* 0x20000032ff6a7230 */ /* 0x000fe40000004100 */
[C---:B------:R-:W-:Y:S01]  /*1de0*/  FFMA.FTZ R105, R37.reuse, R114, R105 ;  /* 0x0000007225697223 */ /* 0x040fe20000010069 */
[----:B------:R-:W-:Y:S02]  /*1df0*/  HADD2.F32 R102, -RZ, R66.H0_H0 ;  /* 0x20000042ff667230 */ /* 0x000fe40000004100 */
[----:B------:R-:W-:Y:S01]  /*1e00*/  FFMA.FTZ R60, R60, R36, R101 ;  /* 0x000000243c3c7223 */ /* 0x000fe20000010065 */
[----:B------:R-:W-:Y:S02]  /*1e10*/  HADD2.F32 R101, -RZ, R67.H0_H0 ;  /* 0x20000043ff657230 */ /* 0x000fe40000004100 */
[----:B------:R-:W-:Y:S01]  /*1e20*/  FFMA.FTZ R115, R37, R106, R115 ;  /* 0x0000006a25737223 */ /* 0x000fe20000010073 */
[----:B------:R-:W-:-:S02]  /*1e30*/  HADD2.F32 R104, -RZ, R65.H0_H0 ;  /* 0x20000041ff687230 */ /* 0x000fc40000004100 */
[----:B------:R-:W-:Y:S02]  /*1e40*/  HADD2.F32 R38, -RZ, R38.H1_H1 ;  /* 0x30000026ff267230 */ /* 0x000fe40000004100 */
        /* <DEDUP_REMOVED lines=8> */
[----:B------:R-:W-:Y:S01]  /*1ed0*/  FFMA.FTZ R37, R37, R38, R60 ;  /* 0x0000002625257223 */ /* 0x000fe2000001003c */
[----:B------:R-:W-:Y:S02]  /*1ee0*/  HADD2.F32 R103, -RZ, R84.H0_H0 ;  /* 0x20000054ff677230 */ /* 0x000fe40000004100 */
[----:B------:R-:W-:Y:S02]  /*1ef0*/  HADD2.F32 R105, -RZ, R112.H0_H0 ;  /* 0x20000070ff697230 */ /* 0x000fe40000004100 */
[----:B------:R-:W-:Y:S01]  /*1f00*/  FFMA.FTZ R102, R36, R101, R61 ;  /* 0x0000006524667223 */ /* 0x000fe2000001003d */
[----:B------:R-:W-:Y:S02]  /*1f10*/  HADD2.F32 R60, -RZ, R71.H0_H0 ;  /* 0x20000047ff3c7230 */ /* 0x000fe40000004100 */
[C---:B------:R-:W-:Y:S01]  /*1f20*/  FFMA.FTZ R103, R38.reuse, R103, R115 ;  /* 0x0000006726677223 */ /* 0x040fe20000010073 */
[----:B------:R-:W-:Y:S02]  /*1f30*/  HADD2.F32 R61, -RZ, R83.H0_H0 ;  /* 0x20000053ff3d7230 */ /* 0x000fe40000004100 */
[----:B------:R-:W-:Y:S01]  /*1f40*/  FFMA.FTZ R105, R38, R105, R104 ;  /* 0x0000006926697223 */ /* 0x000fe20000010068 */
[----:B------:R-:W-:-:S02]  /*1f50*/  HADD2.F32 R39, -RZ, R39.H1_H1 ;  /* 0x30000027ff277230 */ /* 0x000fc40000004100 */
[----:B------:R-:W-:Y:S01]  /*1f60*/  FFMA.FTZ R37, R60, R36, R37 ;  /* 0x000000243c257223 */ /* 0x000fe20000010025 */
[----:B------:R-:W-:Y:S02]  /*1f70*/  HADD2.F32 R38, -RZ, R44.H0_H0 ;  /* 0x2000002cff267230 */ /* 0x000fe40000004100 */
[----:B------:R-:W-:Y:S01]  /*1f80*/  FFMA.FTZ R61, R36, R61, R103 ;  /* 0x0000003d243d7223 */ /* 0x000fe20000010067 */
[----:B------:R-:W-:Y:S02]  /*1f90*/  HADD2.F32 R106, -RZ, R113.H0_H0 ;  /* 0x20000071ff6a7230 */ /* 0x000fe40000004100 */
[----:B------:R-:W-:Y:S02]  /*1fa0*/  HADD2.F32 R104, -RZ, R10.H0_H0 ;  /* 0x2000000aff687230 */ /* 0x000fe40000004100 */
[----:B------:R-:W-:Y:S01]  /*1fb0*/  FFMA.FTZ R37, R38, R39, R37 ;  /* 0x0000002726257223 */ /* 0x000fe20000010025 */
[----:B------:R-:W-:Y:S02]  /*1fc0*/  HADD2.F32 R60, -RZ, R11.H0_H0 ;  /* 0x2000000bff3c7230 */ /* 0x000fe40000004100 */
[----:B------:R-:W-:Y:S01]  /*1fd0*/  FFMA.FTZ R106, R36, R106, R105 ;  /* 0x0000006a246a7223 */ /* 0x000fe20000010069 */
[----:B------:R-:W-:-:S02]  /*1fe0*/  HADD2.F32 R38, -RZ, R9.H0_H0 ;  /* 0x20000009ff267230 */ /* 0x000fc40000004100 */
[C---:B------:R-:W-:Y:S01]  /*1ff0*/  FFMA.FTZ R104, R39.reuse, R104, R61 ;  /* 0x0000006827687223 */ /* 0x040fe2000001003d */
[--C-:B------:R-:W-:Y:S02]  /*2000*/  HADD2.F32 R36, -RZ, R86.reuse.H0_H0 ;  /* 0x20000056ff247230 */ /* 0x100fe40000004100 */
[C---:B------:R-:W-:Y:S01]  /*2010*/  FFMA.FTZ R60, R39.reuse, R60, R102 ;  /* 0x0000003c273c7223 */ /* 0x040fe20000010066 */
[----:B------:R-:W-:Y:S02]  /*2020*/  HADD2.F32 R61, -RZ, R86.H1_H1 ;  /* 0x30000056ff3d7230 */ /* 0x000fe40000004100 */
[----:B------:R-:W-:Y:S01]  /*2030*/  FFMA.FTZ R38, R39, R38, R106 ;  /* 0x0000002627267223 */ /* 0x000fe2000001006a */
[--C-:B------:R-:W-:Y:S02]  /*2040*/  HADD2.F32 R101, -RZ, R85.reuse.H0_H0 ;  /* 0x20000055ff657230 */ /* 0x100fe40000004100 */
[----:B------:R-:W-:Y:S01]  /*2050*/  FMUL.FTZ R36, R37, R36 ;  /* 0x0000002425247220 */ /* 0x000fe20000410000 */
[----:B------:R-:W-:-:S02]  /*2060*/  HADD2.F32 R103, -RZ, R85.H1_H1 ;  /* 0x30000055ff677230 */ /* 0x000fc40000004100 */
[----:B------:R-:W-:Y:S01]  /*2070*/  FMUL.FTZ R60, R60, R61 ;  /* 0x0000003d3c3c7220 */ /* 0x000fe20000410000 */
[----:B------:R-:W-:Y:S01]  /*2080*/  FMUL.FTZ R101, R104, R101 ;  /* 0x0000006568657220 */ /* 0x000fe20000410000 */
[----:B------:R-:W-:Y:S01]  /*2090*/  F2FP.F16.F32.PACK_AB R36, RZ, R36 ;  /* 0x00000024ff24723e */ /* 0x000fe200000000ff */
[----:B------:R-:W-:Y:S02]  /*20a0*/  FMUL.FTZ R38, R38, R103 ;  /* 0x0000006726267220 */ /* 0x000fe40000410000 */
[----:B------:R-:W-:Y:S02]  /*20b0*/  F2FP.F16.F32.PACK_AB R60, RZ, R60 ;  /* 0x0000003cff3c723e */ /* 0x000fe400000000ff */
[----:B------:R-:W-:Y:S02]  /*20c0*/  F2FP.F16.F32.PACK_AB R101, RZ, R101 ;  /* 0x00000065ff65723e */ /* 0x000fe400000000ff */
[----:B------:R-:W-:Y:S02]  /*20d0*/  F2FP.F16.F32.PACK_AB R38, RZ, R38 ;  /* 0x00000026ff26723e */ /* 0x000fe400000000ff */
[----:B------:R-:W-:-:S02]  /*20e0*/  PRMT R36, R36, 0x5410, R60 ;  /* 0x0000541024247816 */ /* 0x000fc4000000003c */
[----:B------:R-:W-:-:S03]  /*20f0*/  PRMT R101, R101, 0x5410, R38 ;  /* 0x0000541065657816 */ /* 0x000fc60000000026 */
[----:B------:R-:W-:Y:S02]  /*2100*/  HFMA2 R8, R36, 1, 1, R8 ;  /* 0x3c003c0024087831 */ /* 0x000fe40000000008 */
[----:B------:R-:W-:-:S07]  /*2110*/  HADD2 R7, R101, R7 ;  /* 0x0000000765077230 */ /* 0x000fce0000000000 */
.L_x_1618:
[----:B------:R-:W-:Y:S05]  /*2120*/  @!P2 BRA `(.L_x_1619) ;  /* 0x000000040068a947 */ /* 0x000fea0003800000 */
[----:B0-----:R-:W0:Y:S01]  /*2130*/  LDS.64 R36, [UR4+0x80] ;  /* 0x00008004ff247984 */ /* 0x001e220008000a00 */
        /* <DEDUP_REMOVED lines=10> */
[-C--:B------:R-:W-:Y:S01]  /*21e0*/  FFMA.FTZ R105, R60, R103.reuse, RZ ;  /* 0x000000673c697223 */ /* 0x080fe200000100ff */
[-C--:B------:R-:W-:Y:S01]  /*21f0*/  FFMA.FTZ R61, R61, R103.reuse, RZ ;  /* 0x000000673d3d7223 */ /* 0x080fe200000100ff */
[-C--:B------:R-:W-:Y:S01]  /*2200*/  FFMA.FTZ R101, R101, R103.reuse, RZ ;  /* 0x0000006765657223 */ /* 0x080fe200000100ff */
[----:B------:R-:W-:Y:S01]  /*2210*/  FFMA.FTZ R103, R102, R103, RZ ;  /* 0x0000006766677223 */ /* 0x000fe200000100ff */
[-C--:B------:R-:W-:Y:S01]  /*2220*/  FFMA.FTZ R105, R104, R36.reuse, R105 ;  /* 0x0000002468697223 */ /* 0x080fe20000010069 */
[----:B------:R-:W-:Y:S01]  /*2230*/  FFMA.FTZ R61, R106, R36, R61 ;  /* 0x000000246a3d7223 */ /* 0x000fe2000001003d */
[----:B------:R-:W-:Y:S02]  /*2240*/  HADD2.F32 R104, -RZ, R59.H0_H0 ;  /* 0x2000003bff687230 */ /* 0x000fe40000004100 */
[----:B------:R-:W-:Y:S02]  /*2250*/  HADD2.F32 R106, -RZ, R70.H0_H0 ;  /* 0x20000046ff6a7230 */ /* 0x000fe40000004100 */
[----:B------:R-:W-:-:S02]  /*2260*/  HADD2.F32 R102, -RZ, R32.H0_H0 ;  /* 0x20000020ff667230 */ /* 0x000fc40000004100 */
[-C--:B------:R-:W-:Y:S01]  /*2270*/  FFMA.FTZ R101, R104, R36.reuse, R101 ;  /* 0x0000002468657223 */ /* 0x080fe20000010065 */
[--C-:B------:R-:W-:Y:S02]  /*2280*/  HADD2.F32 R60, -RZ, R37.reuse.H0_H0 ;  /* 0x20000025ff3c7230 */ /* 0x100fe40000004100 */
[----:B------:R-:W-:Y:S01]  /*2290*/  FFMA.FTZ R103, R106, R36, R103 ;  /* 0x000000246a677223 */ /* 0x000fe20000010067 */
[----:B------:R-:W-:Y:S02]  /*22a0*/  HADD2.F32 R104, -RZ, R34.H0_H0 ;  /* 0x20000022ff687230 */ /* 0x000fe40000004100 */
[----:B------:R-:W-:Y:S02]  /*22b0*/  HADD2.F32 R37, -RZ, R37.H1_H1 ;  /* 0x30000025ff257230 */ /* 0x000fe40000004100 */
[-C--:B------:R-:W-:Y:S01]  /*22c0*/  FFMA.FTZ R36, R102, R60.reuse, R105 ;  /* 0x0000003c66247223 */ /* 0x080fe20000010069 */
[----:B------:R-:W-:Y:S02]  /*22d0*/  HADD2.F32 R102, -RZ, R33.H0_H0 ;  /* 0x20000021ff667230 */ /* 0x000fe40000004100 */
[----:B------:R-:W-:Y:S01]  /*22e0*/  FFMA.FTZ R104, R104, R60, R101 ;  /* 0x0000003c68687223 */ /* 0x000fe20000010065 */
[----:B------:R-:W-:-:S02]  /*22f0*/  HADD2.F32 R106, -RZ, R69.H0_H0 ;  /* 0x20000045ff6a7230 */ /* 0x000fc40000004100 */
[----:B------:R-:W-:Y:S02]  /*2300*/  HADD2.F32 R105, -RZ, R52.H0_H0 ;  /* 0x20000034ff697230 */ /* 0x000fe40000004100 */
[-C--:B------:R-:W-:Y:S01]  /*2310*/  FFMA.FTZ R102, R102, R60.reuse, R61 ;  /* 0x0000003c66667223 */ /* 0x080fe2000001003d */
[----:B------:R-:W-:Y:S02]  /*2320*/  HADD2.F32 R101, -RZ, R51.H0_H0 ;  /* 0x20000033ff657230 */ /* 0x000fe40000004100 */
[----:B------:R-:W-:Y:S01]  /*2330*/  FFMA.FTZ R60, R106, R60, R103 ;  /* 0x0000003c6a3c7223 */ /* 0x000fe20000010067 */
[----:B------:R-:W-:Y:S02]  /*2340*/  HADD2.F32 R106, -RZ, R68.H0_H0 ;  /* 0x20000044ff6a7230 */ /* 0x000fe40000004100 */
[-C--:B------:R-:W-:Y:S01]  /*2350*/  FFMA.FTZ R61, R105, R37.reuse, R36 ;  /* 0x00000025693d7223 */ /* 0x080fe20000010024 */
[----:B------:R-:W-:Y:S02]  /*2360*/  HADD2.F32 R103, -RZ, R50.H0_H0 ;  /* 0x20000032ff677230 */ /* 0x000fe40000004100 */
[----:B------:R-:W-:Y:S01]  /*2370*/  FFMA.FTZ R101, R101, R37, R102 ;  /* 0x0000002565657223 */ /* 0x000fe20000010066 */
[----:B-1----:R-:W-:-:S02]  /*2380*/  HADD2.F32 R36, -RZ, R38.H0_H0 ;  /* 0x20000026ff247230 */ /* 0x002fc40000004100 */
[----:B------:R-:W-:Y:S02]  /*2390*/  HADD2.F32 R105, -RZ, R49.H0_H0 ;  /* 0x20000031ff697230 */ /* 0x000fe40000004100 */
[-C--:B------:R-:W-:Y:S01]  /*23a0*/  FFMA.FTZ R103, R103, R37.reuse, R104 ;  /* 0x0000002567677223 */ /* 0x080fe20000010068 */
[----:B------:R-:W-:Y:S02]  /*23b0*/  HADD2.F32 R102, -RZ, R67.H0_H0 ;  /* 0x20000043ff667230 */ /* 0x000fe40000004100 */
[-C--:B------:R-:W-:Y:S01]  /*23c0*/  FFMA.FTZ R61, R106, R36.reuse, R61 ;  /* 0x000000246a3d7223 */ /* 0x080fe2000001003d */
[----:B------:R-:W-:Y:S02]  /*23d0*/  HADD2.F32 R106, -RZ, R66.H0_H0 ;  /* 0x20000042ff6a7230 */ /* 0x000fe40000004100 */
[----:B------:R-:W-:Y:S01]  /*23e0*/  FFMA.FTZ R37, R105, R37, R60 ;  /* 0x0000002569257223 */ /* 0x000fe2000001003c */
[----:B------:R-:W-:Y:S02]  /*23f0*/  HADD2.F32 R38, -RZ, R38.H1_H1 ;  /* 0x30000026ff267230 */ /* 0x000fe40000004100 */
[----:B------:R-:W-:Y:S01]  /*2400*/  FFMA.FTZ R101, R102, R36, R101 ;  /* 0x0000002466657223 */ /* 0x000fe20000010065 */
[----:B------:R-:W-:-:S02]  /*2410*/  HADD2.F32 R104, -RZ, R74.H0_H0 ;  /* 0x2000004aff687230 */ /* 0x000fc40000004100 */
[-C--:B------:R-:W-:Y:S01]  /*2420*/  FFMA.FTZ R103, R106, R36.reuse, R103 ;  /* 0x000000246a677223 */ /* 0x080fe20000010067 */
[----:B------:R-:W-:Y:S02]  /*2430*/  HADD2.F32 R60, -RZ, R72.H0_H0 ;  /* 0x20000048ff3c7230 */ /* 0x000fe40000004100 */
[----:B------:R-:W-:Y:S01]  /*2440*/  FFMA.FTZ R37, R114, R36, R37 ;  /* 0x0000002472257223 */ /* 0x000fe20000010025 */
[----:B------:R-:W-:Y:S02]  /*2450*/  HADD2.F32 R106, -RZ, R112.H0_H0 ;  /* 0x20000070ff6a7230 */ /* 0x000fe40000004100 */
[-C--:B------:R-:W-:Y:S01]  /*2460*/  FFMA.FTZ R101, R104, R38.reuse, R101 ;  /* 0x0000002668657223 */ /* 0x080fe20000010065 */
[----:B------:R-:W-:Y:S02]  /*2470*/  HADD2.F32 R104, -RZ, R84.H0_H0 ;  /* 0x20000054ff687230 */ /* 0x000fe40000004100 */
[----:B------:R-:W-:Y:S01]  /*2480*/  FFMA.FTZ R61, R60, R38, R61 ;  /* 0x000000263c3d7223 */ /* 0x000fe2000001003d */
[----:B------:R-:W-:-:S02]  /*2490*/  HADD2.F32 R60, -RZ, R71.H0_H0 ;  /* 0x20000047ff3c7230 */ /* 0x000fc40000004100 */
[-C--:B------:R-:W-:Y:S01]  /*24a0*/  FFMA.FTZ R37, R106, R38.reuse, R37 ;  /* 0x000000266a257223 */ /* 0x080fe20000010025 */
[----:B------:R-:W-:Y:S02]  /*24b0*/  HADD2.F32 R36, -RZ, R39.H0_H0 ;  /* 0x20000027ff247230 */ /* 0x000fe40000004100 */
        /* <DEDUP_REMOVED lines=8> */
[----:B------:R-:W-:Y:S02]  /*2540*/  HADD2.F32 R101, -RZ, R11.H0_H0 ;  /* 0x2000000bff657230 */ /* 0x000fe40000004100 */
[-C--:B------:R-:W-:Y:S01]  /*2550*/  FFMA.FTZ R102, R102, R36.reuse, R103 ;  /* 0x0000002466667223 */ /* 0x080fe20000010067 */
[----:B------:R-:W-:Y:S02]  /*2560*/  HADD2.F32 R105, -RZ, R10.H0_H0 ;  /* 0x2000000aff697230 */ /* 0x000fe40000004100 */
[----:B------:R-:W-:Y:S01]  /*2570*/  FFMA.FTZ R36, R104, R36, R37 ;  /* 0x0000002468247223 */ /* 0x000fe20000010025 */
[----:B------:R-:W-:Y:S02]  /*2580*/  HADD2.F32 R103, -RZ, R9.H0_H0 ;  /* 0x20000009ff677230 */ /* 0x000fe40000004100 */
[----:B------:R-:W-:Y:S01]  /*2590*/  FFMA.FTZ R38, R61, R39, R38 ;  /* 0x000000273d267223 */ /* 0x000fe20000010026 */
[----:B------:R-:W-:-:S02]  /*25a0*/  HADD2.F32 R37, -RZ, R86.H0_H0 ;  /* 0x20000056ff257230 */ /* 0x000fc40000004100 */
[-C--:B------:R-:W-:Y:S01]  /*25b0*/  FFMA.FTZ R60, R101, R39.reuse, R60 ;  /* 0x00000027653c7223 */ /* 0x080fe2000001003c */
[----:B------:R-:W-:Y:S02]  /*25c0*/  HADD2.F32 R61, -RZ, R86.H1_H1 ;  /* 0x30000056ff3d7230 */ /* 0x000fe40000004100 */
[-C--:B------:R-:W-:Y:S01]  /*25d0*/  FFMA.FTZ R102, R105, R39.reuse, R102 ;  /* 0x0000002769667223 */ /* 0x080fe20000010066 */
[--C-:B------:R-:W-:Y:S02]  /*25e0*/  HADD2.F32 R101, -RZ, R85.reuse.H0_H0 ;  /* 0x20000055ff657230 */ /* 0x100fe40000004100 */
[----:B------:R-:W-:Y:S01]  /*25f0*/  FFMA.FTZ R36, R103, R39, R36 ;  /* 0x0000002767247223 */ /* 0x000fe20000010024 */
[----:B------:R-:W-:Y:S02]  /*2600*/  HADD2.F32 R105, -RZ, R85.H1_H1 ;  /* 0x30000055ff697230 */ /* 0x000fe40000004100 */
[----:B------:R-:W-:Y:S01]  /*2610*/  FMUL.FTZ R38, R37, R38 ;  /* 0x0000002625267220 */ /* 0x000fe20000410000 */
[----:B------:R-:W-:Y:S01]  /*2620*/  FMUL.FTZ R60, R61, R60 ;  /* 0x0000003c3d3c7220 */ /* 0x000fe20000410000 */
[----:B------:R-:W-:Y:S01]  /*2630*/  FMUL.FTZ R102, R101, R102 ;  /* 0x0000006665667220 */ /* 0x000fe20000410000 */
[----:B------:R-:W-:-:S02]  /*2640*/  FMUL.FTZ R36, R105, R36 ;  /* 0x0000002469247220 */ /* 0x000fc40000410000 */
[----:B------:R-:W-:Y:S02]  /*2650*/  F2FP.F16.F32.PACK_AB R38, RZ, R38 ;  /* 0x00000026ff26723e */ /* 0x000fe400000000ff */
[----:B------:R-:W-:Y:S02]  /*2660*/  F2FP.F16.F32.PACK_AB R60, RZ, R60 ;  /* 0x0000003cff3c723e */ /* 0x000fe400000000ff */
[----:B------:R-:W-:Y:S02]  /*2670*/  F2FP.F16.F32.PACK_AB R102, RZ, R102 ;  /* 0x00000066ff66723e */ /* 0x000fe400000000ff */
[----:B------:R-:W-:Y:S02]  /*2680*/  F2FP.F16.F32.PACK_AB R36, RZ, R36 ;  /* 0x00000024ff24723e */ /* 0x000fe400000000ff */
[----:B------:R-:W-:Y:S02]  /*2690*/  PRMT R38, R38, 0x5410, R60 ;  /* 0x0000541026267816 */ /* 0x000fe4000000003c */
[----:B------:R-:W-:-:S03]  /*26a0*/  PRMT R102, R102, 0x5410, R36 ;  /* 0x0000541066667816 */ /* 0x000fc60000000024 */
[----:B------:R-:W-:Y:S02]  /*26b0*/  HFMA2 R6, R38, 1, 1, R6 ;  /* 0x3c003c0026067831 */ /* 0x000fe40000000006 */
[----:B------:R-:W-:-:S07]  /*26c0*/  HADD2 R5, R102, R5 ;  /* 0x0000000566057230 */ /* 0x000fce0000000000 */
.L_x_1619:
        /* <DEDUP_REMOVED lines=91> */
.L_x_1620:
[----:B0-----:R-:W-:Y:S01]  /*2c80*/  LOP3.LUT R36, R13, 0xff, RZ, 0xc0, !PT ;  /* 0x000000ff0d247812 */ /* 0x001fe200078ec0ff */
[----:B------:R-:W0:Y:S01]  /*2c90*/  I2F.F16 R107, R107 ;  /* 0x0000006b006b7306 */ /* 0x000e220000200c00 */
[----:B------:R-:W-:Y:S02]  /*2ca0*/  LOP3.LUT R37, R14, 0xff, RZ, 0xc0, !PT ;  /* 0x000000ff0e257812 */ /* 0x000fe400078ec0ff */
[----:B------:R-:W-:Y:S02]  /*2cb0*/  IADD3 R36, PT, PT, R36, -0x80, RZ ;  /* 0xffffff8024247810 */ /* 0x000fe40007ffe0ff */
[----:B------:R-:W-:Y:S02]  /*2cc0*/  LOP3.LUT R38, R15, 0xff, RZ, 0xc0, !PT ;  /* 0x000000ff0f267812 */ /* 0x000fe400078ec0ff */
[----:B-----5:R-:W-:Y:S01]  /*2cd0*/  LEA.HI R102, R16, 0xffffff80, RZ, 0x8 ;  /* 0xffffff8010667811 */ /* 0x020fe200078f40ff */
[----:B------:R1:W2:Y:S01]  /*2ce0*/  I2F.F16 R60, R36 ;  /* 0x00000024003c7306 */ /* 0x0002a20000200c00 */
[----:B------:R-:W-:-:S02]  /*2cf0*/  LEA.HI R103, R17, 0xffffff80, RZ, 0x8 ;  /* 0xffffff8011677811 */ /* 0x000fc400078f40ff */
[----:B------:R-:W-:Y:S02]  /*2d00*/  LEA.HI R104, R18, 0xffffff80, RZ, 0x8 ;  /* 0xffffff8012687811 */ /* 0x000fe400078f40ff */
[----:B------:R-:W-:Y:S02]  /*2d10*/  LEA.HI R105, R19, 0xffffff80, RZ, 0x8 ;  /* 0xffffff8013697811 */ /* 0x000fe400078f40ff */
[----:B------:R-:W-:Y:S01]  /*2d20*/  IADD3 R37, PT, PT, R37, -0x80, RZ ;  /* 0xffffff8025257810 */ /* 0x000fe20007ffe0ff */
[----:B------:R-:W3:Y:S01]  /*2d30*/  I2F.F16 R102, R102 ;  /* 0x0000006600667306 */ /* 0x000ee20000200c00 */
[----:B-1----:R-:W-:Y:S02]  /*2d40*/  SHF.R.U32.HI R36, RZ, 0x8, R12 ;  /* 0x00000008ff247819 */ /* 0x002fe4000001160c */
[----:B------:R-:W-:Y:S02]  /*2d50*/  IADD3 R38, PT, PT, R38, -0x80, RZ ;  /* 0xffffff8026267810 */ /* 0x000fe40007ffe0ff */
[----:B------:R-:W-:-:S02]  /*2d60*/  LOP3.LUT R36, R36, 0xff, RZ, 0xc0, !PT ;  /* 0x000000ff24247812 */ /* 0x000fc400078ec0ff */
[----:B------:R-:W-:Y:S01]  /*2d70*/  ISETP.NE.AND P4, PT, R91, RZ, PT ;  /* 0x000000ff5b00720c */ /* 0x000fe20003f85270 */
[----:B------:R1:W4:Y:S01]  /*2d80*/  I2F.F16 R61, R37 ;  /* 0x00000025003d7306 */ /* 0x0003220000200c00 */
[----:B------:R-:W-:Y:S02]  /*2d90*/  IADD3 R36, PT, PT, R36, -0x80, RZ ;  /* 0xffffff8024247810 */ /* 0x000fe40007ffe0ff */
[----:B------:R-:W-:-:S04]  /*2da0*/  SHF.R.U32.HI R12, RZ, 0x10, R12 ;  /* 0x00000010ff0c7819 */ /* 0x000fc8000001160c */
[----:B------:R-:W-:Y:S01]  /*2db0*/  LOP3.LUT R12, R12, 0xff, RZ, 0xc0, !PT ;  /* 0x000000ff0c0c7812 */ /* 0x000fe200078ec0ff */
[----:B------:R1:W0:Y:S08]  /*2dc0*/  I2F.F16 R101, R38 ;  /* 0x0000002600657306 */ /* 0x0002300000200c00 */
[----:B------:R-:W0:Y:S08]  /*2dd0*/  I2F.F16 R103, R103 ;  /* 0x0000006700677306 */ /* 0x000e300000200c00 */
[----:B------:R-:W0:Y:S08]  /*2de0*/  I2F.F16 R104, R104 ;  /* 0x0000006800687306 */ /* 0x000e300000200c00 */
[----:B------:R-:W0:Y:S08]  /*2df0*/  I2F.F16 R105, R105 ;  /* 0x0000006900697306 */ /* 0x000e300000200c00 */
[----:B------:R1:W0:Y:S01]  /*2e00*/  I2F.F16 R106, R36 ;  /* 0x00000024006a7306 */ /* 0x0002220000200c00 */
[----:B--234-:R-:W-:Y:S05]  /*2e10*/  @!P4 BRA `(.L_x_1621) ;  /* 0x000000040068c947 */ /* 0x01cfea0003800000 */
[----:B-1----:R-:W1:Y:S01]  /*2e20*/  LDS.64 R36, [UR4+0x180] ;  /* 0x00018004ff247984 */ /* 0x002e620008000a00 */
[----:B------:R-:W-:Y:S02]  /*2e30*/  HADD2.F32 R48, -RZ, R48.H0_H0 ;  /* 0x20000030ff307230 */ /* 0x000fe40000004100 */
[----:B------:R-:W-:Y:S01]  /*2e40*/  HADD2.F32 R47, -RZ, R47.H0_H0 ;  /* 0x2000002fff2f7230 */ /* 0x000fe20000004100 */
[----:B------:R-:W2:Y:S01]  /*2e50*/  LDS.64 R38, [UR4+0x188] ;  /* 0x00018804ff267984 */ /* 0x000ea20008000a00 */
[----:B------:R-:W-:Y:S02]  /*2e60*/  HADD2.F32 R46, -RZ, R46.H0_H0 ;  /* 0x2000002eff2e7230 */ /* 0x000fe40000004100 */
[----:B------:R-:W-:Y:S02]  /*2e70*/  HADD2.F32 R45, -RZ, R45.H0_H0 ;  /* 0x2000002dff2d7230 */ /* 0x000fe40000004100 */
[----:B------:R-:W-:Y:S02]  /*2e80*/  HADD2.F32 R115, -RZ, R54.H0_H0 ;  /* 0x20000036ff737230 */ /* 0x000fe40000004100 */
[----:B------:R-:W-:-:S02]  /*2e90*/  HADD2.F32 R58, -RZ, R58.H0_H0 ;  /* 0x2000003aff3a7230 */ /* 0x000fc40000004100 */
[----:B------:R-:W-:Y:S02]  /*2ea0*/  HADD2.F32 R54, -RZ, R59.H0_H0 ;  /* 0x2000003bff367230 */ /* 0x000fe40000004100 */
[----:B------:R-:W-:Y:S02]  /*2eb0*/  HADD2.F32 R70, -RZ, R70.H0_H0 ;  /* 0x20000046ff467230 */ /* 0x000fe40000004100 */
        /* <DEDUP_REMOVED lines=11> */
[--C-:B-1----:R-:W-:Y:S02]  /*2f70*/  HADD2.F32 R117, -RZ, R36.reuse.H0_H0 ;  /* 0x20000024ff757230 */ /* 0x102fe40000004100 */
[----:B------:R-:W-:-:S03]  /*2f80*/  HADD2.F32 R36, -RZ, R36.H1_H1 ;  /* 0x30000024ff247230 */ /* 0x000fc60000004100 */
[-C--:B------:R-:W-:Y:S01]  /*2f90*/  FFMA.FTZ R48, R48, R117.reuse, RZ ;  /* 0x0000007530307223 */ /* 0x080fe200000100ff */
[-C--:B------:R-:W-:Y:S01]  /*2fa0*/  FFMA.FTZ R119, R47, R117.reuse, RZ ;  /* 0x000000752f777223 */ /* 0x080fe200000100ff */
[-C--:B------:R-:W-:Y:S01]  /*2fb0*/  FFMA.FTZ R47, R46, R117.reuse, RZ ;  /* 0x000000752e2f7223 */ /* 0x080fe200000100ff */
[----:B------:R-:W-:Y:S01]  /*2fc0*/  FFMA.FTZ R117, R45, R117, RZ ;  /* 0x000000752d757223 */ /* 0x000fe200000100ff */
[--C-:B------:R-:W-:Y:S02]  /*2fd0*/  HADD2.F32 R45, -RZ, R37.reuse.H0_H0 ;  /* 0x20000025ff2d7230 */ /* 0x100fe40000004100 */
[-C--:B------:R-:W-:Y:S01]  /*2fe0*/  FFMA.FTZ R48, R115, R36.reuse, R48 ;  /* 0x0000002473307223 */ /* 0x080fe20000010030 */
[-C--:B------:R-:W-:Y:S01]  /*2ff0*/  FFMA.FTZ R46, R58, R36.reuse, R119 ;  /* 0x000000243a2e7223 */ /* 0x080fe20000010077 */
[----:B------:R-:W-:Y:S02]  /*3000*/  HADD2.F32 R115, -RZ, R34.H0_H0 ;  /* 0x20000022ff737230 */ /* 0x000fe40000004100 */
[-C--:B------:R-:W-:Y:S01]  /*3010*/  FFMA.FTZ R32, R54, R36.reuse, R47 ;  /* 0x0000002436207223 */ /* 0x080fe2000001002f */
[----:B------:R-:W-:Y:S01]  /*3020*/  FFMA.FTZ R36, R70, R36, R117 ;  /* 0x0000002446247223 */ /* 0x000fe20000010075 */
[----:B------:R-:W-:Y:S01]  /*3030*/  FFMA.FTZ R46, R33, R45, R46 ;  /* 0x0000002d212e7223 */ /* 0x000fe2000001002e */
[----:B------:R-:W-:-:S02]  /*3040*/  HADD2.F32 R37, -RZ, R37.H1_H1 ;  /* 0x30000025ff257230 */ /* 0x000fc40000004100 */
[-C--:B------:R-:W-:Y:S01]  /*3050*/  FFMA.FTZ R48, R59, R45.reuse, R48 ;  /* 0x0000002d3b307223 */ /* 0x080fe20000010030 */
[----:B------:R-:W-:Y:S02]  /*3060*/  HADD2.F32 R33, -RZ, R52.H0_H0 ;  /* 0x20000034ff217230 */ /* 0x000fe40000004100 */
[-C--:B------:R-:W-:Y:S01]  /*3070*/  FFMA.FTZ R32, R115, R45.reuse, R32 ;  /* 0x0000002d73207223 */ /* 0x080fe20000010020 */
[----:B------:R-:W-:Y:S02]  /*3080*/  HADD2.F32 R47, -RZ, R50.H0_H0 ;  /* 0x20000032ff2f7230 */ /* 0x000fe40000004100 */
[----:B------:R-:W-:Y:S01]  /*3090*/  FFMA.FTZ R36, R69, R45, R36 ;  /* 0x0000002d45247223 */ /* 0x000fe20000010024 */
[-C--:B------:R-:W-:Y:S01]  /*30a0*/  FFMA.FTZ R46, R51, R37.reuse, R46 ;  /* 0x00000025332e7223 */ /* 0x080fe2000001002e */
[-C--:B------:R-:W-:Y:S01]  /*30b0*/  FFMA.FTZ R48, R33, R37.reuse, R48 ;  /* 0x0000002521307223 */ /* 0x080fe20000010030 */
[----:B--2---:R-:W-:Y:S02]  /*30c0*/  HADD2.F32 R33, -RZ, R38.H0_H0 ;  /* 0x20000026ff217230 */ /* 0x004fe40000004100 */
[-C--:B------:R-:W-:Y:S01]  /*30d0*/  FFMA.FTZ R34, R47, R37.reuse, R32 ;  /* 0x000000252f227223 */ /* 0x080fe20000010020 */
[----:B------:R-:W-:Y:S01]  /*30e0*/  FFMA.FTZ R36, R49, R37, R36 ;  /* 0x0000002531247223 */ /* 0x000fe20000010024 */
[----:B------:R-:W-:-:S02]  /*30f0*/  HADD2.F32 R37, -RZ, R68.H0_H0 ;  /* 0x20000044ff257230 */ /* 0x000fc40000004100 */
[----:B------:R-:W-:Y:S02]  /*3100*/  HADD2.F32 R47, -RZ, R66.H0_H0 ;  /* 0x20000042ff2f7230 */ /* 0x000fe40000004100 */
[----:B------:R-:W-:Y:S02]  /*3110*/  HADD2.F32 R45, -RZ, R67.H0_H0 ;  /* 0x20000043ff2d7230 */ /* 0x000fe40000004100 */
[-C--:B------:R-:W-:Y:S01]  /*3120*/  FFMA.FTZ R37, R37, R33.reuse, R48 ;  /* 0x0000002125257223 */ /* 0x080fe20000010030 */
[----:B------:R-:W-:Y:S02]  /*3130*/  HADD2.F32 R38, -RZ, R38.H1_H1 ;  /* 0x30000026ff267230 */ /* 0x000fe40000004100 */
[-C--:B------:R-:W-:Y:S01]  /*3140*/  FFMA.FTZ R47, R47, R33.reuse, R34 ;  /* 0x000000212f2f7223 */ /* 0x080fe20000010022 */
[----:B------:R-:W-:Y:S02]  /*3150*/  HADD2.F32 R32, -RZ, R39.H0_H0 ;  /* 0x20000027ff207230 */ /* 0x000fe40000004100 */
[----:B------:R-:W-:Y:S01]  /*3160*/  FFMA.FTZ R45, R45, R33, R46 ;  /* 0x000000212d2d7223 */ /* 0x000fe2000001002e */
[----:B------:R-:W-:-:S02]  /*3170*/  HADD2.F32 R34, -RZ, R71.H0_H0 ;  /* 0x20000047ff227230 */ /* 0x000fc40000004100 */
[----:B------:R-:W-:Y:S01]  /*3180*/  FFMA.FTZ R33, R65, R33, R36 ;  /* 0x0000002141217223 */ /* 0x000fe20000010024 */
[-C--:B------:R-:W-:Y:S01]  /*3190*/  FFMA.FTZ R37, R72, R38.reuse, R37 ;  /* 0x0000002648257223 */ /* 0x080fe20000010025 */
[----:B------:R-:W-:Y:S02]  /*31a0*/  HADD2.F32 R36, -RZ, R73.H0_H0 ;  /* 0x20000049ff247230 */ /* 0x000fe40000004100 */
[-C--:B------:R-:W-:Y:S01]  /*31b0*/  FFMA.FTZ R45, R74, R38.reuse, R45 ;  /* 0x000000264a2d7223 */ /* 0x080fe2000001002d */
[-C--:B------:R-:W-:Y:S01]  /*31c0*/  FFMA.FTZ R47, R84, R38.reuse, R47 ;  /* 0x00000026542f7223 */ /* 0x080fe2000001002f */
[----:B------:R-:W-:Y:S01]  /*31d0*/  FFMA.FTZ R33, R112, R38, R33 ;  /* 0x0000002670217223 */ /* 0x000fe20000010021 */
[-C--:B------:R-:W-:Y:S01]  /*31e0*/  FFMA.FTZ R34, R34, R32.reuse, R37 ;  /* 0x0000002022227223 */ /* 0x080fe20000010025 */
[----:B------:R-:W-:Y:S02]  /*31f0*/  HADD2.F32 R39, -RZ, R39.H1_H1 ;  /* 0x30000027ff277230 */ /* 0x000fe40000004100 */
[----:B------:R-:W-:Y:S01]  /*3200*/  FFMA.FTZ R36, R36, R32, R45 ;  /* 0x0000002024247223 */ /* 0x000fe2000001002d */
[----:B------:R-:W-:-:S02]  /*3210*/  HADD2.F32 R38, -RZ, R83.H0_H0 ;  /* 0x20000053ff267230 */ /* 0x000fc40000004100 */
[----:B------:R-:W-:Y:S02]  /*3220*/  HADD2.F32 R37, -RZ, R44.H0_H0 ;  /* 0x2000002cff257230 */ /* 0x000fe40000004100 */
[-C--:B------:R-:W-:Y:S01]  /*3230*/  FFMA.FTZ R36, R11, R39.reuse, R36 ;  /* 0x000000270b247223 */ /* 0x080fe20000010024 */
[----:B------:R-:W-:Y:S02]  /*3240*/  HADD2.F32 R46, -RZ, R113.H0_H0 ;  /* 0x20000071ff2e7230 */ /* 0x000fe40000004100 */
[----:B------:R-:W-:Y:S02]  /*3250*/  HADD2.F32 R45, -RZ, R10.H0_H0 ;  /* 0x2000000aff2d7230 */ /* 0x000fe40000004100 */
[-C--:B------:R-:W-:Y:S01]  /*3260*/  FFMA.FTZ R10, R38, R32.reuse, R47 ;  /* 0x00000020260a7223 */ /* 0x080fe2000001002f */
[----:B------:R-:W-:Y:S01]  /*3270*/  FFMA.FTZ R34, R37, R39, R34 ;  /* 0x0000002725227223 */ /* 0x000fe20000010022 */
[----:B------:R-:W-:Y:S02]  /*3280*/  HADD2.F32 R37, -RZ, R9.H0_H0 ;  /* 0x20000009ff257230 */ /* 0x000fe40000004100 */
[----:B------:R-:W-:Y:S01]  /*3290*/  FFMA.FTZ R32, R46, R32, R33 ;  /* 0x000000202e207223 */ /* 0x000fe20000010021 */
[----:B------:R-:W-:-:S02]  /*32a0*/  HADD2.F32 R9, -RZ, R86.H0_H0 ;  /* 0x20000056ff097230 */ /* 0x000fc40000004100 */
[-C--:B------:R-:W-:Y:S01]  /*32b0*/  FFMA.FTZ R10, R45, R39.reuse, R10 ;  /* 0x000000272d0a7223 */ /* 0x080fe2000001000a */
[----:B------:R-:W-:Y:S02]  /*32c0*/  HADD2.F32 R11, -RZ, R86.H1_H1 ;  /* 0x30000056ff0b7230 */ /* 0x000fe40000004100 */
[----:B------:R-:W-:Y:S01]  /*32d0*/  FFMA.FTZ R32, R37, R39, R32 ;  /* 0x0000002725207223 */ /* 0x000fe20000010020 */
[--C-:B------:R-:W-:Y:S02]  /*32e0*/  HADD2.F32 R33, -RZ, R85.reuse.H0_H0 ;  /* 0x20000055ff217230 */ /* 0x100fe40000004100 */
[----:B------:R-:W-:Y:S01]  /*32f0*/  FMUL.FTZ R34, R9, R34 ;  /* 0x0000002209227220 */ /* 0x000fe20000410000 */
[----:B------:R-:W-:Y:S02]  /*3300*/  HADD2.F32 R45, -RZ, R85.H1_H1 ;  /* 0x30000055ff2d7230 */ /* 0x000fe40000004100 */
[----:B------:R-:W-:Y:S01]  /*3310*/  FMUL.FTZ R36, R11, R36 ;  /* 0x000000240b247220 */ /* 0x000fe20000410000 */
[----:B------:R-:W-:Y:S01]  /*3320*/  FMUL.FTZ R10, R33, R10 ;  /* 0x0000000a210a7220 */ /* 0x000fe20000410000 */
[----:B------:R-:W-:Y:S01]  /*3330*/  F2FP.F16.F32.PACK_AB R34, RZ, R34 ;  /* 0x00000022ff22723e */ /* 0x000fe200000000ff */
[----:B------:R-:W-:-:S02]  /*3340*/  FMUL.FTZ R32, R45, R32 ;  /* 0x000000202d207220 */ /* 0x000fc40000410000 */
[----:B------:R-:W-:Y:S02]  /*3350*/  F2FP.F16.F32.PACK_AB R36, RZ, R36 ;  /* 0x00000024ff24723e */ /* 0x000fe400000000ff */
[----:B------:R-:W-:Y:S02]  /*3360*/  F2FP.F16.F32.PACK_AB R10, RZ, R10 ;  /* 0x0000000aff0a723e */ /* 0x000fe400000000ff */
[----:B------:R-:W-:Y:S02]  /*3370*/  F2FP.F16.F32.PACK_AB R32, RZ, R32 ;  /* 0x00000020ff20723e */ /* 0x000fe400000000ff */
[----:B------:R-:W-:Y:S02]  /*3380*/  PRMT R34, R34, 0x5410, R36 ;  /* 0x0000541022227816 */ /* 0x000fe40000000024 */
[----:B------:R-:W-:-:S03]  /*3390*/  PRMT R10, R10, 0x5410, R32 ;  /* 0x000054100a0a7816 */ /* 0x000fc60000000020 */
[----:B------:R-:W-:Y:S02]  /*33a0*/  HFMA2 R2, R34, 1, 1, R2 ;  /* 0x3c003c0022027831 */ /* 0x000fe40000000002 */
[----:B------:R-:W-:-:S07]  /*33b0*/  HADD2 R0, R10, R0 ;  /* 0x000000000a007230 */ /* 0x000fce0000000000 */
.L_x_1621:
[----:B------:R-:W-:Y:S02]  /*33c0*/  SHF.R.U32.HI R10, RZ, 0x8, R13 ;  /* 0x00000008ff0a7819 */ /* 0x000fe4000001160d */
[----:B------:R-:W-:Y:S02]  /*33d0*/  SHF.R.U32.HI R11, RZ, 0x8, R14 ;  /* 0x00000008ff0b7819 */ /* 0x000fe4000001160e */
[----:B------:R-:W-:Y:S02]  /*33e0*/  LOP3.LUT R10, R10, 0xff, RZ, 0xc0, !PT ;  /* 0x000000ff0a0a7812 */ /* 0x000fe400078ec0ff */
[----:B------:R-:W-:Y:S02]  /*33f0*/  LOP3.LUT R11, R11, 0xff, RZ, 0xc0, !PT ;  /* 0x000000ff0b0b7812 */ /* 0x000fe400078ec0ff */
[----:B------:R-:W-:Y:S02]  /*3400*/  IADD3 R10, PT, PT, R10, -0x80, RZ ;  /* 0xffffff800a0a7810 */ /* 0x000fe40007ffe0ff */
[----:B------:R-:W-:-:S02]  /*3410*/  IADD3 R11, PT, PT, R11, -0x80, RZ ;  /* 0xffffff800b0b7810 */ /* 0x000fc40007ffe0ff */
[----:B------:R2:W3:Y:S01]  /*3420*/  I2F.F16 R33, R10 ;  /* 0x0000000a00217306 */ /* 0x0004e20000200c00 */
[----:B------:R-:W-:Y:S02]  /*3430*/  SHF.R.U32.HI R13, RZ, 0x10, R13 ;  /* 0x00000010ff0d7819 */ /* 0x000fe4000001160d */
[----:B------:R-:W-:Y:S02]  /*3440*/  IADD3 R9, PT, PT, R12, -0x80, RZ ;  /* 0xffffff800c097810 */ /* 0x000fe40007ffe0ff */
[----:B------:R-:W-:Y:S02]  /*3450*/  LOP3.LUT R12, R16, 0xff, RZ, 0xc0, !PT ;  /* 0x000000ff100c7812 */ /* 0x000fe400078ec0ff */
[----:B------:R-:W-:Y:S01]  /*3460*/  LOP3.LUT R13, R13, 0xff, RZ, 0xc0, !PT ;  /* 0x000000ff0d0d7812 */ /* 0x000fe200078ec0ff */
[----:B------:R4:W0:Y:S01]  /*3470*/  I2F.F16 R47, R11 ;  /* 0x0000000b002f7306 */ /* 0x0008220000200c00 */
[----:B--2---:R-:W-:Y:S02]  /*3480*/  LOP3.LUT R10, R17, 0xff, RZ, 0xc0, !PT ;  /* 0x000000ff110a7812 */ /* 0x004fe400078ec0ff */
[----:B------:R-:W-:-:S02]  /*3490*/  SHF.R.U32.HI R49, RZ, 0x8, R18 ;  /* 0x00000008ff317819 */ /* 0x000fc40000011612 */
[----:B------:R-:W-:Y:S02]  /*34a0*/  IADD3 R10, PT, PT, R10, -0x80, RZ ;  /* 0xffffff800a0a7810 */ /* 0x000fe40007ffe0ff */
[----:B------:R-:W-:Y:S01]  /*34b0*/  IADD3 R13, PT, PT, R13, -0x80, RZ ;  /* 0xffffff800d0d7810 */ /* 0x000fe20007ffe0ff */
[----:B------:R-:W2:Y:S01]  /*34c0*/  I2F.F16 R9, R9 ;  /* 0x0000000900097306 */ /* 0x000ea20000200c00 */
[----:B----4-:R-:W-:Y:S02]  /*34d0*/  LOP3.LUT R11, R19, 0xff, RZ, 0xc0, !PT ;  /* 0x000000ff130b7812 */ /* 0x010fe400078ec0ff */
[----:B------:R-:W-:Y:S02]  /*34e0*/  SHF.R.U32.HI R50, RZ, 0x10, R18 ;  /* 0x00000010ff327819 */ /* 0x000fe40000011612 */
[----:B------:R-:W-:Y:S02]  /*34f0*/  IADD3 R11, PT, PT, R11, -0x80, RZ ;  /* 0xffffff800b0b7810 */ /* 0x000fe40007ffe0ff */
[----:B------:R-:W-:Y:S01]  /*3500*/  SHF.R.U32.HI R14, RZ, 0x10, R14 ;  /* 0x00000010ff0e7819 */ /* 0x000fe2000001160e */
[----:B------:R4:W0:Y:S01]  /*3510*/  I2F.F16 R34, R10 ;  /* 0x0000000a00227306 */ /* 0x0008220000200c00 */
[----:B------:R-:W-:-:S02]  /*3520*/  IADD3 R12, PT, PT, R12, -0x80, RZ ;  /* 0xffffff800c0c7810 */ /* 0x000fc40007ffe0ff */
[----:B------:R-:W-:Y:S02]  /*3530*/  LOP3.LUT R14, R14, 0xff, RZ, 0xc0, !PT ;  /* 0x000000ff0e0e7812 */ /* 0x000fe400078ec0ff */
[----:B------:R-:W-:Y:S02]  /*3540*/  LOP3.LUT R50, R50, 0xff, RZ, 0xc0, !PT ;  /* 0x000000ff32327812 */ /* 0x000fe400078ec0ff */
[----:B------:R-:W-:Y:S01]  /*3550*/  IADD3 R46, PT, PT, R14, -0x80, RZ ;  /* 0xffffff800e2e7810 */ /* 0x000fe20007ffe0ff */
[----:B-1----:R1:W0:Y:S01]  /*3560*/  I2F.F16 R37, R11 ;  /* 0x0000000b00257306 */ /* 0x0022220000200c00 */
[--C-:B----4-:R-:W-:Y:S02]  /*3570*/  SHF.R.U32.HI R10, RZ, 0x8, R16.reuse ;  /* 0x00000008ff0a7819 */ /* 0x110fe40000011610 */
[----:B------:R-:W-:Y:S02]  /*3580*/  SHF.R.U32.HI R16, RZ, 0x10, R16 ;  /* 0x00000010ff107819 */ /* 0x000fe40000011610 */
[----:B------:R-:W-:-:S02]  /*3590*/  LOP3.LUT R10, R10, 0xff, RZ, 0xc0, !PT ;  /* 0x000000ff0a0a7812 */ /* 0x000fc400078ec0ff */
[----:B------:R-:W-:Y:S01]  /*35a0*/  LEA.HI R38, R20, 0xffffff80, RZ, 0x8 ;  /* 0xffffff8014267811 */ /* 0x000fe200078f40ff */
[----:B------:R4:W0:Y:S01]  /*35b0*/  I2F.F16 R32, R13 ;  /* 0x0000000d00207306 */ /* 0x0008220000200c00 */
[----:B------:R-:W-:Y:S02]  /*35c0*/  IADD3 R10, PT, PT, R10, -0x80, RZ ;  /* 0xffffff800a0a7810 */ /* 0x000fe40007ffe0ff */
[----:B-1----:R-:W-:Y:S02]  /*35d0*/  LOP3.LUT R11, R16, 0xff, RZ, 0xc0, !PT ;  /* 0x000000ff100b7812 */ /* 0x002fe400078ec0ff */
[----:B------:R-:W-:Y:S02]  /*35e0*/  LEA.HI R39, R21, 0xffffff80, RZ, 0x8 ;  /* 0xffffff8015277811 */ /* 0x000fe400078f40ff */
[----:B------:R-:W-:Y:S01]  /*35f0*/  IADD3 R11, PT, PT, R11, -0x80, RZ ;  /* 0xffffff800b0b7810 */ /* 0x000fe20007ffe0ff */
[----:B------:R1:W0:Y:S01]  /*3600*/  I2F.F16 R16, R10 ;  /* 0x0000000a00107306 */ /* 0x0002220000200c00 */
[----:B----4-:R-:W-:-:S02]  /*3610*/  LOP3.LUT R13, R18, 0xff, RZ, 0xc0, !PT ;  /* 0x000000ff120d7812 */ /* 0x010fc400078ec0ff */
[----:B------:R-:W-:Y:S02]  /*3620*/  LEA.HI R44, R22, 0xffffff80, RZ, 0x8 ;  /* 0xffffff80162c7811 */ /* 0x000fe400078f40ff */
[----:B------:R-:W-:Y:S02]  /*3630*/  IADD3 R13, PT, PT, R13, -0x80, RZ ;  /* 0xffffff800d0d7810 */ /* 0x000fe40007ffe0ff */
[----:B------:R-:W-:Y:S01]  /*3640*/  LEA.HI R45, R23, 0xffffff80, RZ, 0x8 ;  /* 0xffffff80172d7811 */ /* 0x000fe200078f40ff */
[----:B------:R4:W0:Y:S01]  /*3650*/  I2F.F16 R48, R11 ;  /* 0x0000000b00307306 */ /* 0x0008220000200c00 */
[----:B-1----:R-:W-:Y:S02]  /*3660*/  LOP3.LUT R10, R49, 0xff, RZ, 0xc0, !PT ;  /* 0x000000ff310a7812 */ /* 0x002fe400078ec0ff */
[----:B------:R-:W-:Y:S02]  /*3670*/  IADD3 R50, PT, PT, R50, -0x80, RZ ;  /* 0xffffff8032327810 */ /* 0x000fe40007ffe0ff */
[----:B------:R-:W-:-:S02]  /*3680*/  IADD3 R18, PT, PT, R10, -0x80, RZ ;  /* 0xffffff800a127810 */ /* 0x000fc40007ffe0ff */
[--C-:B------:R-:W-:Y:S01]  /*3690*/  SHF.R.U32.HI R10, RZ, 0x8, R19.reuse ;  /* 0x00000008ff0a7819 */ /* 0x100fe20000011613 */
[----:B------:R1:W0:Y:S01]  /*36a0*/  I2F.F16 R14, R12 ;  /* 0x0000000c000e7306 */ /* 0x0002220000200c00 */
[----:B----4-:R-:W-:Y:S02]  /*36b0*/  SHF.R.U32.HI R11, RZ, 0x10, R19 ;  /* 0x00000010ff0b7819 */ /* 0x010fe40000011613 */
[----:B------:R-:W-:Y:S02]  /*36c0*/  LOP3.LUT R10, R10, 0xff, RZ, 0xc0, !PT ;  /* 0x000000ff0a0a7812 */ /* 0x000fe400078ec0ff */
[----:B------:R-:W-:Y:S02]  /*36d0*/  LOP3.LUT R11, R11, 0xff, RZ, 0xc0, !PT ;  /* 0x000000ff0b0b7812 */ /* 0x000fe400078ec0ff */
[----:B------:R-:W-:Y:S01]  /*36e0*/  IADD3 R19, PT, PT, R10, -0x80, RZ ;  /* 0xffffff800a137810 */ /* 0x000fe20007ffe0ff */
[----:B------:R4:W0:Y:S01]  /*36f0*/  I2F.F16 R36, R13 ;  /* 0x0000000d00247306 */ /* 0x0008220000200c00 */
[----:B------:R-:W-:-:S02]  /*3700*/  LOP3.LUT R10, R20, 0xff, RZ, 0xc0, !PT ;  /* 0x000000ff140a7812 */ /* 0x000fc400078ec0ff */
[----:B------:R-:W-:Y:S02]  /*3710*/  IADD3 R51, PT, PT, R11, -0x80, RZ ;  /* 0xffffff800b337810 */ /* 0x000fe40007ffe0ff */
[----:B------:R-:W-:Y:S02]  /*3720*/  IADD3 R10, PT, PT, R10, -0x80, RZ ;  /* 0xffffff800a0a7810 */ /* 0x000fe40007ffe0ff */
[----:B------:R-:W-:Y:S01]  /*3730*/  LOP3.LUT R11, R21, 0xff, RZ, 0xc0, !PT ;  /* 0x000000ff150b7812 */ /* 0x000fe200078ec0ff */
[----:B------:R-:W0:Y:S01]  /*3740*/  I2F.F16 R46, R46 ;  /* 0x0000002e002e7306 */ /* 0x000e220000200c00 */
[--C-:B-1----:R-:W-:Y:S02]  /*3750*/  SHF.R.U32.HI R12, RZ, 0x8, R17.reuse ;  /* 0x00000008ff0c7819 */ /* 0x102fe40000011611 */
[----:B------:R-:W-:Y:S02]  /*3760*/  SHF.R.U32.HI R17, RZ, 0x10, R17 ;  /* 0x00000010ff117819 */ /* 0x000fe40000011611 */
[----:B------:R-:W-:-:S02]  /*3770*/  IADD3 R11, PT, PT, R11, -0x80, RZ ;  /* 0xffffff800b0b7810 */ /* 0x000fc40007ffe0ff */
[----:B------:R-:W-:Y:S01]  /*3780*/  LOP3.LUT R12, R12, 0xff, RZ, 0xc0, !PT ;  /* 0x000000ff0c0c7812 */ /* 0x000fe200078ec0ff */
[----:B------:R1:W0:Y:S01]  /*3790*/  I2F.F16 R52, R10 ;  /* 0x0000000a00347306 */ /* 0x0002220000200c00 */
[----:B----4-:R-:W-:Y:S02]  /*37a0*/  LOP3.LUT R13, R17, 0xff, RZ, 0xc0, !PT ;  /* 0x000000ff110d7812 */ /* 0x010fe400078ec0ff */
[----:B------:R-:W-:Y:S02]  /*37b0*/  IADD3 R12, PT, PT, R12, -0x80, RZ ;  /* 0xffffff800c0c7810 */ /* 0x000fe40007ffe0ff */
[----:B------:R-:W-:Y:S02]  /*37c0*/  IADD3 R13, PT, PT, R13, -0x80, RZ ;  /* 0xffffff800d0d7810 */ /* 0x000fe40007ffe0ff */
[----:B------:R-:W-:Y:S01]  /*37d0*/  LEA.HI R65, R24, 0xffffff80, RZ, 0x8 ;  /* 0xffffff8018417811 */ /* 0x000fe200078f40ff */
[----:B------:R4:W0:Y:S01]  /*37e0*/  I2F.F16 R54, R11 ;  /* 0x0000000b00367306 */ /* 0x0008220000200c00 */
[----:B-1----:R-:W-:-:S02]  /*37f0*/  SHF.R.U32.HI R10, RZ, 0x8, R20 ;  /* 0x00000008ff0a7819 */ /* 0x002fc40000011614 */
[----:B------:R-:W-:Y:S02]  /*3800*/  LEA.HI R66, R25, 0xffffff80, RZ, 0x8 ;  /* 0xffffff8019427811 */ /* 0x000fe400078f40ff */
[----:B------:R-:W-:Y:S02]  /*3810*/  LEA.HI R67, R26, 0xffffff80, RZ, 0x8 ;  /* 0xffffff801a437811 */ /* 0x000fe400078f40ff */
[----:B------:R-:W-:Y:S01]  /*3820*/  LEA.HI R68, R27, 0xffffff80, RZ, 0x8 ;  /* 0xffffff801b447811 */ /* 0x000fe200078f40ff */
[----:B------:R1:W0:Y:S01]  /*3830*/  I2F.F16 R17, R12 ;  /* 0x0000000c00117306 */ /* 0x0002220000200c00 */
[----:B----4-:R-:W-:Y:S02]  /*3840*/  LOP3.LUT R11, R10, 0xff, RZ, 0xc0, !PT ;  /* 0x000000ff0a0b7812 */ /* 0x010fe400078ec0ff */
[--C-:B------:R-:W-:Y:S02]  /*3850*/  SHF.R.U32.HI R10, RZ, 0x8, R15.reuse ;  /* 0x00000008ff0a7819 */ /* 0x100fe4000001160f */
[----:B------:R-:W-:-:S02]  /*3860*/  SHF.R.U32.HI R15, RZ, 0x10, R15 ;  /* 0x00000010ff0f7819 */ /* 0x000fc4000001160f */
[----:B------:R-:W-:Y:S01]  /*3870*/  LOP3.LUT R10, R10, 0xff, RZ, 0xc0, !PT ;  /* 0x000000ff0a0a7812 */ /* 0x000fe200078ec0ff */
[----:B------:R4:W0:Y:S01]  /*3880*/  I2F.F16 R49, R13 ;  /* 0x0000000d00317306 */ /* 0x0008220000200c00 */
[----:B-1----:R-:W-:Y:S02]  /*3890*/  LOP3.LUT R12, R22, 0xff, RZ, 0xc0, !PT ;  /* 0x000000ff160c7812 */ /* 0x002fe400078ec0ff */
[----:B------:R-:W-:Y:S02]  /*38a0*/  LOP3.LUT R15, R15, 0xff, RZ, 0xc0, !PT ;  /* 0x000000ff0f0f7812 */ /* 0x000fe400078ec0ff */
[----:B------:R-:W-:Y:S02]  /*38b0*/  IADD3 R12, PT, PT, R12, -0x80, RZ ;  /* 0xffffff800c0c7810 */ /* 0x000fe40007ffe0ff */
[----:B------:R-:W-:Y:S01]  /*38c0*/  IADD3 R11, PT, PT, R11, -0x80, RZ ;  /* 0xffffff800b0b7810 */ /* 0x000fe20007ffe0ff */
[----:B------:R-:W1:Y:S01]  /*38d0*/  I2F.F16 R38, R38 ;  /* 0x0000002600267306 */ /* 0x000e620000200c00 */
[----:B----4-:R-:W-:-:S02]  /*38e0*/  LOP3.LUT R13, R23, 0xff, RZ, 0xc0, !PT ;  /* 0x000000ff170d7812 */ /* 0x010fc400078ec0ff */
[----:B------:R-:W-:Y:S02]  /*38f0*/  IADD3 R10, PT, PT, R10, -0x80, RZ ;  /* 0xffffff800a0a7810 */ /* 0x000fe40007ffe0ff */
[----:B------:R-:W-:Y:S02]  /*3900*/  IADD3 R13, PT, PT, R13, -0x80, RZ ;  /* 0xffffff800d0d7810 */ /* 0x000fe40007ffe0ff */
[----:B------:R-:W-:Y:S01]  /*3910*/  IADD3 R15, PT, PT, R15, -0x80, RZ ;  /* 0xffffff800f0f7810 */ /* 0x000fe20007ffe0ff */
[----:B------:R-:W4:Y:S01]  /*3920*/  I2F.F16 R39, R39 ;  /* 0x0000002700277306 */ /* 0x000f220000200c00 */
[----:B------:R-:W-:-:S04]  /*3930*/  SHF.R.U32.HI R72, RZ, 0x10, R20 ;  /* 0x00000010ff487819 */ /* 0x000fc80000011614 */
[----:B------:R-:W-:-:S03]  /*3940*/  LOP3.LUT R72, R72, 0xff, RZ, 0xc0, !PT ;  /* 0x000000ff48487812 */ /* 0x000fc600078ec0ff */
        /* <DEDUP_REMOVED lines=8> */
[----:B------:R-:W0:Y:S08]  /*39d0*/  I2F.F16 R65, R65 ;  /* 0x0000004100417306 */ /* 0x000e300000200c00 */
[----:B------:R-:W0:Y:S08]  /*39e0*/  I2F.F16 R66, R66 ;  /* 0x0000004200427306 */ /* 0x000e300000200c00 */
[----:B------:R-:W0:Y:S08]  /*39f0*/  I2F.F16 R67, R67 ;  /* 0x0000004300437306 */ /* 0x000e300000200c00 */
[----:B------:R-:W0:Y:S08]  /*3a00*/  I2F.F16 R68, R68 ;  /* 0x0000004400447306 */ /* 0x000e300000200c00 */
[----:B------:R0:W0:Y:S08]  /*3a10*/  I2F.F16 R69, R11 ;  /* 0x0000000b00457306 */ /* 0x0000300000200c00 */
[----:B------:R0:W0:Y:S08]  /*3a20*/  I2F.F16 R112, R10 ;  /* 0x0000000a00707306 */ /* 0x0000300000200c00 */
[----:B------:R0:W0:Y:S01]  /*3a30*/  I2F.F16 R113, R15 ;  /* 0x0000000f00717306 */ /* 0x0000220000200c00 */
[----:B-1234-:R-:W-:Y:S05]  /*3a40*/  @!P1 BRA `(.L_x_1622) ;  /* 0x0000000400689947 */ /* 0x01efea0003800000 */
        /* <DEDUP_REMOVED lines=8> */
[--C-:B0-----:R-:W-:Y:S02]  /*3ad0*/  HADD2.F32 R20, -RZ, R10.reuse.H0_H0 ;  /* 0x2000000aff147230 */ /* 0x101fe40000004100 */
[----:B------:R-:W-:-:S03]  /*3ae0*/  HADD2.F32 R10, -RZ, R10.H1_H1 ;  /* 0x3000000aff0a7230 */ /* 0x000fc60000004100 */
[----:B------:R-:W-:Y:S01]  /*3af0*/  FFMA.FTZ R70, R15, R20, RZ ;  /* 0x000000140f467223 */ /* 0x000fe200000100ff */
[C---:B------:R-:W-:Y:S01]  /*3b00*/  FFMA.FTZ R119, R20.reuse, R71, RZ ;  /* 0x0000004714777223 */ /* 0x040fe200000100ff */
[----:B------:R-:W-:Y:S02]  /*3b10*/  HADD2.F32 R71, -RZ, R97.H0_H0 ;  /* 0x20000061ff477230 */ /* 0x000fe40000004100 */
[C---:B------:R-:W-:Y:S01]  /*3b20*/  FFMA.FTZ R74, R20.reuse, R73, RZ ;  /* 0x00000049144a7223 */ /* 0x040fe200000100ff */
[----:B------:R-:W-:Y:S02]  /*3b30*/  HADD2.F32 R15, -RZ, R11.H0_H0 ;  /* 0x2000000bff0f7230 */ /* 0x000fe40000004100 */
[----:B------:R-:W-:Y:S01]  /*3b40*/  FFMA.FTZ R70, R83, R10, R70 ;  /* 0x0000000a53467223 */ /* 0x000fe20000010046 */
[----:B------:R-:W-:Y:S02]  /*3b50*/  HADD2.F32 R73, -RZ, R42.H0_H0 ;  /* 0x2000002aff497230 */ /* 0x000fe40000004100 */
[----:B------:R-:W-:Y:S01]  /*3b60*/  FFMA.FTZ R115, R20, R115, RZ ;  /* 0x0000007314737223 */ /* 0x000fe200000100ff */
[----:B------:R-:W-:-:S02]  /*3b70*/  HADD2.F32 R83, -RZ, R43.H0_H0 ;  /* 0x2000002bff537230 */ /* 0x000fc40000004100 */
[----:B------:R-:W-:Y:S01]  /*3b80*/  FFMA.FTZ R71, R71, R15, R70 ;  /* 0x0000000f47477223 */ /* 0x000fe20000010046 */
[----:B------:R-:W-:Y:S02]  /*3b90*/  HADD2.F32 R70, -RZ, R98.H0_H0 ;  /* 0x20000062ff467230 */ /* 0x000fe40000004100 */
[C---:B------:R-:W-:Y:S01]  /*3ba0*/  FFMA.FTZ R20, R10.reuse, R117, R115 ;  /* 0x000000750a147223 */ /* 0x040fe20000010073 */
[C---:B------:R-:W-:Y:S01]  /*3bb0*/  FFMA.FTZ R84, R10.reuse, R73, R119 ;  /* 0x000000490a547223 */ /* 0x040fe20000010077 */
[----:B------:R-:W-:Y:S02]  /*3bc0*/  HADD2.F32 R73, -RZ, R99.H0_H0 ;  /* 0x20000063ff497230 */ /* 0x000fe40000004100 */
[----:B------:R-:W-:Y:S01]  /*3bd0*/  FFMA.FTZ R114, R10, R83, R74 ;  /* 0x000000530a727223 */ /* 0x000fe2000001004a */
[----:B------:R-:W-:Y:S02]  /*3be0*/  HADD2.F32 R11, -RZ, R11.H1_H1 ;  /* 0x3000000bff0b7230 */ /* 0x000fe40000004100 */
[----:B------:R-:W-:Y:S01]  /*3bf0*/  FFMA.FTZ R74, R15, R70, R20 ;  /* 0x000000460f4a7223 */ /* 0x000fe20000010014 */
[----:B------:R-:W-:-:S02]  /*3c00*/  HADD2.F32 R83, -RZ, R100.H0_H0 ;  /* 0x20000064ff537230 */ /* 0x000fc40000004100 */
[C---:B------:R-:W-:Y:S01]  /*3c10*/  FFMA.FTZ R73, R15.reuse, R73, R84 ;  /* 0x000000490f497223 */ /* 0x040fe20000010054 */
[----:B------:R-:W-:Y:S02]  /*3c20*/  HADD2.F32 R10, -RZ, R64.H0_H0 ;  /* 0x20000040ff0a7230 */ /* 0x000fe40000004100 */
[----:B------:R-:W-:Y:S02]  /*3c30*/  HADD2.F32 R70, -RZ, R63.H0_H0 ;  /* 0x2000003fff467230 */ /* 0x000fe40000004100 */
[----:B------:R-:W-:Y:S01]  /*3c40*/  FFMA.FTZ R83, R15, R83, R114 ;  /* 0x000000530f537223 */ /* 0x000fe20000010072 */
[----:B------:R-:W-:Y:S02]  /*3c50*/  HADD2.F32 R84, -RZ, R62.H0_H0 ;  /* 0x2000003eff547230 */ /* 0x000fe40000004100 */
[----:B------:R-:W-:Y:S01]  /*3c60*/  FFMA.FTZ R71, R10, R11, R71 ;  /* 0x0000000b0a477223 */ /* 0x000fe20000010047 */
[----:B------:R-:W-:Y:S02]  /*3c70*/  HADD2.F32 R20, -RZ, R107.H0_H0 ;  /* 0x2000006bff147230 */ /* 0x000fe40000004100 */
[----:B------:R-:W-:Y:S01]  /*3c80*/  FFMA.FTZ R15, R11, R70, R74 ;  /* 0x000000460b0f7223 */ /* 0x000fe2000001004a */
[----:B------:R-:W-:-:S02]  /*3c90*/  HADD2.F32 R114, -RZ, R35.H0_H0 ;  /* 0x20000023ff727230 */ /* 0x000fc40000004100 */
[C---:B------:R-:W-:Y:S01]  /*3ca0*/  FFMA.FTZ R73, R11.reuse, R84, R73 ;  /* 0x000000540b497223 */ /* 0x040fe20000010049 */
[----:B-1----:R-:W-:Y:S02]  /*3cb0*/  HADD2.F32 R10, -RZ, R12.H0_H0 ;  /* 0x2000000cff0a7230 */ /* 0x002fe40000004100 */
[----:B------:R-:W-:Y:S02]  /*3cc0*/  HADD2.F32 R70, -RZ, R60.H0_H0 ;  /* 0x2000003cff467230 */ /* 0x000fe40000004100 */
[----:B------:R-:W-:Y:S01]  /*3cd0*/  FFMA.FTZ R83, R11, R114, R83 ;  /* 0x000000720b537223 */ /* 0x000fe20000010053 */
[----:B------:R-:W-:Y:S02]  /*3ce0*/  HADD2.F32 R74, -RZ, R61.H0_H0 ;  /* 0x2000003dff4a7230 */ /* 0x000fe40000004100 */
[----:B------:R-:W-:Y:S01]  /*3cf0*/  FFMA.FTZ R20, R20, R10, R71 ;  /* 0x0000000a14147223 */ /* 0x000fe20000010047 */
[----:B------:R-:W-:Y:S02]  /*3d00*/  HADD2.F32 R84, -RZ, R101.H0_H0 ;  /* 0x20000065ff547230 */ /* 0x000fe40000004100 */
[----:B------:R-:W-:Y:S01]  /*3d10*/  FFMA.FTZ R15, R10, R70, R15 ;  /* 0x000000460a0f7223 */ /* 0x000fe2000001000f */
[----:B------:R-:W-:-:S02]  /*3d20*/  HADD2.F32 R12, -RZ, R12.H1_H1 ;  /* 0x3000000cff0c7230 */ /* 0x000fc40000004100 */
[C---:B------:R-:W-:Y:S01]  /*3d30*/  FFMA.FTZ R73, R10.reuse, R74, R73 ;  /* 0x0000004a0a497223 */ /* 0x040fe20000010049 */
        /* <DEDUP_REMOVED lines=43> */
.L_x_1622:
        /* <DEDUP_REMOVED lines=22> */
[----:B------:R-:W-:Y:S02]  /*4150*/  HADD2.F32 R84, -RZ, R43.H0_H0 ;  /* 0x2000002bff547230 */ /* 0x000fe40000004100 */
[----:B------:R-:W-:Y:S02]  /*4160*/  HADD2.F32 R83, -RZ, R99.H0_H0 ;  /* 0x20000063ff537230 */ /* 0x000fe40000004100 */
[-C--:B------:R-:W-:Y:S01]  /*4170*/  FFMA.FTZ R20, R73, R15.reuse, R20 ;  /* 0x0000000f49147223 */ /* 0x080fe20000010014 */
[----:B------:R-:W-:Y:S02]  /*4180*/  HADD2.F32 R73, -RZ, R98.H0_H0 ;  /* 0x20000062ff497230 */ /* 0x000fe40000004100 */
[----:B------:R-:W-:Y:S01]  /*4190*/  FFMA.FTZ R10, R84, R10, R71 ;  /* 0x0000000a540a7223 */ /* 0x000fe20000010047 */
[----:B------:R-:W-:Y:S02]  /*41a0*/  HADD2.F32 R115, -RZ, R100.H0_H0 ;  /* 0x20000064ff737230 */ /* 0x000fe40000004100 */
[----:B------:R-:W-:Y:S01]  /*41b0*/  FFMA.FTZ R74, R83, R15, R74 ;  /* 0x0000000f534a7223 */ /* 0x000fe2000001004a */
[----:B------:R-:W-:-:S02]  /*41c0*/  HADD2.F32 R11, -RZ, R11.H1_H1 ;  /* 0x3000000bff0b7230 */ /* 0x000fc40000004100 */
[-C--:B------:R-:W-:Y:S01]  /*41d0*/  FFMA.FTZ R70, R73, R15.reuse, R70 ;  /* 0x0000000f49467223 */ /* 0x080fe20000010046 */
[----:B------:R-:W-:Y:S02]  /*41e0*/  HADD2.F32 R71, -RZ, R64.H0_H0 ;  /* 0x20000040ff477230 */ /* 0x000fe40000004100 */
[----:B------:R-:W-:Y:S01]  /*41f0*/  FFMA.FTZ R84, R115, R15, R10 ;  /* 0x0000000f73547223 */ /* 0x000fe2000001000a */
[----:B------:R-:W-:Y:S02]  /*4200*/  HADD2.F32 R73, -RZ, R62.H0_H0 ;  /* 0x2000003eff497230 */ /* 0x000fe40000004100 */
[----:B------:R-:W-:Y:S02]  /*4210*/  HADD2.F32 R83, -RZ, R35.H0_H0 ;  /* 0x20000023ff537230 */ /* 0x000fe40000004100 */
[-C--:B------:R-:W-:Y:S01]  /*4220*/  FFMA.FTZ R15, R71, R11.reuse, R20 ;  /* 0x0000000b470f7223 */ /* 0x080fe20000010014 */
[----:B------:R-:W-:Y:S02]  /*4230*/  HADD2.F32 R71, -RZ, R63.H0_H0 ;  /* 0x2000003fff477230 */ /* 0x000fe40000004100 */
[----:B------:R-:W-:Y:S01]  /*4240*/  FFMA.FTZ R73, R73, R11, R74 ;  /* 0x0000000b49497223 */ /* 0x000fe2000001004a */
[----:B------:R-:W-:-:S02]  /*4250*/  HADD2.F32 R20, -RZ, R107.H0_H0 ;  /* 0x2000006bff147230 */ /* 0x000fc40000004100 */
[----:B-1----:R-:W-:Y:S02]  /*4260*/  HADD2.F32 R10, -RZ, R12.H0_H0 ;  /* 0x2000000cff0a7230 */ /* 0x002fe40000004100 */
[-C--:B------:R-:W-:Y:S01]  /*4270*/  FFMA.FTZ R71, R71, R11.reuse, R70 ;  /* 0x0000000b47477223 */ /* 0x080fe20000010046 */
[----:B------:R-:W-:Y:S02]  /*4280*/  HADD2.F32 R70, -RZ, R60.H0_H0 ;  /* 0x2000003cff467230 */ /* 0x000fe40000004100 */
[----:B------:R-:W-:Y:S01]  /*4290*/  FFMA.FTZ R11, R83, R11, R84 ;  /* 0x0000000b530b7223 */ /* 0x000fe20000010054 */
[----:B------:R-:W-:Y:S02]  /*42a0*/  HADD2.F32 R84, -RZ, R61.H0_H0 ;  /* 0x2000003dff547230 */ /* 0x000fe40000004100 */
[-C--:B------:R-:W-:Y:S01]  /*42b0*/  FFMA.FTZ R15, R20, R10.reuse, R15 ;  /* 0x0000000a140f7223 */ /* 0x080fe2000001000f */
        /* <DEDUP_REMOVED lines=46> */
.L_x_1623:
        /* <DEDUP_REMOVED lines=91> */
.L_x_1624:
[--C-:B0-----:R-:W-:Y:S02]  /*4b50*/  SHF.R.U32.HI R10, RZ, 0x8, R21.reuse ;  /* 0x00000008ff0a7819 */ /* 0x101fe40000011615 */
[----:B------:R-:W-:Y:S02]  /*4b60*/  SHF.R.U32.HI R21, RZ, 0x10, R21 ;  /* 0x00000010ff157819 */ /* 0x000fe40000011615 */
[----:B------:R-:W-:Y:S02]  /*4b70*/  SHF.R.U32.HI R12, RZ, 0x8, R22 ;  /* 0x00000008ff0c7819 */ /* 0x000fe40000011616 */
[----:B------:R-:W-:Y:S02]  /*4b80*/  LOP3.LUT R10, R10, 0xff, RZ, 0xc0, !PT ;  /* 0x000000ff0a0a7812 */ /* 0x000fe400078ec0ff */
[----:B------:R-:W-:Y:S02]  /*4b90*/  LOP3.LUT R11, R21, 0xff, RZ, 0xc0, !PT ;  /* 0x000000ff150b7812 */ /* 0x000fe400078ec0ff */
[----:B------:R-:W-:-:S02]  /*4ba0*/  LOP3.LUT R12, R12, 0xff, RZ, 0xc0, !PT ;  /* 0x000000ff0c0c7812 */ /* 0x000fc400078ec0ff */
[----:B------:R-:W-:Y:S02]  /*4bb0*/  SHF.R.U32.HI R22, RZ, 0x10, R22 ;  /* 0x00000010ff167819 */ /* 0x000fe40000011616 */
[----:B------:R-:W-:Y:S02]  /*4bc0*/  IADD3 R10, PT, PT, R10, -0x80, RZ ;  /* 0xffffff800a0a7810 */ /* 0x000fe40007ffe0ff */
[----:B------:R-:W-:Y:S02]  /*4bd0*/  IADD3 R11, PT, PT, R11, -0x80, RZ ;  /* 0xffffff800b0b7810 */ /* 0x000fe40007ffe0ff */
[----:B------:R-:W-:Y:S01]  /*4be0*/  IADD3 R12, PT, PT, R12, -0x80, RZ ;  /* 0xffffff800c0c7810 */ /* 0x000fe20007ffe0ff */
[----:B------:R0:W1:Y:S01]  /*4bf0*/  I2F.F16 R21, R10 ;  /* 0x0000000a00157306 */ /* 0x0000620000200c00 */
[----:B------:R-:W-:Y:S02]  /*4c00*/  LOP3.LUT R22, R22, 0xff, RZ, 0xc0, !PT ;  /* 0x000000ff16167812 */ /* 0x000fe400078ec0ff */
[----:B------:R-:W-:-:S02]  /*4c10*/  LOP3.LUT R13, R24, 0xff, RZ, 0xc0, !PT ;  /* 0x000000ff180d7812 */ /* 0x000fc400078ec0ff */
[----:B------:R-:W-:Y:S02]  /*4c20*/  IADD3 R15, PT, PT, R72, -0x80, RZ ;  /* 0xffffff80480f7810 */ /* 0x000fe40007ffe0ff */
[----:B------:R-:W-:Y:S01]  /*4c30*/  IADD3 R83, PT, PT, R22, -0x80, RZ ;  /* 0xffffff8016537810 */ /* 0x000fe20007ffe0ff */
[----:B------:R2:W3:Y:S01]  /*4c40*/  I2F.F16 R20, R11 ;  /* 0x0000000b00147306 */ /* 0x0004e20000200c00 */
[----:B0-----:R-:W-:Y:S02]  /*4c50*/  LOP3.LUT R10, R25, 0xff, RZ, 0xc0, !PT ;  /* 0x000000ff190a7812 */ /* 0x001fe400078ec0ff */
[----:B------:R-:W-:Y:S02]  /*4c60*/  LEA.HI R73, R28, 0xffffff80, RZ, 0x8 ;  /* 0xffffff801c497811 */ /* 0x000fe400078f40ff */
[----:B------:R-:W-:Y:S02]  /*4c70*/  LEA.HI R71, R29, 0xffffff80, RZ, 0x8 ;  /* 0xffffff801d477811 */ /* 0x000fe400078f40ff */
[----:B------:R-:W-:Y:S01]  /*4c80*/  IADD3 R13, PT, PT, R13, -0x80, RZ ;  /* 0xffffff800d0d7810 */ /* 0x000fe20007ffe0ff */
[----:B------:R0:W4:Y:S01]  /*4c90*/  I2F.F16 R84, R12 ;  /* 0x0000000c00547306 */ /* 0x0001220000200c00 */
[----:B--2---:R-:W-:-:S02]  /*4ca0*/  LOP3.LUT R11, R26, 0xff, RZ, 0xc0, !PT ;  /* 0x000000ff1a0b7812 */ /* 0x004fc400078ec0ff */
[----:B------:R-:W-:Y:S02]  /*4cb0*/  IADD3 R10, PT, PT, R10, -0x80, RZ ;  /* 0xffffff800a0a7810 */ /* 0x000fe40007ffe0ff */
[----:B------:R-:W-:-:S03]  /*4cc0*/  IADD3 R11, PT, PT, R11, -0x80, RZ ;  /* 0xffffff800b0b7810 */ /* 0x000fc60007ffe0ff */
[----:B------:R-:W2:Y:S01]  /*4cd0*/  I2F.F16 R15, R15 ;  /* 0x0000000f000f7306 */ /* 0x000ea20000200c00 */
[----:B0-----:R-:W-:-:S04]  /*4ce0*/  LOP3.LUT R12, R27, 0xff, RZ, 0xc0, !PT ;  /* 0x000000ff1b0c7812 */ /* 0x001fc800078ec0ff */
[----:B------:R-:W-:-:S03]  /*4cf0*/  IADD3 R12, PT, PT, R12, -0x80, RZ ;  /* 0xffffff800c0c7810 */ /* 0x000fc60007ffe0ff */
[----:B------:R-:W0:Y:S08]  /*4d00*/  I2F.F16 R83, R83 ;  /* 0x0000005300537306 */ /* 0x000e300000200c00 */
[----:B------:R0:W0:Y:S08]  /*4d10*/  I2F.F16 R74, R13 ;  /* 0x0000000d004a7306 */ /* 0x0000300000200c00 */
[----:B------:R0:W0:Y:S08]  /*4d20*/  I2F.F16 R72, R10 ;  /* 0x0000000a00487306 */ /* 0x0000300000200c00 */
[----:B------:R0:W0:Y:S08]  /*4d30*/  I2F.F16 R22, R11 ;  /* 0x0000000b00167306 */ /* 0x0000300000200c00 */
[----:B------:R0:W0:Y:S08]  /*4d40*/  I2F.F16 R70, R12 ;  /* 0x0000000c00467306 */ /* 0x0000300000200c00 */
[----:B------:R-:W0:Y:S08]  /*4d50*/  I2F.F16 R73, R73 ;  /* 0x0000004900497306 */ /* 0x000e300000200c00 */
[----:B------:R-:W0:Y:S01]  /*4d60*/  I2F.F16 R71, R71 ;  /* 0x0000004700477306 */ /* 0x000e220000200c00 */
        /* <DEDUP_REMOVED lines=18> */
[--C-:B0-----:R-:W-:Y:S02]  /*4e90*/  HADD2.F32 R40, -RZ, R10.reuse.H0_H0 ;  /* 0x2000000aff287230 */ /* 0x101fe40000004100 */
[----:B------:R-:W-:-:S03]  /*4ea0*/  HADD2.F32 R10, -RZ, R10.H1_H1 ;  /* 0x3000000aff0a7230 */ /* 0x000fc60000004100 */
[-C--:B------:R-:W-:Y:S01]  /*4eb0*/  FFMA.FTZ R82, R82, R40.reuse, RZ ;  /* 0x0000002852527223 */ /* 0x080fe200000100ff */
[-C--:B------:R-:W-:Y:S01]  /*4ec0*/  FFMA.FTZ R81, R81, R40.reuse, RZ ;  /* 0x0000002851517223 */ /* 0x080fe200000100ff */
[-C--:B------:R-:W-:Y:S01]  /*4ed0*/  FFMA.FTZ R41, R80, R40.reuse, RZ ;  /* 0x0000002850297223 */ /* 0x080fe200000100ff */
[----:B------:R-:W-:Y:S02]  /*4ee0*/  HADD2.F32 R80, -RZ, R42.H0_H0 ;  /* 0x2000002aff507230 */ /* 0x000fe40000004100 */
[----:B------:R-:W-:Y:S01]  /*4ef0*/  FFMA.FTZ R79, R79, R40, RZ ;  /* 0x000000284f4f7223 */ /* 0x000fe200000100ff */
[-C--:B------:R-:W-:Y:S01]  /*4f00*/  FFMA.FTZ R115, R115, R10.reuse, R82 ;  /* 0x0000000a73737223 */ /* 0x080fe20000010052 */
[-C--:B------:R-:W-:Y:S01]  /*4f10*/  FFMA.FTZ R81, R114, R10.reuse, R81 ;  /* 0x0000000a72517223 */ /* 0x080fe20000010051 */
[----:B------:R-:W-:Y:S02]  /*4f20*/  HADD2.F32 R40, -RZ, R11.H0_H0 ;  /* 0x2000000bff287230 */ /* 0x000fe40000004100 */
[----:B------:R-:W-:Y:S01]  /*4f30*/  FFMA.FTZ R41, R80, R10, R41 ;  /* 0x0000000a50297223 */ /* 0x000fe20000010029 */
[----:B------:R-:W-:-:S02]  /*4f40*/  HADD2.F32 R114, -RZ, R43.H0_H0 ;  /* 0x2000002bff727230 */ /* 0x000fc40000004100 */
[----:B------:R-:W-:Y:S02]  /*4f50*/  HADD2.F32 R82, -RZ, R99.H0_H0 ;  /* 0x20000063ff527230 */ /* 0x000fe40000004100 */
[----:B------:R-:W-:Y:S02]  /*4f60*/  HADD2.F32 R42, -RZ, R97.H0_H0 ;  /* 0x20000061ff2a7230 */ /* 0x000fe40000004100 */
[----:B------:R-:W-:Y:S01]  /*4f70*/  FFMA.FTZ R79, R114, R10, R79 ;  /* 0x0000000a724f7223 */ /* 0x000fe2000001004f */
[----:B------:R-:W-:Y:S02]  /*4f80*/  HADD2.F32 R11, -RZ, R11.H1_H1 ;  /* 0x3000000bff0b7230 */ /* 0x000fe40000004100 */
[-C--:B------:R-:W-:Y:S01]  /*4f90*/  FFMA.FTZ R80, R82, R40.reuse, R41 ;  /* 0x0000002852507223 */ /* 0x080fe20000010029 */
[----:B------:R-:W-:Y:S02]  /*4fa0*/  HADD2.F32 R41, -RZ, R64.H0_H0 ;  /* 0x20000040ff297230 */ /* 0x000fe40000004100 */
[-C--:B------:R-:W-:Y:S01]  /*4fb0*/  FFMA.FTZ R10, R42, R40.reuse, R115 ;  /* 0x000000282a0a7223 */ /* 0x080fe20000010073 */
[----:B------:R-:W-:Y:S01]  /*4fc0*/  FFMA.FTZ R42, R98, R40, R81 ;  /* 0x00000028622a7223 */ /* 0x000fe20000010051 */
[----:B------:R-:W-:-:S02]  /*4fd0*/  HADD2.F32 R43, -RZ, R62.H0_H0 ;  /* 0x2000003eff2b7230 */ /* 0x000fc40000004100 */
[----:B------:R-:W-:Y:S01]  /*4fe0*/  FFMA.FTZ R40, R100, R40, R79 ;  /* 0x0000002864287223 */ /* 0x000fe2000001004f */
[----:B------:R-:W-:Y:S02]  /*4ff0*/  HADD2.F32 R81, -RZ, R35.H0_H0 ;  /* 0x20000023ff517230 */ /* 0x000fe40000004100 */
[-C--:B------:R-:W-:Y:S01]  /*5000*/  FFMA.FTZ R35, R41, R11.reuse, R10 ;  /* 0x0000000b29237223 */ /* 0x080fe2000001000a */
[-C--:B------:R-:W-:Y:S01]  /*5010*/  FFMA.FTZ R41, R63, R11.reuse, R42 ;  /* 0x0000000b3f297223 */ /* 0x080fe2000001002a */
[-C--:B------:R-:W-:Y:S01]  /*5020*/  FFMA.FTZ R43, R43, R11.reuse, R80 ;  /* 0x0000000b2b2b7223 */ /* 0x080fe20000010050 */
[----:B------:R-:W-:Y:S02]  /*5030*/  HADD2.F32 R42, -RZ, R107.H0_H0 ;  /* 0x2000006bff2a7230 */ /* 0x000fe40000004100 */
[----:B------:R-:W-:Y:S01]  /*5040*/  FFMA.FTZ R11, R81, R11, R40 ;  /* 0x0000000b510b7223 */ /* 0x000fe20000010028 */
[----:B-1----:R-:W-:Y:S02]  /*5050*/  HADD2.F32 R40, -RZ, R12.H0_H0 ;  /* 0x2000000cff287230 */ /* 0x002fe40000004100 */
[----:B------:R-:W-:-:S02]  /*5060*/  HADD2.F32 R62, -RZ, R61.H0_H0 ;  /* 0x2000003dff3e7230 */ /* 0x000fc40000004100 */
[----:B------:R-:W-:Y:S02]  /*5070*/  HADD2.F32 R64, -RZ, R101.H0_H0 ;  /* 0x20000065ff407230 */ /* 0x000fe40000004100 */
[-C--:B------:R-:W-:Y:S01]  /*5080*/  FFMA.FTZ R35, R42, R40.reuse, R35 ;  /* 0x000000282a237223 */ /* 0x080fe20000010023 */
[----:B------:R-:W-:Y:S02]  /*5090*/  HADD2.F32 R12, -RZ, R12.H1_H1 ;  /* 0x3000000cff0c7230 */ /* 0x000fe40000004100 */
[-C--:B------:R-:W-:Y:S01]  /*50a0*/  FFMA.FTZ R41, R60, R40.reuse, R41 ;  /* 0x000000283c297223 */ /* 0x080fe20000010029 */
[-C--:B------:R-:W-:Y:S01]  /*50b0*/  FFMA.FTZ R43, R62, R40.reuse, R43 ;  /* 0x000000283e2b7223 */ /* 0x080fe2000001002b */
[----:B------:R-:W-:Y:S01]  /*50c0*/  FFMA.FTZ R11, R64, R40, R11 ;  /* 0x00000028400b7223 */ /* 0x000fe2000001000b */
[----:B------:R-:W-:Y:S02]  /*50d0*/  HADD2.F32 R42, -RZ, R33.H0_H0 ;  /* 0x20000021ff2a7230 */ /* 0x000fe40000004100 */
[----:B------:R-:W-:Y:S01]  /*50e0*/  FFMA.FTZ R35, R106, R12, R35 ;  /* 0x0000000c6a237223 */ /* 0x000fe20000010023 */
[----:B------:R-:W-:-:S02]  /*50f0*/  HADD2.F32 R60, -RZ, R47.H0_H0 ;  /* 0x2000002fff3c7230 */ /* 0x000fc40000004100 */
        /* <DEDUP_REMOVED lines=10> */
[-C--:B------:R-:W-:Y:S01]  /*51a0*/  FFMA.FTZ R32, R77, R13.reuse, R32 ;  /* 0x0000000d4d207223 */ /* 0x080fe20000010020 */
[----:B------:R-:W-:Y:S02]  /*51b0*/  HADD2.F32 R9, -RZ, R78.H0_H0 ;  /* 0x2000004eff097230 */ /* 0x000fe40000004100 */
[----:B------:R-:W-:Y:S02]  /*51c0*/  HADD2.F32 R33, -RZ, R76.H0_H0 ;  /* 0x2000004cff217230 */ /* 0x000fe40000004100 */
[-C--:B------:R-:W-:Y:S01]  /*51d0*/  FFMA.FTZ R40, R40, R10.reuse, R43 ;  /* 0x0000000a28287223 */ /* 0x080fe2000001002b */
[----:B------:R-:W-:Y:S01]  /*51e0*/  FFMA.FTZ R10, R42, R10, R11 ;  /* 0x0000000a2a0a7223 */ /* 0x000fe2000001000b */
        /* <DEDUP_REMOVED lines=19> */
.L_x_1625:
[----:B------:R-:W-:Y:S02]  /*5320*/  SHF.R.U32.HI R9, RZ, 0x8, R24 ;  /* 0x00000008ff097819 */ /* 0x000fe40000011618 */
[--C-:B0-----:R-:W-:Y:S02]  /*5330*/  SHF.R.U32.HI R12, RZ, 0x8, R26.reuse ;  /* 0x00000008ff0c7819 */ /* 0x101fe4000001161a */
[----:B------:R-:W-:Y:S02]  /*5340*/  LOP3.LUT R9, R9, 0xff, RZ, 0xc0, !PT ;  /* 0x000000ff09097812 */ /* 0x000fe400078ec0ff */
[----:B------:R-:W-:Y:S02]  /*5350*/  SHF.R.U32.HI R10, RZ, 0x8, R25 ;  /* 0x00000008ff0a7819 */ /* 0x000fe40000011619 */
[----:B------:R-:W-:Y:S02]  /*5360*/  IADD3 R9, PT, PT, R9, -0x80, RZ ;  /* 0xffffff8009097810 */ /* 0x000fe40007ffe0ff */
[----:B------:R-:W-:-:S02]  /*5370*/  SHF.R.U32.HI R26, RZ, 0x10, R26 ;  /* 0x00000010ff1a7819 */ /* 0x000fc4000001161a */
[----:B------:R0:W1:Y:S01]  /*5380*/  I2F.F16 R35, R9 ;  /* 0x0000000900237306 */ /* 0x0000620000200c00 */
[----:B------:R-:W-:Y:S02]  /*5390*/  LOP3.LUT R10, R10, 0xff, RZ, 0xc0, !PT ;  /* 0x000000ff0a0a7812 */ /* 0x000fe400078ec0ff */
[----:B------:R-:W-:Y:S02]  /*53a0*/  SHF.R.U32.HI R25, RZ, 0x10, R25 ;  /* 0x00000010ff197819 */ /* 0x000fe40000011619 */
[----:B------:R-:W-:Y:S02]  /*53b0*/  IADD3 R10, PT, PT, R10, -0x80, RZ ;  /* 0xffffff800a0a7810 */ /* 0x000fe40007ffe0ff */
[----:B------:R-:W-:Y:S02]  /*53c0*/  LOP3.LUT R11, R25, 0xff, RZ, 0xc0, !PT ;  /* 0x000000ff190b7812 */ /* 0x000fe400078ec0ff */
[----:B0-----:R-:W-:Y:S01]  /*53d0*/  LOP3.LUT R9, R26, 0xff, RZ, 0xc0, !PT ;  /* 0x000000ff1a097812 */ /* 0x001fe200078ec0ff */
[----:B------:R0:W2:Y:S01]  /*53e0*/  I2F.F16 R25, R10 ;  /* 0x0000000a00197306 */ /* 0x0000a20000200c00 */
[----:B------:R-:W-:-:S02]  /*53f0*/  SHF.R.U32.HI R13, RZ, 0x8, R27 ;  /* 0x00000008ff0d7819 */ /* 0x000fc4000001161b */
[----:B------:R-:W-:Y:S02]  /*5400*/  IADD3 R42, PT, PT, R9, -0x80, RZ ;  /* 0xffffff80092a7810 */ /* 0x000fe40007ffe0ff */
[----:B------:R-:W-:Y:S02]  /*5410*/  LOP3.LUT R9, R28, 0xff, RZ, 0xc0, !PT ;  /* 0x000000ff1c097812 */ /* 0x000fe400078ec0ff */
[----:B------:R-:W-:Y:S02]  /*5420*/  SHF.R.U32.HI R27, RZ, 0x10, R27 ;  /* 0x00000010ff1b7819 */ /* 0x000fe4000001161b */
[----:B------:R-:W-:Y:S01]  /*5430*/  IADD3 R9, PT, PT, R9, -0x80, RZ ;  /* 0xffffff8009097810 */ /* 0x000fe20007ffe0ff */
[----:B------:R-:W3:Y:S01]  /*5440*/  I2F.F16 R42, R42 ;  /* 0x0000002a002a7306 */ /* 0x000ee20000200c00 */
[----:B0-----:R-:W-:Y:S02]  /*5450*/  LOP3.LUT R10, R29, 0xff, RZ, 0xc0, !PT ;  /* 0x000000ff1d0a7812 */ /* 0x001fe400078ec0ff */
[----:B------:R-:W-:-:S02]  /*5460*/  IADD3 R11, PT, PT, R11, -0x80, RZ ;  /* 0xffffff800b0b7810 */ /* 0x000fc40007ffe0ff */
[----:B------:R-:W-:Y:S02]  /*5470*/  IADD3 R46, PT, PT, R10, -0x80, RZ ;  /* 0xffffff800a2e7810 */ /* 0x000fe40007ffe0ff */
[----:B------:R-:W-:Y:S01]  /*5480*/  LOP3.LUT R10, R30, 0xff, RZ, 0xc0, !PT ;  /* 0x000000ff1e0a7812 */ /* 0x000fe200078ec0ff */
[----:B------:R0:W4:Y:S01]  /*5490*/  I2F.F16 R47, R9 ;  /* 0x00000009002f7306 */ /* 0x0001220000200c00 */
[----:B------:R-:W-:Y:S02]  /*54a0*/  LOP3.LUT R27, R27, 0xff, RZ, 0xc0, !PT ;  /* 0x000000ff1b1b7812 */ /* 0x000fe400078ec0ff */
[----:B------:R-:W-:Y:S02]  /*54b0*/  IADD3 R43, PT, PT, R10, -0x80, RZ ;  /* 0xffffff800a2b7810 */ /* 0x000fe40007ffe0ff */
[----:B------:R-:W-:Y:S02]  /*54c0*/  LOP3.LUT R12, R12, 0xff, RZ, 0xc0, !PT ;  /* 0x000000ff0c0c7812 */ /* 0x000fe400078ec0ff */
[----:B------:R-:W-:Y:S01]  /*54d0*/  SHF.R.U32.HI R10, RZ, 0x8, R28 ;  /* 0x00000008ff0a7819 */ /* 0x000fe2000001161c */
[----:B------:R5:W1:Y:S01]  /*54e0*/  I2F.F16 R41, R11 ;  /* 0x0000000b00297306 */ /* 0x000a620000200c00 */
[----:B0-----:R-:W-:-:S02]  /*54f0*/  SHF.R.U32.HI R9, RZ, 0x8, R29 ;  /* 0x00000008ff097819 */ /* 0x001fc4000001161d */
[----:B------:R-:W-:Y:S02]  /*5500*/  IADD3 R27, PT, PT, R27, -0x80, RZ ;  /* 0xffffff801b1b7810 */ /* 0x000fe40007ffe0ff */
[----:B------:R-:W-:Y:S02]  /*5510*/  LOP3.LUT R9, R9, 0xff, RZ, 0xc0, !PT ;  /* 0x000000ff09097812 */ /* 0x000fe400078ec0ff */
[----:B------:R-:W-:Y:S01]  /*5520*/  IADD3 R12, PT, PT, R12, -0x80, RZ ;  /* 0xffffff800c0c7810 */ /* 0x000fe20007ffe0ff */
[----:B------:R-:W0:Y:S01]  /*5530*/  I2F.F16 R60, R27 ;  /* 0x0000001b003c7306 */ /* 0x000e220000200c00 */
[----:B-----5:R-:W-:Y:S02]  /*5540*/  LOP3.LUT R11, R31, 0xff, RZ, 0xc0, !PT ;  /* 0x000000ff1f0b7812 */ /* 0x020fe400078ec0ff */
[----:B------:R-:W-:Y:S02]  /*5550*/  IADD3 R9, PT, PT, R9, -0x80, RZ ;  /* 0xffffff8009097810 */ /* 0x000fe40007ffe0ff */
[----:B------:R-:W-:-:S02]  /*5560*/  IADD3 R11, PT, PT, R11, -0x80, RZ ;  /* 0xffffff800b0b7810 */ /* 0x000fc40007ffe0ff */
[----:B------:R-:W-:Y:S01]  /*5570*/  LOP3.LUT R10, R10, 0xff, RZ, 0xc0, !PT ;  /* 0x000000ff0a0a7812 */ /* 0x000fe200078ec0ff */
[----:B------:R5:W0:Y:S01]  /*5580*/  I2F.F16 R63, R9 ;  /* 0x00000009003f7306 */ /* 0x000a220000200c00 */
[----:B------:R-:W-:Y:S02]  /*5590*/  SHF.R.U32.HI R28, RZ, 0x10, R28 ;  /* 0x00000010ff1c7819 */ /* 0x000fe4000001161c */
[----:B------:R-:W-:Y:S02]  /*55a0*/  SHF.R.U32.HI R29, RZ, 0x10, R29 ;  /* 0x00000010ff1d7819 */ /* 0x000fe4000001161d */
[----:B------:R-:W-:Y:S02]  /*55b0*/  LEA.HI R32, R30, 0xffffff80, RZ, 0x8 ;  /* 0xffffff801e207811 */ /* 0x000fe400078f40ff */
[----:B------:R-:W-:Y:S01]  /*55c0*/  IADD3 R10, PT, PT, R10, -0x80, RZ ;  /* 0xffffff800a0a7810 */ /* 0x000fe20007ffe0ff */
[----:B------:R2:W0:Y:S01]  /*55d0*/  I2F.F16 R27, R11 ;  /* 0x0000000b001b7306 */ /* 0x0004220000200c00 */
[----:B-----5:R-:W-:-:S02]  /*55e0*/  SHF.R.U32.HI R9, RZ, 0x8, R23 ;  /* 0x00000008ff097819 */ /* 0x020fc40000011617 */
[----:B------:R-:W-:Y:S02]  /*55f0*/  SHF.R.U32.HI R24, RZ, 0x10, R24 ;  /* 0x00000010ff187819 */ /* 0x000fe40000011618 */
[----:B------:R-:W-:Y:S02]  /*5600*/  SHF.R.U32.HI R23, RZ, 0x10, R23 ;  /* 0x00000010ff177819 */ /* 0x000fe40000011617 */
[----:B------:R-:W-:Y:S01]  /*5610*/  LOP3.LUT R28, R28, 0xff, RZ, 0xc0, !PT ;  /* 0x000000ff1c1c7812 */ /* 0x000fe200078ec0ff */
[----:B------:R5:W0:Y:S01]  /*5620*/  I2F.F16 R26, R12 ;  /* 0x0000000c001a7306 */ /* 0x000a220000200c00 */
[--C-:B--2---:R-:W-:Y:S02]  /*5630*/  SHF.R.U32.HI R11, RZ, 0x8, R30.reuse ;  /* 0x00000008ff0b7819 */ /* 0x104fe4000001161e */
[----:B------:R-:W-:Y:S02]  /*5640*/  SHF.R.U32.HI R30, RZ, 0x10, R30 ;  /* 0x00000010ff1e7819 */ /* 0x000fe4000001161e */
[----:B------:R-:W-:-:S02]  /*5650*/  LOP3.LUT R29, R29, 0xff, RZ, 0xc0, !PT ;  /* 0x000000ff1d1d7812 */ /* 0x000fc400078ec0ff */
[----:B------:R-:W-:Y:S01]  /*5660*/  LOP3.LUT R24, R24, 0xff, RZ, 0xc0, !PT ;  /* 0x000000ff18187812 */ /* 0x000fe200078ec0ff */
[----:B------:R2:W0:Y:S01]  /*5670*/  I2F.F16 R62, R10 ;  /* 0x0000000a003e7306 */ /* 0x0004220000200c00 */
[----:B-----5:R-:W-:Y:S02]  /*5680*/  SHF.R.U32.HI R12, RZ, 0x8, R31 ;  /* 0x00000008ff0c7819 */ /* 0x020fe4000001161f */
[----:B------:R-:W-:Y:S02]  /*5690*/  LOP3.LUT R13, R13, 0xff, RZ, 0xc0, !PT ;  /* 0x000000ff0d0d7812 */ /* 0x000fe400078ec0ff */
[----:B------:R-:W-:Y:S02]  /*56a0*/  LOP3.LUT R11, R11, 0xff, RZ, 0xc0, !PT ;  /* 0x000000ff0b0b7812 */ /* 0x000fe400078ec0ff */
[----:B------:R-:W-:Y:S01]  /*56b0*/  LOP3.LUT R12, R12, 0xff, RZ, 0xc0, !PT ;  /* 0x000000ff0c0c7812 */ /* 0x000fe200078ec0ff */
[----:B------:R-:W0:Y:S01]  /*56c0*/  I2F.F16 R32, R32 ;  /* 0x0000002000207306 */ /* 0x000e220000200c00 */
[----:B--2---:R-:W-:-:S02]  /*56d0*/  LOP3.LUT R10, R30, 0xff, RZ, 0xc0, !PT ;  /* 0x000000ff1e0a7812 */ /* 0x004fc400078ec0ff */
[----:B------:R-:W-:Y:S02]  /*56e0*/  LOP3.LUT R9, R9, 0xff, RZ, 0xc0, !PT ;  /* 0x000000ff09097812 */ /* 0x000fe400078ec0ff */
[----:B------:R-:W-:Y:S02]  /*56f0*/  LOP3.LUT R23, R23, 0xff, RZ, 0xc0, !PT ;  /* 0x000000ff17177812 */ /* 0x000fe400078ec0ff */
[----:B------:R-:W-:Y:S01]  /*5700*/  LEA.HI R33, R31, 0xffffff80, RZ, 0x8 ;  /* 0xffffff801f217811 */ /* 0x000fe200078f40ff */
[----:B------:R-:W2:Y:S01]  /*5710*/  I2F.F16 R46, R46 ;  /* 0x0000002e002e7306 */ /* 0x000ea20000200c00 */
[----:B------:R-:W-:Y:S02]  /*5720*/  IADD3 R28, PT, PT, R28, -0x80, RZ ;  /* 0xffffff801c1c7810 */ /* 0x000fe40007ffe0ff */
[----:B------:R-:W-:Y:S02]  /*5730*/  IADD3 R29, PT, PT, R29, -0x80, RZ ;  /* 0xffffff801d1d7810 */ /* 0x000fe40007ffe0ff */
[----:B------:R-:W-:-:S02]  /*5740*/  IADD3 R24, PT, PT, R24, -0x80, RZ ;  /* 0xffffff8018187810 */ /* 0x000fc40007ffe0ff */
[----:B------:R-:W-:Y:S01]  /*5750*/  IADD3 R13, PT, PT, R13, -0x80, RZ ;  /* 0xffffff800d0d7810 */ /* 0x000fe20007ffe0ff */
[----:B------:R-:W0:Y:S01]  /*5760*/  I2F.F16 R33, R33 ;  /* 0x0000002100217306 */ /* 0x000e220000200c00 */
[----:B------:R-:W-:Y:S02]  /*5770*/  IADD3 R11, PT, PT, R11, -0x80, RZ ;  /* 0xffffff800b0b7810 */ /* 0x000fe40007ffe0ff */
[----:B------:R-:W-:Y:S02]  /*5780*/  IADD3 R10, PT, PT, R10, -0x80, RZ ;  /* 0xffffff800a0a7810 */ /* 0x000fe40007ffe0ff */
[----:B------:R-:W-:Y:S02]  /*5790*/  IADD3 R12, PT, PT, R12, -0x80, RZ ;  /* 0xffffff800c0c7810 */ /* 0x000fe40007ffe0ff */
[----:B------:R-:W-:Y:S01]  /*57a0*/  IADD3 R9, PT, PT, R9, -0x80, RZ ;  /* 0xffffff8009097810 */ /* 0x000fe20007ffe0ff */
[----:B------:R0:W0:Y:S01]  /*57b0*/  I2F.F16 R40, R24 ;  /* 0x0000001800287306 */ /* 0x0000220000200c00 */
[----:B------:R-:W-:-:S02]  /*57c0*/  IADD3 R23, PT, PT, R23, -0x80, RZ ;  /* 0xffffff8017177810 */ /* 0x000fc40007ffe0ff */
[----:B------:R-:W-:-:S04]  /*57d0*/  SHF.R.U32.HI R31, RZ, 0x10, R31 ;  /* 0x00000010ff1f7819 */ /* 0x000fc8000001161f */
[----:B------:R-:W-:Y:S01]  /*57e0*/  LOP3.LUT R31, R31, 0xff, RZ, 0xc0, !PT ;  /* 0x000000ff1f1f7812 */ /* 0x000fe200078ec0ff */
[----:B------:R0:W0:Y:S03]  /*57f0*/  I2F.F16 R61, R13 ;  /* 0x0000000d003d7306 */ /* 0x0000260000200c00 */
[----:B------:R-:W-:-:S05]  /*5800*/  IADD3 R31, PT, PT, R31, -0x80, RZ ;  /* 0xffffff801f1f7810 */ /* 0x000fca0007ffe0ff */
[----:B------:R-:W0:Y:S08]  /*5810*/  I2F.F16 R43, R43 ;  /* 0x0000002b002b7306 */ /* 0x000e300000200c00 */
[----:B------:R-:W0:Y:S08]  /*5820*/  I2F.F16 R28, R28 ;  /* 0x0000001c001c7306 */ /* 0x000e300000200c00 */
[----:B------:R-:W0:Y:S08]  /*5830*/  I2F.F16 R29, R29 ;  /* 0x0000001d001d7306 */ /* 0x000e300000200c00 */
[----:B------:R0:W0:Y:S08]  /*5840*/  I2F.F16 R30, R11 ;  /* 0x0000000b001e7306 */ /* 0x0000300000200c00 */
[----:B------:R0:W0:Y:S08]  /*5850*/  I2F.F16 R64, R10 ;  /* 0x0000000a00407306 */ /* 0x0000300000200c00 */
        /* <DEDUP_REMOVED lines=11> */
[----:B0-----:R-:W-:-:S02]  /*5910*/  HADD2.F32 R24, -RZ, R10.H0_H0 ;  /* 0x2000000aff187230 */ /* 0x001fc40000004100 */
[----:B------:R-:W-:Y:S02]  /*5920*/  HADD2.F32 R80, -RZ, R10.H1_H1 ;  /* 0x3000000aff507230 */ /* 0x000fe40000004100 */
[--C-:B------:R-:W-:Y:S02]  /*5930*/  HADD2.F32 R78, -RZ, R11.reuse.H0_H0 ;  /* 0x2000000bff4e7230 */ /* 0x100fe40000004100 */
[----:B------:R-:W-:Y:S01]  /*5940*/  FFMA.FTZ R82, R9, R24, RZ ;  /* 0x0000001809527223 */ /* 0x000fe200000100ff */
[----:B------:R-:W-:Y:S02]  /*5950*/  HADD2.F32 R10, -RZ, R11.H1_H1 ;  /* 0x3000000bff0a7230 */ /* 0x000fe40000004100 */
[C---:B------:R-:W-:Y:S01]  /*5960*/  FFMA.FTZ R81, R24.reuse, R81, RZ ;  /* 0x0000005118517223 */ /* 0x040fe200000100ff */
[----:B------:R-:W-:Y:S02]  /*5970*/  HADD2.F32 R11, -RZ, R36.H0_H0 ;  /* 0x20000024ff0b7230 */ /* 0x000fe40000004100 */
[----:B------:R-:W-:Y:S01]  /*5980*/  FFMA.FTZ R98, R24, R23, RZ ;  /* 0x0000001718627223 */ /* 0x000fe200000100ff */
[----:B------:R-:W-:-:S02]  /*5990*/  HADD2.F32 R23, -RZ, R19.H0_H0 ;  /* 0x20000013ff177230 */ /* 0x000fc40000004100 */
[----:B------:R-:W-:Y:S01]  /*59a0*/  FFMA.FTZ R79, R79, R80, R82 ;  /* 0x000000504f4f7223 */ /* 0x000fe20000010052 */
[----:B------:R-:W-:Y:S02]  /*59b0*/  HADD2.F32 R82, -RZ, R50.H0_H0 ;  /* 0x20000032ff527230 */ /* 0x000fe40000004100 */
[----:B------:R-:W-:Y:S01]  /*59c0*/  FFMA.FTZ R99, R24, R11, RZ ;  /* 0x0000000b18637223 */ /* 0x000fe200000100ff */
[----:B------:R-:W-:Y:S02]  /*59d0*/  HADD2.F32 R11, -RZ, R18.H0_H0 ;  /* 0x20000012ff0b7230 */ /* 0x000fe40000004100 */
[C---:B------:R-:W-:Y:S01]  /*59e0*/  FFMA.FTZ R81, R80.reuse, R97, R81 ;  /* 0x0000006150517223 */ /* 0x040fe20000010051 */
[----:B------:R-:W-:Y:S02]  /*59f0*/  HADD2.F32 R24, -RZ, R48.H0_H0 ;  /* 0x20000030ff187230 */ /* 0x000fe40000004100 */
[----:B------:R-:W-:Y:S01]  /*5a00*/  FFMA.FTZ R97, R80, R23, R98 ;  /* 0x0000001750617223 */ /* 0x000fe20000010062 */
[----:B------:R-:W-:-:S02]  /*5a10*/  HADD2.F32 R9, -RZ, R49.H0_H0 ;  /* 0x20000031ff097230 */ /* 0x000fc40000004100 */
[----:B------:R-:W-:Y:S01]  /*5a20*/  FFMA.FTZ R11, R80, R11, R99 ;  /* 0x0000000b500b7223 */ /* 0x000fe20000010063 */
[----:B------:R-:W-:Y:S02]  /*5a30*/  HADD2.F32 R23, -RZ, R104.H0_H0 ;  /* 0x20000068ff177230 */ /* 0x000fe40000004100 */
[----:B------:R-:W-:Y:S01]  /*5a40*/  FFMA.FTZ R24, R24, R78, R79 ;  /* 0x0000004e18187223 */ /* 0x000fe2000001004f */
[----:B------:R-:W-:Y:S02]  /*5a50*/  HADD2.F32 R79, -RZ, R51.H0_H0 ;  /* 0x20000033ff4f7230 */ /* 0x000fe40000004100 */
[C---:B------:R-:W-:Y:S01]  /*5a60*/  FFMA.FTZ R82, R78.reuse, R82, R11 ;  /* 0x000000524e527223 */ /* 0x040fe2000001000b */
[----:B------:R-:W-:Y:S02]  /*5a70*/  HADD2.F32 R11, -RZ, R103.H0_H0 ;  /* 0x20000067ff0b7230 */ /* 0x000fe40000004100 */
[----:B------:R-:W-:Y:S01]  /*5a80*/  FFMA.FTZ R81, R78, R9, R81 ;  /* 0x000000094e517223 */ /* 0x000fe20000010051 */
[----:B------:R-:W-:-:S02]  /*5a90*/  HADD2.F32 R9, -RZ, R102.H0_H0 ;  /* 0x20000066ff097230 */ /* 0x000fc40000004100 */
[----:B------:R-:W-:Y:S01]  /*5aa0*/  FFMA.FTZ R80, R78, R79, R97 ;  /* 0x0000004f4e507223 */ /* 0x000fe20000010061 */
[C---:B------:R-:W-:Y:S01]  /*5ab0*/  FFMA.FTZ R82, R10.reuse, R23, R82 ;  /* 0x000000170a527223 */ /* 0x040fe20000010052 */
[--C-:B-1----:R-:W-:Y:S02]  /*5ac0*/  HADD2.F32 R23, -RZ, R12.reuse.H0_H0 ;  /* 0x2000000cff177230 */ /* 0x102fe40000004100 */
[----:B------:R-:W-:Y:S01]  /*5ad0*/  FFMA.FTZ R78, R10, R11, R81 ;  /* 0x0000000b0a4e7223 */ /* 0x000fe20000010051 */
[----:B------:R-:W-:Y:S02]  /*5ae0*/  HADD2.F32 R79, -RZ, R12.H1_H1 ;  /* 0x3000000cff4f7230 */ /* 0x000fe40000004100 */
[----:B------:R-:W-:Y:S01]  /*5af0*/  FFMA.FTZ R24, R9, R10, R24 ;  /* 0x0000000a09187223 */ /* 0x000fe20000010018 */
[----:B------:R-:W-:Y:S02]  /*5b00*/  HADD2.F32 R99, -RZ, R105.H0_H0 ;  /* 0x20000069ff637230 */ /* 0x000fe40000004100 */
[----:B------:R-:W-:-:S02]  /*5b10*/  HADD2.F32 R12, -RZ, R54.H0_H0 ;  /* 0x20000036ff0c7230 */ /* 0x000fc40000004100 */
[----:B------:R-:W-:Y:S02]  /*5b20*/  HADD2.F32 R11, -RZ, R52.H0_H0 ;  /* 0x20000034ff0b7230 */ /* 0x000fe40000004100 */
[----:B------:R-:W-:Y:S01]  /*5b30*/  FFMA.FTZ R80, R10, R99, R80 ;  /* 0x000000630a507223 */ /* 0x000fe20000010050 */
[----:B------:R-:W-:Y:S02]  /*5b40*/  HADD2.F32 R81, -RZ, R58.H0_H0 ;  /* 0x2000003aff517230 */ /* 0x000fe40000004100 */
[----:B------:R-:W-:Y:S01]  /*5b50*/  FFMA.FTZ R78, R23, R12, R78 ;  /* 0x0000000c174e7223 */ /* 0x000fe2000001004e */
[----:B------:R-:W-:Y:S02]  /*5b60*/  HADD2.F32 R97, -RZ, R59.H0_H0 ;  /* 0x2000003bff617230 */ /* 0x000fe40000004100 */
[----:B------:R-:W-:Y:S01]  /*5b70*/  FFMA.FTZ R11, R11, R23, R24 ;  /* 0x000000170b0b7223 */ /* 0x000fe20000010018 */
        /* <DEDUP_REMOVED lines=11> */
[----:B------:R-:W-:Y:S02]  /*5c30*/  HADD2.F32 R11, -RZ, R15.H0_H0 ;  /* 0x2000000fff0b7230 */ /* 0x000fe40000004100 */
[----:B------:R-:W-:Y:S01]  /*5c40*/  FFMA.FTZ R24, R9, R23, R12 ;  /* 0x0000001709187223 */ /* 0x000fe2000001000c */
[----:B------:R-:W-:Y:S02]  /*5c50*/  HADD2.F32 R13, -RZ, R13.H1_H1 ;  /* 0x3000000dff0d7230 */ /* 0x000fe40000004100 */
[----:B------:R-:W-:Y:S01]  /*5c60*/  FFMA.FTZ R82, R79, R80, R97 ;  /* 0x000000504f527223 */ /* 0x000fe20000010061 */
[----:B------:R-:W-:Y:S02]  /*5c70*/  HADD2.F32 R12, -RZ, R39.H0_H0 ;  /* 0x20000027ff0c7230 */ /* 0x000fe40000004100 */
[----:B------:R-:W-:Y:S01]  /*5c80*/  FFMA.FTZ R11, R11, R9, R10 ;  /* 0x000000090b0b7223 */ /* 0x000fe2000001000a */
[----:B------:R-:W-:Y:S02]  /*5c90*/  HADD2.F32 R23, -RZ, R83.H0_H0 ;  /* 0x20000053ff177230 */ /* 0x000fe40000004100 */
[----:B------:R-:W-:-:S02]  /*5ca0*/  HADD2.F32 R79, -RZ, R76.H0_H0 ;  /* 0x2000004cff4f7230 */ /* 0x000fc40000004100 */
[----:B------:R-:W-:Y:S01]  /*5cb0*/  FFMA.FTZ R12, R13, R12, R24 ;  /* 0x0000000c0d0c7223 */ /* 0x000fe20000010018 */
[----:B------:R-:W-:Y:S02]  /*5cc0*/  HADD2.F32 R10, -RZ, R38.H0_H0 ;  /* 0x20000026ff0a7230 */ /* 0x000fe40000004100 */
[C---:B------:R-:W-:Y:S01]  /*5cd0*/  FFMA.FTZ R23, R9.reuse, R23, R78 ;  /* 0x0000001709177223 */ /* 0x040fe2000001004e */
        /* <DEDUP_REMOVED lines=22> */
.L_x_1626:
        /* <DEDUP_REMOVED lines=13> */
[----:B------:R-:W-:Y:S02]  /*5f10*/  HADD2.F32 R10, -RZ, R34.H0_H0 ;  /* 0x20000022ff0a7230 */ /* 0x000fe40000004100 */
[----:B------:R-:W-:Y:S01]  /*5f20*/  FFMA.FTZ R9, R81, R79, R82 ;  /* 0x0000004f51097223 */ /* 0x000fe20000010052 */
[----:B------:R-:W-:-:S02]  /*5f30*/  HADD2.F32 R11, -RZ, R36.H0_H0 ;  /* 0x20000024ff0b7230 */ /* 0x000fc40000004100 */
[----:B------:R-:W-:Y:S02]  /*5f40*/  HADD2.F32 R81, -RZ, R19.H0_H0 ;  /* 0x20000013ff517230 */ /* 0x000fe40000004100 */
[-C--:B------:R-:W-:Y:S01]  /*5f50*/  FFMA.FTZ R10, R10, R80.reuse, RZ ;  /* 0x000000500a0a7223 */ /* 0x080fe200000100ff */
[----:B------:R-:W-:Y:S02]  /*5f60*/  HADD2.F32 R82, -RZ, R49.H0_H0 ;  /* 0x20000031ff527230 */ /* 0x000fe40000004100 */
[-C--:B------:R-:W-:Y:S01]  /*5f70*/  FFMA.FTZ R98, R11, R80.reuse, RZ ;  /* 0x000000500b627223 */ /* 0x080fe200000100ff */
[----:B------:R-:W-:Y:S01]  /*5f80*/  FFMA.FTZ R80, R23, R80, RZ ;  /* 0x0000005017507223 */ /* 0x000fe200000100ff */
[----:B------:R-:W-:Y:S02]  /*5f90*/  HADD2.F32 R23, -RZ, R18.H0_H0 ;  /* 0x20000012ff177230 */ /* 0x000fe40000004100 */
[----:B------:R-:W-:Y:S01]  /*5fa0*/  FFMA.FTZ R11, R97, R79, R10 ;  /* 0x0000004f610b7223 */ /* 0x000fe2000001000a */
[----:B------:R-:W-:-:S02]  /*5fb0*/  HADD2.F32 R10, -RZ, R48.H0_H0 ;  /* 0x20000030ff0a7230 */ /* 0x000fc40000004100 */
[----:B------:R-:W-:Y:S02]  /*5fc0*/  HADD2.F32 R97, -RZ, R59.H0_H0 ;  /* 0x2000003bff617230 */ /* 0x000fe40000004100 */
[-C--:B------:R-:W-:Y:S01]  /*5fd0*/  FFMA.FTZ R23, R23, R79.reuse, R98 ;  /* 0x0000004f17177223 */ /* 0x080fe20000010062 */
[----:B------:R-:W-:Y:S02]  /*5fe0*/  HADD2.F32 R98, -RZ, R51.H0_H0 ;  /* 0x20000033ff627230 */ /* 0x000fe40000004100 */
[----:B------:R-:W-:Y:S01]  /*5ff0*/  FFMA.FTZ R79, R81, R79, R80 ;  /* 0x0000004f514f7223 */ /* 0x000fe20000010050 */
[-C--:B------:R-:W-:Y:S01]  /*6000*/  FFMA.FTZ R9, R10, R78.reuse, R9 ;  /* 0x0000004e0a097223 */ /* 0x080fe20000010009 */
[-C--:B------:R-:W-:Y:S01]  /*6010*/  FFMA.FTZ R11, R82, R78.reuse, R11 ;  /* 0x0000004e520b7223 */ /* 0x080fe2000001000b */
[----:B------:R-:W-:Y:S02]  /*6020*/  HADD2.F32 R80, -RZ, R103.H0_H0 ;  /* 0x20000067ff507230 */ /* 0x000fe40000004100 */
[----:B------:R-:W-:Y:S01]  /*6030*/  FFMA.FTZ R23, R100, R78, R23 ;  /* 0x0000004e64177223 */ /* 0x000fe20000010017 */
[----:B------:R-:W-:-:S02]  /*6040*/  HADD2.F32 R10, -RZ, R102.H0_H0 ;  /* 0x20000066ff0a7230 */ /* 0x000fc40000004100 */
[----:B------:R-:W-:Y:S01]  /*6050*/  FFMA.FTZ R79, R98, R78, R79 ;  /* 0x0000004e624f7223 */ /* 0x000fe2000001004f */
[----:B------:R-:W-:Y:S02]  /*6060*/  HADD2.F32 R82, -RZ, R104.H0_H0 ;  /* 0x20000068ff527230 */ /* 0x000fe40000004100 */
[-C--:B------:R-:W-:Y:S01]  /*6070*/  FFMA.FTZ R78, R80, R24.reuse, R11 ;  /* 0x00000018504e7223 */ /* 0x080fe2000001000b */
[----:B------:R-:W-:Y:S02]  /*6080*/  HADD2.F32 R100, -RZ, R105.H0_H0 ;  /* 0x20000069ff647230 */ /* 0x000fe40000004100 */
[-C--:B------:R-:W-:Y:S01]  /*6090*/  FFMA.FTZ R10, R10, R24.reuse, R9 ;  /* 0x000000180a0a7223 */ /* 0x080fe20000010009 */
[----:B-1----:R-:W-:Y:S02]  /*60a0*/  HADD2.F32 R11, -RZ, R12.H0_H0 ;  /* 0x2000000cff0b7230 */ /* 0x002fe40000004100 */
[----:B------:R-:W-:Y:S01]  /*60b0*/  FFMA.FTZ R80, R82, R24, R23 ;  /* 0x0000001852507223 */ /* 0x000fe20000010017 */
[----:B------:R-:W-:-:S02]  /*60c0*/  HADD2.F32 R23, -RZ, R52.H0_H0 ;  /* 0x20000034ff177230 */ /* 0x000fc40000004100 */
[----:B------:R-:W-:Y:S01]  /*60d0*/  FFMA.FTZ R24, R100, R24, R79 ;  /* 0x0000001864187223 */ /* 0x000fe2000001004f */
[----:B------:R-:W-:Y:S02]  /*60e0*/  HADD2.F32 R79, -RZ, R54.H0_H0 ;  /* 0x20000036ff4f7230 */ /* 0x000fe40000004100 */
[----:B------:R-:W-:Y:S02]  /*60f0*/  HADD2.F32 R81, -RZ, R58.H0_H0 ;  /* 0x2000003aff517230 */ /* 0x000fe40000004100 */
[-C--:B------:R-:W-:Y:S01]  /*6100*/  FFMA.FTZ R23, R23, R11.reuse, R10 ;  /* 0x0000000b17177223 */ /* 0x080fe2000001000a */
[----:B------:R-:W-:Y:S02]  /*6110*/  HADD2.F32 R12, -RZ, R12.H1_H1 ;  /* 0x3000000cff0c7230 */ /* 0x000fe40000004100 */
[-C--:B------:R-:W-:Y:S01]  /*6120*/  FFMA.FTZ R79, R79, R11.reuse, R78 ;  /* 0x0000000b4f4f7223 */ /* 0x080fe2000001004e */
[----:B------:R-:W-:Y:S02]  /*6130*/  HADD2.F32 R82, -RZ, R69.H0_H0 ;  /* 0x20000045ff527230 */ /* 0x000fe40000004100 */
[-C--:B------:R-:W-:Y:S01]  /*6140*/  FFMA.FTZ R81, R81, R11.reuse, R80 ;  /* 0x0000000b51517223 */ /* 0x080fe20000010050 */
[----:B------:R-:W-:Y:S01]  /*6150*/  FFMA.FTZ R11, R97, R11, R24 ;  /* 0x0000000b610b7223 */ /* 0x000fe20000010018 */
[----:B------:R-:W-:-:S02]  /*6160*/  HADD2.F32 R24, -RZ, R21.H0_H0 ;  /* 0x20000015ff187230 */ /* 0x000fc40000004100 */
[----:B------:R-:W-:Y:S02]  /*6170*/  HADD2.F32 R78, -RZ, R84.H0_H0 ;  /* 0x20000054ff4e7230 */ /* 0x000fe40000004100 */
[-C--:B------:R-:W-:Y:S01]  /*6180*/  FFMA.FTZ R10, R82, R12.reuse, R23 ;  /* 0x0000000c520a7223 */ /* 0x080fe20000010017 */
[----:B------:R-:W-:Y:S02]  /*6190*/  HADD2.F32 R9, -RZ, R13.H0_H0 ;  /* 0x2000000dff097230 */ /* 0x000fe40000004100 */
[-C--:B------:R-:W-:Y:S01]  /*61a0*/  FFMA.FTZ R24, R24, R12.reuse, R79 ;  /* 0x0000000c18187223 */ /* 0x080fe2000001004f */
[----:B------:R-:W-:Y:S02]  /*61b0*/  HADD2.F32 R80, -RZ, R77.H0_H0 ;  /* 0x2000004dff507230 */ /* 0x000fe40000004100 */
[----:B------:R-:W-:Y:S01]  /*61c0*/  FFMA.FTZ R78, R78, R12, R81 ;  /* 0x0000000c4e4e7223 */ /* 0x000fe20000010051 */
[----:B------:R-:W-:Y:S02]  /*61d0*/  HADD2.F32 R97, -RZ, R20.H0_H0 ;  /* 0x20000014ff617230 */ /* 0x000fe40000004100 */
[----:B------:R-:W-:-:S02]  /*61e0*/  HADD2.F32 R23, -RZ, R15.H0_H0 ;  /* 0x2000000fff177230 */ /* 0x000fc40000004100 */
[----:B------:R-:W-:Y:S01]  /*61f0*/  FFMA.FTZ R12, R80, R12, R11 ;  /* 0x0000000c500c7223 */ /* 0x000fe2000001000b */
[----:B------:R-:W-:Y:S02]  /*6200*/  HADD2.F32 R79, -RZ, R83.H0_H0 ;  /* 0x20000053ff4f7230 */ /* 0x000fe40000004100 */
[-C--:B------:R-:W-:Y:S01]  /*6210*/  FFMA.FTZ R24, R97, R9.reuse, R24 ;  /* 0x0000000961187223 */ /* 0x080fe20000010018 */
[----:B------:R-:W-:Y:S02]  /*6220*/  HADD2.F32 R13, -RZ, R13.H1_H1 ;  /* 0x3000000dff0d7230 */ /* 0x000fe40000004100 */
[-C--:B------:R-:W-:Y:S01]  /*6230*/  FFMA.FTZ R10, R23, R9.reuse, R10 ;  /* 0x00000009170a7223 */ /* 0x080fe2000001000a */
[----:B------:R-:W-:Y:S02]  /*6240*/  HADD2.F32 R97, -RZ, R76.H0_H0 ;  /* 0x2000004cff617230 */ /* 0x000fe40000004100 */
[----:B------:R-:W-:Y:S01]  /*6250*/  FFMA.FTZ R78, R79, R9, R78 ;  /* 0x000000094f4e7223 */ /* 0x000fe2000001004e */
[----:B------:R-:W-:-:S02]  /*6260*/  HADD2.F32 R11, -RZ, R38.H0_H0 ;  /* 0x20000026ff0b7230 */ /* 0x000fc40000004100 */
[----:B------:R-:W-:Y:S02]  /*6270*/  HADD2.F32 R23, -RZ, R39.H0_H0 ;  /* 0x20000027ff177230 */ /* 0x000fe40000004100 */
[----:B------:R-:W-:Y:S01]  /*6280*/  FFMA.FTZ R12, R97, R9, R12 ;  /* 0x00000009610c7223 */ /* 0x000fe2000001000c */
[----:B------:R-:W-:Y:S02]  /*6290*/  HADD2.F32 R81, -RZ, R44.H0_H0 ;  /* 0x2000002cff517230 */ /* 0x000fe40000004100 */
[-C--:B------:R-:W-:Y:S01]  /*62a0*/  FFMA.FTZ R10, R11, R13.reuse, R10 ;  /* 0x0000000d0b0a7223 */ /* 0x080fe2000001000a */
[----:B------:R-:W-:Y:S02]  /*62b0*/  HADD2.F32 R79, -RZ, R45.H0_H0 ;  /* 0x2000002dff4f7230 */ /* 0x000fe40000004100 */
[-C--:B------:R-:W-:Y:S01]  /*62c0*/  FFMA.FTZ R24, R23, R13.reuse, R24 ;  /* 0x0000000d17187223 */ /* 0x080fe20000010018 */
[--C-:B------:R-:W-:Y:S02]  /*62d0*/  HADD2.F32 R9, -RZ, R86.reuse.H0_H0 ;  /* 0x20000056ff097230 */ /* 0x100fe40000004100 */
[----:B------:R-:W-:Y:S01]  /*62e0*/  FFMA.FTZ R78, R81, R13, R78 ;  /* 0x0000000d514e7223 */ /* 0x000fe2000001004e */
[----:B------:R-:W-:-:S02]  /*62f0*/  HADD2.F32 R11, -RZ, R86.H1_H1 ;  /* 0x30000056ff0b7230 */ /* 0x000fc40000004100 */
[----:B------:R-:W-:Y:S01]  /*6300*/  FFMA.FTZ R12, R79, R13, R12 ;  /* 0x0000000d4f0c7223 */ /* 0x000fe2000001000c */
[--C-:B------:R-:W-:Y:S02]  /*6310*/  HADD2.F32 R23, -RZ, R85.reuse.H0_H0 ;  /* 0x20000055ff177230 */ /* 0x100fe40000004100 */
[----:B------:R-:W-:Y:S01]  /*6320*/  FMUL.FTZ R10, R9, R10 ;  /* 0x0000000a090a7220 */ /* 0x000fe20000410000 */
[----:B------:R-:W-:Y:S02]  /*6330*/  HADD2.F32 R81, -RZ, R85.H1_H1 ;  /* 0x30000055ff517230 */ /* 0x000fe40000004100 */
[----:B------:R-:W-:Y:S01]  /*6340*/  FMUL.FTZ R24, R11, R24 ;  /* 0x000000180b187220 */ /* 0x000fe20000410000 */
[----:B------:R-:W-:Y:S01]  /*6350*/  FMUL.FTZ R78, R23, R78 ;  /* 0x0000004e174e7220 */ /* 0x000fe20000410000 */
[----:B------:R-:W-:Y:S01]  /*6360*/  F2FP.F16.F32.PACK_AB R10, RZ, R10 ;  /* 0x0000000aff0a723e */ /* 0x000fe200000000ff */
[----:B------:R-:W-:Y:S02]  /*6370*/  FMUL.FTZ R12, R81, R12 ;  /* 0x0000000c510c7220 */ /* 0x000fe40000410000 */
[----:B------:R-:W-:-:S02]  /*6380*/  F2FP.F16.F32.PACK_AB R24, RZ, R24 ;  /* 0x00000018ff18723e */ /* 0x000fc400000000ff */
[----:B------:R-:W-:Y:S02]  /*6390*/  F2FP.F16.F32.PACK_AB R78, RZ, R78 ;  /* 0x0000004eff4e723e */ /* 0x000fe400000000ff */
[----:B------:R-:W-:Y:S02]  /*63a0*/  F2FP.F16.F32.PACK_AB R12, RZ, R12 ;  /* 0x0000000cff0c723e */ /* 0x000fe400000000ff */
[----:B------:R-:W-:Y:S02]  /*63b0*/  PRMT R10, R10, 0x5410, R24 ;  /* 0x000054100a0a7816 */ /* 0x000fe40000000018 */
[----:B------:R-:W-:-:S03]  /*63c0*/  PRMT R78, R78, 0x5410, R12 ;  /* 0x000054104e4e7816 */ /* 0x000fc6000000000c */
[----:B------:R-:W-:Y:S02]  /*63d0*/  HFMA2 R6, R10, 1, 1, R6 ;  /* 0x3c003c000a067831 */ /* 0x000fe40000000006 */
[----:B------:R-:W-:-:S07]  /*63e0*/  HADD2 R5, R78, R5 ;  /* 0x000000054e057230 */ /* 0x000fce0000000000 */
.L_x_1627:
        /* <DEDUP_REMOVED lines=91> */
.L_x_1628:
        /* <DEDUP_REMOVED lines=20> */
[----:B0-----:R-:W-:-:S02]  /*6ae0*/  HADD2.F32 R23, -RZ, R10.H0_H0 ;  /* 0x2000000aff177230 */ /* 0x001fc40000004100 */
[----:B------:R-:W-:Y:S02]  /*6af0*/  HADD2.F32 R10, -RZ, R10.H1_H1 ;  /* 0x3000000aff0a7230 */ /* 0x000fe40000004100 */
[----:B------:R-:W-:Y:S02]  /*6b00*/  HADD2.F32 R9, -RZ, R11.H0_H0 ;  /* 0x2000000bff097230 */ /* 0x000fe40000004100 */
[-C--:B------:R-:W-:Y:S01]  /*6b10*/  FFMA.FTZ R17, R14, R23.reuse, RZ ;  /* 0x000000170e117223 */ /* 0x080fe200000100ff */
[-C--:B------:R-:W-:Y:S01]  /*6b20*/  FFMA.FTZ R79, R34, R23.reuse, RZ ;  /* 0x00000017224f7223 */ /* 0x080fe200000100ff */
[-C--:B------:R-:W-:Y:S01]  /*6b30*/  FFMA.FTZ R81, R36, R23.reuse, RZ ;  /* 0x0000001724517223 */ /* 0x080fe200000100ff */
[----:B------:R-:W-:Y:S01]  /*6b40*/  FFMA.FTZ R37, R37, R23, RZ ;  /* 0x0000001725257223 */ /* 0x000fe200000100ff */
[-C--:B------:R-:W-:Y:S01]  /*6b50*/  FFMA.FTZ R14, R16, R10.reuse, R17 ;  /* 0x0000000a100e7223 */ /* 0x080fe20000010011 */
        /* <DEDUP_REMOVED lines=13> */
[-C--:B------:R-:W-:Y:S01]  /*6c30*/  FFMA.FTZ R16, R103, R11.reuse, R16 ;  /* 0x0000000b67107223 */ /* 0x080fe20000010010 */
[-C--:B------:R-:W-:Y:S01]  /*6c40*/  FFMA.FTZ R14, R17, R11.reuse, R14 ;  /* 0x0000000b110e7223 */ /* 0x080fe2000001000e */
[----:B-1----:R-:W-:Y:S02]  /*6c50*/  HADD2.F32 R9, -RZ, R12.H0_H0 ;  /* 0x2000000cff097230 */ /* 0x002fe40000004100 */
        /* <DEDUP_REMOVED lines=16> */
[----:B------:R-:W-:Y:S02]  /*6d60*/  HADD2.F32 R14, -RZ, R15.H0_H0 ;  /* 0x2000000fff0e7230 */ /* 0x000fe40000004100 */
[-C--:B------:R-:W-:Y:S01]  /*6d70*/  FFMA.FTZ R19, R84, R12.reuse, R19 ;  /* 0x0000000c54137223 */ /* 0x080fe20000010013 */
[----:B------:R-:W-:Y:S01]  /*6d80*/  FFMA.FTZ R9, R18, R12, R9 ;  /* 0x0000000c12097223 */ /* 0x000fe20000010009 */
[----:B------:R-:W-:-:S02]  /*6d90*/  HADD2.F32 R16, -RZ, R83.H0_H0 ;  /* 0x20000053ff107230 */ /* 0x000fc40000004100 */
[-C--:B------:R-:W-:Y:S01]  /*6da0*/  FFMA.FTZ R12, R14, R10.reuse, R11 ;  /* 0x0000000a0e0c7223 */ /* 0x080fe2000001000b */
[----:B------:R-:W-:Y:S02]  /*6db0*/  HADD2.F32 R13, -RZ, R13.H1_H1 ;  /* 0x3000000dff0d7230 */ /* 0x000fe40000004100 */
[-C--:B------:R-:W-:Y:S01]  /*6dc0*/  FFMA.FTZ R14, R20, R10.reuse, R17 ;  /* 0x0000000a140e7223 */ /* 0x080fe20000010011 */
[----:B------:R-:W-:Y:S02]  /*6dd0*/  HADD2.F32 R11, -RZ, R38.H0_H0 ;  /* 0x20000026ff0b7230 */ /* 0x000fe40000004100 */
[-C--:B------:R-:W-:Y:S01]  /*6de0*/  FFMA.FTZ R16, R16, R10.reuse, R19 ;  /* 0x0000000a10107223 */ /* 0x080fe20000010013 */
[----:B------:R-:W-:Y:S02]  /*6df0*/  HADD2.F32 R15, -RZ, R44.H0_H0 ;  /* 0x2000002cff0f7230 */ /* 0x000fe40000004100 */
[----:B------:R-:W-:Y:S01]  /*6e00*/  FFMA.FTZ R10, R76, R10, R9 ;  /* 0x0000000a4c0a7223 */ /* 0x000fe20000010009 */
[----:B------:R-:W-:-:S02]  /*6e10*/  HADD2.F32 R9, -RZ, R86.H0_H0 ;  /* 0x20000056ff097230 */ /* 0x000fc40000004100 */
[-C--:B------:R-:W-:Y:S01]  /*6e20*/  FFMA.FTZ R12, R11, R13.reuse, R12 ;  /* 0x0000000d0b0c7223 */ /* 0x080fe2000001000c */
[----:B------:R-:W-:Y:S02]  /*6e30*/  HADD2.F32 R11, -RZ, R86.H1_H1 ;  /* 0x30000056ff0b7230 */ /* 0x000fe40000004100 */
[-C--:B------:R-:W-:Y:S01]  /*6e40*/  FFMA.FTZ R14, R39, R13.reuse, R14 ;  /* 0x0000000d270e7223 */ /* 0x080fe2000001000e */
        /* <DEDUP_REMOVED lines=16> */
.L_x_1629:
[----:B------:R-:W1:Y:S01]  /*6f50*/  I2F.F16 R31, R31 ;  /* 0x0000001f001f7306 */ /* 0x000e620000200c00 */
[----:B------:R-:W-:Y:S01]  /*6f60*/  @!P0 IADD3 R21, PT, PT, R88, 0x1, RZ ;  /* 0x0000000158158810 */ /* 0x000fe20007ffe0ff */
[----:B------:R-:W-:Y:S06]  /*6f70*/  @!P1 BRA `(.L_x_1630) ;  /* 0x0000000400689947 */ /* 0x000fec0003800000 */
[----:B0-----:R-:W0:Y:S01]  /*6f80*/  LDS.64 R10, [UR4+0x30] ;  /* 0x00003004ff0a7984 */ /* 0x001e220008000a00 */
[----:B------:R-:W-:Y:S02]  /*6f90*/  HADD2.F32 R19, -RZ, R72.H0_H0 ;  /* 0x20000048ff137230 */ /* 0x000fe40000004100 */
[----:B------:R-:W-:Y:S01]  /*6fa0*/  HADD2.F32 R20, -RZ, R25.H0_H0 ;  /* 0x20000019ff147230 */ /* 0x000fe20000004100 */
[----:B------:R-:W2:Y:S01]  /*6fb0*/  LDS.64 R12, [UR4+0x38] ;  /* 0x00003804ff0c7984 */ /* 0x000ea20008000a00 */
[----:B------:R-:W-:Y:S02]  /*6fc0*/  HADD2.F32 R9, -RZ, R74.H0_H0 ;  /* 0x2000004aff097230 */ /* 0x000fe40000004100 */
[----:B------:R-:W-:Y:S02]  /*6fd0*/  HADD2.F32 R15, -RZ, R70.H0_H0 ;  /* 0x20000046ff0f7230 */ /* 0x000fe40000004100 */
[----:B------:R-:W-:Y:S02]  /*6fe0*/  HADD2.F32 R36, -RZ, R61.H0_H0 ;  /* 0x2000003dff247230 */ /* 0x000fe40000004100 */
[----:B------:R-:W-:-:S02]  /*6ff0*/  HADD2.F32 R23, -RZ, R68.H0_H0 ;  /* 0x20000044ff177230 */ /* 0x000fc40000004100 */
[----:B0-----:R-:W-:Y:S02]  /*7000*/  HADD2.F32 R14, -RZ, R10.H0_H0 ;  /* 0x2000000aff0e7230 */ /* 0x001fe40000004100 */
[--C-:B------:R-:W-:Y:S02]  /*7010*/  HADD2.F32 R16, -RZ, R11.reuse.H0_H0 ;  /* 0x2000000bff107230 */ /* 0x100fe40000004100 */
[----:B------:R-:W-:Y:S02]  /*7020*/  HADD2.F32 R18, -RZ, R11.H1_H1 ;  /* 0x3000000bff127230 */ /* 0x000fe40000004100 */
[----:B------:R-:W-:Y:S01]  /*7030*/  FFMA.FTZ R24, R14, R19, RZ ;  /* 0x000000130e187223 */ /* 0x000fe200000100ff */
[----:B------:R-:W-:Y:S02]  /*7040*/  HADD2.F32 R11, -RZ, R22.H0_H0 ;  /* 0x20000016ff0b7230 */ /* 0x000fe40000004100 */
[----:B------:R-:W-:Y:S01]  /*7050*/  FFMA.FTZ R9, R9, R14, RZ ;  /* 0x0000000e09097223 */ /* 0x000fe200000100ff */
[----:B------:R-:W-:-:S02]  /*7060*/  HADD2.F32 R17, -RZ, R10.H1_H1 ;  /* 0x3000000aff117230 */ /* 0x000fc40000004100 */
[C---:B------:R-:W-:Y:S01]  /*7070*/  FFMA.FTZ R15, R14.reuse, R15, RZ ;  /* 0x0000000f0e0f7223 */ /* 0x040fe200000100ff */
[----:B------:R-:W-:Y:S02]  /*7080*/  HADD2.F32 R10, -RZ, R35.H0_H0 ;  /* 0x20000023ff0a7230 */ /* 0x000fe40000004100 */
[----:B------:R-:W-:Y:S01]  /*7090*/  FFMA.FTZ R34, R14, R11, RZ ;  /* 0x0000000b0e227223 */ /* 0x000fe200000100ff */
[----:B------:R-:W-:Y:S02]  /*70a0*/  HADD2.F32 R14, -RZ, R41.H0_H0 ;  /* 0x20000029ff0e7230 */ /* 0x000fe40000004100 */
[----:B------:R-:W-:Y:S01]  /*70b0*/  FFMA.FTZ R11, R17, R20, R24 ;  /* 0x00000014110b7223 */ /* 0x000fe20000010018 */
[----:B------:R-:W-:Y:S02]  /*70c0*/  HADD2.F32 R20, -RZ, R26.H0_H0 ;  /* 0x2000001aff147230 */ /* 0x000fe40000004100 */
[----:B------:R-:W-:Y:S01]  /*70d0*/  FFMA.FTZ R9, R10, R17, R9 ;  /* 0x000000110a097223 */ /* 0x000fe20000010009 */
[----:B------:R-:W-:-:S02]  /*70e0*/  HADD2.F32 R10, -RZ, R40.H0_H0 ;  /* 0x20000028ff0a7230 */ /* 0x000fc40000004100 */
[----:B------:R-:W-:Y:S02]  /*70f0*/  HADD2.F32 R24, -RZ, R42.H0_H0 ;  /* 0x2000002aff187230 */ /* 0x000fe40000004100 */
[C---:B------:R-:W-:Y:S01]  /*7100*/  FFMA.FTZ R19, R17.reuse, R20, R34 ;  /* 0x0000001411137223 */ /* 0x040fe20000010022 */
[----:B------:R-:W-:Y:S01]  /*7110*/  FFMA.FTZ R17, R17, R36, R15 ;  /* 0x0000002411117223 */ /* 0x000fe2000001000f */
        /* <DEDUP_REMOVED lines=11> */
[--C-:B--2---:R-:W-:Y:S02]  /*71d0*/  HADD2.F32 R14, -RZ, R12.reuse.H0_H0 ;  /* 0x2000000cff0e7230 */ /* 0x104fe40000004100 */
[C---:B------:R-:W-:Y:S01]  /*71e0*/  FFMA.FTZ R17, R18.reuse, R11, R15 ;  /* 0x0000000b12117223 */ /* 0x040fe2000001000f */
[----:B------:R-:W-:Y:S01]  /*71f0*/  FFMA.FTZ R19, R18, R19, R24 ;  /* 0x0000001312137223 */ /* 0x000fe20000010018 */
[----:B------:R-:W-:-:S02]  /*7200*/  HADD2.F32 R12, -RZ, R12.H1_H1 ;  /* 0x3000000cff0c7230 */ /* 0x000fc40000004100 */
[----:B------:R-:W-:Y:S02]  /*7210*/  HADD2.F32 R18, -RZ, R43.H0_H0 ;  /* 0x2000002bff127230 */ /* 0x000fe40000004100 */
[----:B------:R-:W-:Y:S01]  /*7220*/  FFMA.FTZ R10, R10, R14, R9 ;  /* 0x0000000e0a0a7223 */ /* 0x000fe20000010009 */
[----:B------:R-:W-:Y:S02]  /*7230*/  HADD2.F32 R20, -RZ, R27.H0_H0 ;  /* 0x2000001bff147230 */ /* 0x000fe40000004100 */
[----:B------:R-:W-:Y:S02]  /*7240*/  HADD2.F32 R11, -RZ, R62.H0_H0 ;  /* 0x2000003eff0b7230 */ /* 0x000fe40000004100 */
[C---:B------:R-:W-:Y:S01]  /*7250*/  FFMA.FTZ R18, R14.reuse, R18, R19 ;  /* 0x000000120e127223 */ /* 0x040fe20000010013 */
[--C-:B------:R-:W-:Y:S02]  /*7260*/  HADD2.F32 R15, -RZ, R13.reuse.H0_H0 ;  /* 0x2000000dff0f7230 */ /* 0x100fe40000004100 */
[----:B------:R-:W-:Y:S01]  /*7270*/  FFMA.FTZ R20, R14, R20, R23 ;  /* 0x000000140e147223 */ /* 0x000fe20000010017 */
[----:B------:R-:W-:-:S02]  /*7280*/  HADD2.F32 R16, -RZ, R13.H1_H1 ;  /* 0x3000000dff107230 */ /* 0x000fc40000004100 */
[----:B------:R-:W-:Y:S01]  /*7290*/  FFMA.FTZ R10, R11, R12, R10 ;  /* 0x0000000c0b0a7223 */ /* 0x000fe2000001000a */
[----:B------:R-:W-:Y:S02]  /*72a0*/  HADD2.F32 R13, -RZ, R46.H0_H0 ;  /* 0x2000002eff0d7230 */ /* 0x000fe40000004100 */
[----:B------:R-:W-:Y:S02]  /*72b0*/  HADD2.F32 R11, -RZ, R63.H0_H0 ;  /* 0x2000003fff0b7230 */ /* 0x000fe40000004100 */
[----:B------:R-:W-:Y:S02]  /*72c0*/  HADD2.F32 R19, -RZ, R30.H0_H0 ;  /* 0x2000001eff137230 */ /* 0x000fe40000004100 */
[----:B------:R-:W-:Y:S01]  /*72d0*/  FFMA.FTZ R13, R14, R13, R17 ;  /* 0x0000000d0e0d7223 */ /* 0x000fe20000010011 */
[----:B------:R-:W-:Y:S02]  /*72e0*/  HADD2.F32 R23, -RZ, R75.H0_H0 ;  /* 0x2000004bff177230 */ /* 0x000fe40000004100 */
[----:B------:R-:W-:-:S02]  /*72f0*/  HADD2.F32 R9, -RZ, R28.H0_H0 ;  /* 0x2000001cff097230 */ /* 0x000fc40000004100 */
[C---:B------:R-:W-:Y:S01]  /*7300*/  FFMA.FTZ R14, R12.reuse, R11, R13 ;  /* 0x0000000b0c0e7223 */ /* 0x040fe2000001000d */
[C---:B------:R-:W-:Y:S01]  /*7310*/  FFMA.FTZ R18, R12.reuse, R19, R18 ;  /* 0x000000130c127223 */ /* 0x040fe20000010012 */
[----:B------:R-:W-:Y:S01]  /*7320*/  FFMA.FTZ R20, R12, R23, R20 ;  /* 0x000000170c147223 */ /* 0x000fe20000010014 */
[----:B------:R-:W-:Y:S02]  /*7330*/  HADD2.F32 R12, -RZ, R64.H0_H0 ;  /* 0x20000040ff0c7230 */ /* 0x000fe40000004100 */
[----:B------:R-:W-:Y:S01]  /*7340*/  FFMA.FTZ R10, R9, R15, R10 ;  /* 0x0000000f090a7223 */ /* 0x000fe2000001000a */
[----:B------:R-:W-:Y:S02]  /*7350*/  HADD2.F32 R17, -RZ, R29.H0_H0 ;  /* 0x2000001dff117230 */ /* 0x000fe40000004100 */
[----:B------:R-:W-:Y:S02]  /*7360*/  HADD2.F32 R13, -RZ, R32.H0_H0 ;  /* 0x20000020ff0d7230 */ /* 0x000fe40000004100 */
[----:B------:R-:W-:Y:S01]  /*7370*/  FFMA.FTZ R12, R15, R12, R18 ;  /* 0x0000000c0f0c7223 */ /* 0x000fe20000010012 */
[----:B-1----:R-:W-:-:S02]  /*7380*/  HADD2.F32 R19, -RZ, R31.H0_H0 ;  /* 0x2000001fff137230 */ /* 0x002fc40000004100 */
[C---:B------:R-:W-:Y:S01]  /*7390*/  FFMA.FTZ R17, R15.reuse, R17, R14 ;  /* 0x000000110f117223 */ /* 0x040fe2000001000e */
        /* <DEDUP_REMOVED lines=24> */
.L_x_1630:
[----:B------:R-:W-:Y:S05]  /*7520*/  @!P2 BRA `(.L_x_1631) ;  /* 0x000000040068a947 */ /* 0x000fea0003800000 */
        /* <DEDUP_REMOVED lines=8> */
[--C-:B0-----:R-:W-:Y:S02]  /*75b0*/  HADD2.F32 R15, -RZ, R10.reuse.H0_H0 ;  /* 0x2000000aff0f7230 */ /* 0x101fe40000004100 */
[----:B------:R-:W-:Y:S02]  /*75c0*/  HADD2.F32 R16, -RZ, R10.H1_H1 ;  /* 0x3000000aff107230 */ /* 0x000fe40000004100 */
[----:B------:R-:W-:Y:S02]  /*75d0*/  HADD2.F32 R10, -RZ, R72.H0_H0 ;  /* 0x20000048ff0a7230 */ /* 0x000fe40000004100 */
[-C--:B------:R-:W-:Y:S01]  /*75e0*/  FFMA.FTZ R9, R9, R15.reuse, RZ ;  /* 0x0000000f09097223 */ /* 0x080fe200000100ff */
[--C-:B------:R-:W-:Y:S02]  /*75f0*/  HADD2.F32 R18, -RZ, R11.reuse.H0_H0 ;  /* 0x2000000bff127230 */ /* 0x100fe40000004100 */
[----:B------:R-:W-:Y:S02]  /*7600*/  HADD2.F32 R17, -RZ, R11.H1_H1 ;  /* 0x3000000bff117230 */ /* 0x000fe40000004100 */
[----:B------:R-:W-:Y:S01]  /*7610*/  FFMA.FTZ R19, R10, R15, RZ ;  /* 0x0000000f0a137223 */ /* 0x000fe200000100ff */
[----:B------:R-:W-:-:S02]  /*7620*/  HADD2.F32 R11, -RZ, R22.H0_H0 ;  /* 0x20000016ff0b7230 */ /* 0x000fc40000004100 */
[-C--:B------:R-:W-:Y:S01]  /*7630*/  FFMA.FTZ R9, R20, R16.reuse, R9 ;  /* 0x0000001014097223 */ /* 0x080fe20000010009 */
[----:B------:R-:W-:Y:S02]  /*7640*/  HADD2.F32 R20, -RZ, R26.H0_H0 ;  /* 0x2000001aff147230 */ /* 0x000fe40000004100 */
[-C--:B------:R-:W-:Y:S01]  /*7650*/  FFMA.FTZ R19, R24, R16.reuse, R19 ;  /* 0x0000001018137223 */ /* 0x080fe20000010013 */
[----:B------:R-:W-:Y:S02]  /*7660*/  HADD2.F32 R10, -RZ, R40.H0_H0 ;  /* 0x20000028ff0a7230 */ /* 0x000fe40000004100 */
[-C--:B------:R-:W-:Y:S01]  /*7670*/  FFMA.FTZ R11, R11, R15.reuse, RZ ;  /* 0x0000000f0b0b7223 */ /* 0x080fe200000100ff */
[----:B------:R-:W-:Y:S01]  /*7680*/  FFMA.FTZ R15, R14, R15, RZ ;  /* 0x0000000f0e0f7223 */ /* 0x000fe200000100ff */
[----:B------:R-:W-:Y:S02]  /*7690*/  HADD2.F32 R24, -RZ, R42.H0_H0 ;  /* 0x2000002aff187230 */ /* 0x000fe40000004100 */
[----:B------:R-:W-:Y:S01]  /*76a0*/  FFMA.FTZ R11, R20, R16, R11 ;  /* 0x00000010140b7223 */ /* 0x000fe2000001000b */
[----:B------:R-:W-:-:S02]  /*76b0*/  HADD2.F32 R14, -RZ, R41.H0_H0 ;  /* 0x20000029ff0e7230 */ /* 0x000fc40000004100 */
[----:B------:R-:W-:Y:S01]  /*76c0*/  FFMA.FTZ R15, R34, R16, R15 ;  /* 0x00000010220f7223 */ /* 0x000fe2000001000f */
[-C--:B------:R-:W-:Y:S01]  /*76d0*/  FFMA.FTZ R10, R10, R18.reuse, R9 ;  /* 0x000000120a0a7223 */ /* 0x080fe20000010009 */
[-C--:B------:R-:W-:Y:S01]  /*76e0*/  FFMA.FTZ R20, R24, R18.reuse, R11 ;  /* 0x0000001218147223 */ /* 0x080fe2000001000b */
[----:B------:R-:W-:Y:S02]  /*76f0*/  HADD2.F32 R16, -RZ, R60.H0_H0 ;  /* 0x2000003cff107230 */ /* 0x000fe40000004100 */
[-C--:B------:R-:W-:Y:S01]  /*7700*/  FFMA.FTZ R14, R14, R18.reuse, R19 ;  /* 0x000000120e0e7223 */ /* 0x080fe20000010013 */
[----:B------:R-:W-:Y:S02]  /*7710*/  HADD2.F32 R9, -RZ, R65.H0_H0 ;  /* 0x20000041ff097230 */ /* 0x000fe40000004100 */
[----:B------:R-:W-:Y:S02]  /*7720*/  HADD2.F32 R11, -RZ, R66.H0_H0 ;  /* 0x20000042ff0b7230 */ /* 0x000fe40000004100 */
[----:B------:R-:W-:Y:S01]  /*7730*/  FFMA.FTZ R18, R16, R18, R15 ;  /* 0x0000001210127223 */ /* 0x000fe2000001000f */
[----:B------:R-:W-:-:S02]  /*7740*/  HADD2.F32 R19, -RZ, R67.H0_H0 ;  /* 0x20000043ff137230 */ /* 0x000fc40000004100 */
[-C--:B------:R-:W-:Y:S01]  /*7750*/  FFMA.FTZ R10, R9, R17.reuse, R10 ;  /* 0x00000011090a7223 */ /* 0x080fe2000001000a */
[----:B--2---:R-:W-:Y:S02]  /*7760*/  HADD2.F32 R9, -RZ, R12.H0_H0 ;  /* 0x2000000cff097230 */ /* 0x004fe40000004100 */
[-C--:B------:R-:W-:Y:S01]  /*7770*/  FFMA.FTZ R16, R11, R17.reuse, R14 ;  /* 0x000000110b107223 */ /* 0x080fe2000001000e */
[----:B------:R-:W-:Y:S02]  /*7780*/  HADD2.F32 R11, -RZ, R47.H0_H0 ;  /* 0x2000002fff0b7230 */ /* 0x000fe40000004100 */
[-C--:B------:R-:W-:Y:S01]  /*7790*/  FFMA.FTZ R20, R19, R17.reuse, R20 ;  /* 0x0000001113147223 */ /* 0x080fe20000010014 */
[----:B------:R-:W-:Y:S02]  /*77a0*/  HADD2.F32 R15, -RZ, R46.H0_H0 ;  /* 0x2000002eff0f7230 */ /* 0x000fe40000004100 */
[----:B------:R-:W-:Y:S01]  /*77b0*/  FFMA.FTZ R18, R23, R17, R18 ;  /* 0x0000001117127223 */ /* 0x000fe20000010012 */
[----:B------:R-:W-:-:S02]  /*77c0*/  HADD2.F32 R12, -RZ, R12.H1_H1 ;  /* 0x3000000cff0c7230 */ /* 0x000fc40000004100 */
[-C--:B------:R-:W-:Y:S01]  /*77d0*/  FFMA.FTZ R11, R11, R9.reuse, R10 ;  /* 0x000000090b0b7223 */ /* 0x080fe2000001000a */
[----:B------:R-:W-:Y:S02]  /*77e0*/  HADD2.F32 R17, -RZ, R43.H0_H0 ;  /* 0x2000002bff117230 */ /* 0x000fe40000004100 */
[-C--:B------:R-:W-:Y:S01]  /*77f0*/  FFMA.FTZ R15, R15, R9.reuse, R16 ;  /* 0x000000090f0f7223 */ /* 0x080fe20000010010 */
        /* <DEDUP_REMOVED lines=12> */
[----:B------:R-:W-:Y:S01]  /*78c0*/  FFMA.FTZ R9, R24, R12, R9 ;  /* 0x0000000c18097223 */ /* 0x000fe20000010009 */
[----:B------:R-:W-:-:S02]  /*78d0*/  HADD2.F32 R18, -RZ, R29.H0_H0 ;  /* 0x2000001dff127230 */ /* 0x000fc40000004100 */
[----:B------:R-:W-:Y:S02]  /*78e0*/  HADD2.F32 R16, -RZ, R64.H0_H0 ;  /* 0x20000040ff107230 */ /* 0x000fe40000004100 */
[-C--:B------:R-:W-:Y:S01]  /*78f0*/  FFMA.FTZ R10, R10, R14.reuse, R11 ;  /* 0x0000000e0a0a7223 */ /* 0x080fe2000001000b */
[----:B------:R-:W-:Y:S02]  /*7900*/  HADD2.F32 R13, -RZ, R13.H1_H1 ;  /* 0x3000000dff0d7230 */ /* 0x000fe40000004100 */
[-C--:B------:R-:W-:Y:S01]  /*7910*/  FFMA.FTZ R12, R18, R14.reuse, R15 ;  /* 0x0000000e120c7223 */ /* 0x080fe2000001000f */
[----:B-1----:R-:W-:Y:S02]  /*7920*/  HADD2.F32 R18, -RZ, R31.H0_H0 ;  /* 0x2000001fff127230 */ /* 0x002fe40000004100 */
[----:B------:R-:W-:Y:S01]  /*7930*/  FFMA.FTZ R16, R16, R14, R17 ;  /* 0x0000000e10107223 */ /* 0x000fe20000010011 */
[----:B------:R-:W-:Y:S02]  /*7940*/  HADD2.F32 R11, -RZ, R73.H0_H0 ;  /* 0x20000049ff0b7230 */ /* 0x000fe40000004100 */
[----:B------:R-:W-:-:S02]  /*7950*/  HADD2.F32 R15, -RZ, R71.H0_H0 ;  /* 0x20000047ff0f7230 */ /* 0x000fc40000004100 */
        /* <DEDUP_REMOVED lines=23> */
.L_x_1631:
        /* <DEDUP_REMOVED lines=91> */
.L_x_1632:
[----:B------:R-:W-:Y:S02]  /*8080*/  @!P0 MOV R88, R21 ;  /* 0x0000001500588202 */ /* 0x000fe40000000f00 */
[----:B------:R-:W-:Y:S01]  /*8090*/  @!P0 IADD3 R89, PT, PT, R53, R90, RZ ;  /* 0x0000005a35598210 */ /* 0x000fe20007ffe0ff */
        /* <DEDUP_REMOVED lines=22> */
[--C-:B0-----:R-:W-:Y:S02]  /*8200*/  HADD2.F32 R9, -RZ, R12.reuse.H0_H0 ;  /* 0x2000000cff097230 */ /* 0x101fe40000004100 */
[----:B------:R-:W-:Y:S02]  /*8210*/  HADD2.F32 R12, -RZ, R12.H1_H1 ;  /* 0x3000000cff0c7230 */ /* 0x000fe40000004100 */
[--C-:B------:R-:W-:Y:S02]  /*8220*/  HADD2.F32 R14, -RZ, R13.reuse.H0_H0 ;  /* 0x2000000dff0e7230 */ /* 0x100fe40000004100 */
[-C--:B------:R-:W-:Y:S01]  /*8230*/  FFMA.FTZ R17, R72, R9.reuse, RZ ;  /* 0x0000000948117223 */ /* 0x080fe200000100ff */
[----:B------:R-:W-:Y:S02]  /*8240*/  HADD2.F32 R15, -RZ, R13.H1_H1 ;  /* 0x3000000dff0f7230 */ /* 0x000fe40000004100 */
        /* <DEDUP_REMOVED lines=8> */
[----:B------:R-:W-:Y:S01]  /*82d0*/  FFMA.FTZ R9, R20, R12, R9 ;  /* 0x0000000c14097223 */ /* 0x000fe20000010009 */
[-C--:B------:R-:W-:Y:S01]  /*82e0*/  FFMA.FTZ R12, R40, R14.reuse, R13 ;  /* 0x0000000e280c7223 */ /* 0x080fe2000001000d */
[-C--:B------:R-:W-:Y:S01]  /*82f0*/  FFMA.FTZ R16, R16, R14.reuse, R17 ;  /* 0x0000000e10107223 */ /* 0x080fe20000010011 */
[----:B------:R-:W-:Y:S02]  /*8300*/  HADD2.F32 R13, -RZ, R66.H0_H0 ;  /* 0x20000042ff0d7230 */ /* 0x000fe40000004100 */
[-C--:B------:R-:W-:Y:S01]  /*8310*/  FFMA.FTZ R18, R18, R14.reuse, R19 ;  /* 0x0000000e12127223 */ /* 0x080fe20000010013 */
[----:B------:R-:W-:Y:S02]  /*8320*/  HADD2.F32 R17, -RZ, R68.H0_H0 ;  /* 0x20000044ff117230 */ /* 0x000fe40000004100 */
[----:B------:R-:W-:Y:S01]  /*8330*/  FFMA.FTZ R14, R60, R14, R9 ;  /* 0x0000000e3c0e7223 */ /* 0x000fe20000010009 */
[----:B--2---:R-:W-:-:S02]  /*8340*/  HADD2.F32 R9, -RZ, R10.H0_H0 ;  /* 0x2000000aff097230 */ /* 0x004fc40000004100 */
[-C--:B------:R-:W-:Y:S01]  /*8350*/  FFMA.FTZ R16, R13, R15.reuse, R16 ;  /* 0x0000000f0d107223 */ /* 0x080fe20000010010 */
[--C-:B------:R-:W-:Y:S02]  /*8360*/  HADD2.F32 R13, -RZ, R11.reuse.H1_H1 ;  /* 0x3000000bff0d7230 */ /* 0x100fe40000004100 */
[-C--:B------:R-:W-:Y:S01]  /*8370*/  FFMA.FTZ R20, R17, R15.reuse, R14 ;  /* 0x0000000f11147223 */ /* 0x080fe2000001000e */
[----:B------:R-:W-:Y:S02]  /*8380*/  HADD2.F32 R14, -RZ, R11.H0_H0 ;  /* 0x2000000bff0e7230 */ /* 0x000fe40000004100 */
[-C--:B------:R-:W-:Y:S01]  /*8390*/  FFMA.FTZ R12, R65, R15.reuse, R12 ;  /* 0x0000000f410c7223 */ /* 0x080fe2000001000c */
[----:B------:R-:W-:Y:S02]  /*83a0*/  HADD2.F32 R11, -RZ, R47.H0_H0 ;  /* 0x2000002fff0b7230 */ /* 0x000fe40000004100 */
[----:B------:R-:W-:Y:S01]  /*83b0*/  FFMA.FTZ R18, R67, R15, R18 ;  /* 0x0000000f43127223 */ /* 0x000fe20000010012 */
[----:B------:R-:W-:-:S02]  /*83c0*/  HADD2.F32 R15, -RZ, R46.H0_H0 ;  /* 0x2000002eff0f7230 */ /* 0x000fc40000004100 */
[----:B------:R-:W-:Y:S02]  /*83d0*/  HADD2.F32 R10, -RZ, R10.H1_H1 ;  /* 0x3000000aff0a7230 */ /* 0x000fe40000004100 */
[-C--:B------:R-:W-:Y:S01]  /*83e0*/  FFMA.FTZ R11, R11, R9.reuse, R12 ;  /* 0x000000090b0b7223 */ /* 0x080fe2000001000c */
[----:B------:R-:W-:Y:S02]  /*83f0*/  HADD2.F32 R12, -RZ, R63.H0_H0 ;  /* 0x2000003fff0c7230 */ /* 0x000fe40000004100 */
[-C--:B------:R-:W-:Y:S01]  /*8400*/  FFMA.FTZ R15, R15, R9.reuse, R16 ;  /* 0x000000090f0f7223 */ /* 0x080fe20000010010 */
[----:B------:R-:W-:Y:S02]  /*8410*/  HADD2.F32 R17, -RZ, R43.H0_H0 ;  /* 0x2000002bff117230 */ /* 0x000fe40000004100 */
[-C--:B------:R-:W-:Y:S01]  /*8420*/  FFMA.FTZ R11, R62, R10.reuse, R11 ;  /* 0x0000000a3e0b7223 */ /* 0x080fe2000001000b */
[----:B------:R-:W-:Y:S02]  /*8430*/  HADD2.F32 R16, -RZ, R29.H0_H0 ;  /* 0x2000001dff107230 */ /* 0x000fe40000004100 */
[----:B------:R-:W-:Y:S01]  /*8440*/  FFMA.FTZ R15, R12, R10, R15 ;  /* 0x0000000a0c0f7223 */ /* 0x000fe2000001000f */
[----:B------:R-:W-:Y:S01]  /*8450*/  FFMA.FTZ R17, R17, R9, R18 ;  /* 0x0000000911117223 */ /* 0x000fe20000010012 */
[----:B------:R-:W-:-:S02]  /*8460*/  HADD2.F32 R18, -RZ, R75.H0_H0 ;  /* 0x2000004bff127230 */ /* 0x000fc40000004100 */
[----:B------:R-:W-:Y:S01]  /*8470*/  FFMA.FTZ R9, R27, R9, R20 ;  /* 0x000000091b097223 */ /* 0x000fe20000010014 */
[----:B------:R-:W-:Y:S01]  /*8480*/  FFMA.FTZ R12, R16, R14, R15 ;  /* 0x0000000e100c7223 */ /* 0x000fe2000001000f */
[----:B------:R-:W-:Y:S02]  /*8490*/  HADD2.F32 R16, -RZ, R64.H0_H0 ;  /* 0x20000040ff107230 */ /* 0x000fe40000004100 */
[-C--:B------:R-:W-:Y:S01]  /*84a0*/  FFMA.FTZ R17, R30, R10.reuse, R17 ;  /* 0x0000000a1e117223 */ /* 0x080fe20000010011 */
[----:B------:R-:W-:Y:S01]  /*84b0*/  FFMA.FTZ R9, R18, R10, R9 ;  /* 0x0000000a12097223 */ /* 0x000fe20000010009 */
[-C--:B------:R-:W-:Y:S01]  /*84c0*/  FFMA.FTZ R10, R28, R14.reuse, R11 ;  /* 0x0000000e1c0a7223 */ /* 0x080fe2000001000b */
[----:B-1----:R-:W-:Y:S02]  /*84d0*/  HADD2.F32 R18, -RZ, R31.H0_H0 ;  /* 0x2000001fff127230 */ /* 0x002fe40000004100 */
[----:B------:R-:W-:Y:S01]  /*84e0*/  FFMA.FTZ R16, R16, R14, R17 ;  /* 0x0000000e10107223 */ /* 0x000fe20000010011 */
[----:B------:R-:W-:-:S02]  /*84f0*/  HADD2.F32 R11, -RZ, R32.H0_H0 ;  /* 0x20000020ff0b7230 */ /* 0x000fc40000004100 */
[-C--:B------:R-:W-:Y:S01]  /*8500*/  FFMA.FTZ R10, R73, R13.reuse, R10 ;  /* 0x0000000d490a7223 */ /* 0x080fe2000001000a */
[-C--:B------:R-:W-:Y:S01]  /*8510*/  FFMA.FTZ R12, R71, R13.reuse, R12 ;  /* 0x0000000d470c7223 */ /* 0x080fe2000001000c */
[----:B------:R-:W-:Y:S01]  /*8520*/  FFMA.FTZ R14, R18, R14, R9 ;  /* 0x0000000e120e7223 */ /* 0x000fe20000010009 */
[--C-:B------:R-:W-:Y:S02]  /*8530*/  HADD2.F32 R9, -RZ, R86.reuse.H0_H0 ;  /* 0x20000056ff097230 */ /* 0x100fe40000004100 */
[-C--:B------:R-:W-:Y:S01]  /*8540*/  FFMA.FTZ R16, R11, R13.reuse, R16 ;  /* 0x0000000d0b107223 */ /* 0x080fe20000010010 */
        /* <DEDUP_REMOVED lines=16> */
.L_x_1633:
[----:B------:R-:W-:Y:S01]  /*8650*/  IADD3 R90, PT, PT, R90, 0x20, RZ ;  /* 0x000000205a5a7810 */ /* 0x000fe20007ffe0ff */
[----:B------:R-:W-:Y:S01]  /*8660*/  UIADD3 UR4, UPT, UPT, UR4, 0x40, URZ ;  /* 0x0000004004047890 */ /* 0x000fe2000fffe0ff */
[----:B------:R-:W-:Y:S01]  /*8670*/  IADD3 R56, P1, PT, R56, 0x80, RZ ;  /* 0x0000008038387810 */ /* 0x000fe20007f3e0ff */
[----:B------:R-:W-:Y:S01]  /*8680*/  IMAD.WIDE R108, R87, 0x4, R108 ;  /* 0x00000004576c7825 */ /* 0x000fe200078e026c */
[----:B------:R-:W-:Y:S02]  /*8690*/  ISETP.GE.AND P0, PT, R90, R55, PT ;  /* 0x000000375a00720c */ /* 0x000fe40003f06270 */
[----:B------:R-:W-:-:S11]  /*86a0*/  IADD3.X R57, PT, PT, RZ, R57, RZ, P1, !PT ;  /* 0x00000039ff397210 */ /* 0x000fd60000ffe4ff */
[----:B------:R-:W-:Y:S05]  /*86b0*/  @!P0 BRA `(.L_x_1634) ;  /* 0xffffff8800208947 */ /* 0x000fea000383ffff */
[----:B------:R-:W-:-:S07]  /*86c0*/  IMAD.WIDE R104, R87, 0x20, R110 ;  /* 0x0000002057687825 */ /* 0x000fce00078e026e */
.L_x_1617:
[----:B------:R-:W2:Y:S02]  /*86d0*/  LDCU UR5, c[0x0][0x3cc] ;  /* 0x00007980ff0577ac */ /* 0x000ea40008000800 */
[----:B--2---:R-:W-:-:S04]  /*86e0*/  VIMNMX R49, PT, PT, R95, UR5, PT ;  /* 0x000000055f317c48 */ /* 0x004fc8000bfe0100 */
[----:B------:R-:W-:-:S13]  /*86f0*/  ISETP.GT.AND P0, PT, R49, R90, PT ;  /* 0x0000005a3100720c */ /* 0x000fda0003f04270 */
[----:B------:R-:W-:Y:S05]  /*8700*/  @!P0 BRA `(.L_x_1635) ;  /* 0x0000004400ac8947 */ /* 0x000fea0003800000 */
[----:B0-----:R-:W0:Y:S01]  /*8710*/  LDC.64 R10, c[0x0][0x3b8] ;  /* 0x0000ee00ff0a7b82 */ /* 0x001e220000000a00 */
[----:B------:R-:W-:Y:S02]  /*8720*/  MOV R116, R104 ;  /* 0x0000006800747202 */ /* 0x000fe40000000f00 */
[----:B------:R-:W-:Y:S01]  /*8730*/  MOV R117, R105 ;  /* 0x0000006900757202 */ /* 0x000fe20000000f00 */
[----:B0-----:R-:W-:-:S03]  /*8740*/  IMAD.WIDE.U32 R10, R90, 0x4, R10 ;  /* 0x000000045a0a7825 */ /* 0x001fc600078e000a */
[----:B------:R-:W-:-:S04]  /*8750*/  IADD3 R46, P0, PT, R10, 0x2, RZ ;  /* 0x000000020a2e7810 */ /* 0x000fc80007f1e0ff */
[----:B------:R-:W-:-:S09]  /*8760*/  IADD3.X R47, PT, PT, RZ, R11, RZ, P0, !PT ;  /* 0x0000000bff2f7210 */ /* 0x000fd200007fe4ff */
.L_x_1644:
[----:B0-----:R-:W0:Y:S01]  /*8770*/  LDC R87, c[0x0][0x3ac] ;  /* 0x0000eb00ff577b82 */ /* 0x001e220000000800 */
[----:B------:R-:W2:Y:S01]  /*8780*/  LDG.E.128.CONSTANT R20, desc[UR8][R116.64] ;  /* 0x0000000874147981 */ /* 0x000ea2000c1e9d00 */
[----:B0-----:R-:W-:-:S04]  /*8790*/  IMAD.WIDE R28, R87, 0x4, R116 ;  /* 0x00000004571c7825 */ /* 0x001fc800078e0274 */
[C---:B------:R-:W-:Y:S02]  /*87a0*/  IMAD.WIDE R10, R87.reuse, 0x4, R28 ;  /* 0x00000004570a7825 */ /* 0x040fe400078e021c */
[----:B-1----:R-:W3:Y:S04]  /*87b0*/  LDG.E.128.CONSTANT R28, desc[UR8][R28.64] ;  /* 0x000000081c1c7981 */ /* 0x002ee8000c1e9d00 */
[----:B------:R0:W4:Y:S01]  /*87c0*/  LDG.E.128.CONSTANT R24, desc[UR8][R10.64] ;  /* 0x000000080a187981 */ /* 0x000122000c1e9d00 */
[----:B------:R-:W-:Y:S01]  /*87d0*/  ISETP.NE.AND P0, PT, R90, R89, PT ;  /* 0x000000595a00720c */ /* 0x000fe20003f05270 */
[----:B------:R-:W-:-:S12]  /*87e0*/  IMAD.WIDE R16, R87, 0x4, R10 ;  /* 0x0000000457107825 */ /* 0x000fd800078e020a */
[----:B------:R-:W-:-:S06]  /*87f0*/  @!P0 LEA R58, R88, R1, 0x3 ;  /* 0x00000001583a8211 */ /* 0x000fcc00078e18ff */
[----:B------:R-:W4:Y:S01]  /*8800*/  @!P0 LDL.64 R58, [R58+0x8] ;  /* 0x000008003a3a8983 */ /* 0x000f220000100a00 */
[----:B------:R-:W-:-:S03]  /*8810*/  IMAD.WIDE R118, R87, 0x4, R16 ;  /* 0x0000000457767825 */ /* 0x000fc600078e0210 */
[----:B------:R-:W5:Y:S01]  /*8820*/  LDG.E.128.CONSTANT R16, desc[UR8][R16.64] ;  /* 0x0000000810107981 */ /* 0x000f62000c1e9d00 */
[----:B------:R-:W-:Y:S02]  /*8830*/  ISETP.NE.AND P1, PT, R94, RZ, PT ;  /* 0x000000ff5e00720c */ /* 0x000fe40003f25270 */
[----:B------:R-:W-:Y:S02]  /*8840*/  ISETP.NE.AND P2, PT, R93, RZ, PT ;  /* 0x000000ff5d00720c */ /* 0x000fe40003f45270 */
[----:B------:R-:W-:Y:S02]  /*8850*/  ISETP.NE.AND P3, PT, R92, RZ, PT ;  /* 0x000000ff5c00720c */ /* 0x000fe40003f65270 */
[----:B--2---:R-:W-:Y:S02]  /*8860*/  LOP3.LUT R12, R21, 0x3f, RZ, 0xc0, !PT ;  /* 0x0000003f150c7812 */ /* 0x004fe400078ec0ff */
[----:B------:R-:W-:Y:S02]  /*8870*/  LOP3.LUT R9, R20, 0x3f, RZ, 0xc0, !PT ;  /* 0x0000003f14097812 */ /* 0x000fe400078ec0ff */
[----:B------:R-:W-:-:S02]  /*8880*/  IADD3 R70, PT, PT, R12, -0x20, RZ ;  /* 0xffffffe00c467810 */ /* 0x000fc40007ffe0ff */
[----:B------:R-:W-:Y:S02]  /*8890*/  IADD3 R9, PT, PT, R9, -0x20, RZ ;  /* 0xffffffe009097810 */ /* 0x000fe40007ffe0ff */
[----:B------:R-:W-:Y:S02]  /*88a0*/  LOP3.LUT R12, R22, 0x3f, RZ, 0xc0, !PT ;  /* 0x0000003f160c7812 */ /* 0x000fe400078ec0ff */
[----:B------:R-:W-:Y:S01]  /*88b0*/  LOP3.LUT R13, R23, 0x3f, RZ, 0xc0, !PT ;  /* 0x0000003f170d7812 */ /* 0x000fe200078ec0ff */
[----:B------:R1:W2:Y:S01]  /*88c0*/  I2F.F16 R82, R9 ;  /* 0x0000000900527306 */ /* 0x0002a20000200c00 */
[----:B------:R-:W-:Y:S02]  /*88d0*/  IADD3 R45, PT, PT, R12, -0x20, RZ ;  /* 0xffffffe00c2d7810 */ /* 0x000fe40007ffe0ff */
[----:B------:R-:W-:Y:S02]  /*88e0*/  IADD3 R43, PT, PT, R13, -0x20, RZ ;  /* 0xffffffe00d2b7810 */ /* 0x000fe40007ffe0ff */
[----:B------:R-:W-:-:S02]  /*88f0*/  SHF.R.U32.HI R12, RZ, 0x6, R20 ;  /* 0x00000006ff0c7819 */ /* 0x000fc40000011614 */
[--C-:B------:R-:W-:Y:S02]  /*8900*/  SHF.R.U32.HI R13, RZ, 0x12, R20.reuse ;  /* 0x00000012ff0d7819 */ /* 0x100fe40000011614 */
[--C-:B-1----:R-:W-:Y:S02]  /*8910*/  SHF.R.U32.HI R9, RZ, 0xc, R20.reuse ;  /* 0x0000000cff097819 */ /* 0x102fe40000011614 */
[----:B------:R-:W-:Y:S02]  /*8920*/  LOP3.LUT R12, R12, 0x3f, RZ, 0xc0, !PT ;  /* 0x0000003f0c0c7812 */ /* 0x000fe400078ec0ff */
[----:B------:R-:W-:Y:S02]  /*8930*/  LOP3.LUT R9, R9, 0x3f, RZ, 0xc0, !PT ;  /* 0x0000003f09097812 */ /* 0x000fe400078ec0ff */
[----:B------:R-:W-:Y:S02]  /*8940*/  LOP3.LUT R13, R13, 0x3f, RZ, 0xc0, !PT ;  /* 0x0000003f0d0d7812 */ /* 0x000fe400078ec0ff */
[----:B------:R-:W-:-:S02]  /*8950*/  SHF.R.U32.HI R14, RZ, 0x18, R20 ;  /* 0x00000018ff0e7819 */ /* 0x000fc40000011614 */
[----:B---3--:R-:W-:Y:S02]  /*8960*/  SHF.R.U32 R20, R20, 0x1e, R28 ;  /* 0x0000001e14147819 */ /* 0x008fe4000000161c */
[----:B------:R-:W-:Y:S02]  /*8970*/  IADD3 R12, PT, PT, R12, -0x20, RZ ;  /* 0xffffffe00c0c7810 */ /* 0x000fe40007ffe0ff */
[----:B------:R-:W-:Y:S02]  /*8980*/  IADD3 R9, PT, PT, R9, -0x20, RZ ;  /* 0xffffffe009097810 */ /* 0x000fe40007ffe0ff */
[----:B------:R-:W-:Y:S02]  /*8990*/  IADD3 R13, PT, PT, R13, -0x20, RZ ;  /* 0xffffffe00d0d7810 */ /* 0x000fe40007ffe0ff */
[----:B------:R-:W-:Y:S01]  /*89a0*/  LOP3.LUT R20, R20, 0x3f, RZ, 0xc0, !PT ;  /* 0x0000003f14147812 */ /* 0x000fe200078ec0ff */
[----:B------:R1:W3:Y:S01]  /*89b0*/  I2F.F16 R79, R12 ;  /* 0x0000000c004f7306 */ /* 0x0002e20000200c00 */
[----:B------:R-:W-:-:S02]  /*89c0*/  SHF.R.U32.HI R15, RZ, 0x6, R21 ;  /* 0x00000006ff0f7819 */ /* 0x000fc40000011615 */
[----:B------:R-:W-:Y:S02]  /*89d0*/  IADD3 R20, PT, PT, R20, -0x20, RZ ;  /* 0xffffffe014147810 */ /* 0x000fe40007ffe0ff */
[----:B------:R-:W-:-:S03]  /*89e0*/  LOP3.LUT R14, R14, 0x3f, RZ, 0xc0, !PT ;  /* 0x0000003f0e0e7812 */ /* 0x000fc600078ec0ff */
[----:B------:R0:W2:Y:S01]  /*89f0*/  I2F.F16 R68, R9 ;  /* 0x0000000900447306 */ /* 0x0000a20000200c00 */
[----:B-1----:R-:W-:Y:S02]  /*8a00*/  SHF.R.U32.HI R12, RZ, 0xc, R21 ;  /* 0x0000000cff0c7819 */ /* 0x002fe40000011615 */
[----:B------:R-:W-:-:S05]  /*8a10*/  SHF.R.U32.HI R50, RZ, 0x10, R28 ;  /* 0x00000010ff327819 */ /* 0x000fca000001161c */
[----:B------:R1:W2:Y:S01]  /*8a20*/  I2F.F16 R67, R13 ;  /* 0x0000000d00437306 */ /* 0x0002a20000200c00 */
[--C-:B0-----:R-:W-:Y:S02]  /*8a30*/  SHF.R.U32.HI R9, RZ, 0x12, R21.reuse ;  /* 0x00000012ff097819 */ /* 0x101fe40000011615 */
[----:B------:R-:W-:Y:S02]  /*8a40*/  LOP3.LUT R15, R15, 0x3f, RZ, 0xc0, !PT ;  /* 0x0000003f0f0f7812 */ /* 0x000fe400078ec0ff */
[----:B------:R-:W-:Y:S02]  /*8a50*/  LOP3.LUT R12, R12, 0x3f, RZ, 0xc0, !PT ;  /* 0x0000003f0c0c7812 */ /* 0x000fe400078ec0ff */
[----:B-1----:R-:W-:Y:S02]  /*8a60*/  SHF.R.U32.HI R13, RZ, 0x18, R21 ;  /* 0x00000018ff0d7819 */ /* 0x002fe40000011615 */
[----:B------:R-:W-:Y:S01]  /*8a70*/  SHF.R.U32 R21, R21, 0x1e, R29 ;  /* 0x0000001e15157819 */ /* 0x000fe2000000161d */
[----:B------:R0:W1:Y:S01]  /*8a80*/  I2F.F16 R69, R20 ;  /* 0x0000001400457306 */ /* 0x0000620000200c00 */
[----:B------:R-:W-:-:S02]  /*8a90*/  LOP3.LUT R9, R9, 0x3f, RZ, 0xc0, !PT ;  /* 0x0000003f09097812 */ /* 0x000fc400078ec0ff */
[----:B------:R-:W-:Y:S02]  /*8aa0*/  LOP3.LUT R21, R21, 0x3f, RZ, 0xc0, !PT ;  /* 0x0000003f15157812 */ /* 0x000fe400078ec0ff */
[----:B------:R-:W-:Y:S02]  /*8ab0*/  IADD3 R14, PT, PT, R14, -0x20, RZ ;  /* 0xffffffe00e0e7810 */ /* 0x000fe40007ffe0ff */
[----:B------:R-:W-:Y:S02]  /*8ac0*/  LOP3.LUT R50, R50, 0x3f, RZ, 0xc0, !PT ;  /* 0x0000003f32327812 */ /* 0x000fe400078ec0ff */
[----:B0-----:R-:W-:Y:S02]  /*8ad0*/  SHF.R.U32.HI R20, RZ, 0x4, R29 ;  /* 0x00000004ff147819 */ /* 0x001fe4000001161d */
[----:B------:R-:W-:Y:S02]  /*8ae0*/  SHF.R.U32.HI R51, RZ, 0x16, R28 ;  /* 0x00000016ff337819 */ /* 0x000fe4000001161c */
[----:B------:R-:W-:-:S02]  /*8af0*/  IADD3 R15, PT, PT, R15, -0x20, RZ ;  /* 0xffffffe00f0f7810 */ /* 0x000fc40007ffe0ff */
[----:B------:R-:W-:Y:S02]  /*8b00*/  IADD3 R12, PT, PT, R12, -0x20, RZ ;  /* 0xffffffe00c0c7810 */ /* 0x000fe40007ffe0ff */
[----:B------:R-:W-:Y:S01]  /*8b10*/  IADD3 R9, PT, PT, R9, -0x20, RZ ;  /* 0xffffffe009097810 */ /* 0x000fe20007ffe0ff */
[----:B------:R0:W1:Y:S01]  /*8b20*/  I2F.F16 R66, R14 ;  /* 0x0000000e00427306 */ /* 0x0000620000200c00 */
[----:B------:R-:W-:Y:S02]  /*8b30*/  IADD3 R21, PT, PT, R21, -0x20, RZ ;  /* 0xffffffe015157810 */ /* 0x000fe40007ffe0ff */
[----:B------:R-:W-:Y:S02]  /*8b40*/  LOP3.LUT R20, R20, 0x3f, RZ, 0xc0, !PT ;  /* 0x0000003f14147812 */ /* 0x000fe400078ec0ff */
[----:B------:R-:W-:Y:S02]  /*8b50*/  LOP3.LUT R51, R51, 0x3f, RZ, 0xc0, !PT ;  /* 0x0000003f33337812 */ /* 0x000fe400078ec0ff */
[----:B------:R-:W-:Y:S01]  /*8b60*/  IADD3 R73, PT, PT, R50, -0x20, RZ ;  /* 0xffffffe032497810 */ /* 0x000fe20007ffe0ff */
[----:B------:R3:W1:Y:S01]  /*8b70*/  I2F.F16 R65, R15 ;  /* 0x0000000f00417306 */ /* 0x0006620000200c00 */
[----:B0-----:R-:W-:-:S02]  /*8b80*/  SHF.R.U32.HI R14, RZ, 0x6, R22 ;  /* 0x00000006ff0e7819 */ /* 0x001fc40000011616 */
[----:B------:R-:W-:Y:S02]  /*8b90*/  SHF.R.U32.HI R53, RZ, 0x16, R29 ;  /* 0x00000016ff357819 */ /* 0x000fe4000001161d */
[----:B------:R-:W-:-:S03]  /*8ba0*/  IADD3 R20, PT, PT, R20, -0x20, RZ ;  /* 0xffffffe014147810 */ /* 0x000fc60007ffe0ff */
[----:B------:R0:W1:Y:S01]  /*8bb0*/  I2F.F16 R41, R12 ;  /* 0x0000000c00297306 */ /* 0x0000620000200c00 */
[----:B---3--:R-:W-:Y:S02]  /*8bc0*/  SHF.R.U32.HI R15, RZ, 0xc, R22 ;  /* 0x0000000cff0f7819 */ /* 0x008fe40000011616 */
[----:B------:R-:W-:Y:S02]  /*8bd0*/  LOP3.LUT R13, R13, 0x3f, RZ, 0xc0, !PT ;  /* 0x0000003f0d0d7812 */ /* 0x000fe400078ec0ff */
[----:B------:R-:W-:-:S03]  /*8be0*/  LOP3.LUT R14, R14, 0x3f, RZ, 0xc0, !PT ;  /* 0x0000003f0e0e7812 */ /* 0x000fc600078ec0ff */
[----:B------:R3:W1:Y:S01]  /*8bf0*/  I2F.F16 R40, R9 ;  /* 0x0000000900287306 */ /* 0x0006620000200c00 */
[----:B0-----:R-:W-:Y:S02]  /*8c00*/  SHF.R.U32.HI R12, RZ, 0x12, R22 ;  /* 0x00000012ff0c7819 */ /* 0x001fe40000011616 */
[----:B------:R-:W-:Y:S02]  /*8c10*/  IADD3 R76, PT, PT, R51, -0x20, RZ ;  /* 0xffffffe0334c7810 */ /* 0x000fe40007ffe0ff */
[----:B------:R-:W-:-:S03]  /*8c20*/  LOP3.LUT R53, R53, 0x3f, RZ, 0xc0, !PT ;  /* 0x0000003f35357812 */ /* 0x000fc600078ec0ff */
[----:B------:R0:W1:Y:S01]  /*8c30*/  I2F.F16 R50, R21 ;  /* 0x0000001500327306 */ /* 0x0000620000200c00 */
[----:B---3--:R-:W-:Y:S02]  /*8c40*/  SHF.R.U32.HI R9, RZ, 0x18, R22 ;  /* 0x00000018ff097819 */ /* 0x008fe40000011616 */
[--C-:B------:R-:W-:Y:S02]  /*8c50*/  SHF.R.U32 R22, R22, 0x1e, R30.reuse ;  /* 0x0000001e16167819 */ /* 0x100fe4000000161e */
[----:B0-----:R-:W-:-:S03]  /*8c60*/  SHF.R.U32.HI R21, RZ, 0xa, R30 ;  /* 0x0000000aff157819 */ /* 0x001fc6000001161e */
[----:B------:R0:W3:Y:S01]  /*8c70*/  I2F.F16 R51, R20 ;  /* 0x0000001400337306 */ /* 0x0000e20000200c00 */
[----:B------:R-:W-:Y:S02]  /*8c80*/  LOP3.LUT R22, R22, 0x3f, RZ, 0xc0, !PT ;  /* 0x0000003f16167812 */ /* 0x000fe400078ec0ff */
[----:B------:R-:W-:Y:S02]  /*8c90*/  LOP3.LUT R21, R21, 0x3f, RZ, 0xc0, !PT ;  /* 0x0000003f15157812 */ /* 0x000fe400078ec0ff */
[----:B------:R-:W-:Y:S02]  /*8ca0*/  IADD3 R13, PT, PT, R13, -0x20, RZ ;  /* 0xffffffe00d0d7810 */ /* 0x000fe40007ffe0ff */
[----:B------:R-:W-:Y:S02]  /*8cb0*/  IADD3 R14, PT, PT, R14, -0x20, RZ ;  /* 0xffffffe00e0e7810 */ /* 0x000fe40007ffe0ff */
[----:B0-----:R-:W-:Y:S02]  /*8cc0*/  SHF.R.U32.HI R20, RZ, 0x4, R30 ;  /* 0x00000004ff147819 */ /* 0x001fe4000001161e */
[----:B------:R-:W-:-:S02]  /*8cd0*/  IADD3 R53, PT, PT, R53, -0x20, RZ ;  /* 0xffffffe035357810 */ /* 0x000fc40007ffe0ff */
[----:B------:R-:W-:Y:S01]  /*8ce0*/  SHF.R.U32.HI R57, RZ, 0x16, R30 ;  /* 0x00000016ff397819 */ /* 0x000fe2000001161e */
[----:B------:R0:W1:Y:S01]  /*8cf0*/  I2F.F16 R39, R13 ;  /* 0x0000000d00277306 */ /* 0x0000620000200c00 */
[----:B------:R-:W-:Y:S02]  /*8d00*/  IADD3 R22, PT, PT, R22, -0x20, RZ ;  /* 0xffffffe016167810 */ /* 0x000fe40007ffe0ff */
[----:B------:R-:W-:Y:S02]  /*8d10*/  LOP3.LUT R20, R20, 0x3f, RZ, 0xc0, !PT ;  /* 0x0000003f14147812 */ /* 0x000fe400078ec0ff */
[----:B------:R-:W-:Y:S02]  /*8d20*/  IADD3 R21, PT, PT, R21, -0x20, RZ ;  /* 0xffffffe015157810 */ /* 0x000fe40007ffe0ff */
[--C-:B------:R-:W-:Y:S01]  /*8d30*/  SHF.R.U32.HI R10, RZ, 0x12, R23.reuse ;  /* 0x00000012ff0a7819 */ /* 0x100fe20000011617 */
[----:B------:R4:W1:Y:S01]  /*8d40*/  I2F.F16 R38, R14 ;  /* 0x0000000e00267306 */ /* 0x0008620000200c00 */
[----:B0-----:R-:W-:-:S02]  /*8d50*/  SHF.R.U32.HI R13, RZ, 0x6, R23 ;  /* 0x00000006ff0d7819 */ /* 0x001fc40000011617 */
[--C-:B------:R-:W-:Y:S02]  /*8d60*/  SHF.R.U32.HI R11, RZ, 0x18, R23.reuse ;  /* 0x00000018ff0b7819 */ /* 0x100fe40000011617 */
[----:B------:R-:W-:Y:S02]  /*8d70*/  LOP3.LUT R57, R57, 0x3f, RZ, 0xc0, !PT ;  /* 0x0000003f39397812 */ /* 0x000fe400078ec0ff */
[----:B------:R-:W-:Y:S01]  /*8d80*/  IADD3 R20, PT, PT, R20, -0x20, RZ ;  /* 0xffffffe014147810 */ /* 0x000fe20007ffe0ff */
[----:B------:R-:W0:Y:S01]  /*8d90*/  I2F.F16 R55, R53 ;  /* 0x0000003500377306 */ /* 0x000e220000200c00 */
[----:B----4-:R-:W-:Y:S02]  /*8da0*/  SHF.R.U32.HI R14, RZ, 0xc, R23 ;  /* 0x0000000cff0e7819 */ /* 0x010fe40000011617 */
[----:B------:R-:W-:Y:S02]  /*8db0*/  SHF.R.U32 R23, R23, 0x1e, R31 ;  /* 0x0000001e17177819 */ /* 0x000fe4000000161f */
[----:B------:R-:W-:-:S03]  /*8dc0*/  IADD3 R57, PT, PT, R57, -0x20, RZ ;  /* 0xffffffe039397810 */ /* 0x000fc60007ffe0ff */
[----:B------:R4:W0:Y:S01]  /*8dd0*/  I2F.F16 R56, R22 ;  /* 0x0000001600387306 */ /* 0x0008220000200c00 */
[----:B------:R-:W-:-:S07]  /*8de0*/  LOP3.LUT R23, R23, 0x3f, RZ, 0xc0, !PT ;  /* 0x0000003f17177812 */ /* 0x000fce00078ec0ff */
[----:B------:R2:W0:Y:S01]  /*8df0*/  I2F.F16 R53, R21 ;  /* 0x0000001500357306 */ /* 0x0004220000200c00 */
[--C-:B----4-:R-:W-:Y:S02]  /*8e00*/  SHF.R.U32.HI R22, RZ, 0x10, R31.reuse ;  /* 0x00000010ff167819 */ /* 0x110fe4000001161f */
[----:B------:R-:W-:Y:S02]  /*8e10*/  IADD3 R23, PT, PT, R23, -0x20, RZ ;  /* 0xffffffe017177810 */ /* 0x000fe40007ffe0ff */
[----:B------:R-:W-:Y:S02]  /*8e20*/  LOP3.LUT R22, R22, 0x3f, RZ, 0xc0, !PT ;  /* 0x0000003f16167812 */ /* 0x000fe400078ec0ff */
[----:B--2---:R-:W-:Y:S01]  /*8e30*/  SHF.R.U32.HI R21, RZ, 0xa, R31 ;  /* 0x0000000aff157819 */ /* 0x004fe2000001161f */
[----:B------:R2:W4:Y:S03]  /*8e40*/  I2F.F16 R54, R20 ;  /* 0x0000001400367306 */ /* 0x0005260000200c00 */
[----:B------:R-:W-:-:S02]  /*8e50*/  LOP3.LUT R21, R21, 0x3f, RZ, 0xc0, !PT ;  /* 0x0000003f15157812 */ /* 0x000fc400078ec0ff */
[----:B------:R-:W-:-:S03]  /*8e60*/  IADD3 R22, PT, PT, R22, -0x20, RZ ;  /* 0xffffffe016167810 */ /* 0x000fc60007ffe0ff */
[----:B------:R3:W0:Y:S01]  /*8e70*/  I2F.F16 R63, R57 ;  /* 0x00000039003f7306 */ /* 0x0006220000200c00 */
[--C-:B--2---:R-:W-:Y:S02]  /*8e80*/  SHF.R.U32.HI R20, RZ, 0x4, R31.reuse ;  /* 0x00000004ff147819 */ /* 0x104fe4000001161f */
[----:B------:R-:W-:Y:S02]  /*8e90*/  IADD3 R21, PT, PT, R21, -0x20, RZ ;  /* 0xffffffe015157810 */ /* 0x000fe40007ffe0ff */
[----:B------:R-:W-:Y:S02]  /*8ea0*/  LOP3.LUT R20, R20, 0x3f, RZ, 0xc0, !PT ;  /* 0x0000003f14147812 */ /* 0x000fe400078ec0ff */
[----:B---3--:R-:W-:Y:S01]  /*8eb0*/  SHF.R.U32.HI R57, RZ, 0x16, R31 ;  /* 0x00000016ff397819 */ /* 0x008fe2000001161f */
[----:B------:R2:W3:Y:S01]  /*8ec0*/  I2F.F16 R62, R23 ;  /* 0x00000017003e7306 */ /* 0x0004e20000200c00 */
[----:B------:R-:W-:Y:S02]  /*8ed0*/  SHF.R.U32.HI R44, RZ, 0x4, R28 ;  /* 0x00000004ff2c7819 */ /* 0x000fe4000001161c */
[----:B------:R-:W-:-:S02]  /*8ee0*/  IADD3 R20, PT, PT, R20, -0x20, RZ ;  /* 0xffffffe014147810 */ /* 0x000fc40007ffe0ff */
[----:B------:R-:W-:-:S03]  /*8ef0*/  SHF.R.U32.HI R48, RZ, 0xa, R28 ;  /* 0x0000000aff307819 */ /* 0x000fc6000001161c */
[----:B------:R1:W0:Y:S01]  /*8f00*/  I2F.F16 R60, R21 ;  /* 0x00000015003c7306 */ /* 0x0002220000200c00 */
[----:B--2---:R-:W-:Y:S02]  /*8f10*/  LOP3.LUT R23, R57, 0x3f, RZ, 0xc0, !PT ;  /* 0x0000003f39177812 */ /* 0x004fe400078ec0ff */
[----:B------:R-:W-:-:S05]  /*8f20*/  SHF.R.U32 R28, R28, 0x1c, R24 ;  /* 0x0000001c1c1c7819 */ /* 0x000fca0000001618 */
[----:B------:R2:W0:Y:S01]  /*8f30*/  I2F.F16 R57, R22 ;  /* 0x0000001600397306 */ /* 0x0004220000200c00 */
[--C-:B-1----:R-:W-:Y:S02]  /*8f40*/  SHF.R.U32.HI R21, RZ, 0x8, R24.reuse ;  /* 0x00000008ff157819 */ /* 0x102fe40000011618 */
[----:B------:R-:W-:Y:S02]  /*8f50*/  LOP3.LUT R44, R44, 0x3f, RZ, 0xc0, !PT ;  /* 0x0000003f2c2c7812 */ /* 0x000fe400078ec0ff */
[----:B------:R-:W-:Y:S02]  /*8f60*/  LOP3.LUT R21, R21, 0x3f, RZ, 0xc0, !PT ;  /* 0x0000003f15157812 */ /* 0x000fe400078ec0ff */
[----:B--2---:R-:W-:Y:S01]  /*8f70*/  SHF.R.U32.HI R22, RZ, 0xe, R24 ;  /* 0x0000000eff167819 */ /* 0x004fe20000011618 */
[----:B------:R1:W2:Y:S01]  /*8f80*/  I2F.F16 R61, R20 ;  /* 0x00000014003d7306 */ /* 0x0002a20000200c00 */
[----:B------:R-:W-:Y:S02]  /*8f90*/  LOP3.LUT R28, R28, 0x3f, RZ, 0xc0, !PT ;  /* 0x0000003f1c1c7812 */ /* 0x000fe400078ec0ff */
[----:B------:R-:W-:-:S02]  /*8fa0*/  LOP3.LUT R22, R22, 0x3f, RZ, 0xc0, !PT ;  /* 0x0000003f16167812 */ /* 0x000fc400078ec0ff */
[----:B------:R-:W-:Y:S02]  /*8fb0*/  IADD3 R44, PT, PT, R44, -0x20, RZ ;  /* 0xffffffe02c2c7810 */ /* 0x000fe40007ffe0ff */
[----:B-1----:R-:W-:Y:S02]  /*8fc0*/  SHF.R.U32.HI R20, RZ, 0x2, R24 ;  /* 0x00000002ff147819 */ /* 0x002fe40000011618 */
[----:B------:R-:W-:Y:S02]  /*8fd0*/  IADD3 R21, PT, PT, R21, -0x20, RZ ;  /* 0xffffffe015157810 */ /* 0x000fe40007ffe0ff */
[----:B------:R-:W-:Y:S02]  /*8fe0*/  LOP3.LUT R20, R20, 0x3f, RZ, 0xc0, !PT ;  /* 0x0000003f14147812 */ /* 0x000fe400078ec0ff */
[----:B------:R-:W-:Y:S01]  /*8ff0*/  IADD3 R22, PT, PT, R22, -0x20, RZ ;  /* 0xffffffe016167810 */ /* 0x000fe20007ffe0ff */
[----:B------:R1:W0:Y:S01]  /*9000*/  I2F.F16 R71, R44 ;  /* 0x0000002c00477306 */ /* 0x0002220000200c00 */
[----:B------:R-:W-:-:S02]  /*9010*/  IADD3 R99, PT, PT, R28, -0x20, RZ ;  /* 0xffffffe01c637810 */ /* 0x000fc40007ffe0ff */
[----:B------:R-:W-:Y:S02]  /*9020*/  SHF.R.U32.HI R52, RZ, 0x10, R29 ;  /* 0x00000010ff347819 */ /* 0x000fe4000001161d */
[----:B------:R-:W-:-:S03]  /*9030*/  IADD3 R20, PT, PT, R20, -0x20, RZ ;  /* 0xffffffe014147810 */ /* 0x000fc60007ffe0ff */
[----:B------:R4:W0:Y:S01]  /*9040*/  I2F.F16 R28, R21 ;  /* 0x00000015001c7306 */ /* 0x0008220000200c00 */
[----:B-1----:R-:W-:Y:S02]  /*9050*/  SHF.R.U32.HI R44, RZ, 0xa, R29 ;  /* 0x0000000aff2c7819 */ /* 0x002fe4000001161d */
[----:B------:R-:W-:-:S05]  /*9060*/  SHF.R.U32 R29, R29, 0x1c, R25 ;  /* 0x0000001c1d1d7819 */ /* 0x000fca0000001619 */
[----:B------:R1:W0:Y:S01]  /*9070*/  I2F.F16 R107, R22 ;  /* 0x00000016006b7306 */ /* 0x0002220000200c00 */
[----:B----4-:R-:W-:-:S04]  /*9080*/  SHF.R.U32.HI R21, RZ, 0x8, R25 ;  /* 0x00000008ff157819 */ /* 0x010fc80000011619 */
[----:B------:R-:W-:Y:S02]  /*9090*/  LOP3.LUT R21, R21, 0x3f, RZ, 0xc0, !PT ;  /* 0x0000003f15157812 */ /* 0x000fe400078ec0ff */
[----:B-1----:R-:W-:Y:S01]  /*90a0*/  SHF.R.U32.HI R22, RZ, 0xe, R25 ;  /* 0x0000000eff167819 */ /* 0x002fe20000011619 */
[----:B------:R1:W4:Y:S03]  /*90b0*/  I2F.F16 R98, R20 ;  /* 0x0000001400627306 */ /* 0x0003260000200c00 */
[----:B------:R-:W-:Y:S02]  /*90c0*/  LOP3.LUT R22, R22, 0x3f, RZ, 0xc0, !PT ;  /* 0x0000003f16167812 */ /* 0x000fe400078ec0ff */
[----:B------:R-:W-:Y:S02]  /*90d0*/  IADD3 R21, PT, PT, R21, -0x20, RZ ;  /* 0xffffffe015157810 */ /* 0x000fe40007ffe0ff */
[----:B-1----:R-:W-:-:S02]  /*90e0*/  LOP3.LUT R20, R29, 0x3f, RZ, 0xc0, !PT ;  /* 0x0000003f1d147812 */ /* 0x002fc400078ec0ff */
[----:B------:R-:W-:Y:S02]  /*90f0*/  IADD3 R22, PT, PT, R22, -0x20, RZ ;  /* 0xffffffe016167810 */ /* 0x000fe40007ffe0ff */
[----:B------:R-:W-:Y:S01]  /*9100*/  IADD3 R20, PT, PT, R20, -0x20, RZ ;  /* 0xffffffe014147810 */ /* 0x000fe20007ffe0ff */
[----:B------:R1:W0:Y:S01]  /*9110*/  I2F.F16 R75, R21 ;  /* 0x00000015004b7306 */ /* 0x0002220000200c00 */
[----:B------:R-:W-:Y:S02]  /*9120*/  LOP3.LUT R48, R48, 0x3f, RZ, 0xc0, !PT ;  /* 0x0000003f30307812 */ /* 0x000fe400078ec0ff */
[----:B------:R-:W-:-:S05]  /*9130*/  LOP3.LUT R9, R9, 0x3f, RZ, 0xc0, !PT ;  /* 0x0000003f09097812 */ /* 0x000fca00078ec0ff */
[----:B------:R3:W0:Y:S01]  /*9140*/  I2F.F16 R78, R20 ;  /* 0x00000014004e7306 */ /* 0x0006220000200c00 */
[----:B-1----:R-:W-:-:S07]  /*9150*/  SHF.R.U32.HI R21, RZ, 0x8, R26 ;  /* 0x00000008ff157819 */ /* 0x002fce000001161a */
[----:B------:R1:W0:Y:S01]  /*9160*/  I2F.F16 R80, R22 ;  /* 0x0000001600507306 */ /* 0x0002220000200c00 */
[--C-:B---3--:R-:W-:Y:S02]  /*9170*/  SHF.R.U32.HI R20, RZ, 0x2, R26.reuse ;  /* 0x00000002ff147819 */ /* 0x108fe4000001161a */
[----:B------:R-:W-:Y:S02]  /*9180*/  LOP3.LUT R21, R21, 0x3f, RZ, 0xc0, !PT ;  /* 0x0000003f15157812 */ /* 0x000fe400078ec0ff */
[----:B------:R-:W-:Y:S02]  /*9190*/  LOP3.LUT R20, R20, 0x3f, RZ, 0xc0, !PT ;  /* 0x0000003f14147812 */ /* 0x000fe400078ec0ff */
[----:B-1----:R-:W-:Y:S02]  /*91a0*/  SHF.R.U32.HI R22, RZ, 0xe, R26 ;  /* 0x0000000eff167819 */ /* 0x002fe4000001161a */
[----:B------:R-:W-:Y:S02]  /*91b0*/  IADD3 R48, PT, PT, R48, -0x20, RZ ;  /* 0xffffffe030307810 */ /* 0x000fe40007ffe0ff */
[----:B------:R-:W-:-:S02]  /*91c0*/  LOP3.LUT R22, R22, 0x3f, RZ, 0xc0, !PT ;  /* 0x0000003f16167812 */ /* 0x000fc400078ec0ff */
[----:B------:R-:W-:Y:S02]  /*91d0*/  LOP3.LUT R44, R44, 0x3f, RZ, 0xc0, !PT ;  /* 0x0000003f2c2c7812 */ /* 0x000fe400078ec0ff */
[----:B------:R-:W-:Y:S01]  /*91e0*/  LOP3.LUT R52, R52, 0x3f, RZ, 0xc0, !PT ;  /* 0x0000003f34347812 */ /* 0x000fe200078ec0ff */
[----:B------:R1:W3:Y:S01]  /*91f0*/  I2F.F16 R72, R48 ;  /* 0x0000003000487306 */ /* 0x0002e20000200c00 */
[----:B------:R-:W-:Y:S02]  /*9200*/  IADD3 R9, PT, PT, R9, -0x20, RZ ;  /* 0xffffffe009097810 */ /* 0x000fe40007ffe0ff */
[----:B------:R-:W-:Y:S02]  /*9210*/  LOP3.LUT R10, R10, 0x3f, RZ, 0xc0, !PT ;  /* 0x0000003f0a0a7812 */ /* 0x000fe400078ec0ff */
[----:B------:R-:W-:Y:S02]  /*9220*/  IADD3 R23, PT, PT, R23, -0x20, RZ ;  /* 0xffffffe017177810 */ /* 0x000fe40007ffe0ff */
[----:B------:R-:W-:-:S02]  /*9230*/  IADD3 R20, PT, PT, R20, -0x20, RZ ;  /* 0xffffffe014147810 */ /* 0x000fc40007ffe0ff */
[----:B------:R-:W-:Y:S02]  /*9240*/  IADD3 R21, PT, PT, R21, -0x20, RZ ;  /* 0xffffffe015157810 */ /* 0x000fe40007ffe0ff */
[----:B------:R-:W-:Y:S02]  /*9250*/  IADD3 R22, PT, PT, R22, -0x20, RZ ;  /* 0xffffffe016167810 */ /* 0x000fe40007ffe0ff */
[----:B-1----:R-:W-:Y:S01]  /*9260*/  IADD3 R48, PT, PT, R44, -0x20, RZ ;  /* 0xffffffe02c307810 */ /* 0x002fe20007ffe0ff */
[----:B------:R1:W0:Y:S01]  /*9270*/  I2F.F16 R35, R9 ;  /* 0x0000000900237306 */ /* 0x0002220000200c00 */
[----:B------:R-:W-:Y:S02]  /*9280*/  IADD3 R44, PT, PT, R52, -0x20, RZ ;  /* 0xffffffe0342c7810 */ /* 0x000fe40007ffe0ff */
[----:B------:R-:W-:Y:S02]  /*9290*/  IADD3 R32, PT, PT, R10, -0x20, RZ ;  /* 0xffffffe00a207810 */ /* 0x000fe40007ffe0ff */
[----:B------:R-:W-:-:S02]  /*92a0*/  SHF.R.U32.HI R52, RZ, 0x10, R30 ;  /* 0x00000010ff347819 */ /* 0x000fc4000001161e */
[----:B------:R-:W-:Y:S01]  /*92b0*/  LEA.HI R64, R24, 0xffffffe0, RZ, 0x6 ;  /* 0xffffffe018407811 */ /* 0x000fe200078f30ff */
[----:B------:R2:W0:Y:S01]  /*92c0*/  I2F.F16 R74, R23 ;  /* 0x00000017004a7306 */ /* 0x0004220000200c00 */
[----:B------:R-:W-:Y:S02]  /*92d0*/  LEA.HI R10, R25, 0xffffffe0, RZ, 0x6 ;  /* 0xffffffe0190a7811 */ /* 0x000fe400078f30ff */
[----:B-1----:R-:W-:Y:S02]  /*92e0*/  LEA.HI R9, R26, 0xffffffe0, RZ, 0x6 ;  /* 0xffffffe01a097811 */ /* 0x002fe400078f30ff */
[----:B------:R-:W-:Y:S02]  /*92f0*/  LEA.HI R42, R27, 0xffffffe0, RZ, 0x6 ;  /* 0xffffffe01b2a7811 */ /* 0x000fe400078f30ff */
[----:B------:R-:W-:Y:S01]  /*9300*/  SHF.R.U32 R30, R30, 0x1c, R26 ;  /* 0x0000001c1e1e7819 */ /* 0x000fe2000000161a */
[----:B------:R1:W0:Y:S01]  /*9310*/  I2F.F16 R81, R20 ;  /* 0x0000001400517306 */ /* 0x0002220000200c00 */
[----:B--2---:R-:W-:-:S02]  /*9320*/  SHF.R.U32.HI R23, RZ, 0x2, R25 ;  /* 0x00000002ff177819 */ /* 0x004fc40000011619 */
[----:B------:R-:W-:Y:S02]  /*9330*/  SHF.R.U32 R31, R31, 0x1c, R27 ;  /* 0x0000001c1f1f7819 */ /* 0x000fe4000000161b */
[----:B------:R-:W-:-:S03]  /*9340*/  SHF.R.U32.HI R24, RZ, 0x14, R24 ;  /* 0x00000014ff187819 */ /* 0x000fc60000011618 */
[----:B------:R2:W0:Y:S01]  /*9350*/  I2F.F16 R83, R21 ;  /* 0x0000001500537306 */ /* 0x0004220000200c00 */
[----:B-1----:R-:W-:Y:S02]  /*9360*/  SHF.R.U32.HI R20, RZ, 0x2, R27 ;  /* 0x00000002ff147819 */ /* 0x002fe4000001161b */
[----:B------:R-:W-:Y:S02]  /*9370*/  SHF.R.U32.HI R25, RZ, 0x14, R25 ;  /* 0x00000014ff197819 */ /* 0x000fe40000011619 */
[----:B------:R-:W-:-:S03]  /*9380*/  SHF.R.U32.HI R26, RZ, 0x14, R26 ;  /* 0x00000014ff1a7819 */ /* 0x000fc6000001161a */
[----:B------:R1:W0:Y:S01]  /*9390*/  I2F.F16 R108, R22 ;  /* 0x00000016006c7306 */ /* 0x0002220000200c00 */
[--C-:B--2---:R-:W-:Y:S02]  /*93a0*/  SHF.R.U32.HI R21, RZ, 0x8, R27.reuse ;  /* 0x00000008ff157819 */ /* 0x104fe4000001161b */
[----:B------:R-:W-:Y:S02]  /*93b0*/  LOP3.LUT R13, R13, 0x3f, RZ, 0xc0, !PT ;  /* 0x0000003f0d0d7812 */ /* 0x000fe400078ec0ff */
[----:B------:R-:W-:Y:S02]  /*93c0*/  LOP3.LUT R14, R14, 0x3f, RZ, 0xc0, !PT ;  /* 0x0000003f0e0e7812 */ /* 0x000fe400078ec0ff */
[--C-:B-1----:R-:W-:Y:S02]  /*93d0*/  SHF.R.U32.HI R22, RZ, 0xe, R27.reuse ;  /* 0x0000000eff167819 */ /* 0x102fe4000001161b */
        /* <DEDUP_REMOVED lines=13> */
[----:B------:R-:W-:-:S02]  /*94b0*/  IADD3 R34, PT, PT, R13, -0x20, RZ ;  /* 0xffffffe00d227810 */ /* 0x000fc40007ffe0ff */
[----:B------:R-:W-:Y:S02]  /*94c0*/  IADD3 R33, PT, PT, R14, -0x20, RZ ;  /* 0xffffffe00e217810 */ /* 0x000fe40007ffe0ff */
[----:B------:R-:W-:Y:S02]  /*94d0*/  IADD3 R11, PT, PT, R11, -0x20, RZ ;  /* 0xffffffe00b0b7810 */ /* 0x000fe40007ffe0ff */
[----:B------:R-:W-:Y:S02]  /*94e0*/  IADD3 R52, PT, PT, R52, -0x20, RZ ;  /* 0xffffffe034347810 */ /* 0x000fe40007ffe0ff */
[----:B------:R-:W-:Y:S02]  /*94f0*/  IADD3 R24, PT, PT, R24, -0x20, RZ ;  /* 0xffffffe018187810 */ /* 0x000fe40007ffe0ff */
[----:B------:R-:W-:Y:S02]  /*9500*/  IADD3 R23, PT, PT, R23, -0x20, RZ ;  /* 0xffffffe017177810 */ /* 0x000fe40007ffe0ff */
[----:B------:R-:W-:-:S02]  /*9510*/  IADD3 R25, PT, PT, R25, -0x20, RZ ;  /* 0xffffffe019197810 */ /* 0x000fc40007ffe0ff */
[----:B------:R-:W-:Y:S02]  /*9520*/  IADD3 R30, PT, PT, R30, -0x20, RZ ;  /* 0xffffffe01e1e7810 */ /* 0x000fe40007ffe0ff */
[----:B------:R-:W-:Y:S02]  /*9530*/  IADD3 R26, PT, PT, R26, -0x20, RZ ;  /* 0xffffffe01a1a7810 */ /* 0x000fe40007ffe0ff */
[----:B------:R-:W-:Y:S02]  /*9540*/  IADD3 R31, PT, PT, R31, -0x20, RZ ;  /* 0xffffffe01f1f7810 */ /* 0x000fe40007ffe0ff */
[----:B------:R-:W-:Y:S02]  /*9550*/  IADD3 R20, PT, PT, R20, -0x20, RZ ;  /* 0xffffffe014147810 */ /* 0x000fe40007ffe0ff */
[----:B------:R-:W-:Y:S02]  /*9560*/  IADD3 R21, PT, PT, R21, -0x20, RZ ;  /* 0xffffffe015157810 */ /* 0x000fe40007ffe0ff */
[----:B------:R-:W-:-:S02]  /*9570*/  IADD3 R22, PT, PT, R22, -0x20, RZ ;  /* 0xffffffe016167810 */ /* 0x000fc40007ffe0ff */
[----:B------:R-:W-:Y:S01]  /*9580*/  IADD3 R27, PT, PT, R27, -0x20, RZ ;  /* 0xffffffe01b1b7810 */ /* 0x000fe20007ffe0ff */
[----:B------:R-:W1:Y:S01]  /*9590*/  I2F.F16 R70, R70 ;  /* 0x0000004600467306 */ /* 0x000e620000200c00 */
[----:B------:R-:W-:Y:S02]  /*95a0*/  LOP3.LUT R15, R15, 0x3f, RZ, 0xc0, !PT ;  /* 0x0000003f0f0f7812 */ /* 0x000fe400078ec0ff */
[----:B------:R-:W-:-:S05]  /*95b0*/  LOP3.LUT R12, R12, 0x3f, RZ, 0xc0, !PT ;  /* 0x0000003f0c0c7812 */ /* 0x000fca00078ec0ff */
[----:B------:R-:W2:Y:S01]  /*95c0*/  I2F.F16 R45, R45 ;  /* 0x0000002d002d7306 */ /* 0x000ea20000200c00 */
[----:B------:R-:W-:Y:S02]  /*95d0*/  IADD3 R15, PT, PT, R15, -0x20, RZ ;  /* 0xffffffe00f0f7810 */ /* 0x000fe40007ffe0ff */
[----:B------:R-:W-:-:S05]  /*95e0*/  IADD3 R12, PT, PT, R12, -0x20, RZ ;  /* 0xffffffe00c0c7810 */ /* 0x000fca0007ffe0ff */
        /* <DEDUP_REMOVED lines=24> */
[----:B------:R-:W0:Y:S01]  /*9770*/  I2F.F16 R113, R27 ;  /* 0x0000001b00717306 */ /* 0x000e220000200c00 */
[----:B------:R-:W-:-:S02]  /*9780*/  @!P0 PRMT R86, R58, 0x7610, R86 ;  /* 0x000076103a568816 */ /* 0x000fc40000000056 */
[----:B------:R-:W-:Y:S02]  /*9790*/  @!P0 PRMT R85, R59, 0x7610, R85 ;  /* 0x000076103b558816 */ /* 0x000fe40000000055 */
[----:B------:R-:W-:-:S03]  /*97a0*/  @!P0 PRMT R86, R86, 0x7610, R58 ;  /* 0x0000761056568816 */ /* 0x000fc6000000003a */
[----:B------:R-:W0:Y:S01]  /*97b0*/  I2F.F16 R37, R15 ;  /* 0x0000000f00257306 */ /* 0x000e220000200c00 */
[----:B------:R-:W-:-:S07]  /*97c0*/  @!P0 PRMT R85, R85, 0x7610, R59 ;  /* 0x0000761055558816 */ /* 0x000fce000000003b */
[----:B------:R4:W0:Y:S02]  /*97d0*/  I2F.F16 R36, R12 ;  /* 0x0000000c00247306 */ /* 0x0008240000200c00 */
[----:B----4-:R4:W5:Y:S02]  /*97e0*/  LDG.E.128.CONSTANT R12, desc[UR8][R118.64] ;  /* 0x00000008760c7981 */ /* 0x010964000c1e9d00 */
[----:B----4-:R-:W-:Y:S01]  /*97f0*/  IMAD.WIDE R118, R87, 0x4, R118 ;  /* 0x0000000457767825 */ /* 0x010fe200078e0276 */
[----:B0123--:R-:W-:Y:S06]  /*9800*/  @!P1 BRA `(.L_x_1636) ;  /* 0x0000000400289947 */ /* 0x00ffec0003800000 */
[----:B------:R-:W0:Y:S01]  /*9810*/  LDS.128 R20, [UR4] ;  /* 0x00000004ff147984 */ /* 0x000e220008000c00 */
[----:B------:R-:W-:Y:S02]  /*9820*/  PRMT R31, R82, 0x5410, R79 ;  /* 0x00005410521f7816 */ /* 0x000fe4000000004f */
[----:B------:R-:W-:Y:S01]  /*9830*/  PRMT R59, R70, 0x5410, R65 ;  /* 0x00005410463b7816 */ /* 0x000fe20000000041 */
[----:B------:R-:W1:Y:S01]  /*9840*/  LDS.128 R24, [UR4+0x10] ;  /* 0x00001004ff187984 */ /* 0x000e620008000c00 */
[----:B------:R-:W-:Y:S02]  /*9850*/  PRMT R101, R45, 0x5410, R38 ;  /* 0x000054102d657816 */ /* 0x000fe40000000026 */
[----:B------:R-:W-:Y:S02]  /*9860*/  PRMT R103, R43, 0x5410, R34 ;  /* 0x000054102b677816 */ /* 0x000fe40000000022 */
[----:B------:R-:W-:Y:S01]  /*9870*/  PRMT R100, R41, 0x5410, R40 ;  /* 0x0000541029647816 */ /* 0x000fe20000000028 */
[----:B0-----:R-:W-:-:S02]  /*9880*/  HFMA2 R30, R31, R20, RZ ;  /* 0x000000141f1e7231 */ /* 0x001fc400000000ff */
[-C--:B------:R-:W-:Y:S01]  /*9890*/  HFMA2 R31, R59, R20.reuse, RZ.H0_H0 ;  /* 0x000000143b1f7231 */ /* 0x080fe200000400ff */
[----:B------:R-:W-:Y:S01]  /*98a0*/  PRMT R59, R68, 0x5410, R67 ;  /* 0x00005410443b7816 */ /* 0x000fe20000000043 */
[-C--:B------:R-:W-:Y:S02]  /*98b0*/  HFMA2 R58, R101, R20.reuse, RZ ;  /* 0x00000014653a7231 */ /* 0x080fe400000000ff */
[----:B------:R-:W-:Y:S02]  /*98c0*/  HFMA2 R20, R103, R20, RZ.H0_H0 ;  /* 0x0000001467147231 */ /* 0x000fe400000400ff */
[-C--:B------:R-:W-:Y:S02]  /*98d0*/  HFMA2 R31, R100, R21.reuse, R31 ;  /* 0x00000015641f7231 */ /* 0x080fe4000000001f */
[----:B------:R-:W-:Y:S01]  /*98e0*/  HFMA2 R30, R59, R21, R30 ;  /* 0x000000153b1e7231 */ /* 0x000fe2000000001e */
[----:B------:R-:W-:Y:S02]  /*98f0*/  PRMT R59, R37, 0x5410, R36 ;  /* 0x00005410253b7816 */ /* 0x000fe40000000024 */
[----:B------:R-:W-:-:S03]  /*9900*/  PRMT R100, R39, 0x5410, R50 ;  /* 0x0000541027647816 */ /* 0x000fc60000000032 */
[----:B------:R-:W-:Y:S01]  /*9910*/  HFMA2 R58, R59, R21, R58 ;  /* 0x000000153b3a7231 */ /* 0x000fe2000000003a */
[----:B------:R-:W-:Y:S01]  /*9920*/  PRMT R59, R33, 0x5410, R32 ;  /* 0x00005410213b7816 */ /* 0x000fe20000000020 */
[----:B------:R-:W-:-:S04]  /*9930*/  HFMA2 R31, R100, R22, R31 ;  /* 0x00000016641f7231 */ /* 0x000fc8000000001f */
[----:B------:R-:W-:Y:S01]  /*9940*/  HFMA2 R20, R59, R21, R20 ;  /* 0x000000153b147231 */ /* 0x000fe20000000014 */
[----:B------:R-:W-:-:S05]  /*9950*/  PRMT R21, R66, 0x5410, R69 ;  /* 0x0000541042157816 */ /* 0x000fca0000000045 */
[----:B------:R-:W-:Y:S01]  /*9960*/  HFMA2 R30, R21, R22, R30 ;  /* 0x00000016151e7231 */ /* 0x000fe2000000001e */
[----:B------:R-:W-:-:S05]  /*9970*/  PRMT R21, R35, 0x5410, R56 ;  /* 0x0000541023157816 */ /* 0x000fca0000000038 */
[----:B------:R-:W-:Y:S01]  /*9980*/  HFMA2 R58, R21, R22, R58 ;  /* 0x00000016153a7231 */ /* 0x000fe2000000003a */
[----:B------:R-:W-:-:S05]  /*9990*/  PRMT R21, R11, 0x5410, R62 ;  /* 0x000054100b157816 */ /* 0x000fca000000003e */
[----:B------:R-:W-:Y:S01]  /*99a0*/  HFMA2 R20, R21, R22, R20 ;  /* 0x0000001615147231 */ /* 0x000fe20000000014 */
[----:B------:R-:W-:Y:S02]  /*99b0*/  PRMT R21, R71, 0x5410, R72 ;  /* 0x0000541047157816 */ /* 0x000fe40000000048 */
[----:B------:R-:W-:-:S03]  /*99c0*/  PRMT R22, R51, 0x5410, R48 ;  /* 0x0000541033167816 */ /* 0x000fc60000000030 */
[-C--:B------:R-:W-:Y:S01]  /*99d0*/  HFMA2 R30, R21, R23.reuse, R30 ;  /* 0x00000017151e7231 */ /* 0x080fe2000000001e */
[----:B------:R-:W-:Y:S01]  /*99e0*/  PRMT R21, R54, 0x5410, R53 ;  /* 0x0000541036157816 */ /* 0x000fe20000000035 */
[----:B------:R-:W-:Y:S01]  /*99f0*/  HFMA2 R31, R22, R23, R31 ;  /* 0x00000017161f7231 */ /* 0x000fe2000000001f */
[----:B------:R-:W-:-:S03]  /*9a00*/  PRMT R22, R44, 0x5410, R55 ;  /* 0x000054102c167816 */ /* 0x000fc60000000037 */
[----:B------:R-:W-:Y:S01]  /*9a10*/  HFMA2 R58, R21, R23, R58 ;  /* 0x00000017153a7231 */ /* 0x000fe2000000003a */
[----:B------:R-:W-:Y:S01]  /*9a20*/  PRMT R21, R61, 0x5410, R60 ;  /* 0x000054103d157816 */ /* 0x000fe2000000003c */
[----:B-1----:R-:W-:Y:S01]  /*9a30*/  HFMA2 R31, R22, R24, R31 ;  /* 0x00000018161f7231 */ /* 0x002fe2000000001f */
[----:B------:R-:W-:-:S03]  /*9a40*/  PRMT R22, R78, 0x5410, R77 ;  /* 0x000054104e167816 */ /* 0x000fc6000000004d */
[----:B------:R-:W-:Y:S01]  /*9a50*/  HFMA2 R20, R21, R23, R20 ;  /* 0x0000001715147231 */ /* 0x000fe20000000014 */
[----:B------:R-:W-:Y:S01]  /*9a60*/  PRMT R21, R73, 0x5410, R76 ;  /* 0x0000541049157816 */ /* 0x000fe2000000004c */
[----:B------:R-:W-:Y:S01]  /*9a70*/  HFMA2 R31, R22, R25, R31 ;  /* 0x00000019161f7231 */ /* 0x000fe2000000001f */
[----:B------:R-:W-:-:S03]  /*9a80*/  PRMT R22, R75, 0x5410, R80 ;  /* 0x000054104b167816 */ /* 0x000fc60000000050 */
[----:B------:R-:W-:Y:S01]  /*9a90*/  HFMA2 R30, R21, R24, R30 ;  /* 0x00000018151e7231 */ /* 0x000fe2000000001e */
[----:B------:R-:W-:Y:S01]  /*9aa0*/  PRMT R21, R52, 0x5410, R63 ;  /* 0x0000541034157816 */ /* 0x000fe2000000003f */
[----:B------:R-:W-:Y:S01]  /*9ab0*/  HFMA2 R31, R22, R26, R31 ;  /* 0x0000001a161f7231 */ /* 0x000fe2000000001f */
[----:B------:R-:W-:-:S03]  /*9ac0*/  PRMT R22, R97, 0x5410, R10 ;  /* 0x0000541061167816 */ /* 0x000fc6000000000a */
[----:B------:R-:W-:Y:S01]  /*9ad0*/  HFMA2 R58, R21, R24, R58 ;  /* 0x00000018153a7231 */ /* 0x000fe2000000003a */
[----:B------:R-:W-:Y:S01]  /*9ae0*/  PRMT R21, R57, 0x5410, R74 ;  /* 0x0000541039157816 */ /* 0x000fe2000000004a */
[----:B------:R-:W-:-:S04]  /*9af0*/  HFMA2 R31, R22, R27, R31 ;  /* 0x0000001b161f7231 */ /* 0x000fc8000000001f */
[----:B------:R-:W-:Y:S01]  /*9b00*/  HFMA2 R20, R21, R24, R20 ;  /* 0x0000001815147231 */ /* 0x000fe20000000014 */
[----:B------:R-:W-:Y:S01]  /*9b10*/  PRMT R21, R99, 0x5410, R98 ;  /* 0x0000541063157816 */ /* 0x000fe20000000062 */
[----:B------:R-:W-:-:S04]  /*9b20*/  HADD2 R31, R31.H0_H0, R31.H1_H1 ;  /* 0x3000001f1f1f7230 */ /* 0x000fc80000000800 */
[----:B------:R-:W-:Y:S01]  /*9b30*/  HFMA2 R30, R21, R25, R30 ;  /* 0x00000019151e7231 */ /* 0x000fe2000000001e */
[----:B------:R-:W-:-:S05]  /*9b40*/  PRMT R21, R84, 0x5410, R81 ;  /* 0x0000541054157816 */ /* 0x000fca0000000051 */
        /* <DEDUP_REMOVED lines=11> */
[----:B------:R-:W-:-:S03]  /*9c00*/  PRMT R21, R112, 0x5410, R9 ;  /* 0x0000541070157816 */ /* 0x000fc60000000009 */
[----:B------:R-:W-:Y:S02]  /*9c10*/  HADD2 R30, R30.H0_H0, R30.H1_H1 ;  /* 0x3000001e1e1e7230 */ /* 0x000fe40000000800 */
[-C--:B------:R-:W-:Y:S01]  /*9c20*/  HFMA2 R58, R21, R27.reuse, R58 ;  /* 0x0000001b153a7231 */ /* 0x080fe2000000003a */
[----:B------:R-:W-:Y:S02]  /*9c30*/  PRMT R21, R113, 0x5410, R42 ;  /* 0x0000541071157816 */ /* 0x000fe4000000002a */
[----:B------:R-:W-:Y:S01]  /*9c40*/  PRMT R30, R30, 0x5410, R31 ;  /* 0x000054101e1e7816 */ /* 0x000fe2000000001f */
[----:B------:R-:W-:Y:S02]  /*9c50*/  HADD2 R58, R58.H0_H0, R58.H1_H1 ;  /* 0x3000003a3a3a7230 */ /* 0x000fe40000000800 */
[----:B------:R-:W-:Y:S02]  /*9c60*/  HFMA2 R20, R21, R27, R20 ;  /* 0x0000001b15147231 */ /* 0x000fe40000000014 */
[----:B------:R-:W-:-:S02]  /*9c70*/  HFMA2 R8, R30, R86, R8 ;  /* 0x000000561e087231 */ /* 0x000fc40000000008 */
[----:B------:R-:W-:-:S05]  /*9c80*/  HADD2 R20, R20.H0_H0, R20.H1_H1 ;  /* 0x3000001414147230 */ /* 0x000fca0000000800 */
[----:B------:R-:W-:-:S05]  /*9c90*/  PRMT R58, R58, 0x5410, R20 ;  /* 0x000054103a3a7816 */ /* 0x000fca0000000014 */
[----:B------:R-:W-:-:S07]  /*9ca0*/  HFMA2 R7, R58, R85, R7 ;  /* 0x000000553a077231 */ /* 0x000fce0000000007 */
.L_x_1636:
[----:B------:R-:W-:Y:S05]  /*9cb0*/  @!P2 BRA `(.L_x_1637) ;  /* 0x000000040028a947 */ /* 0x000fea0003800000 */
[----:B------:R-:W0:Y:S01]  /*9cc0*/  LDS.128 R20, [UR4+0x80] ;  /* 0x00008004ff147984 */ /* 0x000e220008000c00 */
        /* <DEDUP_REMOVED lines=73> */
.L_x_1637:
        /* <DEDUP_REMOVED lines=75> */
.L_x_1638:
[----:B------:R0:W5:Y:S02]  /*a610*/  LDG.E.128.CONSTANT R20, desc[UR8][R118.64] ;  /* 0x0000000876147981 */ /* 0x000164000c1e9d00 */
[----:B-----5:R-:W-:Y:S02]  /*a620*/  LOP3.LUT R25, R17, 0x3f, RZ, 0xc0, !PT ;  /* 0x0000003f11197812 */ /* 0x020fe400078ec0ff */
[----:B------:R-:W-:Y:S02]  /*a630*/  LOP3.LUT R24, R16, 0x3f, RZ, 0xc0, !PT ;  /* 0x0000003f10187812 */ /* 0x000fe400078ec0ff */
[----:B------:R-:W-:Y:S02]  /*a640*/  IADD3 R101, PT, PT, R25, -0x20, RZ ;  /* 0xffffffe019657810 */ /* 0x000fe40007ffe0ff */
[----:B------:R-:W-:Y:S02]  /*a650*/  IADD3 R24, PT, PT, R24, -0x20, RZ ;  /* 0xffffffe018187810 */ /* 0x000fe40007ffe0ff */
[----:B------:R-:W-:-:S02]  /*a660*/  LOP3.LUT R25, R18, 0x3f, RZ, 0xc0, !PT ;  /* 0x0000003f12197812 */ /* 0x000fc400078ec0ff */
[----:B------:R-:W-:Y:S01]  /*a670*/  LOP3.LUT R26, R19, 0x3f, RZ, 0xc0, !PT ;  /* 0x0000003f131a7812 */ /* 0x000fe200078ec0ff */
[----:B------:R1:W2:Y:S01]  /*a680*/  I2F.F16 R106, R24 ;  /* 0x00000018006a7306 */ /* 0x0002a20000200c00 */
[----:B------:R-:W-:Y:S02]  /*a690*/  IADD3 R58, PT, PT, R25, -0x20, RZ ;  /* 0xffffffe0193a7810 */ /* 0x000fe40007ffe0ff */
[----:B------:R-:W-:Y:S02]  /*a6a0*/  IADD3 R59, PT, PT, R26, -0x20, RZ ;  /* 0xffffffe01a3b7810 */ /* 0x000fe40007ffe0ff */
[--C-:B------:R-:W-:Y:S02]  /*a6b0*/  SHF.R.U32.HI R25, RZ, 0x6, R16.reuse ;  /* 0x00000006ff197819 */ /* 0x100fe40000011610 */
[--C-:B------:R-:W-:Y:S01]  /*a6c0*/  SHF.R.U32.HI R26, RZ, 0x12, R16.reuse ;  /* 0x00000012ff1a7819 */ /* 0x100fe20000011610 */
[----:B------:R-:W3:Y:S01]  /*a6d0*/  I2F.F16 R101, R101 ;  /* 0x0000006500657306 */ /* 0x000ee20000200c00 */
[----:B-1----:R-:W-:-:S02]  /*a6e0*/  SHF.R.U32.HI R24, RZ, 0xc, R16 ;  /* 0x0000000cff187819 */ /* 0x002fc40000011610 */
[----:B------:R-:W-:Y:S02]  /*a6f0*/  SHF.R.U32.HI R27, RZ, 0x18, R16 ;  /* 0x00000018ff1b7819 */ /* 0x000fe40000011610 */
[----:B------:R-:W-:Y:S02]  /*a700*/  SHF.R.U32.HI R30, RZ, 0x6, R17 ;  /* 0x00000006ff1e7819 */ /* 0x000fe40000011611 */
[----:B------:R-:W-:Y:S01]  /*a710*/  LOP3.LUT R25, R25, 0x3f, RZ, 0xc0, !PT ;  /* 0x0000003f19197812 */ /* 0x000fe200078ec0ff */
[----:B------:R-:W1:Y:S01]  /*a720*/  I2F.F16 R58, R58 ;  /* 0x0000003a003a7306 */ /* 0x000e620000200c00 */
[----:B------:R-:W-:Y:S02]  /*a730*/  LOP3.LUT R24, R24, 0x3f, RZ, 0xc0, !PT ;  /* 0x0000003f18187812 */ /* 0x000fe400078ec0ff */
[----:B------:R-:W-:Y:S02]  /*a740*/  LOP3.LUT R26, R26, 0x3f, RZ, 0xc0, !PT ;  /* 0x0000003f1a1a7812 */ /* 0x000fe400078ec0ff */
[----:B------:R-:W-:-:S02]  /*a750*/  LOP3.LUT R27, R27, 0x3f, RZ, 0xc0, !PT ;  /* 0x0000003f1b1b7812 */ /* 0x000fc400078ec0ff */
[----:B------:R-:W-:Y:S01]  /*a760*/  LOP3.LUT R30, R30, 0x3f, RZ, 0xc0, !PT ;  /* 0x0000003f1e1e7812 */ /* 0x000fe200078ec0ff */
[----:B------:R-:W4:Y:S01]  /*a770*/  I2F.F16 R59, R59 ;  /* 0x0000003b003b7306 */ /* 0x000f220000200c00 */
[----:B------:R-:W-:Y:S02]  /*a780*/  IADD3 R25, PT, PT, R25, -0x20, RZ ;  /* 0xffffffe019197810 */ /* 0x000fe40007ffe0ff */
[----:B------:R-:W-:Y:S02]  /*a790*/  IADD3 R24, PT, PT, R24, -0x20, RZ ;  /* 0xffffffe018187810 */ /* 0x000fe40007ffe0ff */
[----:B------:R-:W-:Y:S02]  /*a7a0*/  IADD3 R26, PT, PT, R26, -0x20, RZ ;  /* 0xffffffe01a1a7810 */ /* 0x000fe40007ffe0ff */
[----:B------:R-:W-:Y:S01]  /*a7b0*/  IADD3 R27, PT, PT, R27, -0x20, RZ ;  /* 0xffffffe01b1b7810 */ /* 0x000fe20007ffe0ff */
[----:B------:R0:W0:Y:S01]  /*a7c0*/  I2F.F16 R105, R25 ;  /* 0x0000001900697306 */ /* 0x0000220000200c00 */
[----:B------:R-:W-:-:S02]  /*a7d0*/  IADD3 R30, PT, PT, R30, -0x20, RZ ;  /* 0xffffffe01e1e7810 */ /* 0x000fc40007ffe0ff */
[----:B------:R-:W-:Y:S02]  /*a7e0*/  ISETP.NE.AND P4, PT, R91, RZ, PT ;  /* 0x000000ff5b00720c */ /* 0x000fe40003f85270 */
[----:B------:R-:W-:-:S03]  /*a7f0*/  SHF.R.U32.HI R115, RZ, 0xc, R17 ;  /* 0x0000000cff737819 */ /* 0x000fc60000011611 */
[----:B------:R0:W0:Y:S01]  /*a800*/  I2F.F16 R104, R24 ;  /* 0x0000001800687306 */ /* 0x0000220000200c00 */
[----:B------:R-:W-:-:S07]  /*a810*/  LOP3.LUT R115, R115, 0x3f, RZ, 0xc0, !PT ;  /* 0x0000003f73737812 */ /* 0x000fce00078ec0ff */
[----:B------:R0:W0:Y:S08]  /*a820*/  I2F.F16 R103, R26 ;  /* 0x0000001a00677306 */ /* 0x0000300000200c00 */
[----:B------:R0:W0:Y:S08]  /*a830*/  I2F.F16 R102, R27 ;  /* 0x0000001b00667306 */ /* 0x0000300000200c00 */
[----:B------:R0:W0:Y:S01]  /*a840*/  I2F.F16 R100, R30 ;  /* 0x0000001e00647306 */ /* 0x0000220000200c00 */
[----:B-1234-:R-:W-:Y:S05]  /*a850*/  @!P4 BRA `(.L_x_1639) ;  /* 0x000000040028c947 */ /* 0x01efea0003800000 */
[----:B0-----:R-:W0:Y:S01]  /*a860*/  LDS.128 R24, [UR4+0x180] ;  /* 0x00018004ff187984 */ /* 0x001e220008000c00 */
[----:B------:R-:W-:Y:S02]  /*a870*/  PRMT R107, R28, 0x5410, R107 ;  /* 0x000054101c6b7816 */ /* 0x000fe4000000006b */
[----:B------:R-:W-:Y:S02]  /*a880*/  PRMT R64, R29, 0x5410, R64 ;  /* 0x000054101d407816 */ /* 0x000fe40000000040 */
[----:B------:R-:W1:Y:S01]  /*a890*/  LDS.128 R28, [UR4+0x190] ;  /* 0x00019004ff1c7984 */ /* 0x000e620008000c00 */
[----:B------:R-:W-:Y:S02]  /*a8a0*/  PRMT R79, R82, 0x5410, R79 ;  /* 0x00005410524f7816 */ /* 0x000fe4000000004f */
[----:B------:R-:W-:Y:S02]  /*a8b0*/  PRMT R65, R70, 0x5410, R65 ;  /* 0x0000541046417816 */ /* 0x000fe40000000041 */
[----:B------:R-:W-:-:S02]  /*a8c0*/  PRMT R45, R45, 0x5410, R38 ;  /* 0x000054102d2d7816 */ /* 0x000fc40000000026 */
[----:B------:R-:W-:Y:S02]  /*a8d0*/  PRMT R43, R43, 0x5410, R34 ;  /* 0x000054102b2b7816 */ /* 0x000fe40000000022 */
[----:B------:R-:W-:Y:S02]  /*a8e0*/  PRMT R68, R68, 0x5410, R67 ;  /* 0x0000541044447816 */ /* 0x000fe40000000043 */
[----:B------:R-:W-:Y:S02]  /*a8f0*/  PRMT R40, R41, 0x5410, R40 ;  /* 0x0000541029287816 */ /* 0x000fe40000000028 */
        /* <DEDUP_REMOVED lines=10> */
[----:B------:R-:W-:Y:S01]  /*a9a0*/  PRMT R60, R61, 0x5410, R60 ;  /* 0x000054103d3c7816 */ /* 0x000fe2000000003c */
        /* <DEDUP_REMOVED lines=12> */
[----:B------:R-:W-:Y:S01]  /*aa70*/  PRMT R73, R73, 0x5410, R76 ;  /* 0x0000541049497816 */ /* 0x000fe2000000004c */
[-C--:B------:R-:W-:Y:S01]  /*aa80*/  HFMA2 R36, R72, R27.reuse, R36 ;  /* 0x0000001b48247231 */ /* 0x080fe20000000024 */
[----:B------:R-:W-:Y:S01]  /*aa90*/  PRMT R55, R44, 0x5410, R55 ;  /* 0x000054102c377816 */ /* 0x000fe20000000037 */
[-C--:B------:R-:W-:Y:S01]  /*aaa0*/  HFMA2 R24, R48, R27.reuse, R24 ;  /* 0x0000001b30187231 */ /* 0x080fe20000000018 */
[----:B------:R-:W-:Y:S01]  /*aab0*/  PRMT R63, R52, 0x5410, R63 ;  /* 0x00005410343f7816 */ /* 0x000fe2000000003f */
[-C--:B------:R-:W-:Y:S01]  /*aac0*/  HFMA2 R9, R54, R27.reuse, R9 ;  /* 0x0000001b36097231 */ /* 0x080fe20000000009 */
[----:B------:R-:W-:Y:S01]  /*aad0*/  PRMT R74, R57, 0x5410, R74 ;  /* 0x00005410394a7816 */ /* 0x000fe2000000004a */
[----:B------:R-:W-:Y:S01]  /*aae0*/  HFMA2 R25, R60, R27, R25 ;  /* 0x0000001b3c197231 */ /* 0x000fe20000000019 */
[----:B------:R-:W-:Y:S01]  /*aaf0*/  PRMT R98, R99, 0x5410, R98 ;  /* 0x0000541063627816 */ /* 0x000fe20000000062 */
[-C--:B-1----:R-:W-:Y:S01]  /*ab00*/  HFMA2 R36, R73, R28.reuse, R36 ;  /* 0x0000001c49247231 */ /* 0x082fe20000000024 */
        /* <DEDUP_REMOVED lines=9> */
[-C--:B------:R-:W-:Y:S01]  /*aba0*/  HFMA2 R39, R78, R29.reuse, R39 ;  /* 0x0000001d4e277231 */ /* 0x080fe20000000027 */
[----:B------:R-:W-:Y:S01]  /*abb0*/  PRMT R83, R83, 0x5410, R108 ;  /* 0x0000541053537816 */ /* 0x000fe2000000006c */
[-C--:B------:R-:W-:Y:S01]  /*abc0*/  HFMA2 R42, R84, R29.reuse, R42 ;  /* 0x0000001d542a7231 */ /* 0x080fe2000000002a */
[----:B------:R-:W-:Y:S01]  /*abd0*/  PRMT R114, R109, 0x5410, R114 ;  /* 0x000054106d727816 */ /* 0x000fe20000000072 */
[----:B------:R-:W-:Y:S01]  /*abe0*/  HFMA2 R25, R110, R29, R25 ;  /* 0x0000001d6e197231 */ /* 0x000fe20000000019 */
[----:B------:R-:W-:Y:S01]  /*abf0*/  PRMT R10, R97, 0x5410, R10 ;  /* 0x00005410610a7816 */ /* 0x000fe2000000000a */
        /* <DEDUP_REMOVED lines=8> */
[----:B------:R-:W-:Y:S02]  /*ac80*/  HADD2 R32, R32.H0_H0, R32.H1_H1 ;  /* 0x3000002020207230 */ /* 0x000fe40000000800 */
[----:B------:R-:W-:Y:S02]  /*ac90*/  HADD2 R39, R39.H0_H0, R39.H1_H1 ;  /* 0x3000002727277230 */ /* 0x000fe40000000800 */
[----:B------:R-:W-:Y:S02]  /*aca0*/  HADD2 R56, R56.H0_H0, R56.H1_H1 ;  /* 0x3000003838387230 */ /* 0x000fe40000000800 */
[----:B------:R-:W-:Y:S01]  /*acb0*/  HADD2 R28, R25.H0_H0, R25.H1_H1 ;  /* 0x30000019191c7230 */ /* 0x000fe20000000800 */
[----:B------:R-:W-:-:S04]  /*acc0*/  PRMT R32, R32, 0x5410, R39 ;  /* 0x0000541020207816 */ /* 0x000fc80000000027 */
[----:B------:R-:W-:Y:S01]  /*acd0*/  PRMT R56, R56, 0x5410, R28 ;  /* 0x0000541038387816 */ /* 0x000fe2000000001c */
[----:B------:R-:W-:-:S04]  /*ace0*/  HFMA2 R2, R32, R86, R2 ;  /* 0x0000005620027231 */ /* 0x000fc80000000002 */
[----:B------:R-:W-:-:S07]  /*acf0*/  HFMA2 R0, R56, R85, R0 ;  /* 0x0000005538007231 */ /* 0x000fce0000000000 */
.L_x_1639:
[----:B------:R1:W5:Y:S01]  /*ad00*/  @!P0 LDG.E.U16.CONSTANT R63, desc[UR8][R46.64] ;  /* 0x000000082e3f8981 */ /* 0x000362000c1e9500 */
[--C-:B------:R-:W-:Y:S02]  /*ad10*/  SHF.R.U32 R16, R16, 0x1e, R12.reuse ;  /* 0x0000001e10107819 */ /* 0x100fe4000000160c */
[----:B------:R-:W-:Y:S02]  /*ad20*/  SHF.R.U32.HI R9, RZ, 0x12, R17 ;  /* 0x00000012ff097819 */ /* 0x000fe40000011611 */
[----:B------:R-:W-:Y:S02]  /*ad30*/  LOP3.LUT R16, R16, 0x3f, RZ, 0xc0, !PT ;  /* 0x0000003f10107812 */ /* 0x000fe400078ec0ff */
[--C-:B------:R-:W-:Y:S02]  /*ad40*/  SHF.R.U32.HI R35, RZ, 0x4, R12.reuse ;  /* 0x00000004ff237819 */ /* 0x100fe4000001160c */
[----:B------:R-:W-:Y:S02]  /*ad50*/  IADD3 R16, PT, PT, R16, -0x20, RZ ;  /* 0xffffffe010107810 */ /* 0x000fe40007ffe0ff */
[----:B------:R-:W-:-:S02]  /*ad60*/  SHF.R.U32.HI R37, RZ, 0x10, R12 ;  /* 0x00000010ff257819 */ /* 0x000fc4000001160c */
[----:B------:R-:W-:Y:S01]  /*ad70*/  SHF.R.U32.HI R38, RZ, 0x16, R12 ;  /* 0x00000016ff267819 */ /* 0x000fe2000001160c */
[----:B------:R2:W3:Y:S01]  /*ad80*/  I2F.F16 R57, R16 ;  /* 0x0000001000397306 */ /* 0x0004e20000200c00 */
[----:B------:R-:W-:Y:S02]  /*ad90*/  SHF.R.U32.HI R10, RZ, 0x18, R17 ;  /* 0x00000018ff0a7819 */ /* 0x000fe40000011611 */
[----:B------:R-:W-:Y:S02]  /*ada0*/  LOP3.LUT R35, R35, 0x3f, RZ, 0xc0, !PT ;  /* 0x0000003f23237812 */ /* 0x000fe400078ec0ff */
[--C-:B------:R-:W-:Y:S02]  /*adb0*/  SHF.R.U32 R17, R17, 0x1e, R13.reuse ;  /* 0x0000001e11117819 */ /* 0x100fe4000000160d */
[----:B------:R-:W-:Y:S02]  /*adc0*/  LOP3.LUT R37, R37, 0x3f, RZ, 0xc0, !PT ;  /* 0x0000003f25257812 */ /* 0x000fe400078ec0ff */
[----:B--2---:R-:W-:-:S02]  /*add0*/  SHF.R.U32.HI R16, RZ, 0x4, R13 ;  /* 0x00000004ff107819 */ /* 0x004fc4000001160d */
[----:B------:R-:W-:Y:S02]  /*ade0*/  LOP3.LUT R38, R38, 0x3f, RZ, 0xc0, !PT ;  /* 0x0000003f26267812 */ /* 0x000fe400078ec0ff */
[----:B------:R-:W-:Y:S02]  /*adf0*/  SHF.R.U32.HI R36, RZ, 0xa, R12 ;  /* 0x0000000aff247819 */ /* 0x000fe4000001160c */
[----:B------:R-:W-:Y:S02]  /*ae00*/  IADD3 R35, PT, PT, R35, -0x20, RZ ;  /* 0xffffffe023237810 */ /* 0x000fe40007ffe0ff */
[----:B------:R-:W-:Y:S02]  /*ae10*/  LOP3.LUT R17, R17, 0x3f, RZ, 0xc0, !PT ;  /* 0x0000003f11117812 */ /* 0x000fe400078ec0ff */
[----:B------:R-:W-:Y:S02]  /*ae20*/  LOP3.LUT R16, R16, 0x3f, RZ, 0xc0, !PT ;  /* 0x0000003f10107812 */ /* 0x000fe400078ec0ff */
[----:B------:R-:W-:-:S02]  /*ae30*/  IADD3 R37, PT, PT, R37, -0x20, RZ ;  /* 0xffffffe025257810 */ /* 0x000fc40007ffe0ff */
[----:B------:R-:W-:Y:S01]  /*ae40*/  IADD3 R38, PT, PT, R38, -0x20, RZ ;  /* 0xffffffe026267810 */ /* 0x000fe20007ffe0ff */
[----:B------:R2:W4:Y:S01]  /*ae50*/  I2F.F16 R56, R35 ;  /* 0x0000002300387306 */ /* 0x0005220000200c00 */
[----:B------:R-:W-:Y:S02]  /*ae60*/  LOP3.LUT R36, R36, 0x3f, RZ, 0xc0, !PT ;  /* 0x0000003f24247812 */ /* 0x000fe400078ec0ff */
[----:B------:R-:W-:Y:S02]  /*ae70*/  IADD3 R17, PT, PT, R17, -0x20, RZ ;  /* 0xffffffe011117810 */ /* 0x000fe40007ffe0ff */
[----:B------:R-:W-:Y:S02]  /*ae80*/  IADD3 R16, PT, PT, R16, -0x20, RZ ;  /* 0xffffffe010107810 */ /* 0x000fe40007ffe0ff */
[--C-:B------:R-:W-:Y:S01]  /*ae90*/  SHF.R.U32.HI R40, RZ, 0x10, R13.reuse ;  /* 0x00000010ff287819 */ /* 0x100fe2000001160d */
[----:B------:R0:W1:Y:S01]  /*aea0*/  I2F.F16 R60, R38 ;  /* 0x00000026003c7306 */ /* 0x0000620000200c00 */
[----:B--2---:R-:W-:-:S02]  /*aeb0*/  SHF.R.U32.HI R35, RZ, 0xa, R13 ;  /* 0x0000000aff237819 */ /* 0x004fc4000001160d */
[----:B------:R-:W-:Y:S02]  /*aec0*/  LOP3.LUT R9, R9, 0x3f, RZ, 0xc0, !PT ;  /* 0x0000003f09097812 */ /* 0x000fe400078ec0ff */
[----:B------:R-:W-:Y:S02]  /*aed0*/  IADD3 R36, PT, PT, R36, -0x20, RZ ;  /* 0xffffffe024247810 */ /* 0x000fe40007ffe0ff */
[----:B------:R-:W-:Y:S01]  /*aee0*/  SHF.R.U32.HI R11, RZ, 0x6, R18 ;  /* 0x00000006ff0b7819 */ /* 0x000fe20000011612 */
[----:B------:R-:W2:Y:S01]  /*aef0*/  I2F.F16 R53, R37 ;  /* 0x0000002500357306 */ /* 0x000ea20000200c00 */
[----:B0-----:R-:W-:Y:S02]  /*af00*/  SHF.R.U32.HI R38, RZ, 0x16, R13 ;  /* 0x00000016ff267819 */ /* 0x001fe4000001160d */
[----:B------:R-:W-:Y:S02]  /*af10*/  LOP3.LUT R35, R35, 0x3f, RZ, 0xc0, !PT ;  /* 0x0000003f23237812 */ /* 0x000fe400078ec0ff */
[----:B------:R-:W-:-:S02]  /*af20*/  LOP3.LUT R40, R40, 0x3f, RZ, 0xc0, !PT ;  /* 0x0000003f28287812 */ /* 0x000fc400078ec0ff */
[----:B------:R-:W-:Y:S01]  /*af30*/  IADD3 R9, PT, PT, R9, -0x20, RZ ;  /* 0xffffffe009097810 */ /* 0x000fe20007ffe0ff */
[----:B------:R0:W1:Y:S01]  /*af40*/  I2F.F16 R39, R17 ;  /* 0x0000001100277306 */ /* 0x0000620000200c00 */
[----:B------:R-:W-:Y:S02]  /*af50*/  LOP3.LUT R38, R38, 0x3f, RZ, 0xc0, !PT ;  /* 0x0000003f26267812 */ /* 0x000fe400078ec0ff */
[--C-:B------:R-:W-:Y:S02]  /*af60*/  SHF.R.U32.HI R24, RZ, 0xc, R18.reuse ;  /* 0x0000000cff187819 */ /* 0x100fe40000011612 */
[----:B------:R-:W-:Y:S02]  /*af70*/  SHF.R.U32.HI R25, RZ, 0x12, R18 ;  /* 0x00000012ff197819 */ /* 0x000fe40000011612 */
[----:B------:R-:W-:Y:S01]  /*af80*/  LOP3.LUT R10, R10, 0x3f, RZ, 0xc0, !PT ;  /* 0x0000003f0a0a7812 */ /* 0x000fe200078ec0ff */
[----:B------:R3:W1:Y:S01]  /*af90*/  I2F.F16 R37, R16 ;  /* 0x0000001000257306 */ /* 0x0006620000200c00 */
[----:B0-----:R-:W-:-:S02]  /*afa0*/  SHF.R.U32.HI R17, RZ, 0xa, R14 ;  /* 0x0000000aff117819 */ /* 0x001fc4000001160e */
[----:B------:R-:W-:Y:S02]  /*afb0*/  IADD3 R38, PT, PT, R38, -0x20, RZ ;  /* 0xffffffe026267810 */ /* 0x000fe40007ffe0ff */
[----:B------:R-:W-:Y:S02]  /*afc0*/  LOP3.LUT R17, R17, 0x3f, RZ, 0xc0, !PT ;  /* 0x0000003f11117812 */ /* 0x000fe400078ec0ff */
[----:B------:R-:W-:Y:S01]  /*afd0*/  LOP3.LUT R11, R11, 0x3f, RZ, 0xc0, !PT ;  /* 0x0000003f0b0b7812 */ /* 0x000fe200078ec0ff */
[----:B------:R0:W1:Y:S01]  /*afe0*/  I2F.F16 R55, R36 ;  /* 0x0000002400377306 */ /* 0x0000620000200c00 */
[----:B---3--:R-:W-:Y:S02]  /*aff0*/  SHF.R.U32.HI R16, RZ, 0x4, R14 ;  /* 0x00000004ff107819 */ /* 0x008fe4000001160e */
[----:B------:R-:W-:Y:S02]  /*b000*/  IADD3 R17, PT, PT, R17, -0x20, RZ ;  /* 0xffffffe011117810 */ /* 0x000fe40007ffe0ff */
[----:B------:R-:W-:-:S02]  /*b010*/  LOP3.LUT R16, R16, 0x3f, RZ, 0xc0, !PT ;  /* 0x0000003f10107812 */ /* 0x000fc400078ec0ff */
[----:B------:R-:W-:Y:S01]  /*b020*/  LOP3.LUT R24, R24, 0x3f, RZ, 0xc0, !PT ;  /* 0x0000003f18187812 */ /* 0x000fe200078ec0ff */
[----:B------:R3:W1:Y:S01]  /*b030*/  I2F.F16 R32, R9 ;  /* 0x0000000900207306 */ /* 0x0006620000200c00 */
[----:B0-----:R-:W-:Y:S02]  /*b040*/  IADD3 R36, PT, PT, R35, -0x20, RZ ;  /* 0xffffffe023247810 */ /* 0x001fe40007ffe0ff */
[----:B------:R-:W-:Y:S02]  /*b050*/  IADD3 R35, PT, PT, R40, -0x20, RZ ;  /* 0xffffffe028237810 */ /* 0x000fe40007ffe0ff */
[----:B------:R-:W-:Y:S02]  /*b060*/  SHF.R.U32.HI R40, RZ, 0x10, R14 ;  /* 0x00000010ff287819 */ /* 0x000fe4000001160e */
[----:B------:R-:W-:Y:S02]  /*b070*/  IADD3 R16, PT, PT, R16, -0x20, RZ ;  /* 0xffffffe010107810 */ /* 0x000fe40007ffe0ff */
[----:B---3--:R-:W-:Y:S01]  /*b080*/  SHF.R.U32.HI R9, RZ, 0x18, R18 ;  /* 0x00000018ff097819 */ /* 0x008fe20000011612 */
[----:B------:R0:W3:Y:S01]  /*b090*/  I2F.F16 R44, R38 ;  /* 0x00000026002c7306 */ /* 0x0000e20000200c00 */
[----:B------:R-:W-:-:S02]  /*b0a0*/  SHF.R.U32 R18, R18, 0x1e, R14 ;  /* 0x0000001e12127819 */ /* 0x000fc4000000160e */
[----:B------:R-:W-:Y:S02]  /*b0b0*/  LOP3.LUT R9, R9, 0x3f, RZ, 0xc0, !PT ;  /* 0x0000003f09097812 */ /* 0x000fe400078ec0ff */
[----:B------:R-:W-:Y:S02]  /*b0c0*/  SHF.R.U32 R12, R12, 0x1c, R20 ;  /* 0x0000001c0c0c7819 */ /* 0x000fe40000001614 */
[----:B------:R-:W-:Y:S01]  /*b0d0*/  IADD3 R10, PT, PT, R10, -0x20, RZ ;  /* 0xffffffe00a0a7810 */ /* 0x000fe20007ffe0ff */
[----:B------:R4:W1:Y:S01]  /*b0e0*/  I2F.F16 R41, R16 ;  /* 0x0000001000297306 */ /* 0x0008620000200c00 */
[----:B0-----:R-:W-:Y:S02]  /*b0f0*/  LOP3.LUT R38, R40, 0x3f, RZ, 0xc0, !PT ;  /* 0x0000003f28267812 */ /* 0x001fe400078ec0ff */
[----:B------:R-:W-:Y:S02]  /*b100*/  LOP3.LUT R18, R18, 0x3f, RZ, 0xc0, !PT ;  /* 0x0000003f12127812 */ /* 0x000fe400078ec0ff */
[----:B------:R-:W-:-:S02]  /*b110*/  IADD3 R11, PT, PT, R11, -0x20, RZ ;  /* 0xffffffe00b0b7810 */ /* 0x000fc40007ffe0ff */
[----:B------:R-:W-:Y:S01]  /*b120*/  IADD3 R24, PT, PT, R24, -0x20, RZ ;  /* 0xffffffe018187810 */ /* 0x000fe20007ffe0ff */
[----:B------:R0:W1:Y:S01]  /*b130*/  I2F.F16 R40, R17 ;  /* 0x0000001100287306 */ /* 0x0000620000200c00 */
[--C-:B----4-:R-:W-:Y:S02]  /*b140*/  SHF.R.U32.HI R16, RZ, 0x4, R15.reuse ;  /* 0x00000004ff107819 */ /* 0x110fe4000001160f */
[----:B------:R-:W-:Y:S02]  /*b150*/  IADD3 R9, PT, PT, R9, -0x20, RZ ;  /* 0xffffffe009097810 */ /* 0x000fe40007ffe0ff */
[----:B------:R-:W-:Y:S02]  /*b160*/  SHF.R.U32.HI R43, RZ, 0x16, R14 ;  /* 0x00000016ff2b7819 */ /* 0x000fe4000001160e */
[----:B------:R-:W-:Y:S01]  /*b170*/  LOP3.LUT R12, R12, 0x3f, RZ, 0xc0, !PT ;  /* 0x0000003f0c0c7812 */ /* 0x000fe200078ec0ff */
[----:B------:R4:W1:Y:S01]  /*b180*/  I2F.F16 R30, R10 ;  /* 0x0000000a001e7306 */ /* 0x0008620000200c00 */
[----:B0-----:R-:W-:-:S02]  /*b190*/  SHF.R.U32.HI R17, RZ, 0xa, R15 ;  /* 0x0000000aff117819 */ /* 0x001fc4000001160f */
[----:B------:R-:W-:Y:S02]  /*b1a0*/  LOP3.LUT R16, R16, 0x3f, RZ, 0xc0, !PT ;  /* 0x0000003f10107812 */ /* 0x000fe400078ec0ff */
[----:B------:R-:W-:Y:S02]  /*b1b0*/  LOP3.LUT R17, R17, 0x3f, RZ, 0xc0, !PT ;  /* 0x0000003f11117812 */ /* 0x000fe400078ec0ff */
[----:B------:R-:W-:Y:S01]  /*b1c0*/  IADD3 R18, PT, PT, R18, -0x20, RZ ;  /* 0xffffffe012127810 */ /* 0x000fe20007ffe0ff */
[----:B------:R0:W1:Y:S01]  /*b1d0*/  I2F.F16 R31, R11 ;  /* 0x0000000b001f7306 */ /* 0x0000620000200c00 */
[----:B----4-:R-:W-:Y:S02]  /*b1e0*/  SHF.R.U32.HI R10, RZ, 0x6, R19 ;  /* 0x00000006ff0a7819 */ /* 0x010fe40000011613 */
[----:B------:R-:W-:Y:S02]  /*b1f0*/  LOP3.LUT R43, R43, 0x3f, RZ, 0xc0, !PT ;  /* 0x0000003f2b2b7812 */ /* 0x000fe400078ec0ff */
[----:B------:R-:W-:-:S02]  /*b200*/  IADD3 R16, PT, PT, R16, -0x20, RZ ;  /* 0xffffffe010107810 */ /* 0x000fc40007ffe0ff */
[----:B------:R-:W-:Y:S01]  /*b210*/  IADD3 R17, PT, PT, R17, -0x20, RZ ;  /* 0xffffffe011117810 */ /* 0x000fe20007ffe0ff */
[----:B------:R4:W1:Y:S01]  /*b220*/  I2F.F16 R29, R24 ;  /* 0x00000018001d7306 */ /* 0x0008620000200c00 */
[----:B0-----:R-:W-:Y:S02]  /*b230*/  SHF.R.U32.HI R11, RZ, 0xc, R19 ;  /* 0x0000000cff0b7819 */ /* 0x001fe40000011613 */
[----:B------:R-:W-:Y:S02]  /*b240*/  IADD3 R12, PT, PT, R12, -0x20, RZ ;  /* 0xffffffe00c0c7810 */ /* 0x000fe40007ffe0ff */
[----:B------:R-:W-:Y:S02]  /*b250*/  SHF.R.U32 R13, R13, 0x1c, R21 ;  /* 0x0000001c0d0d7819 */ /* 0x000fe40000001615 */
[----:B------:R-:W-:Y:S01]  /*b260*/  LEA.HI R52, R20, 0xffffffe0, RZ, 0x6 ;  /* 0xffffffe014347811 */ /* 0x000fe200078f30ff */
[----:B------:R0:W1:Y:S01]  /*b270*/  I2F.F16 R27, R9 ;  /* 0x00000009001b7306 */ /* 0x0000620000200c00 */
[----:B----4-:R-:W-:-:S02]  /*b280*/  SHF.R.U32.HI R24, RZ, 0x12, R19 ;  /* 0x00000012ff187819 */ /* 0x010fc40000011613 */
[----:B------:R-:W-:Y:S02]  /*b290*/  IADD3 R43, PT, PT, R43, -0x20, RZ ;  /* 0xffffffe02b2b7810 */ /* 0x000fe40007ffe0ff */
[----:B------:R-:W-:Y:S02]  /*b2a0*/  LOP3.LUT R10, R10, 0x3f, RZ, 0xc0, !PT ;  /* 0x0000003f0a0a7812 */ /* 0x000fe400078ec0ff */
[----:B------:R-:W-:Y:S02]  /*b2b0*/  SHF.R.U32 R14, R14, 0x1c, R22 ;  /* 0x0000001c0e0e7819 */ /* 0x000fe40000001616 */
[----:B0-----:R-:W-:Y:S01]  /*b2c0*/  SHF.R.U32.HI R9, RZ, 0x18, R19 ;  /* 0x00000018ff097819 */ /* 0x001fe20000011613 */
[----:B------:R0:W4:Y:S01]  /*b2d0*/  I2F.F16 R42, R18 ;  /* 0x00000012002a7306 */ /* 0x0001220000200c00 */
[----:B------:R-:W-:Y:S02]  /*b2e0*/  SHF.R.U32 R19, R19, 0x1e, R15 ;  /* 0x0000001e13137819 */ /* 0x000fe4000000160f */
[----:B------:R-:W-:-:S02]  /*b2f0*/  IADD3 R10, PT, PT, R10, -0x20, RZ ;  /* 0xffffffe00a0a7810 */ /* 0x000fc40007ffe0ff */
[----:B------:R-:W-:Y:S02]  /*b300*/  LOP3.LUT R19, R19, 0x3f, RZ, 0xc0, !PT ;  /* 0x0000003f13137812 */ /* 0x000fe400078ec0ff */
[----:B------:R-:W-:Y:S01]  /*b310*/  LOP3.LUT R25, R25, 0x3f, RZ, 0xc0, !PT ;  /* 0x0000003f19197812 */ /* 0x000fe200078ec0ff */
[----:B------:R2:W1:Y:S01]  /*b320*/  I2F.F16 R48, R16 ;  /* 0x0000001000307306 */ /* 0x0004620000200c00 */
[----:B0-----:R-:W-:Y:S02]  /*b330*/  SHF.R.U32.HI R18, RZ, 0x10, R15 ;  /* 0x00000010ff127819 */ /* 0x001fe4000001160f */
[----:B------:R-:W-:Y:S02]  /*b340*/  IADD3 R19, PT, PT, R19, -0x20, RZ ;  /* 0xffffffe013137810 */ /* 0x000fe40007ffe0ff */
[----:B------:R-:W-:Y:S02]  /*b350*/  LOP3.LUT R18, R18, 0x3f, RZ, 0xc0, !PT ;  /* 0x0000003f12127812 */ /* 0x000fe400078ec0ff */
[----:B------:R-:W-:Y:S01]  /*b360*/  LOP3.LUT R11, R11, 0x3f, RZ, 0xc0, !PT ;  /* 0x0000003f0b0b7812 */ /* 0x000fe200078ec0ff */
[----:B------:R0:W1:Y:S01]  /*b370*/  I2F.F16 R45, R17 ;  /* 0x00000011002d7306 */ /* 0x0000620000200c00 */
[----:B--2---:R-:W-:-:S02]  /*b380*/  SHF.R.U32.HI R16, RZ, 0x2, R20 ;  /* 0x00000002ff107819 */ /* 0x004fc40000011614 */
[----:B------:R-:W-:-:S05]  /*b390*/  IADD3 R33, PT, PT, R115, -0x20, RZ ;  /* 0xffffffe073217810 */ /* 0x000fca0007ffe0ff */
[----:B------:R2:W1:Y:S01]  /*b3a0*/  I2F.F16 R70, R12 ;  /* 0x0000000c00467306 */ /* 0x0004620000200c00 */
[----:B0-----:R-:W-:Y:S02]  /*b3b0*/  SHF.R.U32.HI R17, RZ, 0x8, R20 ;  /* 0x00000008ff117819 */ /* 0x001fe40000011614 */
[----:B------:R-:W-:Y:S02]  /*b3c0*/  LOP3.LUT R16, R16, 0x3f, RZ, 0xc0, !PT ;  /* 0x0000003f10107812 */ /* 0x000fe400078ec0ff */
[----:B------:R-:W-:-:S03]  /*b3d0*/  LOP3.LUT R17, R17, 0x3f, RZ, 0xc0, !PT ;  /* 0x0000003f11117812 */ /* 0x000fc600078ec0ff */
[----:B------:R0:W1:Y:S01]  /*b3e0*/  I2F.F16 R51, R43 ;  /* 0x0000002b00337306 */ /* 0x0000620000200c00 */
[----:B--2---:R-:W-:Y:S02]  /*b3f0*/  SHF.R.U32.HI R12, RZ, 0x2, R21 ;  /* 0x00000002ff0c7819 */ /* 0x004fe40000011615 */
[----:B------:R-:W-:Y:S02]  /*b400*/  IADD3 R18, PT, PT, R18, -0x20, RZ ;  /* 0xffffffe012127810 */ /* 0x000fe40007ffe0ff */
[----:B------:R-:W-:Y:S02]  /*b410*/  LOP3.LUT R12, R12, 0x3f, RZ, 0xc0, !PT ;  /* 0x0000003f0c0c7812 */ /* 0x000fe400078ec0ff */
[----:B------:R-:W-:Y:S01]  /*b420*/  LOP3.LUT R13, R13, 0x3f, RZ, 0xc0, !PT ;  /* 0x0000003f0d0d7812 */ /* 0x000fe200078ec0ff */
[----:B------:R2:W1:Y:S01]  /*b430*/  I2F.F16 R50, R19 ;  /* 0x0000001300327306 */ /* 0x0004620000200c00 */
[----:B0-----:R-:W-:Y:S02]  /*b440*/  SHF.R.U32.HI R43, RZ, 0x16, R15 ;  /* 0x00000016ff2b7819 */ /* 0x001fe4000001160f */
[----:B------:R-:W-:-:S02]  /*b450*/  IADD3 R16, PT, PT, R16, -0x20, RZ ;  /* 0xffffffe010107810 */ /* 0x000fc40007ffe0ff */
[----:B------:R-:W-:Y:S02]  /*b460*/  IADD3 R17, PT, PT, R17, -0x20, RZ ;  /* 0xffffffe011117810 */ /* 0x000fe40007ffe0ff */
[----:B------:R-:W-:Y:S01]  /*b470*/  IADD3 R12, PT, PT, R12, -0x20, RZ ;  /* 0xffffffe00c0c7810 */ /* 0x000fe20007ffe0ff */
[----:B------:R0:W1:Y:S01]  /*b480*/  I2F.F16 R26, R10 ;  /* 0x0000000a001a7306 */ /* 0x0000620000200c00 */
[----:B--2---:R-:W-:Y:S02]  /*b490*/  LOP3.LUT R19, R43, 0x3f, RZ, 0xc0, !PT ;  /* 0x0000003f2b137812 */ /* 0x004fe400078ec0ff */
[----:B------:R-:W-:Y:S02]  /*b4a0*/  IADD3 R13, PT, PT, R13, -0x20, RZ ;  /* 0xffffffe00d0d7810 */ /* 0x000fe40007ffe0ff */
[----:B------:R-:W-:Y:S02]  /*b4b0*/  LOP3.LUT R14, R14, 0x3f, RZ, 0xc0, !PT ;  /* 0x0000003f0e0e7812 */ /* 0x000fe400078ec0ff */
[----:B------:R-:W-:Y:S01]  /*b4c0*/  IADD3 R25, PT, PT, R25, -0x20, RZ ;  /* 0xffffffe019197810 */ /* 0x000fe20007ffe0ff */
[----:B------:R2:W1:Y:S01]  /*b4d0*/  I2F.F16 R43, R18 ;  /* 0x00000012002b7306 */ /* 0x0004620000200c00 */
[----:B0-----:R-:W-:-:S02]  /*b4e0*/  LEA.HI R10, R21, 0xffffffe0, RZ, 0x6 ;  /* 0xffffffe0150a7811 */ /* 0x001fc400078f30ff */
[----:B------:R-:W-:-:S05]  /*b4f0*/  IADD3 R34, PT, PT, R11, -0x20, RZ ;  /* 0xffffffe00b227810 */ /* 0x000fca0007ffe0ff */
[----:B------:R0:W1:Y:S01]  /*b500*/  I2F.F16 R69, R16 ;  /* 0x0000001000457306 */ /* 0x0000620000200c00 */
[--C-:B--2---:R-:W-:Y:S02]  /*b510*/  SHF.R.U32.HI R18, RZ, 0xe, R20.reuse ;  /* 0x0000000eff127819 */ /* 0x104fe40000011614 */
[----:B------:R-:W-:-:S05]  /*b520*/  SHF.R.U32.HI R20, RZ, 0x14, R20 ;  /* 0x00000014ff147819 */ /* 0x000fca0000011614 */
[----:B------:R2:W1:Y:S01]  /*b530*/  I2F.F16 R68, R17 ;  /* 0x0000001100447306 */ /* 0x0004620000200c00 */
[----:B0-----:R-:W-:Y:S02]  /*b540*/  SHF.R.U32.HI R16, RZ, 0x8, R21 ;  /* 0x00000008ff107819 */ /* 0x001fe40000011615 */
[----:B------:R-:W-:-:S05]  /*b550*/  LOP3.LUT R20, R20, 0x3f, RZ, 0xc0, !PT ;  /* 0x0000003f14147812 */ /* 0x000fca00078ec0ff */
[----:B------:R0:W1:Y:S01]  /*b560*/  I2F.F16 R61, R12 ;  /* 0x0000000c003d7306 */ /* 0x0000620000200c00 */
[--C-:B--2---:R-:W-:Y:S02]  /*b570*/  SHF.R.U32.HI R17, RZ, 0xe, R21.reuse ;  /* 0x0000000eff117819 */ /* 0x104fe40000011615 */
[----:B------:R-:W-:Y:S02]  /*b580*/  SHF.R.U32.HI R21, RZ, 0x14, R21 ;  /* 0x00000014ff157819 */ /* 0x000fe40000011615 */
[----:B------:R-:W-:-:S03]  /*b590*/  LOP3.LUT R16, R16, 0x3f, RZ, 0xc0, !PT ;  /* 0x0000003f10107812 */ /* 0x000fc600078ec0ff */
[----:B------:R2:W1:Y:S01]  /*b5a0*/  I2F.F16 R62, R13 ;  /* 0x0000000d003e7306 */ /* 0x0004620000200c00 */
[----:B0-----:R-:W-:Y:S02]  /*b5b0*/  SHF.R.U32.HI R12, RZ, 0x2, R22 ;  /* 0x00000002ff0c7819 */ /* 0x001fe40000011616 */
[----:B------:R-:W-:Y:S02]  /*b5c0*/  LOP3.LUT R17, R17, 0x3f, RZ, 0xc0, !PT ;  /* 0x0000003f11117812 */ /* 0x000fe400078ec0ff */
[----:B------:R-:W-:Y:S02]  /*b5d0*/  LOP3.LUT R12, R12, 0x3f, RZ, 0xc0, !PT ;  /* 0x0000003f0c0c7812 */ /* 0x000fe400078ec0ff */
[----:B------:R-:W-:Y:S01]  /*b5e0*/  IADD3 R20, PT, PT, R20, -0x20, RZ ;  /* 0xffffffe014147810 */ /* 0x000fe20007ffe0ff */
[----:B------:R-:W0:Y:S01]  /*b5f0*/  I2F.F16 R28, R25 ;  /* 0x00000019001c7306 */ /* 0x000e220000200c00 */
[----:B--2---:R-:W-:Y:S02]  /*b600*/  LOP3.LUT R13, R21, 0x3f, RZ, 0xc0, !PT ;  /* 0x0000003f150d7812 */ /* 0x004fe400078ec0ff */
[----:B------:R-:W-:-:S02]  /*b610*/  LOP3.LUT R9, R9, 0x3f, RZ, 0xc0, !PT ;  /* 0x0000003f09097812 */ /* 0x000fc400078ec0ff */
[----:B------:R-:W-:Y:S02]  /*b620*/  IADD3 R16, PT, PT, R16, -0x20, RZ ;  /* 0xffffffe010107810 */ /* 0x000fe40007ffe0ff */
[----:B------:R-:W-:Y:S01]  /*b630*/  IADD3 R17, PT, PT, R17, -0x20, RZ ;  /* 0xffffffe011117810 */ /* 0x000fe20007ffe0ff */
[----:B------:R-:W2:Y:S01]  /*b640*/  I2F.F16 R33, R33 ;  /* 0x0000002100217306 */ /* 0x000ea20000200c00 */
[----:B------:R-:W-:Y:S02]  /*b650*/  IADD3 R13, PT, PT, R13, -0x20, RZ ;  /* 0xffffffe00d0d7810 */ /* 0x000fe40007ffe0ff */
[----:B------:R-:W-:Y:S02]  /*b660*/  IADD3 R14, PT, PT, R14, -0x20, RZ ;  /* 0xffffffe00e0e7810 */ /* 0x000fe40007ffe0ff */
[----:B------:R-:W-:Y:S02]  /*b670*/  IADD3 R12, PT, PT, R12, -0x20, RZ ;  /* 0xffffffe00c0c7810 */ /* 0x000fe40007ffe0ff */
[----:B------:R-:W-:Y:S01]  /*b680*/  IADD3 R11, PT, PT, R9, -0x20, RZ ;  /* 0xffffffe0090b7810 */ /* 0x000fe20007ffe0ff */
[----:B------:R-:W0:Y:S01]  /*b690*/  I2F.F16 R77, R20 ;  /* 0x00000014004d7306 */ /* 0x000e220000200c00 */
[----:B------:R-:W-:-:S02]  /*b6a0*/  LEA.HI R9, R22, 0xffffffe0, RZ, 0x6 ;  /* 0xffffffe016097811 */ /* 0x000fc400078f30ff */
[----:B------:R-:W-:-:S05]  /*b6b0*/  SHF.R.U32 R15, R15, 0x1c, R23 ;  /* 0x0000001c0f0f7819 */ /* 0x000fca0000001617 */
[----:B------:R3:W0:Y:S01]  /*b6c0*/  I2F.F16 R25, R34 ;  /* 0x0000002200197306 */ /* 0x0006220000200c00 */
[----:B------:R-:W-:-:S07]  /*b6d0*/  LOP3.LUT R24, R24, 0x3f, RZ, 0xc0, !PT ;  /* 0x0000003f18187812 */ /* 0x000fce00078ec0ff */
[----:B------:R4:W0:Y:S01]  /*b6e0*/  I2F.F16 R20, R16 ;  /* 0x0000001000147306 */ /* 0x0008220000200c00 */
[----:B---3--:R-:W-:-:S07]  /*b6f0*/  LEA.HI R34, R23, 0xffffffe0, RZ, 0x6 ;  /* 0xffffffe017227811 */ /* 0x008fce00078f30ff */
[----:B------:R3:W0:Y:S01]  /*b700*/  I2F.F16 R21, R17 ;  /* 0x0000001100157306 */ /* 0x0006220000200c00 */
[----:B----4-:R-:W-:-:S07]  /*b710*/  SHF.R.U32.HI R16, RZ, 0x8, R22 ;  /* 0x00000008ff107819 */ /* 0x010fce0000011616 */
[----:B------:R4:W0:Y:S01]  /*b720*/  I2F.F16 R67, R13 ;  /* 0x0000000d00437306 */ /* 0x0008220000200c00 */
[--C-:B---3--:R-:W-:Y:S02]  /*b730*/  SHF.R.U32.HI R17, RZ, 0xe, R22.reuse ;  /* 0x0000000eff117819 */ /* 0x108fe40000011616 */
[----:B------:R-:W-:-:S05]  /*b740*/  SHF.R.U32.HI R22, RZ, 0x14, R22 ;  /* 0x00000014ff167819 */ /* 0x000fca0000011616 */
[----:B------:R3:W0:Y:S01]  /*b750*/  I2F.F16 R66, R14 ;  /* 0x0000000e00427306 */ /* 0x0006220000200c00 */
[----:B----4-:R-:W-:-:S07]  /*b760*/  SHF.R.U32.HI R13, RZ, 0x8, R23 ;  /* 0x00000008ff0d7819 */ /* 0x010fce0000011617 */
[----:B------:R4:W0:Y:S01]  /*b770*/  I2F.F16 R65, R12 ;  /* 0x0000000c00417306 */ /* 0x0008220000200c00 */
[--C-:B---3--:R-:W-:Y:S02]  /*b780*/  SHF.R.U32.HI R14, RZ, 0xe, R23.reuse ;  /* 0x0000000eff0e7819 */ /* 0x108fe40000011617 */
[----:B------:R-:W-:Y:S02]  /*b790*/  LOP3.LUT R22, R22, 0x3f, RZ, 0xc0, !PT ;  /* 0x0000003f16167812 */ /* 0x000fe400078ec0ff */
[--C-:B----4-:R-:W-:Y:S02]  /*b7a0*/  SHF.R.U32.HI R12, RZ, 0x2, R23.reuse ;  /* 0x00000002ff0c7819 */ /* 0x110fe40000011617 */
        /* <DEDUP_REMOVED lines=18> */
[----:B------:R-:W-:Y:S01]  /*b8d0*/  IADD3 R14, PT, PT, R14, -0x20, RZ ;  /* 0xffffffe00e0e7810 */ /* 0x000fe20007ffe0ff */
[----:B------:R-:W3:Y:S01]  /*b8e0*/  I2F.F16 R24, R24 ;  /* 0x0000001800187306 */ /* 0x000ee20000200c00 */
[----:B------:R-:W-:-:S04]  /*b8f0*/  LOP3.LUT R15, R15, 0x3f, RZ, 0xc0, !PT ;  /* 0x0000003f0f0f7812 */ /* 0x000fc800078ec0ff */
[----:B------:R-:W-:-:S03]  /*b900*/  IADD3 R15, PT, PT, R15, -0x20, RZ ;  /* 0xffffffe00f0f7810 */ /* 0x000fc60007ffe0ff */
[----:B------:R-:W4:Y:S08]  /*b910*/  I2F.F16 R11, R11 ;  /* 0x0000000b000b7306 */ /* 0x000f300000200c00 */
        /* <DEDUP_REMOVED lines=16> */
[----:B------:R1:W0:Y:S02]  /*ba20*/  I2F.F16 R72, R15 ;  /* 0x0000000f00487306 */ /* 0x0002240000200c00 */
[----:B-1----:R-:W-:-:S04]  /*ba30*/  @!P0 IADD3 R15, PT, PT, R88, 0x1, RZ ;  /* 0x00000001580f8810 */ /* 0x002fc80007ffe0ff */
[----:B------:R-:W-:Y:S01]  /*ba40*/  @!P0 MOV R88, R15 ;  /* 0x0000000f00588202 */ /* 0x000fe20000000f00 */
[----:B--234-:R-:W-:Y:S06]  /*ba50*/  @!P1 BRA `(.L_x_1640) ;  /* 0x0000000400289947 */ /* 0x01cfec0003800000 */
[----:B------:R-:W1:Y:S01]  /*ba60*/  LDS.128 R12, [UR4+0x20] ;  /* 0x00002004ff0c7984 */ /* 0x000e620008000c00 */
[----:B------:R-:W-:Y:S02]  /*ba70*/  PRMT R81, R106, 0x5410, R105 ;  /* 0x000054106a517816 */ /* 0x000fe40000000069 */
[----:B------:R-:W-:Y:S01]  /*ba80*/  PRMT R83, R101, 0x5410, R100 ;  /* 0x0000541065537816 */ /* 0x000fe20000000064 */
[----:B------:R-:W2:Y:S01]  /*ba90*/  LDS.128 R16, [UR4+0x30] ;  /* 0x00003004ff107984 */ /* 0x000ea20008000c00 */
[----:B------:R-:W-:Y:S02]  /*baa0*/  PRMT R97, R58, 0x5410, R31 ;  /* 0x000054103a617816 */ /* 0x000fe4000000001f */
[----:B------:R-:W-:Y:S01]  /*bab0*/  PRMT R99, R59, 0x5410, R26 ;  /* 0x000054103b637816 */ /* 0x000fe2000000001a */
[-C--:B-1----:R-:W-:Y:S01]  /*bac0*/  HFMA2 R76, R81, R12.reuse, RZ ;  /* 0x0000000c514c7231 */ /* 0x082fe200000000ff */
[----:B------:R-:W-:Y:S01]  /*bad0*/  PRMT R81, R104, 0x5410, R103 ;  /* 0x0000541068517816 */ /* 0x000fe20000000067 */
[----:B------:R-:W-:-:S02]  /*bae0*/  HFMA2 R78, R83, R12, RZ.H0_H0 ;  /* 0x0000000c534e7231 */ /* 0x000fc400000400ff */
[-C--:B------:R-:W-:Y:S02]  /*baf0*/  HFMA2 R80, R97, R12.reuse, RZ ;  /* 0x0000000c61507231 */ /* 0x080fe400000000ff */
[----:B------:R-:W-:Y:S02]  /*bb00*/  HFMA2 R12, R99, R12, RZ.H0_H0 ;  /* 0x0000000c630c7231 */ /* 0x000fe400000400ff */
[----:B------:R-:W-:Y:S01]  /*bb10*/  HFMA2 R76, R81, R13, R76 ;  /* 0x0000000d514c7231 */ /* 0x000fe2000000004c */
[----:B------:R-:W-:-:S05]  /*bb20*/  PRMT R81, R33, 0x5410, R32 ;  /* 0x0000541021517816 */ /* 0x000fca0000000020 */
[----:B------:R-:W-:Y:S01]  /*bb30*/  HFMA2 R78, R81, R13, R78 ;  /* 0x0000000d514e7231 */ /* 0x000fe2000000004e */
[----:B0-----:R-:W-:-:S05]  /*bb40*/  PRMT R81, R29, 0x5410, R28 ;  /* 0x000054101d517816 */ /* 0x001fca000000001c */
        /* <DEDUP_REMOVED lines=20> */
[----:B--2---:R-:W-:Y:S01]  /*bc90*/  HFMA2 R76, R13, R16, R76 ;  /* 0x000000100d4c7231 */ /* 0x004fe2000000004c */
        /* <DEDUP_REMOVED lines=38> */
.L_x_1640:
[----:B------:R-:W-:Y:S05]  /*bf00*/  @!P2 BRA `(.L_x_1641) ;  /* 0x000000040028a947 */ /* 0x000fea0003800000 */
        /* <DEDUP_REMOVED lines=74> */
.L_x_1641:
        /* <DEDUP_REMOVED lines=75> */
.L_x_1642:
[----:B-----5:R-:W-:Y:S02]  /*c860*/  @!P0 IADD3 R89, PT, PT, R63, R90, RZ ;  /* 0x0000005a3f598210 */ /* 0x020fe40007ffe0ff */
[----:B------:R-:W-:Y:S02]  /*c870*/  MOV R80, R116 ;  /* 0x0000007400507202 */ /* 0x000fe40000000f00 */
[----:B------:R-:W-:Y:S01]  /*c880*/  MOV R81, R117 ;  /* 0x0000007500517202 */ /* 0x000fe20000000f00 */
[----:B------:R-:W-:Y:S06]  /*c890*/  @!P4 BRA `(.L_x_1643) ;  /* 0x000000040028c947 */ /* 0x000fec0003800000 */
[----:B------:R-:W1:Y:S01]  /*c8a0*/  LDS.128 R12, [UR4+0x1a0] ;  /* 0x0001a004ff0c7984 */ /* 0x000e620008000c00 */
[----:B------:R-:W-:Y:S02]  /*c8b0*/  PRMT R105, R106, 0x5410, R105 ;  /* 0x000054106a697816 */ /* 0x000fe40000000069 */
[----:B------:R-:W-:Y:S01]  /*c8c0*/  PRMT R101, R101, 0x5410, R100 ;  /* 0x0000541065657816 */ /* 0x000fe20000000064 */
[----:B------:R-:W2:Y:S01]  /*c8d0*/  LDS.128 R16, [UR4+0x1b0] ;  /* 0x0001b004ff107984 */ /* 0x000ea20008000c00 */
[----:B------:R-:W-:Y:S02]  /*c8e0*/  PRMT R31, R58, 0x5410, R31 ;  /* 0x000054103a1f7816 */ /* 0x000fe4000000001f */
[----:B------:R-:W-:Y:S02]  /*c8f0*/  PRMT R59, R59, 0x5410, R26 ;  /* 0x000054103b3b7816 */ /* 0x000fe4000000001a */
[----:B------:R-:W-:Y:S02]  /*c900*/  PRMT R104, R104, 0x5410, R103 ;  /* 0x0000541068687816 */ /* 0x000fe40000000067 */
[----:B------:R-:W-:-:S02]  /*c910*/  PRMT R32, R33, 0x5410, R32 ;  /* 0x0000541021207816 */ /* 0x000fc40000000020 */
[----:B------:R-:W-:Y:S02]  /*c920*/  PRMT R42, R27, 0x5410, R42 ;  /* 0x000054101b2a7816 */ /* 0x000fe4000000002a */
[----:B0-----:R-:W-:Y:S02]  /*c930*/  PRMT R22, R22, 0x5410, R9 ;  /* 0x0000541016167816 */ /* 0x001fe40000000009 */
        /* <DEDUP_REMOVED lines=25> */
[-C--:B------:R-:W-:Y:S01]  /*cad0*/  HFMA2 R9, R36, R15.reuse, R9 ;  /* 0x0000000f24097231 */ /* 0x080fe20000000009 */
[----:B------:R-:W-:Y:S01]  /*cae0*/  PRMT R43, R43, 0x5410, R54 ;  /* 0x000054102b2b7816 */ /* 0x000fe20000000036 */
[-C--:B------:R-:W-:Y:S02]  /*caf0*/  HFMA2 R11, R40, R15.reuse, R11 ;  /* 0x0000000f280b7231 */ /* 0x080fe4000000000b */
[----:B------:R-:W-:Y:S01]  /*cb00*/  HFMA2 R12, R45, R15, R12 ;  /* 0x0000000f2d0c7231 */ /* 0x000fe2000000000c */
[----:B------:R-:W-:Y:S01]  /*cb10*/  PRMT R70, R70, 0x5410, R69 ;  /* 0x0000541046467816 */ /* 0x000fe20000000045 */
[-C--:B--2---:R-:W-:Y:S01]  /*cb20*/  HFMA2 R35, R53, R16.reuse, R28 ;  /* 0x0000001035237231 */ /* 0x084fe2000000001c */
        /* <DEDUP_REMOVED lines=19> */
[----:B------:R-:W-:-:S02]  /*cc60*/  HFMA2 R11, R64, R18, R11 ;  /* 0x00000012400b7231 */ /* 0x000fc4000000000b */
[----:B------:R-:W-:Y:S02]  /*cc70*/  HFMA2 R12, R79, R18, R12 ;  /* 0x000000124f0c7231 */ /* 0x000fe4000000000c */
[-C--:B------:R-:W-:Y:S02]  /*cc80*/  HFMA2 R26, R52, R19.reuse, R26 ;  /* 0x00000013341a7231 */ /* 0x080fe4000000001a */
[-C--:B------:R-:W-:Y:S02]  /*cc90*/  HFMA2 R31, R10, R19.reuse, R31 ;  /* 0x000000130a1f7231 */ /* 0x080fe4000000001f */
[-C--:B------:R-:W-:Y:S02]  /*cca0*/  HFMA2 R11, R22, R19.reuse, R11 ;  /* 0x00000013160b7231 */ /* 0x080fe4000000000b */
[----:B------:R-:W-:Y:S02]  /*ccb0*/  HFMA2 R12, R23, R19, R12 ;  /* 0x00000013170c7231 */ /* 0x000fe4000000000c */
[----:B------:R-:W-:-:S02]  /*ccc0*/  HADD2 R26, R26.H0_H0, R26.H1_H1 ;  /* 0x3000001a1a1a7230 */ /* 0x000fc40000000800 */
[----:B------:R-:W-:Y:S02]  /*ccd0*/  HADD2 R13, R31.H0_H0, R31.H1_H1 ;  /* 0x3000001f1f0d7230 */ /* 0x000fe40000000800 */
[----:B------:R-:W-:Y:S02]  /*cce0*/  HADD2 R11, R11.H0_H0, R11.H1_H1 ;  /* 0x3000000b0b0b7230 */ /* 0x000fe40000000800 */
[----:B------:R-:W-:Y:S01]  /*ccf0*/  HADD2 R12, R12.H0_H0, R12.H1_H1 ;  /* 0x3000000c0c0c7230 */ /* 0x000fe20000000800 */
[----:B------:R-:W-:-:S04]  /*cd00*/  PRMT R26, R26, 0x5410, R13 ;  /* 0x000054101a1a7816 */ /* 0x000fc8000000000d */
[----:B------:R-:W-:Y:S01]  /*cd10*/  PRMT R11, R11, 0x5410, R12 ;  /* 0x000054100b0b7816 */ /* 0x000fe2000000000c */
[----:B------:R-:W-:-:S04]  /*cd20*/  HFMA2 R2, R26, R86, R2 ;  /* 0x000000561a027231 */ /* 0x000fc80000000002 */
[----:B------:R-:W-:-:S07]  /*cd30*/  HFMA2 R0, R11, R85, R0 ;  /* 0x000000550b007231 */ /* 0x000fce0000000000 */
.L_x_1643:
        /* <DEDUP_REMOVED lines=8> */
.L_x_1635:
[----:B------:R-:W2:Y:S02]  /*cdc0*/  LDCU UR5, c[0x0][0x3d0] ;  /* 0x00007a00ff0577ac */ /* 0x000ea40008000800 */
[----:B--2---:R-:W-:-:S04]  /*cdd0*/  VIMNMX R99, PT, PT, R95, UR5, PT ;  /* 0x000000055f637c48 */ /* 0x004fc8000bfe0100 */
[----:B------:R-:W-:-:S13]  /*cde0*/  ISETP.GT.AND P0, PT, R99, R90, PT ;  /* 0x0000005a6300720c */ /* 0x000fda0003f04270 */
[----:B------:R-:W-:Y:S05]  /*cdf0*/  @!P0 BRA `(.L_x_1645) ;  /* 0x00000024005c8947 */ /* 0x000fea0003800000 */
[----:B0-----:R-:W0:Y:S02]  /*ce00*/  LDC.64 R10, c[0x0][0x3b8] ;  /* 0x0000ee00ff0a7b82 */ /* 0x001e240000000a00 */
[----:B0-----:R-:W-:-:S03]  /*ce10*/  IMAD.WIDE.U32 R10, R90, 0x4, R10 ;  /* 0x000000045a0a7825 */ /* 0x001fc600078e000a */
[----:B------:R-:W-:-:S04]  /*ce20*/  IADD3 R98, P0, PT, R10, 0x2, RZ ;  /* 0x000000020a627810 */ /* 0x000fc80007f1e0ff */
[----:B------:R-:W-:-:S09]  /*ce30*/  IADD3.X R97, PT, PT, RZ, R11, RZ, P0, !PT ;  /* 0x0000000bff617210 */ /* 0x000fd200007fe4ff */
.L_x_1650:
[----:B------:R-:W0:Y:S01]  /*ce40*/  LDC R87, c[0x0][0x3ac] ;  /* 0x0000eb00ff577b82 */ /* 0x000e220000000800 */
[----:B------:R-:W-:Y:S01]  /*ce50*/  ISETP.NE.AND P0, PT, R90, R89, PT ;  /* 0x000000595a00720c */ /* 0x000fe20003f05270 */
[----:B------:R-:W2:-:S12]  /*ce60*/  LDG.E.128.CONSTANT R12, desc[UR8][R104.64] ;  /* 0x00000008680c7981 */ /* 0x000e98000c1e9d00 */
[----:B------:R-:W-:Y:S02]  /*ce70*/  @!P0 LEA R36, R88, R1, 0x3 ;  /* 0x0000000158248211 */ /* 0x000fe400078e18ff */
[----:B------:R-:W-:Y:S02]  /*ce80*/  @!P0 MOV R32, R98 ;  /* 0x0000006200208202 */ /* 0x000fe40000000f00 */
[----:B------:R-:W-:Y:S02]  /*ce90*/  @!P0 MOV R33, R97 ;  /* 0x0000006100218202 */ /* 0x000fe40000000f00 */
[----:B------:R-:W3:Y:S01]  /*cea0*/  @!P0 LDL.64 R36, [R36+0x8] ;  /* 0x0000080024248983 */ /* 0x000ee20000100a00 */
[----:B0-----:R-:W-:-:S03]  /*ceb0*/  IMAD.WIDE R10, R87, 0x4, R104 ;  /* 0x00000004570a7825 */ /* 0x001fc600078e0268 */
[----:B------:R0:W4:Y:S04]  /*cec0*/  @!P0 LDG.E.U16.CONSTANT R9, desc[UR8][R32.64] ;  /* 0x0000000820098981 */ /* 0x000128000c1e9500 */
[----:B------:R-:W5:Y:S01]  /*ced0*/  LDG.E.128.CONSTANT R16, desc[UR8][R10.64] ;  /* 0x000000080a107981 */ /* 0x000f62000c1e9d00 */
[----:B------:R-:W-:-:S05]  /*cee0*/  IMAD.WIDE R34, R87, 0x4, R10 ;  /* 0x0000000457227825 */ /* 0x000fca00078e020a */
[----:B------:R2:W5:Y:S01]  /*cef0*/  LDG.E.128.CONSTANT R20, desc[UR8][R34.64] ;  /* 0x0000000822147981 */ /* 0x000562000c1e9d00 */
[----:B------:R-:W-:-:S05]  /*cf00*/  IMAD.WIDE R38, R87, 0x4, R34 ;  /* 0x0000000457267825 */ /* 0x000fca00078e0222 */
[----:B------:R2:W5:Y:S01]  /*cf10*/  LDG.E.128.CONSTANT R24, desc[UR8][R38.64] ;  /* 0x0000000826187981 */ /* 0x000562000c1e9d00 */
[----:B------:R-:W-:-:S05]  /*cf20*/  IMAD.WIDE R102, R87, 0x4, R38 ;  /* 0x0000000457667825 */ /* 0x000fca00078e0226 */
[----:B-1----:R-:W5:Y:S01]  /*cf30*/  LDG.E.128.CONSTANT R28, desc[UR8][R102.64] ;  /* 0x00000008661c7981 */ /* 0x002f62000c1e9d00 */
[----:B------:R-:W-:-:S05]  /*cf40*/  HFMA2 R40, -RZ, RZ, 0, 0.03125 ;  /* 0x00002800ff287431 */ /* 0x000fca00000001ff */
[----:B0-----:R-:W-:Y:S02]  /*cf50*/  PRMT R32, R40, 0x7610, R32 ;  /* 0x0000761028207816 */ /* 0x001fe40000000020 */
[----:B------:R-:W-:Y:S02]  /*cf60*/  ISETP.NE.AND P1, PT, R94, RZ, PT ;  /* 0x000000ff5e00720c */ /* 0x000fe40003f25270 */
[----:B------:R-:W-:Y:S02]  /*cf70*/  ISETP.NE.AND P2, PT, R93, RZ, PT ;  /* 0x000000ff5d00720c */ /* 0x000fe40003f45270 */
[----:B------:R-:W-:Y:S02]  /*cf80*/  ISETP.NE.AND P3, PT, R92, RZ, PT ;  /* 0x000000ff5c00720c */ /* 0x000fe40003f65270 */
[----:B------:R-:W-:Y:S02]  /*cf90*/  ISETP.NE.AND P4, PT, R91, RZ, PT ;  /* 0x000000ff5b00720c */ /* 0x000fe40003f85270 */
[----:B------:R-:W-:-:S02]  /*cfa0*/  @!P0 IADD3 R100, PT, PT, R88, 0x1, RZ ;  /* 0x0000000158648810 */ /* 0x000fc40007ffe0ff */
[C---:B--2---:R-:W-:Y:S02]  /*cfb0*/  LOP3.LUT R45, R13.reuse, 0x1f001f, RZ, 0xc0, !PT ;  /* 0x001f001f0d2d7812 */ /* 0x044fe400078ec0ff */
[--C-:B------:R-:W-:Y:S02]  /*cfc0*/  SHF.R.U32.HI R46, RZ, 0xa, R13.reuse ;  /* 0x0000000aff2e7819 */ /* 0x100fe4000001160d */
[----:B------:R-:W-:Y:S02]  /*cfd0*/  LOP3.LUT R57, R13, 0x3e003e0, RZ, 0xc0, !PT ;  /* 0x03e003e00d397812 */ /* 0x000fe400078ec0ff */
[----:B------:R-:W-:Y:S02]  /*cfe0*/  SHF.R.U32.HI R34, RZ, 0xf, R13 ;  /* 0x0000000fff227819 */ /* 0x000fe4000001160d */
[----:B------:R-:W-:Y:S02]  /*cff0*/  LOP3.LUT R50, R14, 0x1f001f, RZ, 0xc0, !PT ;  /* 0x001f001f0e327812 */ /* 0x000fe400078ec0ff */
[----:B------:R-:W-:-:S02]  /*d000*/  SHF.R.U32.HI R53, RZ, 0xa, R14 ;  /* 0x0000000aff357819 */ /* 0x000fc4000001160e */
[----:B------:R-:W-:Y:S02]  /*d010*/  LOP3.LUT R13, R14, 0x3e003e0, RZ, 0xc0, !PT ;  /* 0x03e003e00e0d7812 */ /* 0x000fe400078ec0ff */
[----:B------:R-:W-:Y:S02]  /*d020*/  SHF.R.U32.HI R39, RZ, 0xf, R14 ;  /* 0x0000000fff277819 */ /* 0x000fe4000001160e */
[C---:B------:R-:W-:Y:S02]  /*d030*/  LOP3.LUT R67, R15.reuse, 0x1f001f, RZ, 0xc0, !PT ;  /* 0x001f001f0f437812 */ /* 0x040fe400078ec0ff */
[----:B---3--:R-:W-:Y:S02]  /*d040*/  @!P0 PRMT R86, R36, 0x7610, R86 ;  /* 0x0000761024568816 */ /* 0x008fe40000000056 */
[----:B------:R-:W-:Y:S02]  /*d050*/  SHF.R.U32.HI R66, RZ, 0xa, R15 ;  /* 0x0000000aff427819 */ /* 0x000fe4000001160f */
[----:B------:R-:W-:-:S02]  /*d060*/  LOP3.LUT R14, R15, 0x3e003e0, RZ, 0xc0, !PT ;  /* 0x03e003e00f0e7812 */ /* 0x000fc400078ec0ff */
[----:B------:R-:W-:Y:S02]  /*d070*/  SHF.R.U32.HI R33, RZ, 0xf, R12 ;  /* 0x0000000fff217819 */ /* 0x000fe4000001160c */
[----:B------:R-:W-:Y:S02]  /*d080*/  SHF.R.U32.HI R15, RZ, 0xf, R15 ;  /* 0x0000000fff0f7819 */ /* 0x000fe4000001160f */
[----:B------:R-:W-:Y:S02]  /*d090*/  @!P0 PRMT R85, R37, 0x7610, R85 ;  /* 0x0000761025558816 */ /* 0x000fe40000000055 */
[----:B------:R-:W-:Y:S02]  /*d0a0*/  @!P0 PRMT R86, R86, 0x7610, R36 ;  /* 0x0000761056568816 */ /* 0x000fe40000000024 */
[----:B----4-:R-:W-:Y:S02]  /*d0b0*/  @!P0 IADD3 R89, PT, PT, R9, R90, RZ ;  /* 0x0000005a09598210 */ /* 0x010fe40007ffe0ff */
[----:B-----5:R-:W-:-:S02]  /*d0c0*/  LOP3.LUT R38, R16, 0x1f001f, RZ, 0xc0, !PT ;  /* 0x001f001f10267812 */ /* 0x020fc400078ec0ff */
[--C-:B------:R-:W-:Y:S02]  /*d0d0*/  SHF.R.U32.HI R36, RZ, 0xa, R16.reuse ;  /* 0x0000000aff247819 */ /* 0x100fe40000011610 */
[----:B------:R-:W-:Y:S02]  /*d0e0*/  LOP3.LUT R9, R16, 0x3e003e0, RZ, 0xc0, !PT ;  /* 0x03e003e010097812 */ /* 0x000fe400078ec0ff */
[C---:B------:R-:W-:Y:S02]  /*d0f0*/  LOP3.LUT R41, R17.reuse, 0x1f001f, RZ, 0xc0, !PT ;  /* 0x001f001f11297812 */ /* 0x040fe400078ec0ff */
[----:B------:R-:W-:Y:S02]  /*d100*/  SHF.R.U32.HI R44, RZ, 0xa, R17 ;  /* 0x0000000aff2c7819 */ /* 0x000fe40000011611 */
[----:B------:R-:W-:Y:S02]  /*d110*/  LOP3.LUT R10, R17, 0x3e003e0, RZ, 0xc0, !PT ;  /* 0x03e003e0110a7812 */ /* 0x000fe400078ec0ff */
[----:B------:R-:W-:-:S02]  /*d120*/  SHF.R.U32.HI R16, RZ, 0xe, R16 ;  /* 0x0000000eff107819 */ /* 0x000fc40000011610 */
[----:B------:R-:W-:Y:S02]  /*d130*/  SHF.R.U32.HI R17, RZ, 0xe, R17 ;  /* 0x0000000eff117819 */ /* 0x000fe40000011611 */
[----:B------:R-:W-:Y:S02]  /*d140*/  SHF.R.U32.HI R42, RZ, 0xe, R19 ;  /* 0x0000000eff2a7819 */ /* 0x000fe40000011613 */
[----:B------:R-:W-:Y:S02]  /*d150*/  LOP3.LUT R33, R33, 0x10001, RZ, 0xc0, !PT ;  /* 0x0001000121217812 */ /* 0x000fe400078ec0ff */
[----:B------:R-:W-:Y:S02]  /*d160*/  LOP3.LUT R34, R34, 0x10001, RZ, 0xc0, !PT ;  /* 0x0001000122227812 */ /* 0x000fe400078ec0ff */
[----:B------:R-:W-:Y:S02]  /*d170*/  LOP3.LUT R15, R15, 0x10001, RZ, 0xc0, !PT ;  /* 0x000100010f0f7812 */ /* 0x000fe400078ec0ff */
[----:B------:R-:W-:-:S02]  /*d180*/  @!P0 PRMT R85, R85, 0x7610, R37 ;  /* 0x0000761055558816 */ /* 0x000fc40000000025 */
[C---:B------:R-:W-:Y:S02]  /*d190*/  LOP3.LUT R51, R18.reuse, 0x1f001f, RZ, 0xc0, !PT ;  /* 0x001f001f12337812 */ /* 0x040fe400078ec0ff */
[----:B------:R-:W-:Y:S02]  /*d1a0*/  SHF.R.U32.HI R49, RZ, 0xa, R18 ;  /* 0x0000000aff317819 */ /* 0x000fe40000011612 */
[----:B------:R-:W-:Y:S02]  /*d1b0*/  LOP3.LUT R11, R18, 0x3e003e0, RZ, 0xc0, !PT ;  /* 0x03e003e0120b7812 */ /* 0x000fe400078ec0ff */
[C---:B------:R-:W-:Y:S02]  /*d1c0*/  LOP3.LUT R37, R12.reuse, 0x1f001f, RZ, 0xc0, !PT ;  /* 0x001f001f0c257812 */ /* 0x040fe400078ec0ff */
[----:B------:R-:W-:Y:S02]  /*d1d0*/  SHF.R.U32.HI R35, RZ, 0xa, R12 ;  /* 0x0000000aff237819 */ /* 0x000fe4000001160c */
[----:B------:R-:W-:-:S02]  /*d1e0*/  LOP3.LUT R56, R12, 0x3e003e0, RZ, 0xc0, !PT ;  /* 0x03e003e00c387812 */ /* 0x000fc400078ec0ff */
[----:B------:R-:W-:Y:S02]  /*d1f0*/  SHF.R.U32.HI R18, RZ, 0xe, R18 ;  /* 0x0000000eff127819 */ /* 0x000fe40000011612 */
[----:B------:R-:W-:Y:S02]  /*d200*/  LOP3.LUT R39, R39, 0x10001, RZ, 0xc0, !PT ;  /* 0x0001000127277812 */ /* 0x000fe400078ec0ff */
[C---:B------:R-:W-:Y:S02]  /*d210*/  LOP3.LUT R61, R19.reuse, 0x1f001f, RZ, 0xc0, !PT ;  /* 0x001f001f133d7812 */ /* 0x040fe400078ec0ff */
[----:B------:R-:W-:Y:S02]  /*d220*/  SHF.R.U32.HI R65, RZ, 0xa, R19 ;  /* 0x0000000aff417819 */ /* 0x000fe40000011613 */
[----:B------:R-:W-:Y:S02]  /*d230*/  LOP3.LUT R12, R19, 0x3e003e0, RZ, 0xc0, !PT ;  /* 0x03e003e0130c7812 */ /* 0x000fe400078ec0ff */
[----:B------:R-:W-:-:S02]  /*d240*/  LOP3.LUT R19, R33, 0x20002, R16, 0xf8, !PT ;  /* 0x0002000221137812 */ /* 0x000fc400078ef810 */
[----:B------:R-:W-:Y:S02]  /*d250*/  LOP3.LUT R40, R34, 0x20002, R17, 0xf8, !PT ;  /* 0x0002000222287812 */ /* 0x000fe400078ef811 */
[----:B------:R-:W-:Y:S02]  /*d260*/  LOP3.LUT R55, R15, 0x20002, R42, 0xf8, !PT ;  /* 0x000200020f377812 */ /* 0x000fe400078ef82a */
[C---:B------:R-:W-:Y:S02]  /*d270*/  LOP3.LUT R33, R20.reuse, 0x1f001f, RZ, 0xc0, !PT ;  /* 0x001f001f14217812 */ /* 0x040fe400078ec0ff */
[----:B------:R-:W-:Y:S02]  /*d280*/  SHF.R.U32.HI R34, RZ, 0xa, R20 ;  /* 0x0000000aff227819 */ /* 0x000fe40000011614 */
[----:B------:R-:W-:Y:S02]  /*d290*/  LOP3.LUT R15, R20, 0x3e003e0, RZ, 0xc0, !PT ;  /* 0x03e003e0140f7812 */ /* 0x000fe400078ec0ff */
[----:B------:R-:W-:-:S02]  /*d2a0*/  LOP3.LUT R54, R22, 0x1f001f, RZ, 0xc0, !PT ;  /* 0x001f001f16367812 */ /* 0x000fc400078ec0ff */
[----:B------:R-:W-:Y:S02]  /*d2b0*/  SHF.R.U32.HI R52, RZ, 0xa, R22 ;  /* 0x0000000aff347819 */ /* 0x000fe40000011616 */
[----:B------:R-:W-:Y:S02]  /*d2c0*/  LOP3.LUT R16, R22, 0x3e003e0, RZ, 0xc0, !PT ;  /* 0x03e003e016107812 */ /* 0x000fe400078ec0ff */
[----:B------:R-:W-:Y:S02]  /*d2d0*/  LOP3.LUT R47, R39, 0x20002, R18, 0xf8, !PT ;  /* 0x00020002272f7812 */ /* 0x000fe400078ef812 */
[----:B------:R-:W-:Y:S02]  /*d2e0*/  SHF.R.U32.HI R20, RZ, 0xd, R20 ;  /* 0x0000000dff147819 */ /* 0x000fe40000011614 */
[----:B------:R-:W-:Y:S02]  /*d2f0*/  SHF.R.U32.HI R22, RZ, 0xd, R22 ;  /* 0x0000000dff167819 */ /* 0x000fe40000011616 */
[----:B------:R-:W-:-:S02]  /*d300*/  SHF.R.U32.HI R39, RZ, 0xd, R21 ;  /* 0x0000000dff277819 */ /* 0x000fc40000011615 */
[----:B------:R-:W-:Y:S02]  /*d310*/  SHF.R.U32.HI R48, RZ, 0xd, R23 ;  /* 0x0000000dff307819 */ /* 0x000fe40000011617 */
[C---:B------:R-:W-:Y:S02]  /*d320*/  LOP3.LUT R43, R21.reuse, 0x1f001f, RZ, 0xc0, !PT ;  /* 0x001f001f152b7812 */ /* 0x040fe400078ec0ff */
[----:B------:R-:W-:Y:S02]  /*d330*/  SHF.R.U32.HI R42, RZ, 0xa, R21 ;  /* 0x0000000aff2a7819 */ /* 0x000fe40000011615 */
[----:B------:R-:W-:Y:S02]  /*d340*/  LOP3.LUT R17, R21, 0x3e003e0, RZ, 0xc0, !PT ;  /* 0x03e003e015117812 */ /* 0x000fe400078ec0ff */
[----:B------:R-:W-:Y:S02]  /*d350*/  LOP3.LUT R64, R23, 0x1f001f, RZ, 0xc0, !PT ;  /* 0x001f001f17407812 */ /* 0x000fe400078ec0ff */
[----:B------:R-:W-:-:S02]  /*d360*/  SHF.R.U32.HI R62, RZ, 0xa, R23 ;  /* 0x0000000aff3e7819 */ /* 0x000fc40000011617 */
[----:B------:R-:W-:Y:S02]  /*d370*/  LOP3.LUT R18, R23, 0x3e003e0, RZ, 0xc0, !PT ;  /* 0x03e003e017127812 */ /* 0x000fe400078ec0ff */
[----:B------:R-:W-:Y:S02]  /*d380*/  LOP3.LUT R21, R19, 0x40004, R20, 0xf8, !PT ;  /* 0x0004000413157812 */ /* 0x000fe400078ef814 */
[----:B------:R-:W-:Y:S02]  /*d390*/  LOP3.LUT R23, R47, 0x40004, R22, 0xf8, !PT ;  /* 0x000400042f177812 */ /* 0x000fe400078ef816 */
[----:B------:R-:W-:Y:S02]  /*d3a0*/  LOP3.LUT R20, R40, 0x40004, R39, 0xf8, !PT ;  /* 0x0004000428147812 */ /* 0x000fe400078ef827 */
[----:B------:R-:W-:Y:S02]  /*d3b0*/  LOP3.LUT R22, R55, 0x40004, R48, 0xf8, !PT ;  /* 0x0004000437167812 */ /* 0x000fe400078ef830 */
[----:B------:R-:W-:-:S02]  /*d3c0*/  LOP3.LUT R39, R24, 0x1f001f, RZ, 0xc0, !PT ;  /* 0x001f001f18277812 */ /* 0x000fc400078ec0ff */
[--C-:B------:R-:W-:Y:S02]  /*d3d0*/  SHF.R.U32.HI R40, RZ, 0xa, R24.reuse ;  /* 0x0000000aff287819 */ /* 0x100fe40000011618 */
[----:B------:R-:W-:Y:S02]  /*d3e0*/  LOP3.LUT R19, R24, 0x3e003e0, RZ, 0xc0, !PT ;  /* 0x03e003e018137812 */ /* 0x000fe400078ec0ff */
[C---:B------:R-:W-:Y:S02]  /*d3f0*/  LOP3.LUT R47, R25.reuse, 0x1f001f, RZ, 0xc0, !PT ;  /* 0x001f001f192f7812 */ /* 0x040fe400078ec0ff */
[----:B------:R-:W-:Y:S02]  /*d400*/  SHF.R.U32.HI R48, RZ, 0xa, R25 ;  /* 0x0000000aff307819 */ /* 0x000fe40000011619 */
[----:B------:R-:W-:Y:S02]  /*d410*/  LOP3.LUT R71, R25, 0x3e003e0, RZ, 0xc0, !PT ;  /* 0x03e003e019477812 */ /* 0x000fe400078ec0ff */
        /* <DEDUP_REMOVED lines=8> */
[----:B------:R-:W-:Y:S02]  /*d4a0*/  SHF.R.U32.HI R26, RZ, 0xc, R26 ;  /* 0x0000000cff1a7819 */ /* 0x000fe4000001161a */
[----:B------:R-:W-:Y:S02]  /*d4b0*/  SHF.R.U32.HI R27, RZ, 0xc, R27 ;  /* 0x0000000cff1b7819 */ /* 0x000fe4000001161b */
[----:B------:R-:W-:Y:S02]  /*d4c0*/  LOP3.LUT R59, R21, 0x80008, R24, 0xf8, !PT ;  /* 0x00080008153b7812 */ /* 0x000fe400078ef818 */
[----:B------:R-:W-:Y:S02]  /*d4d0*/  LOP3.LUT R58, R20, 0x80008, R25, 0xf8, !PT ;  /* 0x00080008143a7812 */ /* 0x000fe400078ef819 */
[----:B------:R-:W-:-:S02]  /*d4e0*/  LOP3.LUT R20, R28, 0x1f001f, RZ, 0xc0, !PT ;  /* 0x001f001f1c147812 */ /* 0x000fc400078ec0ff */
[--C-:B------:R-:W-:Y:S02]  /*d4f0*/  SHF.R.U32.HI R21, RZ, 0xa, R28.reuse ;  /* 0x0000000aff157819 */ /* 0x100fe4000001161c */
[----:B------:R-:W-:Y:S02]  /*d500*/  LOP3.LUT R73, R28, 0x3e003e0, RZ, 0xc0, !PT ;  /* 0x03e003e01c497812 */ /* 0x000fe400078ec0ff */
[----:B------:R-:W-:Y:S02]  /*d510*/  SHF.R.U32.HI R28, RZ, 0xb, R28 ;  /* 0x0000000bff1c7819 */ /* 0x000fe4000001161c */
[----:B------:R-:W-:Y:S02]  /*d520*/  LOP3.LUT R75, R23, 0x80008, R26, 0xf8, !PT ;  /* 0x00080008174b7812 */ /* 0x000fe400078ef81a */
[----:B------:R-:W-:Y:S02]  /*d530*/  LOP3.LUT R60, R22, 0x80008, R27, 0xf8, !PT ;  /* 0x00080008163c7812 */ /* 0x000fe400078ef81b */
[----:B------:R-:W-:-:S02]  /*d540*/  LOP3.LUT R79, R31, 0x3e003e0, RZ, 0xc0, !PT ;  /* 0x03e003e01f4f7812 */ /* 0x000fc400078ec0ff */
[----:B------:R-:W-:Y:S02]  /*d550*/  LOP3.LUT R26, R31, 0x1f001f, RZ, 0xc0, !PT ;  /* 0x001f001f1f1a7812 */ /* 0x000fe400078ec0ff */
[--C-:B------:R-:W-:Y:S02]  /*d560*/  SHF.R.U32.HI R27, RZ, 0xa, R31.reuse ;  /* 0x0000000aff1b7819 */ /* 0x100fe4000001161f */
[C---:B------:R-:W-:Y:S02]  /*d570*/  LOP3.LUT R24, R30.reuse, 0x1f001f, RZ, 0xc0, !PT ;  /* 0x001f001f1e187812 */ /* 0x040fe400078ec0ff */
[----:B------:R-:W-:Y:S02]  /*d580*/  SHF.R.U32.HI R25, RZ, 0xa, R30 ;  /* 0x0000000aff197819 */ /* 0x000fe4000001161e */
[----:B------:R-:W-:Y:S02]  /*d590*/  LOP3.LUT R78, R30, 0x3e003e0, RZ, 0xc0, !PT ;  /* 0x03e003e01e4e7812 */ /* 0x000fe400078ec0ff */
[----:B------:R-:W-:-:S02]  /*d5a0*/  SHF.R.U32.HI R31, RZ, 0xb, R31 ;  /* 0x0000000bff1f7819 */ /* 0x000fc4000001161f */
[----:B------:R-:W-:Y:S02]  /*d5b0*/  LOP3.LUT R9, R9, 0x64006400, RZ, 0xfc, !PT ;  /* 0x6400640009097812 */ /* 0x000fe400078efcff */
[----:B------:R-:W-:Y:S02]  /*d5c0*/  SHF.R.U32.HI R30, RZ, 0xb, R30 ;  /* 0x0000000bff1e7819 */ /* 0x000fe4000001161e */
[----:B------:R-:W-:Y:S02]  /*d5d0*/  LOP3.LUT R28, R59, 0x100010, R28, 0xf8, !PT ;  /* 0x001000103b1c7812 */ /* 0x000fe400078ef81c */
[----:B------:R-:W-:Y:S02]  /*d5e0*/  LOP3.LUT R13, R13, 0x64006400, RZ, 0xfc, !PT ;  /* 0x640064000d0d7812 */ /* 0x000fe400078efcff */
[----:B------:R-:W-:Y:S02]  /*d5f0*/  LOP3.LUT R17, R17, 0x64006400, RZ, 0xfc, !PT ;  /* 0x6400640011117812 */ /* 0x000fe400078efcff */
[----:B------:R-:W-:-:S02]  /*d600*/  LOP3.LUT R57, R57, 0x64006400, RZ, 0xfc, !PT ;  /* 0x6400640039397812 */ /* 0x000fc400078efcff */
[----:B------:R-:W-:Y:S02]  /*d610*/  LOP3.LUT R59, R14, 0x64006400, RZ, 0xfc, !PT ;  /* 0x640064000e3b7812 */ /* 0x000fe400078efcff */
[----:B------:R-:W-:Y:S02]  /*d620*/  LOP3.LUT R77, R29, 0x3e003e0, RZ, 0xc0, !PT ;  /* 0x03e003e01d4d7812 */ /* 0x000fe400078ec0ff */
[----:B------:R-:W-:Y:S01]  /*d630*/  LOP3.LUT R31, R60, 0x100010, R31, 0xf8, !PT ;  /* 0x001000103c1f7812 */ /* 0x000fe200078ef81f */
[-C--:B------:R-:W-:Y:S01]  /*d640*/  HFMA2 R60, R9, R32.reuse.H0_H0, -48, -48 ;  /* 0xd200d200093c7431 */ /* 0x080fe20000040020 */
[----:B------:R-:W-:Y:S01]  /*d650*/  LOP3.LUT R30, R75, 0x100010, R30, 0xf8, !PT ;  /* 0x001000104b1e7812 */ /* 0x000fe200078ef81e */
[-C--:B------:R-:W-:Y:S01]  /*d660*/  HFMA2 R75, R13, R32.reuse.H0_H0, -48, -48 ;  /* 0xd200d2000d4b7431 */ /* 0x080fe20000040020 */
[----:B------:R-:W-:Y:S01]  /*d670*/  LOP3.LUT R37, R37, 0x64006400, RZ, 0xfc, !PT ;  /* 0x6400640025257812 */ /* 0x000fe200078efcff */
[-C--:B------:R-:W-:Y:S01]  /*d680*/  HFMA2 R9, R17, R32.reuse.H0_H0, -48, -48 ;  /* 0xd200d20011097431 */ /* 0x080fe20000040020 */
[----:B------:R-:W-:Y:S01]  /*d690*/  LOP3.LUT R22, R29, 0x1f001f, RZ, 0xc0, !PT ;  /* 0x001f001f1d167812 */ /* 0x000fe200078ec0ff */
[-C--:B------:R-:W-:Y:S01]  /*d6a0*/  HFMA2 R76, R57, R32.reuse.H0_H0, -48, -48 ;  /* 0xd200d200394c7431 */ /* 0x080fe20000040020 */
[--C-:B------:R-:W-:Y:S01]  /*d6b0*/  SHF.R.U32.HI R23, RZ, 0xa, R29.reuse ;  /* 0x0000000aff177819 */ /* 0x100fe2000001161d */
[----:B------:R-:W-:Y:S01]  /*d6c0*/  HFMA2 R74, R59, R32.H0_H0, -48, -48 ;  /* 0xd200d2003b4a7431 */ /* 0x000fe20000040020 */
[----:B------:R-:W-:-:S02]  /*d6d0*/  SHF.R.U32.HI R29, RZ, 0xb, R29 ;  /* 0x0000000bff1d7819 */ /* 0x000fc4000001161d */
        /* <DEDUP_REMOVED lines=15> */
[----:B------:R-:W-:Y:S01]  /*d7d0*/  HADD2 R84, R37, -1040, -1040 ;  /* 0xe410e41025547430 */ /* 0x000fe20000000000 */
[----:B------:R-:W-:Y:S02]  /*d7e0*/  LOP3.LUT R35, R35, 0x1f001f, RZ, 0xc0, !PT ;  /* 0x001f001f23237812 */ /* 0x000fe400078ec0ff */
[----:B------:R-:W-:Y:S01]  /*d7f0*/  LOP3.LUT R66, R66, 0x1f001f, RZ, 0xc0, !PT ;  /* 0x001f001f42427812 */ /* 0x000fe200078ec0ff */
[-C--:B------:R-:W-:Y:S01]  /*d800*/  HFMA2 R56, R15, R32.reuse.H0_H0, -48, -48 ;  /* 0xd200d2000f387431 */ /* 0x080fe20000040020 */
[----:B------:R-:W-:Y:S01]  /*d810*/  LOP3.LUT R29, R58, 0x100010, R29, 0xf8, !PT ;  /* 0x001000103a1d7812 */ /* 0x000fe200078ef81d */
[-C--:B------:R-:W-:Y:S01]  /*d820*/  HFMA2 R58, R11, R32.reuse.H0_H0, -48, -48 ;  /* 0xd200d2000b3a7431 */ /* 0x080fe20000040020 */
[----:B------:R-:W-:Y:S01]  /*d830*/  LOP3.LUT R38, R38, 0x64006400, RZ, 0xfc, !PT ;  /* 0x6400640026267812 */ /* 0x000fe200078efcff */
        /* <DEDUP_REMOVED lines=12> */
[----:B------:R-:W-:-:S02]  /*d900*/  HFMA2 R13, R13, R32.H0_H0, -48, -48 ;  /* 0xd200d2000d0d7431 */ /* 0x000fc40000040020 */
[-C--:B------:R-:W-:Y:S02]  /*d910*/  HFMA2 R14, R71, R32.reuse.H0_H0, -48, -48 ;  /* 0xd200d200470e7431 */ /* 0x080fe40000040020 */
[-C--:B------:R-:W-:Y:S02]  /*d920*/  HFMA2 R15, R107, R32.reuse.H0_H0, -48, -48 ;  /* 0xd200d2006b0f7431 */ /* 0x080fe40000040020 */
[-C--:B------:R-:W-:Y:S02]  /*d930*/  HFMA2 R16, R73, R32.reuse.H0_H0, -48, -48 ;  /* 0xd200d20049107431 */ /* 0x080fe40000040020 */
[-C--:B------:R-:W-:Y:S02]  /*d940*/  HFMA2 R17, R17, R32.reuse.H0_H0, -48, -48 ;  /* 0xd200d20011117431 */ /* 0x080fe40000040020 */
[-C--:B------:R-:W-:Y:S02]  /*d950*/  HFMA2 R18, R77, R32.reuse.H0_H0, -48, -48 ;  /* 0xd200d2004d127431 */ /* 0x080fe40000040020 */
[----:B------:R-:W-:Y:S01]  /*d960*/  HFMA2 R19, R79, R32.H0_H0, -48, -48 ;  /* 0xd200d2004f137431 */ /* 0x000fe20000040020 */
[----:B------:R-:W-:Y:S01]  /*d970*/  LOP3.LUT R32, R42, 0x1f001f, RZ, 0xc0, !PT ;  /* 0x001f001f2a207812 */ /* 0x000fe200078ec0ff */
[----:B------:R-:W-:Y:S01]  /*d980*/  HADD2 R80, R38, -1040, -1040 ;  /* 0xe410e41026507430 */ /* 0x000fe20000000000 */
[----:B------:R-:W-:-:S02]  /*d990*/  LOP3.LUT R67, R67, 0x64006400, RZ, 0xfc, !PT ;  /* 0x6400640043437812 */ /* 0x000fc400078efcff */
[----:B------:R-:W-:Y:S02]  /*d9a0*/  LOP3.LUT R34, R34, 0x1f001f, RZ, 0xc0, !PT ;  /* 0x001f001f22227812 */ /* 0x000fe400078ec0ff */
[----:B------:R-:W-:Y:S02]  /*d9b0*/  LOP3.LUT R43, R43, 0x64006400, RZ, 0xfc, !PT ;  /* 0x640064002b2b7812 */ /* 0x000fe400078efcff */
[----:B------:R-:W-:Y:S01]  /*d9c0*/  LOP3.LUT R42, R62, 0x1f001f, RZ, 0xc0, !PT ;  /* 0x001f001f3e2a7812 */ /* 0x000fe200078ec0ff */
[----:B------:R-:W-:Y:S01]  /*d9d0*/  HADD2 R62, R37, -1040, -1040 ;  /* 0xe410e410253e7430 */ /* 0x000fe20000000000 */
[----:B------:R-:W-:Y:S02]  /*d9e0*/  LOP3.LUT R46, R46, 0x1f001f, RZ, 0xc0, !PT ;  /* 0x001f001f2e2e7812 */ /* 0x000fe400078ec0ff */
[----:B------:R-:W-:Y:S02]  /*d9f0*/  LOP3.LUT R44, R44, 0x1f001f, RZ, 0xc0, !PT ;  /* 0x001f001f2c2c7812 */ /* 0x000fe400078ec0ff */
[----:B------:R-:W-:-:S02]  /*da00*/  LOP3.LUT R65, R65, 0x1f001f, RZ, 0xc0, !PT ;  /* 0x001f001f41417812 */ /* 0x000fc400078ec0ff */
[----:B------:R-:W-:Y:S02]  /*da10*/  LOP3.LUT R36, R36, 0x64006400, RZ, 0xfc, !PT ;  /* 0x6400640024247812 */ /* 0x000fe400078efcff */
[----:B------:R-:W-:Y:S01]  /*da20*/  LOP3.LUT R49, R49, 0x64006400, RZ, 0xfc, !PT ;  /* 0x6400640031317812 */ /* 0x000fe200078efcff */
[----:B------:R-:W-:Y:S01]  /*da30*/  HADD2 R72, R50, -1040, -1040 ;  /* 0xe410e41032487430 */ /* 0x000fe20000000000 */
[----:B------:R-:W-:Y:S01]  /*da40*/  LOP3.LUT R37, R63, 0x1f001f, RZ, 0xc0, !PT ;  /* 0x001f001f3f257812 */ /* 0x000fe200078ec0ff */
[----:B------:R-:W-:Y:S01]  /*da50*/  HADD2 R82, R35, -1040, -1040 ;  /* 0xe410e41023527430 */ /* 0x000fe20000000000 */
[----:B------:R-:W-:Y:S01]  /*da60*/  LOP3.LUT R38, R69, 0x1f001f, RZ, 0xc0, !PT ;  /* 0x001f001f45267812 */ /* 0x000fe200078ec0ff */
[----:B------:R-:W-:Y:S01]  /*da70*/  HADD2 R79, R66, -1040, -1040 ;  /* 0xe410e410424f7430 */ /* 0x000fe20000000000 */
[----:B------:R-:W-:Y:S01]  /*da80*/  LOP3.LUT R41, R41, 0x64006400, RZ, 0xfc, !PT ;  /* 0x6400640029297812 */ /* 0x000fe200078efcff */
[----:B------:R-:W-:Y:S01]  /*da90*/  HADD2 R71, R67, -1040, -1040 ;  /* 0xe410e41043477430 */ /* 0x000fe20000000000 */
[----:B------:R-:W-:-:S02]  /*daa0*/  LOP3.LUT R35, R34, 0x64006400, RZ, 0xfc, !PT ;  /* 0x6400640022237812 */ /* 0x000fc400078efcff */
[----:B------:R-:W-:Y:S01]  /*dab0*/  LOP3.LUT R50, R68, 0x64006400, RZ, 0xfc, !PT ;  /* 0x6400640044327812 */ /* 0x000fe200078efcff */
[----:B------:R-:W-:Y:S01]  /*dac0*/  HADD2 R68, R43, -1040, -1040 ;  /* 0xe410e4102b447430 */ /* 0x000fe20000000000 */
[----:B------:R-:W-:Y:S01]  /*dad0*/  LOP3.LUT R45, R45, 0x64006400, RZ, 0xfc, !PT ;  /* 0x640064002d2d7812 */ /* 0x000fe200078efcff */
[----:B------:R-:W-:Y:S01]  /*dae0*/  HADD2 R63, R36, -1040, -1040 ;  /* 0xe410e410243f7430 */ /* 0x000fe20000000000 */
[----:B------:R-:W-:Y:S02]  /*daf0*/  LOP3.LUT R46, R46, 0x64006400, RZ, 0xfc, !PT ;  /* 0x640064002e2e7812 */ /* 0x000fe400078efcff */
[----:B------:R-:W-:Y:S02]  /*db00*/  LOP3.LUT R44, R44, 0x64006400, RZ, 0xfc, !PT ;  /* 0x640064002c2c7812 */ /* 0x000fe400078efcff */
[----:B------:R-:W-:Y:S01]  /*db10*/  LOP3.LUT R66, R65, 0x64006400, RZ, 0xfc, !PT ;  /* 0x6400640041427812 */ /* 0x000fe200078efcff */
[----:B------:R-:W-:Y:S01]  /*db20*/  HADD2 R65, R49, -1040, -1040 ;  /* 0xe410e41031417430 */ /* 0x000fe20000000000 */
[----:B------:R-:W-:-:S02]  /*db30*/  LOP3.LUT R54, R54, 0x64006400, RZ, 0xfc, !PT ;  /* 0x6400640036367812 */ /* 0x000fc400078efcff */
[----:B------:R-:W-:Y:S02]  /*db40*/  LOP3.LUT R34, R42, 0x64006400, RZ, 0xfc, !PT ;  /* 0x640064002a227812 */ /* 0x000fe400078efcff */
[----:B------:R-:W-:Y:S02]  /*db50*/  LOP3.LUT R48, R48, 0x1f001f, RZ, 0xc0, !PT ;  /* 0x001f001f30307812 */ /* 0x000fe400078ec0ff */
[----:B------:R-:W-:Y:S02]  /*db60*/  LOP3.LUT R53, R53, 0x1f001f, RZ, 0xc0, !PT ;  /* 0x001f001f35357812 */ /* 0x000fe400078ec0ff */
        /* <DEDUP_REMOVED lines=36> */
[----:B------:R-:W-:-:S02]  /*ddb0*/  HADD2 R25, R47, -1040, -1040 ;  /* 0xe410e4102f197430 */ /* 0x000fc40000000000 */
[----:B------:R-:W-:Y:S02]  /*ddc0*/  HADD2 R78, R53, -1040, -1040 ;  /* 0xe410e410354e7430 */ /* 0x000fe40000000000 */
[----:B------:R-:W-:Y:S02]  /*ddd0*/  HADD2 R61, R51, -1040, -1040 ;  /* 0xe410e410333d7430 */ /* 0x000fe40000000000 */
[----:B------:R-:W-:Y:S02]  /*dde0*/  HADD2 R26, R55, -1040, -1040 ;  /* 0xe410e410371a7430 */ /* 0x000fe40000000000 */
[----:B------:R-:W-:Y:S02]  /*ddf0*/  HADD2 R27, R50, -1040, -1040 ;  /* 0xe410e410321b7430 */ /* 0x000fe40000000000 */
[----:B------:R-:W-:Y:S02]  /*de00*/  HADD2 R47, R48, -1040, -1040 ;  /* 0xe410e410302f7430 */ /* 0x000fe40000000000 */
        /* <DEDUP_REMOVED lines=22> */
[----:B------:R-:W-:Y:S01]  /*df70*/  HADD2 R55, R31, -1040, -1040 ;  /* 0xe410e4101f377430 */ /* 0x000fe20000000000 */
[----:B------:R-:W-:Y:S06]  /*df80*/  @!P1 BRA `(.L_x_1646) ;  /* 0x0000000400309947 */ /* 0x000fec0003800000 */
[----:B------:R-:W0:Y:S04]  /*df90*/  LDS.128 R36, [UR4] ;  /* 0x00000004ff247984 */ /* 0x000e280008000c00 */
[----:B------:R-:W1:Y:S01]  /*dfa0*/  LDS.128 R28, [UR4+0x10] ;  /* 0x00001004ff1c7984 */ /* 0x000e620008000c00 */
        /* <DEDUP_REMOVED lines=17> */
[-C--:B-1----:R-:W-:Y:S02]  /*e0c0*/  HFMA2 R36, R60, R28.reuse, R36 ;  /* 0x0000001c3c247231 */ /* 0x082fe40000000024 */
        /* <DEDUP_REMOVED lines=12> */
[-C--:B------:R-:W-:Y:S01]  /*e190*/  HFMA2 R29, R9, R31.reuse, R29 ;  /* 0x0000001f091d7231 */ /* 0x080fe2000000001d */
[----:B------:R-:W1:Y:S01]  /*e1a0*/  LDS.128 R36, [UR4+0x30] ;  /* 0x00003004ff247984 */ /* 0x000e620008000c00 */
[-C--:B------:R-:W-:Y:S02]  /*e1b0*/  HFMA2 R101, R10, R31.reuse, R101 ;  /* 0x0000001f0a657231 */ /* 0x080fe40000000065 */
[----:B------:R-:W-:Y:S02]  /*e1c0*/  HFMA2 R30, R11, R31, R30 ;  /* 0x0000001f0b1e7231 */ /* 0x000fe4000000001e */
[-C--:B0-----:R-:W-:Y:S02]  /*e1d0*/  HFMA2 R28, R20, R32.reuse, R28 ;  /* 0x00000020141c7231 */ /* 0x081fe4000000001c */
        /* <DEDUP_REMOVED lines=15> */
[-C--:B-1----:R-:W-:Y:S02]  /*e2d0*/  HFMA2 R28, R44, R36.reuse, R28 ;  /* 0x000000242c1c7231 */ /* 0x082fe4000000001c */
        /* <DEDUP_REMOVED lines=23> */
.L_x_1646:
[----:B------:R-:W-:Y:S05]  /*e450*/  @!P2 BRA `(.L_x_1647) ;  /* 0x000000040030a947 */ /* 0x000fea0003800000 */
[----:B------:R-:W0:Y:S04]  /*e460*/  LDS.128 R36, [UR4+0x80] ;  /* 0x00008004ff247984 */ /* 0x000e280008000c00 */
        /* <DEDUP_REMOVED lines=75> */
.L_x_1647:
        /* <DEDUP_REMOVED lines=77> */
.L_x_1648:
[----:B------:R-:W-:Y:S02]  /*edf0*/  @!P0 MOV R88, R100 ;  /* 0x0000006400588202 */ /* 0x000fe40000000f00 */
[----:B------:R-:W-:Y:S02]  /*ee00*/  MOV R100, R104 ;  /* 0x0000006800647202 */ /* 0x000fe40000000f00 */
[----:B------:R-:W-:Y:S01]  /*ee10*/  MOV R101, R105 ;  /* 0x0000006900657202 */ /* 0x000fe20000000f00 */
[----:B------:R-:W-:Y:S06]  /*ee20*/  @!P4 BRA `(.L_x_1649) ;  /* 0x000000040030c947 */ /* 0x000fec0003800000 */
        /* <DEDUP_REMOVED lines=76> */
.L_x_1649:
        /* <DEDUP_REMOVED lines=8> */
.L_x_1645:
[----:B------:R-:W1:Y:S02]  /*f370*/  LDCU UR5, c[0x0][0x3d4] ;  /* 0x00007a80ff0577ac */ /* 0x000e640008000800 */
[----:B-1----:R-:W-:-:S04]  /*f380*/  VIMNMX R31, PT, PT, R95, UR5, PT ;  /* 0x000000055f1f7c48 */ /* 0x002fc8000bfe0100 */
        /* <DEDUP_REMOVED lines=8> */
.L_x_1668:
[----:B------:R-:W-:Y:S01]  /*f410*/  ISETP.NE.AND P0, PT, R90, R89, PT ;  /* 0x000000595a00720c */ /* 0x000fe20003f05270 */
[----:B------:R-:W0:Y:S01]  /*f420*/  LDC R87, c[0x0][0x3ac] ;  /* 0x0000eb00ff577b82 */ /* 0x000e220000000800 */
[----:B------:R-:W2:Y:S11]  /*f430*/  LDG.E.128.CONSTANT R32, desc[UR8][R14.64] ;  /* 0x000000080e207981 */ /* 0x000eb6000c1e9d00 */
[----:B------:R-:W-:Y:S01]  /*f440*/  @!P0 LEA R10, R88, R1, 0x3 ;  /* 0x00000001580a8211 */ /* 0x000fe200078e18ff */
[----:B------:R1:W5:Y:S05]  /*f450*/  @!P0 LDG.E.U16.CONSTANT R39, desc[UR8][R36.64] ;  /* 0x0000000824278981 */ /* 0x00036a000c1e9500 */
[----:B------:R-:W3:Y:S01]  /*f460*/  @!P0 LDL.64 R10, [R10+0x8] ;  /* 0x000008000a0a8983 */ /* 0x000ee20000100a00 */
[----:B0-----:R-:W-:-:S04]  /*f470*/  IMAD.WIDE R24, R87, 0x4, R14 ;  /* 0x0000000457187825 */ /* 0x001fc800078e020e */
[C---:B------:R-:W-:Y:S02]  /*f480*/  IMAD.WIDE R16, R87.reuse, 0x4, R24 ;  /* 0x0000000457107825 */ /* 0x040fe400078e0218 */
[----:B------:R-:W5:Y:S02]  /*f490*/  LDG.E.128.CONSTANT R24, desc[UR8][R24.64] ;  /* 0x0000000818187981 */ /* 0x000f64000c1e9d00 */
[----:B------:R-:W-:Y:S02]  /*f4a0*/  IMAD.WIDE R28, R87, 0x4, R16 ;  /* 0x00000004571c7825 */ /* 0x000fe400078e0210 */
[----:B------:R-:W5:Y:S04]  /*f4b0*/  LDG.E.128.CONSTANT R16, desc[UR8][R16.64] ;  /* 0x0000000810107981 */ /* 0x000f68000c1e9d00 */
[----:B------:R1:W5:Y:S01]  /*f4c0*/  LDG.E.128.CONSTANT R20, desc[UR8][R28.64] ;  /* 0x000000081c147981 */ /* 0x000362000c1e9d00 */
[----:B------:R-:W-:-:S02]  /*f4d0*/  @!P0 IADD3 R9, PT, PT, R88, 0x1, RZ ;  /* 0x0000000158098810 */ /* 0x000fc40007ffe0ff */
[----:B------:R-:W-:Y:S02]  /*f4e0*/  ISETP.NE.AND P1, PT, R94, RZ, PT ;  /* 0x000000ff5e00720c */ /* 0x000fe40003f25270 */
[----:B------:R-:W-:Y:S01]  /*f4f0*/  @!P0 MOV R88, R9 ;  /* 0x0000000900588202 */ /* 0x000fe20000000f00 */
[----:B------:R-:W-:Y:S01]  /*f500*/  HFMA2 R30, -RZ, RZ, 0, 0.0625 ;  /* 0x00002c00ff1e7431 */ /* 0x000fe200000001ff */
[----:B------:R-:W-:Y:S02]  /*f510*/  ISETP.NE.AND P2, PT, R93, RZ, PT ;  /* 0x000000ff5d00720c */ /* 0x000fe40003f45270 */
[----:B------:R-:W-:Y:S02]  /*f520*/  ISETP.NE.AND P3, PT, R92, RZ, PT ;  /* 0x000000ff5c00720c */ /* 0x000fe40003f65270 */
[----:B------:R-:W-:Y:S02]  /*f530*/  ISETP.NE.AND P4, PT, R91, RZ, PT ;  /* 0x000000ff5b00720c */ /* 0x000fe40003f85270 */
[----:B--2---:R-:W-:-:S02]  /*f540*/  LOP3.LUT R9, R32, 0xf000f, RZ, 0xc0, !PT ;  /* 0x000f000f20097812 */ /* 0x004fc400078ec0ff */
[----:B------:R-:W-:Y:S02]  /*f550*/  SHF.R.U32.HI R44, RZ, 0x8, R34 ;  /* 0x00000008ff2c7819 */ /* 0x000fe40000011622 */
[----:B------:R-:W-:Y:S02]  /*f560*/  SHF.R.U32.HI R38, RZ, 0x8, R33 ;  /* 0x00000008ff267819 */ /* 0x000fe40000011621 */
[C---:B------:R-:W-:Y:S02]  /*f570*/  LOP3.LUT R40, R34.reuse, 0xf000f, RZ, 0xc0, !PT ;  /* 0x000f000f22287812 */ /* 0x040fe400078ec0ff */
[----:B------:R-:W-:Y:S02]  /*f580*/  LOP3.LUT R42, R34, 0xf000f0, RZ, 0xc0, !PT ;  /* 0x00f000f0222a7812 */ /* 0x000fe400078ec0ff */
[----:B------:R-:W-:Y:S02]  /*f590*/  SHF.R.U32.HI R47, RZ, 0x8, R35 ;  /* 0x00000008ff2f7819 */ /* 0x000fe40000011623 */
[----:B---3--:R-:W-:-:S02]  /*f5a0*/  @!P0 PRMT R86, R10, 0x7610, R86 ;  /* 0x000076100a568816 */ /* 0x008fc40000000056 */
[----:B------:R-:W-:Y:S02]  /*f5b0*/  @!P0 PRMT R85, R11, 0x7610, R85 ;  /* 0x000076100b558816 */ /* 0x000fe40000000055 */
[----:B------:R-:W-:Y:S02]  /*f5c0*/  @!P0 PRMT R86, R86, 0x7610, R10 ;  /* 0x0000761056568816 */ /* 0x000fe4000000000a */
[----:B------:R-:W-:Y:S02]  /*f5d0*/  LOP3.LUT R10, R32, 0xf000f0, RZ, 0xc0, !PT ;  /* 0x00f000f0200a7812 */ /* 0x000fe400078ec0ff */
[----:B------:R-:W-:Y:S02]  /*f5e0*/  SHF.R.U32.HI R32, RZ, 0x8, R32 ;  /* 0x00000008ff207819 */ /* 0x000fe40000011620 */
[----:B------:R-:W-:Y:S02]  /*f5f0*/  @!P0 PRMT R85, R85, 0x7610, R11 ;  /* 0x0000761055558816 */ /* 0x000fe4000000000b */
        /* <DEDUP_REMOVED lines=28> */
[-C--:B------:R-:W-:Y:S02]  /*f7c0*/  HFMA2 R42, R43, R30.reuse.H0_H0, -72, -72 ;  /* 0xd480d4802b2a7431 */ /* 0x080fe4000004001e */
[-C--:B------:R-:W-:Y:S02]  /*f7d0*/  HFMA2 R50, R51, R30.reuse.H0_H0, -72, -72 ;  /* 0xd480d48033327431 */ /* 0x080fe4000004001e */
[----:B------:R-:W-:Y:S02]  /*f7e0*/  HADD2 R43, R45, -1032, -1032 ;  /* 0xe408e4082d2b7430 */ /* 0x000fe40000000000 */
[----:B------:R-:W-:-:S02]  /*f7f0*/  HFMA2 R48, R49, R30.H0_H0, -72, -72 ;  /* 0xd480d48031307431 */ /* 0x000fc4000004001e */
[----:B------:R-:W-:Y:S02]  /*f800*/  HADD2 R51, R52, -1032, -1032 ;  /* 0xe408e40834337430 */ /* 0x000fe40000000000 */
[----:B------:R-:W-:Y:S02]  /*f810*/  HADD2 R38, R9, -1032, -1032 ;  /* 0xe408e40809267430 */ /* 0x000fe40000000000 */
[-C--:B------:R-:W-:Y:S02]  /*f820*/  HFMA2 R34, R11, R30.reuse.H0_H0, -72, -72 ;  /* 0xd480d4800b227431 */ /* 0x080fe4000004001e */
[----:B------:R-:W-:Y:S02]  /*f830*/  HADD2 R35, R12, -1032, -1032 ;  /* 0xe408e4080c237430 */ /* 0x000fe40000000000 */
[----:B------:R-:W-:Y:S02]  /*f840*/  HFMA2 R40, R33, R30.H0_H0, -72, -72 ;  /* 0xd480d48021287431 */ /* 0x000fe4000004001e */
[----:B------:R-:W-:-:S02]  /*f850*/  HADD2 R41, R41, -1032, -1032 ;  /* 0xe408e40829297430 */ /* 0x000fc40000000000 */
[-C--:B------:R-:W-:Y:S02]  /*f860*/  HFMA2 R44, R53, R30.reuse.H0_H0, -72, -72 ;  /* 0xd480d480352c7431 */ /* 0x080fe4000004001e */
[----:B------:R-:W-:Y:S02]  /*f870*/  HADD2 R45, R10, -1032, -1032 ;  /* 0xe408e4080a2d7430 */ /* 0x000fe40000000000 */
[-C--:B------:R-:W-:Y:S02]  /*f880*/  HFMA2 R46, R13, R30.reuse.H0_H0, -72, -72 ;  /* 0xd480d4800d2e7431 */ /* 0x080fe4000004001e */
[----:B------:R-:W-:Y:S02]  /*f890*/  HADD2 R47, R47, -1032, -1032 ;  /* 0xe408e4082f2f7430 */ /* 0x000fe40000000000 */
[----:B------:R-:W-:Y:S02]  /*f8a0*/  HADD2 R49, R32, -1032, -1032 ;  /* 0xe408e40820317430 */ /* 0x000fe40000000000 */
[----:B------:R-:W-:Y:S01]  /*f8b0*/  HFMA2 R52, R55, R30.H0_H0, -72, -72 ;  /* 0xd480d48037347431 */ /* 0x000fe2000004001e */
[----:B-1----:R-:W-:Y:S06]  /*f8c0*/  @!P1 BRA `(.L_x_1652) ;  /* 0x0000000400689947 */ /* 0x002fec0003800000 */
[----:B------:R-:W0:Y:S01]  /*f8d0*/  LDS.64 R12, [UR4] ;  /* 0x00000004ff0c7984 */ /* 0x000e220008000a00 */
[----:B------:R-:W-:Y:S02]  /*f8e0*/  HADD2.F32 R55, -RZ, R35.H0_H0 ;  /* 0x20000023ff377230 */ /* 0x000fe40000004100 */
[----:B------:R-:W-:Y:S01]  /*f8f0*/  HADD2.F32 R9, -RZ, R38.H0_H0 ;  /* 0x20000026ff097230 */ /* 0x000fe20000004100 */
[----:B------:R-:W1:Y:S01]  /*f900*/  LDS.64 R32, [UR4+0x8] ;  /* 0x00000804ff207984 */ /* 0x000e620008000a00 */
[----:B------:R-:W-:Y:S02]  /*f910*/  HADD2.F32 R11, -RZ, R41.H0_H0 ;  /* 0x20000029ff0b7230 */ /* 0x000fe40000004100 */
[----:B------:R-:W-:Y:S02]  /*f920*/  HADD2.F32 R58, -RZ, R35.H1_H1 ;  /* 0x30000023ff3a7230 */ /* 0x000fe40000004100 */
[----:B------:R-:W-:Y:S02]  /*f930*/  HADD2.F32 R64, -RZ, R43.H1_H1 ;  /* 0x3000002bff407230 */ /* 0x000fe40000004100 */
[----:B------:R-:W-:-:S02]  /*f940*/  HADD2.F32 R57, -RZ, R44.H1_H1 ;  /* 0x3000002cff397230 */ /* 0x000fc40000004100 */
[--C-:B0-----:R-:W-:Y:S02]  /*f950*/  HADD2.F32 R10, -RZ, R12.reuse.H0_H0 ;  /* 0x2000000cff0a7230 */ /* 0x101fe40000004100 */
[----:B------:R-:W-:Y:S02]  /*f960*/  HADD2.F32 R53, -RZ, R12.H1_H1 ;  /* 0x3000000cff357230 */ /* 0x000fe40000004100 */
[--C-:B------:R-:W-:Y:S02]  /*f970*/  HADD2.F32 R54, -RZ, R13.reuse.H0_H0 ;  /* 0x2000000dff367230 */ /* 0x100fe40000004100 */
[----:B------:R-:W-:Y:S01]  /*f980*/  FFMA.FTZ R60, R10, R55, RZ ;  /* 0x000000370a3c7223 */ /* 0x000fe200000100ff */
[----:B------:R-:W-:Y:S02]  /*f990*/  HADD2.F32 R56, -RZ, R13.H1_H1 ;  /* 0x3000000dff387230 */ /* 0x000fe40000004100 */
[----:B------:R-:W-:Y:S01]  /*f9a0*/  FFMA.FTZ R9, R9, R10, RZ ;  /* 0x0000000a09097223 */ /* 0x000fe200000100ff */
[----:B------:R-:W-:-:S02]  /*f9b0*/  HADD2.F32 R12, -RZ, R38.H1_H1 ;  /* 0x30000026ff0c7230 */ /* 0x000fc40000004100 */
[----:B------:R-:W-:Y:S01]  /*f9c0*/  FFMA.FTZ R62, R10, R11, RZ ;  /* 0x0000000b0a3e7223 */ /* 0x000fe200000100ff */
[----:B------:R-:W-:Y:S02]  /*f9d0*/  HADD2.F32 R13, -RZ, R43.H0_H0 ;  /* 0x2000002bff0d7230 */ /* 0x000fe40000004100 */
[----:B------:R-:W-:Y:S01]  /*f9e0*/  FFMA.FTZ R11, R53, R58, R60 ;  /* 0x0000003a350b7223 */ /* 0x000fe2000001003c */
[----:B------:R-:W-:Y:S02]  /*f9f0*/  HADD2.F32 R58, -RZ, R41.H1_H1 ;  /* 0x30000029ff3a7230 */ /* 0x000fe40000004100 */
[----:B------:R-:W-:Y:S01]  /*fa00*/  FFMA.FTZ R9, R12, R53, R9 ;  /* 0x000000350c097223 */ /* 0x000fe20000010009 */
[----:B------:R-:W-:Y:S02]  /*fa10*/  HADD2.F32 R12, -RZ, R40.H0_H0 ;  /* 0x20000028ff0c7230 */ /* 0x000fe40000004100 */
[----:B------:R-:W-:Y:S01]  /*fa20*/  FFMA.FTZ R13, R10, R13, RZ ;  /* 0x0000000d0a0d7223 */ /* 0x000fe200000100ff */
[----:B------:R-:W-:-:S02]  /*fa30*/  HADD2.F32 R10, -RZ, R34.H0_H0 ;  /* 0x20000022ff0a7230 */ /* 0x000fc40000004100 */
[C---:B------:R-:W-:Y:S01]  /*fa40*/  FFMA.FTZ R55, R53.reuse, R58, R62 ;  /* 0x0000003a35377223 */ /* 0x040fe2000001003e */
[----:B------:R-:W-:Y:S02]  /*fa50*/  HADD2.F32 R60, -RZ, R42.H0_H0 ;  /* 0x2000002aff3c7230 */ /* 0x000fe40000004100 */
[----:B------:R-:W-:Y:S01]  /*fa60*/  FFMA.FTZ R53, R53, R64, R13 ;  /* 0x0000004035357223 */ /* 0x000fe2000001000d */
[----:B------:R-:W-:Y:S01]  /*fa70*/  FFMA.FTZ R13, R54, R12, R11 ;  /* 0x0000000c360d7223 */ /* 0x000fe2000001000b */
[----:B------:R-:W-:Y:S02]  /*fa80*/  HADD2.F32 R12, -RZ, R44.H0_H0 ;  /* 0x2000002cff0c7230 */ /* 0x000fe40000004100 */
[----:B------:R-:W-:Y:S01]  /*fa90*/  FFMA.FTZ R10, R10, R54, R9 ;  /* 0x000000360a0a7223 */ /* 0x000fe20000010009 */
[----:B------:R-:W-:Y:S02]  /*faa0*/  HADD2.F32 R9, -RZ, R34.H1_H1 ;  /* 0x30000022ff097230 */ /* 0x000fe40000004100 */
[----:B------:R-:W-:Y:S01]  /*fab0*/  FFMA.FTZ R60, R54, R60, R55 ;  /* 0x0000003c363c7223 */ /* 0x000fe20000010037 */
[----:B------:R-:W-:-:S02]  /*fac0*/  HADD2.F32 R11, -RZ, R40.H1_H1 ;  /* 0x30000028ff0b7230 */ /* 0x000fc40000004100 */
[----:B------:R-:W-:Y:S01]  /*fad0*/  FFMA.FTZ R12, R54, R12, R53 ;  /* 0x0000000c360c7223 */ /* 0x000fe20000010035 */
[----:B------:R-:W-:Y:S02]  /*fae0*/  HADD2.F32 R55, -RZ, R42.H1_H1 ;  /* 0x3000002aff377230 */ /* 0x000fe40000004100 */
[----:B------:R-:W-:Y:S01]  /*faf0*/  FFMA.FTZ R9, R9, R56, R10 ;  /* 0x0000003809097223 */ /* 0x000fe2000001000a */
[----:B------:R-:W-:Y:S02]  /*fb00*/  HADD2.F32 R10, -RZ, R45.H0_H0 ;  /* 0x2000002dff0a7230 */ /* 0x000fe40000004100 */
[C---:B------:R-:W-:Y:S01]  /*fb10*/  FFMA.FTZ R57, R56.reuse, R57, R12 ;  /* 0x0000003938397223 */ /* 0x040fe2000001000c */
[--C-:B-1----:R-:W-:Y:S02]  /*fb20*/  HADD2.F32 R12, -RZ, R32.reuse.H0_H0 ;  /* 0x20000020ff0c7230 */ /* 0x102fe40000004100 */
[----:B------:R-:W-:Y:S01]  /*fb30*/  FFMA.FTZ R53, R56, R11, R13 ;  /* 0x0000000b38357223 */ /* 0x000fe2000001000d */
[----:B------:R-:W-:-:S02]  /*fb40*/  HADD2.F32 R32, -RZ, R32.H1_H1 ;  /* 0x30000020ff207230 */ /* 0x000fc40000004100 */
[----:B------:R-:W-:Y:S01]  /*fb50*/  FFMA.FTZ R55, R56, R55, R60 ;  /* 0x0000003738377223 */ /* 0x000fe2000001003c */
[----:B------:R-:W-:Y:S02]  /*fb60*/  HADD2.F32 R11, -RZ, R45.H1_H1 ;  /* 0x3000002dff0b7230 */ /* 0x000fe40000004100 */
[----:B------:R-:W-:Y:S01]  /*fb70*/  FFMA.FTZ R10, R10, R12, R9 ;  /* 0x0000000c0a0a7223 */ /* 0x000fe20000010009 */
[--C-:B------:R-:W-:Y:S02]  /*fb80*/  HADD2.F32 R13, -RZ, R33.reuse.H0_H0 ;  /* 0x20000021ff0d7230 */ /* 0x100fe40000004100 */
[----:B------:R-:W-:Y:S02]  /*fb90*/  HADD2.F32 R54, -RZ, R33.H1_H1 ;  /* 0x30000021ff367230 */ /* 0x000fe40000004100 */
[----:B------:R-:W-:Y:S01]  /*fba0*/  FFMA.FTZ R10, R11, R32, R10 ;  /* 0x000000200b0a7223 */ /* 0x000fe2000001000a */
[----:B------:R-:W-:Y:S02]  /*fbb0*/  HADD2.F32 R33, -RZ, R47.H0_H0 ;  /* 0x2000002fff217230 */ /* 0x000fe40000004100 */
[----:B------:R-:W-:-:S02]  /*fbc0*/  HADD2.F32 R56, -RZ, R49.H0_H0 ;  /* 0x20000031ff387230 */ /* 0x000fc40000004100 */
[----:B------:R-:W-:Y:S02]  /*fbd0*/  HADD2.F32 R58, -RZ, R51.H0_H0 ;  /* 0x20000033ff3a7230 */ /* 0x000fe40000004100 */
[C---:B------:R-:W-:Y:S01]  /*fbe0*/  FFMA.FTZ R33, R12.reuse, R33, R53 ;  /* 0x000000210c217223 */ /* 0x040fe20000010035 */
[----:B------:R-:W-:Y:S02]  /*fbf0*/  HADD2.F32 R11, -RZ, R47.H1_H1 ;  /* 0x3000002fff0b7230 */ /* 0x000fe40000004100 */
[C---:B------:R-:W-:Y:S01]  /*fc00*/  FFMA.FTZ R56, R12.reuse, R56, R55 ;  /* 0x000000380c387223 */ /* 0x040fe20000010037 */
[----:B------:R-:W-:Y:S02]  /*fc10*/  HADD2.F32 R55, -RZ, R49.H1_H1 ;  /* 0x30000031ff377230 */ /* 0x000fe40000004100 */
        /* <DEDUP_REMOVED lines=13> */
[----:B------:R-:W-:Y:S02]  /*fcf0*/  HADD2.F32 R11, -RZ, R48.H1_H1 ;  /* 0x30000030ff0b7230 */ /* 0x000fe40000004100 */
[----:B------:R-:W-:Y:S01]  /*fd00*/  FFMA.FTZ R55, R13, R55, R58 ;  /* 0x000000370d377223 */ /* 0x000fe2000001003a */
[----:B------:R-:W-:Y:S02]  /*fd10*/  HADD2.F32 R33, -RZ, R50.H1_H1 ;  /* 0x30000032ff217230 */ /* 0x000fe40000004100 */
[----:B------:R-:W-:Y:S01]  /*fd20*/  FFMA.FTZ R9, R9, R54, R10 ;  /* 0x0000003609097223 */ /* 0x000fe2000001000a */
[----:B------:R-:W-:Y:S02]  /*fd30*/  HADD2.F32 R13, -RZ, R52.H1_H1 ;  /* 0x30000034ff0d7230 */ /* 0x000fe40000004100 */
        /* <DEDUP_REMOVED lines=19> */
.L_x_1652:
[----:B------:R-:W-:Y:S05]  /*fe70*/  @!P2 BRA `(.L_x_1653) ;  /* 0x000000040068a947 */ /* 0x000fea0003800000 */
[----:B------:R-:W0:Y:S01]  /*fe80*/  LDS.64 R10, [UR4+0x80] ;  /* 0x00008004ff0a7984 */ /* 0x000e220008000a00 */
[--C-:B------:R-:W-:Y:S02]  /*fe90*/  HADD2.F32 R9, -RZ, R38.reuse.H0_H0 ;  /* 0x20000026ff097230 */ /* 0x100fe40000004100 */
[----:B------:R-:W-:Y:S01]  /*fea0*/  HADD2.F32 R12, -RZ, R43.H0_H0 ;  /* 0x2000002bff0c7230 */ /* 0x000fe20000004100 */
[----:B------:R-:W1:Y:S01]  /*feb0*/  LDS.64 R32, [UR4+0x88] ;  /* 0x00008804ff207984 */ /* 0x000e620008000a00 */
[----:B------:R-:W-:Y:S02]  /*fec0*/  HADD2.F32 R59, -RZ, R35.H1_H1 ;  /* 0x30000023ff3b7230 */ /* 0x000fe40000004100 */
[----:B------:R-:W-:Y:S02]  /*fed0*/  HADD2.F32 R57, -RZ, R38.H1_H1 ;  /* 0x30000026ff397230 */ /* 0x000fe40000004100 */
[----:B------:R-:W-:Y:S02]  /*fee0*/  HADD2.F32 R60, -RZ, R44.H1_H1 ;  /* 0x3000002cff3c7230 */ /* 0x000fe40000004100 */
[----:B------:R-:W-:-:S02]  /*fef0*/  HADD2.F32 R62, -RZ, R51.H0_H0 ;  /* 0x20000033ff3e7230 */ /* 0x000fc40000004100 */
[--C-:B0-----:R-:W-:Y:S02]  /*ff00*/  HADD2.F32 R13, -RZ, R10.reuse.H0_H0 ;  /* 0x2000000aff0d7230 */ /* 0x101fe40000004100 */
[----:B------:R-:W-:Y:S02]  /*ff10*/  HADD2.F32 R53, -RZ, R10.H1_H1 ;  /* 0x3000000aff357230 */ /* 0x000fe40000004100 */
[----:B------:R-:W-:Y:S02]  /*ff20*/  HADD2.F32 R10, -RZ, R35.H0_H0 ;  /* 0x20000023ff0a7230 */ /* 0x000fe40000004100 */
[-C--:B------:R-:W-:Y:S01]  /*ff30*/  FFMA.FTZ R54, R9, R13.reuse, RZ ;  /* 0x0000000d09367223 */ /* 0x080fe200000100ff */
[--C-:B------:R-:W-:Y:S02]  /*ff40*/  HADD2.F32 R55, -RZ, R11.reuse.H0_H0 ;  /* 0x2000000bff377230 */ /* 0x100fe40000004100 */
[----:B------:R-:W-:Y:S01]  /*ff50*/  FFMA.FTZ R12, R12, R13, RZ ;  /* 0x0000000d0c0c7223 */ /* 0x000fe200000100ff */
[----:B------:R-:W-:-:S02]  /*ff60*/  HADD2.F32 R56, -RZ, R11.H1_H1 ;  /* 0x3000000bff387230 */ /* 0x000fc40000004100 */
[----:B------:R-:W-:Y:S01]  /*ff70*/  FFMA.FTZ R10, R10, R13, RZ ;  /* 0x0000000d0a0a7223 */ /* 0x000fe200000100ff */
[----:B------:R-:W-:Y:S02]  /*ff80*/  HADD2.F32 R11, -RZ, R41.H0_H0 ;  /* 0x20000029ff0b7230 */ /* 0x000fe40000004100 */
[-C--:B------:R-:W-:Y:S01]  /*ff90*/  FFMA.FTZ R54, R57, R53.reuse, R54 ;  /* 0x0000003539367223 */ /* 0x080fe20000010036 */
[----:B------:R-:W-:Y:S02]  /*ffa0*/  HADD2.F32 R9, -RZ, R34.H0_H0 ;  /* 0x20000022ff097230 */ /* 0x000fe40000004100 */
[----:B------:R-:W-:Y:S01]  /*ffb0*/  FFMA.FTZ R10, R59, R53, R10 ;  /* 0x000000353b0a7223 */ /* 0x000fe2000001000a */
[----:B------:R-:W-:Y:S02]  /*ffc0*/  HADD2.F32 R59, -RZ, R43.H1_H1 ;  /* 0x3000002bff3b7230 */ /* 0x000fe40000004100 */
[----:B------:R-:W-:Y:S01]  /*ffd0*/  FFMA.FTZ R58, R11, R13, RZ ;  /* 0x0000000d0b3a7223 */ /* 0x000fe200000100ff */
[----:B------:R-:W-:-:S02]  /*ffe0*/  HADD2.F32 R13, -RZ, R41.H1_H1 ;  /* 0x30000029ff0d7230 */ /* 0x000fc40000004100 */
[----:B------:R-:W-:Y:S01]  /*fff0*/  FFMA.FTZ R9, R9, R55, R54 ;  /* 0x0000003709097223 */ /* 0x000fe20000010036 */
        /* <DEDUP_REMOVED lines=8> */
[----:B------:R-:W-:Y:S02]  /*10080*/  HADD2.F32 R54, -RZ, R40.H1_H1 ;  /* 0x30000028ff367230 */ /* 0x000fe40000004100 */
[----:B------:R-:W-:Y:S01]  /*10090*/  FFMA.FTZ R55, R53, R55, R12 ;  /* 0x0000003735377223 */ /* 0x000fe2000001000c */
[----:B------:R-:W-:Y:S02]  /*100a0*/  HADD2.F32 R58, -RZ, R42.H1_H1 ;  /* 0x3000002aff3a7230 */ /* 0x000fe40000004100 */
[-C--:B------:R-:W-:Y:S01]  /*100b0*/  FFMA.FTZ R9, R10, R56.reuse, R9 ;  /* 0x000000380a097223 */ /* 0x080fe20000010009 */
[----:B-1----:R-:W-:Y:S02]  /*100c0*/  HADD2.F32 R10, -RZ, R32.H0_H0 ;  /* 0x20000020ff0a7230 */ /* 0x002fe40000004100 */
[----:B------:R-:W-:Y:S01]  /*100d0*/  FFMA.FTZ R11, R54, R56, R11 ;  /* 0x00000038360b7223 */ /* 0x000fe2000001000b */
[----:B------:R-:W-:-:S02]  /*100e0*/  HADD2.F32 R54, -RZ, R45.H0_H0 ;  /* 0x2000002dff367230 */ /* 0x000fc40000004100 */
[-C--:B------:R-:W-:Y:S01]  /*100f0*/  FFMA.FTZ R13, R58, R56.reuse, R13 ;  /* 0x000000383a0d7223 */ /* 0x080fe2000001000d */
[----:B------:R-:W-:Y:S02]  /*10100*/  HADD2.F32 R58, -RZ, R47.H0_H0 ;  /* 0x2000002fff3a7230 */ /* 0x000fe40000004100 */
[----:B------:R-:W-:Y:S01]  /*10110*/  FFMA.FTZ R55, R60, R56, R55 ;  /* 0x000000383c377223 */ /* 0x000fe20000010037 */
[----:B------:R-:W-:Y:S02]  /*10120*/  HADD2.F32 R60, -RZ, R49.H0_H0 ;  /* 0x20000031ff3c7230 */ /* 0x000fe40000004100 */
[-C--:B------:R-:W-:Y:S01]  /*10130*/  FFMA.FTZ R9, R54, R10.reuse, R9 ;  /* 0x0000000a36097223 */ /* 0x080fe20000010009 */
[----:B------:R-:W-:Y:S02]  /*10140*/  HADD2.F32 R32, -RZ, R32.H1_H1 ;  /* 0x30000020ff207230 */ /* 0x000fe40000004100 */
[----:B------:R-:W-:Y:S01]  /*10150*/  FFMA.FTZ R11, R58, R10, R11 ;  /* 0x0000000a3a0b7223 */ /* 0x000fe2000001000b */
[----:B------:R-:W-:-:S02]  /*10160*/  HADD2.F32 R56, -RZ, R45.H1_H1 ;  /* 0x3000002dff387230 */ /* 0x000fc40000004100 */
[-C--:B------:R-:W-:Y:S01]  /*10170*/  FFMA.FTZ R13, R60, R10.reuse, R13 ;  /* 0x0000000a3c0d7223 */ /* 0x080fe2000001000d */
[----:B------:R-:W-:Y:S02]  /*10180*/  HADD2.F32 R54, -RZ, R47.H1_H1 ;  /* 0x3000002fff367230 */ /* 0x000fe40000004100 */
[----:B------:R-:W-:Y:S01]  /*10190*/  FFMA.FTZ R55, R62, R10, R55 ;  /* 0x0000000a3e377223 */ /* 0x000fe20000010037 */
[----:B------:R-:W-:Y:S02]  /*101a0*/  HADD2.F32 R58, -RZ, R49.H1_H1 ;  /* 0x30000031ff3a7230 */ /* 0x000fe40000004100 */
        /* <DEDUP_REMOVED lines=8> */
[--C-:B------:R-:W-:Y:S02]  /*10230*/  HADD2.F32 R54, -RZ, R50.reuse.H0_H0 ;  /* 0x20000032ff367230 */ /* 0x100fe40000004100 */
[-C--:B------:R-:W-:Y:S01]  /*10240*/  FFMA.FTZ R10, R10, R12.reuse, R9 ;  /* 0x0000000c0a0a7223 */ /* 0x080fe20000010009 */
[----:B------:R-:W-:Y:S02]  /*10250*/  HADD2.F32 R33, -RZ, R33.H1_H1 ;  /* 0x30000021ff217230 */ /* 0x000fe40000004100 */
[----:B------:R-:W-:Y:S01]  /*10260*/  FFMA.FTZ R32, R56, R12, R11 ;  /* 0x0000000c38207223 */ /* 0x000fe2000001000b */
[----:B------:R-:W-:-:S02]  /*10270*/  HADD2.F32 R53, -RZ, R50.H1_H1 ;  /* 0x30000032ff357230 */ /* 0x000fc40000004100 */
[-C--:B------:R-:W-:Y:S01]  /*10280*/  FFMA.FTZ R54, R54, R12.reuse, R13 ;  /* 0x0000000c36367223 */ /* 0x080fe2000001000d */
[----:B------:R-:W-:Y:S02]  /*10290*/  HADD2.F32 R56, -RZ, R52.H0_H0 ;  /* 0x20000034ff387230 */ /* 0x000fe40000004100 */
[----:B------:R-:W-:Y:S02]  /*102a0*/  HADD2.F32 R9, -RZ, R46.H1_H1 ;  /* 0x3000002eff097230 */ /* 0x000fe40000004100 */
[-C--:B------:R-:W-:Y:S01]  /*102b0*/  FFMA.FTZ R54, R53, R33.reuse, R54 ;  /* 0x0000002135367223 */ /* 0x080fe20000010036 */
[----:B------:R-:W-:Y:S02]  /*102c0*/  HADD2.F32 R11, -RZ, R48.H1_H1 ;  /* 0x30000030ff0b7230 */ /* 0x000fe40000004100 */
[----:B------:R-:W-:Y:S01]  /*102d0*/  FFMA.FTZ R12, R56, R12, R55 ;  /* 0x0000000c380c7223 */ /* 0x000fe20000010037 */
[----:B------:R-:W-:Y:S02]  /*102e0*/  HADD2.F32 R53, -RZ, R52.H1_H1 ;  /* 0x30000034ff357230 */ /* 0x000fe40000004100 */
        /* <DEDUP_REMOVED lines=19> */
.L_x_1653:
        /* <DEDUP_REMOVED lines=91> */
.L_x_1654:
[----:B------:R-:W-:Y:S05]  /*109d0*/  @!P4 BRA `(.L_x_1655) ;  /* 0x000000040068c947 */ /* 0x000fea0003800000 */
[----:B------:R-:W0:Y:S01]  /*109e0*/  LDS.64 R10, [UR4+0x180] ;  /* 0x00018004ff0a7984 */ /* 0x000e220008000a00 */
[--C-:B------:R-:W-:Y:S02]  /*109f0*/  HADD2.F32 R9, -RZ, R38.reuse.H0_H0 ;  /* 0x20000026ff097230 */ /* 0x100fe40000004100 */
[----:B------:R-:W-:Y:S01]  /*10a00*/  HADD2.F32 R57, -RZ, R38.H1_H1 ;  /* 0x30000026ff397230 */ /* 0x000fe20000004100 */
[----:B------:R-:W1:Y:S01]  /*10a10*/  LDS.64 R32, [UR4+0x188] ;  /* 0x00018804ff207984 */ /* 0x000e620008000a00 */
[--C-:B------:R-:W-:Y:S02]  /*10a20*/  HADD2.F32 R12, -RZ, R43.reuse.H0_H0 ;  /* 0x2000002bff0c7230 */ /* 0x100fe40000004100 */
[----:B------:R-:W-:Y:S02]  /*10a30*/  HADD2.F32 R43, -RZ, R43.H1_H1 ;  /* 0x3000002bff2b7230 */ /* 0x000fe40000004100 */
[--C-:B0-----:R-:W-:Y:S02]  /*10a40*/  HADD2.F32 R13, -RZ, R10.reuse.H0_H0 ;  /* 0x2000000aff0d7230 */ /* 0x101fe40000004100 */
[----:B------:R-:W-:-:S02]  /*10a50*/  HADD2.F32 R53, -RZ, R10.H1_H1 ;  /* 0x3000000aff357230 */ /* 0x000fc40000004100 */
[----:B------:R-:W-:Y:S02]  /*10a60*/  HADD2.F32 R10, -RZ, R35.H0_H0 ;  /* 0x20000023ff0a7230 */ /* 0x000fe40000004100 */
[-C--:B------:R-:W-:Y:S01]  /*10a70*/  FFMA.FTZ R38, R9, R13.reuse, RZ ;  /* 0x0000000d09267223 */ /* 0x080fe200000100ff */
[--C-:B------:R-:W-:Y:S02]  /*10a80*/  HADD2.F32 R55, -RZ, R11.reuse.H0_H0 ;  /* 0x2000000bff377230 */ /* 0x100fe40000004100 */
[-C--:B------:R-:W-:Y:S01]  /*10a90*/  FFMA.FTZ R12, R12, R13.reuse, RZ ;  /* 0x0000000d0c0c7223 */ /* 0x080fe200000100ff */
[----:B------:R-:W-:Y:S02]  /*10aa0*/  HADD2.F32 R54, -RZ, R11.H1_H1 ;  /* 0x3000000bff367230 */ /* 0x000fe40000004100 */
[----:B------:R-:W-:Y:S01]  /*10ab0*/  FFMA.FTZ R10, R10, R13, RZ ;  /* 0x0000000d0a0a7223 */ /* 0x000fe200000100ff */
[----:B------:R-:W-:Y:S02]  /*10ac0*/  HADD2.F32 R11, -RZ, R41.H0_H0 ;  /* 0x20000029ff0b7230 */ /* 0x000fe40000004100 */
[----:B------:R-:W-:Y:S01]  /*10ad0*/  FFMA.FTZ R38, R57, R53, R38 ;  /* 0x0000003539267223 */ /* 0x000fe20000010026 */
[----:B------:R-:W-:-:S02]  /*10ae0*/  HADD2.F32 R35, -RZ, R35.H1_H1 ;  /* 0x30000023ff237230 */ /* 0x000fc40000004100 */
[----:B------:R-:W-:Y:S01]  /*10af0*/  FFMA.FTZ R12, R43, R53, R12 ;  /* 0x000000352b0c7223 */ /* 0x000fe2000001000c */
[----:B------:R-:W-:Y:S02]  /*10b00*/  HADD2.F32 R41, -RZ, R41.H1_H1 ;  /* 0x30000029ff297230 */ /* 0x000fe40000004100 */
[----:B------:R-:W-:Y:S01]  /*10b10*/  FFMA.FTZ R56, R11, R13, RZ ;  /* 0x0000000d0b387223 */ /* 0x000fe200000100ff */
        /* <DEDUP_REMOVED lines=8> */
[----:B------:R-:W-:Y:S02]  /*10ba0*/  HADD2.F32 R35, -RZ, R44.H0_H0 ;  /* 0x2000002cff237230 */ /* 0x000fe40000004100 */
[----:B------:R-:W-:Y:S01]  /*10bb0*/  FFMA.FTZ R13, R13, R55, R56 ;  /* 0x000000370d0d7223 */ /* 0x000fe20000010038 */
[----:B------:R-:W-:Y:S02]  /*10bc0*/  HADD2.F32 R40, -RZ, R40.H1_H1 ;  /* 0x30000028ff287230 */ /* 0x000fe40000004100 */
[----:B------:R-:W-:Y:S01]  /*10bd0*/  FFMA.FTZ R9, R34, R54, R9 ;  /* 0x0000003622097223 */ /* 0x000fe20000010009 */
[----:B------:R-:W-:-:S02]  /*10be0*/  HADD2.F32 R42, -RZ, R42.H1_H1 ;  /* 0x3000002aff2a7230 */ /* 0x000fc40000004100 */
[----:B------:R-:W-:Y:S01]  /*10bf0*/  FFMA.FTZ R55, R35, R55, R12 ;  /* 0x0000003723377223 */ /* 0x000fe2000001000c */
[----:B------:R-:W-:Y:S02]  /*10c00*/  HADD2.F32 R44, -RZ, R44.H1_H1 ;  /* 0x3000002cff2c7230 */ /* 0x000fe40000004100 */
[-C--:B------:R-:W-:Y:S01]  /*10c10*/  FFMA.FTZ R11, R40, R54.reuse, R11 ;  /* 0x00000036280b7223 */ /* 0x080fe2000001000b */
[----:B-1----:R-:W-:Y:S02]  /*10c20*/  HADD2.F32 R10, -RZ, R32.H0_H0 ;  /* 0x20000020ff0a7230 */ /* 0x002fe40000004100 */
        /* <DEDUP_REMOVED lines=8> */
[----:B------:R-:W-:Y:S02]  /*10cb0*/  HADD2.F32 R44, -RZ, R51.H0_H0 ;  /* 0x20000033ff2c7230 */ /* 0x000fe40000004100 */
[----:B------:R-:W-:Y:S01]  /*10cc0*/  FFMA.FTZ R13, R42, R10, R13 ;  /* 0x0000000a2a0d7223 */ /* 0x000fe2000001000d */
[----:B------:R-:W-:Y:S02]  /*10cd0*/  HADD2.F32 R38, -RZ, R45.H1_H1 ;  /* 0x3000002dff267230 */ /* 0x000fe40000004100 */
[----:B------:R-:W-:-:S02]  /*10ce0*/  HADD2.F32 R34, -RZ, R47.H1_H1 ;  /* 0x3000002fff227230 */ /* 0x000fc40000004100 */
[----:B------:R-:W-:Y:S01]  /*10cf0*/  FFMA.FTZ R55, R44, R10, R55 ;  /* 0x0000000a2c377223 */ /* 0x000fe20000010037 */
[----:B------:R-:W-:Y:S02]  /*10d00*/  HADD2.F32 R40, -RZ, R49.H1_H1 ;  /* 0x30000031ff287230 */ /* 0x000fe40000004100 */
        /* <DEDUP_REMOVED lines=8> */
[--C-:B------:R-:W-:Y:S02]  /*10d90*/  HADD2.F32 R34, -RZ, R50.reuse.H0_H0 ;  /* 0x20000032ff227230 */ /* 0x100fe40000004100 */
[-C--:B------:R-:W-:Y:S01]  /*10da0*/  FFMA.FTZ R10, R10, R12.reuse, R9 ;  /* 0x0000000c0a0a7223 */ /* 0x080fe20000010009 */
[----:B------:R-:W-:Y:S02]  /*10db0*/  HADD2.F32 R33, -RZ, R33.H1_H1 ;  /* 0x30000021ff217230 */ /* 0x000fe40000004100 */
[-C--:B------:R-:W-:Y:S01]  /*10dc0*/  FFMA.FTZ R32, R38, R12.reuse, R11 ;  /* 0x0000000c26207223 */ /* 0x080fe2000001000b */
[----:B------:R-:W-:Y:S02]  /*10dd0*/  HADD2.F32 R35, -RZ, R50.H1_H1 ;  /* 0x30000032ff237230 */ /* 0x000fe40000004100 */
[----:B------:R-:W-:Y:S01]  /*10de0*/  FFMA.FTZ R34, R34, R12, R13 ;  /* 0x0000000c22227223 */ /* 0x000fe2000001000d */
[----:B------:R-:W-:-:S02]  /*10df0*/  HADD2.F32 R38, -RZ, R52.H0_H0 ;  /* 0x20000034ff267230 */ /* 0x000fc40000004100 */
[----:B------:R-:W-:Y:S02]  /*10e00*/  HADD2.F32 R9, -RZ, R46.H1_H1 ;  /* 0x3000002eff097230 */ /* 0x000fe40000004100 */
[-C--:B------:R-:W-:Y:S01]  /*10e10*/  FFMA.FTZ R34, R35, R33.reuse, R34 ;  /* 0x0000002123227223 */ /* 0x080fe20000010022 */
[----:B------:R-:W-:Y:S02]  /*10e20*/  HADD2.F32 R11, -RZ, R48.H1_H1 ;  /* 0x30000030ff0b7230 */ /* 0x000fe40000004100 */
[----:B------:R-:W-:Y:S01]  /*10e30*/  FFMA.FTZ R12, R38, R12, R55 ;  /* 0x0000000c260c7223 */ /* 0x000fe20000010037 */
[----:B------:R-:W-:Y:S02]  /*10e40*/  HADD2.F32 R35, -RZ, R52.H1_H1 ;  /* 0x30000034ff237230 */ /* 0x000fe40000004100 */
        /* <DEDUP_REMOVED lines=19> */
.L_x_1655:
[C---:B-----5:R-:W-:Y:S02]  /*10f80*/  LOP3.LUT R9, R24.reuse, 0xf000f, RZ, 0xc0, !PT ;  /* 0x000f000f18097812 */ /* 0x060fe400078ec0ff */
[----:B------:R-:W-:Y:S02]  /*10f90*/  LOP3.LUT R10, R24, 0xf000f0, RZ, 0xc0, !PT ;  /* 0x00f000f0180a7812 */ /* 0x000fe400078ec0ff */
[----:B------:R-:W-:Y:S02]  /*10fa0*/  SHF.R.U32.HI R24, RZ, 0x8, R24 ;  /* 0x00000008ff187819 */ /* 0x000fe40000011618 */
[C---:B------:R-:W-:Y:S02]  /*10fb0*/  LOP3.LUT R12, R25.reuse, 0xf000f, RZ, 0xc0, !PT ;  /* 0x000f000f190c7812 */ /* 0x040fe400078ec0ff */
[----:B------:R-:W-:Y:S02]  /*10fc0*/  LOP3.LUT R13, R25, 0xf000f0, RZ, 0xc0, !PT ;  /* 0x00f000f0190d7812 */ /* 0x000fe400078ec0ff */
[----:B------:R-:W-:-:S02]  /*10fd0*/  LOP3.LUT R32, R26, 0xf000f, RZ, 0xc0, !PT ;  /* 0x000f000f1a207812 */ /* 0x000fc400078ec0ff */
[----:B------:R-:W-:Y:S02]  /*10fe0*/  SHF.R.U32.HI R38, RZ, 0x8, R26 ;  /* 0x00000008ff267819 */ /* 0x000fe4000001161a */
[----:B------:R-:W-:Y:S02]  /*10ff0*/  SHF.R.U32.HI R25, RZ, 0x8, R25 ;  /* 0x00000008ff197819 */ /* 0x000fe40000011619 */
[----:B------:R-:W-:Y:S02]  /*11000*/  SHF.R.U32.HI R42, RZ, 0x8, R27 ;  /* 0x00000008ff2a7819 */ /* 0x000fe4000001161b */
[C---:B------:R-:W-:Y:S02]  /*11010*/  LOP3.LUT R40, R27.reuse, 0xf000f, RZ, 0xc0, !PT ;  /* 0x000f000f1b287812 */ /* 0x040fe400078ec0ff */
[----:B------:R-:W-:Y:S02]  /*11020*/  LOP3.LUT R41, R27, 0xf000f0, RZ, 0xc0, !PT ;  /* 0x00f000f01b297812 */ /* 0x000fe400078ec0ff */
[----:B------:R-:W-:-:S02]  /*11030*/  LOP3.LUT R11, R10, 0x64006400, RZ, 0xfc, !PT ;  /* 0x640064000a0b7812 */ /* 0x000fc400078efcff */
        /* <DEDUP_REMOVED lines=14> */
[-C--:B------:R-:W-:Y:S01]  /*11120*/  HFMA2 R33, R33, R30.reuse.H0_H0, -72, -72 ;  /* 0xd480d48021217431 */ /* 0x080fe2000004001e */
[----:B------:R-:W-:Y:S02]  /*11130*/  LOP3.LUT R13, R24, 0x64006400, RZ, 0xfc, !PT ;  /* 0x64006400180d7812 */ /* 0x000fe400078efcff */
[----:B------:R-:W-:Y:S01]  /*11140*/  LOP3.LUT R47, R38, 0x64006400, RZ, 0xfc, !PT ;  /* 0x64006400262f7812 */ /* 0x000fe200078efcff */
[----:B------:R-:W-:Y:S01]  /*11150*/  HADD2 R38, R40, -1032, -1032 ;  /* 0xe408e40828267430 */ /* 0x000fe20000000000 */
[----:B------:R-:W-:Y:S01]  /*11160*/  LOP3.LUT R9, R9, 0x64006400, RZ, 0xfc, !PT ;  /* 0x6400640009097812 */ /* 0x000fe200078efcff */
[-C--:B------:R-:W-:Y:S01]  /*11170*/  HFMA2 R40, R41, R30.reuse.H0_H0, -72, -72 ;  /* 0xd480d48029287431 */ /* 0x080fe2000004001e */
[----:B------:R-:W-:Y:S01]  /*11180*/  LOP3.LUT R12, R12, 0x64006400, RZ, 0xfc, !PT ;  /* 0x640064000c0c7812 */ /* 0x000fe200078efcff */
[----:B------:R-:W-:Y:S01]  /*11190*/  HFMA2 R46, R47, R30.H0_H0, -72, -72 ;  /* 0xd480d4802f2e7431 */ /* 0x000fe2000004001e */
[----:B------:R-:W-:-:S02]  /*111a0*/  LOP3.LUT R35, R35, 0x64006400, RZ, 0xfc, !PT ;  /* 0x6400640023237812 */ /* 0x000fc400078efcff */
[----:B------:R-:W-:Y:S02]  /*111b0*/  LOP3.LUT R10, R10, 0x64006400, RZ, 0xfc, !PT ;  /* 0x640064000a0a7812 */ /* 0x000fe400078efcff */
[----:B------:R-:W-:Y:S01]  /*111c0*/  LOP3.LUT R43, R26, 0x64006400, RZ, 0xfc, !PT ;  /* 0x640064001a2b7812 */ /* 0x000fe200078efcff */
[-C--:B------:R-:W-:Y:S01]  /*111d0*/  HFMA2 R26, R11, R30.reuse.H0_H0, -72, -72 ;  /* 0xd480d4800b1a7431 */ /* 0x080fe2000004001e */
[----:B------:R-:W-:Y:S01]  /*111e0*/  LOP3.LUT R25, R25, 0x64006400, RZ, 0xfc, !PT ;  /* 0x6400640019197812 */ /* 0x000fe200078efcff */
[----:B------:R-:W-:Y:S01]  /*111f0*/  HFMA2 R35, R35, R30.H0_H0, -72, -72 ;  /* 0xd480d48023237431 */ /* 0x000fe2000004001e */
[----:B------:R-:W-:Y:S01]  /*11200*/  LOP3.LUT R45, R27, 0x64006400, RZ, 0xfc, !PT ;  /* 0x640064001b2d7812 */ /* 0x000fe200078efcff */
[----:B------:R-:W-:Y:S01]  /*11210*/  HADD2 R27, R12, -1032, -1032 ;  /* 0xe408e4080c1b7430 */ /* 0x000fe20000000000 */
[----:B------:R-:W-:Y:S01]  /*11220*/  LOP3.LUT R24, R32, 0x64006400, RZ, 0xfc, !PT ;  /* 0x6400640020187812 */ /* 0x000fe200078efcff */
[----:B------:R-:W-:Y:S01]  /*11230*/  HADD2 R32, R9, -1032, -1032 ;  /* 0xe408e40809207430 */ /* 0x000fe20000000000 */
[----:B------:R-:W-:Y:S01]  /*11240*/  LOP3.LUT R49, R42, 0x64006400, RZ, 0xfc, !PT ;  /* 0x640064002a317812 */ /* 0x000fe200078efcff */
[----:B------:R-:W-:-:S02]  /*11250*/  HADD2 R41, R10, -1032, -1032 ;  /* 0xe408e4080a297430 */ /* 0x000fc40000000000 */
[-C--:B------:R-:W-:Y:S02]  /*11260*/  HFMA2 R42, R13, R30.reuse.H0_H0, -72, -72 ;  /* 0xd480d4800d2a7431 */ /* 0x080fe4000004001e */
[----:B------:R-:W-:Y:S02]  /*11270*/  HADD2 R43, R43, -1032, -1032 ;  /* 0xe408e4082b2b7430 */ /* 0x000fe40000000000 */
[-C--:B------:R-:W-:Y:S02]  /*11280*/  HFMA2 R44, R25, R30.reuse.H0_H0, -72, -72 ;  /* 0xd480d480192c7431 */ /* 0x080fe4000004001e */
[----:B------:R-:W-:Y:S02]  /*11290*/  HADD2 R45, R45, -1032, -1032 ;  /* 0xe408e4082d2d7430 */ /* 0x000fe40000000000 */
[----:B------:R-:W-:Y:S02]  /*112a0*/  HADD2 R47, R24, -1032, -1032 ;  /* 0xe408e408182f7430 */ /* 0x000fe40000000000 */
[----:B------:R-:W-:Y:S01]  /*112b0*/  HFMA2 R48, R49, R30.H0_H0, -72, -72 ;  /* 0xd480d48031307431 */ /* 0x000fe2000004001e */
[----:B------:R-:W-:Y:S06]  /*112c0*/  @!P1 BRA `(.L_x_1656) ;  /* 0x0000000400689947 */ /* 0x000fec0003800000 */
[----:B------:R-:W0:Y:S01]  /*112d0*/  LDS.64 R12, [UR4+0x10] ;  /* 0x00001004ff0c7984 */ /* 0x000e220008000a00 */
[--C-:B------:R-:W-:Y:S02]  /*112e0*/  HADD2.F32 R51, -RZ, R27.reuse.H0_H0 ;  /* 0x2000001bff337230 */ /* 0x100fe40000004100 */
        /* <DEDUP_REMOVED lines=88> */
.L_x_1656:
[----:B------:R-:W-:Y:S05]  /*11870*/  @!P2 BRA `(.L_x_1657) ;  /* 0x000000040068a947 */ /* 0x000fea0003800000 */
[----:B------:R-:W0:Y:S01]  /*11880*/  LDS.64 R10, [UR4+0x90] ;  /* 0x00009004ff0a7984 */ /* 0x000e220008000a00 */
[----:B------:R-:W-:Y:S02]  /*11890*/  HADD2.F32 R9, -RZ, R32.H0_H0 ;  /* 0x20000020ff097230 */ /* 0x000fe40000004100 */
        /* <DEDUP_REMOVED lines=88> */
.L_x_1657:
        /* <DEDUP_REMOVED lines=91> */
.L_x_1658:
[----:B------:R-:W-:Y:S05]  /*123d0*/  @!P4 BRA `(.L_x_1659) ;  /* 0x000000040068c947 */ /* 0x000fea0003800000 */
[----:B------:R-:W0:Y:S01]  /*123e0*/  LDS.64 R10, [UR4+0x190] ;  /* 0x00019004ff0a7984 */ /* 0x000e220008000a00 */
[----:B------:R-:W-:Y:S02]  /*123f0*/  HADD2.F32 R9, -RZ, R32.H0_H0 ;  /* 0x20000020ff097230 */ /* 0x000fe40000004100 */
[----:B------:R-:W-:Y:S01]  /*12400*/  HADD2.F32 R12, -RZ, R38.H0_H0 ;  /* 0x20000026ff0c7230 */ /* 0x000fe20000004100 */
[----:B------:R-:W1:Y:S01]  /*12410*/  LDS.64 R24, [UR4+0x198] ;  /* 0x00019804ff187984 */ /* 0x000e620008000a00 */
[----:B------:R-:W-:Y:S02]  /*12420*/  HADD2.F32 R53, -RZ, R32.H1_H1 ;  /* 0x30000020ff357230 */ /* 0x000fe40000004100 */
[--C-:B0-----:R-:W-:Y:S02]  /*12430*/  HADD2.F32 R13, -RZ, R10.reuse.H0_H0 ;  /* 0x2000000aff0d7230 */ /* 0x101fe40000004100 */
[----:B------:R-:W-:Y:S02]  /*12440*/  HADD2.F32 R49, -RZ, R10.H1_H1 ;  /* 0x3000000aff317230 */ /* 0x000fe40000004100 */
[----:B------:R-:W-:-:S02]  /*12450*/  HADD2.F32 R51, -RZ, R11.H0_H0 ;  /* 0x2000000bff337230 */ /* 0x000fc40000004100 */
[-C--:B------:R-:W-:Y:S01]  /*12460*/  FFMA.FTZ R32, R9, R13.reuse, RZ ;  /* 0x0000000d09207223 */ /* 0x080fe200000100ff */
[----:B------:R-:W-:Y:S02]  /*12470*/  HADD2.F32 R50, -RZ, R11.H1_H1 ;  /* 0x3000000bff327230 */ /* 0x000fe40000004100 */
[----:B------:R-:W-:Y:S01]  /*12480*/  FFMA.FTZ R12, R12, R13, RZ ;  /* 0x0000000d0c0c7223 */ /* 0x000fe200000100ff */
[--C-:B------:R-:W-:Y:S02]  /*12490*/  HADD2.F32 R10, -RZ, R27.reuse.H0_H0 ;  /* 0x2000001bff0a7230 */ /* 0x100fe40000004100 */
[----:B------:R-:W-:Y:S01]  /*124a0*/  FFMA.FTZ R32, R53, R49, R32 ;  /* 0x0000003135207223 */ /* 0x000fe20000010020 */
[----:B------:R-:W-:Y:S02]  /*124b0*/  HADD2.F32 R11, -RZ, R34.H0_H0 ;  /* 0x20000022ff0b7230 */ /* 0x000fe40000004100 */
[----:B------:R-:W-:Y:S02]  /*124c0*/  HADD2.F32 R27, -RZ, R27.H1_H1 ;  /* 0x3000001bff1b7230 */ /* 0x000fe40000004100 */
[----:B------:R-:W-:Y:S01]  /*124d0*/  FFMA.FTZ R10, R10, R13, RZ ;  /* 0x0000000d0a0a7223 */ /* 0x000fe200000100ff */
[----:B------:R-:W-:-:S02]  /*124e0*/  HADD2.F32 R9, -RZ, R26.H0_H0 ;  /* 0x2000001aff097230 */ /* 0x000fc40000004100 */
[----:B------:R-:W-:Y:S01]  /*124f0*/  FFMA.FTZ R52, R11, R13, RZ ;  /* 0x0000000d0b347223 */ /* 0x000fe200000100ff */
[----:B------:R-:W-:Y:S02]  /*12500*/  HADD2.F32 R13, -RZ, R34.H1_H1 ;  /* 0x30000022ff0d7230 */ /* 0x000fe40000004100 */
[----:B------:R-:W-:Y:S01]  /*12510*/  FFMA.FTZ R10, R27, R49, R10 ;  /* 0x000000311b0a7223 */ /* 0x000fe2000001000a */
        /* <DEDUP_REMOVED lines=9> */
[----:B------:R-:W-:Y:S01]  /*125b0*/  FFMA.FTZ R12, R53, R49, R12 ;  /* 0x00000031350c7223 */ /* 0x000fe2000001000c */
[----:B------:R-:W-:Y:S02]  /*125c0*/  HADD2.F32 R27, -RZ, R40.H0_H0 ;  /* 0x20000028ff1b7230 */ /* 0x000fe40000004100 */
[----:B------:R-:W-:Y:S01]  /*125d0*/  FFMA.FTZ R9, R26, R50, R9 ;  /* 0x000000321a097223 */ /* 0x000fe20000010009 */
[----:B------:R-:W-:-:S02]  /*125e0*/  HADD2.F32 R32, -RZ, R35.H1_H1 ;  /* 0x30000023ff207230 */ /* 0x000fc40000004100 */
[-C--:B------:R-:W-:Y:S01]  /*125f0*/  FFMA.FTZ R11, R10, R50.reuse, R11 ;  /* 0x000000320a0b7223 */ /* 0x080fe2000001000b */
[----:B------:R-:W-:Y:S02]  /*12600*/  HADD2.F32 R40, -RZ, R40.H1_H1 ;  /* 0x30000028ff287230 */ /* 0x000fe40000004100 */
[----:B------:R-:W-:Y:S01]  /*12610*/  FFMA.FTZ R51, R27, R51, R12 ;  /* 0x000000331b337223 */ /* 0x000fe2000001000c */
        /* <DEDUP_REMOVED lines=54> */
.L_x_1659:
[C---:B------:R-:W-:Y:S02]  /*12980*/  LOP3.LUT R9, R16.reuse, 0xf000f, RZ, 0xc0, !PT ;  /* 0x000f000f10097812 */ /* 0x040fe400078ec0ff */
[----:B------:R-:W-:Y:S02]  /*12990*/  LOP3.LUT R10, R16, 0xf000f0, RZ, 0xc0, !PT ;  /* 0x00f000f0100a7812 */ /* 0x000fe400078ec0ff */
[----:B------:R-:W-:Y:S02]  /*129a0*/  SHF.R.U32.HI R16, RZ, 0x8, R16 ;  /* 0x00000008ff107819 */ /* 0x000fe40000011610 */
[C---:B------:R-:W-:Y:S02]  /*129b0*/  LOP3.LUT R12, R17.reuse, 0xf000f, RZ, 0xc0, !PT ;  /* 0x000f000f110c7812 */ /* 0x040fe400078ec0ff */
[----:B------:R-:W-:Y:S02]  /*129c0*/  LOP3.LUT R13, R17, 0xf000f0, RZ, 0xc0, !PT ;  /* 0x00f000f0110d7812 */ /* 0x000fe400078ec0ff */
[----:B------:R-:W-:-:S02]  /*129d0*/  SHF.R.U32.HI R32, RZ, 0x8, R18 ;  /* 0x00000008ff207819 */ /* 0x000fc40000011612 */
[----:B------:R-:W-:Y:S02]  /*129e0*/  SHF.R.U32.HI R17, RZ, 0x8, R17 ;  /* 0x00000008ff117819 */ /* 0x000fe40000011611 */
[C---:B------:R-:W-:Y:S02]  /*129f0*/  LOP3.LUT R24, R18.reuse, 0xf000f, RZ, 0xc0, !PT ;  /* 0x000f000f12187812 */ /* 0x040fe400078ec0ff */
[----:B------:R-:W-:Y:S02]  /*12a00*/  LOP3.LUT R25, R18, 0xf000f0, RZ, 0xc0, !PT ;  /* 0x00f000f012197812 */ /* 0x000fe400078ec0ff */
[----:B------:R-:W-:Y:S02]  /*12a10*/  SHF.R.U32.HI R35, RZ, 0x8, R19 ;  /* 0x00000008ff237819 */ /* 0x000fe40000011613 */
[C---:B------:R-:W-:Y:S02]  /*12a20*/  LOP3.LUT R33, R19.reuse, 0xf000f, RZ, 0xc0, !PT ;  /* 0x000f000f13217812 */ /* 0x040fe400078ec0ff */
        /* <DEDUP_REMOVED lines=9> */
[----:B------:R-:W-:Y:S01]  /*12ac0*/  HADD2 R26, R26, -1032, -1032 ;  /* 0xe408e4081a1a7430 */ /* 0x000fe20000000000 */
[----:B------:R-:W-:Y:S01]  /*12ad0*/  LOP3.LUT R17, R17, 0xf000f0, RZ, 0xc0, !PT ;  /* 0x00f000f011117812 */ /* 0x000fe200078ec0ff */
[----:B------:R-:W-:Y:S01]  /*12ae0*/  HFMA2 R27, R27, R30.H0_H0, -72, -72 ;  /* 0xd480d4801b1b7431 */ /* 0x000fe2000004001e */
[C---:B------:R-:W-:Y:S02]  /*12af0*/  LOP3.LUT R24, R35.reuse, 0xf000f, RZ, 0xc0, !PT ;  /* 0x000f000f23187812 */ /* 0x040fe400078ec0ff */
[----:B------:R-:W-:Y:S02]  /*12b00*/  LOP3.LUT R25, R35, 0xf000f0, RZ, 0xc0, !PT ;  /* 0x00f000f023197812 */ /* 0x000fe400078ec0ff */
[----:B------:R-:W-:-:S02]  /*12b10*/  LOP3.LUT R33, R33, 0x64006400, RZ, 0xfc, !PT ;  /* 0x6400640021217812 */ /* 0x000fc400078efcff */
[----:B------:R-:W-:Y:S02]  /*12b20*/  LOP3.LUT R35, R16, 0x64006400, RZ, 0xfc, !PT ;  /* 0x6400640010237812 */ /* 0x000fe400078efcff */
[----:B------:R-:W-:Y:S01]  /*12b30*/  LOP3.LUT R43, R32, 0x64006400, RZ, 0xfc, !PT ;  /* 0x64006400202b7812 */ /* 0x000fe200078efcff */
[----:B------:R-:W-:Y:S01]  /*12b40*/  HADD2 R32, R33, -1032, -1032 ;  /* 0xe408e40821207430 */ /* 0x000fe20000000000 */
[----:B------:R-:W-:Y:S01]  /*12b50*/  LOP3.LUT R9, R9, 0x64006400, RZ, 0xfc, !PT ;  /* 0x6400640009097812 */ /* 0x000fe200078efcff */
[-C--:B------:R-:W-:Y:S01]  /*12b60*/  HFMA2 R35, R35, R30.reuse.H0_H0, -72, -72 ;  /* 0xd480d48023237431 */ /* 0x080fe2000004001e */
[----:B------:R-:W-:Y:S01]  /*12b70*/  LOP3.LUT R12, R12, 0x64006400, RZ, 0xfc, !PT ;  /* 0x640064000c0c7812 */ /* 0x000fe200078efcff */
[----:B------:R-:W-:Y:S01]  /*12b80*/  HFMA2 R42, R43, R30.H0_H0, -72, -72 ;  /* 0xd480d4802b2a7431 */ /* 0x000fe2000004001e */
[----:B------:R-:W-:Y:S02]  /*12b90*/  LOP3.LUT R13, R13, 0x64006400, RZ, 0xfc, !PT ;  /* 0x640064000d0d7812 */ /* 0x000fe400078efcff */
[----:B------:R-:W-:-:S02]  /*12ba0*/  LOP3.LUT R45, R34, 0x64006400, RZ, 0xfc, !PT ;  /* 0x64006400222d7812 */ /* 0x000fc400078efcff */
[----:B------:R-:W-:Y:S02]  /*12bb0*/  LOP3.LUT R10, R10, 0x64006400, RZ, 0xfc, !PT ;  /* 0x640064000a0a7812 */ /* 0x000fe400078efcff */
[----:B------:R-:W-:Y:S01]  /*12bc0*/  LOP3.LUT R38, R18, 0x64006400, RZ, 0xfc, !PT ;  /* 0x6400640012267812 */ /* 0x000fe200078efcff */
[-C--:B------:R-:W-:Y:S01]  /*12bd0*/  HFMA2 R18, R11, R30.reuse.H0_H0, -72, -72 ;  /* 0xd480d4800b127431 */ /* 0x080fe2000004001e */
[----:B------:R-:W-:Y:S01]  /*12be0*/  LOP3.LUT R17, R17, 0x64006400, RZ, 0xfc, !PT ;  /* 0x6400640011117812 */ /* 0x000fe200078efcff */
[-C--:B------:R-:W-:Y:S01]  /*12bf0*/  HFMA2 R33, R45, R30.reuse.H0_H0, -72, -72 ;  /* 0xd480d4802d217431 */ /* 0x080fe2000004001e */
[----:B------:R-:W-:Y:S01]  /*12c00*/  LOP3.LUT R41, R19, 0x64006400, RZ, 0xfc, !PT ;  /* 0x6400640013297812 */ /* 0x000fe200078efcff */
[----:B------:R-:W-:Y:S01]  /*12c10*/  HADD2 R19, R12, -1032, -1032 ;  /* 0xe408e4080c137430 */ /* 0x000fe20000000000 */
[----:B------:R-:W-:Y:S01]  /*12c20*/  LOP3.LUT R16, R24, 0x64006400, RZ, 0xfc, !PT ;  /* 0x6400640018107812 */ /* 0x000fe200078efcff */
[----:B------:R-:W-:Y:S01]  /*12c30*/  HADD2 R24, R9, -1032, -1032 ;  /* 0xe408e40809187430 */ /* 0x000fe20000000000 */
[----:B------:R-:W-:Y:S01]  /*12c40*/  LOP3.LUT R47, R25, 0x64006400, RZ, 0xfc, !PT ;  /* 0x64006400192f7812 */ /* 0x000fe200078efcff */
[----:B------:R-:W-:-:S02]  /*12c50*/  HFMA2 R25, R13, R30.H0_H0, -72, -72 ;  /* 0xd480d4800d197431 */ /* 0x000fc4000004001e */
[----:B------:R-:W-:Y:S02]  /*12c60*/  HADD2 R34, R10, -1032, -1032 ;  /* 0xe408e4080a227430 */ /* 0x000fe40000000000 */
        /* <DEDUP_REMOVED lines=64> */
[--C-:B------:R-:W-:Y:S02]  /*13070*/  HADD2.F32 R9, -RZ, R35.reuse.H0_H0 ;  /* 0x20000023ff097230 */ /* 0x100fe40000004100 */
        /* <DEDUP_REMOVED lines=31> */
.L_x_1660:
        /* <DEDUP_REMOVED lines=91> */
.L_x_1661:
        /* <DEDUP_REMOVED lines=91> */
.L_x_1662:
        /* <DEDUP_REMOVED lines=17> */
[----:B------:R-:W-:-:S02]  /*13ee0*/  HADD2.F32 R49, -RZ, R32.H1_H1 ;  /* 0x30000020ff317230 */ /* 0x000fc40000004100 */
[----:B------:R-:W-:Y:S01]  /*13ef0*/  FFMA.FTZ R48, R11, R13, RZ ;  /* 0x0000000d0b307223 */ /* 0x000fe200000100ff */
[----:B------:R-:W-:Y:S02]  /*13f00*/  HADD2.F32 R13, -RZ, R26.H1_H1 ;  /* 0x3000001aff0d7230 */ /* 0x000fe40000004100 */
[-C--:B------:R-:W-:Y:S01]  /*13f10*/  FFMA.FTZ R10, R19, R45.reuse, R10 ;  /* 0x0000002d130a7223 */ /* 0x080fe2000001000a */
[----:B------:R-:W-:Y:S02]  /*13f20*/  HADD2.F32 R19, -RZ, R27.H0_H0 ;  /* 0x2000001bff137230 */ /* 0x000fe40000004100 */
[-C--:B------:R-:W-:Y:S01]  /*13f30*/  FFMA.FTZ R12, R49, R45.reuse, R12 ;  /* 0x0000002d310c7223 */ /* 0x080fe2000001000c */
[----:B------:R-:W-:Y:S02]  /*13f40*/  HADD2.F32 R9, -RZ, R18.H0_H0 ;  /* 0x20000012ff097230 */ /* 0x000fe40000004100 */
[----:B------:R-:W-:Y:S01]  /*13f50*/  FFMA.FTZ R48, R13, R45, R48 ;  /* 0x0000002d0d307223 */ /* 0x000fe20000010030 */
[----:B------:R-:W-:-:S02]  /*13f60*/  HADD2.F32 R11, -RZ, R25.H0_H0 ;  /* 0x20000019ff0b7230 */ /* 0x000fc40000004100 */
[--C-:B------:R-:W-:Y:S02]  /*13f70*/  HADD2.F32 R26, -RZ, R33.reuse.H1_H1 ;  /* 0x30000021ff1a7230 */ /* 0x100fe40000004100 */
[-C--:B------:R-:W-:Y:S01]  /*13f80*/  FFMA.FTZ R13, R19, R47.reuse, R48 ;  /* 0x0000002f130d7223 */ /* 0x080fe20000010030 */
[----:B------:R-:W-:Y:S02]  /*13f90*/  HADD2.F32 R19, -RZ, R33.H0_H0 ;  /* 0x20000021ff137230 */ /* 0x000fe40000004100 */
[-C--:B------:R-:W-:Y:S01]  /*13fa0*/  FFMA.FTZ R9, R9, R47.reuse, R24 ;  /* 0x0000002f09097223 */ /* 0x080fe20000010018 */
[-C--:B------:R-:W-:Y:S01]  /*13fb0*/  FFMA.FTZ R11, R11, R47.reuse, R10 ;  /* 0x0000002f0b0b7223 */ /* 0x080fe2000001000a */
[----:B------:R-:W-:Y:S02]  /*13fc0*/  HADD2.F32 R10, -RZ, R25.H1_H1 ;  /* 0x30000019ff0a7230 */ /* 0x000fe40000004100 */
[----:B------:R-:W-:Y:S02]  /*13fd0*/  HADD2.F32 R24, -RZ, R27.H1_H1 ;  /* 0x3000001bff187230 */ /* 0x000fe40000004100 */
[----:B------:R-:W-:Y:S01]  /*13fe0*/  FFMA.FTZ R47, R19, R47, R12 ;  /* 0x0000002f132f7223 */ /* 0x000fe2000001000c */
[----:B------:R-:W-:-:S02]  /*13ff0*/  HADD2.F32 R18, -RZ, R18.H1_H1 ;  /* 0x30000012ff127230 */ /* 0x000fc40000004100 */
[-C--:B------:R-:W-:Y:S01]  /*14000*/  FFMA.FTZ R11, R10, R46.reuse, R11 ;  /* 0x0000002e0a0b7223 */ /* 0x080fe2000001000b */
[----:B-1----:R-:W-:Y:S02]  /*14010*/  HADD2.F32 R10, -RZ, R16.H0_H0 ;  /* 0x20000010ff0a7230 */ /* 0x002fe40000004100 */
[-C--:B------:R-:W-:Y:S01]  /*14020*/  FFMA.FTZ R13, R24, R46.reuse, R13 ;  /* 0x0000002e180d7223 */ /* 0x080fe2000001000d */
[-C--:B------:R-:W-:Y:S01]  /*14030*/  FFMA.FTZ R47, R26, R46.reuse, R47 ;  /* 0x0000002e1a2f7223 */ /* 0x080fe2000001002f */
[----:B------:R-:W-:Y:S02]  /*14040*/  HADD2.F32 R24, -RZ, R38.H0_H0 ;  /* 0x20000026ff187230 */ /* 0x000fe40000004100 */
[----:B------:R-:W-:Y:S01]  /*14050*/  FFMA.FTZ R9, R18, R46, R9 ;  /* 0x0000002e12097223 */ /* 0x000fe20000010009 */
[----:B------:R-:W-:Y:S02]  /*14060*/  HADD2.F32 R26, -RZ, R41.H0_H0 ;  /* 0x20000029ff1a7230 */ /* 0x000fe40000004100 */
[----:B------:R-:W-:-:S02]  /*14070*/  HADD2.F32 R18, -RZ, R34.H0_H0 ;  /* 0x20000022ff127230 */ /* 0x000fc40000004100 */
[-C--:B------:R-:W-:Y:S01]  /*14080*/  FFMA.FTZ R11, R24, R10.reuse, R11 ;  /* 0x0000000a180b7223 */ /* 0x080fe2000001000b */
[----:B------:R-:W-:Y:S02]  /*14090*/  HADD2.F32 R32, -RZ, R43.H0_H0 ;  /* 0x2000002bff207230 */ /* 0x000fe40000004100 */
[-C--:B------:R-:W-:Y:S01]  /*140a0*/  FFMA.FTZ R13, R26, R10.reuse, R13 ;  /* 0x0000000a1a0d7223 */ /* 0x080fe2000001000d */
[----:B------:R-:W-:Y:S02]  /*140b0*/  HADD2.F32 R16, -RZ, R16.H1_H1 ;  /* 0x30000010ff107230 */ /* 0x000fe40000004100 */
[-C--:B------:R-:W-:Y:S01]  /*140c0*/  FFMA.FTZ R9, R18, R10.reuse, R9 ;  /* 0x0000000a12097223 */ /* 0x080fe20000010009 */
[----:B------:R-:W-:Y:S02]  /*140d0*/  HADD2.F32 R38, -RZ, R38.H1_H1 ;  /* 0x30000026ff267230 */ /* 0x000fe40000004100 */
[----:B------:R-:W-:Y:S01]  /*140e0*/  FFMA.FTZ R47, R32, R10, R47 ;  /* 0x0000000a202f7223 */ /* 0x000fe2000001002f */
[----:B------:R-:W-:-:S02]  /*140f0*/  HADD2.F32 R34, -RZ, R34.H1_H1 ;  /* 0x30000022ff227230 */ /* 0x000fc40000004100 */
[----:B------:R-:W-:Y:S02]  /*14100*/  HADD2.F32 R24, -RZ, R41.H1_H1 ;  /* 0x30000029ff187230 */ /* 0x000fe40000004100 */
        /* <DEDUP_REMOVED lines=13> */
[----:B------:R-:W-:Y:S02]  /*141e0*/  HADD2.F32 R9, -RZ, R40.H1_H1 ;  /* 0x30000028ff097230 */ /* 0x000fe40000004100 */
[----:B------:R-:W-:Y:S01]  /*141f0*/  FFMA.FTZ R18, R18, R12, R13 ;  /* 0x0000000c12127223 */ /* 0x000fe2000001000d */
[----:B------:R-:W-:-:S02]  /*14200*/  HADD2.F32 R11, -RZ, R42.H1_H1 ;  /* 0x3000002aff0b7230 */ /* 0x000fc40000004100 */
[----:B------:R-:W-:Y:S01]  /*14210*/  FFMA.FTZ R12, R24, R12, R47 ;  /* 0x0000000c180c7223 */ /* 0x000fe2000001002f */
[----:B------:R-:W-:Y:S02]  /*14220*/  HADD2.F32 R35, -RZ, R35.H1_H1 ;  /* 0x30000023ff237230 */ /* 0x000fe40000004100 */
[-C--:B------:R-:W-:Y:S01]  /*14230*/  FFMA.FTZ R16, R9, R17.reuse, R16 ;  /* 0x0000001109107223 */ /* 0x080fe20000010010 */
        /* <DEDUP_REMOVED lines=20> */
.L_x_1663:
[C---:B------:R-:W-:Y:S02]  /*14380*/  LOP3.LUT R9, R20.reuse, 0xf000f, RZ, 0xc0, !PT ;  /* 0x000f000f14097812 */ /* 0x040fe400078ec0ff */
[----:B------:R-:W-:Y:S02]  /*14390*/  LOP3.LUT R10, R20, 0xf000f0, RZ, 0xc0, !PT ;  /* 0x00f000f0140a7812 */ /* 0x000fe400078ec0ff */
[----:B------:R-:W-:Y:S02]  /*143a0*/  SHF.R.U32.HI R12, RZ, 0x8, R20 ;  /* 0x00000008ff0c7819 */ /* 0x000fe40000011614 */
[----:B------:R-:W-:Y:S02]  /*143b0*/  LOP3.LUT R20, R23, 0xf000f0, RZ, 0xc0, !PT ;  /* 0x00f000f017147812 */ /* 0x000fe400078ec0ff */
[----:B------:R-:W-:Y:S02]  /*143c0*/  LOP3.LUT R18, R22, 0xf000f0, RZ, 0xc0, !PT ;  /* 0x00f000f016127812 */ /* 0x000fe400078ec0ff */
[----:B------:R-:W-:-:S02]  /*143d0*/  SHF.R.U32.HI R27, RZ, 0x8, R22 ;  /* 0x00000008ff1b7819 */ /* 0x000fc40000011616 */
[----:B------:R-:W-:Y:S02]  /*143e0*/  SHF.R.U32.HI R17, RZ, 0x8, R21 ;  /* 0x00000008ff117819 */ /* 0x000fe40000011615 */
[----:B------:R-:W-:Y:S02]  /*143f0*/  SHF.R.U32.HI R34, RZ, 0x8, R23 ;  /* 0x00000008ff227819 */ /* 0x000fe40000011617 */
[C---:B------:R-:W-:Y:S02]  /*14400*/  LOP3.LUT R16, R21.reuse, 0xf000f, RZ, 0xc0, !PT ;  /* 0x000f000f15107812 */ /* 0x040fe400078ec0ff */
        /* <DEDUP_REMOVED lines=38> */
[----:B------:R-:W-:Y:S01]  /*14670*/  LOP3.LUT R38, R34, 0x64006400, RZ, 0xfc, !PT ;  /* 0x6400640022267812 */ /* 0x000fe200078efcff */
[----:B------:R-:W-:-:S02]  /*14680*/  HADD2 R33, R12, -1032, -1032 ;  /* 0xe408e4080c217430 */ /* 0x000fc40000000000 */
[----:B------:R-:W-:Y:S02]  /*14690*/  HADD2 R34, R17, -1032, -1032 ;  /* 0xe408e40811227430 */ /* 0x000fe40000000000 */
[----:B------:R-:W-:Y:S02]  /*146a0*/  HADD2 R35, R35, -1032, -1032 ;  /* 0xe408e40823237430 */ /* 0x000fe40000000000 */
[----:B------:R-:W-:Y:S01]  /*146b0*/  HADD2 R38, R38, -1032, -1032 ;  /* 0xe408e40826267430 */ /* 0x000fe20000000000 */
[----:B------:R-:W-:Y:S06]  /*146c0*/  @!P1 BRA `(.L_x_1664) ;  /* 0x0000000400689947 */ /* 0x000fec0003800000 */
[----:B------:R-:W0:Y:S01]  /*146d0*/  LDS.64 R12, [UR4+0x30] ;  /* 0x00003004ff0c7984 */ /* 0x000e220008000a00 */
        /* <DEDUP_REMOVED lines=89> */
.L_x_1664:
[----:B------:R-:W-:Y:S05]  /*14c70*/  @!P2 BRA `(.L_x_1665) ;  /* 0x000000040068a947 */ /* 0x000fea0003800000 */
[----:B------:R-:W0:Y:S01]  /*14c80*/  LDS.64 R10, [UR4+0xb0] ;  /* 0x0000b004ff0a7984 */ /* 0x000e220008000a00 */
[--C-:B------:R-:W-:Y:S02]  /*14c90*/  HADD2.F32 R9, -RZ, R27.reuse.H0_H0 ;  /* 0x2000001bff097230 */ /* 0x100fe40000004100 */
[----:B------:R-:W-:Y:S01]  /*14ca0*/  HADD2.F32 R44, -RZ, R27.H1_H1 ;  /* 0x3000001bff2c7230 */ /* 0x000fe20000004100 */
[----:B------:R-:W1:Y:S01]  /*14cb0*/  LDS.64 R16, [UR4+0xb8] ;  /* 0x0000b804ff107984 */ /* 0x000e620008000a00 */
[----:B------:R-:W-:Y:S02]  /*14cc0*/  HADD2.F32 R46, -RZ, R25.H1_H1 ;  /* 0x30000019ff2e7230 */ /* 0x000fe40000004100 */
[--C-:B------:R-:W-:Y:S02]  /*14cd0*/  HADD2.F32 R12, -RZ, R32.reuse.H0_H0 ;  /* 0x20000020ff0c7230 */ /* 0x100fe40000004100 */
[----:B------:R-:W-:Y:S02]  /*14ce0*/  HADD2.F32 R48, -RZ, R32.H1_H1 ;  /* 0x30000020ff307230 */ /* 0x000fe40000004100 */
[----:B------:R-:W-:-:S02]  /*14cf0*/  HADD2.F32 R45, -RZ, R21.H1_H1 ;  /* 0x30000015ff2d7230 */ /* 0x000fc40000004100 */
        /* <DEDUP_REMOVED lines=9> */
[----:B------:R-:W-:Y:S02]  /*14d90*/  HADD2.F32 R44, -RZ, R26.H1_H1 ;  /* 0x3000001aff2c7230 */ /* 0x000fe40000004100 */
        /* <DEDUP_REMOVED lines=27> */
[----:B------:R-:W-:Y:S02]  /*14f50*/  HADD2.F32 R46, -RZ, R33.H1_H1 ;  /* 0x30000021ff2e7230 */ /* 0x000fe40000004100 */
        /* <DEDUP_REMOVED lines=44> */
.L_x_1665:
        /* <DEDUP_REMOVED lines=91> */
.L_x_1666:
[----:B------:R-:W-:Y:S02]  /*157d0*/  @!P0 IADD3 R89, PT, PT, R39, R90, RZ ;  /* 0x0000005a27598210 */ /* 0x000fe40007ffe0ff */
[----:B------:R-:W-:Y:S02]  /*157e0*/  MOV R104, R14 ;  /* 0x0000000e00687202 */ /* 0x000fe40000000f00 */
[----:B------:R-:W-:Y:S01]  /*157f0*/  MOV R105, R15 ;  /* 0x0000000f00697202 */ /* 0x000fe20000000f00 */
[----:B------:R-:W-:Y:S06]  /*15800*/  @!P4 BRA `(.L_x_1667) ;  /* 0x000000040068c947 */ /* 0x000fec0003800000 */
[----:B------:R-:W0:Y:S01]  /*15810*/  LDS.64 R10, [UR4+0x1b0] ;  /* 0x0001b004ff0a7984 */ /* 0x000e220008000a00 */
[--C-:B------:R-:W-:Y:S02]  /*15820*/  HADD2.F32 R9, -RZ, R27.reuse.H0_H0 ;  /* 0x2000001bff097230 */ /* 0x100fe40000004100 */
[----:B------:R-:W-:Y:S01]  /*15830*/  HADD2.F32 R42, -RZ, R27.H1_H1 ;  /* 0x3000001bff2a7230 */ /* 0x000fe20000004100 */
[----:B------:R-:W1:Y:S01]  /*15840*/  LDS.64 R14, [UR4+0x1b8] ;  /* 0x0001b804ff0e7984 */ /* 0x000e620008000a00 */
[----:B------:R-:W-:Y:S02]  /*15850*/  HADD2.F32 R12, -RZ, R32.H0_H0 ;  /* 0x20000020ff0c7230 */ /* 0x000fe40000004100 */
[----:B------:R-:W-:Y:S02]  /*15860*/  HADD2.F32 R44, -RZ, R25.H1_H1 ;  /* 0x30000019ff2c7230 */ /* 0x000fe40000004100 */
[----:B0-----:R-:W-:Y:S02]  /*15870*/  HADD2.F32 R13, -RZ, R10.H0_H0 ;  /* 0x2000000aff0d7230 */ /* 0x001fe40000004100 */
[----:B------:R-:W-:-:S02]  /*15880*/  HADD2.F32 R40, -RZ, R11.H0_H0 ;  /* 0x2000000bff287230 */ /* 0x000fc40000004100 */
[----:B------:R-:W-:Y:S02]  /*15890*/  HADD2.F32 R17, -RZ, R11.H1_H1 ;  /* 0x3000000bff117230 */ /* 0x000fe40000004100 */
[-C--:B------:R-:W-:Y:S01]  /*158a0*/  FFMA.FTZ R9, R9, R13.reuse, RZ ;  /* 0x0000000d09097223 */ /* 0x080fe200000100ff */
[----:B------:R-:W-:Y:S02]  /*158b0*/  HADD2.F32 R11, -RZ, R26.H0_H0 ;  /* 0x2000001aff0b7230 */ /* 0x000fe40000004100 */
[----:B------:R-:W-:Y:S02]  /*158c0*/  HADD2.F32 R16, -RZ, R10.H1_H1 ;  /* 0x3000000aff107230 */ /* 0x000fe40000004100 */
[----:B------:R-:W-:Y:S02]  /*158d0*/  HADD2.F32 R10, -RZ, R25.H0_H0 ;  /* 0x20000019ff0a7230 */ /* 0x000fe40000004100 */
[----:B------:R-:W-:Y:S01]  /*158e0*/  FFMA.FTZ R11, R11, R13, RZ ;  /* 0x0000000d0b0b7223 */ /* 0x000fe200000100ff */
[----:B------:R-:W-:-:S02]  /*158f0*/  HADD2.F32 R26, -RZ, R26.H1_H1 ;  /* 0x3000001aff1a7230 */ /* 0x000fc40000004100 */
[-C--:B------:R-:W-:Y:S01]  /*15900*/  FFMA.FTZ R9, R42, R16.reuse, R9 ;  /* 0x000000102a097223 */ /* 0x080fe20000010009 */
[----:B------:R-:W-:Y:S02]  /*15910*/  HADD2.F32 R42, -RZ, R32.H1_H1 ;  /* 0x30000020ff2a7230 */ /* 0x000fe40000004100 */
[-C--:B------:R-:W-:Y:S01]  /*15920*/  FFMA.FTZ R25, R10, R13.reuse, RZ ;  /* 0x0000000d0a197223 */ /* 0x080fe200000100ff */
[----:B------:R-:W-:Y:S02]  /*15930*/  HADD2.F32 R10, -RZ, R18.H0_H0 ;  /* 0x20000012ff0a7230 */ /* 0x000fe40000004100 */
[-C--:B------:R-:W-:Y:S01]  /*15940*/  FFMA.FTZ R11, R26, R16.reuse, R11 ;  /* 0x000000101a0b7223 */ /* 0x080fe2000001000b */
[----:B------:R-:W-:Y:S02]  /*15950*/  HADD2.F32 R32, -RZ, R20.H0_H0 ;  /* 0x20000014ff207230 */ /* 0x000fe40000004100 */
[----:B------:R-:W-:Y:S01]  /*15960*/  FFMA.FTZ R13, R12, R13, RZ ;  /* 0x0000000d0c0d7223 */ /* 0x000fe200000100ff */
[----:B------:R-:W-:Y:S01]  /*15970*/  FFMA.FTZ R25, R44, R16, R25 ;  /* 0x000000102c197223 */ /* 0x000fe20000010019 */
[----:B------:R-:W-:Y:S01]  /*15980*/  FFMA.FTZ R10, R10, R40, R9 ;  /* 0x000000280a0a7223 */ /* 0x000fe20000010009 */
[----:B------:R-:W-:-:S02]  /*15990*/  HADD2.F32 R12, -RZ, R19.H0_H0 ;  /* 0x20000013ff0c7230 */ /* 0x000fc40000004100 */
[----:B------:R-:W-:Y:S01]  /*159a0*/  FFMA.FTZ R26, R32, R40, R11 ;  /* 0x00000028201a7223 */ /* 0x000fe2000001000b */
[----:B------:R-:W-:Y:S01]  /*159b0*/  FFMA.FTZ R13, R42, R16, R13 ;  /* 0x000000102a0d7223 */ /* 0x000fe2000001000d */
[----:B------:R-:W-:Y:S02]  /*159c0*/  HADD2.F32 R9, -RZ, R18.H1_H1 ;  /* 0x30000012ff097230 */ /* 0x000fe40000004100 */
        /* <DEDUP_REMOVED lines=13> */
[----:B------:R-:W-:Y:S02]  /*15aa0*/  HADD2.F32 R14, -RZ, R14.H1_H1 ;  /* 0x3000000eff0e7230 */ /* 0x000fe40000004100 */
[-C--:B------:R-:W-:Y:S01]  /*15ab0*/  FFMA.FTZ R11, R11, R9.reuse, R10 ;  /* 0x000000090b0b7223 */ /* 0x080fe2000001000a */
[----:B------:R-:W-:Y:S02]  /*15ac0*/  HADD2.F32 R18, -RZ, R33.H1_H1 ;  /* 0x30000021ff127230 */ /* 0x000fe40000004100 */
[----:B------:R-:W-:Y:S01]  /*15ad0*/  FFMA.FTZ R13, R13, R9, R16 ;  /* 0x000000090d0d7223 */ /* 0x000fe20000010010 */
[----:B------:R-:W-:Y:S02]  /*15ae0*/  HADD2.F32 R17, -RZ, R35.H0_H0 ;  /* 0x20000023ff117230 */ /* 0x000fe40000004100 */
        /* <DEDUP_REMOVED lines=8> */
[----:B------:R-:W-:Y:S02]  /*15b70*/  HADD2.F32 R12, -RZ, R15.H0_H0 ;  /* 0x2000000fff0c7230 */ /* 0x000fe40000004100 */
[----:B------:R-:W-:Y:S01]  /*15b80*/  FFMA.FTZ R17, R18, R14, R17 ;  /* 0x0000000e12117223 */ /* 0x000fe20000010011 */
[----:B------:R-:W-:-:S02]  /*15b90*/  HADD2.F32 R16, -RZ, R23.H0_H0 ;  /* 0x20000017ff107230 */ /* 0x000fc40000004100 */
[----:B------:R-:W-:Y:S01]  /*15ba0*/  FFMA.FTZ R9, R38, R14, R9 ;  /* 0x0000000e26097223 */ /* 0x000fe20000010009 */
[----:B------:R-:W-:Y:S02]  /*15bb0*/  HADD2.F32 R10, -RZ, R22.H0_H0 ;  /* 0x20000016ff0a7230 */ /* 0x000fe40000004100 */
[----:B------:R-:W-:Y:S02]  /*15bc0*/  HADD2.F32 R15, -RZ, R15.H1_H1 ;  /* 0x3000000fff0f7230 */ /* 0x000fe40000004100 */
[-C--:B------:R-:W-:Y:S01]  /*15bd0*/  FFMA.FTZ R14, R16, R12.reuse, R13 ;  /* 0x0000000c100e7223 */ /* 0x080fe2000001000d */
[----:B------:R-:W-:Y:S02]  /*15be0*/  HADD2.F32 R16, -RZ, R24.H0_H0 ;  /* 0x20000018ff107230 */ /* 0x000fe40000004100 */
[----:B------:R-:W-:Y:S01]  /*15bf0*/  FFMA.FTZ R10, R10, R12, R11 ;  /* 0x0000000c0a0a7223 */ /* 0x000fe2000001000b */
[----:B------:R-:W-:Y:S02]  /*15c00*/  HADD2.F32 R18, -RZ, R30.H0_H0 ;  /* 0x2000001eff127230 */ /* 0x000fe40000004100 */
        /* <DEDUP_REMOVED lines=26> */
.L_x_1667:
        /* <DEDUP_REMOVED lines=8> */
.L_x_1651:
[----:B------:R-:W1:Y:S02]  /*15e30*/  LDCU UR5, c[0x0][0x3d8] ;  /* 0x00007b00ff0577ac */ /* 0x000e640008000800 */
[----:B-1----:R-:W-:-:S04]  /*15e40*/  VIMNMX R99, PT, PT, R95, UR5, PT ;  /* 0x000000055f637c48 */ /* 0x002fc8000bfe0100 */
[----:B------:R-:W-:-:S13]  /*15e50*/  ISETP.GT.AND P0, PT, R99, R90, PT ;  /* 0x0000005a6300720c */ /* 0x000fda0003f04270 */
[----:B------:R-:W-:Y:S05]  /*15e60*/  @!P0 BRA `(.L_x_1669) ;  /* 0x0000002000ec8947 */ /* 0x000fea0003800000 */
[----:B0-----:R-:W0:Y:S02]  /*15e70*/  LDC.64 R10, c[0x0][0x3b8] ;  /* 0x0000ee00ff0a7b82 */ /* 0x001e240000000a00 */
[----:B0-----:R-:W-:-:S03]  /*15e80*/  IMAD.WIDE.U32 R10, R90, 0x4, R10 ;  /* 0x000000045a0a7825 */ /* 0x001fc600078e000a */
[----:B------:R-:W-:-:S04]  /*15e90*/  IADD3 R98, P0, PT, R10, 0x2, RZ ;  /* 0x000000020a627810 */ /* 0x000fc80007f1e0ff */
[----:B------:R-:W-:-:S09]  /*15ea0*/  IADD3.X R97, PT, PT, RZ, R11, RZ, P0, !PT ;  /* 0x0000000bff617210 */ /* 0x000fd200007fe4ff */
.L_x_1674:
        /* <DEDUP_REMOVED lines=8> */
[----:B------:R-:W4:Y:S04]  /*15f30*/  @!P0 LDG.E.U16.CONSTANT R9, desc[UR8][R26.64] ;  /* 0x000000081a098981 */ /* 0x000f28000c1e9500 */
[----:B------:R0:W5:Y:S01]  /*15f40*/  LDG.E.128.CONSTANT R16, desc[UR8][R10.64] ;  /* 0x000000080a107981 */ /* 0x000162000c1e9d00 */
[----:B------:R-:W-:-:S05]  /*15f50*/  IMAD.WIDE R102, R87, 0x4, R10 ;  /* 0x0000000457667825 */ /* 0x000fca00078e020a */
[----:B------:R-:W5:Y:S01]  /*15f60*/  LDG.E.128.CONSTANT R20, desc[UR8][R102.64] ;  /* 0x0000000866147981 */ /* 0x000f62000c1e9d00 */
[----:B------:R-:W-:Y:S01]  /*15f70*/  HFMA2 R24, -RZ, RZ, 0, 0.125 ;  /* 0x00003000ff187431 */ /* 0x000fe200000001ff */
[----:B------:R-:W-:Y:S02]  /*15f80*/  MOV R40, 0x2400 ;  /* 0x0000240000287802 */ /* 0x000fe40000000f00 */
[----:B------:R-:W-:Y:S02]  /*15f90*/  ISETP.NE.AND P1, PT, R94, RZ, PT ;  /* 0x000000ff5e00720c */ /* 0x000fe40003f25270 */
[----:B------:R-:W-:Y:S02]  /*15fa0*/  ISETP.NE.AND P2, PT, R93, RZ, PT ;  /* 0x000000ff5d00720c */ /* 0x000fe40003f45270 */
[----:B------:R-:W-:Y:S02]  /*15fb0*/  ISETP.NE.AND P3, PT, R92, RZ, PT ;  /* 0x000000ff5c00720c */ /* 0x000fe40003f65270 */
[----:B------:R-:W-:-:S02]  /*15fc0*/  ISETP.NE.AND P4, PT, R91, RZ, PT ;  /* 0x000000ff5b00720c */ /* 0x000fc40003f85270 */
[----:B------:R-:W-:Y:S02]  /*15fd0*/  @!P0 IADD3 R100, PT, PT, R88, 0x1, RZ ;  /* 0x0000000158648810 */ /* 0x000fe40007ffe0ff */
[----:B--2---:R-:W-:Y:S02]  /*15fe0*/  LOP3.LUT R52, R12, 0x70007, RZ, 0xc0, !PT ;  /* 0x000700070c347812 */ /* 0x004fe400078ec0ff */
[----:B------:R-:W-:Y:S02]  /*15ff0*/  SHF.R.U32.HI R46, RZ, 0x6, R12 ;  /* 0x00000006ff2e7819 */ /* 0x000fe4000001160c */
[C---:B------:R-:W-:Y:S02]  /*16000*/  LOP3.LUT R53, R13.reuse, 0x70007, RZ, 0xc0, !PT ;  /* 0x000700070d357812 */ /* 0x040fe400078ec0ff */
[----:B------:R-:W-:Y:S02]  /*16010*/  LOP3.LUT R25, R13, 0x380038, RZ, 0xc0, !PT ;  /* 0x003800380d197812 */ /* 0x000fe400078ec0ff */
[----:B------:R-:W-:-:S02]  /*16020*/  SHF.R.U32.HI R47, RZ, 0x6, R13 ;  /* 0x00000006ff2f7819 */ /* 0x000fc4000001160d */
[----:B0-----:R-:W-:Y:S02]  /*16030*/  SHF.R.U32.HI R10, RZ, 0xf, R13 ;  /* 0x0000000fff0a7819 */ /* 0x001fe4000001160d */
[----:B---3--:R-:W-:-:S04]  /*16040*/  @!P0 PRMT R85, R29, 0x7610, R85 ;  /* 0x000076101d558816 */ /* 0x008fc80000000055 */
[----:B------:R-:W-:Y:S02]  /*16050*/  @!P0 PRMT R85, R85, 0x7610, R29 ;  /* 0x0000761055558816 */ /* 0x000fe4000000001d */
[----:B----4-:R-:W-:Y:S02]  /*16060*/  @!P0 IADD3 R89, PT, PT, R9, R90, RZ ;  /* 0x0000005a09598210 */ /* 0x010fe40007ffe0ff */
[----:B------:R-:W-:Y:S02]  /*16070*/  LOP3.LUT R9, R12, 0x380038, RZ, 0xc0, !PT ;  /* 0x003800380c097812 */ /* 0x000fe400078ec0ff */
[----:B------:R-:W-:Y:S02]  /*16080*/  SHF.R.U32.HI R12, RZ, 0xf, R12 ;  /* 0x0000000fff0c7819 */ /* 0x000fe4000001160c */
[----:B------:R-:W-:Y:S02]  /*16090*/  SHF.R.U32.HI R29, RZ, 0xf, R15 ;  /* 0x0000000fff1d7819 */ /* 0x000fe4000001160f */
[----:B------:R-:W-:-:S02]  /*160a0*/  @!P0 PRMT R86, R28, 0x7610, R86 ;  /* 0x000076101c568816 */ /* 0x000fc40000000056 */
[C---:B-----5:R-:W-:Y:S02]  /*160b0*/  LOP3.LUT R39, R16.reuse, 0x70007, RZ, 0xc0, !PT ;  /* 0x0007000710277812 */ /* 0x060fe400078ec0ff */
[----:B------:R-:W-:Y:S02]  /*160c0*/  LOP3.LUT R11, R16, 0x380038, RZ, 0xc0, !PT ;  /* 0x00380038100b7812 */ /* 0x000fe400078ec0ff */
[--C-:B------:R-:W-:Y:S02]  /*160d0*/  SHF.R.U32.HI R30, RZ, 0x6, R16.reuse ;  /* 0x00000006ff1e7819 */ /* 0x100fe40000011610 */
[----:B------:R-:W-:Y:S02]  /*160e0*/  SHF.R.U32.HI R13, RZ, 0xe, R16 ;  /* 0x0000000eff0d7819 */ /* 0x000fe40000011610 */
[----:B------:R-:W-:Y:S02]  /*160f0*/  SHF.R.U32.HI R16, RZ, 0xe, R19 ;  /* 0x0000000eff107819 */ /* 0x000fe40000011613 */
[----:B------:R-:W-:-:S02]  /*16100*/  LOP3.LUT R12, R12, 0x10001, RZ, 0xc0, !PT ;  /* 0x000100010c0c7812 */ /* 0x000fc400078ec0ff */
[----:B------:R-:W-:Y:S02]  /*16110*/  LOP3.LUT R29, R29, 0x10001, RZ, 0xc0, !PT ;  /* 0x000100011d1d7812 */ /* 0x000fe400078ec0ff */
[----:B------:R-:W-:Y:S02]  /*16120*/  @!P0 PRMT R86, R86, 0x7610, R28 ;  /* 0x0000761056568816 */ /* 0x000fe4000000001c */
[C---:B------:R-:W-:Y:S02]  /*16130*/  LOP3.LUT R54, R14.reuse, 0x70007, RZ, 0xc0, !PT ;  /* 0x000700070e367812 */ /* 0x040fe400078ec0ff */
[----:B------:R-:W-:Y:S02]  /*16140*/  LOP3.LUT R26, R14, 0x380038, RZ, 0xc0, !PT ;  /* 0x003800380e1a7812 */ /* 0x000fe400078ec0ff */
[--C-:B------:R-:W-:Y:S02]  /*16150*/  SHF.R.U32.HI R51, RZ, 0x6, R14.reuse ;  /* 0x00000006ff337819 */ /* 0x100fe4000001160e */
[----:B------:R-:W-:-:S02]  /*16160*/  SHF.R.U32.HI R27, RZ, 0xf, R14 ;  /* 0x0000000fff1b7819 */ /* 0x000fc4000001160e */
[C---:B------:R-:W-:Y:S02]  /*16170*/  LOP3.LUT R66, R15.reuse, 0x70007, RZ, 0xc0, !PT ;  /* 0x000700070f427812 */ /* 0x040fe400078ec0ff */
[----:B------:R-:W-:Y:S02]  /*16180*/  LOP3.LUT R57, R15, 0x380038, RZ, 0xc0, !PT ;  /* 0x003800380f397812 */ /* 0x000fe400078ec0ff */
[----:B------:R-:W-:Y:S02]  /*16190*/  SHF.R.U32.HI R55, RZ, 0x6, R15 ;  /* 0x00000006ff377819 */ /* 0x000fe4000001160f */
[C---:B------:R-:W-:Y:S02]  /*161a0*/  LOP3.LUT R38, R17.reuse, 0x70007, RZ, 0xc0, !PT ;  /* 0x0007000711267812 */ /* 0x040fe400078ec0ff */
[----:B------:R-:W-:Y:S02]  /*161b0*/  LOP3.LUT R15, R17, 0x380038, RZ, 0xc0, !PT ;  /* 0x00380038110f7812 */ /* 0x000fe400078ec0ff */
[----:B------:R-:W-:-:S02]  /*161c0*/  SHF.R.U32.HI R28, RZ, 0x6, R17 ;  /* 0x00000006ff1c7819 */ /* 0x000fc40000011611 */
[----:B------:R-:W-:Y:S02]  /*161d0*/  LOP3.LUT R14, R10, 0x10001, RZ, 0xc0, !PT ;  /* 0x000100010a0e7812 */ /* 0x000fe400078ec0ff */
[----:B------:R-:W-:Y:S02]  /*161e0*/  SHF.R.U32.HI R17, RZ, 0xe, R17 ;  /* 0x0000000eff117819 */ /* 0x000fe40000011611 */
[----:B------:R-:W-:Y:S02]  /*161f0*/  LOP3.LUT R10, R12, 0x20002, R13, 0xf8, !PT ;  /* 0x000200020c0a7812 */ /* 0x000fe400078ef80d */
[----:B------:R-:W-:Y:S02]  /*16200*/  LOP3.LUT R16, R29, 0x20002, R16, 0xf8, !PT ;  /* 0x000200021d107812 */ /* 0x000fe400078ef810 */
[----:B------:R-:W-:Y:S02]  /*16210*/  SHF.R.U32.HI R31, RZ, 0xd, R20 ;  /* 0x0000000dff1f7819 */ /* 0x000fe40000011614 */
[----:B------:R-:W-:-:S02]  /*16220*/  SHF.R.U32.HI R33, RZ, 0xd, R23 ;  /* 0x0000000dff217819 */ /* 0x000fc40000011617 */
[C---:B------:R-:W-:Y:S02]  /*16230*/  LOP3.LUT R48, R19.reuse, 0x70007, RZ, 0xc0, !PT ;  /* 0x0007000713307812 */ /* 0x040fe400078ec0ff */
[----:B------:R-:W-:Y:S02]  /*16240*/  LOP3.LUT R58, R19, 0x380038, RZ, 0xc0, !PT ;  /* 0x00380038133a7812 */ /* 0x000fe400078ec0ff */
[----:B------:R-:W-:Y:S02]  /*16250*/  SHF.R.U32.HI R43, RZ, 0x6, R19 ;  /* 0x00000006ff2b7819 */ /* 0x000fe40000011613 */
[----:B------:R-:W-:Y:S02]  /*16260*/  LOP3.LUT R17, R14, 0x20002, R17, 0xf8, !PT ;  /* 0x000200020e117812 */ /* 0x000fe400078ef811 */
[----:B------:R-:W-:Y:S02]  /*16270*/  SHF.R.U32.HI R32, RZ, 0xd, R21 ;  /* 0x0000000dff207819 */ /* 0x000fe40000011615 */
[----:B------:R-:W-:-:S02]  /*16280*/  LOP3.LUT R31, R10, 0x40004, R31, 0xf8, !PT ;  /* 0x000400040a1f7812 */ /* 0x000fc400078ef81f */
[----:B------:R-:W-:Y:S02]  /*16290*/  LOP3.LUT R33, R16, 0x40004, R33, 0xf8, !PT ;  /* 0x0004000410217812 */ /* 0x000fe400078ef821 */
[----:B------:R-:W-:Y:S02]  /*162a0*/  LOP3.LUT R13, R47, 0x380038, RZ, 0xc0, !PT ;  /* 0x003800382f0d7812 */ /* 0x000fe400078ec0ff */
[----:B------:R-:W-:Y:S02]  /*162b0*/  LOP3.LUT R19, R55, 0x380038, RZ, 0xc0, !PT ;  /* 0x0038003837137812 */ /* 0x000fe400078ec0ff */
[C---:B------:R-:W-:Y:S02]  /*162c0*/  LOP3.LUT R42, R18.reuse, 0x70007, RZ, 0xc0, !PT ;  /* 0x00070007122a7812 */ /* 0x040fe400078ec0ff */
[----:B------:R-:W-:Y:S02]  /*162d0*/  LOP3.LUT R56, R18, 0x380038, RZ, 0xc0, !PT ;  /* 0x0038003812387812 */ /* 0x000fe400078ec0ff */
[----:B------:R-:W-:-:S02]  /*162e0*/  SHF.R.U32.HI R36, RZ, 0x6, R18 ;  /* 0x00000006ff247819 */ /* 0x000fc40000011612 */
[----:B------:R-:W-:Y:S02]  /*162f0*/  LOP3.LUT R10, R46, 0x380038, RZ, 0xc0, !PT ;  /* 0x003800382e0a7812 */ /* 0x000fe400078ec0ff */
[----:B------:R-:W-:Y:S02]  /*16300*/  LOP3.LUT R16, R51, 0x380038, RZ, 0xc0, !PT ;  /* 0x0038003833107812 */ /* 0x000fe400078ec0ff */
[----:B------:R-:W-:Y:S02]  /*16310*/  SHF.R.U32.HI R18, RZ, 0xe, R18 ;  /* 0x0000000eff127819 */ /* 0x000fe40000011612 */
[----:B------:R-:W-:Y:S02]  /*16320*/  LOP3.LUT R27, R27, 0x10001, RZ, 0xc0, !PT ;  /* 0x000100011b1b7812 */ /* 0x000fe400078ec0ff */
[----:B------:R-:W-:Y:S02]  /*16330*/  LOP3.LUT R57, R57, 0x64006400, RZ, 0xfc, !PT ;  /* 0x6400640039397812 */ /* 0x000fe400078efcff */
[----:B------:R-:W-:-:S02]  /*16340*/  LOP3.LUT R32, R17, 0x40004, R32, 0xf8, !PT ;  /* 0x0004000411207812 */ /* 0x000fc400078ef820 */
[----:B------:R-:W-:Y:S02]  /*16350*/  LOP3.LUT R25, R25, 0x64006400, RZ, 0xfc, !PT ;  /* 0x6400640019197812 */ /* 0x000fe400078efcff */
[----:B------:R-:W-:Y:S02]  /*16360*/  LOP3.LUT R13, R13, 0x64006400, RZ, 0xfc, !PT ;  /* 0x640064000d0d7812 */ /* 0x000fe400078efcff */
[----:B------:R-:W-:Y:S02]  /*16370*/  LOP3.LUT R19, R19, 0x64006400, RZ, 0xfc, !PT ;  /* 0x6400640013137812 */ /* 0x000fe400078efcff */
[----:B------:R-:W-:Y:S02]  /*16380*/  LOP3.LUT R9, R9, 0x64006400, RZ, 0xfc, !PT ;  /* 0x6400640009097812 */ /* 0x000fe400078efcff */
[----:B------:R-:W-:Y:S02]  /*16390*/  LOP3.LUT R75, R10, 0x64006400, RZ, 0xfc, !PT ;  /* 0x640064000a4b7812 */ /* 0x000fe400078efcff */
[----:B------:R-:W-:-:S02]  /*163a0*/  LOP3.LUT R17, R16, 0x64006400, RZ, 0xfc, !PT ;  /* 0x6400640010117812 */ /* 0x000fc400078efcff */
[----:B------:R-:W-:Y:S02]  /*163b0*/  LOP3.LUT R27, R27, 0x20002, R18, 0xf8, !PT ;  /* 0x000200021b1b7812 */ /* 0x000fe400078ef812 */
[----:B------:R-:W-:Y:S02]  /*163c0*/  LOP3.LUT R12, R20, 0x380038, RZ, 0xc0, !PT ;  /* 0x00380038140c7812 */ /* 0x000fe400078ec0ff */
[----:B------:R-:W-:Y:S02]  /*163d0*/  LOP3.LUT R14, R21, 0x380038, RZ, 0xc0, !PT ;  /* 0x00380038150e7812 */ /* 0x000fe400078ec0ff */
[----:B------:R-:W-:Y:S02]  /*163e0*/  LOP3.LUT R10, R28, 0x380038, RZ, 0xc0, !PT ;  /* 0x003800381c0a7812 */ /* 0x000fe400078ec0ff */
[----:B------:R-:W-:Y:S01]  /*163f0*/  LOP3.LUT R16, R36, 0x380038, RZ, 0xc0, !PT ;  /* 0x0038003824107812 */ /* 0x000fe200078ec0ff */
[----:B------:R-:W-:Y:S01]  /*16400*/  HFMA2 R76, R57, R24.H0_H0, -132, -132 ;  /* 0xd820d820394c7431 */ /* 0x000fe20000040018 */
[----:B------:R-:W-:-:S02]  /*16410*/  SHF.R.U32.HI R29, RZ, 0x6, R20 ;  /* 0x00000006ff1d7819 */ /* 0x000fc40000011614 */
[----:B------:R-:W-:Y:S02]  /*16420*/  SHF.R.U32.HI R37, RZ, 0x6, R21 ;  /* 0x00000006ff257819 */ /* 0x000fe40000011615 */
[C---:B------:R-:W-:Y:S02]  /*16430*/  LOP3.LUT R45, R22.reuse, 0x70007, RZ, 0xc0, !PT ;  /* 0x00070007162d7812 */ /* 0x040fe400078ec0ff */
[----:B------:R-:W-:Y:S02]  /*16440*/  LOP3.LUT R18, R22, 0x380038, RZ, 0xc0, !PT ;  /* 0x0038003816127812 */ /* 0x000fe400078ec0ff */
[--C-:B------:R-:W-:Y:S02]  /*16450*/  SHF.R.U32.HI R44, RZ, 0x6, R22.reuse ;  /* 0x00000006ff2c7819 */ /* 0x100fe40000011616 */
[----:B------:R-:W-:Y:S02]  /*16460*/  SHF.R.U32.HI R34, RZ, 0xd, R22 ;  /* 0x0000000dff227819 */ /* 0x000fe40000011616 */
[----:B------:R-:W-:Y:S01]  /*16470*/  SHF.R.U32.HI R50, RZ, 0x6, R23 ;  /* 0x00000006ff327819 */ /* 0x000fe20000011617 */
[-C--:B------:R-:W-:Y:S01]  /*16480*/  HFMA2 R78, R25, R24.reuse.H0_H0, -132, -132 ;  /* 0xd820d820194e7431 */ /* 0x080fe20000040018 */
[C---:B------:R-:W-:Y:S01]  /*16490*/  LOP3.LUT R49, R23.reuse, 0x70007, RZ, 0xc0, !PT ;  /* 0x0007000717317812 */ /* 0x040fe200078ec0ff */
[-C--:B------:R-:W-:Y:S01]  /*164a0*/  HFMA2 R74, R13, R24.reuse.H0_H0, -132, -132 ;  /* 0xd820d8200d4a7431 */ /* 0x080fe20000040018 */
[----:B------:R-:W-:Y:S01]  /*164b0*/  LOP3.LUT R22, R23, 0x380038, RZ, 0xc0, !PT ;  /* 0x0038003817167812 */ /* 0x000fe200078ec0ff */
[-C--:B------:R-:W-:Y:S01]  /*164c0*/  HFMA2 R57, R19, R24.reuse.H0_H0, -132, -132 ;  /* 0xd820d82013397431 */ /* 0x080fe20000040018 */
[----:B------:R-:W-:Y:S01]  /*164d0*/  LOP3.LUT R41, R21, 0x70007, RZ, 0xc0, !PT ;  /* 0x0007000715297812 */ /* 0x000fe200078ec0ff */
[----:B------:R-:W-:Y:S01]  /*164e0*/  HFMA2 R83, R9, R24.H0_H0, -132, -132 ;  /* 0xd820d82009537431 */ /* 0x000fe20000040018 */
        /* <DEDUP_REMOVED lines=12> */
[-C--:B------:R-:W-:Y:S01]  /*165b0*/  HFMA2 R56, R17, R24.reuse.H0_H0, -132, -132 ;  /* 0xd820d82011387431 */ /* 0x080fe20000040018 */
[----:B------:R-:W-:Y:S01]  /*165c0*/  LOP3.LUT R34, R27, 0x40004, R34, 0xf8, !PT ;  /* 0x000400041b227812 */ /* 0x000fe200078ef822 */
        /* <DEDUP_REMOVED lines=13> */
[-C--:B------:R-:W-:Y:S02]  /*166a0*/  HFMA2 R58, R11, R24.reuse.H0_H0, -132, -132 ;  /* 0xd820d8200b3a7431 */ /* 0x080fe40000040018 */
[----:B------:R-:W-:-:S02]  /*166b0*/  HFMA2 R59, R15, R24.H0_H0, -132, -132 ;  /* 0xd820d8200f3b7431 */ /* 0x000fc40000040018 */
[-C--:B------:R-:W-:Y:S02]  /*166c0*/  HFMA2 R10, R19, R24.reuse.H0_H0, -132, -132 ;  /* 0xd820d820130a7431 */ /* 0x080fe40000040018 */
[-C--:B------:R-:W-:Y:S02]  /*166d0*/  HFMA2 R77, R77, R24.reuse.H0_H0, -132, -132 ;  /* 0xd820d8204d4d7431 */ /* 0x080fe40000040018 */
[-C--:B------:R-:W-:Y:S02]  /*166e0*/  HFMA2 R75, R75, R24.reuse.H0_H0, -132, -132 ;  /* 0xd820d8204b4b7431 */ /* 0x080fe40000040018 */
[-C--:B------:R-:W-:Y:S02]  /*166f0*/  HFMA2 R61, R61, R24.reuse.H0_H0, -132, -132 ;  /* 0xd820d8203d3d7431 */ /* 0x080fe40000040018 */
[-C--:B------:R-:W-:Y:S02]  /*16700*/  HFMA2 R9, R9, R24.reuse.H0_H0, -132, -132 ;  /* 0xd820d82009097431 */ /* 0x080fe40000040018 */
[----:B------:R-:W-:-:S02]  /*16710*/  HFMA2 R11, R25, R24.H0_H0, -132, -132 ;  /* 0xd820d820190b7431 */ /* 0x000fc40000040018 */
[-C--:B------:R-:W-:Y:S02]  /*16720*/  HFMA2 R12, R65, R24.reuse.H0_H0, -132, -132 ;  /* 0xd820d820410c7431 */ /* 0x080fe40000040018 */
[-C--:B------:R-:W-:Y:S02]  /*16730*/  HFMA2 R13, R13, R24.reuse.H0_H0, -132, -132 ;  /* 0xd820d8200d0d7431 */ /* 0x080fe40000040018 */
[-C--:B------:R-:W-:Y:S01]  /*16740*/  HFMA2 R14, R21, R24.reuse.H0_H0, -132, -132 ;  /* 0xd820d820150e7431 */ /* 0x080fe20000040018 */
[----:B------:R-:W-:Y:S01]  /*16750*/  LOP3.LUT R21, R46, 0x1c001c0, RZ, 0xc0, !PT ;  /* 0x01c001c02e157812 */ /* 0x000fe200078ec0ff */
[-C--:B------:R-:W-:Y:S02]  /*16760*/  HFMA2 R15, R27, R24.reuse.H0_H0, -132, -132 ;  /* 0xd820d8201b0f7431 */ /* 0x080fe40000040018 */
[-C--:B------:R-:W-:Y:S02]  /*16770*/  HFMA2 R16, R67, R24.reuse.H0_H0, -132, -132 ;  /* 0xd820d82043107431 */ /* 0x080fe40000040018 */
[----:B------:R-:W-:-:S02]  /*16780*/  HFMA2 R17, R17, R24.H0_H0, -132, -132 ;  /* 0xd820d82011117431 */ /* 0x000fc40000040018 */
[-C--:B------:R-:W-:Y:S02]  /*16790*/  HFMA2 R18, R23, R24.reuse.H0_H0, -132, -132 ;  /* 0xd820d82017127431 */ /* 0x080fe40000040018 */
[-C--:B------:R-:W-:Y:S02]  /*167a0*/  HFMA2 R19, R63, R24.reuse.H0_H0, -132, -132 ;  /* 0xd820d8203f137431 */ /* 0x080fe40000040018 */
[----:B------:R-:W-:Y:S01]  /*167b0*/  HFMA2 R20, R69, R24.H0_H0, -132, -132 ;  /* 0xd820d82045147431 */ /* 0x000fe20000040018 */
        /* <DEDUP_REMOVED lines=29> */
[----:B------:R-:W-:Y:S01]  /*16990*/  HFMA2 R64, R25, R40.H0_H0, -20, -20 ;  /* 0xcd00cd0019407431 */ /* 0x000fe20000040028 */
        /* <DEDUP_REMOVED lines=23> */
[----:B------:R-:W-:Y:S01]  /*16b10*/  LOP3.LUT R52, R52, 0x64006400, RZ, 0xfc, !PT ;  /* 0x6400640034347812 */ /* 0x000fe200078efcff */
[-C--:B------:R-:W-:Y:S01]  /*16b20*/  HFMA2 R22, R23, R40.reuse.H0_H0, -20, -20 ;  /* 0xcd00cd0017167431 */ /* 0x080fe20000040028 */
        /* <DEDUP_REMOVED lines=17> */
[-C--:B------:R-:W-:Y:S02]  /*16c40*/  HFMA2 R63, R63, R40.reuse.H0_H0, -20, -20 ;  /* 0xcd00cd003f3f7431 */ /* 0x080fe40000040028 */
[-C--:B------:R-:W-:Y:S02]  /*16c50*/  HFMA2 R65, R65, R40.reuse.H0_H0, -20, -20 ;  /* 0xcd00cd0041417431 */ /* 0x080fe40000040028 */
[-C--:B------:R-:W-:Y:S02]  /*16c60*/  HFMA2 R21, R21, R40.reuse.H0_H0, -20, -20 ;  /* 0xcd00cd0015157431 */ /* 0x080fe40000040028 */
[-C--:B------:R-:W-:Y:S02]  /*16c70*/  HFMA2 R23, R67, R40.reuse.H0_H0, -20, -20 ;  /* 0xcd00cd0043177431 */ /* 0x080fe40000040028 */
[-C--:B------:R-:W-:Y:S02]  /*16c80*/  HFMA2 R24, R71, R40.reuse.H0_H0, -20, -20 ;  /* 0xcd00cd0047187431 */ /* 0x080fe40000040028 */
[----:B------:R-:W-:-:S02]  /*16c90*/  HFMA2 R25, R25, R40.H0_H0, -20, -20 ;  /* 0xcd00cd0019197431 */ /* 0x000fc40000040028 */
[-C--:B------:R-:W-:Y:S02]  /*16ca0*/  HFMA2 R27, R69, R40.reuse.H0_H0, -20, -20 ;  /* 0xcd00cd00451b7431 */ /* 0x080fe40000040028 */
[----:B------:R-:W-:Y:S02]  /*16cb0*/  HADD2 R68, R42, -1028, -1028 ;  /* 0xe404e4042a447430 */ /* 0x000fe40000000000 */
[----:B------:R-:W-:Y:S02]  /*16cc0*/  HFMA2 R40, R73, R40.H0_H0, -20, -20 ;  /* 0xcd00cd0049287431 */ /* 0x000fe40000040028 */
        /* <DEDUP_REMOVED lines=99> */
.L_x_1670:
        /* <DEDUP_REMOVED lines=77> */
.L_x_1671:
        /* <DEDUP_REMOVED lines=77> */
.L_x_1672:
        /* <DEDUP_REMOVED lines=80> */
.L_x_1673:
        /* <DEDUP_REMOVED lines=8> */
.L_x_1669:
[----:B------:R-:W1:Y:S02]  /*18220*/  LDCU UR5, c[0x0][0x3dc] ;  /* 0x00007b80ff0577ac */ /* 0x000e640008000800 */
[----:B-1----:R-:W-:-:S04]  /*18230*/  VIMNMX R95, PT, PT, R95, UR5, PT ;  /* 0x000000055f5f7c48 */ /* 0x002fc8000bfe0100 */
[----:B------:R-:W-:-:S13]  /*18240*/  ISETP.GT.AND P0, PT, R95, R90, PT ;  /* 0x0000005a5f00720c */ /* 0x000fda0003f04270 */
[----:B------:R-:W-:Y:S05]  /*18250*/  @!P0 BRA `(.L_x_1675) ;  /* 0x0000001000c48947 */ /* 0x000fea0003800000 */
[----:B0-----:R-:W0:Y:S01]  /*18260*/  LDC.64 R10, c[0x0][0x3b8] ;  /* 0x0000ee00ff0a7b82 */ /* 0x001e220000000a00 */
[----:B------:R-:W-:Y:S01]  /*18270*/  UIADD3 UR4, UPT, UPT, UR4, 0x100, URZ ;  /* 0x0000010004047890 */ /* 0x000fe2000fffe0ff */
[----:B0-----:R-:W-:-:S03]  /*18280*/  IMAD.WIDE.U32 R10, R90, 0x4, R10 ;  /* 0x000000045a0a7825 */ /* 0x001fc600078e000a */
[----:B------:R-:W-:-:S04]  /*18290*/  IADD3 R10, P0, PT, R10, 0x2, RZ ;  /* 0x000000020a0a7810 */ /* 0x000fc80007f1e0ff */
[----:B------:R-:W-:-:S09]  /*182a0*/  IADD3.X R11, PT, PT, RZ, R11, RZ, P0, !PT ;  /* 0x0000000bff0b7210 */ /* 0x000fd200007fe4ff */
.L_x_1680:
[----:B------:R-:W-:Y:S01]  /*182b0*/  ISETP.NE.AND P0, PT, R90, R89, PT ;  /* 0x000000595a00720c */ /* 0x000fe20003f05270 */
[----:B------:R-:W2:-:S12]  /*182c0*/  LDG.E.128.CONSTANT R12, desc[UR8][R104.64] ;  /* 0x00000008680c7981 */ /* 0x000e98000c1e9d00 */
[----:B------:R-:W-:Y:S01]  /*182d0*/  @!P0 LEA R18, R88, R1, 0x3 ;  /* 0x0000000158128211 */ /* 0x000fe200078e18ff */
[----:B------:R0:W5:Y:S05]  /*182e0*/  @!P0 LDG.E.U16.CONSTANT R9, desc[UR8][R10.64] ;  /* 0x000000080a098981 */ /* 0x00016a000c1e9500 */
[----:B------:R-:W3:Y:S01]  /*182f0*/  @!P0 LDL.64 R18, [R18+0x8] ;  /* 0x0000080012128983 */ /* 0x000ee20000100a00 */
[----:B------:R-:W-:Y:S01]  /*18300*/  MOV R29, 0x3400 ;  /* 0x00003400001d7802 */ /* 0x000fe20000000f00 */
[----:B------:R-:W-:Y:S01]  /*18310*/  HFMA2 R35, -RZ, RZ, 0, 0.0625 ;  /* 0x00002c00ff237431 */ /* 0x000fe200000001ff */
[----:B------:R-:W-:Y:S02]  /*18320*/  ISETP.NE.AND P1, PT, R94, RZ, PT ;  /* 0x000000ff5e00720c */ /* 0x000fe40003f25270 */
[----:B------:R-:W-:-:S02]  /*18330*/  MOV R16, 0x2400 ;  /* 0x0000240000107802 */ /* 0x000fc40000000f00 */
[----:B------:R-:W-:Y:S02]  /*18340*/  ISETP.NE.AND P2, PT, R93, RZ, PT ;  /* 0x000000ff5d00720c */ /* 0x000fe40003f45270 */
[----:B------:R-:W-:Y:S02]  /*18350*/  ISETP.NE.AND P3, PT, R92, RZ, PT ;  /* 0x000000ff5c00720c */ /* 0x000fe40003f65270 */
[----:B------:R-:W-:Y:S02]  /*18360*/  ISETP.NE.AND P4, PT, R91, RZ, PT ;  /* 0x000000ff5b00720c */ /* 0x000fe40003f85270 */
[----:B------:R-:W-:Y:S02]  /*18370*/  @!P0 IADD3 R55, PT, PT, R88, 0x1, RZ ;  /* 0x0000000158378810 */ /* 0x000fe40007ffe0ff */
[C---:B--2---:R-:W-:Y:S02]  /*18380*/  LOP3.LUT R44, R13.reuse, 0x30003, RZ, 0xc0, !PT ;  /* 0x000300030d2c7812 */ /* 0x044fe400078ec0ff */
[----:B------:R-:W-:-:S02]  /*18390*/  LOP3.LUT R20, R13, 0xc000c, RZ, 0xc0, !PT ;  /* 0x000c000c0d147812 */ /* 0x000fc400078ec0ff */
[C---:B------:R-:W-:Y:S02]  /*183a0*/  LOP3.LUT R28, R13.reuse, 0x300030, RZ, 0xc0, !PT ;  /* 0x003000300d1c7812 */ /* 0x040fe400078ec0ff */
[----:B------:R-:W-:Y:S02]  /*183b0*/  LOP3.LUT R37, R13, 0xc000c0, RZ, 0xc0, !PT ;  /* 0x00c000c00d257812 */ /* 0x000fe400078ec0ff */
[----:B------:R-:W-:Y:S02]  /*183c0*/  SHF.R.U32.HI R46, RZ, 0x8, R13 ;  /* 0x00000008ff2e7819 */ /* 0x000fe4000001160d */
[C---:B------:R-:W-:Y:S02]  /*183d0*/  LOP3.LUT R17, R12.reuse, 0x30003, RZ, 0xc0, !PT ;  /* 0x000300030c117812 */ /* 0x040fe400078ec0ff */
[----:B------:R-:W-:Y:S02]  /*183e0*/  LOP3.LUT R36, R12, 0xc000c0, RZ, 0xc0, !PT ;  /* 0x00c000c00c247812 */ /* 0x000fe400078ec0ff */
[----:B---3--:R-:W-:-:S02]  /*183f0*/  @!P0 PRMT R86, R18, 0x7610, R86 ;  /* 0x0000761012568816 */ /* 0x008fc40000000056 */
[----:B------:R-:W-:Y:S02]  /*18400*/  @!P0 PRMT R85, R19, 0x7610, R85 ;  /* 0x0000761013558816 */ /* 0x000fe40000000055 */
[----:B------:R-:W-:Y:S02]  /*18410*/  @!P0 PRMT R86, R86, 0x7610, R18 ;  /* 0x0000761056568816 */ /* 0x000fe40000000012 */
[----:B------:R-:W-:Y:S02]  /*18420*/  @!P0 PRMT R85, R85, 0x7610, R19 ;  /* 0x0000761055558816 */ /* 0x000fe40000000013 */
[C---:B------:R-:W-:Y:S02]  /*18430*/  LOP3.LUT R18, R12.reuse, 0xc000c, RZ, 0xc0, !PT ;  /* 0x000c000c0c127812 */ /* 0x040fe400078ec0ff */
[----:B------:R-:W-:Y:S02]  /*18440*/  LOP3.LUT R19, R12, 0x300030, RZ, 0xc0, !PT ;  /* 0x003000300c137812 */ /* 0x000fe400078ec0ff */
[----:B------:R-:W-:-:S02]  /*18450*/  LOP3.LUT R13, R14, 0xc000c, RZ, 0xc0, !PT ;  /* 0x000c000c0e0d7812 */ /* 0x000fc400078ec0ff */
[----:B------:R-:W-:Y:S02]  /*18460*/  SHF.R.U32.HI R12, RZ, 0x8, R12 ;  /* 0x00000008ff0c7819 */ /* 0x000fe4000001160c */
[C---:B------:R-:W-:Y:S02]  /*18470*/  LOP3.LUT R47, R14.reuse, 0x30003, RZ, 0xc0, !PT ;  /* 0x000300030e2f7812 */ /* 0x040fe400078ec0ff */
        /* <DEDUP_REMOVED lines=10> */
[C---:B------:R-:W-:Y:S02]  /*18520*/  LOP3.LUT R31, R15.reuse, 0x300030, RZ, 0xc0, !PT ;  /* 0x003000300f1f7812 */ /* 0x040fe400078ec0ff */
[----:B------:R-:W-:Y:S02]  /*18530*/  LOP3.LUT R39, R15, 0xc000c0, RZ, 0xc0, !PT ;  /* 0x00c000c00f277812 */ /* 0x000fe400078ec0ff */
[----:B------:R-:W-:Y:S02]  /*18540*/  SHF.R.U32.HI R50, RZ, 0x8, R15 ;  /* 0x00000008ff327819 */ /* 0x000fe4000001160f */
[----:B------:R-:W-:Y:S02]  /*18550*/  LOP3.LUT R15, R48, 0xc000c, RZ, 0xc0, !PT ;  /* 0x000c000c300f7812 */ /* 0x000fe400078ec0ff */
[----:B------:R-:W-:Y:S01]  /*18560*/  LOP3.LUT R14, R14, 0x64006400, RZ, 0xfc, !PT ;  /* 0x640064000e0e7812 */ /* 0x000fe200078efcff */
[----:B------:R-:W-:Y:S01]  /*18570*/  HFMA2 R24, R13, R29.H0_H0, -258, -258 ;  /* 0xdc08dc080d187431 */ /* 0x000fe2000004001d */
[----:B------:R-:W-:-:S02]  /*18580*/  LOP3.LUT R21, R20, 0x64006400, RZ, 0xfc, !PT ;  /* 0x6400640014157812 */ /* 0x000fc400078efcff */
[----:B------:R-:W-:Y:S02]  /*18590*/  LOP3.LUT R20, R50, 0xc000c, RZ, 0xc0, !PT ;  /* 0x000c000c32147812 */ /* 0x000fe400078ec0ff */
[----:B------:R-:W-:Y:S02]  /*185a0*/  LOP3.LUT R15, R15, 0x64006400, RZ, 0xfc, !PT ;  /* 0x640064000f0f7812 */ /* 0x000fe400078efcff */
[----:B------:R-:W-:Y:S01]  /*185b0*/  LOP3.LUT R13, R12, 0x300030, RZ, 0xc0, !PT ;  /* 0x003000300c0d7812 */ /* 0x000fe200078ec0ff */
[-C--:B------:R-:W-:Y:S01]  /*185c0*/  HFMA2 R25, R14, R29.reuse.H0_H0, -258, -258 ;  /* 0xdc08dc080e197431 */ /* 0x080fe2000004001d */
[----:B------:R-:W-:Y:S02]  /*185d0*/  LOP3.LUT R18, R18, 0x64006400, RZ, 0xfc, !PT ;  /* 0x6400640012127812 */ /* 0x000fe400078efcff */
[----:B------:R-:W-:Y:S02]  /*185e0*/  LOP3.LUT R27, R20, 0x64006400, RZ, 0xfc, !PT ;  /* 0x64006400141b7812 */ /* 0x000fe400078efcff */
[----:B------:R-:W-:Y:S01]  /*185f0*/  LOP3.LUT R14, R46, 0x300030, RZ, 0xc0, !PT ;  /* 0x003000302e0e7812 */ /* 0x000fe200078ec0ff */
[-C--:B------:R-:W-:Y:S01]  /*18600*/  HFMA2 R26, R15, R29.reuse.H0_H0, -258, -258 ;  /* 0xdc08dc080f1a7431 */ /* 0x080fe2000004001d */
[----:B------:R-:W-:Y:S01]  /*18610*/  LOP3.LUT R13, R13, 0x64006400, RZ, 0xfc, !PT ;  /* 0x640064000d0d7812 */ /* 0x000fe200078efcff */
[----:B------:R-:W-:Y:S01]  /*18620*/  HFMA2 R20, R18, R29.H0_H0, -258, -258 ;  /* 0xdc08dc0812147431 */ /* 0x000fe2000004001d */
[----:B------:R-:W-:-:S02]  /*18630*/  LOP3.LUT R19, R19, 0x64006400, RZ, 0xfc, !PT ;  /* 0x6400640013137812 */ /* 0x000fc400078efcff */
[----:B------:R-:W-:Y:S01]  /*18640*/  LOP3.LUT R15, R48, 0x300030, RZ, 0xc0, !PT ;  /* 0x00300030300f7812 */ /* 0x000fe200078ec0ff */
[-C--:B------:R-:W-:Y:S01]  /*18650*/  HFMA2 R21, R21, R29.reuse.H0_H0, -258, -258 ;  /* 0xdc08dc0815157431 */ /* 0x080fe2000004001d */
[----:B------:R-:W-:Y:S01]  /*18660*/  LOP3.LUT R18, R50, 0x300030, RZ, 0xc0, !PT ;  /* 0x0030003032127812 */ /* 0x000fe200078ec0ff */
[-C--:B------:R-:W-:Y:S01]  /*18670*/  HFMA2 R22, R22, R29.reuse.H0_H0, -258, -258 ;  /* 0xdc08dc0816167431 */ /* 0x080fe2000004001d */
[----:B------:R-:W-:Y:S01]  /*18680*/  LOP3.LUT R14, R14, 0x64006400, RZ, 0xfc, !PT ;  /* 0x640064000e0e7812 */ /* 0x000fe200078efcff */
[-C--:B------:R-:W-:Y:S02]  /*18690*/  HFMA2 R23, R23, R29.reuse.H0_H0, -258, -258 ;  /* 0xdc08dc0817177431 */ /* 0x080fe4000004001d */
[----:B------:R-:W-:Y:S01]  /*186a0*/  HFMA2 R27, R27, R29.H0_H0, -258, -258 ;  /* 0xdc08dc081b1b7431 */ /* 0x000fe2000004001d */
[----:B------:R-:W-:Y:S01]  /*186b0*/  LOP3.LUT R29, R28, 0x64006400, RZ, 0xfc, !PT ;  /* 0x640064001c1d7812 */ /* 0x000fe200078efcff */
[-C--:B------:R-:W-:Y:S01]  /*186c0*/  HFMA2 R32, R13, R35.reuse.H0_H0, -66, -66 ;  /* 0xd420d4200d207431 */ /* 0x080fe20000040023 */
[----:B------:R-:W-:Y:S01]  /*186d0*/  LOP3.LUT R30, R30, 0x64006400, RZ, 0xfc, !PT ;  /* 0x640064001e1e7812 */ /* 0x000fe200078efcff */
[----:B------:R-:W-:Y:S01]  /*186e0*/  HFMA2 R28, R19, R35.H0_H0, -66, -66 ;  /* 0xd420d420131c7431 */ /* 0x000fe20000040023 */
[----:B------:R-:W-:-:S02]  /*186f0*/  LOP3.LUT R31, R31, 0x64006400, RZ, 0xfc, !PT ;  /* 0x640064001f1f7812 */ /* 0x000fc400078efcff */
[----:B------:R-:W-:Y:S02]  /*18700*/  LOP3.LUT R15, R15, 0x64006400, RZ, 0xfc, !PT ;  /* 0x640064000f0f7812 */ /* 0x000fe400078efcff */
[----:B------:R-:W-:Y:S01]  /*18710*/  LOP3.LUT R13, R36, 0x64006400, RZ, 0xfc, !PT ;  /* 0x64006400240d7812 */ /* 0x000fe200078efcff */
[----:B------:R-:W-:Y:S01]  /*18720*/  HFMA2 R33, R14, R35.H0_H0, -66, -66 ;  /* 0xd420d4200e217431 */ /* 0x000fe20000040023 */
[----:B------:R-:W-:Y:S02]  /*18730*/  LOP3.LUT R18, R18, 0x64006400, RZ, 0xfc, !PT ;  /* 0x6400640012127812 */ /* 0x000fe400078efcff */
[----:B------:R-:W-:Y:S02]  /*18740*/  LOP3.LUT R19, R38, 0x64006400, RZ, 0xfc, !PT ;  /* 0x6400640026137812 */ /* 0x000fe400078efcff */
[----:B------:R-:W-:Y:S02]  /*18750*/  LOP3.LUT R36, R48, 0xc000c0, RZ, 0xc0, !PT ;  /* 0x00c000c030247812 */ /* 0x000fe400078ec0ff */
[----:B------:R-:W-:-:S02]  /*18760*/  LOP3.LUT R38, R50, 0xc000c0, RZ, 0xc0, !PT ;  /* 0x00c000c032267812 */ /* 0x000fc400078ec0ff */
[----:B------:R-:W-:Y:S01]  /*18770*/  LOP3.LUT R14, R12, 0xc000c0, RZ, 0xc0, !PT ;  /* 0x00c000c00c0e7812 */ /* 0x000fe200078ec0ff */
[-C--:B------:R-:W-:Y:S01]  /*18780*/  HFMA2 R29, R29, R35.reuse.H0_H0, -66, -66 ;  /* 0xd420d4201d1d7431 */ /* 0x080fe20000040023 */
[----:B------:R-:W-:Y:S01]  /*18790*/  LOP3.LUT R43, R36, 0x64006400, RZ, 0xfc, !PT ;  /* 0x64006400242b7812 */ /* 0x000fe200078efcff */
[-C--:B------:R-:W-:Y:S01]  /*187a0*/  HFMA2 R30, R30, R35.reuse.H0_H0, -66, -66 ;  /* 0xd420d4201e1e7431 */ /* 0x080fe20000040023 */
[----:B------:R-:W-:Y:S01]  /*187b0*/  LOP3.LUT R45, R38, 0x64006400, RZ, 0xfc, !PT ;  /* 0x64006400262d7812 */ /* 0x000fe200078efcff */
[-C--:B------:R-:W-:Y:S02]  /*187c0*/  HFMA2 R31, R31, R35.reuse.H0_H0, -66, -66 ;  /* 0xd420d4201f1f7431 */ /* 0x080fe40000040023 */
[-C--:B------:R-:W-:Y:S01]  /*187d0*/  HFMA2 R34, R15, R35.reuse.H0_H0, -66, -66 ;  /* 0xd420d4200f227431 */ /* 0x080fe20000040023 */
[----:B------:R-:W-:Y:S01]  /*187e0*/  LOP3.LUT R15, R14, 0x64006400, RZ, 0xfc, !PT ;  /* 0x640064000e0f7812 */ /* 0x000fe200078efcff */
[----:B------:R-:W-:Y:S01]  /*187f0*/  HFMA2 R35, R18, R35.H0_H0, -66, -66 ;  /* 0xd420d42012237431 */ /* 0x000fe20000040023 */
[----:B------:R-:W-:-:S02]  /*18800*/  LOP3.LUT R18, R46, 0xc000c0, RZ, 0xc0, !PT ;  /* 0x00c000c02e127812 */ /* 0x000fc400078ec0ff */
        /* <DEDUP_REMOVED lines=18> */
[----:B------:R-:W-:Y:S02]  /*18930*/  HADD2 R46, R47, -1026, -1026 ;  /* 0xe402e4022f2e7430 */ /* 0x000fe40000000000 */
[-C--:B------:R-:W-:Y:S02]  /*18940*/  HFMA2 R37, R37, R16.reuse.H0_H0, -18, -18 ;  /* 0xcc80cc8025257431 */ /* 0x080fe40000040010 */
[-C--:B------:R-:W-:Y:S02]  /*18950*/  HFMA2 R38, R19, R16.reuse.H0_H0, -18, -18 ;  /* 0xcc80cc8013267431 */ /* 0x080fe40000040010 */
[-C--:B------:R-:W-:Y:S02]  /*18960*/  HFMA2 R39, R39, R16.reuse.H0_H0, -18, -18 ;  /* 0xcc80cc8027277431 */ /* 0x080fe40000040010 */
[----:B------:R-:W-:-:S02]  /*18970*/  HFMA2 R40, R15, R16.H0_H0, -18, -18 ;  /* 0xcc80cc800f287431 */ /* 0x000fc40000040010 */
[----:B------:R-:W-:Y:S02]  /*18980*/  HFMA2 R41, R41, R16.H0_H0, -18, -18 ;  /* 0xcc80cc8029297431 */ /* 0x000fe40000040010 */
[----:B------:R-:W-:Y:S02]  /*18990*/  HADD2 R44, R17, -1026, -1026 ;  /* 0xe402e402112c7430 */ /* 0x000fe40000000000 */
[----:B------:R-:W-:Y:S02]  /*189a0*/  HADD2 R45, R45, -1026, -1026 ;  /* 0xe402e4022d2d7430 */ /* 0x000fe40000000000 */
[----:B------:R-:W-:Y:S02]  /*189b0*/  HADD2 R47, R13, -1026, -1026 ;  /* 0xe402e4020d2f7430 */ /* 0x000fe40000000000 */
[----:B------:R-:W-:Y:S02]  /*189c0*/  HADD2 R48, R12, -1026, -1026 ;  /* 0xe402e4020c307430 */ /* 0x000fe40000000000 */
[----:B------:R-:W-:-:S02]  /*189d0*/  HADD2 R49, R49, -1026, -1026 ;  /* 0xe402e40231317430 */ /* 0x000fc40000000000 */
[----:B------:R-:W-:Y:S02]  /*189e0*/  HADD2 R50, R50, -1026, -1026 ;  /* 0xe402e40232327430 */ /* 0x000fe40000000000 */
[----:B------:R-:W-:Y:S01]  /*189f0*/  HADD2 R51, R14, -1026, -1026 ;  /* 0xe402e4020e337430 */ /* 0x000fe20000000000 */
[----:B0-----:R-:W-:Y:S06]  /*18a00*/  @!P1 BRA `(.L_x_1676) ;  /* 0x0000000000a89947 */ /* 0x001fec0003800000 */
[----:B------:R-:W0:Y:S04]  /*18a10*/  LDS.128 R12, [UR4+-0x100] ;  /* 0xffff0004ff0c7984 */ /* 0x000e280008000c00 */
[----:B------:R-:W1:Y:S01]  /*18a20*/  LDS.128 R16, [UR4+-0xf0] ;  /* 0xffff1004ff107984 */ /* 0x000e620008000c00 */
        /* <DEDUP_REMOVED lines=32> */
[----:B------:R-:W-:Y:S02]  /*18c30*/  HADD2 R52, R52.H0_H0, R52.H1_H1 ;  /* 0x3000003434347230 */ /* 0x000fe40000000800 */
[----:B------:R-:W-:-:S02]  /*18c40*/  HADD2 R53, R53.H0_H0, R53.H1_H1 ;  /* 0x3000003535357230 */ /* 0x000fc40000000800 */
[----:B------:R-:W-:Y:S02]  /*18c50*/  HADD2 R54, R54.H0_H0, R54.H1_H1 ;  /* 0x3000003636367230 */ /* 0x000fe40000000800 */
[----:B------:R-:W-:Y:S01]  /*18c60*/  HADD2 R12, R12.H0_H0, R12.H1_H1 ;  /* 0x3000000c0c0c7230 */ /* 0x000fe20000000800 */
[----:B------:R-:W-:-:S04]  /*18c70*/  PRMT R52, R52, 0x5410, R53 ;  /* 0x0000541034347816 */ /* 0x000fc80000000035 */
[----:B------:R-:W-:Y:S01]  /*18c80*/  PRMT R54, R54, 0x5410, R12 ;  /* 0x0000541036367816 */ /* 0x000fe2000000000c */
[----:B------:R-:W-:-:S04]  /*18c90*/  HFMA2 R8, R52, R86, R8 ;  /* 0x0000005634087231 */ /* 0x000fc80000000008 */
[----:B------:R-:W-:-:S07]  /*18ca0*/  HFMA2 R7, R54, R85, R7 ;  /* 0x0000005536077231 */ /* 0x000fce0000000007 */
.L_x_1676:
[----:B------:R-:W-:Y:S05]  /*18cb0*/  @!P2 BRA `(.L_x_1677) ;  /* 0x0000000000a8a947 */ /* 0x000fea0003800000 */
        /* <DEDUP_REMOVED lines=42> */
.L_x_1677:
[----:B------:R-:W-:Y:S05]  /*18f60*/  @!P3 BRA `(.L_x_1678) ;  /* 0x0000000000a8b947 */ /* 0x000fea0003800000 */
        /* <DEDUP_REMOVED lines=42> */
.L_x_1678:
[----:B------:R-:W-:Y:S02]  /*19210*/  @!P0 MOV R88, R55 ;  /* 0x0000003700588202 */ /* 0x000fe40000000f00 */
[----:B-----5:R-:W-:Y:S01]  /*19220*/  @!P0 IADD3 R89, PT, PT, R9, R90, RZ ;  /* 0x0000005a09598210 */ /* 0x020fe20007ffe0ff */
[----:B------:R-:W-:Y:S06]  /*19230*/  @!P4 BRA `(.L_x_1679) ;  /* 0x0000000000acc947 */ /* 0x000fec0003800000 */
[----:B------:R-:W0:Y:S01]  /*19240*/  LDS.128 R12, [UR4+0x80] ;  /* 0x00008004ff0c7984 */ /* 0x000e220008000c00 */
[----:B------:R-:W-:-:S03]  /*19250*/  MOV R52, R20 ;  /* 0x0000001400347202 */ /* 0x000fc60000000f00 */
        /* <DEDUP_REMOVED lines=17> */
[-C--:B-1----:R-:W-:Y:S02]  /*19370*/  HFMA2 R9, R48, R16.reuse, R9 ;  /* 0x0000001030097231 */ /* 0x082fe40000000009 */
        /* <DEDUP_REMOVED lines=23> */
.L_x_1679:
[----:B------:R-:W0:Y:S01]  /*194f0*/  LDC R87, c[0x0][0x3ac] ;  /* 0x0000eb00ff577b82 */ /* 0x000e220000000800 */
[----:B------:R-:W-:Y:S01]  /*19500*/  IADD3 R90, PT, PT, R90, 0x10, RZ ;  /* 0x000000105a5a7810 */ /* 0x000fe20007ffe0ff */
[----:B------:R-:W-:Y:S01]  /*19510*/  UIADD3 UR4, UPT, UPT, UR4, 0x20, URZ ;  /* 0x0000002004047890 */ /* 0x000fe2000fffe0ff */
[----:B------:R-:W-:Y:S02]  /*19520*/  IADD3 R10, P1, PT, R10, 0x40, RZ ;  /* 0x000000400a0a7810 */ /* 0x000fe40007f3e0ff */
[----:B------:R-:W-:Y:S02]  /*19530*/  ISETP.GE.AND P0, PT, R90, R95, PT ;  /* 0x0000005f5a00720c */ /* 0x000fe40003f06270 */
[----:B------:R-:W-:Y:S01]  /*19540*/  IADD3.X R11, PT, PT, RZ, R11, RZ, P1, !PT ;  /* 0x0000000bff0b7210 */ /* 0x000fe20000ffe4ff */
[----:B0-----:R-:W-:-:S10]  /*19550*/  IMAD.WIDE R104, R87, 0x4, R104 ;  /* 0x0000000457687825 */ /* 0x001fd400078e0268 */
[----:B------:R-:W-:Y:S05]  /*19560*/  @!P0 BRA `(.L_x_1680) ;  /* 0xffffffec00508947 */ /* 0x000fea000383ffff */
.L_x_1675:
[----:B------:R-:W1:Y:S01]  /*19570*/  S2UR UR4, SR_CTAID.Y ;  /* 0x00000000000479c3 */ /* 0x000e620000002600 */
[----:B0-----:R-:W-:-:S07]  /*19580*/  HMUL2 R13, R8, R94.H0_H0 ;  /* 0x2000005e080d7232 */ /* 0x001fce0000000000 */
[----:B------:R-:W0:Y:S01]  /*19590*/  LDC.64 R10, c[0x0][0x3a0] ;  /* 0x0000e800ff0a7b82 */ /* 0x000e220000000a00 */
[----:B-1----:R-:W-:-:S05]  /*195a0*/  IMAD R9, R87, UR4, RZ ;  /* 0x0000000457097c24 */ /* 0x002fca000f8e02ff */
[----:B------:R-:W-:-:S05]  /*195b0*/  LEA R9, R9, R96, 0x2 ;  /* 0x0000006009097211 */ /* 0x000fca00078e10ff */
[----:B0-----:R-:W-:-:S05]  /*195c0*/  IMAD.WIDE R10, R9, 0x2, R10 ;  /* 0x00000002090a7825 */ /* 0x001fca00078e020a */
[----:B------:R0:W-:Y:S01]  /*195d0*/  ATOM.E.ADD.F16x2.RN.STRONG.GPU P0, RZ, desc[UR8][R10.64], R13 ;  /* 0x8000000d0aff79a2 */ /* 0x0001e2000c10e108 */
[----:B------:R-:W-:Y:S01]  /*195e0*/  BSSY.RECONVERGENT B0, `(.L_x_1681) ;  /* 0x000000f000007945 */ /* 0x000fe20003800200 */
[----:B------:R-:W-:-:S03]  /*195f0*/  HMUL2 R15, R7, R94.H0_H0 ;  /* 0x2000005e070f7232 */ /* 0x000fc60000000000 */
[----:B0-----:R-:W-:Y:S05]  /*19600*/  @P0 BRA `(.L_x_1682) ;  /* 0x0000000000300947 */ /* 0x001fea0003800000 */
[----:B------:R-:W0:Y:S02]  /*19610*/  QSPC.E.S P0, RZ, [R10] ;  /* 0x000000000aff73aa */ /* 0x000e240000000500 */
[----:B0-----:R-:W-:Y:S05]  /*19620*/  @!P0 BRA `(.L_x_1683) ;  /* 0x00000000001c8947 */ /* 0x001fea0003800000 */
[----:B------:R-:W-:-:S04]  /*19630*/  MOV R8, R10 ;  /* 0x0000000a00087202 */ /* 0x000fc80000000f00 */
[----:B------:R-:W-:-:S07]  /*19640*/  MOV R7, R8 ;  /* 0x0000000800077202 */ /* 0x000fce0000000f00 */
.L_x_1684:
[----:B------:R-:W0:Y:S02]  /*19650*/  LDS R8, [R7] ;  /* 0x0000000007087984 */ /* 0x000e240000000800 */
[----:B0-----:R-:W-:-:S05]  /*19660*/  HADD2 R9, R8, R13 ;  /* 0x0000000d08097230 */ /* 0x001fca0000000000 */
[----:B------:R-:W0:Y:S02]  /*19670*/  ATOMS.CAST.SPIN P0, [R7], R8, R9 ;  /* 0x000000080700758d */ /* 0x000e240001800009 */
[----:B0-----:R-:W-:Y:S05]  /*19680*/  @!P0 BRA `(.L_x_1684) ;  /* 0xfffffffc00f08947 */ /* 0x001fea000383ffff */
[----:B------:R-:W-:Y:S05]  /*19690*/  BRA `(.L_x_1682) ;  /* 0x00000000000c7947 */ /* 0x000fea0003800000 */
.L_x_1683:
[----:B------:R-:W2:Y:S02]  /*196a0*/  LD.E R7, desc[UR8][R10.64] ;  /* 0x000000080a077980 */ /* 0x000ea4000c101900 */
[----:B--2---:R-:W-:-:S05]  /*196b0*/  IADD3 R7, PT, PT, R13, R7, RZ ;  /* 0x000000070d077210 */ /* 0x004fca0007ffe0ff */
[----:B------:R0:W-:Y:S02]  /*196c0*/  ST.E desc[UR8][R10.64], R7 ;  /* 0x000000070a007985 */ /* 0x0001e4000c101908 */
.L_x_1682:
[----:B------:R-:W-:Y:S05]  /*196d0*/  BSYNC.RECONVERGENT B0 ;  /* 0x0000000000007941 */ /* 0x000fea0003800200 */
.L_x_1681:
[----:B------:R1:W-:Y:S01]  /*196e0*/  ATOM.E.ADD.F16x2.RN.STRONG.GPU P0, RZ, desc[UR8][R10.64+0x4], R15 ;  /* 0x8000040f0aff79a2 */ /* 0x0003e2000c10e108 */
[----:B------:R-:W-:Y:S04]  /*196f0*/  BSSY.RECONVERGENT B0, `(.L_x_1685) ;  /* 0x000000e000007945 */ /* 0x000fe80003800200 */
[----:B-1----:R-:W-:Y:S05]  /*19700*/  @P0 BRA `(.L_x_1686) ;  /* 0x0000000000300947 */ /* 0x002fea0003800000 */
[----:B------:R-:W1:Y:S02]  /*19710*/  QSPC.E.S P0, RZ, [R10+0x4] ;  /* 0x000004000aff73aa */ /* 0x000e640000000500 */
[----:B-1----:R-:W-:Y:S05]  /*19720*/  @!P0 BRA `(.L_x_1687) ;  /* 0x00000000001c8947 */ /* 0x002fea0003800000 */
[----:B------:R-:W-:-:S04]  /*19730*/  MOV R8, R10 ;  /* 0x0000000a00087202 */ /* 0x000fc80000000f00 */
[----:B0-----:R-:W-:-:S07]  /*19740*/  MOV R7, R8 ;  /* 0x0000000800077202 */ /* 0x001fce0000000f00 */
.L_x_1688:
[----:B------:R-:W0:Y:S02]  /*19750*/  LDS R8, [R7+0x4] ;  /* 0x0000040007087984 */ /* 0x000e240000000800 */
[----:B0-----:R-:W-:-:S05]  /*19760*/  HFMA2 R9, R8, 1, 1, R15 ;  /* 0x3c003c0008097831 */ /* 0x001fca000000000f */
[----:B------:R-:W0:Y:S02]  /*19770*/  ATOMS.CAST.SPIN P0, [R7+0x4], R8, R9 ;  /* 0x000004080700758d */ /* 0x000e240001800009 */
[----:B0-----:R-:W-:Y:S05]  /*19780*/  @!P0 BRA `(.L_x_1688) ;  /* 0xfffffffc00f08947 */ /* 0x001fea000383ffff */
[----:B------:R-:W-:Y:S05]  /*19790*/  BRA `(.L_x_1686) ;  /* 0x00000000000c7947 */ /* 0x000fea0003800000 */
.L_x_1687:
[----:B0-----:R-:W2:Y:S02]  /*197a0*/  LD.E R7, desc[UR8][R10.64+0x4] ;  /* 0x000004080a077980 */ /* 0x001ea4000c101900 */
[----:B--2---:R-:W-:-:S05]  /*197b0*/  IADD3 R7, PT, PT, R15, R7, RZ ;  /* 0x000000070f077210 */ /* 0x004fca0007ffe0ff */
[----:B------:R1:W-:Y:S02]  /*197c0*/  ST.E desc[UR8][R10.64+0x4], R7 ;  /* 0x000004070a007985 */ /* 0x0003e4000c101908 */
.L_x_1686:
[----:B------:R-:W-:Y:S05]  /*197d0*/  BSYNC.RECONVERGENT B0 ;  /* 0x0000000000007941 */ /* 0x000fea0003800200 */
.L_x_1685:
[----:B01----:R-:W-:-:S04]  /*197e0*/  IMAD.WIDE R10, R87, 0x2, R10 ;  /* 0x00000002570a7825 */ /* 0x003fc800078e020a */
[----:B------:R-:W-:-:S05]  /*197f0*/  HMUL2 R9, R6, R93.H0_H0 ;  /* 0x2000005d06097232 */ /* 0x000fca0000000000 */
        /* <DEDUP_REMOVED lines=8> */
.L_x_1692:
[----:B------:R-:W0:Y:S02]  /*19880*/  LDS R6, [R5] ;  /* 0x0000000005067984 */ /* 0x000e240000000800 */
[----:B0-----:R-:W-:-:S05]  /*19890*/  HADD2 R7, R6, R9 ;  /* 0x0000000906077230 */ /* 0x001fca0000000000 */
[----:B------:R-:W0:Y:S02]  /*198a0*/  ATOMS.CAST.SPIN P0, [R5], R6, R7 ;  /* 0x000000060500758d */ /* 0x000e240001800007 */
[----:B0-----:R-:W-:Y:S05]  /*198b0*/  @!P0 BRA `(.L_x_1692) ;  /* 0xfffffffc00f08947 */ /* 0x001fea000383ffff */
[----:B------:R-:W-:Y:S05]  /*198c0*/  BRA `(.L_x_1690) ;  /* 0x00000000000c7947 */ /* 0x000fea0003800000 */
.L_x_1691:
[----:B------:R-:W2:Y:S02]  /*198d0*/  LD.E R5, desc[UR8][R10.64] ;  /* 0x000000080a057980 */ /* 0x000ea4000c101900 */
[----:B--2---:R-:W-:-:S05]  /*198e0*/  IADD3 R5, PT, PT, R9, R5, RZ ;  /* 0x0000000509057210 */ /* 0x004fca0007ffe0ff */
[----:B------:R0:W-:Y:S02]  /*198f0*/  ST.E desc[UR8][R10.64], R5 ;  /* 0x000000050a007985 */ /* 0x0001e4000c101908 */
.L_x_1690:
[----:B------:R-:W-:Y:S05]  /*19900*/  BSYNC.RECONVERGENT B0 ;  /* 0x0000000000007941 */ /* 0x000fea0003800200 */
.L_x_1689:
[----:B------:R1:W-:Y:S01]  /*19910*/  ATOM.E.ADD.F16x2.RN.STRONG.GPU P0, RZ, desc[UR8][R10.64+0x4], R93 ;  /* 0x8000045d0aff79a2 */ /* 0x0003e2000c10e108 */
[----:B------:R-:W-:Y:S04]  /*19920*/  BSSY.RECONVERGENT B0, `(.L_x_1693) ;  /* 0x000000e000007945 */ /* 0x000fe80003800200 */
[----:B-1----:R-:W-:Y:S05]  /*19930*/  @P0 BRA `(.L_x_1694) ;  /* 0x0000000000300947 */ /* 0x002fea0003800000 */
[----:B------:R-:W1:Y:S02]  /*19940*/  QSPC.E.S P0, RZ, [R10+0x4] ;  /* 0x000004000aff73aa */ /* 0x000e640000000500 */
[----:B-1----:R-:W-:Y:S05]  /*19950*/  @!P0 BRA `(.L_x_1695) ;  /* 0x00000000001c8947 */ /* 0x002fea0003800000 */
[----:B------:R-:W-:-:S04]  /*19960*/  MOV R6, R10 ;  /* 0x0000000a00067202 */ /* 0x000fc80000000f00 */
[----:B0-----:R-:W-:-:S07]  /*19970*/  MOV R5, R6 ;  /* 0x0000000600057202 */ /* 0x001fce0000000f00 */
.L_x_1696:
[----:B------:R-:W0:Y:S02]  /*19980*/  LDS R6, [R5+0x4] ;  /* 0x0000040005067984 */ /* 0x000e240000000800 */
[----:B0-----:R-:W-:-:S05]  /*19990*/  HFMA2 R7, R6, 1, 1, R93 ;  /* 0x3c003c0006077831 */ /* 0x001fca000000005d */
[----:B------:R-:W0:Y:S02]  /*199a0*/  ATOMS.CAST.SPIN P0, [R5+0x4], R6, R7 ;  /* 0x000004060500758d */ /* 0x000e240001800007 */
[----:B0-----:R-:W-:Y:S05]  /*199b0*/  @!P0 BRA `(.L_x_1696) ;  /* 0xfffffffc00f08947 */ /* 0x001fea000383ffff */
[----:B------:R-:W-:Y:S05]  /*199c0*/  BRA `(.L_x_1694) ;  /* 0x00000000000c7947 */ /* 0x000fea0003800000 */
.L_x_1695:
[----:B0-----:R-:W2:Y:S02]  /*199d0*/  LD.E R5, desc[UR8][R10.64+0x4] ;  /* 0x000004080a057980 */ /* 0x001ea4000c101900 */
[----:B--2---:R-:W-:-:S05]  /*199e0*/  IADD3 R5, PT, PT, R93, R5, RZ ;  /* 0x000000055d057210 */ /* 0x004fca0007ffe0ff */
[----:B------:R1:W-:Y:S02]  /*199f0*/  ST.E desc[UR8][R10.64+0x4], R5 ;  /* 0x000004050a007985 */ /* 0x0003e4000c101908 */
.L_x_1694:
[----:B------:R-:W-:Y:S05]  /*19a00*/  BSYNC.RECONVERGENT B0 ;  /* 0x0000000000007941 */ /* 0x000fea0003800200 */
.L_x_1693:
        /* <DEDUP_REMOVED lines=10> */
.L_x_1700:
[----:B------:R-:W0:Y:S02]  /*19ab0*/  LDS R4, [R3] ;  /* 0x0000000003047984 */ /* 0x000e240000000800 */
[----:B0-----:R-:W-:-:S05]  /*19ac0*/  HADD2 R5, R4, R7 ;  /* 0x0000000704057230 */ /* 0x001fca0000000000 */
[----:B------:R-:W0:Y:S02]  /*19ad0*/  ATOMS.CAST.SPIN P0, [R3], R4, R5 ;  /* 0x000000040300758d */ /* 0x000e240001800005 */
[----:B0-----:R-:W-:Y:S05]  /*19ae0*/  @!P0 BRA `(.L_x_1700) ;  /* 0xfffffffc00f08947 */ /* 0x001fea000383ffff */
[----:B------:R-:W-:Y:S05]  /*19af0*/  BRA `(.L_x_1698) ;  /* 0x00000000000c7947 */ /* 0x000fea0003800000 */
.L_x_1699:
[----:B------:R-:W2:Y:S02]  /*19b00*/  LD.E R3, desc[UR8][R10.64] ;  /* 0x000000080a037980 */ /* 0x000ea4000c101900 */
[----:B--2---:R-:W-:-:S05]  /*19b10*/  IADD3 R3, PT, PT, R7, R3, RZ ;  /* 0x0000000307037210 */ /* 0x004fca0007ffe0ff */
[----:B------:R0:W-:Y:S02]  /*19b20*/  ST.E desc[UR8][R10.64], R3 ;  /* 0x000000030a007985 */ /* 0x0001e4000c101908 */
.L_x_1698:
[----:B------:R-:W-:Y:S05]  /*19b30*/  BSYNC.RECONVERGENT B0 ;  /* 0x0000000000007941 */ /* 0x000fea0003800200 */
.L_x_1697:
[----:B------:R1:W-:Y:S01]  /*19b40*/  ATOM.E.ADD.F16x2.RN.STRONG.GPU P0, RZ, desc[UR8][R10.64+0x4], R9 ;  /* 0x800004090aff79a2 */ /* 0x0003e2000c10e108 */
[----:B------:R-:W-:Y:S04]  /*19b50*/  BSSY.RECONVERGENT B0, `(.L_x_1701) ;  /* 0x000000e000007945 */ /* 0x000fe80003800200 */
[----:B-1----:R-:W-:Y:S05]  /*19b60*/  @P0 BRA `(.L_x_1702) ;  /* 0x0000000000300947 */ /* 0x002fea0003800000 */
[----:B------:R-:W1:Y:S02]  /*19b70*/  QSPC.E.S P0, RZ, [R10+0x4] ;  /* 0x000004000aff73aa */ /* 0x000e640000000500 */
[----:B-1----:R-:W-:Y:S05]  /*19b80*/  @!P0 BRA `(.L_x_1703) ;  /* 0x00000000001c8947 */ /* 0x002fea0003800000 */
[----:B------:R-:W-:-:S04]  /*19b90*/  MOV R4, R10 ;  /* 0x0000000a00047202 */ /* 0x000fc80000000f00 */
[----:B0-----:R-:W-:-:S07]  /*19ba0*/  MOV R3, R4 ;  /* 0x0000000400037202 */ /* 0x001fce0000000f00 */
.L_x_1704:
[----:B------:R-:W0:Y:S02]  /*19bb0*/  LDS R4, [R3+0x4] ;  /* 0x0000040003047984 */ /* 0x000e240000000800 */
[----:B0-----:R-:W-:-:S05]  /*19bc0*/  HFMA2 R5, R4, 1, 1, R9 ;  /* 0x3c003c0004057831 */ /* 0x001fca0000000009 */
[----:B------:R-:W0:Y:S02]  /*19bd0*/  ATOMS.CAST.SPIN P0, [R3+0x4], R4, R5 ;  /* 0x000004040300758d */ /* 0x000e240001800005 */
[----:B0-----:R-:W-:Y:S05]  /*19be0*/  @!P0 BRA `(.L_x_1704) ;  /* 0xfffffffc00f08947 */ /* 0x001fea000383ffff */
[----:B------:R-:W-:Y:S05]  /*19bf0*/  BRA `(.L_x_1702) ;  /* 0x00000000000c7947 */ /* 0x000fea0003800000 */
.L_x_1703:
[----:B0-----:R-:W2:Y:S02]  /*19c00*/  LD.E R3, desc[UR8][R10.64+0x4] ;  /* 0x000004080a037980 */ /* 0x001ea4000c101900 */
[----:B--2---:R-:W-:-:S05]  /*19c10*/  IADD3 R3, PT, PT, R9, R3, RZ ;  /* 0x0000000309037210 */ /* 0x004fca0007ffe0ff */
[----:B------:R1:W-:Y:S02]  /*19c20*/  ST.E desc[UR8][R10.64+0x4], R3 ;  /* 0x000004030a007985 */ /* 0x0003e4000c101908 */
.L_x_1702:
[----:B------:R-:W-:Y:S05]  /*19c30*/  BSYNC.RECONVERGENT B0 ;  /* 0x0000000000007941 */ /* 0x000fea0003800200 */
.L_x_1701:
        /* <DEDUP_REMOVED lines=10> */
.L_x_1708:
[----:B------:R-:W0:Y:S02]  /*19ce0*/  LDS R2, [R0] ;  /* 0x0000000000027984 */ /* 0x000e240000000800 */
[----:B0-----:R-:W-:-:S05]  /*19cf0*/  HADD2 R3, R2, R5 ;  /* 0x0000000502037230 */ /* 0x001fca0000000000 */
[----:B------:R-:W0:Y:S02]  /*19d00*/  ATOMS.CAST.SPIN P0, [R0], R2, R3 ;  /* 0x000000020000758d */ /* 0x000e240001800003 */
[----:B0-----:R-:W-:Y:S05]  /*19d10*/  @!P0 BRA `(.L_x_1708) ;  /* 0xfffffffc00f08947 */ /* 0x001fea000383ffff */
[----:B------:R-:W-:Y:S05]  /*19d20*/  BRA `(.L_x_1706) ;  /* 0x00000000000c7947 */ /* 0x000fea0003800000 */
.L_x_1707:
[----:B------:R-:W2:Y:S02]  /*19d30*/  LD.E R0, desc[UR8][R10.64] ;  /* 0x000000080a007980 */ /* 0x000ea4000c101900 */
[----:B--2---:R-:W-:-:S05]  /*19d40*/  IADD3 R3, PT, PT, R5, R0, RZ ;  /* 0x0000000005037210 */ /* 0x004fca0007ffe0ff */
[----:B------:R0:W-:Y:S02]  /*19d50*/  ST.E desc[UR8][R10.64], R3 ;  /* 0x000000030a007985 */ /* 0x0001e4000c101908 */
.L_x_1706:
[----:B------:R-:W-:Y:S05]  /*19d60*/  BSYNC.RECONVERGENT B0 ;  /* 0x0000000000007941 */ /* 0x000fea0003800200 */
.L_x_1705:
[----:B------:R1:W-:Y:S02]  /*19d70*/  ATOM.E.ADD.F16x2.RN.STRONG.GPU P0, RZ, desc[UR8][R10.64+0x4], R91 ;  /* 0x8000045b0aff79a2 */ /* 0x0003e4000c10e108 */
[----:B-1----:R-:W-:Y:S05]  /*19d80*/  @P0 EXIT ;  /* 0x000000000000094d */ /* 0x002fea0003800000 */
[----:B------:R-:W1:Y:S02]  /*19d90*/  QSPC.E.S P0, RZ, [R10+0x4] ;  /* 0x000004000aff73aa */ /* 0x000e640000000500 */
[----:B-1----:R-:W-:Y:S05]  /*19da0*/  @!P0 BRA `(.L_x_1709) ;  /* 0x00000000001c8947 */ /* 0x002fea0003800000 */
[----:B------:R-:W-:-:S04]  /*19db0*/  MOV R2, R10 ;  /* 0x0000000a00027202 */ /* 0x000fc80000000f00 */
[----:B------:R-:W-:-:S07]  /*19dc0*/  MOV R0, R2 ;  /* 0x0000000200007202 */ /* 0x000fce0000000f00 */
.L_x_1710:
[----:B------:R-:W0:Y:S02]  /*19dd0*/  LDS R2, [R0+0x4] ;  /* 0x0000040000027984 */ /* 0x000e240000000800 */
[----:B0-----:R-:W-:-:S05]  /*19de0*/  HFMA2 R3, R2, 1, 1, R91 ;  /* 0x3c003c0002037831 */ /* 0x001fca000000005b */
[----:B------:R-:W0:Y:S02]  /*19df0*/  ATOMS.CAST.SPIN P0, [R0+0x4], R2, R3 ;  /* 0x000004020000758d */ /* 0x000e240001800003 */
[----:B0-----:R-:W-:Y:S05]  /*19e00*/  @!P0 BRA `(.L_x_1710) ;  /* 0xfffffffc00f08947 */ /* 0x001fea000383ffff */
[----:B------:R-:W-:Y:S05]  /*19e10*/  EXIT ;  /* 0x000000000000794d */ /* 0x000fea0003800000 */
.L_x_1709:
[----:B------:R-:W0:Y:S02]  /*19e20*/  LD.E R0, desc[UR8][R10.64+0x4] ;  /* 0x000004080a007980 */ /* 0x000e24000c101900 */
[----:B0-----:R-:W-:-:S05]  /*19e30*/  IADD3 R3, PT, PT, R91, R0, RZ ;  /* 0x000000005b037210 */ /* 0x001fca0007ffe0ff */
[----:B------:R-:W-:Y:S01]  /*19e40*/  ST.E desc[UR8][R10.64+0x4], R3 ;  /* 0x000004030a007985 */ /* 0x000fe2000c101908 */
[----:B------:R-:W-:Y:S05]  /*19e50*/  EXIT ;  /* 0x000000000000794d */ /* 0x000fea0003800000 */
.L_x_1711:
        /* <DEDUP_REMOVED lines=10> */
.L_x_3323:


//--------------------- .text._Z23gemm_half_q_half_kernelILi3ELb1ELb1EEvPK6__halfPKjS4_S2_PS0_iiiiPKtS7_iiiiiibS2_i --------------------------
	.section	.text._Z23gemm_half_q_half_kernelILi3ELb1ELb1EEvPK6__halfPKjS4_S2_PS0_iiiiPKtS7_iiiiiibS2_i,"ax",@progbits
	.align	128
        .global         _Z23gemm_half_q_half_kernelILi3ELb1ELb1EEvPK6__halfPKjS4_S2_PS0_iiiiPKtS7_iiiiiibS2_i
        .type           _Z23gemm_half_q_half_kernelILi3ELb1ELb1EEvPK6__halfPKjS4_S2_PS0_iiiiPKtS7_iiiiiibS2_i,@function
        .size           _Z23gemm_half_q_half_kernelILi3ELb1ELb1EEvPK6__halfPKjS4_S2_PS0_iiiiPKtS7_iiiiiibS2_i,(.L_x_3324 - _Z23gemm_half_q_half_kernelILi3ELb1ELb1EEvPK6__halfPKjS4_S2_PS0_iiiiPKtS7_iiiiiibS2_i)
        .other          _Z23gemm_half_q_half_kernelILi3ELb1ELb1EEvPK6__halfPKjS4_S2_PS0_iiiiPKtS7_iiiiiibS2_i,@"STO_CUDA_ENTRY STV_DEFAULT"
_Z23gemm_half_q_half_kernelILi3ELb1ELb1EEvPK6__halfPKjS4_S2_PS0_iiiiPKtS7_iiiiiibS2_i:
.text._Z23gemm_half_q_half_kernelILi3ELb1ELb1EEvPK6__halfPKjS4_S2_PS0_iiiiPKtS7_iiiiiibS2_i:
        /* <DEDUP_REMOVED lines=9> */
[----:B0-----:R-:W2:Y:S04]  /*0090*/  LDG.E.U16 R56, desc[UR8][R2.64] ;  /* 0x0000000802387981 */ /* 0x001ea8000c1e1500 */
[----:B------:R-:W2:Y:S01]  /*00a0*/  LDG.E.U16 R54, desc[UR8][R54.64] ;  /* 0x0000000836367981 */ /* 0x000ea2000c1e1500 */
[----:B------:R-:W0:Y:S01]  /*00b0*/  S2R R13, SR_CTAID.X ;  /* 0x00000000000d7919 */ /* 0x000e220000002500 */
        /* <DEDUP_REMOVED lines=10> */
[----:B---3--:R-:W-:-:S03]  /*0160*/  UIMAD UR4, UR4, 0x3, URZ ;  /* 0x00000003040478a4 */ /* 0x008fc6000f8e02ff */
        /* <DEDUP_REMOVED lines=10> */
[----:B------:R-:W-:Y:S02]  /*0210*/  IADD3 R11, PT, PT, R9, R4, RZ ;  /* 0x00000004090b7210 */ /* 0x000fe40007ffe0ff */
[C---:B--2---:R-:W-:Y:S02]  /*0220*/  IADD3 R14, P0, PT, R2.reuse, R7, RZ ;  /* 0x00000007020e7210 */ /* 0x044fe40007f1e0ff */
[C---:B------:R-:W-:Y:S02]  /*0230*/  IADD3 R10, P1, PT, R2.reuse, R9, RZ ;  /* 0x00000009020a7210 */ /* 0x040fe40007f3e0ff */
[----:B------:R-:W-:Y:S02]  /*0240*/  IADD3 R0, P2, PT, R2, R11, RZ ;  /* 0x0000000b02007210 */ /* 0x000fe40007f5e0ff */
[----:B------:R-:W-:Y:S02]  /*0250*/  LEA.HI.X.SX32 R7, R7, RZ, 0x1, P0 ;  /* 0x000000ff07077211 */ /* 0x000fe400000f0eff */
[----:B------:R-:W-:-:S02]  /*0260*/  LEA.HI.X.SX32 R9, R9, RZ, 0x1, P1 ;  /* 0x000000ff09097211 */ /* 0x000fc400008f0eff */
[----:B-1----:R-:W-:Y:S02]  /*0270*/  LEA R2, P0, R14, UR6, 0x1 ;  /* 0x000000060e027c11 */ /* 0x002fe4000f8008ff */
[----:B------:R-:W-:Y:S02]  /*0280*/  LEA.HI.X.SX32 R11, R11, RZ, 0x1, P2 ;  /* 0x000000ff0b0b7211 */ /* 0x000fe400010f0eff */
[----:B------:R-:W-:Y:S02]  /*0290*/  LEA R6, P1, R10, UR6, 0x1 ;  /* 0x000000060a067c11 */ /* 0x000fe4000f8208ff */
[----:B------:R-:W-:Y:S02]  /*02a0*/  LEA R8, P2, R0, UR6, 0x1 ;  /* 0x0000000600087c11 */ /* 0x000fe4000f8408ff */
[----:B------:R-:W-:Y:S02]  /*02b0*/  LEA.HI.X R3, R14, UR7, R7, 0x1, P0 ;  /* 0x000000070e037c11 */ /* 0x000fe400080f0c07 */
[----:B------:R-:W-:-:S02]  /*02c0*/  LEA.HI.X R7, R10, UR7, R9, 0x1, P1 ;  /* 0x000000070a077c11 */ /* 0x000fc400088f0c09 */
[----:B------:R-:W-:Y:S02]  /*02d0*/  LEA.HI.X R9, R0, UR7, R11, 0x1, P2 ;  /* 0x0000000700097c11 */ /* 0x000fe400090f0c0b */
[----:B------:R-:W2:Y:S04]  /*02e0*/  LDG.E.U16.CONSTANT R3, desc[UR8][R2.64] ;  /* 0x0000000802037981 */ /* 0x000ea8000c1e9500 */
[----:B------:R-:W3:Y:S04]  /*02f0*/  LDG.E.U16.CONSTANT R7, desc[UR8][R6.64] ;  /* 0x0000000806077981 */ /* 0x000ee8000c1e9500 */
[----:B------:R-:W4:Y:S01]  /*0300*/  LDG.E.U16.CONSTANT R9, desc[UR8][R8.64] ;  /* 0x0000000808097981 */ /* 0x000f22000c1e9500 */
[----:B------:R-:W0:Y:S01]  /*0310*/  S2UR UR6, SR_CgaCtaId ;  /* 0x00000000000679c3 */ /* 0x000e220000008800 */
[----:B------:R-:W-:-:S02]  /*0320*/  UMOV UR5, 0x400 ;  /* 0x0000040000057882 */ /* 0x000fc40000000000 */
[----:B0-----:R-:W-:-:S06]  /*0330*/  ULEA UR5, UR6, UR5, 0x18 ;  /* 0x0000000506057291 */ /* 0x001fcc000f8ec0ff */
[----:B------:R-:W-:-:S05]  /*0340*/  LEA R0, R12, UR5, 0x1 ;  /* 0x000000050c007c11 */ /* 0x000fca000f8e08ff */
[----:B--2---:R0:W-:Y:S04]  /*0350*/  STS.U16 [R0], R3 ;  /* 0x0000000300007388 */ /* 0x0041e80000000400 */
[----:B---3--:R0:W-:Y:S04]  /*0360*/  STS.U16 [R0+0x80], R7 ;  /* 0x0000800700007388 */ /* 0x0081e80000000400 */
[----:B----4-:R0:W-:Y:S02]  /*0370*/  STS.U16 [R0+0x100], R9 ;  /* 0x0001000900007388 */ /* 0x0101e40000000400 */
.L_x_1713:
[----:B------:R-:W-:Y:S05]  /*0380*/  BSYNC.RECONVERGENT B0 ;  /* 0x0000000000007941 */ /* 0x000fea0003800200 */
.L_x_1712:
        /* <DEDUP_REMOVED lines=23> */
[----:B------:R0:W-:Y:S02]  /*0500*/  STG.E.64 desc[UR8][R14.64], RZ ;  /* 0x000000ff0e007986 */ /* 0x0001e4000c101b08 */
.L_x_1714:
        /* <DEDUP_REMOVED lines=10> */
.L_x_1716:
        /* <DEDUP_REMOVED lines=16> */
[----:B------:R-:W-:Y:S02]  /*06b0*/  LOP3.LUT R17, R15, 0xf, RZ, 0xc0, !PT ;  /* 0x0000000f0f117812 */ /* 0x000fe400078ec0ff */
[----:B------:R-:W-:Y:S02]  /*06c0*/  LOP3.LUT R6, R6, 0xf, RZ, 0xc0, !PT ;  /* 0x0000000f06067812 */ /* 0x000fe400078ec0ff */
[----:B------:R-:W-:Y:S01]  /*06d0*/  SHF.R.U32.HI R19, RZ, 0x4, R15 ;  /* 0x00000004ff137819 */ /* 0x000fe2000001160f */
[----:B------:R-:W-:Y:S01]  /*06e0*/  IMAD R20, R17, R17, R17 ;  /* 0x0000001111147224 */ /* 0x000fe200078e0211 */
[----:B------:R-:W-:Y:S01]  /*06f0*/  SHF.R.U32.HI R15, RZ, 0xc, R15 ;  /* 0x0000000cff0f7819 */ /* 0x000fe2000001160f */
[----:B------:R-:W-:Y:S01]  /*0700*/  IMAD R7, R6, R6, R6 ;  /* 0x0000000606077224 */ /* 0x000fe200078e0206 */
[----:B------:R-:W-:-:S02]  /*0710*/  LOP3.LUT R19, R19, 0xf, RZ, 0xc0, !PT ;  /* 0x0000000f13137812 */ /* 0x000fc400078ec0ff */
[----:B------:R-:W-:Y:S02]  /*0720*/  LOP3.LUT R15, R15, 0xf, RZ, 0xc0, !PT ;  /* 0x0000000f0f0f7812 */ /* 0x000fe400078ec0ff */
[----:B------:R-:W-:Y:S01]  /*0730*/  IADD3 R7, PT, PT, R6, 0x1, R7 ;  /* 0x0000000106077810 */ /* 0x000fe20007ffe007 */
[----:B0-----:R-:W-:Y:S01]  /*0740*/  IMAD R8, R19, R19, R19 ;  /* 0x0000001313087224 */ /* 0x001fe200078e0213 */
[----:B------:R-:W-:Y:S01]  /*0750*/  IADD3 R20, PT, PT, R17, 0x1, R20 ;  /* 0x0000000111147810 */ /* 0x000fe20007ffe014 */
[----:B------:R-:W-:-:S03]  /*0760*/  IMAD R6, R15, R15, R15 ;  /* 0x0000000f0f067224 */ /* 0x000fc600078e020f */
[----:B------:R-:W-:Y:S01]  /*0770*/  IADD3 R8, PT, PT, R19, 0x1, R8 ;  /* 0x0000000113087810 */ /* 0x000fe20007ffe008 */
[----:B------:R-:W-:Y:S01]  /*0780*/  I2F.F16 R7, R7 ;  /* 0x0000000700077306 */ /* 0x000fe20000200c00 */
[----:B------:R-:W-:Y:S02]  /*0790*/  IADD3 R15, PT, PT, R15, 0x1, R6 ;  /* 0x000000010f0f7810 */ /* 0x000fe40007ffe006 */
[----:B----4-:R-:W-:-:S05]  /*07a0*/  IADD3 R18, PT, PT, R21, R18, RZ ;  /* 0x0000001215127210 */ /* 0x010fca0007ffe0ff */
[----:B------:R-:W0:Y:S01]  /*07b0*/  I2F.F16 R6, R15 ;  /* 0x0000000f00067306 */ /* 0x000e220000200c00 */
[----:B------:R-:W-:-:S07]  /*07c0*/  ISETP.GE.AND P0, PT, R18, R53, PT ;  /* 0x000000351200720c */ /* 0x000fce0003f06270 */
[----:B------:R-:W-:Y:S01]  /*07d0*/  I2F.F16 R20, R20 ;  /* 0x0000001400147306 */ /* 0x000fe20000200c00 */
[----:B0-----:R-:W-:-:S07]  /*07e0*/  PRMT R6, R7, 0x5410, R6 ;  /* 0x0000541007067816 */ /* 0x001fce0000000006 */
[----:B------:R-:W0:Y:S02]  /*07f0*/  I2F.F16 R11, R8 ;  /* 0x00000008000b7306 */ /* 0x000e240000200c00 */
[----:B0-----:R-:W-:Y:S01]  /*0800*/  PRMT R10, R20, 0x5410, R11 ;  /* 0x00005410140a7816 */ /* 0x001fe2000000000b */
[-C--:B---3--:R-:W-:Y:S01]  /*0810*/  HMUL2 R11, R6, R9.reuse.H0_H0 ;  /* 0x20000009060b7232 */ /* 0x088fe20000000000 */
[C---:B------:R-:W-:Y:S02]  /*0820*/  LEA R6, R14.reuse, R1, 0x3 ;  /* 0x000000010e067211 */ /* 0x040fe400078e18ff */
[----:B------:R-:W-:Y:S01]  /*0830*/  IADD3 R14, PT, PT, R14, 0x1, RZ ;  /* 0x000000010e0e7810 */ /* 0x000fe20007ffe0ff */
[----:B------:R-:W-:-:S05]  /*0840*/  HMUL2 R10, R10, R9.H0_H0 ;  /* 0x200000090a0a7232 */ /* 0x000fca0000000000 */
[----:B------:R1:W-:Y:S01]  /*0850*/  STL.64 [R6], R10 ;  /* 0x0000000a06007387 */ /* 0x0003e20000100a00 */
[----:B------:R-:W-:Y:S05]  /*0860*/  @!P0 BRA `(.L_x_1716) ;  /* 0xfffffffc00508947 */ /* 0x000fea000383ffff */
.L_x_1715:
[----:B------:R2:W5:Y:S01]  /*0870*/  LDL.64 R114, [R1] ;  /* 0x0000000001727983 */ /* 0x0005620000100a00 */
[----:B------:R-:W3:Y:S01]  /*0880*/  LDCU UR7, c[0x0][0x3c8] ;  /* 0x00007900ff0777ac */ /* 0x000ee20008000800 */
[----:B------:R-:W-:Y:S01]  /*0890*/  HFMA2 R0, -RZ, RZ, 0, 0 ;  /* 0x00000000ff007431 */ /* 0x000fe200000001ff */
[----:B---3--:R-:W-:-:S13]  /*08a0*/  ISETP.GT.AND P0, PT, R55, UR7, PT ;  /* 0x0000000737007c0c */ /* 0x008fda000bf04270 */
[----:B--2---:R-:W-:Y:S05]  /*08b0*/  @!P0 BRA `(.L_x_1717) ;  /* 0x00000000001c8947 */ /* 0x004fea0003800000 */
[----:B------:R-:W2:Y:S02]  /*08c0*/  LDC R0, c[0x0][0x3cc] ;  /* 0x0000f300ff007b82 */ /* 0x000ea40000000800 */
[----:B--2---:R-:W-:-:S04]  /*08d0*/  VIMNMX R0, PT, PT, R55, R0, PT ;  /* 0x0000000037007248 */ /* 0x004fc80003fe0100 */
[----:B------:R-:W-:-:S04]  /*08e0*/  IADD3 R0, PT, PT, R0, -UR7, RZ ;  /* 0x8000000700007c10 */ /* 0x000fc8000fffe0ff */
[----:B0-----:R-:W-:-:S04]  /*08f0*/  SHF.R.S32.HI R7, RZ, 0x1f, R0 ;  /* 0x0000001fff077819 */ /* 0x001fc80000011400 */
[----:B------:R-:W-:-:S04]  /*0900*/  LEA.HI R7, R7, R0, RZ, 0x5 ;  /* 0x0000000007077211 */ /* 0x000fc800078f28ff */
[----:B------:R-:W-:-:S05]  /*0910*/  SHF.R.S32.HI R7, RZ, 0x5, R7 ;  /* 0x00000005ff077819 */ /* 0x000fca0000011407 */
[----:B------:R-:W-:-:S07]  /*0920*/  IMAD R0, R7, 0x6, RZ ;  /* 0x0000000607007824 */ /* 0x000fce00078e02ff */
.L_x_1717:
[----:B------:R-:W2:Y:S01]  /*0930*/  LDCU UR5, c[0x0][0x3cc] ;  /* 0x00007980ff0577ac */ /* 0x000ea20008000800 */
[----:B01----:R-:W-:Y:S02]  /*0940*/  MOV R6, RZ ;  /* 0x000000ff00067202 */ /* 0x003fe40000000f00 */
[----:B--2---:R-:W-:-:S13]  /*0950*/  ISETP.GT.AND P0, PT, R55, UR5, PT ;  /* 0x0000000537007c0c */ /* 0x004fda000bf04270 */
        /* <DEDUP_REMOVED lines=8> */
.L_x_1718:
        /* <DEDUP_REMOVED lines=11> */
.L_x_1719:
[----:B------:R-:W0:Y:S01]  /*0a90*/  LDCU UR5, c[0x0][0x3d4] ;  /* 0x00007a80ff0577ac */ /* 0x000e220008000800 */
[----:B------:R-:W-:Y:S01]  /*0aa0*/  HFMA2 R8, -RZ, RZ, 0, 0 ;  /* 0x00000000ff087431 */ /* 0x000fe200000001ff */
        /* <DEDUP_REMOVED lines=9> */
.L_x_1720:
        /* <DEDUP_REMOVED lines=11> */
.L_x_1721:
        /* <DEDUP_REMOVED lines=14> */
[----:B------:R-:W-:-:S02]  /*0cd0*/  PRMT R23, RZ, 0x5410, RZ ;  /* 0x00005410ff177816 */ /* 0x000fc400000000ff */
[----:B------:R-:W-:Y:S01]  /*0ce0*/  IADD3 R0, PT, PT, R9, R0, R8 ;  /* 0x0000000009007210 */ /* 0x000fe20007ffe008 */
[----:B0-----:R-:W-:Y:S01]  /*0cf0*/  ULEA UR5, UR6, UR5, 0x18 ;  /* 0x0000000506057291 */ /* 0x001fe2000f8ec0ff */
[----:B------:R-:W-:Y:S02]  /*0d00*/  PRMT R22, RZ, 0x5410, RZ ;  /* 0x00005410ff167816 */ /* 0x000fe400000000ff */
[----:B------:R-:W-:Y:S01]  /*0d10*/  PRMT R21, RZ, 0x5410, RZ ;  /* 0x00005410ff157816 */ /* 0x000fe200000000ff */
[----:B------:R-:W-:Y:S01]  /*0d20*/  IMAD R7, R0, R51, RZ ;  /* 0x0000003300077224 */ /* 0x000fe200078e02ff */
[----:B------:R-:W-:Y:S02]  /*0d30*/  SHF.R.S32.HI R0, RZ, 0x1f, R52 ;  /* 0x0000001fff007819 */ /* 0x000fe40000011434 */
[----:B------:R-:W-:Y:S02]  /*0d40*/  PRMT R20, RZ, 0x5410, RZ ;  /* 0x00005410ff147816 */ /* 0x000fe400000000ff */
[----:B------:R-:W-:-:S02]  /*0d50*/  IADD3 R6, P0, PT, R52, R7, RZ ;  /* 0x0000000734067210 */ /* 0x000fc40007f1e0ff */
[----:B------:R-:W-:Y:S02]  /*0d60*/  IADD3 R16, PT, PT, R55, R16, RZ ;  /* 0x0000001037107210 */ /* 0x000fe40007ffe0ff */
[----:B------:R-:W-:Y:S02]  /*0d70*/  LEA.HI.X.SX32 R7, R7, R0, 0x1, P0 ;  /* 0x0000000007077211 */ /* 0x000fe400000f0eff */
[----:B------:R-:W-:Y:S02]  /*0d80*/  ISETP.GT.AND P0, PT, R4, R55, PT ;  /* 0x000000370400720c */ /* 0x000fe40003f04270 */
[C---:B------:R-:W-:Y:S02]  /*0d90*/  SHF.L.U32 R0, R6.reuse, 0x2, RZ ;  /* 0x0000000206007819 */ /* 0x040fe400000006ff */
[----:B------:R-:W-:Y:S02]  /*0da0*/  SHF.L.U64.HI R7, R6, 0x2, R7 ;  /* 0x0000000206077819 */ /* 0x000fe40000010207 */
[----:B-1----:R-:W-:-:S04]  /*0db0*/  IADD3 R68, P1, PT, R0, UR10, RZ ;  /* 0x0000000a00447c10 */ /* 0x002fc8000ff3e0ff */
[----:B------:R-:W-:Y:S02]  /*0dc0*/  IADD3.X R69, PT, PT, R7, UR11, RZ, P1, !PT ;  /* 0x0000000b07457c10 */ /* 0x000fe40008ffe4ff */
        /* <DEDUP_REMOVED lines=9> */
.L_x_1735:
        /* <DEDUP_REMOVED lines=15> */
[C---:B------:R-:W-:Y:S02]  /*0f50*/  IMAD.WIDE R8, R51.reuse, 0x4, R12 ;  /* 0x0000000433087825 */ /* 0x040fe400078e020c */
[----:B-1----:R-:W5:Y:S04]  /*0f60*/  LDG.E.128.CONSTANT R12, desc[UR8][R12.64] ;  /* 0x000000080c0c7981 */ /* 0x002f68000c1e9d00 */
[----:B------:R-:W4:Y:S01]  /*0f70*/  @!P0 LDL.64 R70, [R70+0x8] ;  /* 0x0000080046468983 */ /* 0x000f220000100a00 */
[----:B------:R-:W-:-:S03]  /*0f80*/  IMAD.WIDE R68, R51, 0x4, R8 ;  /* 0x0000000433447825 */ /* 0x000fc600078e0208 */
[----:B------:R-:W5:Y:S04]  /*0f90*/  LDG.E.128.CONSTANT R8, desc[UR8][R8.64] ;  /* 0x0000000808087981 */ /* 0x000f68000c1e9d00 */
[----:B------:R-:W5:Y:S01]  /*0fa0*/  LDG.E.128.CONSTANT R4, desc[UR8][R68.64] ;  /* 0x0000000844047981 */ /* 0x000f62000c1e9d00 */
[----:B------:R-:W-:-:S05]  /*0fb0*/  @!P0 MOV R65, R61 ;  /* 0x0000003d00418202 */ /* 0x000fca0000000f00 */
[----:B------:R1:W5:Y:S01]  /*0fc0*/  @!P0 LDG.E.U16.CONSTANT R46, desc[UR8][R64.64] ;  /* 0x00000008402e8981 */ /* 0x000362000c1e9500 */
[----:B------:R-:W-:Y:S02]  /*0fd0*/  ISETP.NE.AND P1, PT, R56, RZ, PT ;  /* 0x000000ff3800720c */ /* 0x000fe40003f25270 */
[----:B------:R-:W-:Y:S02]  /*0fe0*/  ISETP.NE.AND P2, PT, R57, RZ, PT ;  /* 0x000000ff3900720c */ /* 0x000fe40003f45270 */
[----:B--2---:R-:W-:Y:S02]  /*0ff0*/  LOP3.LUT R0, R32, 0xff, RZ, 0xc0, !PT ;  /* 0x000000ff20007812 */ /* 0x004fe400078ec0ff */
[----:B------:R-:W-:Y:S02]  /*1000*/  LEA.HI R47, R35, 0xffffff80, RZ, 0x8 ;  /* 0xffffff80232f7811 */ /* 0x000fe400078f40ff */
[----:B------:R-:W-:Y:S02]  /*1010*/  IADD3 R0, PT, PT, R0, -0x80, RZ ;  /* 0xffffff8000007810 */ /* 0x000fe40007ffe0ff */
[----:B------:R-:W-:-:S02]  /*1020*/  SHF.R.U32.HI R67, RZ, 0x8, R35 ;  /* 0x00000008ff437819 */ /* 0x000fc40000011623 */
[----:B------:R2:W1:Y:S01]  /*1030*/  I2F.F16 R45, R0 ;  /* 0x00000000002d7306 */ /* 0x0004620000200c00 */
[----:B0-----:R-:W-:Y:S02]  /*1040*/  LOP3.LUT R3, R34, 0xff, RZ, 0xc0, !PT ;  /* 0x000000ff22037812 */ /* 0x001fe400078ec0ff */
[C---:B------:R-:W-:Y:S02]  /*1050*/  LOP3.LUT R2, R33.reuse, 0xff, RZ, 0xc0, !PT ;  /* 0x000000ff21027812 */ /* 0x040fe400078ec0ff */
[----:B------:R-:W-:Y:S02]  /*1060*/  LEA.HI R60, R32, 0xffffff80, RZ, 0x8 ;  /* 0xffffff80203c7811 */ /* 0x000fe400078f40ff */
[----:B------:R-:W-:Y:S01]  /*1070*/  LEA.HI R59, R33, 0xffffff80, RZ, 0x8 ;  /* 0xffffff80213b7811 */ /* 0x000fe200078f40ff */
[----:B------:R-:W0:Y:S01]  /*1080*/  I2F.F16 R47, R47 ;  /* 0x0000002f002f7306 */ /* 0x000e220000200c00 */
[----:B--2---:R-:W-:Y:S02]  /*1090*/  LOP3.LUT R0, R35, 0xff, RZ, 0xc0, !PT ;  /* 0x000000ff23007812 */ /* 0x004fe400078ec0ff */
[----:B------:R-:W-:-:S02]  /*10a0*/  SHF.R.U32.HI R35, RZ, 0x10, R35 ;  /* 0x00000010ff237819 */ /* 0x000fc40000011623 */
[----:B------:R-:W-:Y:S02]  /*10b0*/  LEA.HI R58, R34, 0xffffff80, RZ, 0x8 ;  /* 0xffffff80223a7811 */ /* 0x000fe400078f40ff */
[----:B------:R-:W-:Y:S01]  /*10c0*/  LOP3.LUT R35, R35, 0xff, RZ, 0xc0, !PT ;  /* 0x000000ff23237812 */ /* 0x000fe200078ec0ff */
[----:B------:R-:W2:Y:S03]  /*10d0*/  I2F.F16 R60, R60 ;  /* 0x0000003c003c7306 */ /* 0x000ea60000200c00 */
[----:B------:R-:W-:Y:S02]  /*10e0*/  IADD3 R78, PT, PT, R35, -0x80, RZ ;  /* 0xffffff80234e7810 */ /* 0x000fe40007ffe0ff */
[----:B---3--:R-:W-:Y:S02]  /*10f0*/  LOP3.LUT R35, R36, 0xff, RZ, 0xc0, !PT ;  /* 0x000000ff24237812 */ /* 0x008fe400078ec0ff */
[----:B------:R-:W-:Y:S01]  /*1100*/  LOP3.LUT R67, R67, 0xff, RZ, 0xc0, !PT ;  /* 0x000000ff43437812 */ /* 0x000fe200078ec0ff */
[----:B------:R-:W3:Y:S01]  /*1110*/  I2F.F16 R59, R59 ;  /* 0x0000003b003b7306 */ /* 0x000ee20000200c00 */
[----:B------:R-:W-:-:S02]  /*1120*/  IADD3 R35, PT, PT, R35, -0x80, RZ ;  /* 0xffffff8023237810 */ /* 0x000fc40007ffe0ff */
[----:B------:R-:W-:Y:S02]  /*1130*/  IADD3 R79, PT, PT, R67, -0x80, RZ ;  /* 0xffffff80434f7810 */ /* 0x000fe40007ffe0ff */
[----:B------:R-:W-:-:S03]  /*1140*/  LOP3.LUT R67, R37, 0xff, RZ, 0xc0, !PT ;  /* 0x000000ff25437812 */ /* 0x000fc600078ec0ff */
[----:B------:R1:W0:Y:S01]  /*1150*/  I2F.F16 R77, R35 ;  /* 0x00000023004d7306 */ /* 0x0002220000200c00 */
[----:B------:R-:W-:Y:S02]  /*1160*/  LEA.HI R17, R36, 0xffffff80, RZ, 0x8 ;  /* 0xffffff8024117811 */ /* 0x000fe400078f40ff */
[----:B------:R-:W-:Y:S02]  /*1170*/  IADD3 R67, PT, PT, R67, -0x80, RZ ;  /* 0xffffff8043437810 */ /* 0x000fe40007ffe0ff */
[----:B----4-:R-:W-:Y:S02]  /*1180*/  LEA.HI R82, R42, 0xffffff80, RZ, 0x8 ;  /* 0xffffff802a527811 */ /* 0x010fe400078f40ff */
[----:B------:R-:W-:Y:S01]  /*1190*/  IADD3 R19, PT, PT, R3, -0x80, RZ ;  /* 0xffffff8003137810 */ /* 0x000fe20007ffe0ff */
[----:B------:R-:W4:Y:S01]  /*11a0*/  I2F.F16 R58, R58 ;  /* 0x0000003a003a7306 */ /* 0x000f220000200c00 */
[----:B-1----:R-:W-:-:S04]  /*11b0*/  SHF.R.U32.HI R35, RZ, 0x8, R36 ;  /* 0x00000008ff237819 */ /* 0x002fc80000011624 */
[----:B------:R-:W-:Y:S02]  /*11c0*/  LOP3.LUT R80, R35, 0xff, RZ, 0xc0, !PT ;  /* 0x000000ff23507812 */ /* 0x000fe400078ec0ff */
[----:B------:R-:W-:Y:S02]  /*11d0*/  SHF.R.U32.HI R36, RZ, 0x10, R36 ;  /* 0x00000010ff247819 */ /* 0x000fe40000011624 */
[----:B------:R-:W-:Y:S02]  /*11e0*/  IADD3 R81, PT, PT, R80, -0x80, RZ ;  /* 0xffffff8050517810 */ /* 0x000fe40007ffe0ff */
[----:B------:R-:W-:Y:S01]  /*11f0*/  SHF.R.U32.HI R80, RZ, 0x8, R37 ;  /* 0x00000008ff507819 */ /* 0x000fe20000011625 */
[----:B------:R-:W1:Y:S01]  /*1200*/  I2F.F16 R76, R67 ;  /* 0x00000043004c7306 */ /* 0x000e620000200c00 */
[----:B------:R-:W-:Y:S02]  /*1210*/  LOP3.LUT R36, R36, 0xff, RZ, 0xc0, !PT ;  /* 0x000000ff24247812 */ /* 0x000fe400078ec0ff */
[----:B------:R-:W-:-:S02]  /*1220*/  LEA.HI R3, R37, 0xffffff80, RZ, 0x8 ;  /* 0xffffff8025037811 */ /* 0x000fc400078f40ff */
[----:B------:R-:W-:-:S03]  /*1230*/  IADD3 R36, PT, PT, R36, -0x80, RZ ;  /* 0xffffff8024247810 */ /* 0x000fc60007ffe0ff */
[----:B------:R2:W0:Y:S01]  /*1240*/  I2F.F16 R67, R82 ;  /* 0x0000005200437306 */ /* 0x0004220000200c00 */
[----:B------:R-:W-:Y:S02]  /*1250*/  SHF.R.U32.HI R37, RZ, 0x10, R37 ;  /* 0x00000010ff257819 */ /* 0x000fe40000011625 */
[----:B------:R-:W-:Y:S02]  /*1260*/  LEA.HI R84, R43, 0xffffff80, RZ, 0x8 ;  /* 0xffffff802b547811 */ /* 0x000fe400078f40ff */
[----:B--2---:R-:W-:-:S03]  /*1270*/  LOP3.LUT R82, R80, 0xff, RZ, 0xc0, !PT ;  /* 0x000000ff50527812 */ /* 0x004fc600078ec0ff */
[----:B------:R2:W0:Y:S01]  /*1280*/  I2F.F16 R80, R36 ;  /* 0x0000002400507306 */ /* 0x0004220000200c00 */
[----:B------:R-:W-:Y:S02]  /*1290*/  IADD3 R83, PT, PT, R82, -0x80, RZ ;  /* 0xffffff8052537810 */ /* 0x000fe40007ffe0ff */
[----:B------:R-:W-:Y:S02]  /*12a0*/  SHF.R.U32.HI R82, RZ, 0x8, R38 ;  /* 0x00000008ff527819 */ /* 0x000fe40000011626 */
[----:B------:R-:W-:-:S03]  /*12b0*/  LOP3.LUT R37, R37, 0xff, RZ, 0xc0, !PT ;  /* 0x000000ff25257812 */ /* 0x000fc600078ec0ff */
[----:B------:R3:W0:Y:S01]  /*12c0*/  I2F.F16 R35, R84 ;  /* 0x0000005400237306 */ /* 0x0006220000200c00 */
[----:B--2---:R-:W-:Y:S02]  /*12d0*/  LOP3.LUT R36, R40, 0xff, RZ, 0xc0, !PT ;  /* 0x000000ff28247812 */ /* 0x004fe400078ec0ff */
[----:B------:R-:W-:Y:S02]  /*12e0*/  IADD3 R37, PT, PT, R37, -0x80, RZ ;  /* 0xffffff8025257810 */ /* 0x000fe40007ffe0ff */
[----:B------:R-:W-:Y:S02]  /*12f0*/  IADD3 R36, PT, PT, R36, -0x80, RZ ;  /* 0xffffff8024247810 */ /* 0x000fe40007ffe0ff */
[----:B---3--:R-:W-:Y:S02]  /*1300*/  LOP3.LUT R84, R82, 0xff, RZ, 0xc0, !PT ;  /* 0x000000ff52547812 */ /* 0x008fe400078ec0ff */
[----:B------:R2:W3:Y:S02]  /*1310*/  I2F.F16 R82, R37 ;  /* 0x0000002500527306 */ /* 0x0004e40000200c00 */
[----:B------:R-:W-:-:S02]  /*1320*/  IADD3 R93, PT, PT, R84, -0x80, RZ ;  /* 0xffffff80545d7810 */ /* 0x000fc40007ffe0ff */
[----:B------:R-:W-:-:S04]  /*1330*/  LEA.HI R73, R40, 0xffffff80, RZ, 0x8 ;  /* 0xffffff8028497811 */ /* 0x000fc800078f40ff */
[----:B------:R4:W0:Y:S01]  /*1340*/  I2F.F16 R84, R36 ;  /* 0x0000002400547306 */ /* 0x0008220000200c00 */
[----:B--2---:R-:W-:-:S04]  /*1350*/  LOP3.LUT R37, R42, 0xff, RZ, 0xc0, !PT ;  /* 0x000000ff2a257812 */ /* 0x004fc800078ec0ff */
[----:B------:R-:W-:Y:S02]  /*1360*/  IADD3 R37, PT, PT, R37, -0x80, RZ ;  /* 0xffffff8025257810 */ /* 0x000fe40007ffe0ff */
[--C-:B----4-:R-:W-:Y:S02]  /*1370*/  SHF.R.U32.HI R36, RZ, 0x8, R40.reuse ;  /* 0x00000008ff247819 */ /* 0x110fe40000011628 */
[----:B------:R-:W-:Y:S02]  /*1380*/  SHF.R.U32.HI R40, RZ, 0x10, R40 ;  /* 0x00000010ff287819 */ /* 0x000fe40000011628 */
[----:B------:R-:W-:Y:S01]  /*1390*/  LOP3.LUT R36, R36, 0xff, RZ, 0xc0, !PT ;  /* 0x000000ff24247812 */ /* 0x000fe200078ec0ff */
[----:B------:R2:W4:Y:S03]  /*13a0*/  I2F.F16 R86, R37 ;  /* 0x0000002500567306 */ /* 0x0005260000200c00 */
[----:B------:R-:W-:-:S02]  /*13b0*/  IADD3 R36, PT, PT, R36, -0x80, RZ ;  /* 0xffffff8024247810 */ /* 0x000fc40007ffe0ff */
[--C-:B------:R-:W-:Y:S02]  /*13c0*/  SHF.R.U32.HI R96, RZ, 0x8, R42.reuse ;  /* 0x00000008ff607819 */ /* 0x100fe4000001162a */
[----:B--2---:R-:W-:Y:S02]  /*13d0*/  LOP3.LUT R37, R40, 0xff, RZ, 0xc0, !PT ;  /* 0x000000ff28257812 */ /* 0x004fe400078ec0ff */
[----:B------:R2:W0:Y:S02]  /*13e0*/  I2F.F16 R40, R36 ;  /* 0x0000002400287306 */ /* 0x0004240000200c00 */
[----:B------:R-:W-:Y:S02]  /*13f0*/  IADD3 R37, PT, PT, R37, -0x80, RZ ;  /* 0xffffff8025257810 */ /* 0x000fe40007ffe0ff */
[----:B------:R-:W-:Y:S02]  /*1400*/  LOP3.LUT R96, R96, 0xff, RZ, 0xc0, !PT ;  /* 0x000000ff60607812 */ /* 0x000fe400078ec0ff */
[----:B--2---:R-:W-:-:S02]  /*1410*/  SHF.R.U32.HI R36, RZ, 0x10, R42 ;  /* 0x00000010ff247819 */ /* 0x004fc4000001162a */
[----:B------:R2:W0:Y:S01]  /*1420*/  I2F.F16 R94, R37 ;  /* 0x00000025005e7306 */ /* 0x0004220000200c00 */
[----:B------:R-:W-:Y:S02]  /*1430*/  LOP3.LUT R87, R43, 0xff, RZ, 0xc0, !PT ;  /* 0x000000ff2b577812 */ /* 0x000fe400078ec0ff */
[----:B------:R-:W-:Y:S02]  /*1440*/  LOP3.LUT R36, R36, 0xff, RZ, 0xc0, !PT ;  /* 0x000000ff24247812 */ /* 0x000fe400078ec0ff */
[----:B------:R-:W-:Y:S02]  /*1450*/  IADD3 R42, PT, PT, R96, -0x80, RZ ;  /* 0xffffff80602a7810 */ /* 0x000fe40007ffe0ff */
[--C-:B--2---:R-:W-:Y:S02]  /*1460*/  SHF.R.U32.HI R37, RZ, 0x8, R43.reuse ;  /* 0x00000008ff257819 */ /* 0x104fe4000001162b */
[----:B------:R-:W-:Y:S02]  /*1470*/  SHF.R.U32.HI R43, RZ, 0x10, R43 ;  /* 0x00000010ff2b7819 */ /* 0x000fe4000001162b */
[----:B------:R-:W-:-:S02]  /*1480*/  IADD3 R2, PT, PT, R2, -0x80, RZ ;  /* 0xffffff8002027810 */ /* 0x000fc40007ffe0ff */
[----:B------:R-:W-:Y:S02]  /*1490*/  IADD3 R96, PT, PT, R36, -0x80, RZ ;  /* 0xffffff8024607810 */ /* 0x000fe40007ffe0ff */
[----:B------:R-:W-:Y:S01]  /*14a0*/  LOP3.LUT R36, R43, 0xff, RZ, 0xc0, !PT ;  /* 0x000000ff2b247812 */ /* 0x000fe200078ec0ff */
[----:B------:R2:W0:Y:S01]  /*14b0*/  I2F.F16 R44, R2 ;  /* 0x00000002002c7306 */ /* 0x0004220000200c00 */
[----:B------:R-:W-:Y:S02]  /*14c0*/  LOP3.LUT R72, R38, 0xff, RZ, 0xc0, !PT ;  /* 0x000000ff26487812 */ /* 0x000fe400078ec0ff */
[----:B------:R-:W-:Y:S02]  /*14d0*/  IADD3 R97, PT, PT, R36, -0x80, RZ ;  /* 0xffffff8024617810 */ /* 0x000fe40007ffe0ff */
[----:B------:R-:W-:Y:S02]  /*14e0*/  LOP3.LUT R36, R28, 0xff, RZ, 0xc0, !PT ;  /* 0x000000ff1c247812 */ /* 0x000fe400078ec0ff */
[----:B--2---:R-:W-:-:S02]  /*14f0*/  LEA.HI R2, R38, 0xffffff80, RZ, 0x8 ;  /* 0xffffff8026027811 */ /* 0x004fc400078f40ff */
[----:B------:R-:W-:Y:S02]  /*1500*/  SHF.R.U32.HI R38, RZ, 0x10, R38 ;  /* 0x00000010ff267819 */ /* 0x000fe40000011626 */
[----:B------:R-:W-:Y:S02]  /*1510*/  IADD3 R98, PT, PT, R36, -0x80, RZ ;  /* 0xffffff8024627810 */ /* 0x000fe40007ffe0ff */
[----:B------:R-:W-:Y:S02]  /*1520*/  LOP3.LUT R38, R38, 0xff, RZ, 0xc0, !PT ;  /* 0x000000ff26267812 */ /* 0x000fe400078ec0ff */
[----:B------:R-:W-:Y:S02]  /*1530*/  IADD3 R18, PT, PT, R0, -0x80, RZ ;  /* 0xffffff8000127810 */ /* 0x000fe40007ffe0ff */
[----:B------:R-:W-:Y:S02]  /*1540*/  LOP3.LUT R36, R29, 0xff, RZ, 0xc0, !PT ;  /* 0x000000ff1d247812 */ /* 0x000fe400078ec0ff */
[----:B------:R-:W-:-:S02]  /*1550*/  SHF.R.U32.HI R0, RZ, 0x8, R32 ;  /* 0x00000008ff007819 */ /* 0x000fc40000011620 */
[----:B------:R-:W-:Y:S02]  /*1560*/  IADD3 R75, PT, PT, R72, -0x80, RZ ;  /* 0xffffff80484b7810 */ /* 0x000fe40007ffe0ff */
[C---:B------:R-:W-:Y:S02]  /*1570*/  LEA.HI R66, R39.reuse, 0xffffff80, RZ, 0x8 ;  /* 0xffffff8027427811 */ /* 0x040fe400078f40ff */
[----:B------:R-:W-:Y:S02]  /*1580*/  LOP3.LUT R72, R39, 0xff, RZ, 0xc0, !PT ;  /* 0x000000ff27487812 */ /* 0x000fe400078ec0ff */
[----:B------:R-:W-:Y:S02]  /*1590*/  IADD3 R38, PT, PT, R38, -0x80, RZ ;  /* 0xffffff8026267810 */ /* 0x000fe40007ffe0ff */
[----:B------:R-:W-:Y:S02]  /*15a0*/  IADD3 R99, PT, PT, R36, -0x80, RZ ;  /* 0xffffff8024637810 */ /* 0x000fe40007ffe0ff */
[----:B------:R-:W-:Y:S01]  /*15b0*/  LOP3.LUT R36, R30, 0xff, RZ, 0xc0, !PT ;  /* 0x000000ff1e247812 */ /* 0x000fe200078ec0ff */
[----:B------:R2:W0:Y:S01]  /*15c0*/  I2F.F16 R92, R38 ;  /* 0x00000026005c7306 */ /* 0x0004220000200c00 */
[----:B------:R-:W-:-:S02]  /*15d0*/  LOP3.LUT R63, R0, 0xff, RZ, 0xc0, !PT ;  /* 0x000000ff003f7812 */ /* 0x000fc400078ec0ff */
[----:B------:R-:W-:Y:S02]  /*15e0*/  LOP3.LUT R37, R37, 0xff, RZ, 0xc0, !PT ;  /* 0x000000ff25257812 */ /* 0x000fe400078ec0ff */
[----:B------:R-:W-:Y:S02]  /*15f0*/  IADD3 R74, PT, PT, R72, -0x80, RZ ;  /* 0xffffff80484a7810 */ /* 0x000fe40007ffe0ff */
[----:B------:R-:W-:Y:S01]  /*1600*/  SHF.R.U32.HI R65, RZ, 0x8, R33 ;  /* 0x00000008ff417819 */ /* 0x000fe20000011621 */
[----:B------:R1:W0:Y:S01]  /*1610*/  I2F.F16 R0, R66 ;  /* 0x0000004200007306 */ /* 0x0002220000200c00 */
[C---:B------:R-:W-:Y:S02]  /*1620*/  LEA.HI R72, R41.reuse, 0xffffff80, RZ, 0x8 ;  /* 0xffffff8029487811 */ /* 0x040fe400078f40ff */
[----:B------:R-:W-:Y:S02]  /*1630*/  LOP3.LUT R85, R41, 0xff, RZ, 0xc0, !PT ;  /* 0x000000ff29557812 */ /* 0x000fe400078ec0ff */
[----:B--2---:R-:W-:-:S02]  /*1640*/  SHF.R.U32.HI R38, RZ, 0x8, R41 ;  /* 0x00000008ff267819 */ /* 0x004fc40000011629 */
[----:B------:R-:W-:Y:S02]  /*1650*/  SHF.R.U32.HI R32, RZ, 0x10, R32 ;  /* 0x00000010ff207819 */ /* 0x000fe40000011620 */
[--C-:B-1----:R-:W-:Y:S02]  /*1660*/  SHF.R.U32.HI R66, RZ, 0x8, R34.reuse ;  /* 0x00000008ff427819 */ /* 0x102fe40000011622 */
[----:B------:R-:W-:Y:S02]  /*1670*/  SHF.R.U32.HI R33, RZ, 0x10, R33 ;  /* 0x00000010ff217819 */ /* 0x000fe40000011621 */
[----:B------:R-:W-:Y:S02]  /*1680*/  SHF.R.U32.HI R34, RZ, 0x10, R34 ;  /* 0x00000010ff227819 */ /* 0x000fe40000011622 */
[----:B------:R-:W-:Y:S02]  /*1690*/  SHF.R.U32.HI R41, RZ, 0x10, R41 ;  /* 0x00000010ff297819 */ /* 0x000fe40000011629 */
[----:B------:R-:W-:-:S02]  /*16a0*/  IADD3 R100, PT, PT, R36, -0x80, RZ ;  /* 0xffffff8024647810 */ /* 0x000fc40007ffe0ff */
[----:B------:R-:W-:Y:S02]  /*16b0*/  IADD3 R37, PT, PT, R37, -0x80, RZ ;  /* 0xffffff8025257810 */ /* 0x000fe40007ffe0ff */
[--C-:B------:R-:W-:Y:S02]  /*16c0*/  SHF.R.U32.HI R36, RZ, 0x8, R39.reuse ;  /* 0x00000008ff247819 */ /* 0x100fe40000011627 */
[----:B------:R-:W-:Y:S01]  /*16d0*/  SHF.R.U32.HI R39, RZ, 0x10, R39 ;  /* 0x00000010ff277819 */ /* 0x000fe20000011627 */
[----:B------:R1:W2:Y:S01]  /*16e0*/  I2F.F16 R43, R37 ;  /* 0x00000025002b7306 */ /* 0x0002a20000200c00 */
[----:B------:R-:W-:Y:S02]  /*16f0*/  LOP3.LUT R32, R32, 0xff, RZ, 0xc0, !PT ;  /* 0x000000ff20207812 */ /* 0x000fe400078ec0ff */
[----:B------:R-:W-:Y:S02]  /*1700*/  LOP3.LUT R65, R65, 0xff, RZ, 0xc0, !PT ;  /* 0x000000ff41417812 */ /* 0x000fe400078ec0ff */
[----:B------:R-:W-:-:S02]  /*1710*/  LOP3.LUT R33, R33, 0xff, RZ, 0xc0, !PT ;  /* 0x000000ff21217812 */ /* 0x000fc400078ec0ff */
[----:B------:R-:W-:Y:S02]  /*1720*/  LOP3.LUT R66, R66, 0xff, RZ, 0xc0, !PT ;  /* 0x000000ff42427812 */ /* 0x000fe400078ec0ff */
[----:B------:R-:W-:Y:S02]  /*1730*/  LOP3.LUT R34, R34, 0xff, RZ, 0xc0, !PT ;  /* 0x000000ff22227812 */ /* 0x000fe400078ec0ff */
[----:B------:R-:W-:Y:S02]  /*1740*/  LOP3.LUT R95, R41, 0xff, RZ, 0xc0, !PT ;  /* 0x000000ff295f7812 */ /* 0x000fe400078ec0ff */
[----:B------:R-:W-:Y:S02]  /*1750*/  LOP3.LUT R38, R38, 0xff, RZ, 0xc0, !PT ;  /* 0x000000ff26267812 */ /* 0x000fe400078ec0ff */
[----:B-1----:R-:W-:Y:S02]  /*1760*/  LOP3.LUT R37, R31, 0xff, RZ, 0xc0, !PT ;  /* 0x000000ff1f257812 */ /* 0x002fe400078ec0ff */
[----:B------:R-:W-:-:S02]  /*1770*/  LOP3.LUT R36, R36, 0xff, RZ, 0xc0, !PT ;  /* 0x000000ff24247812 */ /* 0x000fc400078ec0ff */
[----:B------:R-:W-:Y:S02]  /*1780*/  LOP3.LUT R39, R39, 0xff, RZ, 0xc0, !PT ;  /* 0x000000ff27277812 */ /* 0x000fe400078ec0ff */
        /* <DEDUP_REMOVED lines=8> */
[----:B------:R-:W-:Y:S02]  /*1810*/  LEA.HI R88, R28, 0xffffff80, RZ, 0x8 ;  /* 0xffffff801c587811 */ /* 0x000fe400078f40ff */
[----:B------:R-:W-:Y:S02]  /*1820*/  LEA.HI R89, R29, 0xffffff80, RZ, 0x8 ;  /* 0xffffff801d597811 */ /* 0x000fe400078f40ff */
[----:B------:R-:W-:-:S02]  /*1830*/  LEA.HI R90, R30, 0xffffff80, RZ, 0x8 ;  /* 0xffffff801e5a7811 */ /* 0x000fc400078f40ff */
[----:B------:R-:W-:Y:S02]  /*1840*/  LEA.HI R91, R31, 0xffffff80, RZ, 0x8 ;  /* 0xffffff801f5b7811 */ /* 0x000fe400078f40ff */
[----:B------:R-:W-:Y:S02]  /*1850*/  IADD3 R95, PT, PT, R95, -0x80, RZ ;  /* 0xffffff805f5f7810 */ /* 0x000fe40007ffe0ff */
[----:B------:R-:W-:Y:S02]  /*1860*/  IADD3 R38, PT, PT, R38, -0x80, RZ ;  /* 0xffffff8026267810 */ /* 0x000fe40007ffe0ff */
[----:B------:R-:W-:Y:S02]  /*1870*/  IADD3 R37, PT, PT, R37, -0x80, RZ ;  /* 0xffffff8025257810 */ /* 0x000fe40007ffe0ff */
[----:B------:R-:W-:Y:S02]  /*1880*/  IADD3 R36, PT, PT, R36, -0x80, RZ ;  /* 0xffffff8024247810 */ /* 0x000fe40007ffe0ff */
[----:B------:R-:W-:Y:S01]  /*1890*/  IADD3 R39, PT, PT, R39, -0x80, RZ ;  /* 0xffffff8027277810 */ /* 0x000fe20007ffe0ff */
[----:B------:R-:W1:Y:S08]  /*18a0*/  I2F.F16 R19, R19 ;  /* 0x0000001300137306 */ /* 0x000e700000200c00 */
        /* <DEDUP_REMOVED lines=35> */
[----:B------:R0:W0:Y:S01]  /*1ae0*/  I2F.F16 R110, R39 ;  /* 0x00000027006e7306 */ /* 0x0000220000200c00 */
[----:B------:R-:W-:-:S02]  /*1af0*/  @!P0 PRMT R114, R70, 0x7610, R114 ;  /* 0x0000761046728816 */ /* 0x000fc40000000072 */
[----:B------:R-:W-:Y:S02]  /*1b00*/  @!P0 PRMT R112, R71, 0x7610, R112 ;  /* 0x0000761047708816 */ /* 0x000fe40000000070 */
[----:B------:R-:W-:Y:S02]  /*1b10*/  @!P0 PRMT R114, R114, 0x7610, R70 ;  /* 0x0000761072728816 */ /* 0x000fe40000000046 */
[----:B------:R-:W-:Y:S01]  /*1b20*/  @!P0 PRMT R112, R112, 0x7610, R71 ;  /* 0x0000761070708816 */ /* 0x000fe20000000047 */
        /* <DEDUP_REMOVED lines=14> */
[----:B------:R-:W-:Y:S01]  /*1c10*/  FFMA.FTZ R111, R71, R102, RZ ;  /* 0x00000066476f7223 */ /* 0x000fe200000100ff */
[----:B------:R-:W-:Y:S02]  /*1c20*/  HADD2.F32 R102, -RZ, R32.H0_H0 ;  /* 0x20000020ff667230 */ /* 0x000fe40000004100 */
[----:B------:R-:W-:Y:S01]  /*1c30*/  FFMA.FTZ R103, R103, R36, R70 ;  /* 0x0000002467677223 */ /* 0x000fe20000010046 */
[----:B------:R-:W-:Y:S02]  /*1c40*/  HADD2.F32 R70, -RZ, R37.H0_H0 ;  /* 0x20000025ff467230 */ /* 0x000fe40000004100 */
[----:B------:R-:W-:Y:S01]  /*1c50*/  FFMA.FTZ R106, R71, R106, RZ ;  /* 0x0000006a476a7223 */ /* 0x000fe200000100ff */
[----:B------:R-:W-:Y:S02]  /*1c60*/  HADD2.F32 R71, -RZ, R66.H0_H0 ;  /* 0x20000042ff477230 */ /* 0x000fe40000004100 */
[----:B------:R-:W-:Y:S01]  /*1c70*/  FFMA.FTZ R105, R36, R105, R107 ;  /* 0x0000006924697223 */ /* 0x000fe2000001006b */
        /* <DEDUP_REMOVED lines=35> */
[----:B------:R-:W-:Y:S02]  /*1eb0*/  HADD2.F32 R105, -RZ, R104.H0_H0 ;  /* 0x20000068ff697230 */ /* 0x000fe40000004100 */
[----:B------:R-:W-:Y:S01]  /*1ec0*/  FFMA.FTZ R102, R36, R102, R71 ;  /* 0x0000006624667223 */ /* 0x000fe20000010047 */
[----:B------:R-:W-:Y:S02]  /*1ed0*/  HADD2.F32 R70, -RZ, R80.H0_H0 ;  /* 0x20000050ff467230 */ /* 0x000fe40000004100 */
[C---:B------:R-:W-:Y:S01]  /*1ee0*/  FFMA.FTZ R103, R38.reuse, R103, R111 ;  /* 0x0000006726677223 */ /* 0x040fe2000001006f */
[----:B------:R-:W-:Y:S02]  /*1ef0*/  HADD2.F32 R71, -RZ, R92.H0_H0 ;  /* 0x2000005cff477230 */ /* 0x000fe40000004100 */
[----:B------:R-:W-:Y:S01]  /*1f00*/  FFMA.FTZ R105, R38, R105, R116 ;  /* 0x0000006926697223 */ /* 0x000fe20000010074 */
[----:B------:R-:W-:Y:S02]  /*1f10*/  HADD2.F32 R39, -RZ, R39.H1_H1 ;  /* 0x30000027ff277230 */ /* 0x000fe40000004100 */
        /* <DEDUP_REMOVED lines=28> */
.L_x_1723:
        /* <DEDUP_REMOVED lines=29> */
[----:B------:R-:W-:-:S02]  /*22b0*/  HADD2.F32 R37, -RZ, R37.H1_H1 ;  /* 0x30000025ff257230 */ /* 0x000fc40000004100 */
[----:B------:R-:W-:Y:S02]  /*22c0*/  HADD2.F32 R105, -RZ, R60.H0_H0 ;  /* 0x2000003cff697230 */ /* 0x000fe40000004100 */
[-C--:B------:R-:W-:Y:S01]  /*22d0*/  FFMA.FTZ R102, R102, R70.reuse, R71 ;  /* 0x0000004666667223 */ /* 0x080fe20000010047 */
[----:B------:R-:W-:Y:S01]  /*22e0*/  FFMA.FTZ R70, R116, R70, R103 ;  /* 0x0000004674467223 */ /* 0x000fe20000010067 */
[----:B------:R-:W-:Y:S02]  /*22f0*/  HADD2.F32 R103, -RZ, R59.H0_H0 ;  /* 0x2000003bff677230 */ /* 0x000fe40000004100 */
[-C--:B------:R-:W-:Y:S01]  /*2300*/  FFMA.FTZ R71, R105, R37.reuse, R36 ;  /* 0x0000002569477223 */ /* 0x080fe20000010024 */
[----:B------:R-:W-:Y:S02]  /*2310*/  HADD2.F32 R116, -RZ, R77.H0_H0 ;  /* 0x2000004dff747230 */ /* 0x000fe40000004100 */
        /* <DEDUP_REMOVED lines=55> */
.L_x_1724:
[----:B0-----:R-:W-:Y:S02]  /*2690*/  SHF.R.U32.HI R36, RZ, 0x8, R28 ;  /* 0x00000008ff247819 */ /* 0x001fe4000001161c */
[--C-:B------:R-:W-:Y:S02]  /*26a0*/  SHF.R.U32.HI R106, RZ, 0x8, R30.reuse ;  /* 0x00000008ff6a7819 */ /* 0x100fe4000001161e */
[----:B------:R-:W-:Y:S02]  /*26b0*/  LOP3.LUT R36, R36, 0xff, RZ, 0xc0, !PT ;  /* 0x000000ff24247812 */ /* 0x000fe400078ec0ff */
[----:B------:R-:W-:Y:S02]  /*26c0*/  SHF.R.U32.HI R107, RZ, 0x10, R30 ;  /* 0x00000010ff6b7819 */ /* 0x000fe4000001161e */
[----:B------:R-:W-:Y:S02]  /*26d0*/  IADD3 R36, PT, PT, R36, -0x80, RZ ;  /* 0xffffff8024247810 */ /* 0x000fe40007ffe0ff */
[----:B------:R-:W-:-:S02]  /*26e0*/  SHF.R.U32.HI R37, RZ, 0x8, R29 ;  /* 0x00000008ff257819 */ /* 0x000fc4000001161d */
[----:B------:R-:W-:Y:S01]  /*26f0*/  SHF.R.U32.HI R28, RZ, 0x10, R28 ;  /* 0x00000010ff1c7819 */ /* 0x000fe2000001161c */
[----:B------:R0:W1:Y:S01]  /*2700*/  I2F.F16 R103, R36 ;  /* 0x0000002400677306 */ /* 0x0000620000200c00 */
[----:B------:R-:W-:Y:S02]  /*2710*/  SHF.R.U32.HI R29, RZ, 0x10, R29 ;  /* 0x00000010ff1d7819 */ /* 0x000fe4000001161d */
[----:B------:R-:W-:Y:S02]  /*2720*/  LOP3.LUT R107, R107, 0xff, RZ, 0xc0, !PT ;  /* 0x000000ff6b6b7812 */ /* 0x000fe400078ec0ff */
[----:B------:R-:W-:Y:S02]  /*2730*/  LOP3.LUT R28, R28, 0xff, RZ, 0xc0, !PT ;  /* 0x000000ff1c1c7812 */ /* 0x000fe400078ec0ff */
[----:B------:R-:W-:Y:S02]  /*2740*/  LOP3.LUT R37, R37, 0xff, RZ, 0xc0, !PT ;  /* 0x000000ff25257812 */ /* 0x000fe400078ec0ff */
[----:B0-----:R-:W-:-:S02]  /*2750*/  LOP3.LUT R36, R106, 0xff, RZ, 0xc0, !PT ;  /* 0x000000ff6a247812 */ /* 0x001fc400078ec0ff */
[----:B------:R-:W-:Y:S02]  /*2760*/  LOP3.LUT R29, R29, 0xff, RZ, 0xc0, !PT ;  /* 0x000000ff1d1d7812 */ /* 0x000fe400078ec0ff */
[----:B-----5:R-:W-:Y:S02]  /*2770*/  LEA.HI R71, R24, 0xffffff80, RZ, 0x8 ;  /* 0xffffff8018477811 */ /* 0x020fe400078f40ff */
[----:B------:R-:W-:Y:S02]  /*2780*/  LEA.HI R70, R25, 0xffffff80, RZ, 0x8 ;  /* 0xffffff8019467811 */ /* 0x000fe400078f40ff */
[----:B------:R-:W-:Y:S02]  /*2790*/  LEA.HI R39, R26, 0xffffff80, RZ, 0x8 ;  /* 0xffffff801a277811 */ /* 0x000fe400078f40ff */
[----:B------:R-:W-:Y:S01]  /*27a0*/  LEA.HI R38, R27, 0xffffff80, RZ, 0x8 ;  /* 0xffffff801b267811 */ /* 0x000fe200078f40ff */
[----:B------:R-:W0:Y:S01]  /*27b0*/  I2F.F16 R71, R71 ;  /* 0x0000004700477306 */ /* 0x000e220000200c00 */
[----:B------:R-:W-:-:S02]  /*27c0*/  IADD3 R30, PT, PT, R36, -0x80, RZ ;  /* 0xffffff80241e7810 */ /* 0x000fc40007ffe0ff */
[----:B------:R-:W-:Y:S02]  /*27d0*/  IADD3 R107, PT, PT, R107, -0x80, RZ ;  /* 0xffffff806b6b7810 */ /* 0x000fe40007ffe0ff */
[----:B------:R-:W-:Y:S02]  /*27e0*/  IADD3 R28, PT, PT, R28, -0x80, RZ ;  /* 0xffffff801c1c7810 */ /* 0x000fe40007ffe0ff */
[----:B------:R-:W-:Y:S01]  /*27f0*/  IADD3 R37, PT, PT, R37, -0x80, RZ ;  /* 0xffffff8025257810 */ /* 0x000fe20007ffe0ff */
[----:B------:R-:W2:Y:S01]  /*2800*/  I2F.F16 R70, R70 ;  /* 0x0000004600467306 */ /* 0x000ea20000200c00 */
[----:B------:R-:W-:Y:S02]  /*2810*/  IADD3 R29, PT, PT, R29, -0x80, RZ ;  /* 0xffffff801d1d7810 */ /* 0x000fe40007ffe0ff */
[----:B------:R-:W-:Y:S02]  /*2820*/  ISETP.NE.AND P3, PT, R54, RZ, PT ;  /* 0x000000ff3600720c */ /* 0x000fe40003f65270 */
[----:B------:R-:W-:-:S03]  /*2830*/  LOP3.LUT R111, R24, 0xff, RZ, 0xc0, !PT ;  /* 0x000000ff186f7812 */ /* 0x000fc600078ec0ff */
[----:B------:R-:W3:Y:S08]  /*2840*/  I2F.F16 R39, R39 ;  /* 0x0000002700277306 */ /* 0x000ef00000200c00 */
[----:B------:R-:W4:Y:S08]  /*2850*/  I2F.F16 R38, R38 ;  /* 0x0000002600267306 */ /* 0x000f300000200c00 */
        /* <DEDUP_REMOVED lines=26> */
[--C-:B0-----:R-:W-:Y:S02]  /*2a00*/  HADD2.F32 R65, -RZ, R28.reuse.H0_H0 ;  /* 0x2000001cff417230 */ /* 0x101fe40000004100 */
[----:B------:R-:W-:-:S03]  /*2a10*/  HADD2.F32 R28, -RZ, R28.H1_H1 ;  /* 0x3000001cff1c7230 */ /* 0x000fc60000004100 */
[-C--:B------:R-:W-:Y:S01]  /*2a20*/  FFMA.FTZ R116, R45, R65.reuse, RZ ;  /* 0x000000412d747223 */ /* 0x080fe200000100ff */
[-C--:B------:R-:W-:Y:S01]  /*2a30*/  FFMA.FTZ R19, R19, R65.reuse, RZ ;  /* 0x0000004113137223 */ /* 0x080fe200000100ff */
[-C--:B------:R-:W-:Y:S01]  /*2a40*/  FFMA.FTZ R113, R44, R65.reuse, RZ ;  /* 0x000000412c717223 */ /* 0x080fe200000100ff */
[----:B------:R-:W-:Y:S01]  /*2a50*/  FFMA.FTZ R45, R18, R65, RZ ;  /* 0x00000041122d7223 */ /* 0x000fe200000100ff */
[-C--:B------:R-:W-:Y:S01]  /*2a60*/  FFMA.FTZ R63, R63, R28.reuse, R116 ;  /* 0x0000001c3f3f7223 */ /* 0x080fe20000010074 */
[----:B------:R-:W-:Y:S02]  /*2a70*/  HADD2.F32 R116, -RZ, R79.H0_H0 ;  /* 0x2000004fff747230 */ /* 0x000fe40000004100 */
[-C--:B------:R-:W-:Y:S01]  /*2a80*/  FFMA.FTZ R19, R66, R28.reuse, R19 ;  /* 0x0000001c42137223 */ /* 0x080fe20000010013 */
[----:B------:R-:W-:Y:S02]  /*2a90*/  HADD2.F32 R18, -RZ, R29.H0_H0 ;  /* 0x2000001dff127230 */ /* 0x000fe40000004100 */
[----:B------:R-:W-:Y:S01]  /*2aa0*/  FFMA.FTZ R113, R118, R28, R113 ;  /* 0x0000001c76717223 */ /* 0x000fe20000010071 */
[----:B------:R-:W-:-:S02]  /*2ab0*/  HADD2.F32 R44, -RZ, R33.H0_H0 ;  /* 0x20000021ff2c7230 */ /* 0x000fc40000004100 */
[----:B------:R-:W-:Y:S01]  /*2ac0*/  FFMA.FTZ R45, R116, R28, R45 ;  /* 0x0000001c742d7223 */ /* 0x000fe2000001002d */
[----:B------:R-:W-:Y:S02]  /*2ad0*/  HADD2.F32 R29, -RZ, R29.H1_H1 ;  /* 0x3000001dff1d7230 */ /* 0x000fe40000004100 */
[-C--:B------:R-:W-:Y:S01]  /*2ae0*/  FFMA.FTZ R28, R32, R18.reuse, R63 ;  /* 0x00000012201c7223 */ /* 0x080fe2000001003f */
[-C--:B------:R-:W-:Y:S01]  /*2af0*/  FFMA.FTZ R34, R34, R18.reuse, R19 ;  /* 0x0000001222227223 */ /* 0x080fe20000010013 */
[-C--:B------:R-:W-:Y:S01]  /*2b00*/  FFMA.FTZ R32, R44, R18.reuse, R113 ;  /* 0x000000122c207223 */ /* 0x080fe20000010071 */
[----:B------:R-:W-:Y:S02]  /*2b10*/  HADD2.F32 R19, -RZ, R60.H0_H0 ;  /* 0x2000003cff137230 */ /* 0x000fe40000004100 */
[----:B------:R-:W-:Y:S01]  /*2b20*/  FFMA.FTZ R18, R78, R18, R45 ;  /* 0x000000124e127223 */ /* 0x000fe2000001002d */
[----:B------:R-:W-:Y:S02]  /*2b30*/  HADD2.F32 R33, -RZ, R58.H0_H0 ;  /* 0x2000003aff217230 */ /* 0x000fe40000004100 */
[----:B------:R-:W-:Y:S01]  /*2b40*/  FFMA.FTZ R32, R59, R29, R32 ;  /* 0x0000001d3b207223 */ /* 0x000fe20000010020 */
[----:B------:R-:W-:-:S02]  /*2b50*/  HADD2.F32 R45, -RZ, R75.H0_H0 ;  /* 0x2000004bff2d7230 */ /* 0x000fc40000004100 */
[-C--:B------:R-:W-:Y:S01]  /*2b60*/  FFMA.FTZ R28, R19, R29.reuse, R28 ;  /* 0x0000001d131c7223 */ /* 0x080fe2000001001c */
[-C--:B------:R-:W-:Y:S01]  /*2b70*/  FFMA.FTZ R44, R47, R29.reuse, R18 ;  /* 0x0000001d2f2c7223 */ /* 0x080fe20000010012 */
[----:B------:R-:W-:Y:S01]  /*2b80*/  FFMA.FTZ R34, R33, R29, R34 ;  /* 0x0000001d21227223 */ /* 0x000fe20000010022 */
[----:B-1----:R-:W-:Y:S02]  /*2b90*/  HADD2.F32 R19, -RZ, R36.H0_H0 ;  /* 0x20000024ff137230 */ /* 0x002fe40000004100 */
[----:B------:R-:W-:Y:S02]  /*2ba0*/  HADD2.F32 R29, -RZ, R77.H0_H0 ;  /* 0x2000004dff1d7230 */ /* 0x000fe40000004100 */
        /* <DEDUP_REMOVED lines=12> */
[----:B------:R-:W-:Y:S02]  /*2c70*/  HADD2.F32 R28, -RZ, R80.H0_H0 ;  /* 0x20000050ff1c7230 */ /* 0x000fe40000004100 */
[----:B------:R-:W-:Y:S01]  /*2c80*/  FFMA.FTZ R19, R47, R19, R44 ;  /* 0x000000132f137223 */ /* 0x000fe2000001002c */
[----:B------:R-:W-:Y:S02]  /*2c90*/  HADD2.F32 R37, -RZ, R37.H1_H1 ;  /* 0x30000025ff257230 */ /* 0x000fe40000004100 */
[----:B------:R-:W-:Y:S01]  /*2ca0*/  FFMA.FTZ R33, R32, R36, R33 ;  /* 0x0000002420217223 */ /* 0x000fe20000010021 */
[-C--:B------:R-:W-:Y:S01]  /*2cb0*/  FFMA.FTZ R28, R28, R18.reuse, R29 ;  /* 0x000000121c1c7223 */ /* 0x080fe2000001001d */
[----:B------:R-:W-:Y:S02]  /*2cc0*/  HADD2.F32 R29, -RZ, R2.H0_H0 ;  /* 0x20000002ff1d7230 */ /* 0x000fe40000004100 */
[----:B------:R-:W-:Y:S01]  /*2cd0*/  FFMA.FTZ R2, R92, R18, R45 ;  /* 0x000000125c027223 */ /* 0x000fe2000001002d */
[----:B------:R-:W-:Y:S01]  /*2ce0*/  FFMA.FTZ R19, R104, R36, R19 ;  /* 0x0000002468137223 */ /* 0x000fe20000010013 */
[----:B------:R-:W-:Y:S01]  /*2cf0*/  FFMA.FTZ R32, R82, R18, R33 ;  /* 0x0000001252207223 */ /* 0x000fe20000010021 */
[-C--:B------:R-:W-:Y:S01]  /*2d00*/  FFMA.FTZ R28, R17, R37.reuse, R28 ;  /* 0x00000025111c7223 */ /* 0x080fe2000001001c */
[----:B------:R-:W-:Y:S01]  /*2d10*/  FFMA.FTZ R2, R29, R37, R2 ;  /* 0x000000251d027223 */ /* 0x000fe20000010002 */
[----:B------:R-:W-:-:S02]  /*2d20*/  HADD2.F32 R29, -RZ, R0.H0_H0 ;  /* 0x20000000ff1d7230 */ /* 0x000fc40000004100 */
[----:B------:R-:W-:Y:S01]  /*2d30*/  FFMA.FTZ R18, R110, R18, R19 ;  /* 0x000000126e127223 */ /* 0x000fe20000010013 */
[-C--:B------:R-:W-:Y:S01]  /*2d40*/  FFMA.FTZ R32, R3, R37.reuse, R32 ;  /* 0x0000002503207223 */ /* 0x080fe20000010020 */
[--C-:B------:R-:W-:Y:S02]  /*2d50*/  HADD2.F32 R3, -RZ, R114.reuse.H0_H0 ;  /* 0x20000072ff037230 */ /* 0x100fe40000004100 */
        /* <DEDUP_REMOVED lines=16> */
.L_x_1725:
[----:B------:R-:W-:Y:S02]  /*2e60*/  LOP3.LUT R2, R25, 0xff, RZ, 0xc0, !PT ;  /* 0x000000ff19027812 */ /* 0x000fe400078ec0ff */
[----:B------:R-:W-:Y:S02]  /*2e70*/  LOP3.LUT R3, R26, 0xff, RZ, 0xc0, !PT ;  /* 0x000000ff1a037812 */ /* 0x000fe400078ec0ff */
[----:B------:R-:W-:Y:S02]  /*2e80*/  IADD3 R2, PT, PT, R2, -0x80, RZ ;  /* 0xffffff8002027810 */ /* 0x000fe40007ffe0ff */
[----:B------:R-:W-:Y:S02]  /*2e90*/  IADD3 R3, PT, PT, R3, -0x80, RZ ;  /* 0xffffff8003037810 */ /* 0x000fe40007ffe0ff */
[----:B------:R1:W2:Y:S01]  /*2ea0*/  I2F.F16 R17, R2 ;  /* 0x0000000200117306 */ /* 0x0002a20000200c00 */
[--C-:B------:R-:W-:Y:S02]  /*2eb0*/  SHF.R.U32.HI R34, RZ, 0x8, R25.reuse ;  /* 0x00000008ff227819 */ /* 0x100fe40000011619 */
[----:B0-----:R-:W-:-:S02]  /*2ec0*/  SHF.R.U32.HI R37, RZ, 0x10, R25 ;  /* 0x00000010ff257819 */ /* 0x001fc40000011619 */
[----:B------:R-:W-:Y:S02]  /*2ed0*/  LOP3.LUT R36, R34, 0xff, RZ, 0xc0, !PT ;  /* 0x000000ff22247812 */ /* 0x000fe400078ec0ff */
[----:B------:R-:W-:Y:S01]  /*2ee0*/  LOP3.LUT R37, R37, 0xff, RZ, 0xc0, !PT ;  /* 0x000000ff25257812 */ /* 0x000fe200078ec0ff */
[----:B------:R0:W3:Y:S01]  /*2ef0*/  I2F.F16 R18, R3 ;  /* 0x0000000300127306 */ /* 0x0000e20000200c00 */
[--C-:B-1----:R-:W-:Y:S02]  /*2f00*/  SHF.R.U32.HI R2, RZ, 0x8, R24.reuse ;  /* 0x00000008ff027819 */ /* 0x102fe40000011618 */
[----:B------:R-:W-:Y:S02]  /*2f10*/  SHF.R.U32.HI R24, RZ, 0x10, R24 ;  /* 0x00000010ff187819 */ /* 0x000fe40000011618 */
[----:B------:R-:W-:Y:S02]  /*2f20*/  LOP3.LUT R2, R2, 0xff, RZ, 0xc0, !PT ;  /* 0x000000ff02027812 */ /* 0x000fe400078ec0ff */
[----:B------:R-:W-:-:S02]  /*2f30*/  IADD3 R25, PT, PT, R36, -0x80, RZ ;  /* 0xffffff8024197810 */ /* 0x000fc40007ffe0ff */
[----:B------:R-:W-:Y:S02]  /*2f40*/  IADD3 R2, PT, PT, R2, -0x80, RZ ;  /* 0xffffff8002027810 */ /* 0x000fe40007ffe0ff */
[----:B0-----:R-:W-:Y:S02]  /*2f50*/  LOP3.LUT R3, R24, 0xff, RZ, 0xc0, !PT ;  /* 0x000000ff18037812 */ /* 0x001fe400078ec0ff */
[----:B------:R0:W1:Y:S01]  /*2f60*/  I2F.F16 R24, R2 ;  /* 0x0000000200187306 */ /* 0x0000620000200c00 */
[----:B------:R-:W-:Y:S02]  /*2f70*/  IADD3 R36, PT, PT, R37, -0x80, RZ ;  /* 0xffffff8025247810 */ /* 0x000fe40007ffe0ff */
[----:B------:R-:W-:Y:S02]  /*2f80*/  IADD3 R3, PT, PT, R3, -0x80, RZ ;  /* 0xffffff8003037810 */ /* 0x000fe40007ffe0ff */
[----:B------:R-:W-:Y:S02]  /*2f90*/  LOP3.LUT R19, R27, 0xff, RZ, 0xc0, !PT ;  /* 0x000000ff1b137812 */ /* 0x000fe400078ec0ff */
[----:B------:R-:W-:Y:S01]  /*2fa0*/  SHF.R.U32.HI R77, RZ, 0x8, R14 ;  /* 0x00000008ff4d7819 */ /* 0x000fe2000001160e */
[----:B------:R4:W1:Y:S01]  /*2fb0*/  I2F.F16 R34, R3 ;  /* 0x0000000300227306 */ /* 0x0008620000200c00 */
[----:B0-----:R-:W-:-:S02]  /*2fc0*/  SHF.R.U32.HI R2, RZ, 0x10, R26 ;  /* 0x00000010ff027819 */ /* 0x001fc4000001161a */
[----:B------:R-:W-:Y:S02]  /*2fd0*/  LEA.HI R32, R14, 0xffffff80, RZ, 0x8 ;  /* 0xffffff800e207811 */ /* 0x000fe400078f40ff */
[----:B------:R-:W-:Y:S02]  /*2fe0*/  LOP3.LUT R2, R2, 0xff, RZ, 0xc0, !PT ;  /* 0x000000ff02027812 */ /* 0x000fe400078ec0ff */
[----:B------:R-:W-:Y:S01]  /*2ff0*/  SHF.R.U32.HI R44, RZ, 0x8, R26 ;  /* 0x00000008ff2c7819 */ /* 0x000fe2000001161a */
[----:B------:R-:W0:Y:S01]  /*3000*/  I2F.F16 R25, R25 ;  /* 0x0000001900197306 */ /* 0x000e220000200c00 */
[----:B------:R-:W-:Y:S02]  /*3010*/  IADD3 R37, PT, PT, R2, -0x80, RZ ;  /* 0xffffff8002257810 */ /* 0x000fe40007ffe0ff */
[----:B------:R-:W-:Y:S02]  /*3020*/  LOP3.LUT R2, R12, 0xff, RZ, 0xc0, !PT ;  /* 0x000000ff0c027812 */ /* 0x000fe400078ec0ff */
[----:B----4-:R-:W-:-:S02]  /*3030*/  SHF.R.U32.HI R3, RZ, 0x8, R27 ;  /* 0x00000008ff037819 */ /* 0x010fc4000001161b */
[----:B------:R-:W-:Y:S01]  /*3040*/  IADD3 R2, PT, PT, R2, -0x80, RZ ;  /* 0xffffff8002027810 */ /* 0x000fe20007ffe0ff */
[----:B------:R-:W4:Y:S01]  /*3050*/  I2F.F16 R32, R32 ;  /* 0x0000002000207306 */ /* 0x000f220000200c00 */
[----:B------:R-:W-:Y:S02]  /*3060*/  LOP3.LUT R3, R3, 0xff, RZ, 0xc0, !PT ;  /* 0x000000ff03037812 */ /* 0x000fe400078ec0ff */
[----:B------:R-:W-:Y:S02]  /*3070*/  SHF.R.U32.HI R27, RZ, 0x10, R27 ;  /* 0x00000010ff1b7819 */ /* 0x000fe4000001161b */
[----:B------:R-:W-:Y:S02]  /*3080*/  IADD3 R66, PT, PT, R3, -0x80, RZ ;  /* 0xffffff8003427810 */ /* 0x000fe40007ffe0ff */
[----:B------:R-:W-:Y:S01]  /*3090*/  LOP3.LUT R3, R13, 0xff, RZ, 0xc0, !PT ;  /* 0x000000ff0d037812 */ /* 0x000fe200078ec0ff */
[----:B------:R5:W0:Y:S01]  /*30a0*/  I2F.F16 R58, R2 ;  /* 0x00000002003a7306 */ /* 0x000a220000200c00 */
[----:B------:R-:W-:-:S02]  /*30b0*/  LOP3.LUT R27, R27, 0xff, RZ, 0xc0, !PT ;  /* 0x000000ff1b1b7812 */ /* 0x000fc400078ec0ff */
[----:B------:R-:W-:Y:S02]  /*30c0*/  IADD3 R3, PT, PT, R3, -0x80, RZ ;  /* 0xffffff8003037810 */ /* 0x000fe40007ffe0ff */
[----:B------:R-:W-:Y:S02]  /*30d0*/  IADD3 R59, PT, PT, R27, -0x80, RZ ;  /* 0xffffff801b3b7810 */ /* 0x000fe40007ffe0ff */
[----:B------:R-:W-:Y:S01]  /*30e0*/  LOP3.LUT R27, R14, 0xff, RZ, 0xc0, !PT ;  /* 0x000000ff0e1b7812 */ /* 0x000fe200078ec0ff */
[----:B------:R2:W0:Y:S01]  /*30f0*/  I2F.F16 R65, R3 ;  /* 0x0000000300417306 */ /* 0x0004220000200c00 */
[----:B-----5:R-:W-:Y:S02]  /*3100*/  SHF.R.U32.HI R2, RZ, 0x8, R12 ;  /* 0x00000008ff027819 */ /* 0x020fe4000001160c */
[----:B------:R-:W-:Y:S02]  /*3110*/  SHF.R.U32.HI R14, RZ, 0x10, R14 ;  /* 0x00000010ff0e7819 */ /* 0x000fe4000001160e */
[----:B------:R-:W-:-:S02]  /*3120*/  LOP3.LUT R2, R2, 0xff, RZ, 0xc0, !PT ;  /* 0x000000ff02027812 */ /* 0x000fc400078ec0ff */
[----:B------:R-:W-:Y:S01]  /*3130*/  LEA.HI R28, R12, 0xffffff80, RZ, 0x8 ;  /* 0xffffff800c1c7811 */ /* 0x000fe200078f40ff */
[----:B------:R-:W0:Y:S01]  /*3140*/  I2F.F16 R36, R36 ;  /* 0x0000002400247306 */ /* 0x000e220000200c00 */
[----:B------:R-:W-:Y:S02]  /*3150*/  IADD3 R2, PT, PT, R2, -0x80, RZ ;  /* 0xffffff8002027810 */ /* 0x000fe40007ffe0ff */
[----:B------:R-:W-:Y:S02]  /*3160*/  LEA.HI R29, R13, 0xffffff80, RZ, 0x8 ;  /* 0xffffff800d1d7811 */ /* 0x000fe400078f40ff */
[----:B--2---:R-:W-:Y:S02]  /*3170*/  SHF.R.U32.HI R3, RZ, 0x8, R13 ;  /* 0x00000008ff037819 */ /* 0x004fe4000001160d */
[----:B------:R-:W-:Y:S01]  /*3180*/  IADD3 R63, PT, PT, R27, -0x80, RZ ;  /* 0xffffff801b3f7810 */ /* 0x000fe20007ffe0ff */
[----:B------:R2:W0:Y:S01]  /*3190*/  I2F.F16 R75, R2 ;  /* 0x00000002004b7306 */ /* 0x0004220000200c00 */
[----:B------:R-:W-:-:S02]  /*31a0*/  SHF.R.U32.HI R12, RZ, 0x10, R12 ;  /* 0x00000010ff0c7819 */ /* 0x000fc4000001160c */
[----:B------:R-:W-:Y:S02]  /*31b0*/  SHF.R.U32.HI R13, RZ, 0x10, R13 ;  /* 0x00000010ff0d7819 */ /* 0x000fe4000001160d */
[----:B------:R-:W-:Y:S02]  /*31c0*/  LOP3.LUT R44, R44, 0xff, RZ, 0xc0, !PT ;  /* 0x000000ff2c2c7812 */ /* 0x000fe400078ec0ff */
[----:B------:R-:W-:Y:S01]  /*31d0*/  LOP3.LUT R27, R15, 0xff, RZ, 0xc0, !PT ;  /* 0x000000ff0f1b7812 */ /* 0x000fe200078ec0ff */
[----:B------:R-:W0:Y:S01]  /*31e0*/  I2F.F16 R28, R28 ;  /* 0x0000001c001c7306 */ /* 0x000e220000200c00 */
[----:B--2---:R-:W-:Y:S02]  /*31f0*/  LOP3.LUT R2, R77, 0xff, RZ, 0xc0, !PT ;  /* 0x000000ff4d027812 */ /* 0x004fe400078ec0ff */
[----:B------:R-:W-:Y:S02]  /*3200*/  LOP3.LUT R14, R14, 0xff, RZ, 0xc0, !PT ;  /* 0x000000ff0e0e7812 */ /* 0x000fe400078ec0ff */
[----:B------:R-:W-:-:S02]  /*3210*/  IADD3 R78, PT, PT, R2, -0x80, RZ ;  /* 0xffffff80024e7810 */ /* 0x000fc40007ffe0ff */
[--C-:B------:R-:W-:Y:S01]  /*3220*/  SHF.R.U32.HI R2, RZ, 0x8, R31.reuse ;  /* 0x00000008ff027819 */ /* 0x100fe2000001161f */
[----:B------:R-:W2:Y:S01]  /*3230*/  I2F.F16 R29, R29 ;  /* 0x0000001d001d7306 */ /* 0x000ea20000200c00 */
[----:B------:R-:W-:Y:S02]  /*3240*/  SHF.R.U32.HI R31, RZ, 0x10, R31 ;  /* 0x00000010ff1f7819 */ /* 0x000fe4000001161f */
[----:B------:R-:W-:Y:S02]  /*3250*/  LOP3.LUT R12, R12, 0xff, RZ, 0xc0, !PT ;  /* 0x000000ff0c0c7812 */ /* 0x000fe400078ec0ff */
[----:B------:R-:W-:Y:S02]  /*3260*/  LOP3.LUT R3, R3, 0xff, RZ, 0xc0, !PT ;  /* 0x000000ff03037812 */ /* 0x000fe400078ec0ff */
[----:B------:R-:W-:Y:S01]  /*3270*/  LOP3.LUT R13, R13, 0xff, RZ, 0xc0, !PT ;  /* 0x000000ff0d0d7812 */ /* 0x000fe200078ec0ff */
[----:B------:R-:W0:Y:S01]  /*3280*/  I2F.F16 R37, R37 ;  /* 0x0000002500257306 */ /* 0x000e220000200c00 */
[----:B------:R-:W-:-:S02]  /*3290*/  LOP3.LUT R2, R2, 0xff, RZ, 0xc0, !PT ;  /* 0x000000ff02027812 */ /* 0x000fc400078ec0ff */
[----:B------:R-:W-:Y:S02]  /*32a0*/  LOP3.LUT R31, R31, 0xff, RZ, 0xc0, !PT ;  /* 0x000000ff1f1f7812 */ /* 0x000fe400078ec0ff */
[----:B------:R-:W-:Y:S02]  /*32b0*/  IADD3 R26, PT, PT, R44, -0x80, RZ ;  /* 0xffffff802c1a7810 */ /* 0x000fe40007ffe0ff */
[----:B------:R-:W-:Y:S01]  /*32c0*/  IADD3 R60, PT, PT, R27, -0x80, RZ ;  /* 0xffffff801b3c7810 */ /* 0x000fe20007ffe0ff */
[----:B------:R-:W0:Y:S01]  /*32d0*/  I2F.F16 R66, R66 ;  /* 0x0000004200427306 */ /* 0x000e220000200c00 */
[----:B------:R-:W-:Y:S02]  /*32e0*/  IADD3 R0, PT, PT, R111, -0x80, RZ ;  /* 0xffffff806f007810 */ /* 0x000fe40007ffe0ff */
[----:B------:R-:W-:Y:S02]  /*32f0*/  IADD3 R19, PT, PT, R19, -0x80, RZ ;  /* 0xffffff8013137810 */ /* 0x000fe40007ffe0ff */
[----:B------:R-:W-:-:S02]  /*3300*/  LEA.HI R33, R15, 0xffffff80, RZ, 0x8 ;  /* 0xffffff800f217811 */ /* 0x000fc400078f40ff */
[----:B------:R-:W-:Y:S01]  /*3310*/  LEA.HI R27, R8, 0xffffff80, RZ, 0x8 ;  /* 0xffffff80081b7811 */ /* 0x000fe200078f40ff */
[----:B------:R-:W0:Y:S01]  /*3320*/  I2F.F16 R0, R0 ;  /* 0x0000000000007306 */ /* 0x000e220000200c00 */
[----:B------:R-:W-:Y:S02]  /*3330*/  LEA.HI R44, R9, 0xffffff80, RZ, 0x8 ;  /* 0xffffff80092c7811 */ /* 0x000fe400078f40ff */
[----:B------:R-:W-:Y:S02]  /*3340*/  LEA.HI R45, R10, 0xffffff80, RZ, 0x8 ;  /* 0xffffff800a2d7811 */ /* 0x000fe400078f40ff */
[----:B------:R-:W-:Y:S02]  /*3350*/  LEA.HI R47, R11, 0xffffff80, RZ, 0x8 ;  /* 0xffffff800b2f7811 */ /* 0x000fe400078f40ff */
[----:B------:R-:W-:Y:S01]  /*3360*/  IADD3 R14, PT, PT, R14, -0x80, RZ ;  /* 0xffffff800e0e7810 */ /* 0x000fe20007ffe0ff */
[----:B------:R-:W0:Y:S01]  /*3370*/  I2F.F16 R19, R19 ;  /* 0x0000001300137306 */ /* 0x000e220000200c00 */
[----:B------:R-:W-:-:S02]  /*3380*/  IADD3 R12, PT, PT, R12, -0x80, RZ ;  /* 0xffffff800c0c7810 */ /* 0x000fc40007ffe0ff */
[----:B------:R-:W-:Y:S02]  /*3390*/  IADD3 R3, PT, PT, R3, -0x80, RZ ;  /* 0xffffff8003037810 */ /* 0x000fe40007ffe0ff */
[----:B------:R-:W-:Y:S02]  /*33a0*/  IADD3 R13, PT, PT, R13, -0x80, RZ ;  /* 0xffffff800d0d7810 */ /* 0x000fe40007ffe0ff */
[----:B------:R-:W-:Y:S01]  /*33b0*/  IADD3 R2, PT, PT, R2, -0x80, RZ ;  /* 0xffffff8002027810 */ /* 0x000fe20007ffe0ff */
[----:B------:R-:W0:Y:S01]  /*33c0*/  I2F.F16 R33, R33 ;  /* 0x0000002100217306 */ /* 0x000e220000200c00 */
[----:B------:R-:W-:Y:S02]  /*33d0*/  IADD3 R31, PT, PT, R31, -0x80, RZ ;  /* 0xffffff801f1f7810 */ /* 0x000fe40007ffe0ff */
[----:B------:R-:W-:-:S04]  /*33e0*/  LOP3.LUT R104, R8, 0xff, RZ, 0xc0, !PT ;  /* 0x000000ff08687812 */ /* 0x000fc800078ec0ff */
[----:B------:R-:W-:Y:S01]  /*33f0*/  IADD3 R104, PT, PT, R104, -0x80, RZ ;  /* 0xffffff8068687810 */ /* 0x000fe20007ffe0ff */
        /* <DEDUP_REMOVED lines=11> */
[----:B------:R-:W0:Y:S08]  /*34b0*/  I2F.F16 R78, R78 ;  /* 0x0000004e004e7306 */ /* 0x000e300000200c00 */
[----:B------:R-:W0:Y:S08]  /*34c0*/  I2F.F16 R14, R14 ;  /* 0x0000000e000e7306 */ /* 0x000e300000200c00 */
        /* <DEDUP_REMOVED lines=17> */
[----:B------:R-:W-:Y:S01]  /*35e0*/  FFMA.FTZ R82, R83, R2, R82 ;  /* 0x0000000253527223 */ /* 0x000fe20000010052 */
[----:B------:R-:W-:Y:S02]  /*35f0*/  HADD2.F32 R83, -RZ, R43.H0_H0 ;  /* 0x2000002bff537230 */ /* 0x000fe40000004100 */
[----:B------:R-:W-:Y:S01]  /*3600*/  FFMA.FTZ R115, R80, R79, RZ ;  /* 0x0000004f50737223 */ /* 0x000fe200000100ff */
[----:B------:R-:W-:Y:S02]  /*3610*/  HADD2.F32 R79, -RZ, R94.H0_H0 ;  /* 0x2000005eff4f7230 */ /* 0x000fe40000004100 */
[----:B------:R-:W-:Y:S01]  /*3620*/  FFMA.FTZ R80, R2, R113, R93 ;  /* 0x0000007102507223 */ /* 0x000fe2000001005d */
[----:B------:R-:W-:-:S02]  /*3630*/  HADD2.F32 R31, -RZ, R3.H0_H0 ;  /* 0x20000003ff1f7230 */ /* 0x000fc40000004100 */
[C---:B------:R-:W-:Y:S01]  /*3640*/  FFMA.FTZ R116, R2.reuse, R81, R115 ;  /* 0x0000005102747223 */ /* 0x040fe20000010073 */
[----:B------:R-:W-:Y:S01]  /*3650*/  FFMA.FTZ R118, R2, R83, R92 ;  /* 0x0000005302767223 */ /* 0x000fe2000001005c */
[----:B------:R-:W-:Y:S02]  /*3660*/  HADD2.F32 R3, -RZ, R3.H1_H1 ;  /* 0x30000003ff037230 */ /* 0x000fe40000004100 */
[----:B------:R-:W-:Y:S02]  /*3670*/  HADD2.F32 R81, -RZ, R95.H0_H0 ;  /* 0x2000005fff517230 */ /* 0x000fe40000004100 */
[----:B------:R-:W-:Y:S01]  /*3680*/  FFMA.FTZ R79, R79, R31, R82 ;  /* 0x0000001f4f4f7223 */ /* 0x000fe20000010052 */
[----:B------:R-:W-:Y:S02]  /*3690*/  HADD2.F32 R2, -RZ, R73.H0_H0 ;  /* 0x20000049ff027230 */ /* 0x000fe40000004100 */
[----:B------:R-:W-:Y:S02]  /*36a0*/  HADD2.F32 R83, -RZ, R96.H0_H0 ;  /* 0x20000060ff537230 */ /* 0x000fe40000004100 */
[----:B------:R-:W-:Y:S01]  /*36b0*/  FFMA.FTZ R92, R31, R81, R80 ;  /* 0x000000511f5c7223 */ /* 0x000fe20000010050 */
[----:B------:R-:W-:-:S02]  /*36c0*/  HADD2.F32 R93, -RZ, R97.H0_H0 ;  /* 0x20000061ff5d7230 */ /* 0x000fc40000004100 */
[----:B------:R-:W-:Y:S01]  /*36d0*/  FFMA.FTZ R79, R2, R3, R79 ;  /* 0x00000003024f7223 */ /* 0x000fe2000001004f */
[----:B------:R-:W-:Y:S02]  /*36e0*/  HADD2.F32 R80, -RZ, R98.H0_H0 ;  /* 0x20000062ff507230 */ /* 0x000fe40000004100 */
[C---:B------:R-:W-:Y:S01]  /*36f0*/  FFMA.FTZ R83, R31.reuse, R83, R116 ;  /* 0x000000531f537223 */ /* 0x040fe20000010074 */
[----:B-1----:R-:W-:Y:S02]  /*3700*/  HADD2.F32 R2, -RZ, R12.H0_H0 ;  /* 0x2000000cff027230 */ /* 0x002fe40000004100 */
[----:B------:R-:W-:Y:S01]  /*3710*/  FFMA.FTZ R93, R31, R93, R118 ;  /* 0x0000005d1f5d7223 */ /* 0x000fe20000010076 */
[----:B------:R-:W-:Y:S02]  /*3720*/  HADD2.F32 R82, -RZ, R72.H0_H0 ;  /* 0x20000048ff527230 */ /* 0x000fe40000004100 */
[----:B------:R-:W-:Y:S02]  /*3730*/  HADD2.F32 R116, -RZ, R67.H0_H0 ;  /* 0x20000043ff747230 */ /* 0x000fe40000004100 */
[----:B------:R-:W-:Y:S01]  /*3740*/  FFMA.FTZ R80, R80, R2, R79 ;  /* 0x0000000250507223 */ /* 0x000fe2000001004f */
        /* <DEDUP_REMOVED lines=53> */
.L_x_1726:
        /* <DEDUP_REMOVED lines=28> */
[----:B------:R-:W-:Y:S02]  /*3c60*/  HADD2.F32 R3, -RZ, R3.H1_H1 ;  /* 0x30000003ff037230 */ /* 0x000fe40000004100 */
[----:B------:R-:W-:Y:S01]  /*3c70*/  FFMA.FTZ R82, R81, R31, R82 ;  /* 0x0000001f51527223 */ /* 0x000fe20000010052 */
[----:B------:R-:W-:-:S02]  /*3c80*/  HADD2.F32 R79, -RZ, R73.H0_H0 ;  /* 0x20000049ff4f7230 */ /* 0x000fc40000004100 */
[-C--:B------:R-:W-:Y:S01]  /*3c90*/  FFMA.FTZ R92, R83, R31.reuse, R92 ;  /* 0x0000001f535c7223 */ /* 0x080fe2000001005c */
[----:B------:R-:W-:Y:S01]  /*3ca0*/  FFMA.FTZ R116, R93, R31, R2 ;  /* 0x0000001f5d747223 */ /* 0x000fe20000010002 */
[----:B------:R-:W-:Y:S02]  /*3cb0*/  HADD2.F32 R81, -RZ, R67.H0_H0 ;  /* 0x20000043ff517230 */ /* 0x000fe40000004100 */
[-C--:B------:R-:W-:Y:S01]  /*3cc0*/  FFMA.FTZ R31, R79, R3.reuse, R80 ;  /* 0x000000034f1f7223 */ /* 0x080fe20000010050 */
[----:B------:R-:W-:Y:S02]  /*3cd0*/  HADD2.F32 R79, -RZ, R72.H0_H0 ;  /* 0x20000048ff4f7230 */ /* 0x000fe40000004100 */
[----:B------:R-:W-:Y:S02]  /*3ce0*/  HADD2.F32 R83, -RZ, R35.H0_H0 ;  /* 0x20000023ff537230 */ /* 0x000fe40000004100 */
[----:B------:R-:W-:Y:S01]  /*3cf0*/  FFMA.FTZ R81, R81, R3, R92 ;  /* 0x0000000351517223 */ /* 0x000fe2000001005c */
[----:B------:R-:W-:-:S02]  /*3d00*/  HADD2.F32 R80, -RZ, R98.H0_H0 ;  /* 0x20000062ff507230 */ /* 0x000fc40000004100 */
[-C--:B------:R-:W-:Y:S01]  /*3d10*/  FFMA.FTZ R79, R79, R3.reuse, R82 ;  /* 0x000000034f4f7223 */ /* 0x080fe20000010052 */
[----:B-1----:R-:W-:Y:S02]  /*3d20*/  HADD2.F32 R2, -RZ, R12.H0_H0 ;  /* 0x2000000cff027230 */ /* 0x002fe40000004100 */
        /* <DEDUP_REMOVED lines=50> */
.L_x_1727:
[----:B0-----:R-:W-:Y:S01]  /*4050*/  LOP3.LUT R2, R9, 0xff, RZ, 0xc0, !PT ;  /* 0x000000ff09027812 */ /* 0x001fe200078ec0ff */
[----:B------:R-:W0:Y:S01]  /*4060*/  I2F.F16 R104, R104 ;  /* 0x0000006800687306 */ /* 0x000e220000200c00 */
[----:B------:R-:W-:Y:S02]  /*4070*/  LOP3.LUT R3, R10, 0xff, RZ, 0xc0, !PT ;  /* 0x000000ff0a037812 */ /* 0x000fe400078ec0ff */
[----:B------:R-:W-:Y:S02]  /*4080*/  IADD3 R2, PT, PT, R2, -0x80, RZ ;  /* 0xffffff8002027810 */ /* 0x000fe40007ffe0ff */
[----:B------:R-:W-:Y:S02]  /*4090*/  LOP3.LUT R12, R11, 0xff, RZ, 0xc0, !PT ;  /* 0x000000ff0b0c7812 */ /* 0x000fe400078ec0ff */
[----:B------:R-:W-:Y:S01]  /*40a0*/  LEA.HI R81, R4, 0xffffff80, RZ, 0x8 ;  /* 0xffffff8004517811 */ /* 0x000fe200078f40ff */
        /* <DEDUP_REMOVED lines=9> */
[----:B------:R-:W-:Y:S01]  /*4140*/  SHF.R.U32.HI R8, RZ, 0x10, R8 ;  /* 0x00000010ff087819 */ /* 0x000fe20000011608 */
[----:B------:R1:W4:Y:S01]  /*4150*/  I2F.F16 R79, R3 ;  /* 0x00000003004f7306 */ /* 0x0003220000200c00 */
[----:B------:R-:W-:Y:S02]  /*4160*/  IADD3 R2, PT, PT, R2, -0x80, RZ ;  /* 0xffffff8002027810 */ /* 0x000fe40007ffe0ff */
[----:B------:R-:W-:-:S05]  /*4170*/  LOP3.LUT R8, R8, 0xff, RZ, 0xc0, !PT ;  /* 0x000000ff08087812 */ /* 0x000fca00078ec0ff */
        /* <DEDUP_REMOVED lines=23> */
[--C-:B-1----:R-:W-:Y:S02]  /*42f0*/  HADD2.F32 R40, -RZ, R2.reuse.H0_H0 ;  /* 0x20000002ff287230 */ /* 0x102fe40000004100 */
[----:B------:R-:W-:-:S03]  /*4300*/  HADD2.F32 R2, -RZ, R2.H1_H1 ;  /* 0x30000002ff027230 */ /* 0x000fc60000004100 */
[-C--:B------:R-:W-:Y:S01]  /*4310*/  FFMA.FTZ R84, R84, R40.reuse, RZ ;  /* 0x0000002854547223 */ /* 0x080fe200000100ff */
[-C--:B------:R-:W-:Y:S01]  /*4320*/  FFMA.FTZ R41, R86, R40.reuse, RZ ;  /* 0x0000002856297223 */ /* 0x080fe200000100ff */
[----:B------:R-:W-:Y:S02]  /*4330*/  HADD2.F32 R86, -RZ, R43.H0_H0 ;  /* 0x2000002bff567230 */ /* 0x000fe40000004100 */
[----:B------:R-:W-:Y:S01]  /*4340*/  FFMA.FTZ R87, R87, R40, RZ ;  /* 0x0000002857577223 */ /* 0x000fe200000100ff */
[----:B------:R-:W-:Y:S01]  /*4350*/  FFMA.FTZ R113, R113, R2, R84 ;  /* 0x0000000271717223 */ /* 0x000fe20000010054 */
[----:B------:R-:W-:Y:S02]  /*4360*/  HADD2.F32 R84, -RZ, R42.H0_H0 ;  /* 0x2000002aff547230 */ /* 0x000fe40000004100 */
[----:B------:R-:W-:Y:S01]  /*4370*/  FFMA.FTZ R85, R85, R40, RZ ;  /* 0x0000002855557223 */ /* 0x000fe200000100ff */
[----:B------:R-:W-:Y:S02]  /*4380*/  HADD2.F32 R40, -RZ, R3.H0_H0 ;  /* 0x20000003ff287230 */ /* 0x000fe40000004100 */
[----:B------:R-:W-:Y:S01]  /*4390*/  FFMA.FTZ R87, R86, R2, R87 ;  /* 0x0000000256577223 */ /* 0x000fe20000010057 */
[----:B------:R-:W-:-:S02]  /*43a0*/  HADD2.F32 R42, -RZ, R95.H0_H0 ;  /* 0x2000005fff2a7230 */ /* 0x000fc40000004100 */
[-C--:B------:R-:W-:Y:S01]  /*43b0*/  FFMA.FTZ R41, R84, R2.reuse, R41 ;  /* 0x0000000254297223 */ /* 0x080fe20000010029 */
[----:B------:R-:W-:Y:S01]  /*43c0*/  FFMA.FTZ R85, R116, R2, R85 ;  /* 0x0000000274557223 */ /* 0x000fe20000010055 */
[----:B------:R-:W-:Y:S02]  /*43d0*/  HADD2.F32 R86, -RZ, R97.H0_H0 ;  /* 0x20000061ff567230 */ /* 0x000fe40000004100 */
[-C--:B------:R-:W-:Y:S01]  /*43e0*/  FFMA.FTZ R2, R94, R40.reuse, R113 ;  /* 0x000000285e027223 */ /* 0x080fe20000010071 */
[-C--:B------:R-:W-:Y:S01]  /*43f0*/  FFMA.FTZ R84, R96, R40.reuse, R41 ;  /* 0x0000002860547223 */ /* 0x080fe20000010029 */
[----:B------:R-:W-:Y:S02]  /*4400*/  HADD2.F32 R3, -RZ, R3.H1_H1 ;  /* 0x30000003ff037230 */ /* 0x000fe40000004100 */
[-C--:B------:R-:W-:Y:S01]  /*4410*/  FFMA.FTZ R42, R42, R40.reuse, R85 ;  /* 0x000000282a2a7223 */ /* 0x080fe20000010055 */
[----:B------:R-:W-:Y:S02]  /*4420*/  HADD2.F32 R41, -RZ, R72.H0_H0 ;  /* 0x20000048ff297230 */ /* 0x000fe40000004100 */
[----:B------:R-:W-:Y:S01]  /*4430*/  FFMA.FTZ R40, R86, R40, R87 ;  /* 0x0000002856287223 */ /* 0x000fe20000010057 */
[----:B------:R-:W-:-:S02]  /*4440*/  HADD2.F32 R43, -RZ, R67.H0_H0 ;  /* 0x20000043ff2b7230 */ /* 0x000fc40000004100 */
[----:B------:R-:W-:Y:S02]  /*4450*/  HADD2.F32 R67, -RZ, R35.H0_H0 ;  /* 0x20000023ff437230 */ /* 0x000fe40000004100 */
[-C--:B------:R-:W-:Y:S01]  /*4460*/  FFMA.FTZ R35, R73, R3.reuse, R2 ;  /* 0x0000000349237223 */ /* 0x080fe20000010002 */
[-C--:B------:R-:W-:Y:S01]  /*4470*/  FFMA.FTZ R41, R41, R3.reuse, R42 ;  /* 0x0000000329297223 */ /* 0x080fe2000001002a */
[-C--:B------:R-:W-:Y:S01]  /*4480*/  FFMA.FTZ R43, R43, R3.reuse, R84 ;  /* 0x000000032b2b7223 */ /* 0x080fe20000010054 */
[----:B------:R-:W-:Y:S02]  /*4490*/  HADD2.F32 R72, -RZ, R99.H0_H0 ;  /* 0x20000063ff487230 */ /* 0x000fe40000004100 */
[----:B------:R-:W-:Y:S01]  /*44a0*/  FFMA.FTZ R3, R67, R3, R40 ;  /* 0x0000000343037223 */ /* 0x000fe20000010028 */
[----:B--2---:R-:W-:Y:S02]  /*44b0*/  HADD2.F32 R40, -RZ, R12.H0_H0 ;  /* 0x2000000cff287230 */ /* 0x004fe40000004100 */
[----:B------:R-:W-:-:S02]  /*44c0*/  HADD2.F32 R84, -RZ, R101.H0_H0 ;  /* 0x20000065ff547230 */ /* 0x000fc40000004100 */
[----:B------:R-:W-:Y:S02]  /*44d0*/  HADD2.F32 R12, -RZ, R12.H1_H1 ;  /* 0x3000000cff0c7230 */ /* 0x000fe40000004100 */
[-C--:B------:R-:W-:Y:S01]  /*44e0*/  FFMA.FTZ R35, R98, R40.reuse, R35 ;  /* 0x0000002862237223 */ /* 0x080fe20000010023 */
[----:B------:R-:W-:Y:S02]  /*44f0*/  HADD2.F32 R42, -RZ, R103.H0_H0 ;  /* 0x20000067ff2a7230 */ /* 0x000fe40000004100 */
[-C--:B------:R-:W-:Y:S01]  /*4500*/  FFMA.FTZ R41, R72, R40.reuse, R41 ;  /* 0x0000002848297223 */ /* 0x080fe20000010029 */
[-C--:B------:R-:W-:Y:S01]  /*4510*/  FFMA.FTZ R43, R100, R40.reuse, R43 ;  /* 0x00000028642b7223 */ /* 0x080fe2000001002b */
[----:B------:R-:W-:Y:S01]  /*4520*/  FFMA.FTZ R3, R84, R40, R3 ;  /* 0x0000002854037223 */ /* 0x000fe20000010003 */
[----:B------:R-:W-:Y:S02]  /*4530*/  HADD2.F32 R40, -RZ, R105.H0_H0 ;  /* 0x20000069ff287230 */ /* 0x000fe40000004100 */
        /* <DEDUP_REMOVED lines=13> */
[-C--:B------:R-:W-:Y:S01]  /*4610*/  FFMA.FTZ R40, R40, R2.reuse, R43 ;  /* 0x0000000228287223 */ /* 0x080fe2000001002b */
[----:B------:R-:W-:Y:S02]  /*4620*/  HADD2.F32 R41, -RZ, R90.H0_H0 ;  /* 0x2000005aff297230 */ /* 0x000fe40000004100 */
[----:B------:R-:W-:Y:S01]  /*4630*/  FFMA.FTZ R2, R110, R2, R3 ;  /* 0x000000026e027223 */ /* 0x000fe20000010003 */
[--C-:B------:R-:W-:Y:S02]  /*4640*/  HADD2.F32 R3, -RZ, R114.reuse.H0_H0 ;  /* 0x20000072ff037230 */ /* 0x100fe40000004100 */
[----:B------:R-:W-:Y:S01]  /*4650*/  FFMA.FTZ R12, R35, R13, R12 ;  /* 0x0000000d230c7223 */ /* 0x000fe2000001000c */
[----:B------:R-:W-:-:S02]  /*4660*/  HADD2.F32 R35, -RZ, R114.H1_H1 ;  /* 0x30000072ff237230 */ /* 0x000fc40000004100 */
        /* <DEDUP_REMOVED lines=17> */
.L_x_1728:
[----:B-1----:R-:W-:Y:S02]  /*4780*/  SHF.R.U32.HI R2, RZ, 0x8, R9 ;  /* 0x00000008ff027819 */ /* 0x002fe40000011609 */
[----:B------:R-:W-:Y:S02]  /*4790*/  SHF.R.U32.HI R3, RZ, 0x8, R10 ;  /* 0x00000008ff037819 */ /* 0x000fe4000001160a */
[----:B------:R-:W-:Y:S02]  /*47a0*/  LOP3.LUT R2, R2, 0xff, RZ, 0xc0, !PT ;  /* 0x000000ff02027812 */ /* 0x000fe400078ec0ff */
[----:B------:R-:W-:Y:S02]  /*47b0*/  LOP3.LUT R3, R3, 0xff, RZ, 0xc0, !PT ;  /* 0x000000ff03037812 */ /* 0x000fe400078ec0ff */
[----:B------:R-:W-:Y:S02]  /*47c0*/  IADD3 R2, PT, PT, R2, -0x80, RZ ;  /* 0xffffff8002027810 */ /* 0x000fe40007ffe0ff */
[----:B------:R-:W-:-:S02]  /*47d0*/  IADD3 R8, PT, PT, R8, -0x80, RZ ;  /* 0xffffff8008087810 */ /* 0x000fc40007ffe0ff */
[----:B------:R-:W-:Y:S01]  /*47e0*/  IADD3 R3, PT, PT, R3, -0x80, RZ ;  /* 0xffffff8003037810 */ /* 0x000fe20007ffe0ff */
[----:B------:R1:W2:Y:S01]  /*47f0*/  I2F.F16 R13, R2 ;  /* 0x00000002000d7306 */ /* 0x0002a20000200c00 */
[----:B------:R-:W-:Y:S02]  /*4800*/  SHF.R.U32.HI R9, RZ, 0x10, R9 ;  /* 0x00000010ff097819 */ /* 0x000fe40000011609 */
[----:B------:R-:W-:Y:S02]  /*4810*/  SHF.R.U32.HI R10, RZ, 0x10, R10 ;  /* 0x00000010ff0a7819 */ /* 0x000fe4000001160a */
[----:B------:R-:W-:Y:S02]  /*4820*/  LOP3.LUT R9, R9, 0xff, RZ, 0xc0, !PT ;  /* 0x000000ff09097812 */ /* 0x000fe400078ec0ff */
[----:B------:R-:W-:Y:S01]  /*4830*/  LOP3.LUT R10, R10, 0xff, RZ, 0xc0, !PT ;  /* 0x000000ff0a0a7812 */ /* 0x000fe200078ec0ff */
[----:B------:R3:W4:Y:S01]  /*4840*/  I2F.F16 R12, R8 ;  /* 0x00000008000c7306 */ /* 0x0007220000200c00 */
[----:B-1----:R-:W-:-:S02]  /*4850*/  LOP3.LUT R2, R4, 0xff, RZ, 0xc0, !PT ;  /* 0x000000ff04027812 */ /* 0x002fc400078ec0ff */
[----:B------:R-:W-:Y:S02]  /*4860*/  IADD3 R9, PT, PT, R9, -0x80, RZ ;  /* 0xffffff8009097810 */ /* 0x000fe40007ffe0ff */
[----:B------:R-:W-:Y:S02]  /*4870*/  IADD3 R2, PT, PT, R2, -0x80, RZ ;  /* 0xffffff8002027810 */ /* 0x000fe40007ffe0ff */
[----:B------:R-:W-:Y:S01]  /*4880*/  IADD3 R10, PT, PT, R10, -0x80, RZ ;  /* 0xffffff800a0a7810 */ /* 0x000fe20007ffe0ff */
[----:B------:R1:W0:Y:S01]  /*4890*/  I2F.F16 R30, R3 ;  /* 0x00000003001e7306 */ /* 0x0002220000200c00 */
[--C-:B---3--:R-:W-:Y:S02]  /*48a0*/  SHF.R.U32.HI R8, RZ, 0x8, R11.reuse ;  /* 0x00000008ff087819 */ /* 0x108fe4000001160b */
[----:B------:R-:W-:Y:S02]  /*48b0*/  SHF.R.U32.HI R11, RZ, 0x10, R11 ;  /* 0x00000010ff0b7819 */ /* 0x000fe4000001160b */
[----:B------:R-:W-:-:S02]  /*48c0*/  LOP3.LUT R8, R8, 0xff, RZ, 0xc0, !PT ;  /* 0x000000ff08087812 */ /* 0x000fc400078ec0ff */
[----:B------:R-:W-:Y:S01]  /*48d0*/  LOP3.LUT R11, R11, 0xff, RZ, 0xc0, !PT ;  /* 0x000000ff0b0b7812 */ /* 0x000fe200078ec0ff */
[----:B------:R3:W0:Y:S01]  /*48e0*/  I2F.F16 R41, R2 ;  /* 0x0000000200297306 */ /* 0x0006220000200c00 */
[----:B-1----:R-:W-:Y:S02]  /*48f0*/  LOP3.LUT R3, R5, 0xff, RZ, 0xc0, !PT ;  /* 0x000000ff05037812 */ /* 0x002fe400078ec0ff */
[----:B------:R-:W-:Y:S02]  /*4900*/  IADD3 R8, PT, PT, R8, -0x80, RZ ;  /* 0xffffff8008087810 */ /* 0x000fe40007ffe0ff */
[----:B------:R-:W-:Y:S02]  /*4910*/  IADD3 R40, PT, PT, R3, -0x80, RZ ;  /* 0xffffff8003287810 */ /* 0x000fe40007ffe0ff */
[----:B------:R-:W-:Y:S01]  /*4920*/  LOP3.LUT R3, R6, 0xff, RZ, 0xc0, !PT ;  /* 0x000000ff06037812 */ /* 0x000fe200078ec0ff */
[----:B------:R1:W0:Y:S01]  /*4930*/  I2F.F16 R43, R8 ;  /* 0x00000008002b7306 */ /* 0x0002220000200c00 */
[----:B---3--:R-:W-:-:S02]  /*4940*/  SHF.R.U32.HI R2, RZ, 0x8, R5 ;  /* 0x00000008ff027819 */ /* 0x008fc40000011605 */
[----:B------:R-:W-:Y:S02]  /*4950*/  IADD3 R35, PT, PT, R3, -0x80, RZ ;  /* 0xffffff8003237810 */ /* 0x000fe40007ffe0ff */
[----:B------:R-:W-:Y:S02]  /*4960*/  SHF.R.U32.HI R3, RZ, 0x8, R4 ;  /* 0x00000008ff037819 */ /* 0x000fe40000011604 */
[----:B------:R-:W-:Y:S01]  /*4970*/  LOP3.LUT R2, R2, 0xff, RZ, 0xc0, !PT ;  /* 0x000000ff02027812 */ /* 0x000fe200078ec0ff */
[----:B------:R-:W3:Y:S01]  /*4980*/  I2F.F16 R9, R9 ;  /* 0x0000000900097306 */ /* 0x000ee20000200c00 */
[----:B-1----:R-:W-:Y:S02]  /*4990*/  LOP3.LUT R8, R7, 0xff, RZ, 0xc0, !PT ;  /* 0x000000ff07087812 */ /* 0x002fe400078ec0ff */
[----:B------:R-:W-:Y:S02]  /*49a0*/  LOP3.LUT R3, R3, 0xff, RZ, 0xc0, !PT ;  /* 0x000000ff03037812 */ /* 0x000fe400078ec0ff */
[----:B------:R-:W-:-:S02]  /*49b0*/  IADD3 R11, PT, PT, R11, -0x80, RZ ;  /* 0xffffff800b0b7810 */ /* 0x000fc40007ffe0ff */
[----:B------:R-:W-:Y:S01]  /*49c0*/  IADD3 R2, PT, PT, R2, -0x80, RZ ;  /* 0xffffff8002027810 */ /* 0x000fe20007ffe0ff */
[----:B------:R-:W1:Y:S01]  /*49d0*/  I2F.F16 R10, R10 ;  /* 0x0000000a000a7306 */ /* 0x000e620000200c00 */
[----:B------:R-:W-:Y:S02]  /*49e0*/  IADD3 R8, PT, PT, R8, -0x80, RZ ;  /* 0xffffff8008087810 */ /* 0x000fe40007ffe0ff */
[----:B------:R-:W-:Y:S02]  /*49f0*/  IADD3 R3, PT, PT, R3, -0x80, RZ ;  /* 0xffffff8003037810 */ /* 0x000fe40007ffe0ff */
[----:B------:R-:W-:Y:S02]  /*4a00*/  SHF.R.U32.HI R4, RZ, 0x10, R4 ;  /* 0x00000010ff047819 */ /* 0x000fe40000011604 */
[----:B------:R-:W-:Y:S01]  /*4a10*/  SHF.R.U32.HI R5, RZ, 0x10, R5 ;  /* 0x00000010ff057819 */ /* 0x000fe20000011605 */
[----:B------:R5:W0:Y:S01]  /*4a20*/  I2F.F16 R73, R2 ;  /* 0x0000000200497306 */ /* 0x000a220000200c00 */
[----:B------:R-:W-:-:S02]  /*4a30*/  LOP3.LUT R4, R4, 0xff, RZ, 0xc0, !PT ;  /* 0x000000ff04047812 */ /* 0x000fc400078ec0ff */
[----:B------:R-:W-:Y:S02]  /*4a40*/  LOP3.LUT R5, R5, 0xff, RZ, 0xc0, !PT ;  /* 0x000000ff05057812 */ /* 0x000fe400078ec0ff */
[----:B------:R-:W-:Y:S02]  /*4a50*/  IADD3 R4, PT, PT, R4, -0x80, RZ ;  /* 0xffffff8004047810 */ /* 0x000fe40007ffe0ff */
[----:B------:R-:W-:Y:S01]  /*4a60*/  IADD3 R5, PT, PT, R5, -0x80, RZ ;  /* 0xffffff8005057810 */ /* 0x000fe20007ffe0ff */
[----:B------:R-:W0:Y:S01]  /*4a70*/  I2F.F16 R42, R11 ;  /* 0x0000000b002a7306 */ /* 0x000e220000200c00 */
[--C-:B-----5:R-:W-:Y:S02]  /*4a80*/  SHF.R.U32.HI R2, RZ, 0x8, R15.reuse ;  /* 0x00000008ff027819 */ /* 0x120fe4000001160f */
[----:B------:R-:W-:Y:S02]  /*4a90*/  SHF.R.U32.HI R15, RZ, 0x10, R15 ;  /* 0x00000010ff0f7819 */ /* 0x000fe4000001160f */
[----:B------:R-:W-:-:S02]  /*4aa0*/  LOP3.LUT R2, R2, 0xff, RZ, 0xc0, !PT ;  /* 0x000000ff02027812 */ /* 0x000fc400078ec0ff */
[----:B------:R-:W-:Y:S01]  /*4ab0*/  LOP3.LUT R15, R15, 0xff, RZ, 0xc0, !PT ;  /* 0x000000ff0f0f7812 */ /* 0x000fe200078ec0ff */
[----:B------:R5:W0:Y:S01]  /*4ac0*/  I2F.F16 R11, R8 ;  /* 0x00000008000b7306 */ /* 0x000a220000200c00 */
[----:B------:R-:W-:Y:S02]  /*4ad0*/  IADD3 R2, PT, PT, R2, -0x80, RZ ;  /* 0xffffff8002027810 */ /* 0x000fe40007ffe0ff */
[----:B------:R-:W-:-:S05]  /*4ae0*/  IADD3 R88, PT, PT, R15, -0x80, RZ ;  /* 0xffffff800f587810 */ /* 0x000fca0007ffe0ff */
[----:B------:R2:W0:Y:S01]  /*4af0*/  I2F.F16 R72, R3 ;  /* 0x0000000300487306 */ /* 0x0004220000200c00 */
[--C-:B-----5:R-:W-:Y:S02]  /*4b00*/  SHF.R.U32.HI R8, RZ, 0x8, R6.reuse ;  /* 0x00000008ff087819 */ /* 0x120fe40000011606 */
[----:B------:R-:W-:Y:S02]  /*4b10*/  SHF.R.U32.HI R6, RZ, 0x10, R6 ;  /* 0x00000010ff067819 */ /* 0x000fe40000011606 */
[----:B------:R-:W-:Y:S02]  /*4b20*/  LOP3.LUT R8, R8, 0xff, RZ, 0xc0, !PT ;  /* 0x000000ff08087812 */ /* 0x000fe400078ec0ff */
[----:B------:R-:W-:Y:S01]  /*4b30*/  LOP3.LUT R6, R6, 0xff, RZ, 0xc0, !PT ;  /* 0x000000ff06067812 */ /* 0x000fe200078ec0ff */
[----:B------:R-:W0:Y:S01]  /*4b40*/  I2F.F16 R40, R40 ;  /* 0x0000002800287306 */ /* 0x000e220000200c00 */
[----:B--2---:R-:W-:Y:S02]  /*4b50*/  SHF.R.U32.HI R3, RZ, 0x8, R7 ;  /* 0x00000008ff037819 */ /* 0x004fe40000011607 */
[----:B------:R-:W-:-:S02]  /*4b60*/  IADD3 R8, PT, PT, R8, -0x80, RZ ;  /* 0xffffff8008087810 */ /* 0x000fc40007ffe0ff */
[----:B------:R-:W-:Y:S02]  /*4b70*/  LOP3.LUT R3, R3, 0xff, RZ, 0xc0, !PT ;  /* 0x000000ff03037812 */ /* 0x000fe400078ec0ff */
[----:B------:R-:W-:Y:S01]  /*4b80*/  IADD3 R6, PT, PT, R6, -0x80, RZ ;  /* 0xffffff8006067810 */ /* 0x000fe20007ffe0ff */
[----:B------:R-:W2:Y:S01]  /*4b90*/  I2F.F16 R35, R35 ;  /* 0x0000002300237306 */ /* 0x000ea20000200c00 */
[----:B------:R-:W-:Y:S02]  /*4ba0*/  IADD3 R3, PT, PT, R3, -0x80, RZ ;  /* 0xffffff8003037810 */ /* 0x000fe40007ffe0ff */
[----:B------:R-:W-:-:S04]  /*4bb0*/  SHF.R.U32.HI R7, RZ, 0x10, R7 ;  /* 0x00000010ff077819 */ /* 0x000fc80000011607 */
[----:B------:R-:W-:Y:S01]  /*4bc0*/  LOP3.LUT R7, R7, 0xff, RZ, 0xc0, !PT ;  /* 0x000000ff07077812 */ /* 0x000fe200078ec0ff */
[----:B------:R0:W0:Y:S03]  /*4bd0*/  I2F.F16 R67, R4 ;  /* 0x0000000400437306 */ /* 0x0000260000200c00 */
[----:B------:R-:W-:-:S05]  /*4be0*/  IADD3 R15, PT, PT, R7, -0x80, RZ ;  /* 0xffffff80070f7810 */ /* 0x000fca0007ffe0ff */
[----:B------:R0:W0:Y:S08]  /*4bf0*/  I2F.F16 R84, R5 ;  /* 0x0000000500547306 */ /* 0x0000300000200c00 */
[----:B------:R0:W0:Y:S08]  /*4c00*/  I2F.F16 R85, R8 ;  /* 0x0000000800557306 */ /* 0x0000300000200c00 */
[----:B------:R0:W0:Y:S08]  /*4c10*/  I2F.F16 R86, R6 ;  /* 0x0000000600567306 */ /* 0x0000300000200c00 */
[----:B------:R0:W0:Y:S08]  /*4c20*/  I2F.F16 R87, R3 ;  /* 0x0000000300577306 */ /* 0x0000300000200c00 */
[----:B------:R0:W0:Y:S08]  /*4c30*/  I2F.F16 R89, R2 ;  /* 0x0000000200597306 */ /* 0x0000300000200c00 */
        /* <DEDUP_REMOVED lines=11> */
[----:B------:R-:W-:Y:S02]  /*4cf0*/  HADD2.F32 R2, -RZ, R0.H0_H0 ;  /* 0x20000000ff027230 */ /* 0x000fe40000004100 */
[C---:B------:R-:W-:Y:S01]  /*4d00*/  FFMA.FTZ R97, R7.reuse, R96, RZ ;  /* 0x0000006007617223 */ /* 0x040fe200000100ff */
[C---:B------:R-:W-:Y:S01]  /*4d10*/  FFMA.FTZ R99, R7.reuse, R6, RZ ;  /* 0x0000000607637223 */ /* 0x040fe200000100ff */
[----:B------:R-:W-:Y:S01]  /*4d20*/  FFMA.FTZ R8, R7, R8, RZ ;  /* 0x0000000807087223 */ /* 0x000fe200000100ff */
[----:B------:R-:W-:Y:S02]  /*4d30*/  HADD2.F32 R90, -RZ, R3.H0_H0 ;  /* 0x20000003ff5a7230 */ /* 0x000fe40000004100 */
[----:B------:R-:W-:Y:S01]  /*4d40*/  FFMA.FTZ R2, R2, R7, RZ ;  /* 0x0000000702027223 */ /* 0x000fe200000100ff */
[----:B------:R-:W-:-:S02]  /*4d50*/  HADD2.F32 R7, -RZ, R26.H0_H0 ;  /* 0x2000001aff077230 */ /* 0x000fc40000004100 */
[C---:B------:R-:W-:Y:S01]  /*4d60*/  FFMA.FTZ R95, R94.reuse, R95, R97 ;  /* 0x0000005f5e5f7223 */ /* 0x040fe20000010061 */
[----:B------:R-:W-:Y:S02]  /*4d70*/  HADD2.F32 R97, -RZ, R66.H0_H0 ;  /* 0x20000042ff617230 */ /* 0x000fe40000004100 */
[----:B------:R-:W-:Y:S01]  /*4d80*/  FFMA.FTZ R91, R91, R94, R2 ;  /* 0x0000005e5b5b7223 */ /* 0x000fe20000010002 */
[----:B------:R-:W-:Y:S02]  /*4d90*/  HADD2.F32 R6, -RZ, R36.H0_H0 ;  /* 0x20000024ff067230 */ /* 0x000fe40000004100 */
[C---:B------:R-:W-:Y:S01]  /*4da0*/  FFMA.FTZ R7, R94.reuse, R7, R99 ;  /* 0x000000075e077223 */ /* 0x040fe20000010063 */
[----:B------:R-:W-:Y:S02]  /*4db0*/  HADD2.F32 R96, -RZ, R37.H0_H0 ;  /* 0x20000025ff607230 */ /* 0x000fe40000004100 */
[----:B------:R-:W-:Y:S01]  /*4dc0*/  FFMA.FTZ R97, R94, R97, R8 ;  /* 0x000000615e617223 */ /* 0x000fe20000010008 */
[----:B------:R-:W-:-:S02]  /*4dd0*/  HADD2.F32 R2, -RZ, R34.H0_H0 ;  /* 0x20000022ff027230 */ /* 0x000fc40000004100 */
[C---:B------:R-:W-:Y:S01]  /*4de0*/  FFMA.FTZ R8, R90.reuse, R6, R95 ;  /* 0x000000065a087223 */ /* 0x040fe2000001005f */
[----:B------:R-:W-:Y:S02]  /*4df0*/  HADD2.F32 R3, -RZ, R3.H1_H1 ;  /* 0x30000003ff037230 */ /* 0x000fe40000004100 */
[----:B------:R-:W-:Y:S01]  /*4e00*/  FFMA.FTZ R95, R90, R96, R7 ;  /* 0x000000605a5f7223 */ /* 0x000fe20000010007 */
[----:B------:R-:W-:Y:S02]  /*4e10*/  HADD2.F32 R7, -RZ, R59.H0_H0 ;  /* 0x2000003bff077230 */ /* 0x000fe40000004100 */
[----:B------:R-:W-:Y:S01]  /*4e20*/  FFMA.FTZ R91, R2, R90, R91 ;  /* 0x0000005a025b7223 */ /* 0x000fe2000001005b */
[----:B------:R-:W-:Y:S02]  /*4e30*/  HADD2.F32 R6, -RZ, R70.H0_H0 ;  /* 0x20000046ff067230 */ /* 0x000fe40000004100 */
[----:B------:R-:W-:Y:S02]  /*4e40*/  HADD2.F32 R2, -RZ, R71.H0_H0 ;  /* 0x20000047ff027230 */ /* 0x000fe40000004100 */
[----:B------:R-:W-:Y:S01]  /*4e50*/  FFMA.FTZ R97, R90, R7, R97 ;  /* 0x000000075a617223 */ /* 0x000fe20000010061 */
[----:B------:R-:W-:-:S02]  /*4e60*/  HADD2.F32 R94, -RZ, R39.H0_H0 ;  /* 0x20000027ff5e7230 */ /* 0x000fc40000004100 */
[C---:B------:R-:W-:Y:S01]  /*4e70*/  FFMA.FTZ R7, R3.reuse, R6, R8 ;  /* 0x0000000603077223 */ /* 0x040fe20000010008 */
[----:B------:R-:W-:Y:S02]  /*4e80*/  HADD2.F32 R96, -RZ, R38.H0_H0 ;  /* 0x20000026ff607230 */ /* 0x000fe40000004100 */
[----:B------:R-:W-:Y:S01]  /*4e90*/  FFMA.FTZ R91, R2, R3, R91 ;  /* 0x00000003025b7223 */ /* 0x000fe2000001005b */
[--C-:B-1----:R-:W-:Y:S02]  /*4ea0*/  HADD2.F32 R6, -RZ, R4.reuse.H0_H0 ;  /* 0x20000004ff067230 */ /* 0x102fe40000004100 */
[C---:B------:R-:W-:Y:S01]  /*4eb0*/  FFMA.FTZ R95, R3.reuse, R94, R95 ;  /* 0x0000005e035f7223 */ /* 0x040fe2000001005f */
[----:B------:R-:W-:Y:S02]  /*4ec0*/  HADD2.F32 R8, -RZ, R4.H1_H1 ;  /* 0x30000004ff087230 */ /* 0x000fe40000004100 */
[----:B------:R-:W-:Y:S01]  /*4ed0*/  FFMA.FTZ R97, R3, R96, R97 ;  /* 0x0000006003617223 */ /* 0x000fe20000010061 */
[----:B------:R-:W-:-:S02]  /*4ee0*/  HADD2.F32 R4, -RZ, R58.H0_H0 ;  /* 0x2000003aff047230 */ /* 0x000fc40000004100 */
[----:B------:R-:W-:Y:S02]  /*4ef0*/  HADD2.F32 R90, -RZ, R65.H0_H0 ;  /* 0x20000041ff5a7230 */ /* 0x000fe40000004100 */
        /* <DEDUP_REMOVED lines=48> */
.L_x_1729:
        /* <DEDUP_REMOVED lines=11> */
[-C--:B------:R-:W-:Y:S01]  /*52b0*/  FFMA.FTZ R97, R6, R91.reuse, RZ ;  /* 0x0000005b06617223 */ /* 0x080fe200000100ff */
[--C-:B------:R-:W-:Y:S02]  /*52c0*/  HADD2.F32 R90, -RZ, R3.reuse.H0_H0 ;  /* 0x20000003ff5a7230 */ /* 0x100fe40000004100 */
[-C--:B------:R-:W-:Y:S01]  /*52d0*/  FFMA.FTZ R7, R7, R91.reuse, RZ ;  /* 0x0000005b07077223 */ /* 0x080fe200000100ff */
[----:B------:R-:W-:Y:S02]  /*52e0*/  HADD2.F32 R8, -RZ, R3.H1_H1 ;  /* 0x30000003ff087230 */ /* 0x000fe40000004100 */
[----:B------:R-:W-:Y:S01]  /*52f0*/  FFMA.FTZ R95, R2, R91, RZ ;  /* 0x0000005b025f7223 */ /* 0x000fe200000100ff */
[----:B------:R-:W-:-:S02]  /*5300*/  HADD2.F32 R3, -RZ, R17.H0_H0 ;  /* 0x20000011ff037230 */ /* 0x000fc40000004100 */
[-C--:B------:R-:W-:Y:S01]  /*5310*/  FFMA.FTZ R7, R100, R94.reuse, R7 ;  /* 0x0000005e64077223 */ /* 0x080fe20000010007 */
[----:B------:R-:W-:Y:S02]  /*5320*/  HADD2.F32 R2, -RZ, R34.H0_H0 ;  /* 0x20000022ff027230 */ /* 0x000fe40000004100 */
[----:B------:R-:W-:Y:S01]  /*5330*/  FFMA.FTZ R95, R96, R94, R95 ;  /* 0x0000005e605f7223 */ /* 0x000fe2000001005f */
[----:B------:R-:W-:Y:S02]  /*5340*/  HADD2.F32 R96, -RZ, R26.H0_H0 ;  /* 0x2000001aff607230 */ /* 0x000fe40000004100 */
[----:B------:R-:W-:Y:S01]  /*5350*/  FFMA.FTZ R3, R3, R91, RZ ;  /* 0x0000005b03037223 */ /* 0x000fe200000100ff */
[----:B------:R-:W-:Y:S02]  /*5360*/  HADD2.F32 R6, -RZ, R36.H0_H0 ;  /* 0x20000024ff067230 */ /* 0x000fe40000004100 */
        /* <DEDUP_REMOVED lines=10> */
[----:B------:R-:W-:Y:S01]  /*5410*/  FFMA.FTZ R7, R96, R90, R7 ;  /* 0x0000005a60077223 */ /* 0x000fe20000010007 */
[----:B------:R-:W-:Y:S02]  /*5420*/  HADD2.F32 R98, -RZ, R38.H0_H0 ;  /* 0x20000026ff627230 */ /* 0x000fe40000004100 */
[-C--:B------:R-:W-:Y:S01]  /*5430*/  FFMA.FTZ R95, R2, R8.reuse, R95 ;  /* 0x00000008025f7223 */ /* 0x080fe2000001005f */
[-C--:B------:R-:W-:Y:S01]  /*5440*/  FFMA.FTZ R3, R6, R8.reuse, R3 ;  /* 0x0000000806037223 */ /* 0x080fe20000010003 */
[-C--:B------:R-:W-:Y:S01]  /*5450*/  FFMA.FTZ R97, R94, R8.reuse, R97 ;  /* 0x000000085e617223 */ /* 0x080fe20000010061 */
[----:B-1----:R-:W-:Y:S02]  /*5460*/  HADD2.F32 R6, -RZ, R4.H0_H0 ;  /* 0x20000004ff067230 */ /* 0x002fe40000004100 */
[----:B------:R-:W-:Y:S01]  /*5470*/  FFMA.FTZ R7, R98, R8, R7 ;  /* 0x0000000862077223 */ /* 0x000fe20000010007 */
[----:B------:R-:W-:Y:S02]  /*5480*/  HADD2.F32 R8, -RZ, R58.H0_H0 ;  /* 0x2000003aff087230 */ /* 0x000fe40000004100 */
[----:B------:R-:W-:-:S02]  /*5490*/  HADD2.F32 R94, -RZ, R65.H0_H0 ;  /* 0x20000041ff5e7230 */ /* 0x000fc40000004100 */
[----:B------:R-:W-:Y:S02]  /*54a0*/  HADD2.F32 R96, -RZ, R63.H0_H0 ;  /* 0x2000003fff607230 */ /* 0x000fe40000004100 */
[-C--:B------:R-:W-:Y:S01]  /*54b0*/  FFMA.FTZ R95, R8, R6.reuse, R95 ;  /* 0x00000006085f7223 */ /* 0x080fe2000001005f */
        /* <DEDUP_REMOVED lines=22> */
[----:B------:R-:W-:Y:S02]  /*5620*/  HADD2.F32 R90, -RZ, R88.H0_H0 ;  /* 0x20000058ff5a7230 */ /* 0x000fe40000004100 */
[----:B------:R-:W-:-:S02]  /*5630*/  HADD2.F32 R3, -RZ, R28.H0_H0 ;  /* 0x2000001cff037230 */ /* 0x000fc40000004100 */
[-C--:B------:R-:W-:Y:S01]  /*5640*/  FFMA.FTZ R8, R95, R5.reuse, R8 ;  /* 0x000000055f087223 */ /* 0x080fe20000010008 */
[----:B------:R-:W-:Y:S02]  /*5650*/  HADD2.F32 R91, -RZ, R29.H0_H0 ;  /* 0x2000001dff5b7230 */ /* 0x000fe40000004100 */
[----:B------:R-:W-:Y:S01]  /*5660*/  FFMA.FTZ R2, R90, R2, R7 ;  /* 0x000000025a027223 */ /* 0x000fe20000010007 */
        /* <DEDUP_REMOVED lines=20> */
.L_x_1730:
        /* <DEDUP_REMOVED lines=19> */
[--C-:B0-----:R-:W-:Y:S02]  /*58e0*/  HADD2.F32 R6, -RZ, R2.reuse.H0_H0 ;  /* 0x20000002ff067230 */ /* 0x101fe40000004100 */
[----:B------:R-:W-:-:S02]  /*58f0*/  HADD2.F32 R7, -RZ, R2.H1_H1 ;  /* 0x30000002ff077230 */ /* 0x000fc40000004100 */
[----:B------:R-:W-:Y:S02]  /*5900*/  HADD2.F32 R2, -RZ, R3.H0_H0 ;  /* 0x20000003ff027230 */ /* 0x000fe40000004100 */
[-C--:B------:R-:W-:Y:S01]  /*5910*/  FFMA.FTZ R8, R17, R6.reuse, RZ ;  /* 0x0000000611087223 */ /* 0x080fe200000100ff */
[-C--:B------:R-:W-:Y:S01]  /*5920*/  FFMA.FTZ R0, R0, R6.reuse, RZ ;  /* 0x0000000600007223 */ /* 0x080fe200000100ff */
[-C--:B------:R-:W-:Y:S01]  /*5930*/  FFMA.FTZ R18, R18, R6.reuse, RZ ;  /* 0x0000000612127223 */ /* 0x080fe200000100ff */
[----:B------:R-:W-:Y:S01]  /*5940*/  FFMA.FTZ R6, R19, R6, RZ ;  /* 0x0000000613067223 */ /* 0x000fe200000100ff */
[-C--:B------:R-:W-:Y:S01]  /*5950*/  FFMA.FTZ R19, R25, R7.reuse, R8 ;  /* 0x0000000719137223 */ /* 0x080fe20000010008 */
[----:B------:R-:W-:Y:S02]  /*5960*/  HADD2.F32 R25, -RZ, R26.H0_H0 ;  /* 0x2000001aff197230 */ /* 0x000fe40000004100 */
[----:B------:R-:W-:Y:S01]  /*5970*/  FFMA.FTZ R17, R91, R7, R0 ;  /* 0x000000075b117223 */ /* 0x000fe20000010000 */
[----:B------:R-:W-:-:S02]  /*5980*/  HADD2.F32 R8, -RZ, R37.H0_H0 ;  /* 0x20000025ff087230 */ /* 0x000fc40000004100 */
[----:B------:R-:W-:Y:S02]  /*5990*/  HADD2.F32 R91, -RZ, R66.H0_H0 ;  /* 0x20000042ff5b7230 */ /* 0x000fe40000004100 */
[-C--:B------:R-:W-:Y:S01]  /*59a0*/  FFMA.FTZ R25, R25, R7.reuse, R18 ;  /* 0x0000000719197223 */ /* 0x080fe20000010012 */
[----:B------:R-:W-:Y:S02]  /*59b0*/  HADD2.F32 R0, -RZ, R34.H0_H0 ;  /* 0x20000022ff007230 */ /* 0x000fe40000004100 */
[----:B------:R-:W-:Y:S02]  /*59c0*/  HADD2.F32 R3, -RZ, R3.H1_H1 ;  /* 0x30000003ff037230 */ /* 0x000fe40000004100 */
[-C--:B------:R-:W-:Y:S01]  /*59d0*/  FFMA.FTZ R18, R8, R2.reuse, R25 ;  /* 0x0000000208127223 */ /* 0x080fe20000010019 */
[----:B------:R-:W-:Y:S02]  /*59e0*/  HADD2.F32 R8, -RZ, R59.H0_H0 ;  /* 0x2000003bff087230 */ /* 0x000fe40000004100 */
[----:B------:R-:W-:Y:S01]  /*59f0*/  FFMA.FTZ R7, R91, R7, R6 ;  /* 0x000000075b077223 */ /* 0x000fe20000010006 */
        /* <DEDUP_REMOVED lines=12> */
[----:B------:R-:W-:Y:S02]  /*5ac0*/  HADD2.F32 R6, -RZ, R5.H1_H1 ;  /* 0x30000005ff067230 */ /* 0x000fe40000004100 */
[-C--:B------:R-:W-:Y:S01]  /*5ad0*/  FFMA.FTZ R7, R7, R3.reuse, R8 ;  /* 0x0000000307077223 */ /* 0x080fe20000010008 */
[----:B------:R-:W-:Y:S02]  /*5ae0*/  HADD2.F32 R5, -RZ, R58.H0_H0 ;  /* 0x2000003aff057230 */ /* 0x000fe40000004100 */
[----:B------:R-:W-:Y:S02]  /*5af0*/  HADD2.F32 R4, -RZ, R4.H1_H1 ;  /* 0x30000004ff047230 */ /* 0x000fe40000004100 */
        /* <DEDUP_REMOVED lines=8> */
[----:B------:R-:W-:Y:S02]  /*5b80*/  HADD2.F32 R8, -RZ, R89.H0_H0 ;  /* 0x20000059ff087230 */ /* 0x000fe40000004100 */
[-C--:B------:R-:W-:Y:S01]  /*5b90*/  FFMA.FTZ R5, R26, R4.reuse, R5 ;  /* 0x000000041a057223 */ /* 0x080fe20000010005 */
[----:B------:R-:W-:Y:S01]  /*5ba0*/  FFMA.FTZ R17, R78, R4, R17 ;  /* 0x000000044e117223 */ /* 0x000fe20000010011 */
[----:B------:R-:W-:Y:S01]  /*5bb0*/  FFMA.FTZ R7, R0, R2, R7 ;  /* 0x0000000200077223 */ /* 0x000fe20000010007 */
[----:B------:R-:W-:-:S02]  /*5bc0*/  HADD2.F32 R0, -RZ, R29.H0_H0 ;  /* 0x2000001dff007230 */ /* 0x000fc40000004100 */
[----:B------:R-:W-:Y:S01]  /*5bd0*/  FFMA.FTZ R3, R8, R4, R3 ;  /* 0x0000000408037223 */ /* 0x000fe20000010003 */
[-C--:B------:R-:W-:Y:S01]  /*5be0*/  FFMA.FTZ R5, R74, R2.reuse, R5 ;  /* 0x000000024a057223 */ /* 0x080fe20000010005 */
[----:B------:R-:W-:Y:S02]  /*5bf0*/  HADD2.F32 R8, -RZ, R33.H0_H0 ;  /* 0x20000021ff087230 */ /* 0x000fe40000004100 */
[-C--:B------:R-:W-:Y:S01]  /*5c00*/  FFMA.FTZ R17, R14, R2.reuse, R17 ;  /* 0x000000020e117223 */ /* 0x080fe20000010011 */
[----:B------:R-:W-:Y:S01]  /*5c10*/  FFMA.FTZ R3, R88, R2, R3 ;  /* 0x0000000258037223 */ /* 0x000fe20000010003 */
[-C--:B------:R-:W-:Y:S01]  /*5c20*/  FFMA.FTZ R7, R0, R6.reuse, R7 ;  /* 0x0000000600077223 */ /* 0x080fe20000010007 */
[--C-:B------:R-:W-:Y:S02]  /*5c30*/  HADD2.F32 R0, -RZ, R114.reuse.H0_H0 ;  /* 0x20000072ff007230 */ /* 0x100fe40000004100 */
[----:B------:R-:W-:Y:S01]  /*5c40*/  FFMA.FTZ R5, R28, R6, R5 ;  /* 0x000000061c057223 */ /* 0x000fe20000010005 */
[----:B------:R-:W-:-:S02]  /*5c50*/  HADD2.F32 R2, -RZ, R114.H1_H1 ;  /* 0x30000072ff027230 */ /* 0x000fc40000004100 */
[-C--:B------:R-:W-:Y:S01]  /*5c60*/  FFMA.FTZ R17, R32, R6.reuse, R17 ;  /* 0x0000000620117223 */ /* 0x080fe20000010011 */
[--C-:B------:R-:W-:Y:S02]  /*5c70*/  HADD2.F32 R4, -RZ, R112.reuse.H0_H0 ;  /* 0x20000070ff047230 */ /* 0x100fe40000004100 */
[----:B------:R-:W-:Y:S01]  /*5c80*/  FFMA.FTZ R3, R8, R6, R3 ;  /* 0x0000000608037223 */ /* 0x000fe20000010003 */
[----:B------:R-:W-:Y:S02]  /*5c90*/  HADD2.F32 R14, -RZ, R112.H1_H1 ;  /* 0x30000070ff0e7230 */ /* 0x000fe40000004100 */
[----:B------:R-:W-:Y:S01]  /*5ca0*/  FMUL.FTZ R5, R0, R5 ;  /* 0x0000000500057220 */ /* 0x000fe20000410000 */
[----:B------:R-:W-:Y:S01]  /*5cb0*/  FMUL.FTZ R7, R2, R7 ;  /* 0x0000000702077220 */ /* 0x000fe20000410000 */
[----:B------:R-:W-:Y:S01]  /*5cc0*/  FMUL.FTZ R17, R4, R17 ;  /* 0x0000001104117220 */ /* 0x000fe20000410000 */
[----:B------:R-:W-:Y:S02]  /*5cd0*/  FMUL.FTZ R3, R14, R3 ;  /* 0x000000030e037220 */ /* 0x000fe40000410000 */
[----:B------:R-:W-:-:S02]  /*5ce0*/  F2FP.F16.F32.PACK_AB R5, RZ, R5 ;  /* 0x00000005ff05723e */ /* 0x000fc400000000ff */
[----:B------:R-:W-:Y:S02]  /*5cf0*/  F2FP.F16.F32.PACK_AB R7, RZ, R7 ;  /* 0x00000007ff07723e */ /* 0x000fe400000000ff */
[----:B------:R-:W-:Y:S02]  /*5d00*/  F2FP.F16.F32.PACK_AB R17, RZ, R17 ;  /* 0x00000011ff11723e */ /* 0x000fe400000000ff */
[----:B------:R-:W-:Y:S02]  /*5d10*/  F2FP.F16.F32.PACK_AB R3, RZ, R3 ;  /* 0x00000003ff03723e */ /* 0x000fe400000000ff */
[----:B------:R-:W-:Y:S02]  /*5d20*/  PRMT R5, R5, 0x5410, R7 ;  /* 0x0000541005057816 */ /* 0x000fe40000000007 */
[----:B------:R-:W-:-:S03]  /*5d30*/  PRMT R17, R17, 0x5410, R3 ;  /* 0x0000541011117816 */ /* 0x000fc60000000003 */
[----:B------:R-:W-:Y:S02]  /*5d40*/  HFMA2 R21, R5, 1, 1, R21 ;  /* 0x3c003c0005157831 */ /* 0x000fe40000000015 */
[----:B------:R-:W-:-:S07]  /*5d50*/  HADD2 R20, R17, R20 ;  /* 0x0000001411147230 */ /* 0x000fce0000000000 */
.L_x_1731:
        /* <DEDUP_REMOVED lines=10> */
[----:B0-----:R-:W-:-:S02]  /*5e00*/  HADD2.F32 R3, -RZ, R4.H0_H0 ;  /* 0x20000004ff037230 */ /* 0x001fc40000004100 */
[--C-:B------:R-:W-:Y:S02]  /*5e10*/  HADD2.F32 R14, -RZ, R5.reuse.H0_H0 ;  /* 0x20000005ff0e7230 */ /* 0x100fe40000004100 */
[----:B------:R-:W-:Y:S02]  /*5e20*/  HADD2.F32 R17, -RZ, R5.H1_H1 ;  /* 0x30000005ff117230 */ /* 0x000fe40000004100 */
[----:B------:R-:W-:Y:S01]  /*5e30*/  FFMA.FTZ R0, R0, R3, RZ ;  /* 0x0000000300007223 */ /* 0x000fe200000100ff */
[----:B------:R-:W-:Y:S02]  /*5e40*/  HADD2.F32 R8, -RZ, R4.H1_H1 ;  /* 0x30000004ff087230 */ /* 0x000fe40000004100 */
[C---:B------:R-:W-:Y:S01]  /*5e50*/  FFMA.FTZ R25, R3.reuse, R18, RZ ;  /* 0x0000001203197223 */ /* 0x040fe200000100ff */
[----:B------:R-:W-:Y:S02]  /*5e60*/  HADD2.F32 R5, -RZ, R93.H0_H0 ;  /* 0x2000005dff057230 */ /* 0x000fe40000004100 */
[----:B------:R-:W-:Y:S01]  /*5e70*/  FFMA.FTZ R29, R3, R2, RZ ;  /* 0x00000002031d7223 */ /* 0x000fe200000100ff */
[----:B------:R-:W-:-:S02]  /*5e80*/  HADD2.F32 R4, -RZ, R80.H0_H0 ;  /* 0x20000050ff047230 */ /* 0x000fc40000004100 */
[C---:B------:R-:W-:Y:S01]  /*5e90*/  FFMA.FTZ R19, R8.reuse, R19, R25 ;  /* 0x0000001308137223 */ /* 0x040fe20000010019 */
[----:B------:R-:W-:Y:S02]  /*5ea0*/  HADD2.F32 R25, -RZ, R43.H0_H0 ;  /* 0x2000002bff197230 */ /* 0x000fe40000004100 */
[----:B------:R-:W-:Y:S01]  /*5eb0*/  FFMA.FTZ R0, R5, R8, R0 ;  /* 0x0000000805007223 */ /* 0x000fe20000010000 */
[----:B------:R-:W-:Y:S02]  /*5ec0*/  HADD2.F32 R5, -RZ, R30.H0_H0 ;  /* 0x2000001eff057230 */ /* 0x000fe40000004100 */
[----:B------:R-:W-:Y:S01]  /*5ed0*/  FFMA.FTZ R4, R3, R4, RZ ;  /* 0x0000000403047223 */ /* 0x000fe200000100ff */
[----:B------:R-:W-:Y:S02]  /*5ee0*/  HADD2.F32 R3, -RZ, R12.H0_H0 ;  /* 0x2000000cff037230 */ /* 0x000fe40000004100 */
[----:B------:R-:W-:Y:S02]  /*5ef0*/  HADD2.F32 R2, -RZ, R9.H0_H0 ;  /* 0x20000009ff027230 */ /* 0x000fe40000004100 */
[----:B------:R-:W-:Y:S01]  /*5f00*/  FFMA.FTZ R5, R8, R5, R29 ;  /* 0x0000000508057223 */ /* 0x000fe2000001001d */
[----:B------:R-:W-:-:S02]  /*5f10*/  HADD2.F32 R18, -RZ, R10.H0_H0 ;  /* 0x2000000aff127230 */ /* 0x000fc40000004100 */
[----:B------:R-:W-:Y:S01]  /*5f20*/  FFMA.FTZ R25, R8, R25, R4 ;  /* 0x0000001908197223 */ /* 0x000fe20000010004 */
[----:B------:R-:W-:Y:S01]  /*5f30*/  FFMA.FTZ R3, R3, R14, R0 ;  /* 0x0000000e03037223 */ /* 0x000fe20000010000 */
[C---:B------:R-:W-:Y:S01]  /*5f40*/  FFMA.FTZ R4, R14.reuse, R2, R19 ;  /* 0x000000020e047223 */ /* 0x040fe20000010013 */
[----:B------:R-:W-:Y:S02]  /*5f50*/  HADD2.F32 R0, -RZ, R27.H0_H0 ;  /* 0x2000001bff007230 */ /* 0x000fe40000004100 */
[----:B------:R-:W-:Y:S01]  /*5f60*/  FFMA.FTZ R5, R14, R18, R5 ;  /* 0x000000120e057223 */ /* 0x000fe20000010005 */
[----:B------:R-:W-:Y:S02]  /*5f70*/  HADD2.F32 R2, -RZ, R44.H0_H0 ;  /* 0x2000002cff027230 */ /* 0x000fe40000004100 */
[----:B------:R-:W-:Y:S02]  /*5f80*/  HADD2.F32 R18, -RZ, R42.H0_H0 ;  /* 0x2000002aff127230 */ /* 0x000fe40000004100 */
[----:B------:R-:W-:Y:S01]  /*5f90*/  FFMA.FTZ R0, R0, R17, R3 ;  /* 0x0000001100007223 */ /* 0x000fe20000010003 */
[----:B------:R-:W-:-:S02]  /*5fa0*/  HADD2.F32 R8, -RZ, R45.H0_H0 ;  /* 0x2000002dff087230 */ /* 0x000fc40000004100 */
[C---:B------:R-:W-:Y:S01]  /*5fb0*/  FFMA.FTZ R19, R17.reuse, R2, R4 ;  /* 0x0000000211137223 */ /* 0x040fe20000010004 */
[--C-:B--2---:R-:W-:Y:S02]  /*5fc0*/  HADD2.F32 R4, -RZ, R6.reuse.H0_H0 ;  /* 0x20000006ff047230 */ /* 0x104fe40000004100 */
[----:B------:R-:W-:Y:S01]  /*5fd0*/  FFMA.FTZ R29, R14, R18, R25 ;  /* 0x000000120e1d7223 */ /* 0x000fe20000010019 */
[----:B------:R-:W-:Y:S02]  /*5fe0*/  HADD2.F32 R3, -RZ, R41.H0_H0 ;  /* 0x20000029ff037230 */ /* 0x000fe40000004100 */
[C---:B------:R-:W-:Y:S01]  /*5ff0*/  FFMA.FTZ R25, R17.reuse, R8, R5 ;  /* 0x0000000811197223 */ /* 0x040fe20000010005 */
        /* <DEDUP_REMOVED lines=20> */
[----:B------:R-:W-:-:S02]  /*6140*/  HADD2.F32 R7, -RZ, R7.H1_H1 ;  /* 0x30000007ff077230 */ /* 0x000fc40000004100 */
[----:B------:R-:W-:Y:S01]  /*6150*/  FFMA.FTZ R29, R5, R18, R29 ;  /* 0x00000012051d7223 */ /* 0x000fe2000001001d */
[----:B------:R-:W-:Y:S02]  /*6160*/  HADD2.F32 R2, -RZ, R82.H0_H0 ;  /* 0x20000052ff027230 */ /* 0x000fe40000004100 */
[C---:B------:R-:W-:Y:S01]  /*6170*/  FFMA.FTZ R4, R6.reuse, R4, R17 ;  /* 0x0000000406047223 */ /* 0x040fe20000010011 */
[----:B------:R-:W-:Y:S02]  /*6180*/  HADD2.F32 R5, -RZ, R86.H0_H0 ;  /* 0x20000056ff057230 */ /* 0x000fe40000004100 */
[----:B-1----:R-:W-:Y:S02]  /*6190*/  HADD2.F32 R14, -RZ, R15.H0_H0 ;  /* 0x2000000fff0e7230 */ /* 0x002fe40000004100 */
[----:B------:R-:W-:Y:S01]  /*61a0*/  FFMA.FTZ R2, R7, R2, R4 ;  /* 0x0000000207027223 */ /* 0x000fe20000010004 */
[----:B------:R-:W-:Y:S02]  /*61b0*/  HADD2.F32 R0, -RZ, R81.H0_H0 ;  /* 0x20000051ff007230 */ /* 0x000fe40000004100 */
[----:B------:R-:W-:Y:S01]  /*61c0*/  FFMA.FTZ R5, R6, R5, R25 ;  /* 0x0000000506057223 */ /* 0x000fe20000010019 */
[----:B------:R-:W-:-:S02]  /*61d0*/  HADD2.F32 R8, -RZ, R83.H0_H0 ;  /* 0x20000053ff087230 */ /* 0x000fc40000004100 */
[----:B------:R-:W-:Y:S01]  /*61e0*/  FFMA.FTZ R14, R6, R14, R29 ;  /* 0x0000000e060e7223 */ /* 0x000fe2000001001d */
[----:B------:R-:W-:Y:S02]  /*61f0*/  HADD2.F32 R4, -RZ, R92.H0_H0 ;  /* 0x2000005cff047230 */ /* 0x000fe40000004100 */
[----:B------:R-:W-:Y:S01]  /*6200*/  FFMA.FTZ R0, R0, R7, R3 ;  /* 0x0000000700007223 */ /* 0x000fe20000010003 */
[--C-:B------:R-:W-:Y:S02]  /*6210*/  HADD2.F32 R3, -RZ, R114.reuse.H0_H0 ;  /* 0x20000072ff037230 */ /* 0x100fe40000004100 */
[C---:B------:R-:W-:Y:S01]  /*6220*/  FFMA.FTZ R5, R7.reuse, R8, R5 ;  /* 0x0000000807057223 */ /* 0x040fe20000010005 */
[----:B------:R-:W-:Y:S02]  /*6230*/  HADD2.F32 R17, -RZ, R114.H1_H1 ;  /* 0x30000072ff117230 */ /* 0x000fe40000004100 */
[----:B------:R-:W-:Y:S01]  /*6240*/  FFMA.FTZ R4, R7, R4, R14 ;  /* 0x0000000407047223 */ /* 0x000fe2000001000e */
[----:B------:R-:W-:-:S02]  /*6250*/  HADD2.F32 R6, -RZ, R112.H0_H0 ;  /* 0x20000070ff067230 */ /* 0x000fc40000004100 */
[----:B------:R-:W-:Y:S01]  /*6260*/  FMUL.FTZ R0, R3, R0 ;  /* 0x0000000003007220 */ /* 0x000fe20000410000 */
[----:B------:R-:W-:Y:S02]  /*6270*/  HADD2.F32 R19, -RZ, R112.H1_H1 ;  /* 0x30000070ff137230 */ /* 0x000fe40000004100 */
[----:B------:R-:W-:Y:S01]  /*6280*/  FMUL.FTZ R2, R17, R2 ;  /* 0x0000000211027220 */ /* 0x000fe20000410000 */
[----:B------:R-:W-:Y:S01]  /*6290*/  FMUL.FTZ R5, R6, R5 ;  /* 0x0000000506057220 */ /* 0x000fe20000410000 */
[----:B------:R-:W-:Y:S01]  /*62a0*/  F2FP.F16.F32.PACK_AB R0, RZ, R0 ;  /* 0x00000000ff00723e */ /* 0x000fe200000000ff */
[----:B------:R-:W-:Y:S02]  /*62b0*/  FMUL.FTZ R4, R19, R4 ;  /* 0x0000000413047220 */ /* 0x000fe40000410000 */
[----:B------:R-:W-:Y:S02]  /*62c0*/  F2FP.F16.F32.PACK_AB R2, RZ, R2 ;  /* 0x00000002ff02723e */ /* 0x000fe400000000ff */
[----:B------:R-:W-:-:S02]  /*62d0*/  F2FP.F16.F32.PACK_AB R5, RZ, R5 ;  /* 0x00000005ff05723e */ /* 0x000fc400000000ff */
[----:B------:R-:W-:Y:S02]  /*62e0*/  F2FP.F16.F32.PACK_AB R4, RZ, R4 ;  /* 0x00000004ff04723e */ /* 0x000fe400000000ff */
[----:B------:R-:W-:Y:S02]  /*62f0*/  PRMT R0, R0, 0x5410, R2 ;  /* 0x0000541000007816 */ /* 0x000fe40000000002 */
[----:B------:R-:W-:-:S03]  /*6300*/  PRMT R5, R5, 0x5410, R4 ;  /* 0x0000541005057816 */ /* 0x000fc60000000004 */
[----:B------:R-:W-:Y:S02]  /*6310*/  HFMA2 R49, R0, 1, 1, R49 ;  /* 0x3c003c0000317831 */ /* 0x000fe40000000031 */
[----:B------:R-:W-:-:S07]  /*6320*/  HADD2 R48, R5, R48 ;  /* 0x0000003005307230 */ /* 0x000fce0000000000 */
.L_x_1732:
        /* <DEDUP_REMOVED lines=18> */
[----:B------:R-:W-:Y:S01]  /*6450*/  FFMA.FTZ R19, R28, R8, R19 ;  /* 0x000000081c137223 */ /* 0x000fe20000010013 */
[----:B------:R-:W-:Y:S02]  /*6460*/  HADD2.F32 R28, -RZ, R43.H0_H0 ;  /* 0x2000002bff1c7230 */ /* 0x000fe40000004100 */
[-C--:B------:R-:W-:Y:S01]  /*6470*/  FFMA.FTZ R3, R3, R7.reuse, RZ ;  /* 0x0000000703037223 */ /* 0x080fe200000100ff */
        /* <DEDUP_REMOVED lines=17> */
[----:B--2---:R-:W-:Y:S02]  /*6590*/  HADD2.F32 R0, -RZ, R4.H0_H0 ;  /* 0x20000004ff007230 */ /* 0x004fe40000004100 */
        /* <DEDUP_REMOVED lines=12> */
[----:B------:R-:W-:Y:S01]  /*6660*/  FFMA.FTZ R17, R8, R4, R17 ;  /* 0x0000000408117223 */ /* 0x000fe20000010011 */
        /* <DEDUP_REMOVED lines=14> */
[----:B-1----:R-:W-:-:S02]  /*6750*/  HADD2.F32 R8, -RZ, R15.H0_H0 ;  /* 0x2000000fff087230 */ /* 0x002fc40000004100 */
        /* <DEDUP_REMOVED lines=24> */
.L_x_1733:
        /* <DEDUP_REMOVED lines=24> */
[----:B------:R-:W-:Y:S02]  /*6a60*/  HADD2.F32 R4, -RZ, R4.H1_H1 ;  /* 0x30000004ff047230 */ /* 0x000fe40000004100 */
[--C-:B------:R-:W-:Y:S02]  /*6a70*/  HADD2.F32 R6, -RZ, R5.reuse.H0_H0 ;  /* 0x20000005ff067230 */ /* 0x100fe40000004100 */
[-C--:B------:R-:W-:Y:S01]  /*6a80*/  FFMA.FTZ R31, R31, R0.reuse, RZ ;  /* 0x000000001f1f7223 */ /* 0x080fe200000100ff */
[----:B------:R-:W-:Y:S02]  /*6a90*/  HADD2.F32 R7, -RZ, R5.H1_H1 ;  /* 0x30000005ff077230 */ /* 0x000fe40000004100 */
[-C--:B------:R-:W-:Y:S01]  /*6aa0*/  FFMA.FTZ R5, R104, R0.reuse, RZ ;  /* 0x0000000068057223 */ /* 0x080fe200000100ff */
[----:B------:R-:W-:Y:S01]  /*6ab0*/  FFMA.FTZ R79, R79, R0, RZ ;  /* 0x000000004f4f7223 */ /* 0x000fe200000100ff */
[----:B------:R-:W-:Y:S01]  /*6ac0*/  FFMA.FTZ R31, R14, R4, R31 ;  /* 0x000000040e1f7223 */ /* 0x000fe2000001001f */
[----:B------:R-:W-:-:S02]  /*6ad0*/  HADD2.F32 R14, -RZ, R43.H0_H0 ;  /* 0x2000002bff0e7230 */ /* 0x000fc40000004100 */
[----:B------:R-:W-:Y:S01]  /*6ae0*/  FFMA.FTZ R13, R80, R0, RZ ;  /* 0x00000000500d7223 */ /* 0x000fe200000100ff */
[-C--:B------:R-:W-:Y:S01]  /*6af0*/  FFMA.FTZ R5, R8, R4.reuse, R5 ;  /* 0x0000000408057223 */ /* 0x080fe20000010005 */
[----:B------:R-:W-:Y:S02]  /*6b00*/  HADD2.F32 R0, -RZ, R12.H0_H0 ;  /* 0x2000000cff007230 */ /* 0x000fe40000004100 */
[-C--:B------:R-:W-:Y:S01]  /*6b10*/  FFMA.FTZ R79, R30, R4.reuse, R79 ;  /* 0x000000041e4f7223 */ /* 0x080fe2000001004f */
[----:B------:R-:W-:Y:S02]  /*6b20*/  HADD2.F32 R8, -RZ, R9.H0_H0 ;  /* 0x20000009ff087230 */ /* 0x000fe40000004100 */
[----:B------:R-:W-:Y:S01]  /*6b30*/  FFMA.FTZ R13, R14, R4, R13 ;  /* 0x000000040e0d7223 */ /* 0x000fe2000001000d */
[----:B------:R-:W-:Y:S02]  /*6b40*/  HADD2.F32 R9, -RZ, R35.H0_H0 ;  /* 0x20000023ff097230 */ /* 0x000fe40000004100 */
[-C--:B------:R-:W-:Y:S01]  /*6b50*/  FFMA.FTZ R0, R0, R6.reuse, R5 ;  /* 0x0000000600007223 */ /* 0x080fe20000010005 */
[-C--:B------:R-:W-:Y:S01]  /*6b60*/  FFMA.FTZ R10, R10, R6.reuse, R79 ;  /* 0x000000060a0a7223 */ /* 0x080fe2000001004f */
[----:B------:R-:W-:Y:S01]  /*6b70*/  FFMA.FTZ R4, R8, R6, R31 ;  /* 0x0000000608047223 */ /* 0x000fe2000001001f */
[----:B------:R-:W-:-:S02]  /*6b80*/  HADD2.F32 R5, -RZ, R44.H0_H0 ;  /* 0x2000002cff057230 */ /* 0x000fc40000004100 */
[----:B------:R-:W-:Y:S01]  /*6b90*/  FFMA.FTZ R6, R42, R6, R13 ;  /* 0x000000062a067223 */ /* 0x000fe2000001000d */
[-C--:B------:R-:W-:Y:S01]  /*6ba0*/  FFMA.FTZ R0, R27, R7.reuse, R0 ;  /* 0x000000071b007223 */ /* 0x080fe20000010000 */
[-C--:B------:R-:W-:Y:S01]  /*6bb0*/  FFMA.FTZ R10, R45, R7.reuse, R10 ;  /* 0x000000072d0a7223 */ /* 0x080fe2000001000a */
[-C--:B------:R-:W-:Y:S01]  /*6bc0*/  FFMA.FTZ R8, R5, R7.reuse, R4 ;  /* 0x0000000705087223 */ /* 0x080fe20000010004 */
[----:B------:R-:W-:Y:S01]  /*6bd0*/  FFMA.FTZ R12, R47, R7, R6 ;  /* 0x000000072f0c7223 */ /* 0x000fe20000010006 */
[--C-:B--2---:R-:W-:Y:S02]  /*6be0*/  HADD2.F32 R4, -RZ, R3.reuse.H0_H0 ;  /* 0x20000003ff047230 */ /* 0x104fe40000004100 */
[----:B------:R-:W-:Y:S02]  /*6bf0*/  HADD2.F32 R6, -RZ, R3.H1_H1 ;  /* 0x30000003ff067230 */ /* 0x000fe40000004100 */
[----:B------:R-:W-:Y:S02]  /*6c00*/  HADD2.F32 R5, -RZ, R2.H0_H0 ;  /* 0x20000002ff057230 */ /* 0x000fe40000004100 */
[----:B------:R-:W-:-:S02]  /*6c10*/  HADD2.F32 R3, -RZ, R41.H0_H0 ;  /* 0x20000029ff037230 */ /* 0x000fc40000004100 */
        /* <DEDUP_REMOVED lines=8> */
[-C--:B------:R-:W-:Y:S01]  /*6ca0*/  FFMA.FTZ R3, R72, R2.reuse, R3 ;  /* 0x0000000248037223 */ /* 0x080fe20000010003 */
[----:B------:R-:W-:Y:S02]  /*6cb0*/  HADD2.F32 R12, -RZ, R87.H0_H0 ;  /* 0x20000057ff0c7230 */ /* 0x000fe40000004100 */
[-C--:B------:R-:W-:Y:S01]  /*6cc0*/  FFMA.FTZ R9, R10, R2.reuse, R9 ;  /* 0x000000020a097223 */ /* 0x080fe20000010009 */
[----:B------:R-:W-:Y:S02]  /*6cd0*/  HADD2.F32 R0, -RZ, R67.H0_H0 ;  /* 0x20000043ff007230 */ /* 0x000fe40000004100 */
[-C--:B------:R-:W-:Y:S01]  /*6ce0*/  FFMA.FTZ R7, R8, R2.reuse, R7 ;  /* 0x0000000208077223 */ /* 0x080fe20000010007 */
[----:B-1----:R-:W-:Y:S02]  /*6cf0*/  HADD2.F32 R8, -RZ, R15.H0_H0 ;  /* 0x2000000fff087230 */ /* 0x002fe40000004100 */
[----:B------:R-:W-:Y:S01]  /*6d00*/  FFMA.FTZ R5, R12, R2, R5 ;  /* 0x000000020c057223 */ /* 0x000fe20000010005 */
[----:B------:R-:W-:-:S02]  /*6d10*/  HADD2.F32 R2, -RZ, R83.H0_H0 ;  /* 0x20000053ff027230 */ /* 0x000fc40000004100 */
[-C--:B------:R-:W-:Y:S01]  /*6d20*/  FFMA.FTZ R3, R0, R4.reuse, R3 ;  /* 0x0000000400037223 */ /* 0x080fe20000010003 */
[----:B------:R-:W-:Y:S02]  /*6d30*/  HADD2.F32 R0, -RZ, R81.H0_H0 ;  /* 0x20000051ff007230 */ /* 0x000fe40000004100 */
[-C--:B------:R-:W-:Y:S01]  /*6d40*/  FFMA.FTZ R9, R86, R4.reuse, R9 ;  /* 0x0000000456097223 */ /* 0x080fe20000010009 */
[-C--:B------:R-:W-:Y:S01]  /*6d50*/  FFMA.FTZ R7, R84, R4.reuse, R7 ;  /* 0x0000000454077223 */ /* 0x080fe20000010007 */
[----:B------:R-:W-:Y:S01]  /*6d60*/  FFMA.FTZ R5, R8, R4, R5 ;  /* 0x0000000408057223 */ /* 0x000fe20000010005 */
[----:B------:R-:W-:Y:S02]  /*6d70*/  HADD2.F32 R4, -RZ, R112.H0_H0 ;  /* 0x20000070ff047230 */ /* 0x000fe40000004100 */
[-C--:B------:R-:W-:Y:S01]  /*6d80*/  FFMA.FTZ R3, R0, R6.reuse, R3 ;  /* 0x0000000600037223 */ /* 0x080fe20000010003 */
[----:B------:R-:W-:Y:S01]  /*6d90*/  FFMA.FTZ R9, R2, R6, R9 ;  /* 0x0000000602097223 */ /* 0x000fe20000010009 */
[----:B------:R-:W-:-:S02]  /*6da0*/  HADD2.F32 R0, -RZ, R114.H0_H0 ;  /* 0x20000072ff007230 */ /* 0x000fc40000004100 */
[-C--:B------:R-:W-:Y:S01]  /*6db0*/  FFMA.FTZ R7, R82, R6.reuse, R7 ;  /* 0x0000000652077223 */ /* 0x080fe20000010007 */
[----:B------:R-:W-:Y:S02]  /*6dc0*/  HADD2.F32 R2, -RZ, R114.H1_H1 ;  /* 0x30000072ff027230 */ /* 0x000fe40000004100 */
        /* <DEDUP_REMOVED lines=14> */
.L_x_1734:
        /* <DEDUP_REMOVED lines=8> */
.L_x_1722:
        /* <DEDUP_REMOVED lines=10> */
.L_x_1743:
[----:B------:R-:W2:Y:S01]  /*6fd0*/  LDG.E.128.CONSTANT R36, desc[UR8][R118.64] ;  /* 0x0000000876247981 */ /* 0x000ea2000c1e9d00 */
[----:B0-----:R-:W0:Y:S02]  /*6fe0*/  LDC R51, c[0x0][0x3ac] ;  /* 0x0000eb00ff337b82 */ /* 0x001e240000000800 */
[----:B0-----:R-:W-:-:S04]  /*6ff0*/  IMAD.WIDE R44, R51, 0x4, R118 ;  /* 0x00000004332c7825 */ /* 0x001fc800078e0276 */
[----:B------:R-:W-:Y:S02]  /*7000*/  IMAD.WIDE R2, R51, 0x4, R44 ;  /* 0x0000000433027825 */ /* 0x000fe400078e022c */
[----:B------:R-:W3:Y:S04]  /*7010*/  LDG.E.128.CONSTANT R44, desc[UR8][R44.64] ;  /* 0x000000082c2c7981 */ /* 0x000ee8000c1e9d00 */
[----:B------:R0:W4:Y:S01]  /*7020*/  LDG.E.128.CONSTANT R40, desc[UR8][R2.64] ;  /* 0x0000000802287981 */ /* 0x000122000c1e9d00 */
[----:B------:R-:W-:Y:S01]  /*7030*/  ISETP.NE.AND P0, PT, R55, R16, PT ;  /* 0x000000103700720c */ /* 0x000fe20003f05270 */
[----:B0-----:R-:W-:-:S12]  /*7040*/  IMAD.WIDE R2, R51, 0x4, R2 ;  /* 0x0000000433027825 */ /* 0x001fd800078e0202 */
[----:B------:R-:W-:Y:S01]  /*7050*/  @!P0 LEA R76, R50, R1, 0x3 ;  /* 0x00000001324c8211 */ /* 0x000fe200078e18ff */
[----:B------:R0:W4:Y:S01]  /*7060*/  LDG.E.128.CONSTANT R24, desc[UR8][R2.64] ;  /* 0x0000000802187981 */ /* 0x000122000c1e9d00 */
[----:B------:R-:W-:-:S04]  /*7070*/  IMAD.WIDE R28, R51, 0x4, R2 ;  /* 0x00000004331c7825 */ /* 0x000fc800078e0202 */
[----:B------:R-:W4:Y:S01]  /*7080*/  @!P0 LDL.64 R76, [R76+0x8] ;  /* 0x000008004c4c8983 */ /* 0x000f220000100a00 */
[----:B------:R-:W-:-:S05]  /*7090*/  IMAD.WIDE R116, R51, 0x4, R28 ;  /* 0x0000000433747825 */ /* 0x000fca00078e021c */
[----:B------:R0:W5:Y:S01]  /*70a0*/  LDG.E.128.CONSTANT R32, desc[UR8][R116.64] ;  /* 0x0000000874207981 */ /* 0x000162000c1e9d00 */
[----:B--2---:R-:W-:-:S04]  /*70b0*/  LOP3.LUT R5, R39, 0x3f, RZ, 0xc0, !PT ;  /* 0x0000003f27057812 */ /* 0x004fc800078ec0ff */
[----:B-1----:R-:W-:Y:S02]  /*70c0*/  IADD3 R15, PT, PT, R5, -0x20, RZ ;  /* 0xffffffe0050f7810 */ /* 0x002fe40007ffe0ff */
[----:B------:R-:W-:-:S04]  /*70d0*/  SHF.R.U32.HI R5, RZ, 0x12, R36 ;  /* 0x00000012ff057819 */ /* 0x000fc80000011624 */
[----:B------:R-:W-:Y:S02]  /*70e0*/  LOP3.LUT R5, R5, 0x3f, RZ, 0xc0, !PT ;  /* 0x0000003f05057812 */ /* 0x000fe400078ec0ff */
[----:B------:R-:W-:Y:S02]  /*70f0*/  SHF.R.U32.HI R6, RZ, 0x18, R36 ;  /* 0x00000018ff067819 */ /* 0x000fe40000011624 */
[----:B------:R-:W-:Y:S02]  /*7100*/  IADD3 R5, PT, PT, R5, -0x20, RZ ;  /* 0xffffffe005057810 */ /* 0x000fe40007ffe0ff */
[----:B------:R-:W-:Y:S02]  /*7110*/  LOP3.LUT R6, R6, 0x3f, RZ, 0xc0, !PT ;  /* 0x0000003f06067812 */ /* 0x000fe400078ec0ff */
[----:B------:R1:W2:Y:S02]  /*7120*/  I2F.F16 R78, R5 ;  /* 0x00000005004e7306 */ /* 0x0002a40000200c00 */
[----:B------:R-:W-:-:S02]  /*7130*/  IADD3 R6, PT, PT, R6, -0x20, RZ ;  /* 0xffffffe006067810 */ /* 0x000fc40007ffe0ff */
[----:B-1----:R-:W-:-:S04]  /*7140*/  SHF.R.U32.HI R5, RZ, 0x18, R37 ;  /* 0x00000018ff057819 */ /* 0x002fc80000011625 */
[----:B------:R1:W0:Y:S01]  /*7150*/  I2F.F16 R75, R6 ;  /* 0x00000006004b7306 */ /* 0x0002220000200c00 */
[----:B------:R-:W-:-:S04]  /*7160*/  LOP3.LUT R5, R5, 0x3f, RZ, 0xc0, !PT ;  /* 0x0000003f05057812 */ /* 0x000fc800078ec0ff */
[----:B------:R-:W-:Y:S02]  /*7170*/  IADD3 R5, PT, PT, R5, -0x20, RZ ;  /* 0xffffffe005057810 */ /* 0x000fe40007ffe0ff */
[----:B-1----:R-:W-:Y:S02]  /*7180*/  SHF.R.U32.HI R6, RZ, 0x6, R38 ;  /* 0x00000006ff067819 */ /* 0x002fe40000011626 */
[----:B------:R1:W0:Y:S01]  /*7190*/  I2F.F16 R11, R5 ;  /* 0x00000005000b7306 */ /* 0x0002220000200c00 */
[--C-:B------:R-:W-:Y:S02]  /*71a0*/  SHF.R.U32.HI R30, RZ, 0xc, R39.reuse ;  /* 0x0000000cff1e7819 */ /* 0x100fe40000011627 */
[----:B------:R-:W-:Y:S02]  /*71b0*/  LOP3.LUT R6, R6, 0x3f, RZ, 0xc0, !PT ;  /* 0x0000003f06067812 */ /* 0x000fe400078ec0ff */
[----:B------:R-:W-:Y:S02]  /*71c0*/  LOP3.LUT R30, R30, 0x3f, RZ, 0xc0, !PT ;  /* 0x0000003f1e1e7812 */ /* 0x000fe400078ec0ff */
[----:B-1----:R-:W-:-:S02]  /*71d0*/  SHF.R.U32.HI R5, RZ, 0x6, R39 ;  /* 0x00000006ff057819 */ /* 0x002fc40000011627 */
[----:B------:R-:W-:Y:S02]  /*71e0*/  IADD3 R6, PT, PT, R6, -0x20, RZ ;  /* 0xffffffe006067810 */ /* 0x000fe40007ffe0ff */
[----:B------:R-:W-:Y:S02]  /*71f0*/  LOP3.LUT R5, R5, 0x3f, RZ, 0xc0, !PT ;  /* 0x0000003f05057812 */ /* 0x000fe400078ec0ff */
[----:B------:R1:W0:Y:S02]  /*7200*/  I2F.F16 R10, R6 ;  /* 0x00000006000a7306 */ /* 0x0002240000200c00 */
[----:B-1----:R-:W-:Y:S02]  /*7210*/  IADD3 R6, PT, PT, R5, -0x20, RZ ;  /* 0xffffffe005067810 */ /* 0x002fe40007ffe0ff */
[----:B------:R-:W-:Y:S02]  /*7220*/  IADD3 R5, PT, PT, R30, -0x20, RZ ;  /* 0xffffffe01e057810 */ /* 0x000fe40007ffe0ff */
[----:B------:R-:W5:Y:S01]  /*7230*/  LDG.E.128.CONSTANT R28, desc[UR8][R28.64] ;  /* 0x000000081c1c7981 */ /* 0x000f62000c1e9d00 */
[----:B------:R-:W-:-:S02]  /*7240*/  LOP3.LUT R4, R37, 0x3f, RZ, 0xc0, !PT ;  /* 0x0000003f25047812 */ /* 0x000fc400078ec0ff */
[----:B------:R-:W-:Y:S02]  /*7250*/  LOP3.LUT R0, R36, 0x3f, RZ, 0xc0, !PT ;  /* 0x0000003f24007812 */ /* 0x000fe400078ec0ff */
[----:B------:R-:W-:Y:S02]  /*7260*/  IADD3 R80, PT, PT, R4, -0x20, RZ ;  /* 0xffffffe004507810 */ /* 0x000fe40007ffe0ff */
[----:B------:R-:W-:Y:S02]  /*7270*/  IADD3 R0, PT, PT, R0, -0x20, RZ ;  /* 0xffffffe000007810 */ /* 0x000fe40007ffe0ff */
[----:B------:R-:W-:Y:S02]  /*7280*/  LOP3.LUT R4, R38, 0x3f, RZ, 0xc0, !PT ;  /* 0x0000003f26047812 */ /* 0x000fe400078ec0ff */
[----:B------:R1:W0:Y:S02]  /*7290*/  I2F.F16 R92, R0 ;  /* 0x00000000005c7306 */ /* 0x0002240000200c00 */
[----:B------:R-:W-:-:S02]  /*72a0*/  IADD3 R17, PT, PT, R4, -0x20, RZ ;  /* 0xffffffe004117810 */ /* 0x000fc40007ffe0ff */
[--C-:B------:R-:W-:Y:S02]  /*72b0*/  SHF.R.U32.HI R4, RZ, 0x6, R36.reuse ;  /* 0x00000006ff047819 */ /* 0x100fe40000011624 */
[----:B-1----:R-:W-:Y:S02]  /*72c0*/  SHF.R.U32.HI R0, RZ, 0xc, R36 ;  /* 0x0000000cff007819 */ /* 0x002fe40000011624 */
[----:B------:R-:W-:Y:S02]  /*72d0*/  LOP3.LUT R4, R4, 0x3f, RZ, 0xc0, !PT ;  /* 0x0000003f04047812 */ /* 0x000fe400078ec0ff */
[----:B------:R-:W-:Y:S02]  /*72e0*/  LOP3.LUT R0, R0, 0x3f, RZ, 0xc0, !PT ;  /* 0x0000003f00007812 */ /* 0x000fe400078ec0ff */
[----:B------:R-:W-:Y:S02]  /*72f0*/  IADD3 R4, PT, PT, R4, -0x20, RZ ;  /* 0xffffffe004047810 */ /* 0x000fe40007ffe0ff */
[----:B------:R-:W-:-:S02]  /*7300*/  IADD3 R0, PT, PT, R0, -0x20, RZ ;  /* 0xffffffe000007810 */ /* 0x000fc40007ffe0ff */
[----:B---3--:R-:W-:Y:S01]  /*7310*/  SHF.R.U32 R36, R36, 0x1e, R44 ;  /* 0x0000001e24247819 */ /* 0x008fe2000000162c */
[----:B------:R1:W3:Y:S01]  /*7320*/  I2F.F16 R87, R4 ;  /* 0x0000000400577306 */ /* 0x0002e20000200c00 */
[----:B------:R-:W-:Y:S02]  /*7330*/  SHF.R.U32.HI R7, RZ, 0x6, R37 ;  /* 0x00000006ff077819 */ /* 0x000fe40000011625 */
[----:B------:R-:W-:-:S05]  /*7340*/  LOP3.LUT R36, R36, 0x3f, RZ, 0xc0, !PT ;  /* 0x0000003f24247812 */ /* 0x000fca00078ec0ff */
[----:B------:R2:W0:Y:S01]  /*7350*/  I2F.F16 R79, R0 ;  /* 0x00000000004f7306 */ /* 0x0004220000200c00 */
[--C-:B-1----:R-:W-:Y:S02]  /*7360*/  SHF.R.U32.HI R4, RZ, 0xc, R37.reuse ;  /* 0x0000000cff047819 */ /* 0x102fe40000011625 */
[----:B------:R-:W-:Y:S02]  /*7370*/  SHF.R.U32.HI R62, RZ, 0x16, R44 ;  /* 0x00000016ff3e7819 */ /* 0x000fe4000001162c */
[----:B--2---:R-:W-:Y:S02]  /*7380*/  SHF.R.U32.HI R0, RZ, 0x12, R37 ;  /* 0x00000012ff007819 */ /* 0x004fe40000011625 */
[----:B------:R-:W-:Y:S02]  /*7390*/  SHF.R.U32 R37, R37, 0x1e, R45 ;  /* 0x0000001e25257819 */ /* 0x000fe4000000162d */
[----:B------:R-:W-:Y:S02]  /*73a0*/  IADD3 R36, PT, PT, R36, -0x20, RZ ;  /* 0xffffffe024247810 */ /* 0x000fe40007ffe0ff */
[----:B------:R-:W-:-:S02]  /*73b0*/  LOP3.LUT R37, R37, 0x3f, RZ, 0xc0, !PT ;  /* 0x0000003f25257812 */ /* 0x000fc400078ec0ff */
[----:B------:R-:W-:Y:S01]  /*73c0*/  LOP3.LUT R62, R62, 0x3f, RZ, 0xc0, !PT ;  /* 0x0000003f3e3e7812 */ /* 0x000fe200078ec0ff */
[----:B------:R1:W2:Y:S01]  /*73d0*/  I2F.F16 R84, R36 ;  /* 0x0000002400547306 */ /* 0x0002a20000200c00 */
[----:B------:R-:W-:Y:S02]  /*73e0*/  SHF.R.U32.HI R61, RZ, 0x10, R44 ;  /* 0x00000010ff3d7819 */ /* 0x000fe4000001162c */
[----:B------:R-:W-:Y:S02]  /*73f0*/  IADD3 R37, PT, PT, R37, -0x20, RZ ;  /* 0xffffffe025257810 */ /* 0x000fe40007ffe0ff */
[----:B------:R-:W-:Y:S02]  /*7400*/  LOP3.LUT R61, R61, 0x3f, RZ, 0xc0, !PT ;  /* 0x0000003f3d3d7812 */ /* 0x000fe400078ec0ff */
[----:B------:R-:W-:Y:S02]  /*7410*/  IADD3 R86, PT, PT, R62, -0x20, RZ ;  /* 0xffffffe03e567810 */ /* 0x000fe40007ffe0ff */
[--C-:B-1----:R-:W-:Y:S01]  /*7420*/  SHF.R.U32.HI R36, RZ, 0x4, R45.reuse ;  /* 0x00000004ff247819 */ /* 0x102fe2000001162d */
[----:B------:R1:W0:Y:S01]  /*7430*/  I2F.F16 R62, R37 ;  /* 0x00000025003e7306 */ /* 0x0002220000200c00 */
[----:B------:R-:W-:-:S02]  /*7440*/  SHF.R.U32.HI R64, RZ, 0x16, R45 ;  /* 0x00000016ff407819 */ /* 0x000fc4000001162d */
[----:B------:R-:W-:Y:S02]  /*7450*/  LOP3.LUT R7, R7, 0x3f, RZ, 0xc0, !PT ;  /* 0x0000003f07077812 */ /* 0x000fe400078ec0ff */
[----:B------:R-:W-:Y:S02]  /*7460*/  LOP3.LUT R4, R4, 0x3f, RZ, 0xc0, !PT ;  /* 0x0000003f04047812 */ /* 0x000fe400078ec0ff */
[----:B------:R-:W-:Y:S02]  /*7470*/  LOP3.LUT R0, R0, 0x3f, RZ, 0xc0, !PT ;  /* 0x0000003f00007812 */ /* 0x000fe400078ec0ff */
[----:B------:R-:W-:Y:S02]  /*7480*/  LOP3.LUT R36, R36, 0x3f, RZ, 0xc0, !PT ;  /* 0x0000003f24247812 */ /* 0x000fe400078ec0ff */
[----:B-1----:R-:W-:Y:S02]  /*7490*/  SHF.R.U32.HI R37, RZ, 0xa, R46 ;  /* 0x0000000aff257819 */ /* 0x002fe4000001162e */
[----:B------:R-:W-:-:S02]  /*74a0*/  IADD3 R61, PT, PT, R61, -0x20, RZ ;  /* 0xffffffe03d3d7810 */ /* 0x000fc40007ffe0ff */
[----:B------:R-:W-:Y:S02]  /*74b0*/  LOP3.LUT R64, R64, 0x3f, RZ, 0xc0, !PT ;  /* 0x0000003f40407812 */ /* 0x000fe400078ec0ff */
[----:B------:R-:W-:Y:S02]  /*74c0*/  IADD3 R7, PT, PT, R7, -0x20, RZ ;  /* 0xffffffe007077810 */ /* 0x000fe40007ffe0ff */
[----:B------:R-:W-:Y:S02]  /*74d0*/  IADD3 R4, PT, PT, R4, -0x20, RZ ;  /* 0xffffffe004047810 */ /* 0x000fe40007ffe0ff */
[----:B------:R-:W-:Y:S02]  /*74e0*/  IADD3 R0, PT, PT, R0, -0x20, RZ ;  /* 0xffffffe000007810 */ /* 0x000fe40007ffe0ff */
[----:B------:R-:W-:Y:S02]  /*74f0*/  IADD3 R36, PT, PT, R36, -0x20, RZ ;  /* 0xffffffe024247810 */ /* 0x000fe40007ffe0ff */
[----:B------:R-:W-:Y:S01]  /*7500*/  LOP3.LUT R37, R37, 0x3f, RZ, 0xc0, !PT ;  /* 0x0000003f25257812 */ /* 0x000fe200078ec0ff */
[----:B------:R1:W0:Y:S01]  /*7510*/  I2F.F16 R73, R7 ;  /* 0x0000000700497306 */ /* 0x0002220000200c00 */
[----:B------:R-:W-:-:S02]  /*7520*/  IADD3 R64, PT, PT, R64, -0x20, RZ ;  /* 0xffffffe040407810 */ /* 0x000fc40007ffe0ff */
[----:B------:R-:W-:-:S05]  /*7530*/  IADD3 R37, PT, PT, R37, -0x20, RZ ;  /* 0xffffffe025257810 */ /* 0x000fca0007ffe0ff */
[----:B------:R4:W0:Y:S01]  /*7540*/  I2F.F16 R13, R4 ;  /* 0x00000004000d7306 */ /* 0x0008220000200c00 */
[----:B-1----:R-:W-:-:S07]  /*7550*/  SHF.R.U32.HI R7, RZ, 0xc, R38 ;  /* 0x0000000cff077819 */ /* 0x002fce0000011626 */
[----:B------:R1:W0:Y:S01]  /*7560*/  I2F.F16 R12, R0 ;  /* 0x00000000000c7306 */ /* 0x0002220000200c00 */
[----:B----4-:R-:W-:-:S07]  /*7570*/  SHF.R.U32.HI R4, RZ, 0x12, R38 ;  /* 0x00000012ff047819 */ /* 0x010fce0000011626 */
[----:B------:R-:W4:Y:S01]  /*7580*/  I2F.F16 R81, R61 ;  /* 0x0000003d00517306 */ /* 0x000f220000200c00 */
[----:B-1----:R-:W-:Y:S02]  /*7590*/  SHF.R.U32.HI R0, RZ, 0x18, R38 ;  /* 0x00000018ff007819 */ /* 0x002fe40000011626 */
[----:B------:R-:W-:-:S05]  /*75a0*/  SHF.R.U32 R38, R38, 0x1e, R46 ;  /* 0x0000001e26267819 */ /* 0x000fca000000162e */
[----:B------:R1:W0:Y:S01]  /*75b0*/  I2F.F16 R61, R36 ;  /* 0x00000024003d7306 */ /* 0x0002220000200c00 */
[----:B------:R-:W-:Y:S02]  /*75c0*/  LOP3.LUT R38, R38, 0x3f, RZ, 0xc0, !PT ;  /* 0x0000003f26267812 */ /* 0x000fe400078ec0ff */
[----:B-1----:R-:W-:-:S05]  /*75d0*/  SHF.R.U32.HI R36, RZ, 0x4, R46 ;  /* 0x00000004ff247819 */ /* 0x002fca000001162e */
[----:B------:R-:W1:Y:S01]  /*75e0*/  I2F.F16 R68, R64 ;  /* 0x0000004000447306 */ /* 0x000e620000200c00 */
[----:B------:R-:W-:-:S07]  /*75f0*/  LOP3.LUT R36, R36, 0x3f, RZ, 0xc0, !PT ;  /* 0x0000003f24247812 */ /* 0x000fce00078ec0ff */
[----:B------:R3:W0:Y:S01]  /*7600*/  I2F.F16 R64, R37 ;  /* 0x0000002500407306 */ /* 0x0006220000200c00 */
[----:B------:R-:W-:Y:S02]  /*7610*/  IADD3 R38, PT, PT, R38, -0x20, RZ ;  /* 0xffffffe026267810 */ /* 0x000fe40007ffe0ff */
[----:B------:R-:W-:Y:S02]  /*7620*/  IADD3 R36, PT, PT, R36, -0x20, RZ ;  /* 0xffffffe024247810 */ /* 0x000fe40007ffe0ff */
[----:B------:R-:W-:Y:S02]  /*7630*/  SHF.R.U32.HI R67, RZ, 0x16, R46 ;  /* 0x00000016ff437819 */ /* 0x000fe4000001162e */
[----:B---3--:R-:W-:-:S04]  /*7640*/  SHF.R.U32.HI R37, RZ, 0xa, R47 ;  /* 0x0000000aff257819 */ /* 0x008fc8000001162f */
[----:B------:R-:W-:Y:S01]  /*7650*/  LOP3.LUT R37, R37, 0x3f, RZ, 0xc0, !PT ;  /* 0x0000003f25257812 */ /* 0x000fe200078ec0ff */
[----:B------:R3:W0:Y:S01]  /*7660*/  I2F.F16 R66, R38 ;  /* 0x0000002600427306 */ /* 0x0006220000200c00 */
[----:B------:R-:W-:Y:S02]  /*7670*/  LOP3.LUT R67, R67, 0x3f, RZ, 0xc0, !PT ;  /* 0x0000003f43437812 */ /* 0x000fe400078ec0ff */
[----:B------:R-:W-:Y:S02]  /*7680*/  IADD3 R69, PT, PT, R37, -0x20, RZ ;  /* 0xffffffe025457810 */ /* 0x000fe40007ffe0ff */
[----:B------:R-:W-:-:S03]  /*7690*/  SHF.R.U32.HI R37, RZ, 0x16, R47 ;  /* 0x00000016ff257819 */ /* 0x000fc6000001162f */
[----:B------:R2:W0:Y:S01]  /*76a0*/  I2F.F16 R65, R36 ;  /* 0x0000002400417306 */ /* 0x0004220000200c00 */
[--C-:B---3--:R-:W-:Y:S02]  /*76b0*/  SHF.R.U32.HI R38, RZ, 0x10, R47.reuse ;  /* 0x00000010ff267819 */ /* 0x108fe4000001162f */
[----:B------:R-:W-:Y:S02]  /*76c0*/  IADD3 R67, PT, PT, R67, -0x20, RZ ;  /* 0xffffffe043437810 */ /* 0x000fe40007ffe0ff */
[----:B------:R-:W-:Y:S02]  /*76d0*/  LOP3.LUT R38, R38, 0x3f, RZ, 0xc0, !PT ;  /* 0x0000003f26267812 */ /* 0x000fe400078ec0ff */
[----:B--2---:R-:W-:Y:S02]  /*76e0*/  SHF.R.U32.HI R36, RZ, 0x4, R47 ;  /* 0x00000004ff247819 */ /* 0x004fe4000001162f */
[----:B------:R-:W-:Y:S02]  /*76f0*/  LOP3.LUT R37, R37, 0x3f, RZ, 0xc0, !PT ;  /* 0x0000003f25257812 */ /* 0x000fe400078ec0ff */
[----:B------:R-:W-:Y:S01]  /*7700*/  LOP3.LUT R36, R36, 0x3f, RZ, 0xc0, !PT ;  /* 0x0000003f24247812 */ /* 0x000fe200078ec0ff */
[----:B------:R2:W3:Y:S01]  /*7710*/  I2F.F16 R74, R67 ;  /* 0x00000043004a7306 */ /* 0x0004e20000200c00 */
[----:B------:R-:W-:-:S02]  /*7720*/  SHF.R.U32.HI R59, RZ, 0x4, R44 ;  /* 0x00000004ff3b7819 */ /* 0x000fc4000001162c */
[----:B------:R-:W-:Y:S02]  /*7730*/  SHF.R.U32.HI R60, RZ, 0xa, R44 ;  /* 0x0000000aff3c7819 */ /* 0x000fe4000001162c */
[----:B------:R-:W-:Y:S02]  /*7740*/  IADD3 R36, PT, PT, R36, -0x20, RZ ;  /* 0xffffffe024247810 */ /* 0x000fe40007ffe0ff */
[----:B------:R-:W-:Y:S02]  /*7750*/  IADD3 R85, PT, PT, R37, -0x20, RZ ;  /* 0xffffffe025557810 */ /* 0x000fe40007ffe0ff */
[----:B--2---:R-:W-:Y:S02]  /*7760*/  IADD3 R67, PT, PT, R38, -0x20, RZ ;  /* 0xffffffe026437810 */ /* 0x004fe40007ffe0ff */
[--C-:B------:R-:W-:Y:S02]  /*7770*/  SHF.R.U32 R44, R44, 0x1c, R40.reuse ;  /* 0x0000001c2c2c7819 */ /* 0x100fe40000001628 */
[----:B------:R-:W-:-:S02]  /*7780*/  SHF.R.U32.HI R37, RZ, 0x2, R40 ;  /* 0x00000002ff257819 */ /* 0x000fc40000011628 */
[----:B------:R-:W-:Y:S01]  /*7790*/  SHF.R.U32.HI R38, RZ, 0x8, R40 ;  /* 0x00000008ff267819 */ /* 0x000fe20000011628 */
[----:B------:R2:W0:Y:S01]  /*77a0*/  I2F.F16 R70, R36 ;  /* 0x0000002400467306 */ /* 0x0004220000200c00 */
[----:B------:R-:W-:Y:S02]  /*77b0*/  LOP3.LUT R37, R37, 0x3f, RZ, 0xc0, !PT ;  /* 0x0000003f25257812 */ /* 0x000fe400078ec0ff */
[----:B------:R-:W-:Y:S02]  /*77c0*/  LOP3.LUT R38, R38, 0x3f, RZ, 0xc0, !PT ;  /* 0x0000003f26267812 */ /* 0x000fe400078ec0ff */
[----:B------:R-:W-:Y:S02]  /*77d0*/  LOP3.LUT R59, R59, 0x3f, RZ, 0xc0, !PT ;  /* 0x0000003f3b3b7812 */ /* 0x000fe400078ec0ff */
[----:B--2---:R-:W-:Y:S02]  /*77e0*/  LOP3.LUT R36, R44, 0x3f, RZ, 0xc0, !PT ;  /* 0x0000003f2c247812 */ /* 0x004fe400078ec0ff */
[----:B------:R-:W-:-:S02]  /*77f0*/  IADD3 R37, PT, PT, R37, -0x20, RZ ;  /* 0xffffffe025257810 */ /* 0x000fc40007ffe0ff */
[----:B------:R-:W-:Y:S02]  /*7800*/  IADD3 R36, PT, PT, R36, -0x20, RZ ;  /* 0xffffffe024247810 */ /* 0x000fe40007ffe0ff */
[----:B------:R-:W-:Y:S02]  /*7810*/  IADD3 R38, PT, PT, R38, -0x20, RZ ;  /* 0xffffffe026267810 */ /* 0x000fe40007ffe0ff */
[----:B------:R-:W-:Y:S01]  /*7820*/  IADD3 R59, PT, PT, R59, -0x20, RZ ;  /* 0xffffffe03b3b7810 */ /* 0x000fe20007ffe0ff */
[----:B------:R2:W0:Y:S01]  /*7830*/  I2F.F16 R96, R36 ;  /* 0x0000002400607306 */ /* 0x0004220000200c00 */
[----:B------:R-:W-:Y:S02]  /*7840*/  SHF.R.U32.HI R63, RZ, 0x10, R45 ;  /* 0x00000010ff3f7819 */ /* 0x000fe4000001162d */
[----:B------:R-:W-:-:S05]  /*7850*/  LOP3.LUT R4, R4, 0x3f, RZ, 0xc0, !PT ;  /* 0x0000003f04047812 */ /* 0x000fca00078ec0ff */
[----:B------:R4:W0:Y:S01]  /*7860*/  I2F.F16 R95, R37 ;  /* 0x00000025005f7306 */ /* 0x0008220000200c00 */
[----:B--2---:R-:W-:Y:S02]  /*7870*/  SHF.R.U32.HI R36, RZ, 0x2, R41 ;  /* 0x00000002ff247819 */ /* 0x004fe40000011629 */
[----:B------:R-:W-:-:S05]  /*7880*/  LOP3.LUT R0, R0, 0x3f, RZ, 0xc0, !PT ;  /* 0x0000003f00007812 */ /* 0x000fca00078ec0ff */
[----:B------:R2:W0:Y:S01]  /*7890*/  I2F.F16 R93, R38 ;  /* 0x00000026005d7306 */ /* 0x0004220000200c00 */
[----:B----4-:R-:W-:Y:S02]  /*78a0*/  SHF.R.U32.HI R37, RZ, 0x8, R41 ;  /* 0x00000008ff257819 */ /* 0x010fe40000011629 */
[----:B------:R-:W-:-:S05]  /*78b0*/  LOP3.LUT R60, R60, 0x3f, RZ, 0xc0, !PT ;  /* 0x0000003f3c3c7812 */ /* 0x000fca00078ec0ff */
[----:B------:R4:W0:Y:S01]  /*78c0*/  I2F.F16 R83, R59 ;  /* 0x0000003b00537306 */ /* 0x0008220000200c00 */
[----:B--2---:R-:W-:Y:S02]  /*78d0*/  SHF.R.U32.HI R38, RZ, 0xe, R41 ;  /* 0x0000000eff267819 */ /* 0x004fe40000011629 */
[----:B------:R-:W-:Y:S02]  /*78e0*/  LOP3.LUT R36, R36, 0x3f, RZ, 0xc0, !PT ;  /* 0x0000003f24247812 */ /* 0x000fe400078ec0ff */
[----:B------:R-:W-:Y:S02]  /*78f0*/  LOP3.LUT R37, R37, 0x3f, RZ, 0xc0, !PT ;  /* 0x0000003f25257812 */ /* 0x000fe400078ec0ff */
[----:B----4-:R-:W-:Y:S02]  /*7900*/  SHF.R.U32.HI R59, RZ, 0xa, R45 ;  /* 0x0000000aff3b7819 */ /* 0x010fe4000001162d */
[----:B------:R-:W-:Y:S02]  /*7910*/  SHF.R.U32 R45, R45, 0x1c, R41 ;  /* 0x0000001c2d2d7819 */ /* 0x000fe40000001629 */
[----:B------:R-:W-:-:S02]  /*7920*/  LOP3.LUT R38, R38, 0x3f, RZ, 0xc0, !PT ;  /* 0x0000003f26267812 */ /* 0x000fc400078ec0ff */
[----:B------:R-:W-:Y:S02]  /*7930*/  LOP3.LUT R7, R7, 0x3f, RZ, 0xc0, !PT ;  /* 0x0000003f07077812 */ /* 0x000fe400078ec0ff */
[----:B------:R-:W-:Y:S02]  /*7940*/  LOP3.LUT R45, R45, 0x3f, RZ, 0xc0, !PT ;  /* 0x0000003f2d2d7812 */ /* 0x000fe400078ec0ff */
[----:B------:R-:W-:Y:S02]  /*7950*/  IADD3 R4, PT, PT, R4, -0x20, RZ ;  /* 0xffffffe004047810 */ /* 0x000fe40007ffe0ff */
[----:B------:R-:W-:Y:S02]  /*7960*/  IADD3 R0, PT, PT, R0, -0x20, RZ ;  /* 0xffffffe000007810 */ /* 0x000fe40007ffe0ff */
[----:B------:R-:W-:Y:S02]  /*7970*/  IADD3 R60, PT, PT, R60, -0x20, RZ ;  /* 0xffffffe03c3c7810 */ /* 0x000fe40007ffe0ff */
[----:B------:R-:W-:-:S02]  /*7980*/  LOP3.LUT R59, R59, 0x3f, RZ, 0xc0, !PT ;  /* 0x0000003f3b3b7812 */ /* 0x000fc400078ec0ff */
[----:B------:R-:W-:Y:S02]  /*7990*/  IADD3 R36, PT, PT, R36, -0x20, RZ ;  /* 0xffffffe024247810 */ /* 0x000fe40007ffe0ff */
[----:B------:R-:W-:Y:S02]  /*79a0*/  IADD3 R37, PT, PT, R37, -0x20, RZ ;  /* 0xffffffe025257810 */ /* 0x000fe40007ffe0ff */
[----:B------:R-:W-:Y:S02]  /*79b0*/  IADD3 R38, PT, PT, R38, -0x20, RZ ;  /* 0xffffffe026267810 */ /* 0x000fe40007ffe0ff */
[----:B------:R-:W-:Y:S01]  /*79c0*/  LOP3.LUT R63, R63, 0x3f, RZ, 0xc0, !PT ;  /* 0x0000003f3f3f7812 */ /* 0x000fe200078ec0ff */
[----:B------:R2:W4:Y:S01]  /*79d0*/  I2F.F16 R8, R4 ;  /* 0x0000000400087306 */ /* 0x0005220000200c00 */
[----:B------:R-:W-:Y:S02]  /*79e0*/  IADD3 R9, PT, PT, R7, -0x20, RZ ;  /* 0xffffffe007097810 */ /* 0x000fe40007ffe0ff */
[----:B------:R-:W-:-:S05]  /*79f0*/  IADD3 R88, PT, PT, R45, -0x20, RZ ;  /* 0xffffffe02d587810 */ /* 0x000fca0007ffe0ff */
[----:B------:R1:W0:Y:S01]  /*7a00*/  I2F.F16 R7, R0 ;  /* 0x0000000000077306 */ /* 0x0002220000200c00 */
[----:B--2---:R-:W-:-:S07]  /*7a10*/  SHF.R.U32.HI R4, RZ, 0x12, R39 ;  /* 0x00000012ff047819 */ /* 0x004fce0000011627 */
[----:B------:R2:W0:Y:S01]  /*7a20*/  I2F.F16 R82, R60 ;  /* 0x0000003c00527306 */ /* 0x0004220000200c00 */
[----:B-1----:R-:W-:Y:S02]  /*7a30*/  SHF.R.U32.HI R0, RZ, 0x18, R39 ;  /* 0x00000018ff007819 */ /* 0x002fe40000011627 */
[----:B------:R-:W-:-:S05]  /*7a40*/  SHF.R.U32 R39, R39, 0x1e, R47 ;  /* 0x0000001e27277819 */ /* 0x000fca000000162f */
[----:B------:R-:W1:Y:S01]  /*7a50*/  I2F.F16 R44, R85 ;  /* 0x00000055002c7306 */ /* 0x000e620000200c00 */
[----:B--2---:R-:W-:Y:S02]  /*7a60*/  IADD3 R60, PT, PT, R59, -0x20, RZ ;  /* 0xffffffe03b3c7810 */ /* 0x004fe40007ffe0ff */
[----:B------:R-:W-:Y:S02]  /*7a70*/  IADD3 R59, PT, PT, R63, -0x20, RZ ;  /* 0xffffffe03f3b7810 */ /* 0x000fe40007ffe0ff */
[----:B------:R-:W-:-:S03]  /*7a80*/  SHF.R.U32.HI R63, RZ, 0x10, R46 ;  /* 0x00000010ff3f7819 */ /* 0x000fc6000001162e */
[----:B------:R2:W0:Y:S01]  /*7a90*/  I2F.F16 R85, R36 ;  /* 0x0000002400557306 */ /* 0x0004220000200c00 */
[----:B------:R-:W-:Y:S02]  /*7aa0*/  SHF.R.U32 R46, R46, 0x1c, R42 ;  /* 0x0000001c2e2e7819 */ /* 0x000fe4000000162a */
[----:B------:R-:W-:-:S05]  /*7ab0*/  LOP3.LUT R39, R39, 0x3f, RZ, 0xc0, !PT ;  /* 0x0000003f27277812 */ /* 0x000fca00078ec0ff */
[----:B------:R3:W0:Y:S01]  /*7ac0*/  I2F.F16 R45, R37 ;  /* 0x00000025002d7306 */ /* 0x0006220000200c00 */
[----:B--2---:R-:W-:-:S07]  /*7ad0*/  SHF.R.U32.HI R36, RZ, 0x2, R42 ;  /* 0x00000002ff247819 */ /* 0x004fce000001162a */
[----:B------:R2:W0:Y:S01]  /*7ae0*/  I2F.F16 R90, R38 ;  /* 0x00000026005a7306 */ /* 0x0004220000200c00 */
[--C-:B---3--:R-:W-:Y:S02]  /*7af0*/  SHF.R.U32.HI R37, RZ, 0x8, R42.reuse ;  /* 0x00000008ff257819 */ /* 0x108fe4000001162a */
[----:B------:R-:W-:Y:S02]  /*7b00*/  LOP3.LUT R36, R36, 0x3f, RZ, 0xc0, !PT ;  /* 0x0000003f24247812 */ /* 0x000fe400078ec0ff */
[----:B------:R-:W-:Y:S02]  /*7b10*/  LOP3.LUT R37, R37, 0x3f, RZ, 0xc0, !PT ;  /* 0x0000003f25257812 */ /* 0x000fe400078ec0ff */
[----:B--2---:R-:W-:Y:S02]  /*7b20*/  SHF.R.U32.HI R38, RZ, 0xe, R42 ;  /* 0x0000000eff267819 */ /* 0x004fe4000001162a */
[----:B------:R-:W-:Y:S02]  /*7b30*/  LOP3.LUT R46, R46, 0x3f, RZ, 0xc0, !PT ;  /* 0x0000003f2e2e7812 */ /* 0x000fe400078ec0ff */
[----:B------:R-:W-:-:S02]  /*7b40*/  LOP3.LUT R38, R38, 0x3f, RZ, 0xc0, !PT ;  /* 0x0000003f26267812 */ /* 0x000fc400078ec0ff */
[----:B------:R-:W-:Y:S02]  /*7b50*/  LOP3.LUT R0, R0, 0x3f, RZ, 0xc0, !PT ;  /* 0x0000003f00007812 */ /* 0x000fe400078ec0ff */
[----:B------:R-:W-:Y:S02]  /*7b60*/  IADD3 R39, PT, PT, R39, -0x20, RZ ;  /* 0xffffffe027277810 */ /* 0x000fe40007ffe0ff */
[----:B------:R-:W-:Y:S02]  /*7b70*/  IADD3 R36, PT, PT, R36, -0x20, RZ ;  /* 0xffffffe024247810 */ /* 0x000fe40007ffe0ff */
[----:B------:R-:W-:Y:S02]  /*7b80*/  IADD3 R37, PT, PT, R37, -0x20, RZ ;  /* 0xffffffe025257810 */ /* 0x000fe40007ffe0ff */
[----:B------:R-:W-:Y:S01]  /*7b90*/  IADD3 R38, PT, PT, R38, -0x20, RZ ;  /* 0xffffffe026267810 */ /* 0x000fe20007ffe0ff */
[----:B------:R2:W3:Y:S01]  /*7ba0*/  I2F.F16 R72, R39 ;  /* 0x0000002700487306 */ /* 0x0004e20000200c00 */
[----:B------:R-:W-:-:S02]  /*7bb0*/  IADD3 R94, PT, PT, R46, -0x20, RZ ;  /* 0xffffffe02e5e7810 */ /* 0x000fc40007ffe0ff */
[----:B0-----:R-:W-:Y:S02]  /*7bc0*/  IADD3 R3, PT, PT, R0, -0x20, RZ ;  /* 0xffffffe000037810 */ /* 0x001fe40007ffe0ff */
[----:B------:R-:W-:Y:S02]  /*7bd0*/  LEA.HI R71, R40, 0xffffffe0, RZ, 0x6 ;  /* 0xffffffe028477811 */ /* 0x000fe400078f30ff */
[----:B------:R-:W-:Y:S01]  /*7be0*/  LEA.HI R2, R41, 0xffffffe0, RZ, 0x6 ;  /* 0xffffffe029027811 */ /* 0x000fe200078f30ff */
[----:B------:R0:W1:Y:S01]  /*7bf0*/  I2F.F16 R89, R36 ;  /* 0x0000002400597306 */ /* 0x0000620000200c00 */
[----:B------:R-:W-:Y:S02]  /*7c00*/  LEA.HI R0, R42, 0xffffffe0, RZ, 0x6 ;  /* 0xffffffe02a007811 */ /* 0x000fe400078f30ff */
[----:B------:R-:W-:Y:S02]  /*7c10*/  LEA.HI R58, R43, 0xffffffe0, RZ, 0x6 ;  /* 0xffffffe02b3a7811 */ /* 0x000fe400078f30ff */
[----:B--2---:R-:W-:-:S02]  /*7c20*/  SHF.R.U32.HI R39, RZ, 0xe, R40 ;  /* 0x0000000eff277819 */ /* 0x004fc40000011628 */
[--C-:B------:R-:W-:Y:S01]  /*7c30*/  SHF.R.U32 R47, R47, 0x1c, R43.reuse ;  /* 0x0000001c2f2f7819 */ /* 0x100fe2000000162b */
[----:B------:R2:W1:Y:S01]  /*7c40*/  I2F.F16 R46, R37 ;  /* 0x00000025002e7306 */ /* 0x0004620000200c00 */
[----:B0-----:R-:W-:Y:S02]  /*7c50*/  SHF.R.U32.HI R36, RZ, 0x2, R43 ;  /* 0x00000002ff247819 */ /* 0x001fe4000001162b */
[----:B------:R-:W-:Y:S02]  /*7c60*/  SHF.R.U32.HI R40, RZ, 0x14, R40 ;  /* 0x00000014ff287819 */ /* 0x000fe40000011628 */
[----:B------:R-:W-:-:S03]  /*7c70*/  SHF.R.U32.HI R41, RZ, 0x14, R41 ;  /* 0x00000014ff297819 */ /* 0x000fc60000011629 */
[----:B------:R0:W1:Y:S01]  /*7c80*/  I2F.F16 R107, R38 ;  /* 0x00000026006b7306 */ /* 0x0000620000200c00 */
[--C-:B--2---:R-:W-:Y:S02]  /*7c90*/  SHF.R.U32.HI R37, RZ, 0x8, R43.reuse ;  /* 0x00000008ff257819 */ /* 0x104fe4000001162b */
[----:B------:R-:W-:Y:S02]  /*7ca0*/  SHF.R.U32.HI R42, RZ, 0x14, R42 ;  /* 0x00000014ff2a7819 */ /* 0x000fe4000001162a */
[----:B------:R-:W-:Y:S02]  /*7cb0*/  LOP3.LUT R4, R4, 0x3f, RZ, 0xc0, !PT ;  /* 0x0000003f04047812 */ /* 0x000fe400078ec0ff */
[--C-:B0-----:R-:W-:Y:S02]  /*7cc0*/  SHF.R.U32.HI R38, RZ, 0xe, R43.reuse ;  /* 0x0000000eff267819 */ /* 0x101fe4000001162b */
        /* <DEDUP_REMOVED lines=20> */
[----:B------:R-:W-:Y:S01]  /*7e10*/  ISETP.NE.AND P1, PT, R56, RZ, PT ;  /* 0x000000ff3800720c */ /* 0x000fe20003f25270 */
[----:B------:R-:W0:Y:S01]  /*7e20*/  I2F.F16 R80, R80 ;  /* 0x0000005000507306 */ /* 0x000e220000200c00 */
[----:B------:R-:W-:-:S04]  /*7e30*/  LOP3.LUT R47, R47, 0x3f, RZ, 0xc0, !PT ;  /* 0x0000003f2f2f7812 */ /* 0x000fc800078ec0ff */
[----:B------:R-:W-:-:S03]  /*7e40*/  IADD3 R47, PT, PT, R47, -0x20, RZ ;  /* 0xffffffe02f2f7810 */ /* 0x000fc60007ffe0ff */
[----:B------:R-:W2:Y:S08]  /*7e50*/  I2F.F16 R17, R17 ;  /* 0x0000001100117306 */ /* 0x000eb00000200c00 */
        /* <DEDUP_REMOVED lines=27> */
[----:B------:R-:W-:-:S05]  /*8010*/  @!P0 PRMT R112, R77, 0x7610, R112 ;  /* 0x000076104d708816 */ /* 0x000fca0000000070 */
[----:B------:R4:W0:Y:S01]  /*8020*/  I2F.F16 R109, R47 ;  /* 0x0000002f006d7306 */ /* 0x0008220000200c00 */
[----:B------:R-:W-:Y:S02]  /*8030*/  ISETP.NE.AND P2, PT, R57, RZ, PT ;  /* 0x000000ff3900720c */ /* 0x000fe40003f45270 */
[----:B------:R-:W-:Y:S02]  /*8040*/  @!P0 PRMT R114, R114, 0x7610, R76 ;  /* 0x0000761072728816 */ /* 0x000fe4000000004c */
[----:B------:R-:W-:Y:S02]  /*8050*/  @!P0 PRMT R112, R112, 0x7610, R77 ;  /* 0x0000761070708816 */ /* 0x000fe4000000004d */
[----:B----4-:R-:W-:-:S04]  /*8060*/  LOP3.LUT R47, R24, 0x3f, RZ, 0xc0, !PT ;  /* 0x0000003f182f7812 */ /* 0x010fc800078ec0ff */
[----:B------:R-:W-:Y:S01]  /*8070*/  IADD3 R47, PT, PT, R47, -0x20, RZ ;  /* 0xffffffe02f2f7810 */ /* 0x000fe20007ffe0ff */
[----:B-123--:R-:W-:Y:S06]  /*8080*/  @!P1 BRA `(.L_x_1737) ;  /* 0x0000000400289947 */ /* 0x00efec0003800000 */
[----:B------:R-:W1:Y:S01]  /*8090*/  LDS.128 R36, [UR5] ;  /* 0x00000005ff247984 */ /* 0x000e620008000c00 */
[----:B------:R-:W-:Y:S02]  /*80a0*/  PRMT R77, R92, 0x5410, R87 ;  /* 0x000054105c4d7816 */ /* 0x000fe40000000057 */
[----:B0-----:R-:W-:Y:S01]  /*80b0*/  PRMT R97, R80, 0x5410, R73 ;  /* 0x0000541050617816 */ /* 0x001fe20000000049 */
[----:B------:R-:W0:Y:S01]  /*80c0*/  LDS.128 R40, [UR5+0x10] ;  /* 0x00001005ff287984 */ /* 0x000e220008000c00 */
[----:B------:R-:W-:Y:S02]  /*80d0*/  PRMT R99, R17, 0x5410, R10 ;  /* 0x0000541011637816 */ /* 0x000fe4000000000a */
[----:B------:R-:W-:Y:S01]  /*80e0*/  PRMT R98, R13, 0x5410, R12 ;  /* 0x000054100d627816 */ /* 0x000fe2000000000c */
[-C--:B-1----:R-:W-:Y:S02]  /*80f0*/  HFMA2 R76, R77, R36.reuse, RZ ;  /* 0x000000244d4c7231 */ /* 0x082fe400000000ff */
[----:B------:R-:W-:-:S02]  /*8100*/  HFMA2 R77, R97, R36, RZ.H0_H0 ;  /* 0x00000024614d7231 */ /* 0x000fc400000400ff */
[----:B------:R-:W-:Y:S01]  /*8110*/  HFMA2 R97, R99, R36, RZ ;  /* 0x0000002463617231 */ /* 0x000fe200000000ff */
[----:B------:R-:W-:Y:S01]  /*8120*/  PRMT R99, R15, 0x5410, R6 ;  /* 0x000054100f637816 */ /* 0x000fe20000000006 */
[----:B------:R-:W-:Y:S01]  /*8130*/  HFMA2 R77, R98, R37, R77 ;  /* 0x00000025624d7231 */ /* 0x000fe2000000004d */
[----:B------:R-:W-:-:S03]  /*8140*/  PRMT R98, R9, 0x5410, R8 ;  /* 0x0000541009627816 */ /* 0x000fc60000000008 */
[----:B------:R-:W-:Y:S01]  /*8150*/  HFMA2 R36, R99, R36, RZ.H0_H0 ;  /* 0x0000002463247231 */ /* 0x000fe200000400ff */
        /* <DEDUP_REMOVED lines=19> */
[-C--:B------:R-:W-:Y:S01]  /*8290*/  HFMA2 R36, R37, R39.reuse, R36 ;  /* 0x0000002725247231 */ /* 0x080fe20000000024 */
[----:B------:R-:W-:Y:S01]  /*82a0*/  PRMT R37, R81, 0x5410, R86 ;  /* 0x0000541051257816 */ /* 0x000fe20000000056 */
[----:B------:R-:W-:Y:S01]  /*82b0*/  HFMA2 R97, R38, R39, R97 ;  /* 0x0000002726617231 */ /* 0x000fe20000000061 */
[----:B------:R-:W-:-:S03]  /*82c0*/  PRMT R38, R59, 0x5410, R68 ;  /* 0x000054103b267816 */ /* 0x000fc60000000044 */
[-C--:B0-----:R-:W-:Y:S01]  /*82d0*/  HFMA2 R76, R37, R40.reuse, R76 ;  /* 0x00000028254c7231 */ /* 0x081fe2000000004c */
[----:B------:R-:W-:Y:S01]  /*82e0*/  PRMT R37, R67, 0x5410, R44 ;  /* 0x0000541043257816 */ /* 0x000fe2000000002c */
[----:B------:R-:W-:Y:S01]  /*82f0*/  HFMA2 R77, R38, R40, R77 ;  /* 0x00000028264d7231 */ /* 0x000fe2000000004d */
        /* <DEDUP_REMOVED lines=23> */
[-C--:B------:R-:W-:Y:S01]  /*8470*/  HFMA2 R77, R38, R43.reuse, R77 ;  /* 0x0000002b264d7231 */ /* 0x080fe2000000004d */
[----:B------:R-:W-:Y:S01]  /*8480*/  PRMT R38, R111, 0x5410, R0 ;  /* 0x000054106f267816 */ /* 0x000fe20000000000 */
[----:B------:R-:W-:Y:S02]  /*8490*/  HADD2 R76, R76.H0_H0, R76.H1_H1 ;  /* 0x3000004c4c4c7230 */ /* 0x000fe40000000800 */
[-C--:B------:R-:W-:Y:S02]  /*84a0*/  HFMA2 R36, R37, R43.reuse, R36 ;  /* 0x0000002b25247231 */ /* 0x080fe40000000024 */
[----:B------:R-:W-:Y:S02]  /*84b0*/  HFMA2 R97, R38, R43, R97 ;  /* 0x0000002b26617231 */ /* 0x000fe40000000061 */
[----:B------:R-:W-:-:S02]  /*84c0*/  HADD2 R38, R77.H0_H0, R77.H1_H1 ;  /* 0x3000004d4d267230 */ /* 0x000fc40000000800 */
[----:B------:R-:W-:Y:S02]  /*84d0*/  HADD2 R36, R36.H0_H0, R36.H1_H1 ;  /* 0x3000002424247230 */ /* 0x000fe40000000800 */
[----:B------:R-:W-:Y:S01]  /*84e0*/  HADD2 R97, R97.H0_H0, R97.H1_H1 ;  /* 0x3000006161617230 */ /* 0x000fe20000000800 */
[----:B------:R-:W-:-:S04]  /*84f0*/  PRMT R76, R76, 0x5410, R38 ;  /* 0x000054104c4c7816 */ /* 0x000fc80000000026 */
[----:B------:R-:W-:Y:S01]  /*8500*/  PRMT R97, R97, 0x5410, R36 ;  /* 0x0000541061617816 */ /* 0x000fe20000000024 */
[----:B------:R-:W-:-:S04]  /*8510*/  HFMA2 R49, R76, R114, R49 ;  /* 0x000000724c317231 */ /* 0x000fc80000000031 */
[----:B------:R-:W-:-:S07]  /*8520*/  HFMA2 R48, R97, R112, R48 ;  /* 0x0000007061307231 */ /* 0x000fce0000000030 */
.L_x_1737:
[----:B------:R-:W-:Y:S05]  /*8530*/  @!P2 BRA `(.L_x_1738) ;  /* 0x000000040028a947 */ /* 0x000fea0003800000 */
[----:B------:R-:W1:Y:S01]  /*8540*/  LDS.128 R36, [UR5+0x80] ;  /* 0x00008005ff247984 */ /* 0x000e620008000c00 */
        /* <DEDUP_REMOVED lines=73> */
.L_x_1738:
[----:B------:R-:W-:Y:S01]  /*89e0*/  LOP3.LUT R36, R25, 0x3f, RZ, 0xc0, !PT ;  /* 0x0000003f19247812 */ /* 0x000fe200078ec0ff */
[----:B------:R-:W1:Y:S01]  /*89f0*/  I2F.F16 R47, R47 ;  /* 0x0000002f002f7306 */ /* 0x000e620000200c00 */
[----:B------:R-:W-:Y:S02]  /*8a00*/  LOP3.LUT R37, R27, 0x3f, RZ, 0xc0, !PT ;  /* 0x0000003f1b257812 */ /* 0x000fe400078ec0ff */
[----:B------:R-:W-:Y:S02]  /*8a10*/  IADD3 R76, PT, PT, R36, -0x20, RZ ;  /* 0xffffffe0244c7810 */ /* 0x000fe40007ffe0ff */
[----:B------:R-:W-:Y:S02]  /*8a20*/  LOP3.LUT R36, R26, 0x3f, RZ, 0xc0, !PT ;  /* 0x0000003f1a247812 */ /* 0x000fe400078ec0ff */
[----:B------:R-:W-:Y:S02]  /*8a30*/  IADD3 R97, PT, PT, R37, -0x20, RZ ;  /* 0xffffffe025617810 */ /* 0x000fe40007ffe0ff */
[----:B------:R-:W-:Y:S01]  /*8a40*/  IADD3 R77, PT, PT, R36, -0x20, RZ ;  /* 0xffffffe0244d7810 */ /* 0x000fe20007ffe0ff */
[----:B------:R-:W2:Y:S01]  /*8a50*/  I2F.F16 R76, R76 ;  /* 0x0000004c004c7306 */ /* 0x000ea20000200c00 */
[----:B------:R-:W-:-:S02]  /*8a60*/  SHF.R.U32.HI R36, RZ, 0x6, R24 ;  /* 0x00000006ff247819 */ /* 0x000fc40000011618 */
[--C-:B------:R-:W-:Y:S02]  /*8a70*/  SHF.R.U32.HI R37, RZ, 0xc, R24.reuse ;  /* 0x0000000cff257819 */ /* 0x100fe40000011618 */
[----:B------:R-:W-:Y:S02]  /*8a80*/  LOP3.LUT R36, R36, 0x3f, RZ, 0xc0, !PT ;  /* 0x0000003f24247812 */ /* 0x000fe400078ec0ff */
[----:B------:R-:W-:Y:S01]  /*8a90*/  LOP3.LUT R37, R37, 0x3f, RZ, 0xc0, !PT ;  /* 0x0000003f25257812 */ /* 0x000fe200078ec0ff */
[----:B------:R-:W3:Y:S01]  /*8aa0*/  I2F.F16 R77, R77 ;  /* 0x0000004d004d7306 */ /* 0x000ee20000200c00 */
[----:B------:R-:W-:Y:S02]  /*8ab0*/  IADD3 R36, PT, PT, R36, -0x20, RZ ;  /* 0xffffffe024247810 */ /* 0x000fe40007ffe0ff */
[----:B------:R-:W-:Y:S02]  /*8ac0*/  IADD3 R37, PT, PT, R37, -0x20, RZ ;  /* 0xffffffe025257810 */ /* 0x000fe40007ffe0ff */
[----:B------:R-:W-:-:S02]  /*8ad0*/  SHF.R.U32.HI R39, RZ, 0x18, R24 ;  /* 0x00000018ff277819 */ /* 0x000fc40000011618 */
[--C-:B------:R-:W-:Y:S01]  /*8ae0*/  SHF.R.U32.HI R40, RZ, 0x6, R25.reuse ;  /* 0x00000006ff287819 */ /* 0x100fe20000011619 */
[----:B------:R4:W0:Y:S01]  /*8af0*/  I2F.F16 R98, R36 ;  /* 0x0000002400627306 */ /* 0x0008220000200c00 */
[----:B------:R-:W-:Y:S02]  /*8b00*/  SHF.R.U32.HI R38, RZ, 0x12, R24 ;  /* 0x00000012ff267819 */ /* 0x000fe40000011618 */
[----:B------:R-:W-:Y:S02]  /*8b10*/  LOP3.LUT R39, R39, 0x3f, RZ, 0xc0, !PT ;  /* 0x0000003f27277812 */ /* 0x000fe400078ec0ff */
[----:B------:R-:W-:Y:S02]  /*8b20*/  LOP3.LUT R40, R40, 0x3f, RZ, 0xc0, !PT ;  /* 0x0000003f28287812 */ /* 0x000fe400078ec0ff */
[----:B------:R-:W-:Y:S01]  /*8b30*/  LOP3.LUT R38, R38, 0x3f, RZ, 0xc0, !PT ;  /* 0x0000003f26267812 */ /* 0x000fe200078ec0ff */
[----:B------:R1:W0:Y:S01]  /*8b40*/  I2F.F16 R99, R37 ;  /* 0x0000002500637306 */ /* 0x0002220000200c00 */
[----:B----4-:R-:W-:-:S02]  /*8b50*/  SHF.R.U32.HI R36, RZ, 0xc, R25 ;  /* 0x0000000cff247819 */ /* 0x010fc40000011619 */
[----:B------:R-:W-:Y:S02]  /*8b60*/  IADD3 R39, PT, PT, R39, -0x20, RZ ;  /* 0xffffffe027277810 */ /* 0x000fe40007ffe0ff */
[----:B------:R-:W-:Y:S02]  /*8b70*/  LOP3.LUT R36, R36, 0x3f, RZ, 0xc0, !PT ;  /* 0x0000003f24247812 */ /* 0x000fe400078ec0ff */
[----:B------:R-:W-:Y:S01]  /*8b80*/  IADD3 R40, PT, PT, R40, -0x20, RZ ;  /* 0xffffffe028287810 */ /* 0x000fe20007ffe0ff */
[----:B------:R-:W4:Y:S01]  /*8b90*/  I2F.F16 R97, R97 ;  /* 0x0000006100617306 */ /* 0x000f220000200c00 */
[----:B-1----:R-:W-:Y:S02]  /*8ba0*/  SHF.R.U32.HI R37, RZ, 0x12, R25 ;  /* 0x00000012ff257819 */ /* 0x002fe40000011619 */
[----:B------:R-:W-:Y:S02]  /*8bb0*/  IADD3 R36, PT, PT, R36, -0x20, RZ ;  /* 0xffffffe024247810 */ /* 0x000fe40007ffe0ff */
[----:B------:R-:W-:-:S02]  /*8bc0*/  LOP3.LUT R37, R37, 0x3f, RZ, 0xc0, !PT ;  /* 0x0000003f25257812 */ /* 0x000fc400078ec0ff */
[----:B------:R-:W-:Y:S01]  /*8bd0*/  ISETP.NE.AND P3, PT, R54, RZ, PT ;  /* 0x000000ff3600720c */ /* 0x000fe20003f65270 */
[----:B------:R-:W1:Y:S01]  /*8be0*/  I2F.F16 R101, R39 ;  /* 0x0000002700657306 */ /* 0x000e620000200c00 */
[----:B------:R-:W-:Y:S02]  /*8bf0*/  IADD3 R37, PT, PT, R37, -0x20, RZ ;  /* 0xffffffe025257810 */ /* 0x000fe40007ffe0ff */
[----:B------:R-:W-:Y:S02]  /*8c00*/  IADD3 R38, PT, PT, R38, -0x20, RZ ;  /* 0xffffffe026267810 */ /* 0x000fe40007ffe0ff */
[----:B------:R-:W-:-:S03]  /*8c10*/  SHF.R.U32.HI R120, RZ, 0x6, R26 ;  /* 0x00000006ff787819 */ /* 0x000fc6000001161a */
[----:B------:R-:W0:Y:S08]  /*8c20*/  I2F.F16 R103, R40 ;  /* 0x0000002800677306 */ /* 0x000e300000200c00 */
[----:B------:R-:W0:Y:S08]  /*8c30*/  I2F.F16 R102, R36 ;  /* 0x0000002400667306 */ /* 0x000e300000200c00 */
[----:B------:R-:W0:Y:S08]  /*8c40*/  I2F.F16 R105, R37 ;  /* 0x0000002500697306 */ /* 0x000e300000200c00 */
[----:B------:R2:W0:Y:S02]  /*8c50*/  I2F.F16 R100, R38 ;  /* 0x0000002600647306 */ /* 0x0004240000200c00 */
[----:B--2---:R-:W-:-:S04]  /*8c60*/  SHF.R.U32.HI R38, RZ, 0x18, R25 ;  /* 0x00000018ff267819 */ /* 0x004fc80000011619 */
[----:B------:R-:W-:-:S04]  /*8c70*/  LOP3.LUT R38, R38, 0x3f, RZ, 0xc0, !PT ;  /* 0x0000003f26267812 */ /* 0x000fc800078ec0ff */
[----:B------:R-:W-:Y:S01]  /*8c80*/  IADD3 R121, PT, PT, R38, -0x20, RZ ;  /* 0xffffffe026797810 */ /* 0x000fe20007ffe0ff */
[----:B01-34-:R-:W-:Y:S06]  /*8c90*/  @!P3 BRA `(.L_x_1739) ;  /* 0x000000040028b947 */ /* 0x01bfec0003800000 */
[----:B------:R-:W0:Y:S01]  /*8ca0*/  LDS.128 R36, [UR5+0x100] ;  /* 0x00010005ff247984 */ /* 0x000e220008000c00 */
[----:B------:R-:W-:Y:S02]  /*8cb0*/  PRMT R87, R92, 0x5410, R87 ;  /* 0x000054105c577816 */ /* 0x000fe40000000057 */
[----:B------:R-:W-:Y:S01]  /*8cc0*/  PRMT R73, R80, 0x5410, R73 ;  /* 0x0000541050497816 */ /* 0x000fe20000000049 */
[----:B------:R-:W1:Y:S01]  /*8cd0*/  LDS.128 R40, [UR5+0x110] ;  /* 0x00011005ff287984 */ /* 0x000e620008000c00 */
        /* <DEDUP_REMOVED lines=70> */
.L_x_1739:
[--C-:B------:R-:W-:Y:S01]  /*9140*/  SHF.R.U32.HI R2, RZ, 0x12, R26.reuse ;  /* 0x00000012ff027819 */ /* 0x100fe2000001161a */
[----:B------:R-:W0:Y:S01]  /*9150*/  I2F.F16 R121, R121 ;  /* 0x0000007900797306 */ /* 0x000e220000200c00 */
[----:B------:R-:W-:Y:S02]  /*9160*/  SHF.R.U32.HI R4, RZ, 0x6, R27 ;  /* 0x00000006ff047819 */ /* 0x000fe4000001161b */
[----:B------:R-:W-:Y:S02]  /*9170*/  LOP3.LUT R2, R2, 0x3f, RZ, 0xc0, !PT ;  /* 0x0000003f02027812 */ /* 0x000fe400078ec0ff */
[----:B------:R-:W-:Y:S02]  /*9180*/  LOP3.LUT R4, R4, 0x3f, RZ, 0xc0, !PT ;  /* 0x0000003f04047812 */ /* 0x000fe400078ec0ff */
[----:B------:R-:W-:Y:S02]  /*9190*/  IADD3 R2, PT, PT, R2, -0x20, RZ ;  /* 0xffffffe002027810 */ /* 0x000fe40007ffe0ff */
[----:B------:R-:W-:-:S02]  /*91a0*/  SHF.R.U32.HI R3, RZ, 0x18, R26 ;  /* 0x00000018ff037819 */ /* 0x000fc4000001161a */
[----:B------:R1:W2:Y:S01]  /*91b0*/  I2F.F16 R37, R2 ;  /* 0x0000000200257306 */ /* 0x0002a20000200c00 */
[----:B------:R-:W-:Y:S02]  /*91c0*/  IADD3 R4, PT, PT, R4, -0x20, RZ ;  /* 0xffffffe004047810 */ /* 0x000fe40007ffe0ff */
[----:B------:R-:W-:Y:S02]  /*91d0*/  SHF.R.U32.HI R5, RZ, 0xc, R27 ;  /* 0x0000000cff057819 */ /* 0x000fe4000001161b */
[----:B------:R-:W-:Y:S02]  /*91e0*/  LOP3.LUT R3, R3, 0x3f, RZ, 0xc0, !PT ;  /* 0x0000003f03037812 */ /* 0x000fe400078ec0ff */
[----:B------:R-:W-:Y:S01]  /*91f0*/  LOP3.LUT R5, R5, 0x3f, RZ, 0xc0, !PT ;  /* 0x0000003f05057812 */ /* 0x000fe200078ec0ff */
[----:B------:R3:W4:Y:S01]  /*9200*/  I2F.F16 R38, R4 ;  /* 0x0000000400267306 */ /* 0x0007220000200c00 */
[----:B-1----:R1:W5:Y:S01]  /*9210*/  @!P0 LDG.E.U16.CONSTANT R2, desc[UR8][R18.64] ;  /* 0x0000000812028981 */ /* 0x002362000c1e9500 */
[----:B------:R-:W-:-:S02]  /*9220*/  IADD3 R3, PT, PT, R3, -0x20, RZ ;  /* 0xffffffe003037810 */ /* 0x000fc40007ffe0ff */
[----:B------:R-:W-:Y:S02]  /*9230*/  IADD3 R5, PT, PT, R5, -0x20, RZ ;  /* 0xffffffe005057810 */ /* 0x000fe40007ffe0ff */
[----:B------:R-:W-:Y:S02]  /*9240*/  SHF.R.U32.HI R0, RZ, 0xc, R26 ;  /* 0x0000000cff007819 */ /* 0x000fe4000001161a */
[----:B------:R0:W1:Y:S01]  /*9250*/  I2F.F16 R17, R3 ;  /* 0x0000000300117306 */ /* 0x0000620000200c00 */
[--C-:B---3-5:R-:W-:Y:S02]  /*9260*/  SHF.R.U32.HI R4, RZ, 0x4, R28.reuse ;  /* 0x00000004ff047819 */ /* 0x128fe4000001161c */
[----:B------:R-:W-:Y:S02]  /*9270*/  SHF.R.U32 R24, R24, 0x1e, R28 ;  /* 0x0000001e18187819 */ /* 0x000fe4000000161c */
[----:B------:R-:W-:Y:S02]  /*9280*/  LOP3.LUT R4, R4, 0x3f, RZ, 0xc0, !PT ;  /* 0x0000003f04047812 */ /* 0x000fe400078ec0ff */
[----:B------:R-:W-:Y:S01]  /*9290*/  LOP3.LUT R120, R120, 0x3f, RZ, 0xc0, !PT ;  /* 0x0000003f78787812 */ /* 0x000fe200078ec0ff */
[----:B------:R3:W1:Y:S01]  /*92a0*/  I2F.F16 R36, R5 ;  /* 0x0000000500247306 */ /* 0x0006620000200c00 */
[----:B0-----:R-:W-:-:S02]  /*92b0*/  SHF.R.U32.HI R3, RZ, 0x18, R27 ;  /* 0x00000018ff037819 */ /* 0x001fc4000001161b */
[----:B------:R-:W-:Y:S02]  /*92c0*/  IADD3 R4, PT, PT, R4, -0x20, RZ ;  /* 0xffffffe004047810 */ /* 0x000fe40007ffe0ff */
[----:B------:R-:W-:Y:S02]  /*92d0*/  LOP3.LUT R3, R3, 0x3f, RZ, 0xc0, !PT ;  /* 0x0000003f03037812 */ /* 0x000fe400078ec0ff */
[----:B------:R-:W-:Y:S02]  /*92e0*/  SHF.R.U32 R25, R25, 0x1e, R29 ;  /* 0x0000001e19197819 */ /* 0x000fe4000000161d */
[--C-:B---3--:R-:W-:Y:S01]  /*92f0*/  SHF.R.U32.HI R5, RZ, 0xa, R28.reuse ;  /* 0x0000000aff057819 */ /* 0x108fe2000001161c */
[----:B------:R0:W3:Y:S01]  /*9300*/  I2F.F16 R69, R4 ;  /* 0x0000000400457306 */ /* 0x0000e20000200c00 */
[----:B------:R-:W-:Y:S02]  /*9310*/  SHF.R.U32.HI R6, RZ, 0x10, R28 ;  /* 0x00000010ff067819 */ /* 0x000fe4000001161c */
[----:B------:R-:W-:-:S02]  /*9320*/  LOP3.LUT R5, R5, 0x3f, RZ, 0xc0, !PT ;  /* 0x0000003f05057812 */ /* 0x000fc400078ec0ff */
[----:B------:R-:W-:Y:S02]  /*9330*/  IADD3 R13, PT, PT, R3, -0x20, RZ ;  /* 0xffffffe0030d7810 */ /* 0x000fe40007ffe0ff */
[----:B------:R-:W-:Y:S02]  /*9340*/  SHF.R.U32 R26, R26, 0x1e, R30 ;  /* 0x0000001e1a1a7819 */ /* 0x000fe4000000161e */
[----:B0-----:R-:W-:Y:S02]  /*9350*/  SHF.R.U32.HI R4, RZ, 0xa, R29 ;  /* 0x0000000aff047819 */ /* 0x001fe4000001161d */
[----:B------:R-:W-:Y:S02]  /*9360*/  LOP3.LUT R3, R24, 0x3f, RZ, 0xc0, !PT ;  /* 0x0000003f18037812 */ /* 0x000fe400078ec0ff */
[----:B------:R-:W-:Y:S02]  /*9370*/  IADD3 R5, PT, PT, R5, -0x20, RZ ;  /* 0xffffffe005057810 */ /* 0x000fe40007ffe0ff */
[----:B------:R-:W-:-:S02]  /*9380*/  LOP3.LUT R4, R4, 0x3f, RZ, 0xc0, !PT ;  /* 0x0000003f04047812 */ /* 0x000fc400078ec0ff */
[----:B------:R-:W-:Y:S01]  /*9390*/  IADD3 R3, PT, PT, R3, -0x20, RZ ;  /* 0xffffffe003037810 */ /* 0x000fe20007ffe0ff */
[----:B------:R0:W1:Y:S01]  /*93a0*/  I2F.F16 R72, R5 ;  /* 0x0000000500487306 */ /* 0x0000620000200c00 */
[----:B------:R-:W-:Y:S02]  /*93b0*/  IADD3 R4, PT, PT, R4, -0x20, RZ ;  /* 0xffffffe004047810 */ /* 0x000fe40007ffe0ff */
[----:B------:R-:W-:Y:S02]  /*93c0*/  LOP3.LUT R25, R25, 0x3f, RZ, 0xc0, !PT ;  /* 0x0000003f19197812 */ /* 0x000fe400078ec0ff */
[----:B------:R-:W-:Y:S02]  /*93d0*/  LOP3.LUT R0, R0, 0x3f, RZ, 0xc0, !PT ;  /* 0x0000003f00007812 */ /* 0x000fe400078ec0ff */
[----:B------:R-:W-:Y:S02]  /*93e0*/  LEA.HI R7, R35, 0xffffffe0, RZ, 0x6 ;  /* 0xffffffe023077811 */ /* 0x000fe400078f30ff */
[----:B0-----:R-:W-:Y:S01]  /*93f0*/  SHF.R.U32.HI R5, RZ, 0x10, R29 ;  /* 0x00000010ff057819 */ /* 0x001fe2000001161d */
[----:B------:R0:W1:Y:S01]  /*9400*/  I2F.F16 R78, R3 ;  /* 0x00000003004e7306 */ /* 0x0000620000200c00 */
[----:B------:R-:W-:-:S02]  /*9410*/  IADD3 R25, PT, PT, R25, -0x20, RZ ;  /* 0xffffffe019197810 */ /* 0x000fc40007ffe0ff */
[----:B------:R-:W-:Y:S02]  /*9420*/  LOP3.LUT R5, R5, 0x3f, RZ, 0xc0, !PT ;  /* 0x0000003f05057812 */ /* 0x000fe400078ec0ff */
[----:B------:R-:W-:Y:S02]  /*9430*/  LOP3.LUT R6, R6, 0x3f, RZ, 0xc0, !PT ;  /* 0x0000003f06067812 */ /* 0x000fe400078ec0ff */
[----:B------:R-:W-:Y:S01]  /*9440*/  LOP3.LUT R26, R26, 0x3f, RZ, 0xc0, !PT ;  /* 0x0000003f1a1a7812 */ /* 0x000fe200078ec0ff */
[----:B------:R2:W1:Y:S01]  /*9450*/  I2F.F16 R39, R4 ;  /* 0x0000000400277306 */ /* 0x0004620000200c00 */
[----:B0-----:R-:W-:Y:S02]  /*9460*/  SHF.R.U32.HI R3, RZ, 0x4, R29 ;  /* 0x00000004ff037819 */ /* 0x001fe4000001161d */
[----:B------:R-:W-:Y:S02]  /*9470*/  IADD3 R5, PT, PT, R5, -0x20, RZ ;  /* 0xffffffe005057810 */ /* 0x000fe40007ffe0ff */
[----:B------:R-:W-:-:S02]  /*9480*/  LOP3.LUT R3, R3, 0x3f, RZ, 0xc0, !PT ;  /* 0x0000003f03037812 */ /* 0x000fc400078ec0ff */
[----:B------:R-:W-:Y:S02]  /*9490*/  IADD3 R0, PT, PT, R0, -0x20, RZ ;  /* 0xffffffe000007810 */ /* 0x000fe40007ffe0ff */
[----:B--2---:R-:W-:Y:S01]  /*94a0*/  SHF.R.U32.HI R4, RZ, 0xa, R30 ;  /* 0x0000000aff047819 */ /* 0x004fe2000001161e */
[----:B------:R-:W0:Y:S01]  /*94b0*/  I2F.F16 R46, R25 ;  /* 0x00000019002e7306 */ /* 0x000e220000200c00 */
[----:B------:R-:W-:Y:S02]  /*94c0*/  LEA.HI R43, R32, 0xffffffe0, RZ, 0x6 ;  /* 0xffffffe0202b7811 */ /* 0x000fe400078f30ff */
[----:B------:R-:W-:Y:S02]  /*94d0*/  LOP3.LUT R4, R4, 0x3f, RZ, 0xc0, !PT ;  /* 0x0000003f04047812 */ /* 0x000fe400078ec0ff */
[----:B------:R-:W-:Y:S02]  /*94e0*/  IADD3 R3, PT, PT, R3, -0x20, RZ ;  /* 0xffffffe003037810 */ /* 0x000fe40007ffe0ff */
[----:B------:R-:W-:Y:S01]  /*94f0*/  IADD3 R4, PT, PT, R4, -0x20, RZ ;  /* 0xffffffe004047810 */ /* 0x000fe20007ffe0ff */
[----:B------:R2:W0:Y:S01]  /*9500*/  I2F.F16 R25, R5 ;  /* 0x0000000500197306 */ /* 0x0004220000200c00 */
[----:B------:R-:W-:-:S02]  /*9510*/  IADD3 R6, PT, PT, R6, -0x20, RZ ;  /* 0xffffffe006067810 */ /* 0x000fc40007ffe0ff */
[----:B------:R-:W-:Y:S02]  /*9520*/  IADD3 R26, PT, PT, R26, -0x20, RZ ;  /* 0xffffffe01a1a7810 */ /* 0x000fe40007ffe0ff */
[----:B------:R-:W-:Y:S02]  /*9530*/  LEA.HI R12, R33, 0xffffffe0, RZ, 0x6 ;  /* 0xffffffe0210c7811 */ /* 0x000fe400078f30ff */
[----:B------:R-:W-:Y:S01]  /*9540*/  IADD3 R42, PT, PT, R120, -0x20, RZ ;  /* 0xffffffe0782a7810 */ /* 0x000fe20007ffe0ff */
[----:B------:R4:W0:Y:S01]  /*9550*/  I2F.F16 R40, R0 ;  /* 0x0000000000287306 */ /* 0x0008220000200c00 */
[----:B--2---:R-:W-:-:S04]  /*9560*/  SHF.R.U32.HI R5, RZ, 0x10, R30 ;  /* 0x00000010ff057819 */ /* 0x004fc8000001161e */
[----:B------:R-:W-:-:S03]  /*9570*/  LOP3.LUT R5, R5, 0x3f, RZ, 0xc0, !PT ;  /* 0x0000003f05057812 */ /* 0x000fc600078ec0ff */
[----:B------:R2:W0:Y:S01]  /*9580*/  I2F.F16 R44, R3 ;  /* 0x00000003002c7306 */ /* 0x0004220000200c00 */
[----:B------:R-:W-:Y:S02]  /*9590*/  IADD3 R5, PT, PT, R5, -0x20, RZ ;  /* 0xffffffe005057810 */ /* 0x000fe40007ffe0ff */
[----:B----4-:R-:W-:-:S05]  /*95a0*/  SHF.R.U32.HI R0, RZ, 0x12, R27 ;  /* 0x00000012ff007819 */ /* 0x010fca000001161b */
[----:B------:R4:W0:Y:S01]  /*95b0*/  I2F.F16 R41, R4 ;  /* 0x0000000400297306 */ /* 0x0008220000200c00 */
[----:B--2---:R-:W-:-:S04]  /*95c0*/  SHF.R.U32.HI R3, RZ, 0x4, R30 ;  /* 0x00000004ff037819 */ /* 0x004fc8000001161e */
[----:B------:R-:W-:-:S03]  /*95d0*/  LOP3.LUT R3, R3, 0x3f, RZ, 0xc0, !PT ;  /* 0x0000003f03037812 */ /* 0x000fc600078ec0ff */
[----:B------:R2:W0:Y:S01]  /*95e0*/  I2F.F16 R67, R6 ;  /* 0x0000000600437306 */ /* 0x0004220000200c00 */
[----:B----4-:R-:W-:-:S04]  /*95f0*/  SHF.R.U32.HI R4, RZ, 0xa, R31 ;  /* 0x0000000aff047819 */ /* 0x010fc8000001161f */
[----:B------:R-:W-:-:S03]  /*9600*/  LOP3.LUT R4, R4, 0x3f, RZ, 0xc0, !PT ;  /* 0x0000003f04047812 */ /* 0x000fc600078ec0ff */
[----:B------:R-:W4:Y:S01]  /*9610*/  I2F.F16 R60, R26 ;  /* 0x0000001a003c7306 */ /* 0x000f220000200c00 */
[----:B--2---:R-:W-:Y:S02]  /*9620*/  SHF.R.U32.HI R6, RZ, 0x16, R29 ;  /* 0x00000016ff067819 */ /* 0x004fe4000001161d */
[----:B------:R-:W-:Y:S02]  /*9630*/  IADD3 R3, PT, PT, R3, -0x20, RZ ;  /* 0xffffffe003037810 */ /* 0x000fe40007ffe0ff */
[----:B------:R-:W-:Y:S02]  /*9640*/  LOP3.LUT R6, R6, 0x3f, RZ, 0xc0, !PT ;  /* 0x0000003f06067812 */ /* 0x000fe400078ec0ff */
[----:B------:R-:W-:Y:S01]  /*9650*/  IADD3 R66, PT, PT, R4, -0x20, RZ ;  /* 0xffffffe004427810 */ /* 0x000fe20007ffe0ff */
[----:B------:R2:W0:Y:S01]  /*9660*/  I2F.F16 R26, R5 ;  /* 0x00000005001a7306 */ /* 0x0004220000200c00 */
[--C-:B------:R-:W-:Y:S02]  /*9670*/  SHF.R.U32 R27, R27, 0x1e, R31.reuse ;  /* 0x0000001e1b1b7819 */ /* 0x100fe4000000161f */
[----:B------:R-:W-:-:S02]  /*9680*/  SHF.R.U32.HI R4, RZ, 0x16, R31 ;  /* 0x00000016ff047819 */ /* 0x000fc4000001161f */
[----:B------:R-:W-:-:S03]  /*9690*/  IADD3 R6, PT, PT, R6, -0x20, RZ ;  /* 0xffffffe006067810 */ /* 0x000fc60007ffe0ff */
[----:B------:R3:W0:Y:S01]  /*96a0*/  I2F.F16 R24, R7 ;  /* 0x0000000700187306 */ /* 0x0006220000200c00 */
[----:B--2---:R-:W-:Y:S02]  /*96b0*/  SHF.R.U32.HI R5, RZ, 0x10, R31 ;  /* 0x00000010ff057819 */ /* 0x004fe4000001161f */
[----:B------:R-:W-:Y:S02]  /*96c0*/  LOP3.LUT R4, R4, 0x3f, RZ, 0xc0, !PT ;  /* 0x0000003f04047812 */ /* 0x000fe400078ec0ff */
[----:B------:R-:W-:-:S03]  /*96d0*/  LOP3.LUT R5, R5, 0x3f, RZ, 0xc0, !PT ;  /* 0x0000003f05057812 */ /* 0x000fc600078ec0ff */
[----:B------:R2:W0:Y:S01]  /*96e0*/  I2F.F16 R58, R3 ;  /* 0x00000003003a7306 */ /* 0x0004220000200c00 */
[----:B---3--:R-:W-:Y:S02]  /*96f0*/  SHF.R.U32.HI R7, RZ, 0x16, R28 ;  /* 0x00000016ff077819 */ /* 0x008fe4000001161c */
[----:B------:R-:W-:Y:S02]  /*9700*/  IADD3 R59, PT, PT, R5, -0x20, RZ ;  /* 0xffffffe0053b7810 */ /* 0x000fe40007ffe0ff */
[----:B------:R-:W-:-:S03]  /*9710*/  IADD3 R8, PT, PT, R4, -0x20, RZ ;  /* 0xffffffe004087810 */ /* 0x000fc60007ffe0ff */
[----:B------:R3:W0:Y:S01]  /*9720*/  I2F.F16 R62, R6 ;  /* 0x00000006003e7306 */ /* 0x0006220000200c00 */
[----:B--2---:R-:W-:Y:S02]  /*9730*/  LOP3.LUT R3, R27, 0x3f, RZ, 0xc0, !PT ;  /* 0x0000003f1b037812 */ /* 0x004fe400078ec0ff */
[----:B------:R-:W-:Y:S02]  /*9740*/  SHF.R.U32 R28, R28, 0x1c, R32 ;  /* 0x0000001c1c1c7819 */ /* 0x000fe40000001620 */
[----:B------:R-:W-:-:S03]  /*9750*/  IADD3 R3, PT, PT, R3, -0x20, RZ ;  /* 0xffffffe003037810 */ /* 0x000fc60007ffe0ff */
[----:B------:R-:W2:Y:S01]  /*9760*/  I2F.F16 R42, R42 ;  /* 0x0000002a002a7306 */ /* 0x000ea20000200c00 */
[----:B---3--:R-:W-:Y:S02]  /*9770*/  SHF.R.U32.HI R6, RZ, 0x16, R30 ;  /* 0x00000016ff067819 */ /* 0x008fe4000001161e */
[--C-:B------:R-:W-:Y:S02]  /*9780*/  SHF.R.U32.HI R4, RZ, 0x2, R32.reuse ;  /* 0x00000002ff047819 */ /* 0x100fe40000011620 */
[----:B------:R-:W-:Y:S02]  /*9790*/  SHF.R.U32.HI R5, RZ, 0x8, R32 ;  /* 0x00000008ff057819 */ /* 0x000fe40000011620 */
[----:B------:R-:W-:Y:S01]  /*97a0*/  LOP3.LUT R6, R6, 0x3f, RZ, 0xc0, !PT ;  /* 0x0000003f06067812 */ /* 0x000fe200078ec0ff */
[----:B------:R3:W0:Y:S01]  /*97b0*/  I2F.F16 R64, R3 ;  /* 0x0000000300407306 */ /* 0x0006220000200c00 */
[----:B------:R-:W-:Y:S02]  /*97c0*/  LOP3.LUT R4, R4, 0x3f, RZ, 0xc0, !PT ;  /* 0x0000003f04047812 */ /* 0x000fe400078ec0ff */
[----:B------:R-:W-:-:S02]  /*97d0*/  LOP3.LUT R5, R5, 0x3f, RZ, 0xc0, !PT ;  /* 0x0000003f05057812 */ /* 0x000fc400078ec0ff */
[----:B------:R-:W-:Y:S02]  /*97e0*/  IADD3 R6, PT, PT, R6, -0x20, RZ ;  /* 0xffffffe006067810 */ /* 0x000fe40007ffe0ff */
[----:B---3--:R-:W-:Y:S02]  /*97f0*/  LOP3.LUT R3, R28, 0x3f, RZ, 0xc0, !PT ;  /* 0x0000003f1c037812 */ /* 0x008fe400078ec0ff */
[----:B------:R3:W0:Y:S01]  /*9800*/  I2F.F16 R27, R6 ;  /* 0x00000006001b7306 */ /* 0x0006220000200c00 */
[----:B------:R-:W-:Y:S02]  /*9810*/  IADD3 R4, PT, PT, R4, -0x20, RZ ;  /* 0xffffffe004047810 */ /* 0x000fe40007ffe0ff */
[----:B------:R-:W-:Y:S02]  /*9820*/  IADD3 R3, PT, PT, R3, -0x20, RZ ;  /* 0xffffffe003037810 */ /* 0x000fe40007ffe0ff */
[----:B------:R-:W-:Y:S02]  /*9830*/  IADD3 R5, PT, PT, R5, -0x20, RZ ;  /* 0xffffffe005057810 */ /* 0x000fe40007ffe0ff */
[--C-:B---3--:R-:W-:Y:S01]  /*9840*/  SHF.R.U32.HI R6, RZ, 0xe, R32.reuse ;  /* 0x0000000eff067819 */ /* 0x108fe20000011620 */
[----:B------:R3:W0:Y:S01]  /*9850*/  I2F.F16 R86, R3 ;  /* 0x0000000300567306 */ /* 0x0006220000200c00 */
[----:B------:R-:W-:-:S02]  /*9860*/  SHF.R.U32.HI R32, RZ, 0x14, R32 ;  /* 0x00000014ff207819 */ /* 0x000fc40000011620 */
[----:B------:R-:W-:Y:S02]  /*9870*/  LOP3.LUT R6, R6, 0x3f, RZ, 0xc0, !PT ;  /* 0x0000003f06067812 */ /* 0x000fe400078ec0ff */
[----:B------:R-:W-:-:S03]  /*9880*/  LOP3.LUT R32, R32, 0x3f, RZ, 0xc0, !PT ;  /* 0x0000003f20207812 */ /* 0x000fc600078ec0ff */
[----:B------:R1:W0:Y:S01]  /*9890*/  I2F.F16 R79, R4 ;  /* 0x00000004004f7306 */ /* 0x0002220000200c00 */
[--C-:B---3--:R-:W-:Y:S02]  /*98a0*/  SHF.R.U32.HI R3, RZ, 0x2, R33.reuse ;  /* 0x00000002ff037819 */ /* 0x108fe40000011621 */
[----:B------:R-:W-:-:S05]  /*98b0*/  SHF.R.U32 R29, R29, 0x1c, R33 ;  /* 0x0000001c1d1d7819 */ /* 0x000fca0000001621 */
[----:B------:R3:W0:Y:S01]  /*98c0*/  I2F.F16 R75, R5 ;  /* 0x00000005004b7306 */ /* 0x0006220000200c00 */
[--C-:B-1----:R-:W-:Y:S02]  /*98d0*/  SHF.R.U32.HI R4, RZ, 0x8, R33.reuse ;  /* 0x00000008ff047819 */ /* 0x102fe40000011621 */
[----:B------:R-:W-:Y:S02]  /*98e0*/  LOP3.LUT R3, R3, 0x3f, RZ, 0xc0, !PT ;  /* 0x0000003f03037812 */ /* 0x000fe400078ec0ff */
[----:B------:R-:W-:Y:S02]  /*98f0*/  LOP3.LUT R4, R4, 0x3f, RZ, 0xc0, !PT ;  /* 0x0000003f04047812 */ /* 0x000fe400078ec0ff */
[----:B---3--:R-:W-:Y:S02]  /*9900*/  SHF.R.U32.HI R5, RZ, 0xe, R33 ;  /* 0x0000000eff057819 */ /* 0x008fe40000011621 */
[----:B------:R-:W-:Y:S02]  /*9910*/  IADD3 R6, PT, PT, R6, -0x20, RZ ;  /* 0xffffffe006067810 */ /* 0x000fe40007ffe0ff */
[----:B------:R-:W-:-:S02]  /*9920*/  LOP3.LUT R5, R5, 0x3f, RZ, 0xc0, !PT ;  /* 0x0000003f05057812 */ /* 0x000fc400078ec0ff */
[----:B------:R-:W-:Y:S02]  /*9930*/  IADD3 R32, PT, PT, R32, -0x20, RZ ;  /* 0xffffffe020207810 */ /* 0x000fe40007ffe0ff */
[----:B------:R-:W-:Y:S02]  /*9940*/  LOP3.LUT R29, R29, 0x3f, RZ, 0xc0, !PT ;  /* 0x0000003f1d1d7812 */ /* 0x000fe400078ec0ff */
[----:B------:R-:W-:Y:S02]  /*9950*/  SHF.R.U32.HI R33, RZ, 0x14, R33 ;  /* 0x00000014ff217819 */ /* 0x000fe40000011621 */
[----:B------:R-:W-:Y:S02]  /*9960*/  IADD3 R3, PT, PT, R3, -0x20, RZ ;  /* 0xffffffe003037810 */ /* 0x000fe40007ffe0ff */
[----:B------:R-:W-:Y:S02]  /*9970*/  IADD3 R4, PT, PT, R4, -0x20, RZ ;  /* 0xffffffe004047810 */ /* 0x000fe40007ffe0ff */
[----:B------:R-:W-:Y:S01]  /*9980*/  IADD3 R5, PT, PT, R5, -0x20, RZ ;  /* 0xffffffe005057810 */ /* 0x000fe20007ffe0ff */
[----:B------:R1:W3:Y:S01]  /*9990*/  I2F.F16 R82, R6 ;  /* 0x0000000600527306 */ /* 0x0002e20000200c00 */
[----:B------:R-:W-:-:S02]  /*99a0*/  IADD3 R68, PT, PT, R29, -0x20, RZ ;  /* 0xffffffe01d447810 */ /* 0x000fc40007ffe0ff */
[----:B------:R-:W-:-:S05]  /*99b0*/  LOP3.LUT R0, R0, 0x3f, RZ, 0xc0, !PT ;  /* 0x0000003f00007812 */ /* 0x000fca00078ec0ff */
[----:B------:R-:W0:Y:S01]  /*99c0*/  I2F.F16 R84, R32 ;  /* 0x0000002000547306 */ /* 0x000e220000200c00 */
[----:B-1----:R-:W-:Y:S02]  /*99d0*/  LOP3.LUT R6, R33, 0x3f, RZ, 0xc0, !PT ;  /* 0x0000003f21067812 */ /* 0x002fe400078ec0ff */
[----:B------:R-:W-:-:S05]  /*99e0*/  SHF.R.U32 R30, R30, 0x1c, R34 ;  /* 0x0000001c1e1e7819 */ /* 0x000fca0000001622 */
[----:B------:R1:W0:Y:S01]  /*99f0*/  I2F.F16 R29, R3 ;  /* 0x00000003001d7306 */ /* 0x0002220000200c00 */
[----:B------:R-:W-:Y:S02]  /*9a00*/  LOP3.LUT R7, R7, 0x3f, RZ, 0xc0, !PT ;  /* 0x0000003f07077812 */ /* 0x000fe400078ec0ff */
[----:B------:R-:W-:-:S05]  /*9a10*/  IADD3 R15, PT, PT, R0, -0x20, RZ ;  /* 0xffffffe0000f7810 */ /* 0x000fca0007ffe0ff */
[----:B------:R4:W0:Y:S01]  /*9a20*/  I2F.F16 R32, R4 ;  /* 0x0000000400207306 */ /* 0x0008220000200c00 */
[----:B-1----:R-:W-:-:S07]  /*9a30*/  SHF.R.U32.HI R3, RZ, 0x2, R34 ;  /* 0x00000002ff037819 */ /* 0x002fce0000011622 */
[----:B------:R1:W0:Y:S01]  /*9a40*/  I2F.F16 R33, R5 ;  /* 0x0000000500217306 */ /* 0x0002220000200c00 */
[--C-:B----4-:R-:W-:Y:S02]  /*9a50*/  SHF.R.U32.HI R4, RZ, 0x8, R34.reuse ;  /* 0x00000008ff047819 */ /* 0x110fe40000011622 */
[----:B------:R-:W-:Y:S02]  /*9a60*/  LOP3.LUT R3, R3, 0x3f, RZ, 0xc0, !PT ;  /* 0x0000003f03037812 */ /* 0x000fe400078ec0ff */
[----:B------:R-:W-:Y:S02]  /*9a70*/  LOP3.LUT R4, R4, 0x3f, RZ, 0xc0, !PT ;  /* 0x0000003f04047812 */ /* 0x000fe400078ec0ff */
[----:B-1----:R-:W-:Y:S02]  /*9a80*/  SHF.R.U32.HI R5, RZ, 0xe, R34 ;  /* 0x0000000eff057819 */ /* 0x002fe40000011622 */
[----:B------:R-:W-:Y:S02]  /*9a90*/  LEA.HI R0, R34, 0xffffffe0, RZ, 0x6 ;  /* 0xffffffe022007811 */ /* 0x000fe400078f30ff */
[----:B------:R-:W-:-:S02]  /*9aa0*/  LOP3.LUT R5, R5, 0x3f, RZ, 0xc0, !PT ;  /* 0x0000003f05057812 */ /* 0x000fc400078ec0ff */
[----:B------:R-:W-:Y:S02]  /*9ab0*/  IADD3 R6, PT, PT, R6, -0x20, RZ ;  /* 0xffffffe006067810 */ /* 0x000fe40007ffe0ff */
[----:B------:R-:W-:Y:S02]  /*9ac0*/  LOP3.LUT R30, R30, 0x3f, RZ, 0xc0, !PT ;  /* 0x0000003f1e1e7812 */ /* 0x000fe400078ec0ff */
[----:B------:R-:W-:Y:S02]  /*9ad0*/  SHF.R.U32.HI R34, RZ, 0x14, R34 ;  /* 0x00000014ff227819 */ /* 0x000fe40000011622 */
[----:B------:R-:W-:Y:S02]  /*9ae0*/  IADD3 R7, PT, PT, R7, -0x20, RZ ;  /* 0xffffffe007077810 */ /* 0x000fe40007ffe0ff */
[----:B------:R-:W-:Y:S02]  /*9af0*/  IADD3 R3, PT, PT, R3, -0x20, RZ ;  /* 0xffffffe003037810 */ /* 0x000fe40007ffe0ff */
[----:B------:R-:W-:-:S02]  /*9b00*/  IADD3 R4, PT, PT, R4, -0x20, RZ ;  /* 0xffffffe004047810 */ /* 0x000fc40007ffe0ff */
[----:B------:R-:W-:Y:S01]  /*9b10*/  IADD3 R5, PT, PT, R5, -0x20, RZ ;  /* 0xffffffe005057810 */ /* 0x000fe20007ffe0ff */
[----:B------:R1:W4:Y:S01]  /*9b20*/  I2F.F16 R65, R6 ;  /* 0x0000000600417306 */ /* 0x0003220000200c00 */
[----:B------:R-:W-:-:S07]  /*9b30*/  IADD3 R63, PT, PT, R30, -0x20, RZ ;  /* 0xffffffe01e3f7810 */ /* 0x000fce0007ffe0ff */
[----:B------:R2:W0:Y:S01]  /*9b40*/  I2F.F16 R70, R7 ;  /* 0x0000000700467306 */ /* 0x0004220000200c00 */
[----:B-1----:R-:W-:-:S07]  /*9b50*/  LOP3.LUT R6, R34, 0x3f, RZ, 0xc0, !PT ;  /* 0x0000003f22067812 */ /* 0x002fce00078ec0ff */
[----:B------:R1:W0:Y:S01]  /*9b60*/  I2F.F16 R30, R3 ;  /* 0x00000003001e7306 */ /* 0x0002220000200c00 */
[----:B--2---:R-:W-:Y:S02]  /*9b70*/  SHF.R.U32.HI R7, RZ, 0x4, R31 ;  /* 0x00000004ff077819 */ /* 0x004fe4000001161f */
[----:B------:R-:W-:-:S05]  /*9b80*/  SHF.R.U32 R31, R31, 0x1c, R35 ;  /* 0x0000001c1f1f7819 */ /* 0x000fca0000001623 */
[----:B------:R2:W0:Y:S01]  /*9b90*/  I2F.F16 R61, R4 ;  /* 0x00000004003d7306 */ /* 0x0004220000200c00 */
[----:B-1----:R-:W-:-:S07]  /*9ba0*/  SHF.R.U32.HI R3, RZ, 0x2, R35 ;  /* 0x00000002ff037819 */ /* 0x002fce0000011623 */
[----:B------:R1:W0:Y:S01]  /*9bb0*/  I2F.F16 R34, R5 ;  /* 0x0000000500227306 */ /* 0x0002220000200c00 */
[--C-:B--2---:R-:W-:Y:S02]  /*9bc0*/  SHF.R.U32.HI R4, RZ, 0x8, R35.reuse ;  /* 0x00000008ff047819 */ /* 0x104fe40000011623 */
[----:B------:R-:W-:Y:S02]  /*9bd0*/  LOP3.LUT R31, R31, 0x3f, RZ, 0xc0, !PT ;  /* 0x0000003f1f1f7812 */ /* 0x000fe400078ec0ff */
[--C-:B-1----:R-:W-:Y:S02]  /*9be0*/  SHF.R.U32.HI R5, RZ, 0xe, R35.reuse ;  /* 0x0000000eff057819 */ /* 0x102fe40000011623 */
[----:B------:R-:W-:Y:S02]  /*9bf0*/  SHF.R.U32.HI R35, RZ, 0x14, R35 ;  /* 0x00000014ff237819 */ /* 0x000fe40000011623 */
[----:B------:R-:W-:Y:S02]  /*9c00*/  LOP3.LUT R7, R7, 0x3f, RZ, 0xc0, !PT ;  /* 0x0000003f07077812 */ /* 0x000fe400078ec0ff */
[----:B------:R-:W-:-:S02]  /*9c10*/  LOP3.LUT R35, R35, 0x3f, RZ, 0xc0, !PT ;  /* 0x0000003f23237812 */ /* 0x000fc400078ec0ff */
[----:B------:R-:W-:Y:S02]  /*9c20*/  LOP3.LUT R3, R3, 0x3f, RZ, 0xc0, !PT ;  /* 0x0000003f03037812 */ /* 0x000fe400078ec0ff */
[----:B------:R-:W-:Y:S02]  /*9c30*/  LOP3.LUT R4, R4, 0x3f, RZ, 0xc0, !PT ;  /* 0x0000003f04047812 */ /* 0x000fe400078ec0ff */
[----:B------:R-:W-:Y:S02]  /*9c40*/  LOP3.LUT R5, R5, 0x3f, RZ, 0xc0, !PT ;  /* 0x0000003f05057812 */ /* 0x000fe400078ec0ff */
[----:B------:R-:W-:Y:S02]  /*9c50*/  IADD3 R74, PT, PT, R31, -0x20, RZ ;  /* 0xffffffe01f4a7810 */ /* 0x000fe40007ffe0ff */
[----:B------:R-:W-:Y:S02]  /*9c60*/  IADD3 R35, PT, PT, R35, -0x20, RZ ;  /* 0xffffffe023237810 */ /* 0x000fe40007ffe0ff */
[----:B------:R-:W-:-:S02]  /*9c70*/  IADD3 R7, PT, PT, R7, -0x20, RZ ;  /* 0xffffffe007077810 */ /* 0x000fc40007ffe0ff */
[----:B------:R-:W-:Y:S02]  /*9c80*/  IADD3 R3, PT, PT, R3, -0x20, RZ ;  /* 0xffffffe003037810 */ /* 0x000fe40007ffe0ff */
[----:B------:R-:W-:Y:S02]  /*9c90*/  IADD3 R4, PT, PT, R4, -0x20, RZ ;  /* 0xffffffe004047810 */ /* 0x000fe40007ffe0ff */
[----:B------:R-:W-:Y:S01]  /*9ca0*/  IADD3 R5, PT, PT, R5, -0x20, RZ ;  /* 0xffffffe005057810 */ /* 0x000fe20007ffe0ff */
[----:B------:R-:W1:Y:S01]  /*9cb0*/  I2F.F16 R15, R15 ;  /* 0x0000000f000f7306 */ /* 0x000e620000200c00 */
[----:B------:R-:W-:-:S07]  /*9cc0*/  IADD3 R6, PT, PT, R6, -0x20, RZ ;  /* 0xffffffe006067810 */ /* 0x000fce0007ffe0ff */
        /* <DEDUP_REMOVED lines=16> */
[----:B---3--:R-:W-:-:S04]  /*9dd0*/  @!P0 IADD3 R6, PT, PT, R50, 0x1, RZ ;  /* 0x0000000132068810 */ /* 0x008fc80007ffe0ff */
[----:B------:R-:W-:Y:S01]  /*9de0*/  @!P0 MOV R50, R6 ;  /* 0x0000000600328202 */ /* 0x000fe20000000f00 */
[----:B-12-4-:R-:W-:Y:S06]  /*9df0*/  @!P1 BRA `(.L_x_1740) ;  /* 0x0000000400289947 */ /* 0x016fec0003800000 */
[----:B------:R-:W1:Y:S01]  /*9e00*/  LDS.128 R4, [UR5+0x20] ;  /* 0x00002005ff047984 */ /* 0x000e620008000c00 */
[----:B------:R-:W-:Y:S02]  /*9e10*/  PRMT R3, R47, 0x5410, R98 ;  /* 0x000054102f037816 */ /* 0x000fe40000000062 */
[----:B------:R-:W-:Y:S01]  /*9e20*/  PRMT R88, R99, 0x5410, R100 ;  /* 0x0000541063587816 */ /* 0x000fe20000000064 */
[----:B------:R-:W2:Y:S01]  /*9e30*/  LDS.128 R8, [UR5+0x30] ;  /* 0x00003005ff087984 */ /* 0x000ea20008000c00 */
[----:B------:R-:W-:Y:S02]  /*9e40*/  PRMT R81, R76, 0x5410, R103 ;  /* 0x000054104c517816 */ /* 0x000fe40000000067 */
[----:B------:R-:W-:Y:S02]  /*9e50*/  PRMT R83, R77, 0x5410, R42 ;  /* 0x000054104d537816 */ /* 0x000fe4000000002a */
[----:B------:R-:W-:Y:S01]  /*9e60*/  PRMT R85, R97, 0x5410, R38 ;  /* 0x0000541061557816 */ /* 0x000fe20000000026 */
[----:B-1----:R-:W-:-:S02]  /*9e70*/  HFMA2 R3, R3, R4, RZ ;  /* 0x0000000403037231 */ /* 0x002fc400000000ff */
[-C--:B------:R-:W-:Y:S02]  /*9e80*/  HFMA2 R81, R81, R4.reuse, RZ.H0_H0 ;  /* 0x0000000451517231 */ /* 0x080fe400000400ff */
[-C--:B------:R-:W-:Y:S02]  /*9e90*/  HFMA2 R83, R83, R4.reuse, RZ ;  /* 0x0000000453537231 */ /* 0x080fe400000000ff */
[----:B------:R-:W-:Y:S02]  /*9ea0*/  HFMA2 R4, R85, R4, RZ.H0_H0 ;  /* 0x0000000455047231 */ /* 0x000fe400000400ff */
[----:B------:R-:W-:Y:S01]  /*9eb0*/  HFMA2 R3, R88, R5, R3 ;  /* 0x0000000558037231 */ /* 0x000fe20000000003 */
[----:B------:R-:W-:Y:S02]  /*9ec0*/  PRMT R88, R102, 0x5410, R105 ;  /* 0x0000541066587816 */ /* 0x000fe40000000069 */
[----:B------:R-:W-:-:S03]  /*9ed0*/  PRMT R85, R36, 0x5410, R15 ;  /* 0x0000541024557816 */ /* 0x000fc6000000000f */
[-C--:B------:R-:W-:Y:S01]  /*9ee0*/  HFMA2 R81, R88, R5.reuse, R81 ;  /* 0x0000000558517231 */ /* 0x080fe20000000051 */
[----:B0-----:R-:W-:Y:S01]  /*9ef0*/  PRMT R88, R40, 0x5410, R37 ;  /* 0x0000541028587816 */ /* 0x001fe20000000025 */
[----:B------:R-:W-:-:S04]  /*9f00*/  HFMA2 R4, R85, R5, R4 ;  /* 0x0000000555047231 */ /* 0x000fc80000000004 */
[----:B------:R-:W-:Y:S01]  /*9f10*/  HFMA2 R83, R88, R5, R83 ;  /* 0x0000000558537231 */ /* 0x000fe20000000053 */
[----:B------:R-:W-:Y:S02]  /*9f20*/  PRMT R88, R101, 0x5410, R78 ;  /* 0x0000541065587816 */ /* 0x000fe4000000004e */
[----:B------:R-:W-:-:S03]  /*9f30*/  PRMT R5, R13, 0x5410, R64 ;  /* 0x000054100d057816 */ /* 0x000fc60000000040 */
[----:B------:R-:W-:Y:S01]  /*9f40*/  HFMA2 R3, R88, R6, R3 ;  /* 0x0000000658037231 */ /* 0x000fe20000000003 */
[----:B------:R-:W-:-:S05]  /*9f50*/  PRMT R88, R121, 0x5410, R46 ;  /* 0x0000541079587816 */ /* 0x000fca000000002e */
[----:B------:R-:W-:Y:S01]  /*9f60*/  HFMA2 R81, R88, R6, R81 ;  /* 0x0000000658517231 */ /* 0x000fe20000000051 */
[----:B------:R-:W-:-:S05]  /*9f70*/  PRMT R88, R17, 0x5410, R60 ;  /* 0x0000541011587816 */ /* 0x000fca000000003c */
[-C--:B------:R-:W-:Y:S02]  /*9f80*/  HFMA2 R83, R88, R6.reuse, R83 ;  /* 0x0000000658537231 */ /* 0x080fe40000000053 */
[----:B------:R-:W-:Y:S01]  /*9f90*/  HFMA2 R6, R5, R6, R4 ;  /* 0x0000000605067231 */ /* 0x000fe20000000004 */
[----:B------:R-:W-:Y:S02]  /*9fa0*/  PRMT R4, R69, 0x5410, R72 ;  /* 0x0000541045047816 */ /* 0x000fe40000000048 */
[----:B------:R-:W-:Y:S02]  /*9fb0*/  PRMT R88, R44, 0x5410, R39 ;  /* 0x000054102c587816 */ /* 0x000fe40000000027 */
[----:B------:R-:W-:Y:S01]  /*9fc0*/  PRMT R5, R86, 0x5410, R79 ;  /* 0x0000541056057816 */ /* 0x000fe2000000004f */
        /* <DEDUP_REMOVED lines=8> */
[-C--:B--2---:R-:W-:Y:S01]  /*a050*/  HFMA2 R4, R3, R8.reuse, R4 ;  /* 0x0000000803047231 */ /* 0x084fe20000000004 */
[----:B------:R-:W-:Y:S01]  /*a060*/  PRMT R3, R59, 0x5410, R28 ;  /* 0x000054103b037816 */ /* 0x000fe2000000001c */
[-C--:B------:R-:W-:Y:S01]  /*a070*/  HFMA2 R81, R88, R8.reuse, R81 ;  /* 0x0000000858517231 */ /* 0x080fe20000000051 */
[----:B------:R-:W-:Y:S01]  /*a080*/  PRMT R88, R26, 0x5410, R27 ;  /* 0x000054101a587816 */ /* 0x000fe2000000001b */
[-C--:B------:R-:W-:Y:S01]  /*a090*/  HFMA2 R5, R5, R9.reuse, R4 ;  /* 0x0000000905057231 */ /* 0x080fe20000000004 */
[----:B------:R-:W-:Y:S01]  /*a0a0*/  PRMT R4, R68, 0x5410, R29 ;  /* 0x0000541044047816 */ /* 0x000fe2000000001d */
[-C--:B------:R-:W-:Y:S01]  /*a0b0*/  HFMA2 R6, R3, R8.reuse, R6 ;  /* 0x0000000803067231 */ /* 0x080fe20000000006 */
[----:B------:R-:W-:Y:S01]  /*a0c0*/  PRMT R3, R74, 0x5410, R31 ;  /* 0x000054104a037816 */ /* 0x000fe2000000001f */
[----:B------:R-:W-:Y:S02]  /*a0d0*/  HFMA2 R83, R88, R8, R83 ;  /* 0x0000000858537231 */ /* 0x000fe40000000053 */
[-C--:B------:R-:W-:Y:S01]  /*a0e0*/  HFMA2 R81, R4, R9.reuse, R81 ;  /* 0x0000000904517231 */ /* 0x080fe20000000051 */
        /* <DEDUP_REMOVED lines=21> */
[----:B------:R-:W-:-:S03]  /*a240*/  HFMA2 R83, R4, R11, R83 ;  /* 0x0000000b04537231 */ /* 0x000fc60000000053 */
[----:B------:R-:W-:Y:S01]  /*a250*/  PRMT R5, R5, 0x5410, R81 ;  /* 0x0000541005057816 */ /* 0x000fe20000000051 */
[----:B------:R-:W-:-:S04]  /*a260*/  HADD2 R83, R83.H0_H0, R83.H1_H1 ;  /* 0x3000005353537230 */ /* 0x000fc80000000800 */
[----:B------:R-:W-:Y:S01]  /*a270*/  HFMA2 R49, R5, R114, R49 ;  /* 0x0000007205317231 */ /* 0x000fe20000000031 */
[----:B------:R-:W-:-:S05]  /*a280*/  PRMT R83, R83, 0x5410, R6 ;  /* 0x0000541053537816 */ /* 0x000fca0000000006 */
[----:B------:R-:W-:-:S07]  /*a290*/  HFMA2 R48, R83, R112, R48 ;  /* 0x0000007053307231 */ /* 0x000fce0000000030 */
.L_x_1740:
[----:B------:R-:W-:Y:S05]  /*a2a0*/  @!P2 BRA `(.L_x_1741) ;  /* 0x000000040028a947 */ /* 0x000fea0003800000 */
        /* <DEDUP_REMOVED lines=74> */
.L_x_1741:
[----:B------:R-:W-:Y:S02]  /*a750*/  @!P0 IADD3 R16, PT, PT, R2, R55, RZ ;  /* 0x0000003702108210 */ /* 0x000fe40007ffe0ff */
        /* <DEDUP_REMOVED lines=9> */
[----:B0-----:R-:W-:Y:S02]  /*a7f0*/  PRMT R33, R32, 0x5410, R33 ;  /* 0x0000541020217816 */ /* 0x001fe40000000021 */
        /* <DEDUP_REMOVED lines=51> */
[-C--:B------:R-:W-:Y:S01]  /*ab30*/  HFMA2 R6, R33, R10.reuse, R0 ;  /* 0x0000000a21067231 */ /* 0x080fe20000000000 */
[----:B------:R-:W-:Y:S01]  /*ab40*/  PRMT R24, R35, 0x5410, R24 ;  /* 0x0000541023187816 */ /* 0x000fe20000000018 */
        /* <DEDUP_REMOVED lines=14> */
.L_x_1742:
        /* <DEDUP_REMOVED lines=8> */
.L_x_1736:
        /* <DEDUP_REMOVED lines=8> */
.L_x_1748:
[----:B------:R-:W0:Y:S01]  /*ad30*/  LDC R51, c[0x0][0x3ac] ;  /* 0x0000eb00ff337b82 */ /* 0x000e220000000800 */
[----:B------:R-:W-:Y:S01]  /*ad40*/  ISETP.NE.AND P0, PT, R55, R16, PT ;  /* 0x000000103700720c */ /* 0x000fe20003f05270 */
[----:B------:R-:W2:-:S12]  /*ad50*/  LDG.E.128.CONSTANT R4, desc[UR8][R100.64] ;  /* 0x0000000864047981 */ /* 0x000e98000c1e9d00 */
[----:B------:R-:W-:Y:S02]  /*ad60*/  @!P0 MOV R28, R94 ;  /* 0x0000005e001c8202 */ /* 0x000fe40000000f00 */
[----:B------:R-:W-:-:S04]  /*ad70*/  @!P0 LEA R36, R50, R1, 0x3 ;  /* 0x0000000132248211 */ /* 0x000fc800078e18ff */
[----:B------:R-:W3:Y:S01]  /*ad80*/  @!P0 LDG.E.U16.CONSTANT R28, desc[UR8][R28.64] ;  /* 0x000000081c1c8981 */ /* 0x000ee2000c1e9500 */
[----:B0-----:R-:W-:-:S03]  /*ad90*/  IMAD.WIDE R2, R51, 0x4, R100 ;  /* 0x0000000433027825 */ /* 0x001fc600078e0264 */
[----:B------:R-:W4:Y:S04]  /*ada0*/  @!P0 LDL.64 R36, [R36+0x8] ;  /* 0x0000080024248983 */ /* 0x000f280000100a00 */
[----:B------:R-:W5:Y:S01]  /*adb0*/  LDG.E.128.CONSTANT R32, desc[UR8][R2.64] ;  /* 0x0000000802207981 */ /* 0x000f62000c1e9d00 */
[----:B------:R-:W-:-:S05]  /*adc0*/  IMAD.WIDE R18, R51, 0x4, R2 ;  /* 0x0000000433127825 */ /* 0x000fca00078e0202 */
[----:B-1----:R-:W5:Y:S01]  /*add0*/  LDG.E.128.CONSTANT R12, desc[UR8][R18.64] ;  /* 0x00000008120c7981 */ /* 0x002f62000c1e9d00 */
[----:B------:R-:W-:-:S05]  /*ade0*/  IMAD.WIDE R30, R51, 0x4, R18 ;  /* 0x00000004331e7825 */ /* 0x000fca00078e0212 */
[----:B------:R2:W5:Y:S01]  /*adf0*/  LDG.E.128.CONSTANT R8, desc[UR8][R30.64] ;  /* 0x000000081e087981 */ /* 0x000562000c1e9d00 */
[----:B------:R-:W-:-:S05]  /*ae00*/  IMAD.WIDE R98, R51, 0x4, R30 ;  /* 0x0000000433627825 */ /* 0x000fca00078e021e */
[----:B------:R-:W5:Y:S01]  /*ae10*/  LDG.E.128.CONSTANT R24, desc[UR8][R98.64] ;  /* 0x0000000862187981 */ /* 0x000f62000c1e9d00 */
[----:B------:R-:W-:Y:S01]  /*ae20*/  HFMA2 R0, -RZ, RZ, 0, 0.03125 ;  /* 0x00002800ff007431 */ /* 0x000fe200000001ff */
[----:B------:R-:W-:Y:S02]  /*ae30*/  ISETP.NE.AND P1, PT, R56, RZ, PT ;  /* 0x000000ff3800720c */ /* 0x000fe40003f25270 */
[----:B------:R-:W-:Y:S02]  /*ae40*/  ISETP.NE.AND P2, PT, R57, RZ, PT ;  /* 0x000000ff3900720c */ /* 0x000fe40003f45270 */
[----:B------:R-:W-:Y:S02]  /*ae50*/  ISETP.NE.AND P3, PT, R54, RZ, PT ;  /* 0x000000ff3600720c */ /* 0x000fe40003f65270 */
[----:B--2---:R-:W-:Y:S02]  /*ae60*/  SHF.R.U32.HI R30, RZ, 0xf, R5 ;  /* 0x0000000fff1e7819 */ /* 0x004fe40000011605 */
[----:B------:R-:W-:-:S02]  /*ae70*/  LOP3.LUT R58, R6, 0x1f001f, RZ, 0xc0, !PT ;  /* 0x001f001f063a7812 */ /* 0x000fc400078ec0ff */
[--C-:B------:R-:W-:Y:S02]  /*ae80*/  SHF.R.U32.HI R61, RZ, 0xa, R6.reuse ;  /* 0x0000000aff3d7819 */ /* 0x100fe40000011606 */
[----:B------:R-:W-:Y:S02]  /*ae90*/  LOP3.LUT R17, R6, 0x3e003e0, RZ, 0xc0, !PT ;  /* 0x03e003e006117812 */ /* 0x000fe400078ec0ff */
[----:B------:R-:W-:Y:S02]  /*aea0*/  SHF.R.U32.HI R40, RZ, 0xf, R6 ;  /* 0x0000000fff287819 */ /* 0x000fe40000011606 */
[C---:B------:R-:W-:Y:S02]  /*aeb0*/  LOP3.LUT R77, R7.reuse, 0x1f001f, RZ, 0xc0, !PT ;  /* 0x001f001f074d7812 */ /* 0x040fe400078ec0ff */
[----:B------:R-:W-:Y:S02]  /*aec0*/  SHF.R.U32.HI R76, RZ, 0xa, R7 ;  /* 0x0000000aff4c7819 */ /* 0x000fe40000011607 */
[----:B------:R-:W-:-:S02]  /*aed0*/  LOP3.LUT R6, R7, 0x3e003e0, RZ, 0xc0, !PT ;  /* 0x03e003e007067812 */ /* 0x000fc400078ec0ff */
[----:B---3--:R-:W-:Y:S02]  /*aee0*/  @!P0 IADD3 R16, PT, PT, R28, R55, RZ ;  /* 0x000000371c108210 */ /* 0x008fe40007ffe0ff */
[----:B------:R-:W-:Y:S02]  /*aef0*/  SHF.R.U32.HI R28, RZ, 0xf, R4 ;  /* 0x0000000fff1c7819 */ /* 0x000fe40000011604 */
[----:B------:R-:W-:Y:S02]  /*af00*/  SHF.R.U32.HI R42, RZ, 0xf, R7 ;  /* 0x0000000fff2a7819 */ /* 0x000fe40000011607 */
[----:B----4-:R-:W-:Y:S02]  /*af10*/  @!P0 PRMT R114, R36, 0x7610, R114 ;  /* 0x0000761024728816 */ /* 0x010fe40000000072 */
[----:B------:R-:W-:Y:S02]  /*af20*/  @!P0 PRMT R112, R37, 0x7610, R112 ;  /* 0x0000761025708816 */ /* 0x000fe40000000070 */
[----:B-----5:R-:W-:-:S02]  /*af30*/  SHF.R.U32.HI R7, RZ, 0xe, R32 ;  /* 0x0000000eff077819 */ /* 0x020fc40000011620 */
[----:B------:R-:W-:Y:S02]  /*af40*/  LOP3.LUT R28, R28, 0x10001, RZ, 0xc0, !PT ;  /* 0x000100011c1c7812 */ /* 0x000fe400078ec0ff */
[C---:B------:R-:W-:Y:S02]  /*af50*/  LOP3.LUT R44, R5.reuse, 0x1f001f, RZ, 0xc0, !PT ;  /* 0x001f001f052c7812 */ /* 0x040fe400078ec0ff */
[----:B------:R-:W-:Y:S02]  /*af60*/  SHF.R.U32.HI R43, RZ, 0xa, R5 ;  /* 0x0000000aff2b7819 */ /* 0x000fe40000011605 */
[----:B------:R-:W-:Y:S02]  /*af70*/  LOP3.LUT R19, R5, 0x3e003e0, RZ, 0xc0, !PT ;  /* 0x03e003e005137812 */ /* 0x000fe400078ec0ff */
[----:B------:R-:W-:Y:S02]  /*af80*/  SHF.R.U32.HI R31, RZ, 0xe, R33 ;  /* 0x0000000eff1f7819 */ /* 0x000fe40000011621 */
[----:B------:R-:W-:-:S02]  /*af90*/  LOP3.LUT R30, R30, 0x10001, RZ, 0xc0, !PT ;  /* 0x000100011e1e7812 */ /* 0x000fc400078ec0ff */
[----:B------:R-:W-:Y:S02]  /*afa0*/  SHF.R.U32.HI R63, RZ, 0xe, R34 ;  /* 0x0000000eff3f7819 */ /* 0x000fe40000011622 */
[C---:B------:R-:W-:Y:S02]  /*afb0*/  LOP3.LUT R69, R35.reuse, 0x1f001f, RZ, 0xc0, !PT ;  /* 0x001f001f23457812 */ /* 0x040fe400078ec0ff */
[----:B------:R-:W-:Y:S02]  /*afc0*/  SHF.R.U32.HI R75, RZ, 0xa, R35 ;  /* 0x0000000aff4b7819 */ /* 0x000fe40000011623 */
[----:B------:R-:W-:Y:S02]  /*afd0*/  LOP3.LUT R5, R35, 0x3e003e0, RZ, 0xc0, !PT ;  /* 0x03e003e023057812 */ /* 0x000fe400078ec0ff */
[----:B------:R-:W-:Y:S02]  /*afe0*/  LOP3.LUT R40, R40, 0x10001, RZ, 0xc0, !PT ;  /* 0x0001000128287812 */ /* 0x000fe400078ec0ff */
[----:B------:R-:W-:-:S02]  /*aff0*/  LOP3.LUT R46, R33, 0x1f001f, RZ, 0xc0, !PT ;  /* 0x001f001f212e7812 */ /* 0x000fc400078ec0ff */
[----:B------:R-:W-:Y:S02]  /*b000*/  SHF.R.U32.HI R41, RZ, 0xa, R33 ;  /* 0x0000000aff297819 */ /* 0x000fe40000011621 */
[----:B------:R-:W-:Y:S02]  /*b010*/  LOP3.LUT R3, R33, 0x3e003e0, RZ, 0xc0, !PT ;  /* 0x03e003e021037812 */ /* 0x000fe400078ec0ff */
[----:B------:R-:W-:Y:S02]  /*b020*/  SHF.R.U32.HI R35, RZ, 0xe, R35 ;  /* 0x0000000eff237819 */ /* 0x000fe40000011623 */
[----:B------:R-:W-:Y:S02]  /*b030*/  LOP3.LUT R42, R42, 0x10001, RZ, 0xc0, !PT ;  /* 0x000100012a2a7812 */ /* 0x000fe400078ec0ff */
[----:B------:R-:W-:Y:S02]  /*b040*/  @!P0 PRMT R114, R114, 0x7610, R36 ;  /* 0x0000761072728816 */ /* 0x000fe40000000024 */
[----:B------:R-:W-:-:S02]  /*b050*/  @!P0 PRMT R112, R112, 0x7610, R37 ;  /* 0x0000761070708816 */ /* 0x000fc40000000025 */
[----:B------:R-:W-:Y:S02]  /*b060*/  LOP3.LUT R33, R28, 0x20002, R7, 0xf8, !PT ;  /* 0x000200021c217812 */ /* 0x000fe400078ef807 */
[C---:B------:R-:W-:Y:S02]  /*b070*/  LOP3.LUT R38, R4.reuse, 0x1f001f, RZ, 0xc0, !PT ;  /* 0x001f001f04267812 */ /* 0x040fe400078ec0ff */
[----:B------:R-:W-:Y:S02]  /*b080*/  SHF.R.U32.HI R36, RZ, 0xa, R4 ;  /* 0x0000000aff247819 */ /* 0x000fe40000011604 */
[----:B------:R-:W-:Y:S02]  /*b090*/  LOP3.LUT R18, R4, 0x3e003e0, RZ, 0xc0, !PT ;  /* 0x03e003e004127812 */ /* 0x000fe400078ec0ff */
[----:B------:R-:W-:Y:S02]  /*b0a0*/  LOP3.LUT R39, R32, 0x1f001f, RZ, 0xc0, !PT ;  /* 0x001f001f20277812 */ /* 0x000fe400078ec0ff */
[----:B------:R-:W-:-:S02]  /*b0b0*/  SHF.R.U32.HI R37, RZ, 0xa, R32 ;  /* 0x0000000aff257819 */ /* 0x000fc40000011620 */
[----:B------:R-:W-:Y:S02]  /*b0c0*/  LOP3.LUT R2, R32, 0x3e003e0, RZ, 0xc0, !PT ;  /* 0x03e003e020027812 */ /* 0x000fe400078ec0ff */
        /* <DEDUP_REMOVED lines=8> */
[C---:B------:R-:W-:Y:S02]  /*b150*/  LOP3.LUT R31, R12.reuse, 0x1f001f, RZ, 0xc0, !PT ;  /* 0x001f001f0c1f7812 */ /* 0x040fe400078ec0ff */
[----:B------:R-:W-:Y:S02]  /*b160*/  SHF.R.U32.HI R32, RZ, 0xa, R12 ;  /* 0x0000000aff207819 */ /* 0x000fe4000001160c */
[----:B------:R-:W-:-:S02]  /*b170*/  LOP3.LUT R7, R12, 0x3e003e0, RZ, 0xc0, !PT ;  /* 0x03e003e00c077812 */ /* 0x000fc400078ec0ff */
[----:B------:R-:W-:Y:S02]  /*b180*/  SHF.R.U32.HI R14, RZ, 0xd, R14 ;  /* 0x0000000dff0e7819 */ /* 0x000fe4000001160e */
[----:B------:R-:W-:Y:S02]  /*b190*/  LOP3.LUT R67, R42, 0x20002, R35, 0xf8, !PT ;  /* 0x000200022a437812 */ /* 0x000fe400078ef823 */
[----:B------:R-:W-:Y:S02]  /*b1a0*/  SHF.R.U32.HI R12, RZ, 0xd, R12 ;  /* 0x0000000dff0c7819 */ /* 0x000fe4000001160c */
[----:B------:R-:W-:Y:S02]  /*b1b0*/  SHF.R.U32.HI R30, RZ, 0xd, R13 ;  /* 0x0000000dff1e7819 */ /* 0x000fe4000001160d */
        /* <DEDUP_REMOVED lines=10> */
[----:B------:R-:W-:Y:S02]  /*b260*/  LOP3.LUT R14, R67, 0x40004, R34, 0xf8, !PT ;  /* 0x00040004430e7812 */ /* 0x000fe400078ef822 */
[C---:B------:R-:W-:Y:S02]  /*b270*/  LOP3.LUT R33, R8.reuse, 0x1f001f, RZ, 0xc0, !PT ;  /* 0x001f001f08217812 */ /* 0x040fe400078ec0ff */
[----:B------:R-:W-:Y:S02]  /*b280*/  SHF.R.U32.HI R34, RZ, 0xa, R8 ;  /* 0x0000000aff227819 */ /* 0x000fe40000011608 */
[----:B------:R-:W-:-:S02]  /*b290*/  LOP3.LUT R78, R8, 0x3e003e0, RZ, 0xc0, !PT ;  /* 0x03e003e0084e7812 */ /* 0x000fc400078ec0ff */
[C---:B------:R-:W-:Y:S02]  /*b2a0*/  LOP3.LUT R42, R9.reuse, 0x1f001f, RZ, 0xc0, !PT ;  /* 0x001f001f092a7812 */ /* 0x040fe400078ec0ff */
[----:B------:R-:W-:Y:S02]  /*b2b0*/  SHF.R.U32.HI R45, RZ, 0xa, R9 ;  /* 0x0000000aff2d7819 */ /* 0x000fe40000011609 */
[----:B------:R-:W-:Y:S02]  /*b2c0*/  LOP3.LUT R84, R9, 0x3e003e0, RZ, 0xc0, !PT ;  /* 0x03e003e009547812 */ /* 0x000fe400078ec0ff */
[C---:B------:R-:W-:Y:S02]  /*b2d0*/  LOP3.LUT R73, R11.reuse, 0x1f001f, RZ, 0xc0, !PT ;  /* 0x001f001f0b497812 */ /* 0x040fe400078ec0ff */
[----:B------:R-:W-:Y:S02]  /*b2e0*/  SHF.R.U32.HI R72, RZ, 0xa, R11 ;  /* 0x0000000aff487819 */ /* 0x000fe4000001160b */
[----:B------:R-:W-:-:S02]  /*b2f0*/  LOP3.LUT R85, R11, 0x3e003e0, RZ, 0xc0, !PT ;  /* 0x03e003e00b557812 */ /* 0x000fc400078ec0ff */
[----:B------:R-:W-:Y:S02]  /*b300*/  SHF.R.U32.HI R8, RZ, 0xc, R8 ;  /* 0x0000000cff087819 */ /* 0x000fe40000011608 */
[----:B------:R-:W-:Y:S02]  /*b310*/  SHF.R.U32.HI R9, RZ, 0xc, R9 ;  /* 0x0000000cff097819 */ /* 0x000fe40000011609 */
[--C-:B------:R-:W-:Y:S02]  /*b320*/  SHF.R.U32.HI R12, RZ, 0xc, R10.reuse ;  /* 0x0000000cff0c7819 */ /* 0x100fe4000001160a */
[----:B------:R-:W-:Y:S02]  /*b330*/  SHF.R.U32.HI R11, RZ, 0xc, R11 ;  /* 0x0000000cff0b7819 */ /* 0x000fe4000001160b */
        /* <DEDUP_REMOVED lines=10> */
[----:B------:R-:W-:Y:S02]  /*b3e0*/  SHF.R.U32.HI R8, RZ, 0xb, R24 ;  /* 0x0000000bff087819 */ /* 0x000fe40000011618 */
[C---:B------:R-:W-:Y:S02]  /*b3f0*/  LOP3.LUT R14, R25.reuse, 0x1f001f, RZ, 0xc0, !PT ;  /* 0x001f001f190e7812 */ /* 0x040fe400078ec0ff */
[----:B------:R-:W-:Y:S02]  /*b400*/  SHF.R.U32.HI R15, RZ, 0xa, R25 ;  /* 0x0000000aff0f7819 */ /* 0x000fe40000011619 */
[----:B------:R-:W-:-:S02]  /*b410*/  LOP3.LUT R87, R25, 0x3e003e0, RZ, 0xc0, !PT ;  /* 0x03e003e019577812 */ /* 0x000fc400078ec0ff */
[----:B------:R-:W-:Y:S02]  /*b420*/  SHF.R.U32.HI R9, RZ, 0xb, R25 ;  /* 0x0000000bff097819 */ /* 0x000fe40000011619 */
[C---:B------:R-:W-:Y:S02]  /*b430*/  LOP3.LUT R24, R26.reuse, 0x1f001f, RZ, 0xc0, !PT ;  /* 0x001f001f1a187812 */ /* 0x040fe400078ec0ff */
[--C-:B------:R-:W-:Y:S02]  /*b440*/  SHF.R.U32.HI R25, RZ, 0xa, R26.reuse ;  /* 0x0000000aff197819 */ /* 0x100fe4000001161a */
[----:B------:R-:W-:Y:S02]  /*b450*/  LOP3.LUT R88, R26, 0x3e003e0, RZ, 0xc0, !PT ;  /* 0x03e003e01a587812 */ /* 0x000fe400078ec0ff */
[----:B------:R-:W-:Y:S02]  /*b460*/  SHF.R.U32.HI R66, RZ, 0xb, R26 ;  /* 0x0000000bff427819 */ /* 0x000fe4000001161a */
[----:B------:R-:W-:-:S02]  /*b470*/  LOP3.LUT R89, R27, 0x3e003e0, RZ, 0xc0, !PT ;  /* 0x03e003e01b597812 */ /* 0x000fc400078ec0ff */
[----:B------:R-:W-:Y:S02]  /*b480*/  LOP3.LUT R26, R27, 0x1f001f, RZ, 0xc0, !PT ;  /* 0x001f001f1b1a7812 */ /* 0x000fe400078ec0ff */
[--C-:B------:R-:W-:Y:S02]  /*b490*/  SHF.R.U32.HI R30, RZ, 0xa, R27.reuse ;  /* 0x0000000aff1e7819 */ /* 0x100fe4000001161b */
[----:B------:R-:W-:Y:S02]  /*b4a0*/  SHF.R.U32.HI R68, RZ, 0xb, R27 ;  /* 0x0000000bff447819 */ /* 0x000fe4000001161b */
[----:B------:R-:W-:Y:S02]  /*b4b0*/  LOP3.LUT R27, R6, 0x64006400, RZ, 0xfc, !PT ;  /* 0x64006400061b7812 */ /* 0x000fe400078efcff */
[----:B------:R-:W-:-:S03]  /*b4c0*/  LOP3.LUT R3, R3, 0x64006400, RZ, 0xfc, !PT ;  /* 0x6400640003037812 */ /* 0x000fc600078efcff */
[-C--:B------:R-:W-:Y:S01]  /*b4d0*/  HFMA2 R82, R27, R0.reuse.H0_H0, -48, -48 ;  /* 0xd200d2001b527431 */ /* 0x080fe20000040000 */
[----:B------:R-:W-:Y:S02]  /*b4e0*/  LOP3.LUT R27, R5, 0x64006400, RZ, 0xfc, !PT ;  /* 0x64006400051b7812 */ /* 0x000fe400078efcff */
[----:B------:R-:W-:Y:S02]  /*b4f0*/  LOP3.LUT R19, R19, 0x64006400, RZ, 0xfc, !PT ;  /* 0x6400640013137812 */ /* 0x000fe400078efcff */
[----:B------:R-:W-:Y:S01]  /*b500*/  LOP3.LUT R93, R65, 0x64006400, RZ, 0xfc, !PT ;  /* 0x64006400415d7812 */ /* 0x000fe200078efcff */
[-C--:B------:R-:W-:Y:S01]  /*b510*/  HFMA2 R65, R27, R0.reuse.H0_H0, -48, -48 ;  /* 0xd200d2001b417431 */ /* 0x080fe20000040000 */
[----:B------:R-:W-:Y:S02]  /*b520*/  LOP3.LUT R9, R10, 0x100010, R9, 0xf8, !PT ;  /* 0x001000100a097812 */ /* 0x000fe400078ef809 */
[----:B------:R-:W-:Y:S02]  /*b530*/  LOP3.LUT R7, R7, 0x64006400, RZ, 0xfc, !PT ;  /* 0x6400640007077812 */ /* 0x000fe400078efcff */
[----:B------:R-:W-:Y:S01]  /*b540*/  LOP3.LUT R10, R67, 0x100010, R66, 0xf8, !PT ;  /* 0x00100010430a7812 */ /* 0x000fe200078ef842 */
[----:B------:R-:W-:Y:S01]  /*b550*/  HFMA2 R67, R3, R0.H0_H0, -48, -48 ;  /* 0xd200d20003437431 */ /* 0x000fe20000040000 */
[----:B------:R-:W-:-:S02]  /*b560*/  LOP3.LUT R27, R84, 0x64006400, RZ, 0xfc, !PT ;  /* 0x64006400541b7812 */ /* 0x000fc400078efcff */
        /* <DEDUP_REMOVED lines=9> */
[----:B------:R-:W-:Y:S02]  /*b600*/  LOP3.LUT R36, R36, 0x64006400, RZ, 0xfc, !PT ;  /* 0x6400640024247812 */ /* 0x000fe400078efcff */
[----:B------:R-:W-:Y:S02]  /*b610*/  LOP3.LUT R8, R13, 0x100010, R8, 0xf8, !PT ;  /* 0x001000100d087812 */ /* 0x000fe400078ef808 */
[----:B------:R-:W-:Y:S01]  /*b620*/  LOP3.LUT R91, R28, 0x64006400, RZ, 0xfc, !PT ;  /* 0x640064001c5b7812 */ /* 0x000fe200078efcff */
[-C--:B------:R-:W-:Y:S01]  /*b630*/  HFMA2 R4, R3, R0.reuse.H0_H0, -48, -48 ;  /* 0xd200d20003047431 */ /* 0x080fe20000040000 */
[----:B------:R-:W-:Y:S01]  /*b640*/  LOP3.LUT R13, R81, 0x100010, R68, 0xf8, !PT ;  /* 0x00100010510d7812 */ /* 0x000fe200078ef844 */
[----:B------:R-:W-:Y:S01]  /*b650*/  HFMA2 R81, R17, R0.H0_H0, -48, -48 ;  /* 0xd200d20011517431 */ /* 0x000fe20000040000 */
[----:B------:R-:W-:Y:S02]  /*b660*/  LOP3.LUT R43, R43, 0x1f001f, RZ, 0xc0, !PT ;  /* 0x001f001f2b2b7812 */ /* 0x000fe400078ec0ff */
[----:B------:R-:W-:-:S02]  /*b670*/  LOP3.LUT R76, R76, 0x1f001f, RZ, 0xc0, !PT ;  /* 0x001f001f4c4c7812 */ /* 0x000fc400078ec0ff */
[----:B------:R-:W-:Y:S02]  /*b680*/  LOP3.LUT R39, R39, 0x64006400, RZ, 0xfc, !PT ;  /* 0x6400640027277812 */ /* 0x000fe400078efcff */
[----:B------:R-:W-:Y:S01]  /*b690*/  LOP3.LUT R27, R69, 0x64006400, RZ, 0xfc, !PT ;  /* 0x64006400451b7812 */ /* 0x000fe200078efcff */
[-C--:B------:R-:W-:Y:S01]  /*b6a0*/  HFMA2 R3, R87, R0.reuse.H0_H0, -48, -48 ;  /* 0xd200d20057037431 */ /* 0x080fe20000040000 */
[----:B------:R-:W-:Y:S02]  /*b6b0*/  LOP3.LUT R46, R46, 0x64006400, RZ, 0xfc, !PT ;  /* 0x640064002e2e7812 */ /* 0x000fe400078efcff */
[----:B------:R-:W-:Y:S01]  /*b6c0*/  LOP3.LUT R41, R41, 0x1f001f, RZ, 0xc0, !PT ;  /* 0x001f001f29297812 */ /* 0x000fe200078ec0ff */
[-C--:B------:R-:W-:Y:S01]  /*b6d0*/  HFMA2 R66, R19, R0.reuse.H0_H0, -48, -48 ;  /* 0xd200d20013427431 */ /* 0x080fe20000040000 */
[----:B------:R-:W-:Y:S01]  /*b6e0*/  LOP3.LUT R17, R2, 0x64006400, RZ, 0xfc, !PT ;  /* 0x6400640002117812 */ /* 0x000fe200078efcff */
[----:B------:R-:W-:Y:S01]  /*b6f0*/  HADD2 R87, R36, -1040, -1040 ;  /* 0xe410e41024577430 */ /* 0x000fe20000000000 */
[----:B------:R-:W-:Y:S01]  /*b700*/  LOP3.LUT R45, R45, 0x1f001f, RZ, 0xc0, !PT ;  /* 0x001f001f2d2d7812 */ /* 0x000fe200078ec0ff */
[----:B------:R-:W-:Y:S01]  /*b710*/  HFMA2 R19, R91, R0.H0_H0, -48, -48 ;  /* 0xd200d2005b137431 */ /* 0x000fe20000040000 */
        /* <DEDUP_REMOVED lines=76> */
[----:B------:R-:W-:-:S02]  /*bbe0*/  HFMA2 R79, R79, R0.H0_H0, -48, -48 ;  /* 0xd200d2004f4f7431 */ /* 0x000fc40000040000 */
[-C--:B------:R-:W-:Y:S02]  /*bbf0*/  HFMA2 R18, R93, R0.reuse.H0_H0, -48, -48 ;  /* 0xd200d2005d127431 */ /* 0x080fe40000040000 */
[-C--:B------:R-:W-:Y:S02]  /*bc00*/  HFMA2 R17, R17, R0.reuse.H0_H0, -48, -48 ;  /* 0xd200d20011117431 */ /* 0x080fe40000040000 */
[-C--:B------:R-:W-:Y:S02]  /*bc10*/  HFMA2 R5, R95, R0.reuse.H0_H0, -48, -48 ;  /* 0xd200d2005f057431 */ /* 0x080fe40000040000 */
[-C--:B------:R-:W-:Y:S02]  /*bc20*/  HFMA2 R2, R85, R0.reuse.H0_H0, -48, -48 ;  /* 0xd200d20055027431 */ /* 0x080fe40000040000 */
[----:B------:R-:W-:Y:S02]  /*bc30*/  HADD2 R75, R31, -1040, -1040 ;  /* 0xe410e4101f4b7430 */ /* 0x000fe40000000000 */
[----:B------:R-:W-:-:S02]  /*bc40*/  HFMA2 R0, R89, R0.H0_H0, -48, -48 ;  /* 0xd200d20059007431 */ /* 0x000fc40000040000 */
[----:B------:R-:W-:Y:S02]  /*bc50*/  HADD2 R71, R37, -1040, -1040 ;  /* 0xe410e41025477430 */ /* 0x000fe40000000000 */
[----:B------:R-:W-:Y:S02]  /*bc60*/  HADD2 R30, R32, -1040, -1040 ;  /* 0xe410e410201e7430 */ /* 0x000fe40000000000 */
[----:B------:R-:W-:Y:S01]  /*bc70*/  HADD2 R31, R35, -1040, -1040 ;  /* 0xe410e410231f7430 */ /* 0x000fe20000000000 */
[----:B------:R-:W-:Y:S01]  /*bc80*/  @!P0 IADD3 R93, PT, PT, R50, 0x1, RZ ;  /* 0x00000001325d8810 */ /* 0x000fe20007ffe0ff */
        /* <DEDUP_REMOVED lines=104> */
.L_x_1745:
        /* <DEDUP_REMOVED lines=77> */
.L_x_1746:
        /* <DEDUP_REMOVED lines=80> */
.L_x_1747:
        /* <DEDUP_REMOVED lines=8> */
.L_x_1744:
[----:B------:R-:W0:Y:S02]  /*cd60*/  LDCU UR6, c[0x0][0x3d4] ;  /* 0x00007a80ff0677ac */ /* 0x000e240008000800 */
[----:B0-----:R-:W-:-:S04]  /*cd70*/  VIMNMX R34, PT, PT, R53, UR6, PT ;  /* 0x0000000635227c48 */ /* 0x001fc8000bfe0100 */
[----:B------:R-:W-:-:S13]  /*cd80*/  ISETP.GT.AND P0, PT, R34, R55, PT ;  /* 0x000000372200720c */ /* 0x000fda0003f04270 */
[----:B------:R-:W-:Y:S05]  /*cd90*/  @!P0 BRA `(.L_x_1749) ;  /* 0x0000005000ec8947 */ /* 0x000fea0003800000 */
[----:B------:R-:W0:Y:S01]  /*cda0*/  LDC.64 R2, c[0x0][0x3b8] ;  /* 0x0000ee00ff027b82 */ /* 0x000e220000000a00 */
[----:B------:R-:W-:Y:S02]  /*cdb0*/  MOV R6, R100 ;  /* 0x0000006400067202 */ /* 0x000fe40000000f00 */
[----:B------:R-:W-:Y:S01]  /*cdc0*/  MOV R7, R101 ;  /* 0x0000006500077202 */ /* 0x000fe20000000f00 */
[----:B0-----:R-:W-:-:S03]  /*cdd0*/  IMAD.WIDE.U32 R2, R55, 0x4, R2 ;  /* 0x0000000437027825 */ /* 0x001fc600078e0002 */
[----:B------:R-:W-:-:S04]  /*cde0*/  IADD3 R32, P0, PT, R2, 0x2, RZ ;  /* 0x0000000202207810 */ /* 0x000fc80007f1e0ff */
[----:B------:R-:W-:-:S09]  /*cdf0*/  IADD3.X R33, PT, PT, RZ, R3, RZ, P0, !PT ;  /* 0x00000003ff217210 */ /* 0x000fd200007fe4ff */
.L_x_1762:
[----:B------:R-:W-:Y:S01]  /*ce00*/  ISETP.NE.AND P0, PT, R55, R16, PT ;  /* 0x000000103700720c */ /* 0x000fe20003f05270 */
[----:B------:R-:W0:Y:S01]  /*ce10*/  LDC R51, c[0x0][0x3ac] ;  /* 0x0000eb00ff337b82 */ /* 0x000e220000000800 */
[----:B------:R-:W2:Y:S11]  /*ce20*/  LDG.E.128.CONSTANT R28, desc[UR8][R6.64] ;  /* 0x00000008061c7981 */ /* 0x000eb6000c1e9d00 */
[----:B------:R-:W-:Y:S01]  /*ce30*/  @!P0 LEA R2, R50, R1, 0x3 ;  /* 0x0000000132028211 */ /* 0x000fe200078e18ff */
[----:B------:R3:W5:Y:S05]  /*ce40*/  @!P0 LDG.E.U16.CONSTANT R36, desc[UR8][R32.64] ;  /* 0x0000000820248981 */ /* 0x00076a000c1e9500 */
[----:B------:R-:W4:Y:S01]  /*ce50*/  @!P0 LDL.64 R2, [R2+0x8] ;  /* 0x0000080002028983 */ /* 0x000f220000100a00 */
[----:B0-----:R-:W-:-:S04]  /*ce60*/  IMAD.WIDE R24, R51, 0x4, R6 ;  /* 0x0000000433187825 */ /* 0x001fc800078e0206 */
[C---:B------:R-:W-:Y:S02]  /*ce70*/  IMAD.WIDE R12, R51.reuse, 0x4, R24 ;  /* 0x00000004330c7825 */ /* 0x040fe400078e0218 */
[----:B------:R-:W5:Y:S02]  /*ce80*/  LDG.E.128.CONSTANT R24, desc[UR8][R24.64] ;  /* 0x0000000818187981 */ /* 0x000f64000c1e9d00 */
[----:B------:R-:W-:Y:S02]  /*ce90*/  IMAD.WIDE R18, R51, 0x4, R12 ;  /* 0x0000000433127825 */ /* 0x000fe400078e020c */
[----:B-1----:R-:W5:Y:S04]  /*cea0*/  LDG.E.128.CONSTANT R12, desc[UR8][R12.64] ;  /* 0x000000080c0c7981 */ /* 0x002f68000c1e9d00 */
[----:B------:R3:W5:Y:S01]  /*ceb0*/  LDG.E.128.CONSTANT R8, desc[UR8][R18.64] ;  /* 0x0000000812087981 */ /* 0x000762000c1e9d00 */
[----:B------:R-:W-:-:S02]  /*cec0*/  @!P0 IADD3 R0, PT, PT, R50, 0x1, RZ ;  /* 0x0000000132008810 */ /* 0x000fc40007ffe0ff */
[----:B------:R-:W-:Y:S02]  /*ced0*/  ISETP.NE.AND P1, PT, R56, RZ, PT ;  /* 0x000000ff3800720c */ /* 0x000fe40003f25270 */
[----:B------:R-:W-:Y:S01]  /*cee0*/  @!P0 MOV R50, R0 ;  /* 0x0000000000328202 */ /* 0x000fe20000000f00 */
[----:B------:R-:W-:Y:S01]  /*cef0*/  HFMA2 R5, -RZ, RZ, 0, 0.0625 ;  /* 0x00002c00ff057431 */ /* 0x000fe200000001ff */
[----:B------:R-:W-:Y:S02]  /*cf00*/  ISETP.NE.AND P2, PT, R57, RZ, PT ;  /* 0x000000ff3900720c */ /* 0x000fe40003f45270 */
[----:B------:R-:W-:Y:S02]  /*cf10*/  ISETP.NE.AND P3, PT, R54, RZ, PT ;  /* 0x000000ff3600720c */ /* 0x000fe40003f65270 */
[----:B--2---:R-:W-:Y:S02]  /*cf20*/  LOP3.LUT R0, R28, 0xf000f, RZ, 0xc0, !PT ;  /* 0x000f000f1c007812 */ /* 0x004fe400078ec0ff */
[----:B------:R-:W-:-:S02]  /*cf30*/  LOP3.LUT R4, R29, 0xf000f, RZ, 0xc0, !PT ;  /* 0x000f000f1d047812 */ /* 0x000fc400078ec0ff */
[----:B------:R-:W-:Y:S02]  /*cf40*/  LOP3.LUT R17, R29, 0xf000f0, RZ, 0xc0, !PT ;  /* 0x00f000f01d117812 */ /* 0x000fe400078ec0ff */
[C---:B------:R-:W-:Y:S02]  /*cf50*/  LOP3.LUT R35, R30.reuse, 0xf000f, RZ, 0xc0, !PT ;  /* 0x000f000f1e237812 */ /* 0x040fe400078ec0ff */
[----:B------:R-:W-:Y:S02]  /*cf60*/  LOP3.LUT R39, R30, 0xf000f0, RZ, 0xc0, !PT ;  /* 0x00f000f01e277812 */ /* 0x000fe400078ec0ff */
[----:B------:R-:W-:Y:S02]  /*cf70*/  SHF.R.U32.HI R29, RZ, 0x8, R29 ;  /* 0x00000008ff1d7819 */ /* 0x000fe4000001161d */
[----:B----4-:R-:W-:Y:S02]  /*cf80*/  @!P0 PRMT R114, R2, 0x7610, R114 ;  /* 0x0000761002728816 */ /* 0x010fe40000000072 */
[----:B------:R-:W-:-:S02]  /*cf90*/  @!P0 PRMT R112, R3, 0x7610, R112 ;  /* 0x0000761003708816 */ /* 0x000fc40000000070 */
[----:B------:R-:W-:Y:S02]  /*cfa0*/  @!P0 PRMT R114, R114, 0x7610, R2 ;  /* 0x0000761072728816 */ /* 0x000fe40000000002 */
[----:B------:R-:W-:Y:S02]  /*cfb0*/  LOP3.LUT R2, R28, 0xf000f0, RZ, 0xc0, !PT ;  /* 0x00f000f01c027812 */ /* 0x000fe400078ec0ff */
[----:B------:R-:W-:Y:S02]  /*cfc0*/  SHF.R.U32.HI R28, RZ, 0x8, R28 ;  /* 0x00000008ff1c7819 */ /* 0x000fe4000001161c */
[----:B------:R-:W-:Y:S02]  /*cfd0*/  SHF.R.U32.HI R30, RZ, 0x8, R30 ;  /* 0x00000008ff1e7819 */ /* 0x000fe4000001161e */
[----:B------:R-:W-:Y:S02]  /*cfe0*/  LOP3.LUT R41, R31, 0xf000f, RZ, 0xc0, !PT ;  /* 0x000f000f1f297812 */ /* 0x000fe400078ec0ff */
[----:B------:R-:W-:-:S02]  /*cff0*/  SHF.R.U32.HI R43, RZ, 0x8, R31 ;  /* 0x00000008ff2b7819 */ /* 0x000fc4000001161f */
[----:B------:R-:W-:Y:S02]  /*d000*/  @!P0 PRMT R112, R112, 0x7610, R3 ;  /* 0x0000761070708816 */ /* 0x000fe40000000003 */
        /* <DEDUP_REMOVED lines=25> */
[-C--:B------:R-:W-:Y:S02]  /*d1a0*/  HFMA2 R35, R38, R5.reuse.H0_H0, -72, -72 ;  /* 0xd480d48026237431 */ /* 0x080fe40000040005 */
[-C--:B------:R-:W-:Y:S02]  /*d1b0*/  HFMA2 R38, R40, R5.reuse.H0_H0, -72, -72 ;  /* 0xd480d48028267431 */ /* 0x080fe40000040005 */
[-C--:B------:R-:W-:Y:S02]  /*d1c0*/  HFMA2 R40, R42, R5.reuse.H0_H0, -72, -72 ;  /* 0xd480d4802a287431 */ /* 0x080fe40000040005 */
[----:B------:R-:W-:Y:S02]  /*d1d0*/  HADD2 R31, R0, -1032, -1032 ;  /* 0xe408e408001f7430 */ /* 0x000fe40000000000 */
[----:B------:R-:W-:-:S02]  /*d1e0*/  HFMA2 R17, R2, R5.H0_H0, -72, -72 ;  /* 0xd480d48002117431 */ /* 0x000fc40000040005 */
[----:B------:R-:W-:Y:S02]  /*d1f0*/  HADD2 R30, R4, -1032, -1032 ;  /* 0xe408e408041e7430 */ /* 0x000fe40000000000 */
[----:B------:R-:W-:Y:S02]  /*d200*/  HADD2 R37, R37, -1032, -1032 ;  /* 0xe408e40825257430 */ /* 0x000fe40000000000 */
[----:B------:R-:W-:Y:S02]  /*d210*/  HADD2 R39, R39, -1032, -1032 ;  /* 0xe408e40827277430 */ /* 0x000fe40000000000 */
[----:B------:R-:W-:Y:S02]  /*d220*/  HADD2 R41, R3, -1032, -1032 ;  /* 0xe408e40803297430 */ /* 0x000fe40000000000 */
[----:B------:R-:W-:Y:S02]  /*d230*/  HFMA2 R42, R28, R5.H0_H0, -72, -72 ;  /* 0xd480d4801c2a7431 */ /* 0x000fe40000040005 */
[----:B------:R-:W-:-:S02]  /*d240*/  HADD2 R43, R43, -1032, -1032 ;  /* 0xe408e4082b2b7430 */ /* 0x000fc40000000000 */
[-C--:B------:R-:W-:Y:S02]  /*d250*/  HFMA2 R44, R44, R5.reuse.H0_H0, -72, -72 ;  /* 0xd480d4802c2c7431 */ /* 0x080fe40000040005 */
[----:B------:R-:W-:Y:S02]  /*d260*/  HADD2 R45, R45, -1032, -1032 ;  /* 0xe408e4082d2d7430 */ /* 0x000fe40000000000 */
[-C--:B------:R-:W-:Y:S02]  /*d270*/  HFMA2 R46, R46, R5.reuse.H0_H0, -72, -72 ;  /* 0xd480d4802e2e7431 */ /* 0x080fe40000040005 */
[----:B------:R-:W-:Y:S02]  /*d280*/  HADD2 R47, R47, -1032, -1032 ;  /* 0xe408e4082f2f7430 */ /* 0x000fe40000000000 */
[----:B------:R-:W-:Y:S01]  /*d290*/  HFMA2 R58, R58, R5.H0_H0, -72, -72 ;  /* 0xd480d4803a3a7431 */ /* 0x000fe20000040005 */
[----:B---3--:R-:W-:Y:S06]  /*d2a0*/  @!P1 BRA `(.L_x_1750) ;  /* 0x0000000400689947 */ /* 0x008fec0003800000 */
[----:B------:R-:W0:Y:S01]  /*d2b0*/  LDS.64 R60, [UR5] ;  /* 0x00000005ff3c7984 */ /* 0x000e220008000a00 */
[--C-:B------:R-:W-:Y:S02]  /*d2c0*/  HADD2.F32 R64, -RZ, R30.reuse.H0_H0 ;  /* 0x2000001eff407230 */ /* 0x100fe40000004100 */
[----:B------:R-:W-:Y:S01]  /*d2d0*/  HADD2.F32 R0, -RZ, R31.H0_H0 ;  /* 0x2000001fff007230 */ /* 0x000fe20000004100 */
[----:B------:R-:W1:Y:S01]  /*d2e0*/  LDS.64 R28, [UR5+0x8] ;  /* 0x00000805ff1c7984 */ /* 0x000e620008000a00 */
[----:B------:R-:W-:Y:S02]  /*d2f0*/  HADD2.F32 R63, -RZ, R30.H1_H1 ;  /* 0x3000001eff3f7230 */ /* 0x000fe40000004100 */
[----:B------:R-:W-:Y:S02]  /*d300*/  HADD2.F32 R2, -RZ, R37.H0_H0 ;  /* 0x20000025ff027230 */ /* 0x000fe40000004100 */
[----:B------:R-:W-:Y:S02]  /*d310*/  HADD2.F32 R4, -RZ, R39.H0_H0 ;  /* 0x20000027ff047230 */ /* 0x000fe40000004100 */
[----:B------:R-:W-:-:S02]  /*d320*/  HADD2.F32 R59, -RZ, R31.H1_H1 ;  /* 0x3000001fff3b7230 */ /* 0x000fc40000004100 */
[--C-:B0-----:R-:W-:Y:S02]  /*d330*/  HADD2.F32 R3, -RZ, R60.reuse.H0_H0 ;  /* 0x2000003cff037230 */ /* 0x101fe40000004100 */
[----:B------:R-:W-:Y:S02]  /*d340*/  HADD2.F32 R60, -RZ, R60.H1_H1 ;  /* 0x3000003cff3c7230 */ /* 0x000fe40000004100 */
[----:B------:R-:W-:Y:S02]  /*d350*/  HADD2.F32 R62, -RZ, R61.H0_H0 ;  /* 0x2000003dff3e7230 */ /* 0x000fe40000004100 */
[C---:B------:R-:W-:Y:S01]  /*d360*/  FFMA.FTZ R65, R3.reuse, R64, RZ ;  /* 0x0000004003417223 */ /* 0x040fe200000100ff */
[----:B------:R-:W-:Y:S01]  /*d370*/  FFMA.FTZ R0, R0, R3, RZ ;  /* 0x0000000300007223 */ /* 0x000fe200000100ff */
[C---:B------:R-:W-:Y:S01]  /*d380*/  FFMA.FTZ R67, R3.reuse, R2, RZ ;  /* 0x0000000203437223 */ /* 0x040fe200000100ff */
[----:B------:R-:W-:Y:S01]  /*d390*/  FFMA.FTZ R4, R3, R4, RZ ;  /* 0x0000000403047223 */ /* 0x000fe200000100ff */
[----:B------:R-:W-:Y:S01]  /*d3a0*/  FFMA.FTZ R63, R60, R63, R65 ;  /* 0x0000003f3c3f7223 */ /* 0x000fe20000010041 */
[----:B------:R-:W-:-:S02]  /*d3b0*/  HADD2.F32 R65, -RZ, R39.H1_H1 ;  /* 0x30000027ff417230 */ /* 0x000fc40000004100 */
[----:B------:R-:W-:Y:S01]  /*d3c0*/  FFMA.FTZ R0, R59, R60, R0 ;  /* 0x0000003c3b007223 */ /* 0x000fe20000010000 */
[----:B------:R-:W-:Y:S02]  /*d3d0*/  HADD2.F32 R2, -RZ, R35.H0_H0 ;  /* 0x20000023ff027230 */ /* 0x000fe40000004100 */
[----:B------:R-:W-:Y:S02]  /*d3e0*/  HADD2.F32 R3, -RZ, R17.H0_H0 ;  /* 0x20000011ff037230 */ /* 0x000fe40000004100 */
[----:B------:R-:W-:Y:S01]  /*d3f0*/  FFMA.FTZ R65, R60, R65, R4 ;  /* 0x000000413c417223 */ /* 0x000fe20000010004 */
[----:B------:R-:W-:Y:S02]  /*d400*/  HADD2.F32 R59, -RZ, R37.H1_H1 ;  /* 0x30000025ff3b7230 */ /* 0x000fe40000004100 */
[----:B------:R-:W-:Y:S01]  /*d410*/  FFMA.FTZ R4, R62, R2, R63 ;  /* 0x000000023e047223 */ /* 0x000fe2000001003f */
[----:B------:R-:W-:Y:S02]  /*d420*/  HADD2.F32 R63, -RZ, R40.H0_H0 ;  /* 0x20000028ff3f7230 */ /* 0x000fe40000004100 */
[----:B------:R-:W-:Y:S01]  /*d430*/  FFMA.FTZ R3, R3, R62, R0 ;  /* 0x0000003e03037223 */ /* 0x000fe20000010000 */
[----:B------:R-:W-:-:S02]  /*d440*/  HADD2.F32 R61, -RZ, R61.H1_H1 ;  /* 0x3000003dff3d7230 */ /* 0x000fc40000004100 */
[----:B------:R-:W-:Y:S01]  /*d450*/  FFMA.FTZ R59, R60, R59, R67 ;  /* 0x0000003b3c3b7223 */ /* 0x000fe20000010043 */
[--C-:B------:R-:W-:Y:S02]  /*d460*/  HADD2.F32 R64, -RZ, R38.reuse.H0_H0 ;  /* 0x20000026ff407230 */ /* 0x100fe40000004100 */
[C---:B------:R-:W-:Y:S01]  /*d470*/  FFMA.FTZ R67, R62.reuse, R63, R65 ;  /* 0x0000003f3e437223 */ /* 0x040fe20000010041 */
[----:B------:R-:W-:Y:S02]  /*d480*/  HADD2.F32 R0, -RZ, R17.H1_H1 ;  /* 0x30000011ff007230 */ /* 0x000fe40000004100 */
[----:B------:R-:W-:Y:S02]  /*d490*/  HADD2.F32 R2, -RZ, R35.H1_H1 ;  /* 0x30000023ff027230 */ /* 0x000fe40000004100 */
[----:B------:R-:W-:Y:S01]  /*d4a0*/  FFMA.FTZ R59, R62, R64, R59 ;  /* 0x000000403e3b7223 */ /* 0x000fe2000001003b */
[----:B------:R-:W-:Y:S02]  /*d4b0*/  HADD2.F32 R60, -RZ, R38.H1_H1 ;  /* 0x30000026ff3c7230 */ /* 0x000fe40000004100 */
[----:B------:R-:W-:Y:S01]  /*d4c0*/  FFMA.FTZ R0, R0, R61, R3 ;  /* 0x0000003d00007223 */ /* 0x000fe20000010003 */
[----:B------:R-:W-:-:S02]  /*d4d0*/  HADD2.F32 R64, -RZ, R40.H1_H1 ;  /* 0x30000028ff407230 */ /* 0x000fc40000004100 */
[C---:B------:R-:W-:Y:S01]  /*d4e0*/  FFMA.FTZ R63, R61.reuse, R2, R4 ;  /* 0x000000023d3f7223 */ /* 0x040fe20000010004 */
[--C-:B-1----:R-:W-:Y:S02]  /*d4f0*/  HADD2.F32 R4, -RZ, R28.reuse.H0_H0 ;  /* 0x2000001cff047230 */ /* 0x102fe40000004100 */
[C---:B------:R-:W-:Y:S01]  /*d500*/  FFMA.FTZ R65, R61.reuse, R60, R59 ;  /* 0x0000003c3d417223 */ /* 0x040fe2000001003b */
[----:B------:R-:W-:Y:S02]  /*d510*/  HADD2.F32 R3, -RZ, R41.H0_H0 ;  /* 0x20000029ff037230 */ /* 0x000fe40000004100 */
[----:B------:R-:W-:Y:S01]  /*d520*/  FFMA.FTZ R67, R61, R64, R67 ;  /* 0x000000403d437223 */ /* 0x000fe20000010043 */
[----:B------:R-:W-:Y:S02]  /*d530*/  HADD2.F32 R59, -RZ, R28.H1_H1 ;  /* 0x3000001cff3b7230 */ /* 0x000fe40000004100 */
[----:B------:R-:W-:Y:S02]  /*d540*/  HADD2.F32 R60, -RZ, R43.H0_H0 ;  /* 0x2000002bff3c7230 */ /* 0x000fe40000004100 */
[----:B------:R-:W-:Y:S01]  /*d550*/  FFMA.FTZ R3, R3, R4, R0 ;  /* 0x0000000403037223 */ /* 0x000fe20000010000 */
[----:B------:R-:W-:-:S02]  /*d560*/  HADD2.F32 R2, -RZ, R41.H1_H1 ;  /* 0x30000029ff027230 */ /* 0x000fc40000004100 */
[----:B------:R-:W-:Y:S02]  /*d570*/  HADD2.F32 R62, -RZ, R45.H0_H0 ;  /* 0x2000002dff3e7230 */ /* 0x000fe40000004100 */
[----:B------:R-:W-:Y:S01]  /*d580*/  FFMA.FTZ R60, R4, R60, R63 ;  /* 0x0000003c043c7223 */ /* 0x000fe2000001003f */
[----:B------:R-:W-:Y:S02]  /*d590*/  HADD2.F32 R64, -RZ, R47.H0_H0 ;  /* 0x2000002fff407230 */ /* 0x000fe40000004100 */
[----:B------:R-:W-:Y:S01]  /*d5a0*/  FFMA.FTZ R2, R2, R59, R3 ;  /* 0x0000003b02027223 */ /* 0x000fe20000010003 */
[----:B------:R-:W-:Y:S02]  /*d5b0*/  HADD2.F32 R0, -RZ, R43.H1_H1 ;  /* 0x3000002bff007230 */ /* 0x000fe40000004100 */
[C---:B------:R-:W-:Y:S01]  /*d5c0*/  FFMA.FTZ R65, R4.reuse, R62, R65 ;  /* 0x0000003e04417223 */ /* 0x040fe20000010041 */
[----:B------:R-:W-:Y:S02]  /*d5d0*/  HADD2.F32 R28, -RZ, R29.H0_H0 ;  /* 0x2000001dff1c7230 */ /* 0x000fe40000004100 */
[----:B------:R-:W-:Y:S01]  /*d5e0*/  FFMA.FTZ R67, R4, R64, R67 ;  /* 0x0000004004437223 */ /* 0x000fe20000010043 */
[----:B------:R-:W-:-:S02]  /*d5f0*/  HADD2.F32 R3, -RZ, R42.H0_H0 ;  /* 0x2000002aff037230 */ /* 0x000fc40000004100 */
[----:B------:R-:W-:Y:S01]  /*d600*/  FFMA.FTZ R61, R59, R0, R60 ;  /* 0x000000003b3d7223 */ /* 0x000fe2000001003c */
[----:B------:R-:W-:Y:S02]  /*d610*/  HADD2.F32 R62, -RZ, R45.H1_H1 ;  /* 0x3000002dff3e7230 */ /* 0x000fe40000004100 */
[----:B------:R-:W-:Y:S02]  /*d620*/  HADD2.F32 R64, -RZ, R47.H1_H1 ;  /* 0x3000002fff407230 */ /* 0x000fe40000004100 */
[----:B------:R-:W-:Y:S01]  /*d630*/  FFMA.FTZ R3, R3, R28, R2 ;  /* 0x0000001c03037223 */ /* 0x000fe20000010002 */
[--C-:B------:R-:W-:Y:S02]  /*d640*/  HADD2.F32 R4, -RZ, R44.reuse.H0_H0 ;  /* 0x2000002cff047230 */ /* 0x100fe40000004100 */
[C---:B------:R-:W-:Y:S01]  /*d650*/  FFMA.FTZ R65, R59.reuse, R62, R65 ;  /* 0x0000003e3b417223 */ /* 0x040fe20000010041 */
[----:B------:R-:W-:Y:S02]  /*d660*/  HADD2.F32 R29, -RZ, R29.H1_H1 ;  /* 0x3000001dff1d7230 */ /* 0x000fe40000004100 */
[----:B------:R-:W-:Y:S01]  /*d670*/  FFMA.FTZ R67, R59, R64, R67 ;  /* 0x000000403b437223 */ /* 0x000fe20000010043 */
[----:B------:R-:W-:-:S02]  /*d680*/  HADD2.F32 R2, -RZ, R44.H1_H1 ;  /* 0x3000002cff027230 */ /* 0x000fc40000004100 */
[C---:B------:R-:W-:Y:S01]  /*d690*/  FFMA.FTZ R4, R28.reuse, R4, R61 ;  /* 0x000000041c047223 */ /* 0x040fe2000001003d */
[----:B------:R-:W-:Y:S02]  /*d6a0*/  HADD2.F32 R59, -RZ, R46.H0_H0 ;  /* 0x2000002eff3b7230 */ /* 0x000fe40000004100 */
[----:B------:R-:W-:Y:S02]  /*d6b0*/  HADD2.F32 R62, -RZ, R58.H0_H0 ;  /* 0x2000003aff3e7230 */ /* 0x000fe40000004100 */
[----:B------:R-:W-:Y:S01]  /*d6c0*/  FFMA.FTZ R2, R29, R2, R4 ;  /* 0x000000021d027223 */ /* 0x000fe20000010004 */
[----:B------:R-:W-:Y:S02]  /*d6d0*/  HADD2.F32 R0, -RZ, R42.H1_H1 ;  /* 0x3000002aff007230 */ /* 0x000fe40000004100 */
[C---:B------:R-:W-:Y:S01]  /*d6e0*/  FFMA.FTZ R59, R28.reuse, R59, R65 ;  /* 0x0000003b1c3b7223 */ /* 0x040fe20000010041 */
[----:B------:R-:W-:Y:S02]  /*d6f0*/  HADD2.F32 R60, -RZ, R46.H1_H1 ;  /* 0x3000002eff3c7230 */ /* 0x000fe40000004100 */
[----:B------:R-:W-:Y:S01]  /*d700*/  FFMA.FTZ R62, R28, R62, R67 ;  /* 0x0000003e1c3e7223 */ /* 0x000fe20000010043 */
[----:B------:R-:W-:-:S02]  /*d710*/  HADD2.F32 R4, -RZ, R58.H1_H1 ;  /* 0x3000003aff047230 */ /* 0x000fc40000004100 */
[----:B------:R-:W-:Y:S01]  /*d720*/  FFMA.FTZ R0, R0, R29, R3 ;  /* 0x0000001d00007223 */ /* 0x000fe20000010003 */
        /* <DEDUP_REMOVED lines=18> */
.L_x_1750:
        /* <DEDUP_REMOVED lines=21> */
[----:B------:R-:W-:Y:S02]  /*d9a0*/  HADD2.F32 R4, -RZ, R37.H1_H1 ;  /* 0x30000025ff047230 */ /* 0x000fe40000004100 */
[----:B------:R-:W-:Y:S01]  /*d9b0*/  FFMA.FTZ R65, R66, R60, R65 ;  /* 0x0000003c42417223 */ /* 0x000fe20000010041 */
[----:B------:R-:W-:-:S02]  /*d9c0*/  HADD2.F32 R2, -RZ, R35.H0_H0 ;  /* 0x20000023ff027230 */ /* 0x000fc40000004100 */
[----:B------:R-:W-:Y:S01]  /*d9d0*/  FFMA.FTZ R0, R0, R62, R61 ;  /* 0x0000003e00007223 */ /* 0x000fe2000001003d */
[----:B------:R-:W-:Y:S02]  /*d9e0*/  HADD2.F32 R66, -RZ, R39.H1_H1 ;  /* 0x30000027ff427230 */ /* 0x000fe40000004100 */
[----:B------:R-:W-:Y:S01]  /*d9f0*/  FFMA.FTZ R3, R4, R60, R3 ;  /* 0x0000003c04037223 */ /* 0x000fe20000010003 */
[----:B------:R-:W-:Y:S02]  /*da00*/  HADD2.F32 R61, -RZ, R35.H1_H1 ;  /* 0x30000023ff3d7230 */ /* 0x000fe40000004100 */
[-C--:B------:R-:W-:Y:S01]  /*da10*/  FFMA.FTZ R2, R2, R62.reuse, R65 ;  /* 0x0000003e02027223 */ /* 0x080fe20000010041 */
[----:B------:R-:W-:Y:S02]  /*da20*/  HADD2.F32 R65, -RZ, R38.H1_H1 ;  /* 0x30000026ff417230 */ /* 0x000fe40000004100 */
[----:B------:R-:W-:Y:S01]  /*da30*/  FFMA.FTZ R4, R64, R62, R3 ;  /* 0x0000003e40047223 */ /* 0x000fe20000010003 */
[----:B------:R-:W-:-:S02]  /*da40*/  HADD2.F32 R64, -RZ, R40.H0_H0 ;  /* 0x20000028ff407230 */ /* 0x000fc40000004100 */
[----:B------:R-:W-:Y:S01]  /*da50*/  FFMA.FTZ R59, R66, R60, R59 ;  /* 0x0000003c423b7223 */ /* 0x000fe2000001003b */
[----:B------:R-:W-:Y:S02]  /*da60*/  HADD2.F32 R3, -RZ, R17.H1_H1 ;  /* 0x30000011ff037230 */ /* 0x000fe40000004100 */
[-C--:B------:R-:W-:Y:S01]  /*da70*/  FFMA.FTZ R60, R61, R63.reuse, R2 ;  /* 0x0000003f3d3c7223 */ /* 0x080fe20000010002 */
[--C-:B-1----:R-:W-:Y:S02]  /*da80*/  HADD2.F32 R2, -RZ, R29.reuse.H0_H0 ;  /* 0x2000001dff027230 */ /* 0x102fe40000004100 */
[----:B------:R-:W-:Y:S01]  /*da90*/  FFMA.FTZ R64, R64, R62, R59 ;  /* 0x0000003e40407223 */ /* 0x000fe2000001003b */
[-C--:B------:R-:W-:Y:S01]  /*daa0*/  FFMA.FTZ R62, R65, R63.reuse, R4 ;  /* 0x0000003f413e7223 */ /* 0x080fe20000010004 */
[-C--:B------:R-:W-:Y:S01]  /*dab0*/  FFMA.FTZ R0, R3, R63.reuse, R0 ;  /* 0x0000003f03007223 */ /* 0x080fe20000010000 */
[----:B------:R-:W-:Y:S02]  /*dac0*/  HADD2.F32 R4, -RZ, R29.H1_H1 ;  /* 0x3000001dff047230 */ /* 0x000fe40000004100 */
[----:B------:R-:W-:Y:S01]  /*dad0*/  FFMA.FTZ R64, R67, R63, R64 ;  /* 0x0000003f43407223 */ /* 0x000fe20000010040 */
[----:B------:R-:W-:-:S02]  /*dae0*/  HADD2.F32 R3, -RZ, R28.H0_H0 ;  /* 0x2000001cff037230 */ /* 0x000fc40000004100 */
[----:B------:R-:W-:Y:S02]  /*daf0*/  HADD2.F32 R29, -RZ, R41.H0_H0 ;  /* 0x20000029ff1d7230 */ /* 0x000fe40000004100 */
[----:B------:R-:W-:Y:S02]  /*db00*/  HADD2.F32 R59, -RZ, R43.H0_H0 ;  /* 0x2000002bff3b7230 */ /* 0x000fe40000004100 */
[----:B------:R-:W-:Y:S02]  /*db10*/  HADD2.F32 R61, -RZ, R45.H0_H0 ;  /* 0x2000002dff3d7230 */ /* 0x000fe40000004100 */
[-C--:B------:R-:W-:Y:S01]  /*db20*/  FFMA.FTZ R29, R29, R3.reuse, R0 ;  /* 0x000000031d1d7223 */ /* 0x080fe20000010000 */
[----:B------:R-:W-:Y:S02]  /*db30*/  HADD2.F32 R63, -RZ, R47.H0_H0 ;  /* 0x2000002fff3f7230 */ /* 0x000fe40000004100 */
[----:B------:R-:W-:Y:S01]  /*db40*/  FFMA.FTZ R59, R59, R3, R60 ;  /* 0x000000033b3b7223 */ /* 0x000fe2000001003c */
[----:B------:R-:W-:-:S02]  /*db50*/  HADD2.F32 R28, -RZ, R28.H1_H1 ;  /* 0x3000001cff1c7230 */ /* 0x000fc40000004100 */
[-C--:B------:R-:W-:Y:S01]  /*db60*/  FFMA.FTZ R61, R61, R3.reuse, R62 ;  /* 0x000000033d3d7223 */ /* 0x080fe2000001003e */
[----:B------:R-:W-:Y:S02]  /*db70*/  HADD2.F32 R66, -RZ, R41.H1_H1 ;  /* 0x30000029ff427230 */ /* 0x000fe40000004100 */
[----:B------:R-:W-:Y:S01]  /*db80*/  FFMA.FTZ R3, R63, R3, R64 ;  /* 0x000000033f037223 */ /* 0x000fe20000010040 */
[----:B------:R-:W-:Y:S02]  /*db90*/  HADD2.F32 R60, -RZ, R43.H1_H1 ;  /* 0x3000002bff3c7230 */ /* 0x000fe40000004100 */
[----:B------:R-:W-:Y:S02]  /*dba0*/  HADD2.F32 R64, -RZ, R45.H1_H1 ;  /* 0x3000002dff407230 */ /* 0x000fe40000004100 */
[-C--:B------:R-:W-:Y:S01]  /*dbb0*/  FFMA.FTZ R29, R66, R28.reuse, R29 ;  /* 0x0000001c421d7223 */ /* 0x080fe2000001001d */
[----:B------:R-:W-:Y:S02]  /*dbc0*/  HADD2.F32 R0, -RZ, R42.H0_H0 ;  /* 0x2000002aff007230 */ /* 0x000fe40000004100 */
[----:B------:R-:W-:Y:S01]  /*dbd0*/  FFMA.FTZ R59, R60, R28, R59 ;  /* 0x0000001c3c3b7223 */ /* 0x000fe2000001003b */
[----:B------:R-:W-:-:S02]  /*dbe0*/  HADD2.F32 R66, -RZ, R47.H1_H1 ;  /* 0x3000002fff427230 */ /* 0x000fc40000004100 */
[----:B------:R-:W-:Y:S01]  /*dbf0*/  FFMA.FTZ R61, R64, R28, R61 ;  /* 0x0000001c403d7223 */ /* 0x000fe2000001003d */
[----:B------:R-:W-:Y:S02]  /*dc00*/  HADD2.F32 R62, -RZ, R44.H0_H0 ;  /* 0x2000002cff3e7230 */ /* 0x000fe40000004100 */
        /* <DEDUP_REMOVED lines=31> */
.L_x_1751:
        /* <DEDUP_REMOVED lines=11> */
[--C-:B------:R-:W-:Y:S02]  /*deb0*/  HADD2.F32 R2, -RZ, R30.reuse.H0_H0 ;  /* 0x2000001eff027230 */ /* 0x100fe40000004100 */
[----:B------:R-:W-:Y:S01]  /*dec0*/  FFMA.FTZ R31, R64, R60, R31 ;  /* 0x0000003c401f7223 */ /* 0x000fe2000001001f */
[----:B------:R-:W-:Y:S02]  /*ded0*/  HADD2.F32 R3, -RZ, R37.H0_H0 ;  /* 0x20000025ff037230 */ /* 0x000fe40000004100 */
[----:B------:R-:W-:Y:S02]  /*dee0*/  HADD2.F32 R30, -RZ, R30.H1_H1 ;  /* 0x3000001eff1e7230 */ /* 0x000fe40000004100 */
[----:B------:R-:W-:Y:S01]  /*def0*/  FFMA.FTZ R63, R2, R59, RZ ;  /* 0x0000003b023f7223 */ /* 0x000fe200000100ff */
[----:B------:R-:W-:-:S02]  /*df00*/  HADD2.F32 R64, -RZ, R39.H1_H1 ;  /* 0x30000027ff407230 */ /* 0x000fc40000004100 */
[-C--:B------:R-:W-:Y:S01]  /*df10*/  FFMA.FTZ R3, R3, R59.reuse, RZ ;  /* 0x0000003b03037223 */ /* 0x080fe200000100ff */
        /* <DEDUP_REMOVED lines=12> */
[----:B------:R-:W-:Y:S02]  /*dfe0*/  HADD2.F32 R3, -RZ, R38.H1_H1 ;  /* 0x30000026ff037230 */ /* 0x000fe40000004100 */
[-C--:B------:R-:W-:Y:S01]  /*dff0*/  FFMA.FTZ R2, R2, R62.reuse, R63 ;  /* 0x0000003e02027223 */ /* 0x080fe2000001003f */
[----:B------:R-:W-:Y:S02]  /*e000*/  HADD2.F32 R31, -RZ, R40.H1_H1 ;  /* 0x30000028ff1f7230 */ /* 0x000fe40000004100 */
[----:B------:R-:W-:Y:S01]  /*e010*/  FFMA.FTZ R62, R4, R62, R59 ;  /* 0x0000003e043e7223 */ /* 0x000fe2000001003b */
[----:B------:R-:W-:-:S02]  /*e020*/  HADD2.F32 R35, -RZ, R35.H1_H1 ;  /* 0x30000023ff237230 */ /* 0x000fc40000004100 */
[-C--:B------:R-:W-:Y:S01]  /*e030*/  FFMA.FTZ R0, R17, R61.reuse, R0 ;  /* 0x0000003d11007223 */ /* 0x080fe20000010000 */
[-C--:B------:R-:W-:Y:S01]  /*e040*/  FFMA.FTZ R30, R3, R61.reuse, R30 ;  /* 0x0000003d031e7223 */ /* 0x080fe2000001001e */
[--C-:B-1----:R-:W-:Y:S02]  /*e050*/  HADD2.F32 R3, -RZ, R28.reuse.H0_H0 ;  /* 0x2000001cff037230 */ /* 0x102fe40000004100 */
[-C--:B------:R-:W-:Y:S01]  /*e060*/  FFMA.FTZ R62, R31, R61.reuse, R62 ;  /* 0x0000003d1f3e7223 */ /* 0x080fe2000001003e */
[----:B------:R-:W-:Y:S02]  /*e070*/  HADD2.F32 R17, -RZ, R41.H0_H0 ;  /* 0x20000029ff117230 */ /* 0x000fe40000004100 */
[----:B------:R-:W-:Y:S01]  /*e080*/  FFMA.FTZ R4, R35, R61, R2 ;  /* 0x0000003d23047223 */ /* 0x000fe20000010002 */
[----:B------:R-:W-:Y:S02]  /*e090*/  HADD2.F32 R31, -RZ, R43.H0_H0 ;  /* 0x2000002bff1f7230 */ /* 0x000fe40000004100 */
[----:B------:R-:W-:-:S02]  /*e0a0*/  HADD2.F32 R28, -RZ, R28.H1_H1 ;  /* 0x3000001cff1c7230 */ /* 0x000fc40000004100 */
[-C--:B------:R-:W-:Y:S01]  /*e0b0*/  FFMA.FTZ R17, R17, R3.reuse, R0 ;  /* 0x0000000311117223 */ /* 0x080fe20000010000 */
[----:B------:R-:W-:Y:S02]  /*e0c0*/  HADD2.F32 R38, -RZ, R41.H1_H1 ;  /* 0x30000029ff267230 */ /* 0x000fe40000004100 */
[-C--:B------:R-:W-:Y:S01]  /*e0d0*/  FFMA.FTZ R31, R31, R3.reuse, R4 ;  /* 0x000000031f1f7223 */ /* 0x080fe20000010004 */
[----:B------:R-:W-:Y:S02]  /*e0e0*/  HADD2.F32 R35, -RZ, R45.H0_H0 ;  /* 0x2000002dff237230 */ /* 0x000fe40000004100 */
        /* <DEDUP_REMOVED lines=44> */
.L_x_1752:
[C---:B-----5:R-:W-:Y:S02]  /*e3b0*/  LOP3.LUT R0, R24.reuse, 0xf000f, RZ, 0xc0, !PT ;  /* 0x000f000f18007812 */ /* 0x060fe400078ec0ff */
[----:B------:R-:W-:Y:S02]  /*e3c0*/  LOP3.LUT R2, R24, 0xf000f0, RZ, 0xc0, !PT ;  /* 0x00f000f018027812 */ /* 0x000fe400078ec0ff */
[C---:B------:R-:W-:Y:S02]  /*e3d0*/  LOP3.LUT R4, R25.reuse, 0xf000f, RZ, 0xc0, !PT ;  /* 0x000f000f19047812 */ /* 0x040fe400078ec0ff */
[----:B------:R-:W-:Y:S02]  /*e3e0*/  LOP3.LUT R17, R25, 0xf000f0, RZ, 0xc0, !PT ;  /* 0x00f000f019117812 */ /* 0x000fe400078ec0ff */
[C---:B------:R-:W-:Y:S02]  /*e3f0*/  LOP3.LUT R29, R26.reuse, 0xf000f, RZ, 0xc0, !PT ;  /* 0x000f000f1a1d7812 */ /* 0x040fe400078ec0ff */
[----:B------:R-:W-:-:S02]  /*e400*/  LOP3.LUT R30, R26, 0xf000f0, RZ, 0xc0, !PT ;  /* 0x00f000f01a1e7812 */ /* 0x000fc400078ec0ff */
[C---:B------:R-:W-:Y:S02]  /*e410*/  LOP3.LUT R35, R27.reuse, 0xf000f0, RZ, 0xc0, !PT ;  /* 0x00f000f01b237812 */ /* 0x040fe400078ec0ff */
[----:B------:R-:W-:Y:S02]  /*e420*/  SHF.R.U32.HI R24, RZ, 0x8, R24 ;  /* 0x00000008ff187819 */ /* 0x000fe40000011618 */
[----:B------:R-:W-:Y:S02]  /*e430*/  SHF.R.U32.HI R25, RZ, 0x8, R25 ;  /* 0x00000008ff197819 */ /* 0x000fe40000011619 */
[----:B------:R-:W-:Y:S02]  /*e440*/  SHF.R.U32.HI R26, RZ, 0x8, R26 ;  /* 0x00000008ff1a7819 */ /* 0x000fe4000001161a */
[----:B------:R-:W-:Y:S02]  /*e450*/  SHF.R.U32.HI R37, RZ, 0x8, R27 ;  /* 0x00000008ff257819 */ /* 0x000fe4000001161b */
[----:B------:R-:W-:-:S02]  /*e460*/  LOP3.LUT R31, R27, 0xf000f, RZ, 0xc0, !PT ;  /* 0x000f000f1b1f7812 */ /* 0x000fc400078ec0ff */
[----:B------:R-:W-:Y:S02]  /*e470*/  LOP3.LUT R28, R17, 0x64006400, RZ, 0xfc, !PT ;  /* 0x64006400111c7812 */ /* 0x000fe400078efcff */
[----:B------:R-:W-:Y:S02]  /*e480*/  LOP3.LUT R38, R35, 0x64006400, RZ, 0xfc, !PT ;  /* 0x6400640023267812 */ /* 0x000fe400078efcff */
[----:B------:R-:W-:Y:S01]  /*e490*/  LOP3.LUT R3, R24, 0xf000f, RZ, 0xc0, !PT ;  /* 0x000f000f18037812 */ /* 0x000fe200078ec0ff */
[----:B------:R-:W-:Y:S01]  /*e4a0*/  HFMA2 R28, R28, R5.H0_H0, -72, -72 ;  /* 0xd480d4801c1c7431 */ /* 0x000fe20000040005 */
        /* <DEDUP_REMOVED lines=13> */
[----:B------:R-:W-:Y:S01]  /*e580*/  HADD2 R29, R29, -1032, -1032 ;  /* 0xe408e4081d1d7430 */ /* 0x000fe20000000000 */
[----:B------:R-:W-:Y:S01]  /*e590*/  LOP3.LUT R3, R3, 0x64006400, RZ, 0xfc, !PT ;  /* 0x6400640003037812 */ /* 0x000fe200078efcff */
[-C--:B------:R-:W-:Y:S01]  /*e5a0*/  HFMA2 R30, R30, R5.reuse.H0_H0, -72, -72 ;  /* 0xd480d4801e1e7431 */ /* 0x080fe20000040005 */
[----:B------:R-:W-:Y:S01]  /*e5b0*/  LOP3.LUT R24, R24, 0x64006400, RZ, 0xfc, !PT ;  /* 0x6400640018187812 */ /* 0x000fe200078efcff */
[----:B------:R-:W-:Y:S01]  /*e5c0*/  HADD2 R31, R31, -1032, -1032 ;  /* 0xe408e4081f1f7430 */ /* 0x000fe20000000000 */
[----:B------:R-:W-:Y:S01]  /*e5d0*/  LOP3.LUT R39, R17, 0x64006400, RZ, 0xfc, !PT ;  /* 0x6400640011277812 */ /* 0x000fe200078efcff */
[----:B------:R-:W-:Y:S01]  /*e5e0*/  HFMA2 R17, R2, R5.H0_H0, -72, -72 ;  /* 0xd480d48002117431 */ /* 0x000fe20000040005 */
[----:B------:R-:W-:-:S02]  /*e5f0*/  LOP3.LUT R40, R25, 0x64006400, RZ, 0xfc, !PT ;  /* 0x6400640019287812 */ /* 0x000fc400078efcff */
[----:B------:R-:W-:Y:S01]  /*e600*/  LOP3.LUT R41, R27, 0x64006400, RZ, 0xfc, !PT ;  /* 0x640064001b297812 */ /* 0x000fe200078efcff */
[----:B------:R-:W-:Y:S01]  /*e610*/  HADD2 R27, R0, -1032, -1032 ;  /* 0xe408e408001b7430 */ /* 0x000fe20000000000 */
[----:B------:R-:W-:Y:S01]  /*e620*/  LOP3.LUT R42, R26, 0x64006400, RZ, 0xfc, !PT ;  /* 0x640064001a2a7812 */ /* 0x000fe200078efcff */
[----:B------:R-:W-:Y:S01]  /*e630*/  HADD2 R26, R4, -1032, -1032 ;  /* 0xe408e408041a7430 */ /* 0x000fe20000000000 */
[----:B------:R-:W-:Y:S01]  /*e640*/  LOP3.LUT R43, R35, 0x64006400, RZ, 0xfc, !PT ;  /* 0x64006400232b7812 */ /* 0x000fe200078efcff */
[-C--:B------:R-:W-:Y:S01]  /*e650*/  HFMA2 R35, R38, R5.reuse.H0_H0, -72, -72 ;  /* 0xd480d48026237431 */ /* 0x080fe20000040005 */
[----:B------:R-:W-:Y:S01]  /*e660*/  LOP3.LUT R44, R37, 0x64006400, RZ, 0xfc, !PT ;  /* 0x64006400252c7812 */ /* 0x000fe200078efcff */
        /* <DEDUP_REMOVED lines=8> */
[----:B------:R-:W-:Y:S06]  /*e6f0*/  @!P1 BRA `(.L_x_1753) ;  /* 0x0000000400689947 */ /* 0x000fec0003800000 */
[----:B------:R-:W0:Y:S01]  /*e700*/  LDS.64 R46, [UR5+0x10] ;  /* 0x00001005ff2e7984 */ /* 0x000e220008000a00 */
        /* <DEDUP_REMOVED lines=26> */
[----:B------:R-:W-:Y:S02]  /*e8b0*/  HADD2.F32 R60, -RZ, R30.H0_H0 ;  /* 0x2000001eff3c7230 */ /* 0x000fe40000004100 */
        /* <DEDUP_REMOVED lines=62> */
.L_x_1753:
        /* <DEDUP_REMOVED lines=91> */
.L_x_1754:
        /* <DEDUP_REMOVED lines=34> */
[-C--:B------:R-:W-:Y:S01]  /*f470*/  FFMA.FTZ R0, R17, R47.reuse, R0 ;  /* 0x0000002f11007223 */ /* 0x080fe20000010000 */
[----:B------:R-:W-:Y:S01]  /*f480*/  FFMA.FTZ R4, R3, R47, R2 ;  /* 0x0000002f03047223 */ /* 0x000fe20000010002 */
[----:B-1----:R-:W-:-:S02]  /*f490*/  HADD2.F32 R3, -RZ, R24.H0_H0 ;  /* 0x20000018ff037230 */ /* 0x002fc40000004100 */
[----:B------:R-:W-:Y:S01]  /*f4a0*/  FFMA.FTZ R26, R27, R47, R26 ;  /* 0x0000002f1b1a7223 */ /* 0x000fe2000001001a */
[----:B------:R-:W-:Y:S02]  /*f4b0*/  HADD2.F32 R17, -RZ, R37.H0_H0 ;  /* 0x20000025ff117230 */ /* 0x000fe40000004100 */
[----:B------:R-:W-:Y:S02]  /*f4c0*/  HADD2.F32 R35, -RZ, R35.H1_H1 ;  /* 0x30000023ff237230 */ /* 0x000fe40000004100 */
[----:B------:R-:W-:Y:S02]  /*f4d0*/  HADD2.F32 R27, -RZ, R39.H0_H0 ;  /* 0x20000027ff1b7230 */ /* 0x000fe40000004100 */
[----:B------:R-:W-:Y:S01]  /*f4e0*/  FFMA.FTZ R17, R17, R3, R0 ;  /* 0x0000000311117223 */ /* 0x000fe20000010000 */
[----:B------:R-:W-:Y:S02]  /*f4f0*/  HADD2.F32 R24, -RZ, R24.H1_H1 ;  /* 0x30000018ff187230 */ /* 0x000fe40000004100 */
[----:B------:R-:W-:Y:S01]  /*f500*/  FFMA.FTZ R58, R35, R47, R58 ;  /* 0x0000002f233a7223 */ /* 0x000fe2000001003a */
[----:B------:R-:W-:-:S02]  /*f510*/  HADD2.F32 R28, -RZ, R37.H1_H1 ;  /* 0x30000025ff1c7230 */ /* 0x000fc40000004100 */
[-C--:B------:R-:W-:Y:S01]  /*f520*/  FFMA.FTZ R27, R27, R3.reuse, R4 ;  /* 0x000000031b1b7223 */ /* 0x080fe20000010004 */
[----:B------:R-:W-:Y:S02]  /*f530*/  HADD2.F32 R29, -RZ, R41.H0_H0 ;  /* 0x20000029ff1d7230 */ /* 0x000fe40000004100 */
[----:B------:R-:W-:Y:S02]  /*f540*/  HADD2.F32 R31, -RZ, R43.H0_H0 ;  /* 0x2000002bff1f7230 */ /* 0x000fe40000004100 */
[----:B------:R-:W-:Y:S01]  /*f550*/  FFMA.FTZ R17, R28, R24, R17 ;  /* 0x000000181c117223 */ /* 0x000fe20000010011 */
[----:B------:R-:W-:Y:S02]  /*f560*/  HADD2.F32 R4, -RZ, R39.H1_H1 ;  /* 0x30000027ff047230 */ /* 0x000fe40000004100 */
[-C--:B------:R-:W-:Y:S01]  /*f570*/  FFMA.FTZ R29, R29, R3.reuse, R26 ;  /* 0x000000031d1d7223 */ /* 0x080fe2000001001a */
[----:B------:R-:W-:Y:S02]  /*f580*/  HADD2.F32 R28, -RZ, R41.H1_H1 ;  /* 0x30000029ff1c7230 */ /* 0x000fe40000004100 */
[----:B------:R-:W-:Y:S01]  /*f590*/  FFMA.FTZ R3, R31, R3, R58 ;  /* 0x000000031f037223 */ /* 0x000fe2000001003a */
[----:B------:R-:W-:-:S02]  /*f5a0*/  HADD2.F32 R30, -RZ, R43.H1_H1 ;  /* 0x3000002bff1e7230 */ /* 0x000fc40000004100 */
[-C--:B------:R-:W-:Y:S01]  /*f5b0*/  FFMA.FTZ R27, R4, R24.reuse, R27 ;  /* 0x00000018041b7223 */ /* 0x080fe2000001001b */
[--C-:B------:R-:W-:Y:S02]  /*f5c0*/  HADD2.F32 R2, -RZ, R25.reuse.H0_H0 ;  /* 0x20000019ff027230 */ /* 0x100fe40000004100 */
[-C--:B------:R-:W-:Y:S01]  /*f5d0*/  FFMA.FTZ R29, R28, R24.reuse, R29 ;  /* 0x000000181c1d7223 */ /* 0x080fe2000001001d */
[----:B------:R-:W-:Y:S02]  /*f5e0*/  HADD2.F32 R0, -RZ, R38.H0_H0 ;  /* 0x20000026ff007230 */ /* 0x000fe40000004100 */
[----:B------:R-:W-:Y:S01]  /*f5f0*/  FFMA.FTZ R3, R30, R24, R3 ;  /* 0x000000181e037223 */ /* 0x000fe20000010003 */
[----:B------:R-:W-:Y:S02]  /*f600*/  HADD2.F32 R26, -RZ, R40.H0_H0 ;  /* 0x20000028ff1a7230 */ /* 0x000fe40000004100 */
[----:B------:R-:W-:Y:S02]  /*f610*/  HADD2.F32 R24, -RZ, R42.H0_H0 ;  /* 0x2000002aff187230 */ /* 0x000fe40000004100 */
[----:B------:R-:W-:Y:S01]  /*f620*/  FFMA.FTZ R0, R0, R2, R17 ;  /* 0x0000000200007223 */ /* 0x000fe20000010011 */
[----:B------:R-:W-:-:S02]  /*f630*/  HADD2.F32 R25, -RZ, R25.H1_H1 ;  /* 0x30000019ff197230 */ /* 0x000fc40000004100 */
[-C--:B------:R-:W-:Y:S01]  /*f640*/  FFMA.FTZ R4, R26, R2.reuse, R27 ;  /* 0x000000021a047223 */ /* 0x080fe2000001001b */
[----:B------:R-:W-:Y:S02]  /*f650*/  HADD2.F32 R26, -RZ, R44.H0_H0 ;  /* 0x2000002cff1a7230 */ /* 0x000fe40000004100 */
[-C--:B------:R-:W-:Y:S01]  /*f660*/  FFMA.FTZ R24, R24, R2.reuse, R29 ;  /* 0x0000000218187223 */ /* 0x080fe2000001001d */
[----:B------:R-:W-:Y:S02]  /*f670*/  HADD2.F32 R17, -RZ, R38.H1_H1 ;  /* 0x30000026ff117230 */ /* 0x000fe40000004100 */
[----:B------:R-:W-:Y:S02]  /*f680*/  HADD2.F32 R27, -RZ, R40.H1_H1 ;  /* 0x30000028ff1b7230 */ /* 0x000fe40000004100 */
[----:B------:R-:W-:Y:S01]  /*f690*/  FFMA.FTZ R2, R26, R2, R3 ;  /* 0x000000021a027223 */ /* 0x000fe20000010003 */
[----:B------:R-:W-:Y:S02]  /*f6a0*/  HADD2.F32 R31, -RZ, R42.H1_H1 ;  /* 0x3000002aff1f7230 */ /* 0x000fe40000004100 */
[----:B------:R-:W-:Y:S01]  /*f6b0*/  FFMA.FTZ R0, R17, R25, R0 ;  /* 0x0000001911007223 */ /* 0x000fe20000010000 */
[----:B------:R-:W-:-:S02]  /*f6c0*/  HADD2.F32 R29, -RZ, R44.H1_H1 ;  /* 0x3000002cff1d7230 */ /* 0x000fc40000004100 */
[-C--:B------:R-:W-:Y:S01]  /*f6d0*/  FFMA.FTZ R4, R27, R25.reuse, R4 ;  /* 0x000000191b047223 */ /* 0x080fe20000010004 */
        /* <DEDUP_REMOVED lines=18> */
.L_x_1755:
        /* <DEDUP_REMOVED lines=8> */
[C---:B------:R-:W-:Y:S02]  /*f880*/  LOP3.LUT R25, R14.reuse, 0xf000f, RZ, 0xc0, !PT ;  /* 0x000f000f0e197812 */ /* 0x040fe400078ec0ff */
[----:B------:R-:W-:Y:S02]  /*f890*/  LOP3.LUT R26, R14, 0xf000f0, RZ, 0xc0, !PT ;  /* 0x00f000f00e1a7812 */ /* 0x000fe400078ec0ff */
[----:B------:R-:W-:Y:S02]  /*f8a0*/  SHF.R.U32.HI R31, RZ, 0x8, R15 ;  /* 0x00000008ff1f7819 */ /* 0x000fe4000001160f */
        /* <DEDUP_REMOVED lines=8> */
[----:B------:R-:W-:Y:S01]  /*f930*/  HFMA2 R24, R24, R5.H0_H0, -72, -72 ;  /* 0xd480d48018187431 */ /* 0x000fe20000040005 */
[----:B------:R-:W-:Y:S02]  /*f940*/  LOP3.LUT R12, R12, 0xf000f0, RZ, 0xc0, !PT ;  /* 0x00f000f00c0c7812 */ /* 0x000fe400078ec0ff */
[C---:B------:R-:W-:Y:S02]  /*f950*/  LOP3.LUT R17, R31.reuse, 0xf000f, RZ, 0xc0, !PT ;  /* 0x000f000f1f117812 */ /* 0x040fe400078ec0ff */
[----:B------:R-:W-:Y:S02]  /*f960*/  LOP3.LUT R29, R31, 0xf000f0, RZ, 0xc0, !PT ;  /* 0x00f000f01f1d7812 */ /* 0x000fe400078ec0ff */
[----:B------:R-:W-:Y:S02]  /*f970*/  LOP3.LUT R28, R28, 0x64006400, RZ, 0xfc, !PT ;  /* 0x640064001c1c7812 */ /* 0x000fe400078efcff */
[----:B------:R-:W-:-:S02]  /*f980*/  LOP3.LUT R38, R13, 0x64006400, RZ, 0xfc, !PT ;  /* 0x640064000d267812 */ /* 0x000fc400078efcff */
[----:B------:R-:W-:Y:S01]  /*f990*/  LOP3.LUT R40, R27, 0x64006400, RZ, 0xfc, !PT ;  /* 0x640064001b287812 */ /* 0x000fe200078efcff */
[----:B------:R-:W-:Y:S01]  /*f9a0*/  HADD2 R27, R28, -1032, -1032 ;  /* 0xe408e4081c1b7430 */ /* 0x000fe20000000000 */
[----:B------:R-:W-:Y:S01]  /*f9b0*/  LOP3.LUT R0, R0, 0x64006400, RZ, 0xfc, !PT ;  /* 0x6400640000007812 */ /* 0x000fe200078efcff */
[-C--:B------:R-:W-:Y:S01]  /*f9c0*/  HFMA2 R35, R38, R5.reuse.H0_H0, -72, -72 ;  /* 0xd480d48026237431 */ /* 0x080fe20000040005 */
[----:B------:R-:W-:Y:S01]  /*f9d0*/  LOP3.LUT R2, R2, 0x64006400, RZ, 0xfc, !PT ;  /* 0x6400640002027812 */ /* 0x000fe200078efcff */
[-C--:B------:R-:W-:Y:S01]  /*f9e0*/  HFMA2 R28, R30, R5.reuse.H0_H0, -72, -72 ;  /* 0xd480d4801e1c7431 */ /* 0x080fe20000040005 */
[----:B------:R-:W-:Y:S01]  /*f9f0*/  LOP3.LUT R4, R4, 0x64006400, RZ, 0xfc, !PT ;  /* 0x6400640004047812 */ /* 0x000fe200078efcff */
[----:B------:R-:W-:Y:S01]  /*fa00*/  HFMA2 R38, R40, R5.H0_H0, -72, -72 ;  /* 0xd480d48028267431 */ /* 0x000fe20000040005 */
[----:B------:R-:W-:Y:S02]  /*fa10*/  LOP3.LUT R25, R25, 0x64006400, RZ, 0xfc, !PT ;  /* 0x6400640019197812 */ /* 0x000fe400078efcff */
[----:B------:R-:W-:-:S02]  /*fa20*/  LOP3.LUT R26, R26, 0x64006400, RZ, 0xfc, !PT ;  /* 0x640064001a1a7812 */ /* 0x000fc400078efcff */
[----:B------:R-:W-:Y:S01]  /*fa30*/  LOP3.LUT R3, R3, 0x64006400, RZ, 0xfc, !PT ;  /* 0x6400640003037812 */ /* 0x000fe200078efcff */
[----:B------:R-:W-:Y:S01]  /*fa40*/  HADD2 R25, R25, -1032, -1032 ;  /* 0xe408e40819197430 */ /* 0x000fe20000000000 */
        /* <DEDUP_REMOVED lines=12> */
[----:B------:R-:W-:Y:S02]  /*fb10*/  HADD2 R37, R37, -1032, -1032 ;  /* 0xe408e40825257430 */ /* 0x000fe40000000000 */
[----:B------:R-:W-:Y:S02]  /*fb20*/  HADD2 R39, R39, -1032, -1032 ;  /* 0xe408e40827277430 */ /* 0x000fe40000000000 */
[----:B------:R-:W-:Y:S01]  /*fb30*/  HFMA2 R40, R42, R5.H0_H0, -72, -72 ;  /* 0xd480d4802a287431 */ /* 0x000fe20000040005 */
[----:B------:R-:W-:Y:S06]  /*fb40*/  @!P1 BRA `(.L_x_1756) ;  /* 0x0000000400689947 */ /* 0x000fec0003800000 */
[----:B------:R-:W0:Y:S01]  /*fb50*/  LDS.64 R42, [UR5+0x20] ;  /* 0x00002005ff2a7984 */ /* 0x000e220008000a00 */
[----:B------:R-:W-:Y:S02]  /*fb60*/  HADD2.F32 R46, -RZ, R15.H0_H0 ;  /* 0x2000000fff2e7230 */ /* 0x000fe40000004100 */
        /* <DEDUP_REMOVED lines=55> */
[----:B------:R-:W-:Y:S02]  /*fee0*/  HADD2.F32 R4, -RZ, R35.H0_H0 ;  /* 0x20000023ff047230 */ /* 0x000fe40000004100 */
        /* <DEDUP_REMOVED lines=32> */
.L_x_1756:
        /* <DEDUP_REMOVED lines=91> */
.L_x_1757:
[----:B------:R-:W-:Y:S05]  /*106a0*/  @!P3 BRA `(.L_x_1758) ;  /* 0x000000040068b947 */ /* 0x000fea0003800000 */
[----:B------:R-:W0:Y:S01]  /*106b0*/  LDS.64 R2, [UR5+0x120] ;  /* 0x00012005ff027984 */ /* 0x000e220008000a00 */
[----:B------:R-:W-:Y:S02]  /*106c0*/  HADD2.F32 R0, -RZ, R17.H0_H0 ;  /* 0x20000011ff007230 */ /* 0x000fe40000004100 */
[----:B------:R-:W-:Y:S01]  /*106d0*/  HADD2.F32 R4, -RZ, R27.H0_H0 ;  /* 0x2000001bff047230 */ /* 0x000fe20000004100 */
[----:B------:R-:W1:Y:S01]  /*106e0*/  LDS.64 R12, [UR5+0x128] ;  /* 0x00012805ff0c7984 */ /* 0x000e620008000a00 */
[----:B------:R-:W-:Y:S02]  /*106f0*/  HADD2.F32 R46, -RZ, R17.H1_H1 ;  /* 0x30000011ff2e7230 */ /* 0x000fe40000004100 */
[----:B------:R-:W-:Y:S02]  /*10700*/  HADD2.F32 R58, -RZ, R15.H1_H1 ;  /* 0x3000000fff3a7230 */ /* 0x000fe40000004100 */
[--C-:B0-----:R-:W-:Y:S02]  /*10710*/  HADD2.F32 R41, -RZ, R2.reuse.H0_H0 ;  /* 0x20000002ff297230 */ /* 0x101fe40000004100 */
[----:B------:R-:W-:-:S02]  /*10720*/  HADD2.F32 R42, -RZ, R2.H1_H1 ;  /* 0x30000002ff2a7230 */ /* 0x000fc40000004100 */
[--C-:B------:R-:W-:Y:S02]  /*10730*/  HADD2.F32 R44, -RZ, R3.reuse.H0_H0 ;  /* 0x20000003ff2c7230 */ /* 0x100fe40000004100 */
[----:B------:R-:W-:Y:S02]  /*10740*/  HADD2.F32 R43, -RZ, R3.H1_H1 ;  /* 0x30000003ff2b7230 */ /* 0x000fe40000004100 */
[----:B------:R-:W-:Y:S02]  /*10750*/  HADD2.F32 R2, -RZ, R15.H0_H0 ;  /* 0x2000000fff027230 */ /* 0x000fe40000004100 */
[-C--:B------:R-:W-:Y:S01]  /*10760*/  FFMA.FTZ R15, R0, R41.reuse, RZ ;  /* 0x00000029000f7223 */ /* 0x080fe200000100ff */
[--C-:B------:R-:W-:Y:S02]  /*10770*/  HADD2.F32 R3, -RZ, R25.reuse.H0_H0 ;  /* 0x20000019ff037230 */ /* 0x100fe40000004100 */
[----:B------:R-:W-:Y:S02]  /*10780*/  HADD2.F32 R0, -RZ, R14.H0_H0 ;  /* 0x2000000eff007230 */ /* 0x000fe40000004100 */
[-C--:B------:R-:W-:Y:S01]  /*10790*/  FFMA.FTZ R17, R2, R41.reuse, RZ ;  /* 0x0000002902117223 */ /* 0x080fe200000100ff */
[----:B------:R-:W-:Y:S01]  /*107a0*/  FFMA.FTZ R15, R46, R42, R15 ;  /* 0x0000002a2e0f7223 */ /* 0x000fe2000001000f */
[-C--:B------:R-:W-:Y:S01]  /*107b0*/  FFMA.FTZ R3, R3, R41.reuse, RZ ;  /* 0x0000002903037223 */ /* 0x080fe200000100ff */
[----:B------:R-:W-:Y:S01]  /*107c0*/  FFMA.FTZ R41, R4, R41, RZ ;  /* 0x0000002904297223 */ /* 0x000fe200000100ff */
[----:B------:R-:W-:-:S02]  /*107d0*/  HADD2.F32 R4, -RZ, R25.H1_H1 ;  /* 0x30000019ff047230 */ /* 0x000fc40000004100 */
[----:B------:R-:W-:Y:S01]  /*107e0*/  FFMA.FTZ R17, R58, R42, R17 ;  /* 0x0000002a3a117223 */ /* 0x000fe20000010011 */
[----:B------:R-:W-:Y:S02]  /*107f0*/  HADD2.F32 R2, -RZ, R24.H0_H0 ;  /* 0x20000018ff027230 */ /* 0x000fe40000004100 */
        /* <DEDUP_REMOVED lines=9> */
[----:B------:R-:W-:Y:S02]  /*10890*/  HADD2.F32 R3, -RZ, R14.H1_H1 ;  /* 0x3000000eff037230 */ /* 0x000fe40000004100 */
[-C--:B------:R-:W-:Y:S01]  /*108a0*/  FFMA.FTZ R14, R15, R43.reuse, R2 ;  /* 0x0000002b0f0e7223 */ /* 0x080fe20000010002 */
[----:B------:R-:W-:Y:S02]  /*108b0*/  HADD2.F32 R42, -RZ, R28.H0_H0 ;  /* 0x2000001cff2a7230 */ /* 0x000fe40000004100 */
[----:B------:R-:W-:Y:S01]  /*108c0*/  FFMA.FTZ R24, R17, R43, R4 ;  /* 0x0000002b11187223 */ /* 0x000fe20000010004 */
[----:B-1----:R-:W-:-:S02]  /*108d0*/  HADD2.F32 R2, -RZ, R13.H0_H0 ;  /* 0x2000000dff027230 */ /* 0x002fc40000004100 */
[-C--:B------:R-:W-:Y:S01]  /*108e0*/  FFMA.FTZ R0, R3, R43.reuse, R0 ;  /* 0x0000002b03007223 */ /* 0x080fe20000010000 */
[----:B------:R-:W-:Y:S02]  /*108f0*/  HADD2.F32 R4, -RZ, R13.H1_H1 ;  /* 0x3000000dff047230 */ /* 0x000fe40000004100 */
[----:B------:R-:W-:Y:S01]  /*10900*/  FFMA.FTZ R44, R42, R44, R41 ;  /* 0x0000002c2a2c7223 */ /* 0x000fe20000010029 */
[----:B------:R-:W-:Y:S02]  /*10910*/  HADD2.F32 R25, -RZ, R28.H1_H1 ;  /* 0x3000001cff197230 */ /* 0x000fe40000004100 */
[----:B------:R-:W-:Y:S02]  /*10920*/  HADD2.F32 R3, -RZ, R12.H0_H0 ;  /* 0x2000000cff037230 */ /* 0x000fe40000004100 */
        /* <DEDUP_REMOVED lines=50> */
.L_x_1758:
[C---:B------:R-:W-:Y:S02]  /*10c50*/  LOP3.LUT R25, R10.reuse, 0xf000f, RZ, 0xc0, !PT ;  /* 0x000f000f0a197812 */ /* 0x040fe400078ec0ff */
[----:B------:R-:W-:Y:S02]  /*10c60*/  LOP3.LUT R13, R10, 0xf000f0, RZ, 0xc0, !PT ;  /* 0x00f000f00a0d7812 */ /* 0x000fe400078ec0ff */
[----:B------:R-:W-:Y:S02]  /*10c70*/  SHF.R.U32.HI R27, RZ, 0x8, R10 ;  /* 0x00000008ff1b7819 */ /* 0x000fe4000001160a */
[C---:B------:R-:W-:Y:S02]  /*10c80*/  LOP3.LUT R0, R8.reuse, 0xf000f, RZ, 0xc0, !PT ;  /* 0x000f000f08007812 */ /* 0x040fe400078ec0ff */
[----:B------:R-:W-:Y:S02]  /*10c90*/  LOP3.LUT R2, R8, 0xf000f0, RZ, 0xc0, !PT ;  /* 0x00f000f008027812 */ /* 0x000fe400078ec0ff */
[----:B------:R-:W-:-:S02]  /*10ca0*/  LOP3.LUT R4, R9, 0xf000f, RZ, 0xc0, !PT ;  /* 0x000f000f09047812 */ /* 0x000fc400078ec0ff */
[----:B------:R-:W-:Y:S02]  /*10cb0*/  LOP3.LUT R3, R9, 0xf000f0, RZ, 0xc0, !PT ;  /* 0x00f000f009037812 */ /* 0x000fe400078ec0ff */
[----:B------:R-:W-:Y:S02]  /*10cc0*/  LOP3.LUT R10, R11, 0xf000f0, RZ, 0xc0, !PT ;  /* 0x00f000f00b0a7812 */ /* 0x000fe400078ec0ff */
[----:B------:R-:W-:Y:S02]  /*10cd0*/  SHF.R.U32.HI R31, RZ, 0x8, R11 ;  /* 0x00000008ff1f7819 */ /* 0x000fe4000001160b */
[----:B------:R-:W-:Y:S02]  /*10ce0*/  SHF.R.U32.HI R8, RZ, 0x8, R8 ;  /* 0x00000008ff087819 */ /* 0x000fe40000011608 */
        /* <DEDUP_REMOVED lines=54> */
[----:B------:R-:W-:Y:S01]  /*11050*/  FFMA.FTZ R0, R0, R3, RZ ;  /* 0x0000000300007223 */ /* 0x000fe200000100ff */
[C---:B------:R-:W-:Y:S01]  /*11060*/  FFMA.FTZ R43, R3.reuse, R40, RZ ;  /* 0x00000028032b7223 */ /* 0x040fe200000100ff */
[C---:B------:R-:W-:Y:S01]  /*11070*/  FFMA.FTZ R45, R3.reuse, R2, RZ ;  /* 0x00000002032d7223 */ /* 0x040fe200000100ff */
[----:B------:R-:W-:Y:S01]  /*11080*/  FFMA.FTZ R42, R3, R4, RZ ;  /* 0x00000004032a7223 */ /* 0x000fe200000100ff */
[----:B------:R-:W-:Y:S01]  /*11090*/  FFMA.FTZ R0, R35, R38, R0 ;  /* 0x0000002623007223 */ /* 0x000fe20000010000 */
[----:B------:R-:W-:-:S02]  /*110a0*/  HADD2.F32 R35, -RZ, R25.H1_H1 ;  /* 0x30000019ff237230 */ /* 0x000fc40000004100 */
[C---:B------:R-:W-:Y:S01]  /*110b0*/  FFMA.FTZ R2, R38.reuse, R41, R43 ;  /* 0x0000002926027223 */ /* 0x040fe2000001002b */
[----:B------:R-:W-:Y:S02]  /*110c0*/  HADD2.F32 R3, -RZ, R10.H0_H0 ;  /* 0x2000000aff037230 */ /* 0x000fe40000004100 */
[----:B------:R-:W-:Y:S02]  /*110d0*/  HADD2.F32 R4, -RZ, R11.H0_H0 ;  /* 0x2000000bff047230 */ /* 0x000fe40000004100 */
[----:B------:R-:W-:Y:S01]  /*110e0*/  FFMA.FTZ R40, R38, R35, R45 ;  /* 0x0000002326287223 */ /* 0x000fe2000001002d */
[----:B------:R-:W-:Y:S02]  /*110f0*/  HADD2.F32 R43, -RZ, R27.H1_H1 ;  /* 0x3000001bff2b7230 */ /* 0x000fe40000004100 */
[----:B------:R-:W-:Y:S01]  /*11100*/  FFMA.FTZ R3, R3, R37, R0 ;  /* 0x0000002503037223 */ /* 0x000fe20000010000 */
[----:B------:R-:W-:Y:S02]  /*11110*/  HADD2.F32 R41, -RZ, R12.H0_H0 ;  /* 0x2000000cff297230 */ /* 0x000fe40000004100 */
[----:B------:R-:W-:Y:S01]  /*11120*/  FFMA.FTZ R4, R37, R4, R2 ;  /* 0x0000000425047223 */ /* 0x000fe20000010002 */
[----:B------:R-:W-:-:S02]  /*11130*/  HADD2.F32 R35, -RZ, R13.H0_H0 ;  /* 0x2000000dff237230 */ /* 0x000fc40000004100 */
[----:B------:R-:W-:Y:S01]  /*11140*/  FFMA.FTZ R42, R38, R43, R42 ;  /* 0x0000002b262a7223 */ /* 0x000fe2000001002a */
[----:B------:R-:W-:Y:S02]  /*11150*/  HADD2.F32 R39, -RZ, R39.H1_H1 ;  /* 0x30000027ff277230 */ /* 0x000fe40000004100 */
[C---:B------:R-:W-:Y:S01]  /*11160*/  FFMA.FTZ R41, R37.reuse, R41, R40 ;  /* 0x0000002925297223 */ /* 0x040fe20000010028 */
[----:B------:R-:W-:Y:S02]  /*11170*/  HADD2.F32 R0, -RZ, R10.H1_H1 ;  /* 0x3000000aff007230 */ /* 0x000fe40000004100 */
[----:B------:R-:W-:Y:S01]  /*11180*/  FFMA.FTZ R35, R37, R35, R42 ;  /* 0x0000002325237223 */ /* 0x000fe2000001002a */
[----:B------:R-:W-:Y:S02]  /*11190*/  HADD2.F32 R2, -RZ, R11.H1_H1 ;  /* 0x3000000bff027230 */ /* 0x000fe40000004100 */
[----:B------:R-:W-:Y:S02]  /*111a0*/  HADD2.F32 R38, -RZ, R12.H1_H1 ;  /* 0x3000000cff267230 */ /* 0x000fe40000004100 */
[----:B------:R-:W-:Y:S01]  /*111b0*/  FFMA.FTZ R0, R0, R39, R3 ;  /* 0x0000002700007223 */ /* 0x000fe20000010003 */
[----:B------:R-:W-:-:S02]  /*111c0*/  HADD2.F32 R40, -RZ, R13.H1_H1 ;  /* 0x3000000dff287230 */ /* 0x000fc40000004100 */
[C---:B------:R-:W-:Y:S01]  /*111d0*/  FFMA.FTZ R37, R39.reuse, R2, R4 ;  /* 0x0000000227257223 */ /* 0x040fe20000010004 */
[----:B-1----:R-:W-:Y:S02]  /*111e0*/  HADD2.F32 R4, -RZ, R8.H0_H0 ;  /* 0x20000008ff047230 */ /* 0x002fe40000004100 */
        /* <DEDUP_REMOVED lines=53> */
.L_x_1759:
        /* <DEDUP_REMOVED lines=9> */
[----:B------:R-:W-:Y:S02]  /*115d0*/  HADD2.F32 R44, -RZ, R31.H0_H0 ;  /* 0x2000001fff2c7230 */ /* 0x000fe40000004100 */
        /* <DEDUP_REMOVED lines=8> */
[--C-:B------:R-:W-:Y:S02]  /*11660*/  HADD2.F32 R3, -RZ, R25.reuse.H0_H0 ;  /* 0x20000019ff037230 */ /* 0x100fe40000004100 */
[-C--:B------:R-:W-:Y:S01]  /*11670*/  FFMA.FTZ R0, R41, R37.reuse, R0 ;  /* 0x0000002529007223 */ /* 0x080fe20000010000 */
[----:B------:R-:W-:Y:S02]  /*11680*/  HADD2.F32 R41, -RZ, R25.H1_H1 ;  /* 0x30000019ff297230 */ /* 0x000fe40000004100 */
[----:B------:R-:W-:Y:S01]  /*11690*/  FFMA.FTZ R2, R43, R37, R2 ;  /* 0x000000252b027223 */ /* 0x000fe20000010002 */
[----:B------:R-:W-:Y:S02]  /*116a0*/  HADD2.F32 R43, -RZ, R12.H0_H0 ;  /* 0x2000000cff2b7230 */ /* 0x000fe40000004100 */
[----:B------:R-:W-:Y:S01]  /*116b0*/  FFMA.FTZ R40, R3, R35, RZ ;  /* 0x0000002303287223 */ /* 0x000fe200000100ff */
        /* <DEDUP_REMOVED lines=12> */
[-C--:B------:R-:W-:Y:S01]  /*11780*/  FFMA.FTZ R3, R0, R38.reuse, R3 ;  /* 0x0000002600037223 */ /* 0x080fe20000010003 */
[----:B-1----:R-:W-:Y:S02]  /*11790*/  HADD2.F32 R0, -RZ, R8.H0_H0 ;  /* 0x20000008ff007230 */ /* 0x002fe40000004100 */
[-C--:B------:R-:W-:Y:S01]  /*117a0*/  FFMA.FTZ R37, R40, R38.reuse, R37 ;  /* 0x0000002628257223 */ /* 0x080fe20000010025 */
[----:B------:R-:W-:Y:S02]  /*117b0*/  HADD2.F32 R4, -RZ, R28.H0_H0 ;  /* 0x2000001cff047230 */ /* 0x000fe40000004100 */
[----:B------:R-:W-:Y:S01]  /*117c0*/  FFMA.FTZ R39, R42, R38, R39 ;  /* 0x000000262a277223 */ /* 0x000fe20000010027 */
[----:B------:R-:W-:-:S02]  /*117d0*/  HADD2.F32 R40, -RZ, R29.H0_H0 ;  /* 0x2000001dff287230 */ /* 0x000fc40000004100 */
[----:B------:R-:W-:Y:S01]  /*117e0*/  FFMA.FTZ R35, R2, R38, R35 ;  /* 0x0000002602237223 */ /* 0x000fe20000010023 */
[----:B------:R-:W-:Y:S02]  /*117f0*/  HADD2.F32 R42, -RZ, R30.H0_H0 ;  /* 0x2000001eff2a7230 */ /* 0x000fe40000004100 */
[-C--:B------:R-:W-:Y:S01]  /*11800*/  FFMA.FTZ R3, R4, R0.reuse, R3 ;  /* 0x0000000004037223 */ /* 0x080fe20000010003 */
[----:B------:R-:W-:Y:S02]  /*11810*/  HADD2.F32 R8, -RZ, R8.H1_H1 ;  /* 0x30000008ff087230 */ /* 0x000fe40000004100 */
        /* <DEDUP_REMOVED lines=13> */
[--C-:B------:R-:W-:Y:S02]  /*118f0*/  HADD2.F32 R0, -RZ, R14.reuse.H0_H0 ;  /* 0x2000000eff007230 */ /* 0x100fe40000004100 */
        /* <DEDUP_REMOVED lines=31> */
.L_x_1760:
[----:B------:R-:W-:Y:S02]  /*11af0*/  @!P0 IADD3 R16, PT, PT, R36, R55, RZ ;  /* 0x0000003724108210 */ /* 0x000fe40007ffe0ff */
[----:B------:R-:W-:Y:S02]  /*11b00*/  MOV R100, R6 ;  /* 0x0000000600647202 */ /* 0x000fe40000000f00 */
[----:B------:R-:W-:Y:S01]  /*11b10*/  MOV R101, R7 ;  /* 0x0000000700657202 */ /* 0x000fe20000000f00 */
[----:B------:R-:W-:Y:S06]  /*11b20*/  @!P3 BRA `(.L_x_1761) ;  /* 0x000000040068b947 */ /* 0x000fec0003800000 */
[----:B------:R-:W0:Y:S01]  /*11b30*/  LDS.64 R2, [UR5+0x130] ;  /* 0x00013005ff027984 */ /* 0x000e220008000a00 */
[--C-:B------:R-:W-:Y:S02]  /*11b40*/  HADD2.F32 R0, -RZ, R26.reuse.H0_H0 ;  /* 0x2000001aff007230 */ /* 0x100fe40000004100 */
        /* <DEDUP_REMOVED lines=34> */
[-C--:B------:R-:W-:Y:S01]  /*11d70*/  FFMA.FTZ R10, R25, R37.reuse, R4 ;  /* 0x00000025190a7223 */ /* 0x080fe20000010004 */
[----:B-1----:R-:W-:Y:S02]  /*11d80*/  HADD2.F32 R3, -RZ, R6.H0_H0 ;  /* 0x20000006ff037230 */ /* 0x002fe40000004100 */
[----:B------:R-:W-:Y:S01]  /*11d90*/  FFMA.FTZ R36, R13, R37, R36 ;  /* 0x000000250d247223 */ /* 0x000fe20000010024 */
[--C-:B------:R-:W-:Y:S02]  /*11da0*/  HADD2.F32 R2, -RZ, R7.reuse.H0_H0 ;  /* 0x20000007ff027230 */ /* 0x100fe40000004100 */
[----:B------:R-:W-:Y:S02]  /*11db0*/  HADD2.F32 R4, -RZ, R7.H1_H1 ;  /* 0x30000007ff047230 */ /* 0x000fe40000004100 */
[----:B------:R-:W-:-:S02]  /*11dc0*/  HADD2.F32 R9, -RZ, R29.H0_H0 ;  /* 0x2000001dff097230 */ /* 0x000fc40000004100 */
[----:B------:R-:W-:Y:S02]  /*11dd0*/  HADD2.F32 R7, -RZ, R28.H0_H0 ;  /* 0x2000001cff077230 */ /* 0x000fe40000004100 */
        /* <DEDUP_REMOVED lines=18> */
[-C--:B------:R-:W-:Y:S01]  /*11f00*/  FFMA.FTZ R7, R0, R2.reuse, R7 ;  /* 0x0000000200077223 */ /* 0x080fe20000010007 */
[----:B------:R-:W-:Y:S02]  /*11f10*/  HADD2.F32 R8, -RZ, R17.H1_H1 ;  /* 0x30000011ff087230 */ /* 0x000fe40000004100 */
[-C--:B------:R-:W-:Y:S01]  /*11f20*/  FFMA.FTZ R9, R10, R2.reuse, R9 ;  /* 0x000000020a097223 */ /* 0x080fe20000010009 */
[----:B------:R-:W-:Y:S02]  /*11f30*/  HADD2.F32 R10, -RZ, R5.H0_H0 ;  /* 0x20000005ff0a7230 */ /* 0x000fe40000004100 */
[----:B------:R-:W-:Y:S01]  /*11f40*/  FFMA.FTZ R11, R6, R2, R11 ;  /* 0x00000002060b7223 */ /* 0x000fe2000001000b */
[----:B------:R-:W-:-:S02]  /*11f50*/  HADD2.F32 R0, -RZ, R15.H1_H1 ;  /* 0x3000000fff007230 */ /* 0x000fc40000004100 */
[----:B------:R-:W-:Y:S02]  /*11f60*/  HADD2.F32 R14, -RZ, R14.H1_H1 ;  /* 0x3000000eff0e7230 */ /* 0x000fe40000004100 */
[----:B------:R-:W-:Y:S01]  /*11f70*/  FFMA.FTZ R11, R8, R4, R11 ;  /* 0x00000004080b7223 */ /* 0x000fe2000001000b */
[----:B------:R-:W-:Y:S02]  /*11f80*/  HADD2.F32 R8, -RZ, R5.H1_H1 ;  /* 0x30000005ff087230 */ /* 0x000fe40000004100 */
[----:B------:R-:W-:Y:S01]  /*11f90*/  FFMA.FTZ R3, R10, R2, R3 ;  /* 0x000000020a037223 */ /* 0x000fe20000010003 */
        /* <DEDUP_REMOVED lines=19> */
.L_x_1761:
        /* <DEDUP_REMOVED lines=8> */
.L_x_1749:
[----:B------:R-:W0:Y:S02]  /*12150*/  LDCU UR6, c[0x0][0x3d8] ;  /* 0x00007b00ff0677ac */ /* 0x000e240008000800 */
[----:B0-----:R-:W-:-:S04]  /*12160*/  VIMNMX R96, PT, PT, R53, UR6, PT ;  /* 0x0000000635607c48 */ /* 0x001fc8000bfe0100 */
[----:B------:R-:W-:-:S13]  /*12170*/  ISETP.GT.AND P0, PT, R96, R55, PT ;  /* 0x000000376000720c */ /* 0x000fda0003f04270 */
[----:B------:R-:W-:Y:S05]  /*12180*/  @!P0 BRA `(.L_x_1763) ;  /* 0x0000001c00b08947 */ /* 0x000fea0003800000 */
[----:B------:R-:W0:Y:S02]  /*12190*/  LDC.64 R2, c[0x0][0x3b8] ;  /* 0x0000ee00ff027b82 */ /* 0x000e240000000a00 */
[----:B0-----:R-:W-:-:S03]  /*121a0*/  IMAD.WIDE.U32 R2, R55, 0x4, R2 ;  /* 0x0000000437027825 */ /* 0x001fc600078e0002 */
[----:B------:R-:W-:-:S04]  /*121b0*/  IADD3 R94, P0, PT, R2, 0x2, RZ ;  /* 0x00000002025e7810 */ /* 0x000fc80007f1e0ff */
[----:B------:R-:W-:-:S09]  /*121c0*/  IADD3.X R39, PT, PT, RZ, R3, RZ, P0, !PT ;  /* 0x00000003ff277210 */ /* 0x000fd200007fe4ff */
.L_x_1767:
[----:B------:R-:W0:Y:S01]  /*121d0*/  LDC R51, c[0x0][0x3ac] ;  /* 0x0000eb00ff337b82 */ /* 0x000e220000000800 */
[----:B------:R-:W-:Y:S01]  /*121e0*/  ISETP.NE.AND P0, PT, R55, R16, PT ;  /* 0x000000103700720c */ /* 0x000fe20003f05270 */
[----:B-1----:R-:W2:-:S12]  /*121f0*/  LDG.E.128.CONSTANT R12, desc[UR8][R100.64] ;  /* 0x00000008640c7981 */ /* 0x002e98000c1e9d00 */
[----:B------:R-:W-:Y:S02]  /*12200*/  @!P0 LEA R26, R50, R1, 0x3 ;  /* 0x00000001321a8211 */ /* 0x000fe400078e18ff */
[----:B------:R-:W-:-:S04]  /*12210*/  @!P0 MOV R38, R94 ;  /* 0x0000005e00268202 */ /* 0x000fc80000000f00 */
        /* <DEDUP_REMOVED lines=11> */
[----:B------:R-:W-:-:S02]  /*122d0*/  @!P0 IADD3 R93, PT, PT, R50, 0x1, RZ ;  /* 0x00000001325d8810 */ /* 0x000fc40007ffe0ff */
[----:B--2---:R-:W-:Y:S02]  /*122e0*/  SHF.R.U32.HI R3, RZ, 0xf, R12 ;  /* 0x0000000fff037819 */ /* 0x004fe4000001160c */
[C---:B------:R-:W-:Y:S02]  /*122f0*/  LOP3.LUT R61, R13.reuse, 0x70007, RZ, 0xc0, !PT ;  /* 0x000700070d3d7812 */ /* 0x040fe400078ec0ff */
[----:B------:R-:W-:Y:S02]  /*12300*/  LOP3.LUT R19, R13, 0x380038, RZ, 0xc0, !PT ;  /* 0x003800380d137812 */ /* 0x000fe400078ec0ff */
[----:B------:R-:W-:Y:S02]  /*12310*/  SHF.R.U32.HI R46, RZ, 0x6, R13 ;  /* 0x00000006ff2e7819 */ /* 0x000fe4000001160d */
[C---:B------:R-:W-:Y:S02]  /*12320*/  LOP3.LUT R60, R12.reuse, 0x70007, RZ, 0xc0, !PT ;  /* 0x000700070c3c7812 */ /* 0x040fe400078ec0ff */
[----:B------:R-:W-:-:S02]  /*12330*/  LOP3.LUT R2, R12, 0x380038, RZ, 0xc0, !PT ;  /* 0x003800380c027812 */ /* 0x000fc400078ec0ff */
[----:B------:R-:W-:Y:S02]  /*12340*/  SHF.R.U32.HI R45, RZ, 0x6, R12 ;  /* 0x00000006ff2d7819 */ /* 0x000fe4000001160c */
[----:B---3--:R-:W-:Y:S02]  /*12350*/  @!P0 PRMT R114, R26, 0x7610, R114 ;  /* 0x000076101a728816 */ /* 0x008fe40000000072 */
[----:B------:R-:W-:Y:S02]  /*12360*/  @!P0 PRMT R112, R27, 0x7610, R112 ;  /* 0x000076101b708816 */ /* 0x000fe40000000070 */
[----:B------:R-:W-:Y:S02]  /*12370*/  @!P0 PRMT R114, R114, 0x7610, R26 ;  /* 0x0000761072728816 */ /* 0x000fe4000000001a */
[----:B------:R-:W-:Y:S02]  /*12380*/  @!P0 PRMT R112, R112, 0x7610, R27 ;  /* 0x0000761070708816 */ /* 0x000fe4000000001b */
[----:B------:R-:W-:-:S02]  /*12390*/  SHF.R.U32.HI R13, RZ, 0xf, R13 ;  /* 0x0000000fff0d7819 */ /* 0x000fc4000001160d */
[C---:B------:R-:W-:Y:S02]  /*123a0*/  LOP3.LUT R62, R14.reuse, 0x70007, RZ, 0xc0, !PT ;  /* 0x000700070e3e7812 */ /* 0x040fe400078ec0ff */
[----:B------:R-:W-:Y:S02]  /*123b0*/  LOP3.LUT R30, R14, 0x380038, RZ, 0xc0, !PT ;  /* 0x003800380e1e7812 */ /* 0x000fe400078ec0ff */
[--C-:B------:R-:W-:Y:S02]  /*123c0*/  SHF.R.U32.HI R59, RZ, 0x6, R14.reuse ;  /* 0x00000006ff3b7819 */ /* 0x100fe4000001160e */
[----:B------:R-:W-:Y:S02]  /*123d0*/  SHF.R.U32.HI R26, RZ, 0xf, R14 ;  /* 0x0000000fff1a7819 */ /* 0x000fe4000001160e */
[----:B------:R-:W-:Y:S02]  /*123e0*/  SHF.R.U32.HI R29, RZ, 0xf, R15 ;  /* 0x0000000fff1d7819 */ /* 0x000fe4000001160f */
[----:B----4-:R-:W-:-:S02]  /*123f0*/  @!P0 IADD3 R16, PT, PT, R24, R55, RZ ;  /* 0x0000003718108210 */ /* 0x010fc40007ffe0ff */
[C---:B-----5:R-:W-:Y:S02]  /*12400*/  LOP3.LUT R27, R8.reuse, 0x70007, RZ, 0xc0, !PT ;  /* 0x00070007081b7812 */ /* 0x060fe400078ec0ff */
[----:B------:R-:W-:Y:S02]  /*12410*/  LOP3.LUT R17, R8, 0x380038, RZ, 0xc0, !PT ;  /* 0x0038003808117812 */ /* 0x000fe400078ec0ff */
[--C-:B------:R-:W-:Y:S02]  /*12420*/  SHF.R.U32.HI R12, RZ, 0x6, R8.reuse ;  /* 0x00000006ff0c7819 */ /* 0x100fe40000011608 */
[----:B------:R-:W-:Y:S02]  /*12430*/  SHF.R.U32.HI R14, RZ, 0xe, R8 ;  /* 0x0000000eff0e7819 */ /* 0x000fe40000011608 */
[C---:B------:R-:W-:Y:S02]  /*12440*/  LOP3.LUT R74, R15.reuse, 0x70007, RZ, 0xc0, !PT ;  /* 0x000700070f4a7812 */ /* 0x040fe400078ec0ff */
[----:B------:R-:W-:-:S02]  /*12450*/  LOP3.LUT R33, R15, 0x380038, RZ, 0xc0, !PT ;  /* 0x003800380f217812 */ /* 0x000fc400078ec0ff */
[----:B------:R-:W-:Y:S02]  /*12460*/  SHF.R.U32.HI R63, RZ, 0x6, R15 ;  /* 0x00000006ff3f7819 */ /* 0x000fe4000001160f */
[C---:B------:R-:W-:Y:S02]  /*12470*/  LOP3.LUT R25, R9.reuse, 0x70007, RZ, 0xc0, !PT ;  /* 0x0007000709197812 */ /* 0x040fe400078ec0ff */
[----:B------:R-:W-:Y:S02]  /*12480*/  LOP3.LUT R28, R9, 0x380038, RZ, 0xc0, !PT ;  /* 0x00380038091c7812 */ /* 0x000fe400078ec0ff */
[--C-:B------:R-:W-:Y:S02]  /*12490*/  SHF.R.U32.HI R8, RZ, 0x6, R9.reuse ;  /* 0x00000006ff087819 */ /* 0x100fe40000011609 */
[----:B------:R-:W-:Y:S02]  /*124a0*/  SHF.R.U32.HI R24, RZ, 0xe, R9 ;  /* 0x0000000eff187819 */ /* 0x000fe40000011609 */
[----:B------:R-:W-:-:S02]  /*124b0*/  LOP3.LUT R41, R10, 0x70007, RZ, 0xc0, !PT ;  /* 0x000700070a297812 */ /* 0x000fc400078ec0ff */
[----:B------:R-:W-:Y:S02]  /*124c0*/  LOP3.LUT R31, R10, 0x380038, RZ, 0xc0, !PT ;  /* 0x003800380a1f7812 */ /* 0x000fe400078ec0ff */
[--C-:B------:R-:W-:Y:S02]  /*124d0*/  SHF.R.U32.HI R15, RZ, 0x6, R10.reuse ;  /* 0x00000006ff0f7819 */ /* 0x100fe4000001160a */
[----:B------:R-:W-:Y:S02]  /*124e0*/  SHF.R.U32.HI R9, RZ, 0xe, R10 ;  /* 0x0000000eff097819 */ /* 0x000fe4000001160a */
[----:B------:R-:W-:Y:S02]  /*124f0*/  LOP3.LUT R3, R3, 0x10001, RZ, 0xc0, !PT ;  /* 0x0001000103037812 */ /* 0x000fe400078ec0ff */
[----:B------:R-:W-:Y:S02]  /*12500*/  SHF.R.U32.HI R10, RZ, 0xe, R11 ;  /* 0x0000000eff0a7819 */ /* 0x000fe4000001160b */
[----:B------:R-:W-:-:S02]  /*12510*/  LOP3.LUT R13, R13, 0x10001, RZ, 0xc0, !PT ;  /* 0x000100010d0d7812 */ /* 0x000fc400078ec0ff */
[----:B------:R-:W-:Y:S02]  /*12520*/  LOP3.LUT R29, R29, 0x10001, RZ, 0xc0, !PT ;  /* 0x000100011d1d7812 */ /* 0x000fe400078ec0ff */
[C---:B------:R-:W-:Y:S02]  /*12530*/  LOP3.LUT R58, R11.reuse, 0x70007, RZ, 0xc0, !PT ;  /* 0x000700070b3a7812 */ /* 0x040fe400078ec0ff */
[----:B------:R-:W-:Y:S02]  /*12540*/  LOP3.LUT R36, R11, 0x380038, RZ, 0xc0, !PT ;  /* 0x003800380b247812 */ /* 0x000fe400078ec0ff */
[----:B------:R-:W-:Y:S02]  /*12550*/  SHF.R.U32.HI R42, RZ, 0x6, R11 ;  /* 0x00000006ff2a7819 */ /* 0x000fe4000001160b */
[----:B------:R-:W-:Y:S02]  /*12560*/  LOP3.LUT R26, R26, 0x10001, RZ, 0xc0, !PT ;  /* 0x000100011a1a7812 */ /* 0x000fe400078ec0ff */
[----:B------:R-:W-:-:S02]  /*12570*/  LOP3.LUT R11, R3, 0x20002, R14, 0xf8, !PT ;  /* 0x00020002030b7812 */ /* 0x000fc400078ef80e */
[----:B------:R-:W-:Y:S02]  /*12580*/  LOP3.LUT R14, R13, 0x20002, R24, 0xf8, !PT ;  /* 0x000200020d0e7812 */ /* 0x000fe400078ef818 */
[----:B------:R-:W-:Y:S02]  /*12590*/  LOP3.LUT R66, R29, 0x20002, R10, 0xf8, !PT ;  /* 0x000200021d427812 */ /* 0x000fe400078ef80a */
[----:B------:R-:W-:Y:S02]  /*125a0*/  SHF.R.U32.HI R10, RZ, 0xd, R4 ;  /* 0x0000000dff0a7819 */ /* 0x000fe40000011604 */
[C---:B------:R-:W-:Y:S02]  /*125b0*/  LOP3.LUT R38, R5.reuse, 0x70007, RZ, 0xc0, !PT ;  /* 0x0007000705267812 */ /* 0x040fe400078ec0ff */
[----:B------:R-:W-:Y:S02]  /*125c0*/  LOP3.LUT R29, R5, 0x380038, RZ, 0xc0, !PT ;  /* 0x00380038051d7812 */ /* 0x000fe400078ec0ff */
[----:B------:R-:W-:-:S02]  /*125d0*/  SHF.R.U32.HI R24, RZ, 0x6, R5 ;  /* 0x00000006ff187819 */ /* 0x000fc40000011605 */
[----:B------:R-:W-:Y:S02]  /*125e0*/  LOP3.LUT R34, R26, 0x20002, R9, 0xf8, !PT ;  /* 0x000200021a227812 */ /* 0x000fe400078ef809 */
[----:B------:R-:W-:Y:S02]  /*125f0*/  SHF.R.U32.HI R5, RZ, 0xd, R5 ;  /* 0x0000000dff057819 */ /* 0x000fe40000011605 */
[C---:B------:R-:W-:Y:S02]  /*12600*/  LOP3.LUT R47, R7.reuse, 0x70007, RZ, 0xc0, !PT ;  /* 0x00070007072f7812 */ /* 0x040fe400078ec0ff */
[----:B------:R-:W-:Y:S02]  /*12610*/  LOP3.LUT R64, R7, 0x380038, RZ, 0xc0, !PT ;  /* 0x0038003807407812 */ /* 0x000fe400078ec0ff */
[----:B------:R-:W-:Y:S02]  /*12620*/  SHF.R.U32.HI R44, RZ, 0x6, R7 ;  /* 0x00000006ff2c7819 */ /* 0x000fe40000011607 */
[----:B------:R-:W-:-:S02]  /*12630*/  LOP3.LUT R26, R4, 0x70007, RZ, 0xc0, !PT ;  /* 0x00070007041a7812 */ /* 0x000fc400078ec0ff */
[----:B------:R-:W-:Y:S02]  /*12640*/  LOP3.LUT R3, R4, 0x380038, RZ, 0xc0, !PT ;  /* 0x0038003804037812 */ /* 0x000fe400078ec0ff */
[----:B------:R-:W-:Y:S02]  /*12650*/  SHF.R.U32.HI R9, RZ, 0x6, R4 ;  /* 0x00000006ff097819 */ /* 0x000fe40000011604 */
[----:B------:R-:W-:Y:S02]  /*12660*/  SHF.R.U32.HI R7, RZ, 0xd, R7 ;  /* 0x0000000dff077819 */ /* 0x000fe40000011607 */
[----:B------:R-:W-:Y:S02]  /*12670*/  LOP3.LUT R4, R46, 0x380038, RZ, 0xc0, !PT ;  /* 0x003800382e047812 */ /* 0x000fe400078ec0ff */
[----:B------:R-:W-:Y:S02]  /*12680*/  LOP3.LUT R10, R11, 0x40004, R10, 0xf8, !PT ;  /* 0x000400040b0a7812 */ /* 0x000fe400078ef80a */
[----:B------:R-:W-:-:S02]  /*12690*/  LOP3.LUT R79, R2, 0x64006400, RZ, 0xfc, !PT ;  /* 0x64006400024f7812 */ /* 0x000fc400078efcff */
[----:B------:R-:W-:Y:S02]  /*126a0*/  LOP3.LUT R11, R14, 0x40004, R5, 0xf8, !PT ;  /* 0x000400040e0b7812 */ /* 0x000fe400078ef805 */
[----:B------:R-:W-:Y:S02]  /*126b0*/  LOP3.LUT R2, R45, 0x380038, RZ, 0xc0, !PT ;  /* 0x003800382d027812 */ /* 0x000fe400078ec0ff */
[----:B------:R-:W-:Y:S02]  /*126c0*/  LOP3.LUT R14, R66, 0x40004, R7, 0xf8, !PT ;  /* 0x00040004420e7812 */ /* 0x000fe400078ef807 */
[----:B------:R-:W-:Y:S02]  /*126d0*/  LOP3.LUT R19, R19, 0x64006400, RZ, 0xfc, !PT ;  /* 0x6400640013137812 */ /* 0x000fe400078efcff */
[----:B------:R-:W-:Y:S02]  /*126e0*/  LOP3.LUT R7, R63, 0x380038, RZ, 0xc0, !PT ;  /* 0x003800383f077812 */ /* 0x000fe400078ec0ff */
[----:B------:R-:W-:-:S02]  /*126f0*/  LOP3.LUT R5, R4, 0x64006400, RZ, 0xfc, !PT ;  /* 0x6400640004057812 */ /* 0x000fc400078efcff */
[C---:B------:R-:W-:Y:S02]  /*12700*/  LOP3.LUT R43, R6.reuse, 0x70007, RZ, 0xc0, !PT ;  /* 0x00070007062b7812 */ /* 0x040fe400078ec0ff */
[----:B------:R-:W-:Y:S02]  /*12710*/  LOP3.LUT R32, R6, 0x380038, RZ, 0xc0, !PT ;  /* 0x0038003806207812 */ /* 0x000fe400078ec0ff */
[--C-:B------:R-:W-:Y:S02]  /*12720*/  SHF.R.U32.HI R40, RZ, 0x6, R6.reuse ;  /* 0x00000006ff287819 */ /* 0x100fe40000011606 */
[----:B------:R-:W-:Y:S02]  /*12730*/  SHF.R.U32.HI R13, RZ, 0xd, R6 ;  /* 0x0000000dff0d7819 */ /* 0x000fe40000011606 */
[----:B------:R-:W-:Y:S02]  /*12740*/  LOP3.LUT R6, R59, 0x380038, RZ, 0xc0, !PT ;  /* 0x003800383b067812 */ /* 0x000fe400078ec0ff */
[----:B------:R-:W-:-:S02]  /*12750*/  LOP3.LUT R83, R2, 0x64006400, RZ, 0xfc, !PT ;  /* 0x6400640002537812 */ /* 0x000fc400078efcff */
[----:B------:R-:W-:Y:S02]  /*12760*/  LOP3.LUT R4, R8, 0x380038, RZ, 0xc0, !PT ;  /* 0x0038003808047812 */ /* 0x000fe400078ec0ff */
[----:B------:R-:W-:Y:S01]  /*12770*/  LOP3.LUT R2, R12, 0x380038, RZ, 0xc0, !PT ;  /* 0x003800380c027812 */ /* 0x000fe200078ec0ff */
[-C--:B------:R-:W-:Y:S01]  /*12780*/  HFMA2 R80, R19, R18.reuse.H0_H0, -132, -132 ;  /* 0xd820d82013507431 */ /* 0x080fe20000040012 */
        /* <DEDUP_REMOVED lines=16> */
[----:B------:R-:W-:Y:S01]  /*12890*/  LOP3.LUT R67, R19, 0x64006400, RZ, 0xfc, !PT ;  /* 0x6400640013437812 */ /* 0x000fe200078efcff */
[----:B------:R-:W-:Y:S01]  /*128a0*/  HFMA2 R36, R5, R18.H0_H0, -132, -132 ;  /* 0xd820d82005247431 */ /* 0x000fe20000040012 */
        /* <DEDUP_REMOVED lines=55> */
[----:B------:R-:W-:Y:S01]  /*12c20*/  HFMA2 R18, R77, R18.H0_H0, -132, -132 ;  /* 0xd820d8204d127431 */ /* 0x000fe20000040012 */
        /* <DEDUP_REMOVED lines=8> */
[----:B------:R-:W-:-:S02]  /*12cb0*/  LOP3.LUT R87, R76, 0x64006400, RZ, 0xfc, !PT ;  /* 0x640064004c577812 */ /* 0x000fc400078efcff */
[----:B------:R-:W-:Y:S02]  /*12cc0*/  LOP3.LUT R62, R62, 0x64006400, RZ, 0xfc, !PT ;  /* 0x640064003e3e7812 */ /* 0x000fe400078efcff */
[----:B------:R-:W-:Y:S01]  /*12cd0*/  LOP3.LUT R63, R63, 0x64006400, RZ, 0xfc, !PT ;  /* 0x640064003f3f7812 */ /* 0x000fe200078efcff */
[-C--:B------:R-:W-:Y:S01]  /*12ce0*/  HFMA2 R4, R3, R0.reuse.H0_H0, -20, -20 ;  /* 0xcd00cd0003047431 */ /* 0x080fe20000040000 */
        /* <DEDUP_REMOVED lines=145> */
.L_x_1764:
        /* <DEDUP_REMOVED lines=77> */
.L_x_1765:
        /* <DEDUP_REMOVED lines=80> */
.L_x_1766:
        /* <DEDUP_REMOVED lines=8> */
.L_x_1763:
[----:B------:R-:W0:Y:S02]  /*14050*/  LDCU UR6, c[0x0][0x3dc] ;  /* 0x00007b80ff0677ac */ /* 0x000e240008000800 */
[----:B0-----:R-:W-:-:S04]  /*14060*/  VIMNMX R0, PT, PT, R53, UR6, PT ;  /* 0x0000000635007c48 */ /* 0x001fc8000bfe0100 */
[----:B------:R-:W-:-:S13]  /*14070*/  ISETP.GT.AND P0, PT, R0, R55, PT ;  /* 0x000000370000720c */ /* 0x000fda0003f04270 */
[----:B------:R-:W-:Y:S05]  /*14080*/  @!P0 BRA `(.L_x_1768) ;  /* 0x0000001000148947 */ /* 0x000fea0003800000 */
[----:B------:R-:W0:Y:S01]  /*14090*/  LDC.64 R2, c[0x0][0x3b8] ;  /* 0x0000ee00ff027b82 */ /* 0x000e220000000a00 */
[----:B------:R-:W-:Y:S01]  /*140a0*/  UIADD3 UR5, UPT, UPT, UR5, 0x90, URZ ;  /* 0x0000009005057890 */ /* 0x000fe2000fffe0ff */
[----:B0-----:R-:W-:-:S03]  /*140b0*/  IMAD.WIDE.U32 R2, R55, 0x4, R2 ;  /* 0x0000000437027825 */ /* 0x001fc600078e0002 */
[----:B------:R-:W-:-:S04]  /*140c0*/  IADD3 R2, P0, PT, R2, 0x2, RZ ;  /* 0x0000000202027810 */ /* 0x000fc80007f1e0ff */
[----:B------:R-:W-:-:S09]  /*140d0*/  IADD3.X R3, PT, PT, RZ, R3, RZ, P0, !PT ;  /* 0x00000003ff037210 */ /* 0x000fd200007fe4ff */
.L_x_1772:
        /* <DEDUP_REMOVED lines=11> */
[----:B------:R-:W-:Y:S02]  /*14190*/  @!P0 IADD3 R61, PT, PT, R50, 0x1, RZ ;  /* 0x00000001323d8810 */ /* 0x000fe40007ffe0ff */
[C---:B--2---:R-:W-:Y:S02]  /*141a0*/  LOP3.LUT R42, R5.reuse, 0x30003, RZ, 0xc0, !PT ;  /* 0x00030003052a7812 */ /* 0x044fe400078ec0ff */
[C---:B------:R-:W-:Y:S02]  /*141b0*/  LOP3.LUT R13, R5.reuse, 0xc000c, RZ, 0xc0, !PT ;  /* 0x000c000c050d7812 */ /* 0x040fe400078ec0ff */
[----:B------:R-:W-:-:S02]  /*141c0*/  LOP3.LUT R26, R5, 0x300030, RZ, 0xc0, !PT ;  /* 0x00300030051a7812 */ /* 0x000fc400078ec0ff */
[----:B------:R-:W-:Y:S02]  /*141d0*/  LOP3.LUT R35, R5, 0xc000c0, RZ, 0xc0, !PT ;  /* 0x00c000c005237812 */ /* 0x000fe400078ec0ff */
[----:B------:R-:W-:Y:S02]  /*141e0*/  SHF.R.U32.HI R44, RZ, 0x8, R5 ;  /* 0x00000008ff2c7819 */ /* 0x000fe40000011605 */
[C---:B------:R-:W-:Y:S02]  /*141f0*/  LOP3.LUT R9, R4.reuse, 0x30003, RZ, 0xc0, !PT ;  /* 0x0003000304097812 */ /* 0x040fe400078ec0ff */
[----:B------:R-:W-:Y:S02]  /*14200*/  LOP3.LUT R34, R4, 0xc000c0, RZ, 0xc0, !PT ;  /* 0x00c000c004227812 */ /* 0x000fe400078ec0ff */
[----:B---3--:R-:W-:Y:S02]  /*14210*/  @!P0 PRMT R114, R10, 0x7610, R114 ;  /* 0x000076100a728816 */ /* 0x008fe40000000072 */
[----:B------:R-:W-:-:S02]  /*14220*/  @!P0 PRMT R112, R11, 0x7610, R112 ;  /* 0x000076100b708816 */ /* 0x000fc40000000070 */
[----:B------:R-:W-:Y:S02]  /*14230*/  @!P0 PRMT R114, R114, 0x7610, R10 ;  /* 0x0000761072728816 */ /* 0x000fe4000000000a */
[----:B------:R-:W-:Y:S02]  /*14240*/  @!P0 PRMT R112, R112, 0x7610, R11 ;  /* 0x0000761070708816 */ /* 0x000fe4000000000b */
[C---:B------:R-:W-:Y:S02]  /*14250*/  LOP3.LUT R10, R4.reuse, 0xc000c, RZ, 0xc0, !PT ;  /* 0x000c000c040a7812 */ /* 0x040fe400078ec0ff */
[----:B------:R-:W-:Y:S02]  /*14260*/  LOP3.LUT R11, R4, 0x300030, RZ, 0xc0, !PT ;  /* 0x00300030040b7812 */ /* 0x000fe400078ec0ff */
[----:B------:R-:W-:Y:S02]  /*14270*/  LOP3.LUT R5, R6, 0xc000c, RZ, 0xc0, !PT ;  /* 0x000c000c06057812 */ /* 0x000fe400078ec0ff */
[----:B------:R-:W-:-:S02]  /*14280*/  SHF.R.U32.HI R4, RZ, 0x8, R4 ;  /* 0x00000008ff047819 */ /* 0x000fc40000011604 */
[C---:B------:R-:W-:Y:S02]  /*14290*/  LOP3.LUT R45, R6.reuse, 0x30003, RZ, 0xc0, !PT ;  /* 0x00030003062d7812 */ /* 0x040fe400078ec0ff */
[C---:B------:R-:W-:Y:S02]  /*142a0*/  LOP3.LUT R28, R6.reuse, 0x300030, RZ, 0xc0, !PT ;  /* 0x00300030061c7812 */ /* 0x040fe400078ec0ff */
[----:B------:R-:W-:Y:S02]  /*142b0*/  LOP3.LUT R36, R6, 0xc000c0, RZ, 0xc0, !PT ;  /* 0x00c000c006247812 */ /* 0x000fe400078ec0ff */
[----:B------:R-:W-:Y:S02]  /*142c0*/  SHF.R.U32.HI R46, RZ, 0x8, R6 ;  /* 0x00000008ff2e7819 */ /* 0x000fe40000011606 */
[----:B------:R-:W-:Y:S02]  /*142d0*/  LOP3.LUT R6, R7, 0xc000c, RZ, 0xc0, !PT ;  /* 0x000c000c07067812 */ /* 0x000fe400078ec0ff */
[----:B-1----:R-:W-:-:S02]  /*142e0*/  LOP3.LUT R15, R5, 0x64006400, RZ, 0xfc, !PT ;  /* 0x64006400050f7812 */ /* 0x002fc400078efcff */
[----:B------:R-:W-:Y:S02]  /*142f0*/  LOP3.LUT R5, R4, 0xc000c, RZ, 0xc0, !PT ;  /* 0x000c000c04057812 */ /* 0x000fe400078ec0ff */
[----:B------:R-:W-:Y:S02]  /*14300*/  LOP3.LUT R17, R6, 0x64006400, RZ, 0xfc, !PT ;  /* 0x6400640006117812 */ /* 0x000fe400078efcff */
[----:B------:R-:W-:Y:S02]  /*14310*/  LOP3.LUT R6, R44, 0xc000c, RZ, 0xc0, !PT ;  /* 0x000c000c2c067812 */ /* 0x000fe400078ec0ff */
[----:B------:R-:W-:Y:S02]  /*14320*/  LOP3.LUT R5, R5, 0x64006400, RZ, 0xfc, !PT ;  /* 0x6400640005057812 */ /* 0x000fe400078efcff */
[C---:B------:R-:W-:Y:S02]  /*14330*/  LOP3.LUT R47, R7.reuse, 0x30003, RZ, 0xc0, !PT ;  /* 0x00030003072f7812 */ /* 0x040fe400078ec0ff */
[----:B------:R-:W-:-:S02]  /*14340*/  LOP3.LUT R29, R7, 0x300030, RZ, 0xc0, !PT ;  /* 0x00300030071d7812 */ /* 0x000fc400078ec0ff */
[----:B------:R-:W-:Y:S02]  /*14350*/  LOP3.LUT R37, R7, 0xc000c0, RZ, 0xc0, !PT ;  /* 0x00c000c007257812 */ /* 0x000fe400078ec0ff */
[----:B------:R-:W-:Y:S02]  /*14360*/  SHF.R.U32.HI R51, RZ, 0x8, R7 ;  /* 0x00000008ff337819 */ /* 0x000fe40000011607 */
[----:B------:R-:W-:Y:S02]  /*14370*/  LOP3.LUT R7, R46, 0xc000c, RZ, 0xc0, !PT ;  /* 0x000c000c2e077812 */ /* 0x000fe400078ec0ff */
[----:B------:R-:W-:Y:S01]  /*14380*/  LOP3.LUT R6, R6, 0x64006400, RZ, 0xfc, !PT ;  /* 0x6400640006067812 */ /* 0x000fe200078efcff */
[----:B------:R-:W-:Y:S01]  /*14390*/  HFMA2 R18, R5, R27.H0_H0, -258, -258 ;  /* 0xdc08dc0805127431 */ /* 0x000fe2000004001b */
[----:B------:R-:W-:Y:S02]  /*143a0*/  LOP3.LUT R14, R13, 0x64006400, RZ, 0xfc, !PT ;  /* 0x640064000d0e7812 */ /* 0x000fe400078efcff */
[----:B------:R-:W-:-:S02]  /*143b0*/  LOP3.LUT R13, R51, 0xc000c, RZ, 0xc0, !PT ;  /* 0x000c000c330d7812 */ /* 0x000fc400078ec0ff */
        /* <DEDUP_REMOVED lines=113> */
.L_x_1769:
[----:B------:R-:W-:Y:S05]  /*14ad0*/  @!P2 BRA `(.L_x_1770) ;  /* 0x0000000000a8a947 */ /* 0x000fea0003800000 */
[----:B------:R-:W0:Y:S04]  /*14ae0*/  LDS.128 R4, [UR5+-0x10] ;  /* 0xfffff005ff047984 */ /* 0x000e280008000c00 */
[----:B------:R-:W1:Y:S01]  /*14af0*/  LDS.128 R8, [UR5] ;  /* 0x00000005ff087984 */ /* 0x000e620008000c00 */
        /* <DEDUP_REMOVED lines=40> */
.L_x_1770:
        /* <DEDUP_REMOVED lines=46> */
.L_x_1771:
        /* <DEDUP_REMOVED lines=8> */
.L_x_1768:
[----:B------:R-:W0:Y:S01]  /*150e0*/  LDC.64 R2, c[0x0][0x3a0] ;  /* 0x0000e800ff027b82 */ /* 0x000e220000000a00 */
[----:B------:R-:W-:Y:S02]  /*150f0*/  IMAD R5, R51, UR4, R52 ;  /* 0x0000000433057c24 */ /* 0x000fe4000f8e0234 */
[----:B------:R-:W-:Y:S02]  /*15100*/  HMUL2 R49, R49, R56.H0_H0 ;  /* 0x2000003831317232 */ /* 0x000fe40000000000 */
        /* <DEDUP_REMOVED lines=9> */
.L_x_1776:
[----:B------:R-:W0:Y:S02]  /*151a0*/  LDS R2, [R0] ;  /* 0x0000000000027984 */ /* 0x000e240000000800 */
[----:B0-----:R-:W-:-:S05]  /*151b0*/  HADD2 R3, R2, R49 ;  /* 0x0000003102037230 */ /* 0x001fca0000000000 */
[----:B------:R-:W0:Y:S02]  /*151c0*/  ATOMS.CAST.SPIN P0, [R0], R2, R3 ;  /* 0x000000020000758d */ /* 0x000e240001800003 */
[----:B0-----:R-:W-:Y:S05]  /*151d0*/  @!P0 BRA `(.L_x_1776) ;  /* 0xfffffffc00f08947 */ /* 0x001fea000383ffff */
[----:B------:R-:W-:Y:S05]  /*151e0*/  BRA `(.L_x_1774) ;  /* 0x00000000000c7947 */ /* 0x000fea0003800000 */
.L_x_1775:
[----:B------:R-:W2:Y:S02]  /*151f0*/  LD.E R0, desc[UR8][R4.64] ;  /* 0x0000000804007980 */ /* 0x000ea4000c101900 */
[----:B--2---:R-:W-:-:S05]  /*15200*/  IADD3 R3, PT, PT, R49, R0, RZ ;  /* 0x0000000031037210 */ /* 0x004fca0007ffe0ff */
[----:B------:R0:W-:Y:S02]  /*15210*/  ST.E desc[UR8][R4.64], R3 ;  /* 0x0000000304007985 */ /* 0x0001e4000c101908 */
.L_x_1774:
[----:B------:R-:W-:Y:S05]  /*15220*/  BSYNC.RECONVERGENT B0 ;  /* 0x0000000000007941 */ /* 0x000fea0003800200 */
.L_x_1773:
[----:B------:R2:W-:Y:S01]  /*15230*/  ATOM.E.ADD.F16x2.RN.STRONG.GPU P0, RZ, desc[UR8][R4.64+0x4], R7 ;  /* 0x8000040704ff79a2 */ /* 0x0005e2000c10e108 */
[----:B------:R-:W-:Y:S04]  /*15240*/  BSSY.RECONVERGENT B0, `(.L_x_1777) ;  /* 0x000000e000007945 */ /* 0x000fe80003800200 */
[----:B--2---:R-:W-:Y:S05]  /*15250*/  @P0 BRA `(.L_x_1778) ;  /* 0x0000000000300947 */ /* 0x004fea0003800000 */
[----:B------:R-:W2:Y:S02]  /*15260*/  QSPC.E.S P0, RZ, [R4+0x4] ;  /* 0x0000040004ff73aa */ /* 0x000ea40000000500 */
[----:B--2---:R-:W-:Y:S05]  /*15270*/  @!P0 BRA `(.L_x_1779) ;  /* 0x00000000001c8947 */ /* 0x004fea0003800000 */
[----:B------:R-:W-:-:S04]  /*15280*/  MOV R2, R4 ;  /* 0x0000000400027202 */ /* 0x000fc80000000f00 */
[----:B------:R-:W-:-:S07]  /*15290*/  MOV R0, R2 ;  /* 0x0000000200007202 */ /* 0x000fce0000000f00 */
.L_x_1780:
[----:B------:R-:W0:Y:S02]  /*152a0*/  LDS R2, [R0+0x4] ;  /* 0x0000040000027984 */ /* 0x000e240000000800 */
[----:B0-----:R-:W-:-:S05]  /*152b0*/  HFMA2 R3, R2, 1, 1, R7 ;  /* 0x3c003c0002037831 */ /* 0x001fca0000000007 */
[----:B------:R-:W0:Y:S02]  /*152c0*/  ATOMS.CAST.SPIN P0, [R0+0x4], R2, R3 ;  /* 0x000004020000758d */ /* 0x000e240001800003 */
[----:B0-----:R-:W-:Y:S05]  /*152d0*/  @!P0 BRA `(.L_x_1780) ;  /* 0xfffffffc00f08947 */ /* 0x001fea000383ffff */
[----:B------:R-:W-:Y:S05]  /*152e0*/  BRA `(.L_x_1778) ;  /* 0x00000000000c7947 */ /* 0x000fea0003800000 */
.L_x_1779:
[----:B------:R-:W0:Y:S02]  /*152f0*/  LD.E R0, desc[UR8][R4.64+0x4] ;  /* 0x0000040804007980 */ /* 0x000e24000c101900 */
[----:B0-----:R-:W-:-:S05]  /*15300*/  IADD3 R3, PT, PT, R7, R0, RZ ;  /* 0x0000000007037210 */ /* 0x001fca0007ffe0ff */
[----:B------:R2:W-:Y:S02]  /*15310*/  ST.E desc[UR8][R4.64+0x4], R3 ;  /* 0x0000040304007985 */ /* 0x0005e4000c101908 */
.L_x_1778:
[----:B------:R-:W-:Y:S05]  /*15320*/  BSYNC.RECONVERGENT B0 ;  /* 0x0000000000007941 */ /* 0x000fea0003800200 */
.L_x_1777:
[----:B0-2---:R-:W-:-:S04]  /*15330*/  IMAD.WIDE R4, R51, 0x2, R4 ;  /* 0x0000000233047825 */ /* 0x005fc800078e0204 */
        /* <DEDUP_REMOVED lines=9> */
.L_x_1784:
[----:B------:R-:W0:Y:S02]  /*153d0*/  LDS R2, [R0] ;  /* 0x0000000000027984 */ /* 0x000e240000000800 */
[----:B0-----:R-:W-:-:S05]  /*153e0*/  HADD2 R3, R2, R23 ;  /* 0x0000001702037230 */ /* 0x001fca0000000000 */
[----:B------:R-:W0:Y:S02]  /*153f0*/  ATOMS.CAST.SPIN P0, [R0], R2, R3 ;  /* 0x000000020000758d */ /* 0x000e240001800003 */
[----:B0-----:R-:W-:Y:S05]  /*15400*/  @!P0 BRA `(.L_x_1784) ;  /* 0xfffffffc00f08947 */ /* 0x001fea000383ffff */
[----:B------:R-:W-:Y:S05]  /*15410*/  BRA `(.L_x_1782) ;  /* 0x00000000000c7947 */ /* 0x000fea0003800000 */
.L_x_1783:
[----:B------:R-:W2:Y:S02]  /*15420*/  LD.E R0, desc[UR8][R4.64] ;  /* 0x0000000804007980 */ /* 0x000ea4000c101900 */
[----:B--2---:R-:W-:-:S05]  /*15430*/  IADD3 R3, PT, PT, R23, R0, RZ ;  /* 0x0000000017037210 */ /* 0x004fca0007ffe0ff */
[----:B------:R0:W-:Y:S02]  /*15440*/  ST.E desc[UR8][R4.64], R3 ;  /* 0x0000000304007985 */ /* 0x0001e4000c101908 */
.L_x_1782:
[----:B------:R-:W-:Y:S05]  /*15450*/  BSYNC.RECONVERGENT B0 ;  /* 0x0000000000007941 */ /* 0x000fea0003800200 */
.L_x_1781:
[----:B------:R2:W-:Y:S01]  /*15460*/  ATOM.E.ADD.F16x2.RN.STRONG.GPU P0, RZ, desc[UR8][R4.64+0x4], R57 ;  /* 0x8000043904ff79a2 */ /* 0x0005e2000c10e108 */
[----:B------:R-:W-:Y:S04]  /*15470*/  BSSY.RECONVERGENT B0, `(.L_x_1785) ;  /* 0x000000e000007945 */ /* 0x000fe80003800200 */
[----:B--2---:R-:W-:Y:S05]  /*15480*/  @P0 BRA `(.L_x_1786) ;  /* 0x0000000000300947 */ /* 0x004fea0003800000 */
[----:B------:R-:W2:Y:S02]  /*15490*/  QSPC.E.S P0, RZ, [R4+0x4] ;  /* 0x0000040004ff73aa */ /* 0x000ea40000000500 */
[----:B--2---:R-:W-:Y:S05]  /*154a0*/  @!P0 BRA `(.L_x_1787) ;  /* 0x00000000001c8947 */ /* 0x004fea0003800000 */
[----:B------:R-:W-:-:S04]  /*154b0*/  MOV R2, R4 ;  /* 0x0000000400027202 */ /* 0x000fc80000000f00 */
[----:B------:R-:W-:-:S07]  /*154c0*/  MOV R0, R2 ;  /* 0x0000000200007202 */ /* 0x000fce0000000f00 */
.L_x_1788:
[----:B------:R-:W0:Y:S02]  /*154d0*/  LDS R2, [R0+0x4] ;  /* 0x0000040000027984 */ /* 0x000e240000000800 */
[----:B0-----:R-:W-:-:S05]  /*154e0*/  HFMA2 R3, R2, 1, 1, R57 ;  /* 0x3c003c0002037831 */ /* 0x001fca0000000039 */
[----:B------:R-:W0:Y:S02]  /*154f0*/  ATOMS.CAST.SPIN P0, [R0+0x4], R2, R3 ;  /* 0x000004020000758d */ /* 0x000e240001800003 */
[----:B0-----:R-:W-:Y:S05]  /*15500*/  @!P0 BRA `(.L_x_1788) ;  /* 0xfffffffc00f08947 */ /* 0x001fea000383ffff */
[----:B------:R-:W-:Y:S05]  /*15510*/  BRA `(.L_x_1786) ;  /* 0x00000000000c7947 */ /* 0x000fea0003800000 */
.L_x_1787:
[----:B------:R-:W0:Y:S02]  /*15520*/  LD.E R0, desc[UR8][R4.64+0x4] ;  /* 0x0000040804007980 */ /* 0x000e24000c101900 */
[----:B0-----:R-:W-:-:S05]  /*15530*/  IADD3 R3, PT, PT, R57, R0, RZ ;  /* 0x0000000039037210 */ /* 0x001fca0007ffe0ff */
[----:B------:R2:W-:Y:S02]  /*15540*/  ST.E desc[UR8][R4.64+0x4], R3 ;  /* 0x0000040304007985 */ /* 0x0005e4000c101908 */
.L_x_1786:
[----:B------:R-:W-:Y:S05]  /*15550*/  BSYNC.RECONVERGENT B0 ;  /* 0x0000000000007941 */ /* 0x000fea0003800200 */
.L_x_1785:
        /* <DEDUP_REMOVED lines=10> */
.L_x_1792:
[----:B------:R-:W0:Y:S02]  /*15600*/  LDS R2, [R0] ;  /* 0x0000000000027984 */ /* 0x000e240000000800 */
[----:B0-----:R-:W-:-:S05]  /*15610*/  HADD2 R3, R2, R21 ;  /* 0x0000001502037230 */ /* 0x001fca0000000000 */
[----:B------:R-:W0:Y:S02]  /*15620*/  ATOMS.CAST.SPIN P0, [R0], R2, R3 ;  /* 0x000000020000758d */ /* 0x000e240001800003 */
[----:B0-----:R-:W-:Y:S05]  /*15630*/  @!P0 BRA `(.L_x_1792) ;  /* 0xfffffffc00f08947 */ /* 0x001fea000383ffff */
[----:B------:R-:W-:Y:S05]  /*15640*/  BRA `(.L_x_1790) ;  /* 0x00000000000c7947 */ /* 0x000fea0003800000 */
.L_x_1791:
[----:B------:R-:W2:Y:S02]  /*15650*/  LD.E R0, desc[UR8][R4.64] ;  /* 0x0000000804007980 */ /* 0x000ea4000c101900 */
[----:B--2---:R-:W-:-:S05]  /*15660*/  IADD3 R3, PT, PT, R21, R0, RZ ;  /* 0x0000000015037210 */ /* 0x004fca0007ffe0ff */
[----:B------:R0:W-:Y:S02]  /*15670*/  ST.E desc[UR8][R4.64], R3 ;  /* 0x0000000304007985 */ /* 0x0001e4000c101908 */
.L_x_1790:
[----:B------:R-:W-:Y:S05]  /*15680*/  BSYNC.RECONVERGENT B0 ;  /* 0x0000000000007941 */ /* 0x000fea0003800200 */
.L_x_1789:
[----:B------:R2:W-:Y:S02]  /*15690*/  ATOM.E.ADD.F16x2.RN.STRONG.GPU P0, RZ, desc[UR8][R4.64+0x4], R7 ;  /* 0x8000040704ff79a2 */ /* 0x0005e4000c10e108 */
[----:B--2---:R-:W-:Y:S05]  /*156a0*/  @P0 EXIT ;  /* 0x000000000000094d */ /* 0x004fea0003800000 */
[----:B------:R-:W2:Y:S02]  /*156b0*/  QSPC.E.S P0, RZ, [R4+0x4] ;  /* 0x0000040004ff73aa */ /* 0x000ea40000000500 */
[----:B--2---:R-:W-:Y:S05]  /*156c0*/  @!P0 BRA `(.L_x_1793) ;  /* 0x00000000001c8947 */ /* 0x004fea0003800000 */
[----:B------:R-:W-:-:S04]  /*156d0*/  MOV R2, R4 ;  /* 0x0000000400027202 */ /* 0x000fc80000000f00 */
[----:B------:R-:W-:-:S07]  /*156e0*/  MOV R0, R2 ;  /* 0x0000000200007202 */ /* 0x000fce0000000f00 */
.L_x_1794:
[----:B------:R-:W0:Y:S02]  /*156f0*/  LDS R2, [R0+0x4] ;  /* 0x0000040000027984 */ /* 0x000e240000000800 */
[----:B0-----:R-:W-:-:S05]  /*15700*/  HFMA2 R3, R2, 1, 1, R7 ;  /* 0x3c003c0002037831 */ /* 0x001fca0000000007 */
[----:B------:R-:W0:Y:S02]  /*15710*/  ATOMS.CAST.SPIN P0, [R0+0x4], R2, R3 ;  /* 0x000004020000758d */ /* 0x000e240001800003 */
[----:B0-----:R-:W-:Y:S05]  /*15720*/  @!P0 BRA `(.L_x_1794) ;  /* 0xfffffffc00f08947 */ /* 0x001fea000383ffff */
[----:B------:R-:W-:Y:S05]  /*15730*/  EXIT ;  /* 0x000000000000794d */ /* 0x000fea0003800000 */
.L_x_1793:
[----:B------:R-:W0:Y:S02]  /*15740*/  LD.E R0, desc[UR8][R4.64+0x4] ;  /* 0x0000040804007980 */ /* 0x000e24000c101900 */
[----:B0-----:R-:W-:-:S05]  /*15750*/  IADD3 R3, PT, PT, R7, R0, RZ ;  /* 0x0000000007037210 */ /* 0x001fca0007ffe0ff */
[----:B------:R-:W-:Y:S01]  /*15760*/  ST.E desc[UR8][R4.64+0x4], R3 ;  /* 0x0000040304007985 */ /* 0x000fe2000c101908 */
[----:B------:R-:W-:Y:S05]  /*15770*/  EXIT ;  /* 0x000000000000794d */ /* 0x000fea0003800000 */
.L_x_1795:
        /* <DEDUP_REMOVED lines=16> */
.L_x_3324:


//--------------------- .text._Z23gemm_half_q_half_kernelILi2ELb1ELb1EEvPK6__halfPKjS4_S2_PS0_iiiiPKtS7_iiiiiibS2_i --------------------------
	.section	.text._Z23gemm_half_q_half_kernelILi2ELb1ELb1EEvPK6__halfPKjS4_S2_PS0_iiiiPKtS7_iiiiiibS2_i,"ax",@progbits
	.align	128
        .global         _Z23gemm_half_q_half_kernelILi2ELb1ELb1EEvPK6__halfPKjS4_S2_PS0_iiiiPKtS7_iiiiiibS2_i
        .type           _Z23gemm_half_q_half_kernelILi2ELb1ELb1EEvPK6__halfPKjS4_S2_PS0_iiiiPKtS7_iiiiiibS2_i,@function
        .size           _Z23gemm_half_q_half_kernelILi2ELb1ELb1EEvPK6__halfPKjS4_S2_PS0_iiiiPKtS7_iiiiiibS2_i,(.L_x_3325 - _Z23gemm_half_q_half_kernelILi2ELb1ELb1EEvPK6__halfPKjS4_S2_PS0_iiiiPKtS7_iiiiiibS2_i)
        .other          _Z23gemm_half_q_half_kernelILi2ELb1ELb1EEvPK6__halfPKjS4_S2_PS0_iiiiPKtS7_iiiiiibS2_i,@"STO_CUDA_ENTRY STV_DEFAULT"
_Z23gemm_half_q_half_kernelILi2ELb1ELb1EEvPK6__halfPKjS4_S2_PS0_iiiiPKtS7_iiiiiibS2_i:
.text._Z23gemm_half_q_half_kernelILi2ELb1ELb1EEvPK6__halfPKjS4_S2_PS0_iiiiPKtS7_iiiiiibS2_i:
[----:B------:R-:W0:Y:S08]  /*0000*/  LDC R1, c[0x0][0x37c] ;  /* 0x0000df00ff017b82 */ /* 0x000e300000000800 */
[----:B------:R-:W1:Y:S01]  /*0010*/  LDC R7, c[0x0][0x3f0] ;  /* 0x0000fc00ff077b82 */ /* 0x000e620000000800 */
[----:B------:R-:W2:Y:S01]  /*0020*/  LDCU.64 UR14, c[0x0][0x358] ;  /* 0x00006b00ff0e77ac */ /* 0x000ea20008000a00 */
[----:B0-----:R-:W-:-:S06]  /*0030*/  IADD3 R1, PT, PT, R1, -0x10, RZ ;  /* 0xfffffff001017810 */ /* 0x001fcc0007ffe0ff */
[----:B------:R-:W1:Y:S08]  /*0040*/  LDC.64 R4, c[0x0][0x3e8] ;  /* 0x0000fa00ff047b82 */ /* 0x000e700000000a00 */
[----:B------:R-:W0:Y:S01]  /*0050*/  LDC.64 R2, c[0x0][0x3e8] ;  /* 0x0000fa00ff027b82 */ /* 0x000e220000000a00 */
[----:B-1----:R-:W-:-:S06]  /*0060*/  IMAD.WIDE R4, R7, 0x2, R4 ;  /* 0x0000000207047825 */ /* 0x002fcc00078e0204 */
[----:B--2---:R-:W2:Y:S04]  /*0070*/  LDG.E.U16 R4, desc[UR14][R4.64] ;  /* 0x0000000e04047981 */ /* 0x004ea8000c1e1500 */
[----:B0-----:R-:W3:Y:S01]  /*0080*/  LDG.E.U16 R2, desc[UR14][R2.64] ;  /* 0x0000000e02027981 */ /* 0x001ee2000c1e1500 */
[----:B--2---:R-:W-:Y:S02]  /*0090*/  R2UR UR18, R4 ;  /* 0x00000000041272ca */ /* 0x004fe400000e0000 */
[----:B---3--:R-:W-:-:S13]  /*00a0*/  R2UR UR17, R2 ;  /* 0x00000000021172ca */ /* 0x008fda00000e0000 */
[----:B------:R-:W-:-:S04]  /*00b0*/  ULOP3.LUT UR4, UR18, UR17, URZ, 0xfc, !UPT ;  /* 0x0000001112047292 */ /* 0x000fc8000f8efcff */
[----:B------:R-:W-:-:S06]  /*00c0*/  UPRMT UR4, UR4, 0x9910, URZ ;  /* 0x0000991004047896 */ /* 0x000fcc00080000ff */
[----:B------:R-:W-:-:S13]  /*00d0*/  ISETP.NE.AND P0, PT, RZ, UR4, PT ;  /* 0x00000004ff007c0c */ /* 0x000fda000bf05270 */
        /* <DEDUP_REMOVED lines=10> */
[----:B---3--:R-:W-:-:S04]  /*0180*/  VIADDMNMX R3, R3, 0x40, R22, PT ;  /* 0x0000004003037846 */ /* 0x008fc80003800116 */
[----:B------:R-:W-:Y:S01]  /*0190*/  R2UR UR6, R3 ;  /* 0x00000000030672ca */ /* 0x000fe200000e0000 */
[----:B----4-:R-:W-:-:S12]  /*01a0*/  USHF.L.U32 UR4, UR4, 0x1, URZ ;  /* 0x0000000104047899 */ /* 0x010fd800080006ff */
[----:B------:R-:W-:-:S13]  /*01b0*/  ISETP.GE.AND P0, PT, R5, UR6, PT ;  /* 0x0000000605007c0c */ /* 0x000fda000bf06270 */
[----:B--2---:R-:W-:Y:S05]  /*01c0*/  @P0 BRA `(.L_x_1797) ;  /* 0x0000000000580947 */ /* 0x004fea0003800000 */
[----:B------:R-:W0:Y:S01]  /*01d0*/  LDC.64 R2, c[0x0][0x3c0] ;  /* 0x0000f000ff027b82 */ /* 0x000e220000000a00 */
[----:B------:R-:W1:Y:S01]  /*01e0*/  LDCU.64 UR8, c[0x0][0x380] ;  /* 0x00007000ff0877ac */ /* 0x000e620008000a00 */
[----:B0-----:R-:W-:-:S06]  /*01f0*/  IMAD.WIDE.U32 R2, R5, 0x2, R2 ;  /* 0x0000000205027825 */ /* 0x001fcc00078e0002 */
[----:B------:R-:W2:Y:S01]  /*0200*/  LDG.E.U16.CONSTANT R2, desc[UR14][R2.64] ;  /* 0x0000000e02027981 */ /* 0x000ea2000c1e9500 */
[----:B------:R-:W-:-:S05]  /*0210*/  IMAD R5, R22, UR4, RZ ;  /* 0x0000000416057c24 */ /* 0x000fca000f8e02ff */
[C---:B------:R-:W-:Y:S02]  /*0220*/  IADD3 R7, PT, PT, R5.reuse, R22, RZ ;  /* 0x0000001605077210 */ /* 0x040fe40007ffe0ff */
[C---:B--2---:R-:W-:Y:S02]  /*0230*/  IADD3 R8, P0, PT, R2.reuse, R5, RZ ;  /* 0x0000000502087210 */ /* 0x044fe40007f1e0ff */
[----:B------:R-:W-:Y:S02]  /*0240*/  IADD3 R0, P1, PT, R2, R7, RZ ;  /* 0x0000000702007210 */ /* 0x000fe40007f3e0ff */
[----:B------:R-:W-:Y:S02]  /*0250*/  LEA.HI.X.SX32 R5, R5, RZ, 0x1, P0 ;  /* 0x000000ff05057211 */ /* 0x000fe400000f0eff */
[----:B------:R-:W-:Y:S02]  /*0260*/  LEA.HI.X.SX32 R7, R7, RZ, 0x1, P1 ;  /* 0x000000ff07077211 */ /* 0x000fe400008f0eff */
[----:B-1----:R-:W-:-:S02]  /*0270*/  LEA R4, P0, R8, UR8, 0x1 ;  /* 0x0000000808047c11 */ /* 0x002fc4000f8008ff */
[----:B------:R-:W-:Y:S02]  /*0280*/  LEA R6, P1, R0, UR8, 0x1 ;  /* 0x0000000800067c11 */ /* 0x000fe4000f8208ff */
[----:B------:R-:W-:Y:S02]  /*0290*/  LEA.HI.X R5, R8, UR9, R5, 0x1, P0 ;  /* 0x0000000908057c11 */ /* 0x000fe400080f0c05 */
[----:B------:R-:W-:-:S04]  /*02a0*/  LEA.HI.X R7, R0, UR9, R7, 0x1, P1 ;  /* 0x0000000900077c11 */ /* 0x000fc800088f0c07 */
[----:B------:R-:W2:Y:S04]  /*02b0*/  LDG.E.U16.CONSTANT R5, desc[UR14][R4.64] ;  /* 0x0000000e04057981 */ /* 0x000ea8000c1e9500 */
[----:B------:R-:W3:Y:S01]  /*02c0*/  LDG.E.U16.CONSTANT R7, desc[UR14][R6.64] ;  /* 0x0000000e06077981 */ /* 0x000ee2000c1e9500 */
[----:B------:R-:W0:Y:S01]  /*02d0*/  S2UR UR8, SR_CgaCtaId ;  /* 0x00000000000879c3 */ /* 0x000e220000008800 */
[----:B------:R-:W-:Y:S02]  /*02e0*/  UMOV UR7, 0x400 ;  /* 0x0000040000077882 */ /* 0x000fe40000000000 */
[----:B0-----:R-:W-:-:S06]  /*02f0*/  ULEA UR7, UR8, UR7, 0x18 ;  /* 0x0000000708077291 */ /* 0x001fcc000f8ec0ff */
[----:B------:R-:W-:-:S05]  /*0300*/  LEA R0, R10, UR7, 0x1 ;  /* 0x000000070a007c11 */ /* 0x000fca000f8e08ff */
[----:B--2---:R0:W-:Y:S04]  /*0310*/  STS.U16 [R0], R5 ;  /* 0x0000000500007388 */ /* 0x0041e80000000400 */
[----:B---3--:R0:W-:Y:S02]  /*0320*/  STS.U16 [R0+0x80], R7 ;  /* 0x0000800700007388 */ /* 0x0081e40000000400 */
.L_x_1797:
[----:B------:R-:W-:Y:S05]  /*0330*/  BSYNC.RECONVERGENT B0 ;  /* 0x0000000000007941 */ /* 0x000fea0003800200 */
.L_x_1796:
[----:B------:R-:W1:Y:S01]  /*0340*/  LDCU UR7, c[0x0][0x3ac] ;  /* 0x00007580ff0777ac */ /* 0x000e620008000800 */
[----:B0-----:R-:W-:-:S04]  /*0350*/  LEA R0, R9, R10, 0x6 ;  /* 0x0000000a09007211 */ /* 0x001fc800078e30ff */
[----:B------:R-:W-:Y:S02]  /*0360*/  SHF.L.U32 R0, R0, 0x2, RZ ;  /* 0x0000000200007819 */ /* 0x000fe400000006ff */
[----:B-1----:R-:W-:-:S04]  /*0370*/  MOV R23, UR7 ;  /* 0x0000000700177c02 */ /* 0x002fc80008000f00 */
[----:B------:R-:W-:-:S13]  /*0380*/  ISETP.GE.AND P0, PT, R0, R23, PT ;  /* 0x000000170000720c */ /* 0x000fda0003f06270 */
[----:B------:R-:W-:Y:S05]  /*0390*/  @P0 EXIT ;  /* 0x000000000000094d */ /* 0x000fea0003800000 */
[----:B------:R-:W0:Y:S01]  /*03a0*/  LDCU.U8 UR7, c[0x0][0x3e0] ;  /* 0x00007c00ff0777ac */ /* 0x000e220008000000 */
[----:B------:R-:W-:Y:S01]  /*03b0*/  ISETP.LE.AND P1, PT, R22, UR5, PT ;  /* 0x0000000516007c0c */ /* 0x000fe2000bf23270 */
[----:B------:R-:W1:Y:S01]  /*03c0*/  LDCU.64 UR12, c[0x0][0x3b8] ;  /* 0x00007700ff0c77ac */ /* 0x000e620008000a00 */
[----:B------:R-:W-:Y:S02]  /*03d0*/  USHF.L.U32 UR8, UR16, 0x7, URZ ;  /* 0x0000000710087899 */ /* 0x000fe400080006ff */
[----:B0-----:R-:W-:Y:S02]  /*03e0*/  UPRMT UR7, UR7, 0x8880, URZ ;  /* 0x0000888007077896 */ /* 0x001fe400080000ff */
[----:B-1----:R-:W-:-:S04]  /*03f0*/  UIMAD.WIDE.U32 UR8, UR8, 0x2, UR12 ;  /* 0x00000002080878a5 */ /* 0x002fc8000f8e000c */
[----:B------:R-:W-:-:S04]  /*0400*/  ISETP.NE.AND P0, PT, RZ, UR7, PT ;  /* 0x00000007ff007c0c */ /* 0x000fc8000bf05270 */
[----:B------:R-:W-:-:S13]  /*0410*/  ISETP.NE.OR P0, PT, RZ, UR16, !P0 ;  /* 0x00000010ff007c0c */ /* 0x000fda000c705670 */
[----:B------:R-:W0:Y:S01]  /*0420*/  @!P0 LDC.64 R2, c[0x0][0x3a0] ;  /* 0x0000e800ff028b82 */ /* 0x000e220000000a00 */
[----:B------:R-:W-:-:S04]  /*0430*/  @!P0 IMAD R5, R23, UR4, R0 ;  /* 0x0000000417058c24 */ /* 0x000fc8000f8e0200 */
[----:B0-----:R-:W-:-:S05]  /*0440*/  @!P0 IMAD.WIDE R2, R5, 0x2, R2 ;  /* 0x0000000205028825 */ /* 0x001fca00078e0202 */
[----:B------:R0:W-:Y:S01]  /*0450*/  @!P0 STG.E.64 desc[UR14][R2.64], RZ ;  /* 0x000000ff02008986 */ /* 0x0001e2000c101b0e */
[----:B------:R-:W-:-:S05]  /*0460*/  @!P0 IMAD.WIDE R4, R23, 0x2, R2 ;  /* 0x0000000217048825 */ /* 0x000fca00078e0202 */
[----:B------:R0:W-:Y:S01]  /*0470*/  @!P0 STG.E.64 desc[UR14][R4.64], RZ ;  /* 0x000000ff04008986 */ /* 0x0001e2000c101b0e */
[----:B------:R-:W-:Y:S06]  /*0480*/  BAR.SYNC.DEFER_BLOCKING 0x0 ;  /* 0x0000000000007b1d */ /* 0x000fec0000010000 */
[----:B------:R-:W-:Y:S05]  /*0490*/  @P1 BRA `(.L_x_1798) ;  /* 0x0000000000e41947 */ /* 0x000fea0003800000 */
[----:B0-----:R-:W-:Y:S01]  /*04a0*/  MOV R2, UR8 ;  /* 0x0000000800027c02 */ /* 0x001fe20008000f00 */
[----:B------:R-:W0:Y:S01]  /*04b0*/  LDC.64 R6, c[0x0][0x390] ;  /* 0x0000e400ff067b82 */ /* 0x000e220000000a00 */
[----:B------:R-:W-:-:S05]  /*04c0*/  MOV R3, UR9 ;  /* 0x0000000900037c02 */ /* 0x000fca0008000f00 */
[----:B------:R1:W5:Y:S01]  /*04d0*/  LDG.E.U16.CONSTANT R12, desc[UR14][R2.64] ;  /* 0x0000000e020c7981 */ /* 0x000362000c1e9500 */
[----:B------:R-:W-:Y:S01]  /*04e0*/  SHF.R.S32.HI R5, RZ, 0x1f, R0 ;  /* 0x0000001fff057819 */ /* 0x000fe20000011400 */
[----:B------:R-:W2:Y:S01]  /*04f0*/  LDC.64 R8, c[0x0][0x398] ;  /* 0x0000e600ff087b82 */ /* 0x000ea20000000a00 */
[----:B------:R-:W-:Y:S01]  /*0500*/  SHF.L.U32 R4, R10, 0x4, RZ ;  /* 0x000000040a047819 */ /* 0x000fe200000006ff */
[----:B------:R-:W-:Y:S01]  /*0510*/  HFMA2 R15, -RZ, RZ, 0, 0 ;  /* 0x00000000ff0f7431 */ /* 0x000fe200000001ff */
[----:B------:R-:W-:Y:S01]  /*0520*/  LEA.HI R5, R5, R0, RZ, 0x3 ;  /* 0x0000000005057211 */ /* 0x000fe200078f18ff */
[----:B------:R-:W-:Y:S01]  /*0530*/  UMOV UR4, UR5 ;  /* 0x0000000500047c82 */ /* 0x000fe20008000000 */
[----:B------:R-:W-:Y:S02]  /*0540*/  LOP3.LUT R13, R4, 0x10, RZ, 0xc0, !PT ;  /* 0x00000010040d7812 */ /* 0x000fe400078ec0ff */
[----:B------:R-:W-:-:S07]  /*0550*/  SHF.R.S32.HI R14, RZ, 0x3, R5 ;  /* 0x00000003ff0e7819 */ /* 0x000fce0000011405 */
.L_x_1799:
[----:B-----5:R-:W-:-:S05]  /*0560*/  IADD3 R4, PT, PT, R12, R15, RZ ;  /* 0x0000000f0c047210 */ /* 0x020fca0007ffe0ff */
[----:B-1----:R-:W-:-:S05]  /*0570*/  IMAD R2, R4, R23, RZ ;  /* 0x0000001704027224 */ /* 0x002fca00078e02ff */
[----:B------:R-:W-:-:S04]  /*0580*/  SHF.R.S32.HI R3, RZ, 0x1f, R2 ;  /* 0x0000001fff037819 */ /* 0x000fc80000011402 */
[----:B------:R-:W-:-:S04]  /*0590*/  LEA.HI R3, R3, R2, RZ, 0x3 ;  /* 0x0000000203037211 */ /* 0x000fc800078f18ff */
[----:B------:R-:W-:-:S05]  /*05a0*/  LEA.HI.SX32 R3, R3, R14, 0x1d ;  /* 0x0000000e03037211 */ /* 0x000fca00078feaff */
[----:B0-----:R-:W-:-:S06]  /*05b0*/  IMAD.WIDE R2, R3, 0x4, R6 ;  /* 0x0000000403027825 */ /* 0x001fcc00078e0206 */
[----:B------:R-:W3:Y:S01]  /*05c0*/  LDG.E.CONSTANT R2, desc[UR14][R2.64] ;  /* 0x0000000e02027981 */ /* 0x000ee2000c1e9900 */
[----:B------:R-:W-:Y:S01]  /*05d0*/  USHF.L.U32 UR10, UR4, 0x1, URZ ;  /* 0x00000001040a7899 */ /* 0x000fe200080006ff */
[----:B--2---:R-:W-:-:S03]  /*05e0*/  IMAD.WIDE.U32 R4, R4, 0x2, R8 ;  /* 0x0000000204047825 */ /* 0x004fc600078e0008 */
[----:B------:R-:W-:-:S03]  /*05f0*/  UIMAD.WIDE.U32 UR10, UR10, 0x2, UR12 ;  /* 0x000000020a0a78a5 */ /* 0x000fc6000f8e000c */
[----:B------:R-:W2:Y:S03]  /*0600*/  LDG.E.U16.CONSTANT R4, desc[UR14][R4.64] ;  /* 0x0000000e04047981 */ /* 0x000ea6000c1e9500 */
[----:B------:R-:W-:Y:S02]  /*0610*/  MOV R11, UR11 ;  /* 0x0000000b000b7c02 */ /* 0x000fe40008000f00 */
[----:B------:R-:W-:-:S05]  /*0620*/  MOV R10, UR10 ;  /* 0x0000000a000a7c02 */ /* 0x000fca0008000f00 */
[----:B------:R0:W4:Y:S01]  /*0630*/  LDG.E.U16.CONSTANT R11, desc[UR14][R10.64+0x2] ;  /* 0x0000020e0a0b7981 */ /* 0x000122000c1e9500 */
[----:B---3--:R-:W-:-:S04]  /*0640*/  SHF.R.U32.HI R16, RZ, R13, R2 ;  /* 0x0000000dff107219 */ /* 0x008fc80000011602 */
[--C-:B------:R-:W-:Y:S02]  /*0650*/  SHF.R.U32.HI R18, RZ, 0x4, R16.reuse ;  /* 0x00000004ff127819 */ /* 0x100fe40000011610 */
[----:B------:R-:W-:Y:S02]  /*0660*/  SHF.R.U32.HI R2, RZ, 0x8, R16 ;  /* 0x00000008ff027819 */ /* 0x000fe40000011610 */
[----:B------:R-:W-:Y:S02]  /*0670*/  LOP3.LUT R18, R18, 0xf, RZ, 0xc0, !PT ;  /* 0x0000000f12127812 */ /* 0x000fe400078ec0ff */
[----:B------:R-:W-:-:S03]  /*0680*/  LOP3.LUT R2, R2, 0xf, RZ, 0xc0, !PT ;  /* 0x0000000f02027812 */ /* 0x000fc600078ec0ff */
[----:B------:R-:W-:Y:S01]  /*0690*/  IMAD R3, R18, R18, R18 ;  /* 0x0000001212037224 */ /* 0x000fe200078e0212 */
[----:B------:R-:W-:Y:S02]  /*06a0*/  LOP3.LUT R17, R16, 0xf, RZ, 0xc0, !PT ;  /* 0x0000000f10117812 */ /* 0x000fe400078ec0ff */
[----:B------:R-:W-:Y:S02]  /*06b0*/  SHF.R.U32.HI R16, RZ, 0xc, R16 ;  /* 0x0000000cff107819 */ /* 0x000fe40000011610 */
[----:B------:R-:W-:Y:S01]  /*06c0*/  IADD3 R18, PT, PT, R18, 0x1, R3 ;  /* 0x0000000112127810 */ /* 0x000fe20007ffe003 */
[----:B------:R-:W-:Y:S01]  /*06d0*/  IMAD R3, R2, R2, R2 ;  /* 0x0000000202037224 */ /* 0x000fe200078e0202 */
[----:B------:R-:W-:Y:S01]  /*06e0*/  LOP3.LUT R16, R16, 0xf, RZ, 0xc0, !PT ;  /* 0x0000000f10107812 */ /* 0x000fe200078ec0ff */
[----:B------:R-:W-:-:S03]  /*06f0*/  IMAD R20, R17, R17, R17 ;  /* 0x0000001111147224 */ /* 0x000fc600078e0211 */
[----:B0-----:R-:W-:Y:S01]  /*0700*/  IADD3 R10, PT, PT, R2, 0x1, R3 ;  /* 0x00000001020a7810 */ /* 0x001fe20007ffe003 */
[----:B------:R-:W-:Y:S01]  /*0710*/  IMAD R3, R16, R16, R16 ;  /* 0x0000001010037224 */ /* 0x000fe200078e0210 */
[----:B------:R-:W-:-:S04]  /*0720*/  IADD3 R20, PT, PT, R17, 0x1, R20 ;  /* 0x0000000111147810 */ /* 0x000fc80007ffe014 */
[----:B------:R-:W-:Y:S01]  /*0730*/  IADD3 R3, PT, PT, R16, 0x1, R3 ;  /* 0x0000000110037810 */ /* 0x000fe20007ffe003 */
[----:B------:R-:W-:Y:S08]  /*0740*/  I2F.F16 R5, R18 ;  /* 0x0000001200057306 */ /* 0x000ff00000200c00 */
[----:B------:R-:W0:Y:S08]  /*0750*/  I2F.F16 R20, R20 ;  /* 0x0000001400147306 */ /* 0x000e300000200c00 */
[----:B------:R-:W-:Y:S08]  /*0760*/  I2F.F16 R10, R10 ;  /* 0x0000000a000a7306 */ /* 0x000ff00000200c00 */
[----:B------:R-:W1:Y:S01]  /*0770*/  I2F.F16 R3, R3 ;  /* 0x0000000300037306 */ /* 0x000e620000200c00 */
[----:B0-----:R-:W-:-:S02]  /*0780*/  PRMT R5, R20, 0x5410, R5 ;  /* 0x0000541014057816 */ /* 0x001fc40000000005 */
[----:B----4-:R-:W-:Y:S02]  /*0790*/  R2UR UR7, R11 ;  /* 0x000000000b0772ca */ /* 0x010fe400000e0000 */
[----:B------:R-:W-:Y:S01]  /*07a0*/  LEA R2, R15, R1, 0x3 ;  /* 0x000000010f027211 */ /* 0x000fe200078e18ff */
[----:B--2---:R-:W-:Y:S01]  /*07b0*/  HMUL2 R16, R5, R4.H0_H0 ;  /* 0x2000000405107232 */ /* 0x004fe20000000000 */
[----:B-1----:R-:W-:-:S05]  /*07c0*/  PRMT R3, R10, 0x5410, R3 ;  /* 0x000054100a037816 */ /* 0x002fca0000000003 */
[----:B------:R-:W-:-:S05]  /*07d0*/  HMUL2 R17, R3, R4.H0_H0 ;  /* 0x2000000403117232 */ /* 0x000fca0000000000 */
[----:B------:R3:W-:Y:S01]  /*07e0*/  STL.64 [R2], R16 ;  /* 0x0000001002007387 */ /* 0x0007e20000100a00 */
[----:B------:R-:W-:-:S04]  /*07f0*/  UIADD3 UR4, UPT, UPT, UR7, UR4, URZ ;  /* 0x0000000407047290 */ /* 0x000fc8000fffe0ff */
[----:B------:R-:W-:Y:S01]  /*0800*/  UISETP.GE.AND UP0, UPT, UR4, UR6, UPT ;  /* 0x000000060400728c */ /* 0x000fe2000bf06270 */
[----:B------:R-:W-:-:S08]  /*0810*/  IADD3 R15, PT, PT, R15, 0x1, RZ ;  /* 0x000000010f0f7810 */ /* 0x000fd00007ffe0ff */
[----:B---3--:R-:W-:Y:S05]  /*0820*/  BRA.U !UP0, `(.L_x_1799) ;  /* 0xfffffffd084c7547 */ /* 0x008fea000b83ffff */
.L_x_1798:
[----:B------:R1:W5:Y:S01]  /*0830*/  LDL.64 R8, [R1] ;  /* 0x0000000001087983 */ /* 0x0003620000100a00 */
[----:B------:R-:W2:Y:S01]  /*0840*/  LDCU UR10, c[0x0][0x3c8] ;  /* 0x00007900ff0a77ac */ /* 0x000ea20008000800 */
[----:B------:R-:W-:Y:S01]  /*0850*/  UMOV UR4, URZ ;  /* 0x000000ff00047c82 */ /* 0x000fe20008000000 */
[----:B--2---:R-:W-:-:S09]  /*0860*/  UISETP.GT.AND UP0, UPT, UR5, UR10, UPT ;  /* 0x0000000a0500728c */ /* 0x004fd2000bf04270 */
[----:B-1----:R-:W-:Y:S05]  /*0870*/  BRA.U !UP0, `(.L_x_1800) ;  /* 0x0000000108207547 */ /* 0x002fea000b800000 */
[----:B------:R-:W1:Y:S02]  /*0880*/  LDCU UR4, c[0x0][0x3cc] ;  /* 0x00007980ff0477ac */ /* 0x000e640008000800 */
[----:B-1----:R-:W-:-:S04]  /*0890*/  UISETP.LT.AND UP0, UPT, UR5, UR4, UPT ;  /* 0x000000040500728c */ /* 0x002fc8000bf01270 */
[----:B------:R-:W-:-:S04]  /*08a0*/  USEL UR4, UR5, UR4, UP0 ;  /* 0x0000000405047287 */ /* 0x000fc80008000000 */
[----:B------:R-:W-:-:S04]  /*08b0*/  UIADD3 UR4, UPT, UPT, UR4, -UR10, URZ ;  /* 0x8000000a04047290 */ /* 0x000fc8000fffe0ff */
[----:B------:R-:W-:-:S04]  /*08c0*/  USHF.R.S32.HI UR7, URZ, 0x1f, UR4 ;  /* 0x0000001fff077899 */ /* 0x000fc80008011404 */
[----:B------:R-:W-:-:S04]  /*08d0*/  ULEA.HI UR7, UR7, UR4, URZ, 0x5 ;  /* 0x0000000407077291 */ /* 0x000fc8000f8f28ff */
[----:B------:R-:W-:-:S04]  /*08e0*/  USHF.R.S32.HI UR7, URZ, 0x5, UR7 ;  /* 0x00000005ff077899 */ /* 0x000fc80008011407 */
[----:B------:R-:W-:-:S12]  /*08f0*/  UIMAD UR4, UR7, 0x6, URZ ;  /* 0x00000006070478a4 */ /* 0x000fd8000f8e02ff */
.L_x_1800:
[----:B------:R-:W1:Y:S01]  /*0900*/  LDCU UR7, c[0x0][0x3cc] ;  /* 0x00007980ff0777ac */ /* 0x000e620008000800 */
[----:B0-----:R-:W-:Y:S01]  /*0910*/  HFMA2 R4, -RZ, RZ, 0, 0 ;  /* 0x00000000ff047431 */ /* 0x001fe200000001ff */
[----:B-1----:R-:W-:-:S09]  /*0920*/  UISETP.GT.AND UP0, UPT, UR5, UR7, UPT ;  /* 0x000000070500728c */ /* 0x002fd2000bf04270 */
[----:B------:R-:W-:Y:S05]  /*0930*/  BRA.U !UP0, `(.L_x_1801) ;  /* 0x00000001081c7547 */ /* 0x000fea000b800000 */
[----:B------:R-:W0:Y:S02]  /*0940*/  LDC R2, c[0x0][0x3d0] ;  /* 0x0000f400ff027b82 */ /* 0x000e240000000800 */
[----:B0-----:R-:W-:-:S04]  /*0950*/  VIMNMX R2, PT, PT, R2, UR5, PT ;  /* 0x0000000502027c48 */ /* 0x001fc8000bfe0100 */
[----:B------:R-:W-:-:S04]  /*0960*/  IADD3 R2, PT, PT, R2, -UR7, RZ ;  /* 0x8000000702027c10 */ /* 0x000fc8000fffe0ff */
[----:B------:R-:W-:-:S04]  /*0970*/  SHF.R.S32.HI R3, RZ, 0x1f, R2 ;  /* 0x0000001fff037819 */ /* 0x000fc80000011402 */
[----:B------:R-:W-:-:S04]  /*0980*/  LEA.HI R3, R3, R2, RZ, 0x5 ;  /* 0x0000000203037211 */ /* 0x000fc800078f28ff */
[----:B------:R-:W-:-:S04]  /*0990*/  SHF.R.S32.HI R3, RZ, 0x5, R3 ;  /* 0x00000005ff037819 */ /* 0x000fc80000011403 */
[----:B------:R-:W-:-:S07]  /*09a0*/  LEA R4, R3, R3, 0x2 ;  /* 0x0000000303047211 */ /* 0x000fce00078e10ff */
.L_x_1801:
[----:B------:R-:W0:Y:S01]  /*09b0*/  LDCU UR7, c[0x0][0x3d0] ;  /* 0x00007a00ff0777ac */ /* 0x000e220008000800 */
[----:B------:R-:W-:Y:S01]  /*09c0*/  MOV R5, RZ ;  /* 0x000000ff00057202 */ /* 0x000fe20000000f00 */
[----:B0-----:R-:W-:-:S09]  /*09d0*/  UISETP.GT.AND UP0, UPT, UR5, UR7, UPT ;  /* 0x000000070500728c */ /* 0x001fd2000bf04270 */
[----:B------:R-:W-:Y:S05]  /*09e0*/  BRA.U !UP0, `(.L_x_1802) ;  /* 0x00000001081c7547 */ /* 0x000fea000b800000 */
[----:B------:R-:W0:Y:S02]  /*09f0*/  LDC R2, c[0x0][0x3d4] ;  /* 0x0000f500ff027b82 */ /* 0x000e240000000800 */
[----:B0-----:R-:W-:-:S04]  /*0a00*/  VIMNMX R2, PT, PT, R2, UR5, PT ;  /* 0x0000000502027c48 */ /* 0x001fc8000bfe0100 */
[----:B------:R-:W-:-:S04]  /*0a10*/  IADD3 R2, PT, PT, R2, -UR7, RZ ;  /* 0x8000000702027c10 */ /* 0x000fc8000fffe0ff */
[----:B------:R-:W-:-:S04]  /*0a20*/  SHF.R.S32.HI R3, RZ, 0x1f, R2 ;  /* 0x0000001fff037819 */ /* 0x000fc80000011402 */
[----:B------:R-:W-:-:S04]  /*0a30*/  LEA.HI R3, R3, R2, RZ, 0x5 ;  /* 0x0000000203037211 */ /* 0x000fc800078f28ff */
[----:B------:R-:W-:-:S04]  /*0a40*/  SHF.R.S32.HI R3, RZ, 0x5, R3 ;  /* 0x00000005ff037819 */ /* 0x000fc80000011403 */
[----:B------:R-:W-:-:S07]  /*0a50*/  SHF.L.U32 R5, R3, 0x2, RZ ;  /* 0x0000000203057819 */ /* 0x000fce00000006ff */
.L_x_1802:
        /* <DEDUP_REMOVED lines=11> */
.L_x_1803:
[----:B------:R-:W0:Y:S01]  /*0b10*/  LDCU UR7, c[0x0][0x3d8] ;  /* 0x00007b00ff0777ac */ /* 0x000e220008000800 */
[----:B------:R-:W-:Y:S01]  /*0b20*/  HFMA2 R7, -RZ, RZ, 0, 0 ;  /* 0x00000000ff077431 */ /* 0x000fe200000001ff */
        /* <DEDUP_REMOVED lines=9> */
.L_x_1804:
[----:B------:R-:W-:Y:S02]  /*0bc0*/  MOV R2, UR8 ;  /* 0x0000000800027c02 */ /* 0x000fe40008000f00 */
[----:B------:R-:W-:-:S05]  /*0bd0*/  MOV R3, UR9 ;  /* 0x0000000900037c02 */ /* 0x000fca0008000f00 */
[----:B------:R0:W2:Y:S01]  /*0be0*/  LDG.E.U16.CONSTANT R2, desc[UR14][R2.64+0x2] ;  /* 0x0000020e02027981 */ /* 0x0000a2000c1e9500 */
[----:B------:R-:W-:Y:S01]  /*0bf0*/  UISETP.LT.AND UP0, UPT, UR5, UR10, UPT ;  /* 0x0000000a0500728c */ /* 0x000fe2000bf01270 */
[----:B-----5:R-:W-:Y:S02]  /*0c00*/  PRMT R121, R8, 0x7610, R8 ;  /* 0x0000761008797816 */ /* 0x020fe40000000008 */
[----:B------:R-:W-:Y:S01]  /*0c10*/  PRMT R120, R9, 0x7610, R9 ;  /* 0x0000761009787816 */ /* 0x000fe20000000009 */
[----:B------:R-:W-:Y:S01]  /*0c20*/  USEL UR7, UR5, UR10, UP0 ;  /* 0x0000000a05077287 */ /* 0x000fe20008000000 */
[----:B------:R-:W-:Y:S02]  /*0c30*/  MOV R24, RZ ;  /* 0x000000ff00187202 */ /* 0x000fe40000000f00 */
[----:B------:R-:W-:Y:S01]  /*0c40*/  PRMT R21, RZ, 0x5410, RZ ;  /* 0x00005410ff157816 */ /* 0x000fe200000000ff */
[----:B------:R-:W-:Y:S01]  /*0c50*/  USHF.R.S32.HI UR8, URZ, 0x1f, UR7 ;  /* 0x0000001fff087899 */ /* 0x000fe20008011407 */
[----:B------:R-:W-:-:S02]  /*0c60*/  PRMT R20, RZ, 0x5410, RZ ;  /* 0x00005410ff147816 */ /* 0x000fc400000000ff */
[----:B------:R-:W-:Y:S01]  /*0c70*/  PRMT R16, RZ, 0x5410, RZ ;  /* 0x00005410ff107816 */ /* 0x000fe200000000ff */
[----:B------:R-:W-:-:S03]  /*0c80*/  ULEA.HI UR8, UR8, UR7, URZ, 0x5 ;  /* 0x0000000708087291 */ /* 0x000fc6000f8f28ff */
[----:B------:R-:W1:Y:S01]  /*0c90*/  S2UR UR7, SR_CgaCtaId ;  /* 0x00000000000779c3 */ /* 0x000e620000008800 */
[----:B------:R-:W-:-:S04]  /*0ca0*/  USHF.R.S32.HI UR8, URZ, 0x5, UR8 ;  /* 0x00000005ff087899 */ /* 0x000fc80008011408 */
[----:B------:R-:W-:-:S06]  /*0cb0*/  ULEA UR4, UR8, UR4, 0x3 ;  /* 0x0000000408047291 */ /* 0x000fcc000f8e18ff */
[----:B------:R-:W-:Y:S01]  /*0cc0*/  IADD3 R4, PT, PT, R5, UR4, R4 ;  /* 0x0000000405047c10 */ /* 0x000fe2000fffe004 */
[----:B------:R-:W3:Y:S03]  /*0cd0*/  LDCU.64 UR8, c[0x0][0x388] ;  /* 0x00007100ff0877ac */ /* 0x000ee60008000a00 */
[----:B------:R-:W-:Y:S01]  /*0ce0*/  IADD3 R4, PT, PT, R7, R4, R6 ;  /* 0x0000000407047210 */ /* 0x000fe20007ffe006 */
[----:B------:R-:W-:-:S04]  /*0cf0*/  UMOV UR4, 0x400 ;  /* 0x0000040000047882 */ /* 0x000fc80000000000 */
[----:B------:R-:W-:Y:S01]  /*0d00*/  IMAD R5, R4, R23, RZ ;  /* 0x0000001704057224 */ /* 0x000fe200078e02ff */
[----:B------:R-:W-:Y:S01]  /*0d10*/  SHF.R.S32.HI R4, RZ, 0x1f, R0 ;  /* 0x0000001fff047819 */ /* 0x000fe20000011400 */
[----:B-1----:R-:W-:-:S03]  /*0d20*/  ULEA UR4, UR7, UR4, 0x18 ;  /* 0x0000000407047291 */ /* 0x002fc6000f8ec0ff */
[----:B0-----:R-:W-:Y:S02]  /*0d30*/  IADD3 R3, P0, PT, R0, R5, RZ ;  /* 0x0000000500037210 */ /* 0x001fe40007f1e0ff */
[----:B------:R-:W-:Y:S02]  /*0d40*/  VIMNMX R0, PT, PT, R22, UR10, PT ;  /* 0x0000000a16007c48 */ /* 0x000fe4000bfe0100 */
[----:B------:R-:W-:Y:S02]  /*0d50*/  LEA.HI.X.SX32 R4, R5, R4, 0x1, P0 ;  /* 0x0000000405047211 */ /* 0x000fe400000f0eff */
[----:B------:R-:W-:Y:S02]  /*0d60*/  ISETP.GT.AND P0, PT, R0, UR5, PT ;  /* 0x0000000500007c0c */ /* 0x000fe4000bf04270 */
[C---:B------:R-:W-:Y:S02]  /*0d70*/  SHF.L.U32 R5, R3.reuse, 0x2, RZ ;  /* 0x0000000203057819 */ /* 0x040fe400000006ff */
[----:B------:R-:W-:-:S02]  /*0d80*/  SHF.L.U64.HI R4, R3, 0x2, R4 ;  /* 0x0000000203047819 */ /* 0x000fc40000010204 */
[----:B---3--:R-:W-:Y:S02]  /*0d90*/  IADD3 R18, P1, PT, R5, UR8, RZ ;  /* 0x0000000805127c10 */ /* 0x008fe4000ff3e0ff */
[----:B------:R-:W-:Y:S02]  /*0da0*/  PRMT R22, RZ, 0x5410, RZ ;  /* 0x00005410ff167816 */ /* 0x000fe400000000ff */
[----:B------:R-:W-:Y:S02]  /*0db0*/  IADD3.X R19, PT, PT, R4, UR9, RZ, P1, !PT ;  /* 0x0000000904137c10 */ /* 0x000fe40008ffe4ff */
[----:B------:R-:W-:Y:S02]  /*0dc0*/  MOV R12, R18 ;  /* 0x00000012000c7202 */ /* 0x000fe40000000f00 */
[----:B------:R-:W-:Y:S02]  /*0dd0*/  MOV R13, R19 ;  /* 0x00000013000d7202 */ /* 0x000fe40000000f00 */
[----:B--2---:R-:W-:Y:S01]  /*0de0*/  IADD3 R14, PT, PT, R2, UR5, RZ ;  /* 0x00000005020e7c10 */ /* 0x004fe2000fffe0ff */
[----:B------:R-:W-:Y:S06]  /*0df0*/  @!P0 BRA `(.L_x_1805) ;  /* 0x0000004800a88947 */ /* 0x000fec0003800000 */
[----:B------:R-:W-:Y:S01]  /*0e00*/  UIMAD.WIDE.U32 UR8, UR16, 0x100, UR12 ;  /* 0x00000100100878a5 */ /* 0x000fe2000f8e000c */
[----:B------:R-:W-:Y:S01]  /*0e10*/  MOV R24, RZ ;  /* 0x000000ff00187202 */ /* 0x000fe20000000f00 */
[----:B------:R-:W-:Y:S01]  /*0e20*/  UISETP.LT.AND UP1, UPT, UR6, UR10, UPT ;  /* 0x0000000a0600728c */ /* 0x000fe2000bf21270 */
[----:B------:R-:W-:Y:S01]  /*0e30*/  PRMT R22, RZ, 0x7610, R22 ;  /* 0x00007610ff167816 */ /* 0x000fe20000000016 */
[----:B------:R-:W-:Y:S02]  /*0e40*/  UIADD3 UR11, UP0, UPT, UR8, 0x2, URZ ;  /* 0x00000002080b7890 */ /* 0x000fe4000ff1e0ff */
[----:B------:R-:W-:Y:S02]  /*0e50*/  USEL UR7, UR6, UR10, UP1 ;  /* 0x0000000a06077287 */ /* 0x000fe40008800000 */
[----:B------:R-:W-:Y:S02]  /*0e60*/  UIADD3.X UR8, UPT, UPT, URZ, UR9, URZ, UP0, !UPT ;  /* 0x00000009ff087290 */ /* 0x000fe400087fe4ff */
[----:B------:R-:W-:-:S04]  /*0e70*/  MOV R52, UR11 ;  /* 0x0000000b00347c02 */ /* 0x000fc80008000f00 */
[----:B------:R-:W-:-:S07]  /*0e80*/  MOV R15, UR8 ;  /* 0x00000008000f7c02 */ /* 0x000fce0008000f00 */
.L_x_1814:
[----:B------:R-:W-:Y:S01]  /*0e90*/  MOV R12, R18 ;  /* 0x00000012000c7202 */ /* 0x000fe20000000f00 */
[----:B0-----:R-:W0:Y:S01]  /*0ea0*/  LDC R23, c[0x0][0x3ac] ;  /* 0x0000eb00ff177b82 */ /* 0x001e220000000800 */
[----:B------:R-:W-:-:S05]  /*0eb0*/  MOV R13, R19 ;  /* 0x00000013000d7202 */ /* 0x000fca0000000f00 */
[----:B------:R-:W2:Y:S01]  /*0ec0*/  LDG.E.128.CONSTANT R40, desc[UR14][R12.64] ;  /* 0x0000000e0c287981 */ /* 0x000ea2000c1e9d00 */
[----:B0--3--:R-:W-:-:S05]  /*0ed0*/  IMAD.WIDE R10, R23, 0x4, R12 ;  /* 0x00000004170a7825 */ /* 0x009fca00078e020c */
[----:B-1----:R-:W3:Y:S01]  /*0ee0*/  LDG.E.128.CONSTANT R44, desc[UR14][R10.64] ;  /* 0x0000000e0a2c7981 */ /* 0x002ee2000c1e9d00 */
[----:B------:R-:W-:-:S05]  /*0ef0*/  IMAD.WIDE R2, R23, 0x4, R10 ;  /* 0x0000000417027825 */ /* 0x000fca00078e020a */
[----:B------:R-:W4:Y:S01]  /*0f00*/  LDG.E.128.CONSTANT R48, desc[UR14][R2.64] ;  /* 0x0000000e02307981 */ /* 0x000f22000c1e9d00 */
[----:B------:R-:W-:-:S05]  /*0f10*/  IMAD.WIDE R18, R23, 0x4, R2 ;  /* 0x0000000417127825 */ /* 0x000fca00078e0202 */
[----:B------:R-:W4:Y:S01]  /*0f20*/  LDG.E.128.CONSTANT R4, desc[UR14][R18.64] ;  /* 0x0000000e12047981 */ /* 0x000f22000c1e9d00 */
[----:B------:R-:W-:Y:S01]  /*0f30*/  IMAD.WIDE R8, R23, 0x4, R18 ;  /* 0x0000000417087825 */ /* 0x000fe200078e0212 */
[----:B------:R-:W-:-:S04]  /*0f40*/  ISETP.NE.AND P0, PT, R14, UR5, PT ;  /* 0x000000050e007c0c */ /* 0x000fc8000bf05270 */
[----:B------:R0:W4:Y:S02]  /*0f50*/  LDG.E.128.CONSTANT R36, desc[UR14][R8.64] ;  /* 0x0000000e08247981 */ /* 0x000124000c1e9d00 */
[----:B0-----:R-:W-:-:S04]  /*0f60*/  IMAD.WIDE R8, R23, 0x4, R8 ;  /* 0x0000000417087825 */ /* 0x001fc800078e0208 */
[----:B------:R-:W-:-:S04]  /*0f70*/  IMAD.WIDE R28, R23, 0x4, R8 ;  /* 0x00000004171c7825 */ /* 0x000fc800078e0208 */
[----:B------:R-:W-:Y:S02]  /*0f80*/  IMAD.WIDE R18, R23, 0x4, R28 ;  /* 0x0000000417127825 */ /* 0x000fe400078e021c */
[----:B------:R-:W5:Y:S04]  /*0f90*/  LDG.E.128.CONSTANT R28, desc[UR14][R28.64] ;  /* 0x0000000e1c1c7981 */ /* 0x000f68000c1e9d00 */
[----:B------:R-:W5:Y:S01]  /*0fa0*/  LDG.E.128.CONSTANT R32, desc[UR14][R18.64] ;  /* 0x0000000e12207981 */ /* 0x000f62000c1e9d00 */
[----:B--2---:R-:W-:Y:S02]  /*0fb0*/  LOP3.LUT R2, R41, 0xff, RZ, 0xc0, !PT ;  /* 0x000000ff29027812 */ /* 0x004fe400078ec0ff */
[----:B------:R-:W-:Y:S02]  /*0fc0*/  LOP3.LUT R0, R40, 0xff, RZ, 0xc0, !PT ;  /* 0x000000ff28007812 */ /* 0x000fe400078ec0ff */
[----:B------:R-:W-:-:S02]  /*0fd0*/  IADD3 R2, PT, PT, R2, -0x80, RZ ;  /* 0xffffff8002027810 */ /* 0x000fc40007ffe0ff */
[----:B------:R-:W-:Y:S02]  /*0fe0*/  LEA.HI R62, R40, 0xffffff80, RZ, 0x8 ;  /* 0xffffff80283e7811 */ /* 0x000fe400078f40ff */
[----:B------:R0:W1:Y:S01]  /*0ff0*/  I2F.F16 R57, R2 ;  /* 0x0000000200397306 */ /* 0x0000620000200c00 */
[----:B------:R-:W-:Y:S02]  /*1000*/  LOP3.LUT R10, R43, 0xff, RZ, 0xc0, !PT ;  /* 0x000000ff2b0a7812 */ /* 0x000fe400078ec0ff */
[----:B------:R-:W-:Y:S02]  /*1010*/  LOP3.LUT R3, R42, 0xff, RZ, 0xc0, !PT ;  /* 0x000000ff2a037812 */ /* 0x000fe400078ec0ff */
[----:B------:R-:W-:Y:S02]  /*1020*/  IADD3 R0, PT, PT, R0, -0x80, RZ ;  /* 0xffffff8000007810 */ /* 0x000fe40007ffe0ff */
[----:B------:R-:W-:Y:S01]  /*1030*/  @!P0 MOV R26, R52 ;  /* 0x00000034001a8202 */ /* 0x000fe20000000f00 */
[----:B------:R-:W2:Y:S01]  /*1040*/  I2F.F16 R62, R62 ;  /* 0x0000003e003e7306 */ /* 0x000ea20000200c00 */
[----:B0-----:R-:W-:-:S02]  /*1050*/  SHF.R.U32.HI R2, RZ, 0x8, R41 ;  /* 0x00000008ff027819 */ /* 0x001fc40000011629 */
[----:B------:R-:W-:Y:S02]  /*1060*/  LEA.HI R60, R42, 0xffffff80, RZ, 0x8 ;  /* 0xffffff802a3c7811 */ /* 0x000fe400078f40ff */
[----:B------:R-:W-:Y:S02]  /*1070*/  LOP3.LUT R2, R2, 0xff, RZ, 0xc0, !PT ;  /* 0x000000ff02027812 */ /* 0x000fe400078ec0ff */
[----:B------:R-:W-:Y:S02]  /*1080*/  IADD3 R10, PT, PT, R10, -0x80, RZ ;  /* 0xffffff800a0a7810 */ /* 0x000fe40007ffe0ff */
[----:B------:R-:W-:Y:S02]  /*1090*/  IADD3 R69, PT, PT, R2, -0x80, RZ ;  /* 0xffffff8002457810 */ /* 0x000fe40007ffe0ff */
[----:B------:R-:W-:Y:S01]  /*10a0*/  IADD3 R3, PT, PT, R3, -0x80, RZ ;  /* 0xffffff8003037810 */ /* 0x000fe20007ffe0ff */
[----:B------:R-:W0:Y:S01]  /*10b0*/  I2F.F16 R58, R0 ;  /* 0x00000000003a7306 */ /* 0x000e220000200c00 */
[----:B------:R-:W-:-:S02]  /*10c0*/  @!P0 LEA R2, R24, R1, 0x3 ;  /* 0x0000000118028211 */ /* 0x000fc400078e18ff */
[----:B------:R-:W-:-:S05]  /*10d0*/  LEA.HI R61, R41, 0xffffff80, RZ, 0x8 ;  /* 0xffffff80293d7811 */ /* 0x000fca00078f40ff */
[----:B------:R1:W0:Y:S08]  /*10e0*/  I2F.F16 R55, R10 ;  /* 0x0000000a00377306 */ /* 0x0002300000200c00 */
[----:B------:R2:W0:Y:S01]  /*10f0*/  I2F.F16 R56, R3 ;  /* 0x0000000300387306 */ /* 0x0004220000200c00 */
[----:B-1----:R-:W-:-:S04]  /*1100*/  SHF.R.U32.HI R10, RZ, 0x8, R42 ;  /* 0x00000008ff0a7819 */ /* 0x002fc8000001162a */
[----:B------:R-:W-:Y:S02]  /*1110*/  LOP3.LUT R10, R10, 0xff, RZ, 0xc0, !PT ;  /* 0x000000ff0a0a7812 */ /* 0x000fe400078ec0ff */
[----:B------:R-:W-:Y:S01]  /*1120*/  SHF.R.U32.HI R0, RZ, 0x8, R40 ;  /* 0x00000008ff007819 */ /* 0x000fe20000011628 */
[----:B------:R-:W1:Y:S01]  /*1130*/  I2F.F16 R61, R61 ;  /* 0x0000003d003d7306 */ /* 0x000e620000200c00 */
[----:B--2---:R-:W2:Y:S01]  /*1140*/  @!P0 LDL.64 R2, [R2+0x8] ;  /* 0x0000080002028983 */ /* 0x004ea20000100a00 */
[----:B------:R-:W-:-:S03]  /*1150*/  IADD3 R77, PT, PT, R10, -0x80, RZ ;  /* 0xffffff800a4d7810 */ /* 0x000fc60007ffe0ff */
[----:B------:R-:W5:Y:S01]  /*1160*/  LDG.E.128.CONSTANT R8, desc[UR14][R8.64] ;  /* 0x0000000e08087981 */ /* 0x000f62000c1e9d00 */
[----:B------:R-:W-:Y:S02]  /*1170*/  LOP3.LUT R0, R0, 0xff, RZ, 0xc0, !PT ;  /* 0x000000ff00007812 */ /* 0x000fe400078ec0ff */
[----:B------:R-:W-:Y:S01]  /*1180*/  @!P0 MOV R27, R15 ;  /* 0x0000000f001b8202 */ /* 0x000fe20000000f00 */
[----:B------:R-:W0:Y:S01]  /*1190*/  I2F.F16 R60, R60 ;  /* 0x0000003c003c7306 */ /* 0x000e220000200c00 */
[----:B------:R-:W-:-:S07]  /*11a0*/  IADD3 R0, PT, PT, R0, -0x80, RZ ;  /* 0xffffff8000007810 */ /* 0x000fce0007ffe0ff */
[----:B------:R3:W0:Y:S02]  /*11b0*/  I2F.F16 R64, R0 ;  /* 0x0000000000407306 */ /* 0x0006240000200c00 */
[----:B---3--:R-:W-:Y:S02]  /*11c0*/  SHF.R.U32.HI R0, RZ, 0x10, R42 ;  /* 0x00000010ff007819 */ /* 0x008fe4000001162a */
[----:B------:R-:W-:Y:S01]  /*11d0*/  SHF.R.U32.HI R40, RZ, 0x10, R40 ;  /* 0x00000010ff287819 */ /* 0x000fe20000011628 */
[----:B------:R3:W5:Y:S01]  /*11e0*/  @!P0 LDG.E.U16.CONSTANT R42, desc[UR14][R26.64] ;  /* 0x0000000e1a2a8981 */ /* 0x000762000c1e9500 */
[----:B------:R-:W-:-:S04]  /*11f0*/  LOP3.LUT R0, R0, 0xff, RZ, 0xc0, !PT ;  /* 0x000000ff00007812 */ /* 0x000fc800078ec0ff */
[----:B------:R-:W-:Y:S02]  /*1200*/  IADD3 R76, PT, PT, R0, -0x80, RZ ;  /* 0xffffff80004c7810 */ /* 0x000fe40007ffe0ff */
[----:B------:R-:W-:-:S04]  /*1210*/  LOP3.LUT R0, R44, 0xff, RZ, 0xc0, !PT ;  /* 0x000000ff2c007812 */ /* 0x000fc800078ec0ff */
[----:B------:R-:W-:Y:S02]  /*1220*/  IADD3 R0, PT, PT, R0, -0x80, RZ ;  /* 0xffffff8000007810 */ /* 0x000fe40007ffe0ff */
[----:B------:R-:W-:Y:S02]  /*1230*/  LOP3.LUT R40, R40, 0xff, RZ, 0xc0, !PT ;  /* 0x000000ff28287812 */ /* 0x000fe400078ec0ff */
[----:B------:R4:W0:Y:S01]  /*1240*/  I2F.F16 R82, R0 ;  /* 0x0000000000527306 */ /* 0x0008220000200c00 */
[----:B---3--:R-:W-:Y:S02]  /*1250*/  LOP3.LUT R26, R45, 0xff, RZ, 0xc0, !PT ;  /* 0x000000ff2d1a7812 */ /* 0x008fe400078ec0ff */
[----:B------:R-:W-:Y:S02]  /*1260*/  IADD3 R40, PT, PT, R40, -0x80, RZ ;  /* 0xffffff8028287810 */ /* 0x000fe40007ffe0ff */
[----:B----4-:R-:W-:-:S03]  /*1270*/  SHF.R.U32.HI R0, RZ, 0x8, R44 ;  /* 0x00000008ff007819 */ /* 0x010fc6000001162c */
[----:B------:R3:W4:Y:S01]  /*1280*/  I2F.F16 R63, R40 ;  /* 0x00000028003f7306 */ /* 0x0007220000200c00 */
[----:B------:R-:W-:Y:S02]  /*1290*/  LEA.HI R54, R44, 0xffffff80, RZ, 0x8 ;  /* 0xffffff802c367811 */ /* 0x000fe400078f40ff */
[----:B------:R-:W-:Y:S02]  /*12a0*/  LOP3.LUT R0, R0, 0xff, RZ, 0xc0, !PT ;  /* 0x000000ff00007812 */ /* 0x000fe400078ec0ff */
[----:B------:R-:W-:Y:S02]  /*12b0*/  IADD3 R26, PT, PT, R26, -0x80, RZ ;  /* 0xffffff801a1a7810 */ /* 0x000fe40007ffe0ff */
[----:B------:R-:W-:Y:S02]  /*12c0*/  LOP3.LUT R27, R46, 0xff, RZ, 0xc0, !PT ;  /* 0x000000ff2e1b7812 */ /* 0x000fe400078ec0ff */
[----:B------:R-:W-:Y:S02]  /*12d0*/  SHF.R.U32.HI R44, RZ, 0x10, R44 ;  /* 0x00000010ff2c7819 */ /* 0x000fe4000001162c */
[----:B---3--:R-:W-:-:S02]  /*12e0*/  SHF.R.U32.HI R40, RZ, 0x8, R43 ;  /* 0x00000008ff287819 */ /* 0x008fc4000001162b */
[----:B------:R-:W-:Y:S01]  /*12f0*/  IADD3 R0, PT, PT, R0, -0x80, RZ ;  /* 0xffffff8000007810 */ /* 0x000fe20007ffe0ff */
[----:B------:R3:W0:Y:S01]  /*1300*/  I2F.F16 R81, R26 ;  /* 0x0000001a00517306 */ /* 0x0006220000200c00 */
[----:B------:R-:W-:Y:S02]  /*1310*/  IADD3 R27, PT, PT, R27, -0x80, RZ ;  /* 0xffffff801b1b7810 */ /* 0x000fe40007ffe0ff */
[----:B------:R-:W-:Y:S02]  /*1320*/  LOP3.LUT R44, R44, 0xff, RZ, 0xc0, !PT ;  /* 0x000000ff2c2c7812 */ /* 0x000fe400078ec0ff */
[----:B------:R-:W-:-:S03]  /*1330*/  LOP3.LUT R40, R40, 0xff, RZ, 0xc0, !PT ;  /* 0x000000ff28287812 */ /* 0x000fc600078ec0ff */
[----:B------:R1:W0:Y:S01]  /*1340*/  I2F.F16 R102, R0 ;  /* 0x0000000000667306 */ /* 0x0002220000200c00 */
[----:B---3--:R-:W-:Y:S02]  /*1350*/  SHF.R.U32.HI R26, RZ, 0x8, R45 ;  /* 0x00000008ff1a7819 */ /* 0x008fe4000001162d */
[----:B------:R-:W-:Y:S02]  /*1360*/  IADD3 R44, PT, PT, R44, -0x80, RZ ;  /* 0xffffff802c2c7810 */ /* 0x000fe40007ffe0ff */
[----:B------:R-:W-:Y:S02]  /*1370*/  LOP3.LUT R26, R26, 0xff, RZ, 0xc0, !PT ;  /* 0x000000ff1a1a7812 */ /* 0x000fe400078ec0ff */
[----:B-1----:R-:W-:Y:S01]  /*1380*/  LOP3.LUT R0, R48, 0xff, RZ, 0xc0, !PT ;  /* 0x000000ff30007812 */ /* 0x002fe200078ec0ff */
[----:B------:R1:W3:Y:S01]  /*1390*/  I2F.F16 R80, R27 ;  /* 0x0000001b00507306 */ /* 0x0002e20000200c00 */
[----:B------:R-:W-:Y:S02]  /*13a0*/  IADD3 R40, PT, PT, R40, -0x80, RZ ;  /* 0xffffff8028287810 */ /* 0x000fe40007ffe0ff */
[----:B------:R-:W-:-:S02]  /*13b0*/  LEA.HI R53, R45, 0xffffff80, RZ, 0x8 ;  /* 0xffffff802d357811 */ /* 0x000fc400078f40ff */
[----:B------:R-:W-:Y:S02]  /*13c0*/  SHF.R.U32.HI R41, RZ, 0x10, R41 ;  /* 0x00000010ff297819 */ /* 0x000fe40000011629 */
[----:B------:R-:W-:Y:S02]  /*13d0*/  IADD3 R0, PT, PT, R0, -0x80, RZ ;  /* 0xffffff8000007810 */ /* 0x000fe40007ffe0ff */
[----:B-1----:R-:W-:Y:S02]  /*13e0*/  SHF.R.U32.HI R27, RZ, 0x8, R46 ;  /* 0x00000008ff1b7819 */ /* 0x002fe4000001162e */
[----:B------:R-:W-:Y:S01]  /*13f0*/  SHF.R.U32.HI R45, RZ, 0x10, R45 ;  /* 0x00000010ff2d7819 */ /* 0x000fe2000001162d */
[----:B------:R1:W0:Y:S01]  /*1400*/  I2F.F16 R84, R40 ;  /* 0x0000002800547306 */ /* 0x0002220000200c00 */
[----:B------:R-:W-:Y:S02]  /*1410*/  IADD3 R26, PT, PT, R26, -0x80, RZ ;  /* 0xffffff801a1a7810 */ /* 0x000fe40007ffe0ff */
[----:B------:R-:W-:-:S02]  /*1420*/  LOP3.LUT R27, R27, 0xff, RZ, 0xc0, !PT ;  /* 0x000000ff1b1b7812 */ /* 0x000fc400078ec0ff */
[----:B------:R-:W-:-:S03]  /*1430*/  LOP3.LUT R41, R41, 0xff, RZ, 0xc0, !PT ;  /* 0x000000ff29297812 */ /* 0x000fc600078ec0ff */
[----:B------:R-:W0:Y:S01]  /*1440*/  I2F.F16 R101, R44 ;  /* 0x0000002c00657306 */ /* 0x000e220000200c00 */
[----:B-1----:R-:W-:Y:S02]  /*1450*/  LOP3.LUT R40, R47, 0xff, RZ, 0xc0, !PT ;  /* 0x000000ff2f287812 */ /* 0x002fe400078ec0ff */
[----:B------:R-:W-:Y:S02]  /*1460*/  LOP3.LUT R45, R45, 0xff, RZ, 0xc0, !PT ;  /* 0x000000ff2d2d7812 */ /* 0x000fe400078ec0ff */
[----:B------:R-:W-:-:S03]  /*1470*/  IADD3 R27, PT, PT, R27, -0x80, RZ ;  /* 0xffffff801b1b7810 */ /* 0x000fc60007ffe0ff */
[----:B------:R1:W0:Y:S01]  /*1480*/  I2F.F16 R44, R0 ;  /* 0x00000000002c7306 */ /* 0x0002220000200c00 */
[----:B------:R-:W-:Y:S02]  /*1490*/  IADD3 R41, PT, PT, R41, -0x80, RZ ;  /* 0xffffff8029297810 */ /* 0x000fe40007ffe0ff */
[----:B------:R-:W-:Y:S02]  /*14a0*/  IADD3 R40, PT, PT, R40, -0x80, RZ ;  /* 0xffffff8028287810 */ /* 0x000fe40007ffe0ff */
[----:B------:R-:W-:-:S03]  /*14b0*/  IADD3 R45, PT, PT, R45, -0x80, RZ ;  /* 0xffffff802d2d7810 */ /* 0x000fc60007ffe0ff */
[----:B------:R4:W0:Y:S01]  /*14c0*/  I2F.F16 R104, R26 ;  /* 0x0000001a00687306 */ /* 0x0008220000200c00 */
[--C-:B-1----:R-:W-:Y:S02]  /*14d0*/  SHF.R.U32.HI R0, RZ, 0x8, R48.reuse ;  /* 0x00000008ff007819 */ /* 0x102fe40000011630 */
[----:B------:R-:W-:Y:S02]  /*14e0*/  LEA.HI R67, R48, 0xffffff80, RZ, 0x8 ;  /* 0xffffff8030437811 */ /* 0x000fe400078f40ff */
[----:B------:R-:W-:Y:S02]  /*14f0*/  LOP3.LUT R0, R0, 0xff, RZ, 0xc0, !PT ;  /* 0x000000ff00007812 */ /* 0x000fe400078ec0ff */
[----:B----4-:R-:W-:Y:S01]  /*1500*/  LOP3.LUT R26, R49, 0xff, RZ, 0xc0, !PT ;  /* 0x000000ff311a7812 */ /* 0x010fe200078ec0ff */
[----:B------:R1:W4:Y:S01]  /*1510*/  I2F.F16 R106, R27 ;  /* 0x0000001b006a7306 */ /* 0x0003220000200c00 */
[----:B------:R-:W-:Y:S02]  /*1520*/  SHF.R.U32.HI R48, RZ, 0x10, R48 ;  /* 0x00000010ff307819 */ /* 0x000fe40000011630 */
[----:B------:R-:W-:-:S02]  /*1530*/  IADD3 R26, PT, PT, R26, -0x80, RZ ;  /* 0xffffff801a1a7810 */ /* 0x000fc40007ffe0ff */
[----:B------:R-:W-:Y:S02]  /*1540*/  LEA.HI R65, R50, 0xffffff80, RZ, 0x8 ;  /* 0xffffff8032417811 */ /* 0x000fe400078f40ff */
[----:B------:R-:W-:Y:S01]  /*1550*/  IADD3 R0, PT, PT, R0, -0x80, RZ ;  /* 0xffffff8000007810 */ /* 0x000fe20007ffe0ff */
[----:B------:R3:W0:Y:S01]  /*1560*/  I2F.F16 R68, R41 ;  /* 0x0000002900447306 */ /* 0x0006220000200c00 */
[----:B-1----:R-:W-:-:S07]  /*1570*/  LOP3.LUT R27, R51, 0xff, RZ, 0xc0, !PT ;  /* 0x000000ff331b7812 */ /* 0x002fce00078ec0ff */
[----:B------:R1:W0:Y:S01]  /*1580*/  I2F.F16 R79, R40 ;  /* 0x00000028004f7306 */ /* 0x0002220000200c00 */
[----:B---3--:R-:W-:Y:S02]  /*1590*/  SHF.R.U32.HI R41, RZ, 0x8, R50 ;  /* 0x00000008ff297819 */ /* 0x008fe40000011632 */
[----:B------:R-:W-:-:S05]  /*15a0*/  IADD3 R27, PT, PT, R27, -0x80, RZ ;  /* 0xffffff801b1b7810 */ /* 0x000fca0007ffe0ff */
[----:B------:R-:W3:Y:S01]  /*15b0*/  I2F.F16 R103, R45 ;  /* 0x0000002d00677306 */ /* 0x000ee20000200c00 */
[----:B-1----:R-:W-:Y:S02]  /*15c0*/  LOP3.LUT R40, R50, 0xff, RZ, 0xc0, !PT ;  /* 0x000000ff32287812 */ /* 0x002fe400078ec0ff */
[----:B------:R-:W-:-:S05]  /*15d0*/  SHF.R.U32.HI R50, RZ, 0x10, R50 ;  /* 0x00000010ff327819 */ /* 0x000fca0000011632 */
[----:B------:R1:W0:Y:S01]  /*15e0*/  I2F.F16 R45, R26 ;  /* 0x0000001a002d7306 */ /* 0x0002220000200c00 */
[----:B------:R-:W-:Y:S02]  /*15f0*/  LEA.HI R25, R46, 0xffffff80, RZ, 0x8 ;  /* 0xffffff802e197811 */ /* 0x000fe400078f40ff */
[----:B------:R-:W-:Y:S02]  /*1600*/  SHF.R.U32.HI R46, RZ, 0x10, R46 ;  /* 0x00000010ff2e7819 */ /* 0x000fe4000001162e */
[----:B-1----:R-:W-:-:S03]  /*1610*/  LOP3.LUT R26, R48, 0xff, RZ, 0xc0, !PT ;  /* 0x000000ff301a7812 */ /* 0x002fc600078ec0ff */
[----:B------:R1:W0:Y:S01]  /*1620*/  I2F.F16 R48, R0 ;  /* 0x0000000000307306 */ /* 0x0002220000200c00 */
[----:B------:R-:W-:Y:S02]  /*1630*/  IADD3 R26, PT, PT, R26, -0x80, RZ ;  /* 0xffffff801a1a7810 */ /* 0x000fe40007ffe0ff */
[----:B-1----:R-:W-:-:S05]  /*1640*/  LOP3.LUT R0, R50, 0xff, RZ, 0xc0, !PT ;  /* 0x000000ff32007812 */ /* 0x002fca00078ec0ff */
[----:B------:R1:W0:Y:S01]  /*1650*/  I2F.F16 R70, R27 ;  /* 0x0000001b00467306 */ /* 0x0002220000200c00 */
[----:B------:R-:W-:Y:S02]  /*1660*/  LEA.HI R59, R43, 0xffffff80, RZ, 0x8 ;  /* 0xffffff802b3b7811 */ /* 0x000fe400078f40ff */
[----:B------:R-:W-:Y:S02]  /*1670*/  IADD3 R85, PT, PT, R0, -0x80, RZ ;  /* 0xffffff8000557810 */ /* 0x000fe40007ffe0ff */
[----:B------:R-:W-:Y:S02]  /*1680*/  LOP3.LUT R0, R4, 0xff, RZ, 0xc0, !PT ;  /* 0x000000ff04007812 */ /* 0x000fe400078ec0ff */
[----:B-1----:R-:W-:Y:S01]  /*1690*/  SHF.R.U32.HI R27, RZ, 0x8, R49 ;  /* 0x00000008ff1b7819 */ /* 0x002fe20000011631 */
[----:B------:R1:W0:Y:S01]  /*16a0*/  I2F.F16 R75, R26 ;  /* 0x0000001a004b7306 */ /* 0x0002220000200c00 */
[----:B------:R-:W-:Y:S02]  /*16b0*/  SHF.R.U32.HI R43, RZ, 0x10, R43 ;  /* 0x00000010ff2b7819 */ /* 0x000fe4000001162b */
[----:B------:R-:W-:-:S02]  /*16c0*/  LOP3.LUT R46, R46, 0xff, RZ, 0xc0, !PT ;  /* 0x000000ff2e2e7812 */ /* 0x000fc400078ec0ff */
[----:B------:R-:W-:Y:S02]  /*16d0*/  LOP3.LUT R27, R27, 0xff, RZ, 0xc0, !PT ;  /* 0x000000ff1b1b7812 */ /* 0x000fe400078ec0ff */
[----:B------:R-:W-:Y:S02]  /*16e0*/  LEA.HI R66, R49, 0xffffff80, RZ, 0x8 ;  /* 0xffffff8031427811 */ /* 0x000fe400078f40ff */
[----:B------:R-:W-:Y:S02]  /*16f0*/  IADD3 R40, PT, PT, R40, -0x80, RZ ;  /* 0xffffff8028287810 */ /* 0x000fe40007ffe0ff */
[----:B------:R-:W-:Y:S02]  /*1700*/  SHF.R.U32.HI R49, RZ, 0x10, R49 ;  /* 0x00000010ff317819 */ /* 0x000fe40000011631 */
[----:B-1----:R-:W-:Y:S02]  /*1710*/  SHF.R.U32.HI R26, RZ, 0x8, R51 ;  /* 0x00000008ff1a7819 */ /* 0x002fe40000011633 */
[----:B------:R-:W-:-:S02]  /*1720*/  IADD3 R0, PT, PT, R0, -0x80, RZ ;  /* 0xffffff8000007810 */ /* 0x000fc40007ffe0ff */
[----:B------:R-:W-:Y:S02]  /*1730*/  LOP3.LUT R43, R43, 0xff, RZ, 0xc0, !PT ;  /* 0x000000ff2b2b7812 */ /* 0x000fe400078ec0ff */
[----:B------:R-:W-:Y:S01]  /*1740*/  IADD3 R27, PT, PT, R27, -0x80, RZ ;  /* 0xffffff801b1b7810 */ /* 0x000fe20007ffe0ff */
[----:B------:R1:W0:Y:S01]  /*1750*/  I2F.F16 R89, R0 ;  /* 0x0000000000597306 */ /* 0x0002220000200c00 */
[----:B------:R-:W-:Y:S02]  /*1760*/  IADD3 R105, PT, PT, R46, -0x80, RZ ;  /* 0xffffff802e697810 */ /* 0x000fe40007ffe0ff */
[----:B------:R-:W-:Y:S02]  /*1770*/  LOP3.LUT R26, R26, 0xff, RZ, 0xc0, !PT ;  /* 0x000000ff1a1a7812 */ /* 0x000fe400078ec0ff */
[----:B------:R-:W-:-:S03]  /*1780*/  IADD3 R43, PT, PT, R43, -0x80, RZ ;  /* 0xffffff802b2b7810 */ /* 0x000fc60007ffe0ff */
[----:B------:R4:W0:Y:S01]  /*1790*/  I2F.F16 R46, R40 ;  /* 0x00000028002e7306 */ /* 0x0008220000200c00 */
[----:B-1----:R-:W-:Y:S02]  /*17a0*/  SHF.R.U32.HI R0, RZ, 0x8, R4 ;  /* 0x00000008ff007819 */ /* 0x002fe40000011604 */
[----:B------:R-:W-:Y:S02]  /*17b0*/  IADD3 R91, PT, PT, R26, -0x80, RZ ;  /* 0xffffff801a5b7810 */ /* 0x000fe40007ffe0ff */
[----:B------:R-:W-:Y:S02]  /*17c0*/  LEA.HI R71, R4, 0xffffff80, RZ, 0x8 ;  /* 0xffffff8004477811 */ /* 0x000fe400078f40ff */
[----:B----4-:R-:W-:Y:S02]  /*17d0*/  LOP3.LUT R40, R49, 0xff, RZ, 0xc0, !PT ;  /* 0x000000ff31287812 */ /* 0x010fe400078ec0ff */
[----:B------:R1:W4:Y:S01]  /*17e0*/  I2F.F16 R49, R27 ;  /* 0x0000001b00317306 */ /* 0x0003220000200c00 */
[----:B------:R-:W-:-:S02]  /*17f0*/  LOP3.LUT R26, R5, 0xff, RZ, 0xc0, !PT ;  /* 0x000000ff051a7812 */ /* 0x000fc400078ec0ff */
[----:B------:R-:W-:Y:S02]  /*1800*/  LOP3.LUT R0, R0, 0xff, RZ, 0xc0, !PT ;  /* 0x000000ff00007812 */ /* 0x000fe400078ec0ff */
[----:B------:R-:W-:Y:S02]  /*1810*/  SHF.R.U32.HI R4, RZ, 0x10, R4 ;  /* 0x00000010ff047819 */ /* 0x000fe40000011604 */
[----:B-1----:R-:W-:Y:S01]  /*1820*/  LOP3.LUT R27, R6, 0xff, RZ, 0xc0, !PT ;  /* 0x000000ff061b7812 */ /* 0x002fe200078ec0ff */
[----:B------:R1:W0:Y:S01]  /*1830*/  I2F.F16 R83, R43 ;  /* 0x0000002b00537306 */ /* 0x0002220000200c00 */
[----:B------:R-:W-:Y:S02]  /*1840*/  IADD3 R26, PT, PT, R26, -0x80, RZ ;  /* 0xffffff801a1a7810 */ /* 0x000fe40007ffe0ff */
[----:B------:R-:W-:Y:S02]  /*1850*/  IADD3 R27, PT, PT, R27, -0x80, RZ ;  /* 0xffffff801b1b7810 */ /* 0x000fe40007ffe0ff */
[----:B------:R-:W-:-:S02]  /*1860*/  IADD3 R0, PT, PT, R0, -0x80, RZ ;  /* 0xffffff8000007810 */ /* 0x000fc40007ffe0ff */
[----:B-1----:R-:W-:Y:S02]  /*1870*/  LEA.HI R43, R51, 0xffffff80, RZ, 0x8 ;  /* 0xffffff80332b7811 */ /* 0x002fe400078f40ff */
[----:B------:R-:W-:Y:S01]  /*1880*/  SHF.R.U32.HI R51, RZ, 0x10, R51 ;  /* 0x00000010ff337819 */ /* 0x000fe20000011633 */
[----:B------:R1:W0:Y:S01]  /*1890*/  I2F.F16 R93, R27 ;  /* 0x0000001b005d7306 */ /* 0x0002220000200c00 */
[----:B------:R-:W-:Y:S02]  /*18a0*/  LOP3.LUT R4, R4, 0xff, RZ, 0xc0, !PT ;  /* 0x000000ff04047812 */ /* 0x000fe400078ec0ff */
[----:B------:R-:W-:Y:S02]  /*18b0*/  LEA.HI R73, R6, 0xffffff80, RZ, 0x8 ;  /* 0xffffff8006497811 */ /* 0x000fe400078f40ff */
[----:B------:R-:W-:Y:S02]  /*18c0*/  LOP3.LUT R51, R51, 0xff, RZ, 0xc0, !PT ;  /* 0x000000ff33337812 */ /* 0x000fe400078ec0ff */
[----:B------:R-:W-:Y:S01]  /*18d0*/  LEA.HI R17, R47, 0xffffff80, RZ, 0x8 ;  /* 0xffffff802f117811 */ /* 0x000fe200078f40ff */
[----:B------:R3:W0:Y:S01]  /*18e0*/  I2F.F16 R94, R26 ;  /* 0x0000001a005e7306 */ /* 0x0006220000200c00 */
[----:B-1----:R-:W-:-:S02]  /*18f0*/  SHF.R.U32.HI R27, RZ, 0x8, R6 ;  /* 0x00000008ff1b7819 */ /* 0x002fc40000011606 */
[----:B------:R-:W-:Y:S02]  /*1900*/  SHF.R.U32.HI R6, RZ, 0x10, R6 ;  /* 0x00000010ff067819 */ /* 0x000fe40000011606 */
[----:B------:R-:W-:Y:S02]  /*1910*/  LEA.HI R72, R5, 0xffffff80, RZ, 0x8 ;  /* 0xffffff8005487811 */ /* 0x000fe400078f40ff */
[----:B------:R-:W-:Y:S01]  /*1920*/  IADD3 R40, PT, PT, R40, -0x80, RZ ;  /* 0xffffff8028287810 */ /* 0x000fe20007ffe0ff */
[----:B------:R1:W0:Y:S01]  /*1930*/  I2F.F16 R96, R0 ;  /* 0x0000000000607306 */ /* 0x0002220000200c00 */
[--C-:B---3--:R-:W-:Y:S02]  /*1940*/  SHF.R.U32.HI R26, RZ, 0x8, R5.reuse ;  /* 0x00000008ff1a7819 */ /* 0x108fe40000011605 */
[----:B------:R-:W-:Y:S02]  /*1950*/  IADD3 R4, PT, PT, R4, -0x80, RZ ;  /* 0xffffff8004047810 */ /* 0x000fe40007ffe0ff */
[----:B------:R-:W-:-:S02]  /*1960*/  SHF.R.U32.HI R5, RZ, 0x10, R5 ;  /* 0x00000010ff057819 */ /* 0x000fc40000011605 */
[----:B------:R-:W-:Y:S02]  /*1970*/  IADD3 R51, PT, PT, R51, -0x80, RZ ;  /* 0xffffff8033337810 */ /* 0x000fe40007ffe0ff */
[--C-:B-1----:R-:W-:Y:S02]  /*1980*/  SHF.R.U32.HI R0, RZ, 0x8, R47.reuse ;  /* 0x00000008ff007819 */ /* 0x102fe4000001162f */
[----:B------:R-:W-:Y:S01]  /*1990*/  SHF.R.U32.HI R47, RZ, 0x10, R47 ;  /* 0x00000010ff2f7819 */ /* 0x000fe2000001162f */
[----:B------:R1:W3:Y:S01]  /*19a0*/  I2F.F16 R78, R40 ;  /* 0x00000028004e7306 */ /* 0x0002e20000200c00 */
[----:B------:R-:W-:Y:S02]  /*19b0*/  LOP3.LUT R6, R6, 0xff, RZ, 0xc0, !PT ;  /* 0x000000ff06067812 */ /* 0x000fe400078ec0ff */
[----:B------:R-:W-:Y:S02]  /*19c0*/  LOP3.LUT R41, R41, 0xff, RZ, 0xc0, !PT ;  /* 0x000000ff29297812 */ /* 0x000fe400078ec0ff */
[----:B------:R-:W-:-:S02]  /*19d0*/  LOP3.LUT R26, R26, 0xff, RZ, 0xc0, !PT ;  /* 0x000000ff1a1a7812 */ /* 0x000fc400078ec0ff */
[----:B------:R-:W-:Y:S01]  /*19e0*/  LOP3.LUT R5, R5, 0xff, RZ, 0xc0, !PT ;  /* 0x000000ff05057812 */ /* 0x000fe200078ec0ff */
[----:B------:R4:W0:Y:S01]  /*19f0*/  I2F.F16 R95, R4 ;  /* 0x00000004005f7306 */ /* 0x0008220000200c00 */
[----:B-1----:R-:W-:Y:S02]  /*1a00*/  LOP3.LUT R40, R7, 0xff, RZ, 0xc0, !PT ;  /* 0x000000ff07287812 */ /* 0x002fe400078ec0ff */
[----:B------:R-:W-:Y:S02]  /*1a10*/  LOP3.LUT R27, R27, 0xff, RZ, 0xc0, !PT ;  /* 0x000000ff1b1b7812 */ /* 0x000fe400078ec0ff */
[----:B------:R-:W-:Y:S02]  /*1a20*/  LOP3.LUT R0, R0, 0xff, RZ, 0xc0, !PT ;  /* 0x000000ff00007812 */ /* 0x000fe400078ec0ff */
[----:B------:R-:W-:Y:S01]  /*1a30*/  LOP3.LUT R47, R47, 0xff, RZ, 0xc0, !PT ;  /* 0x000000ff2f2f7812 */ /* 0x000fe200078ec0ff */
[----:B------:R1:W0:Y:S01]  /*1a40*/  I2F.F16 R90, R51 ;  /* 0x00000033005a7306 */ /* 0x0002220000200c00 */
[----:B----4-:R-:W-:-:S02]  /*1a50*/  LOP3.LUT R4, R36, 0xff, RZ, 0xc0, !PT ;  /* 0x000000ff24047812 */ /* 0x010fc400078ec0ff */
[----:B------:R-:W-:Y:S02]  /*1a60*/  LEA.HI R74, R7, 0xffffff80, RZ, 0x8 ;  /* 0xffffff80074a7811 */ /* 0x000fe400078f40ff */
[----:B------:R-:W-:Y:S02]  /*1a70*/  LEA.HI R86, R37, 0xffffff80, RZ, 0x8 ;  /* 0xffffff8025567811 */ /* 0x000fe400078f40ff */
[----:B------:R-:W-:Y:S02]  /*1a80*/  LEA.HI R87, R38, 0xffffff80, RZ, 0x8 ;  /* 0xffffff8026577811 */ /* 0x000fe400078f40ff */
[----:B-1----:R-:W-:Y:S02]  /*1a90*/  LEA.HI R51, R36, 0xffffff80, RZ, 0x8 ;  /* 0xffffff8024337811 */ /* 0x002fe400078f40ff */
[----:B------:R-:W-:Y:S02]  /*1aa0*/  LEA.HI R88, R39, 0xffffff80, RZ, 0x8 ;  /* 0xffffff8027587811 */ /* 0x000fe400078f40ff */
        /* <DEDUP_REMOVED lines=8> */
[----:B------:R-:W-:Y:S01]  /*1b30*/  IADD3 R47, PT, PT, R47, -0x80, RZ ;  /* 0xffffff802f2f7810 */ /* 0x000fe20007ffe0ff */
[----:B------:R-:W1:Y:S01]  /*1b40*/  I2F.F16 R59, R59 ;  /* 0x0000003b003b7306 */ /* 0x000e620000200c00 */
[----:B------:R-:W-:-:S07]  /*1b50*/  UISETP.NE.AND UP0, UPT, UR17, URZ, UPT ;  /* 0x000000ff1100728c */ /* 0x000fce000bf05270 */
        /* <DEDUP_REMOVED lines=19> */
[----:B------:R0:W0:Y:S08]  /*1c90*/  I2F.F16 R92, R40 ;  /* 0x00000028005c7306 */ /* 0x0000300000200c00 */
        /* <DEDUP_REMOVED lines=8> */
[----:B------:R0:W0:Y:S08]  /*1d20*/  I2F.F16 R6, R4 ;  /* 0x0000000400067306 */ /* 0x0000300000200c00 */
[----:B------:R0:W0:Y:S08]  /*1d30*/  I2F.F16 R109, R0 ;  /* 0x00000000006d7306 */ /* 0x0000300000200c00 */
[----:B------:R0:W0:Y:S01]  /*1d40*/  I2F.F16 R112, R47 ;  /* 0x0000002f00707306 */ /* 0x0000220000200c00 */
[----:B--2---:R-:W-:-:S02]  /*1d50*/  @!P0 PRMT R121, R2, 0x7610, R121 ;  /* 0x0000761002798816 */ /* 0x004fc40000000079 */
[----:B------:R-:W-:Y:S02]  /*1d60*/  LOP3.LUT R108, R37, 0xff, RZ, 0xc0, !PT ;  /* 0x000000ff256c7812 */ /* 0x000fe400078ec0ff */
[----:B------:R-:W-:Y:S02]  /*1d70*/  @!P0 PRMT R120, R3, 0x7610, R120 ;  /* 0x0000761003788816 */ /* 0x000fe40000000078 */
[----:B------:R-:W-:Y:S02]  /*1d80*/  @!P0 PRMT R121, R121, 0x7610, R2 ;  /* 0x0000761079798816 */ /* 0x000fe40000000002 */
[----:B------:R-:W-:Y:S02]  /*1d90*/  @!P0 PRMT R120, R120, 0x7610, R3 ;  /* 0x0000761078788816 */ /* 0x000fe40000000003 */
[----:B------:R-:W-:Y:S01]  /*1da0*/  IADD3 R108, PT, PT, R108, -0x80, RZ ;  /* 0xffffff806c6c7810 */ /* 0x000fe20007ffe0ff */
[----:B-1-34-:R-:W-:Y:S06]  /*1db0*/  BRA.U !UP0, `(.L_x_1806) ;  /* 0x0000000508687547 */ /* 0x01afec000b800000 */
        /* <DEDUP_REMOVED lines=11> */
[C---:B------:R-:W-:Y:S01]  /*1e70*/  FFMA.FTZ R107, R3.reuse, R110, RZ ;  /* 0x0000006e036b7223 */ /* 0x040fe200000100ff */
[----:B------:R-:W-:Y:S01]  /*1e80*/  FFMA.FTZ R0, R0, R3, RZ ;  /* 0x0000000300007223 */ /* 0x000fe200000100ff */
[C---:B------:R-:W-:Y:S01]  /*1e90*/  FFMA.FTZ R111, R3.reuse, R2, RZ ;  /* 0x00000002036f7223 */ /* 0x040fe200000100ff */
[----:B------:R-:W-:Y:S01]  /*1ea0*/  FFMA.FTZ R4, R3, R4, RZ ;  /* 0x0000000403047223 */ /* 0x000fe200000100ff */
[----:B------:R-:W-:Y:S01]  /*1eb0*/  FFMA.FTZ R47, R26, R47, R107 ;  /* 0x0000002f1a2f7223 */ /* 0x000fe2000001006b */
[----:B------:R-:W-:Y:S02]  /*1ec0*/  HADD2.F32 R107, -RZ, R84.H0_H0 ;  /* 0x20000054ff6b7230 */ /* 0x000fe40000004100 */
[----:B------:R-:W-:Y:S01]  /*1ed0*/  FFMA.FTZ R5, R5, R26, R0 ;  /* 0x0000001a05057223 */ /* 0x000fe20000010000 */
[----:B------:R-:W-:Y:S02]  /*1ee0*/  HADD2.F32 R3, -RZ, R77.H0_H0 ;  /* 0x2000004dff037230 */ /* 0x000fe40000004100 */
[----:B------:R-:W-:-:S02]  /*1ef0*/  HADD2.F32 R2, -RZ, R63.H0_H0 ;  /* 0x2000003fff027230 */ /* 0x000fc40000004100 */
        /* <DEDUP_REMOVED lines=70> */
.L_x_1806:
[----:B0-----:R-:W-:Y:S01]  /*2360*/  LOP3.LUT R0, R38, 0xff, RZ, 0xc0, !PT ;  /* 0x000000ff26007812 */ /* 0x001fe200078ec0ff */
[----:B------:R-:W0:Y:S01]  /*2370*/  I2F.F16 R108, R108 ;  /* 0x0000006c006c7306 */ /* 0x000e220000200c00 */
[--C-:B------:R-:W-:Y:S01]  /*2380*/  SHF.R.U32.HI R2, RZ, 0x10, R36.reuse ;  /* 0x00000010ff027819 */ /* 0x100fe20000011624 */
[----:B------:R-:W-:Y:S01]  /*2390*/  UISETP.NE.AND UP1, UPT, UR18, URZ, UPT ;  /* 0x000000ff1200728c */ /* 0x000fe2000bf25270 */
[----:B------:R-:W-:Y:S02]  /*23a0*/  IADD3 R107, PT, PT, R0, -0x80, RZ ;  /* 0xffffff80006b7810 */ /* 0x000fe40007ffe0ff */
[----:B------:R-:W-:Y:S02]  /*23b0*/  LOP3.LUT R0, R39, 0xff, RZ, 0xc0, !PT ;  /* 0x000000ff27007812 */ /* 0x000fe400078ec0ff */
[----:B------:R-:W-:Y:S02]  /*23c0*/  LOP3.LUT R2, R2, 0xff, RZ, 0xc0, !PT ;  /* 0x000000ff02027812 */ /* 0x000fe400078ec0ff */
[----:B------:R-:W-:Y:S01]  /*23d0*/  IADD3 R47, PT, PT, R0, -0x80, RZ ;  /* 0xffffff80002f7810 */ /* 0x000fe20007ffe0ff */
[----:B------:R-:W1:Y:S01]  /*23e0*/  I2F.F16 R107, R107 ;  /* 0x0000006b006b7306 */ /* 0x000e620000200c00 */
[----:B------:R-:W-:-:S02]  /*23f0*/  SHF.R.U32.HI R0, RZ, 0x8, R36 ;  /* 0x00000008ff007819 */ /* 0x000fc40000011624 */
[----:B-----5:R-:W-:Y:S02]  /*2400*/  LEA.HI R41, R8, 0xffffff80, RZ, 0x8 ;  /* 0xffffff8008297811 */ /* 0x020fe400078f40ff */
[----:B------:R-:W-:Y:S02]  /*2410*/  LOP3.LUT R0, R0, 0xff, RZ, 0xc0, !PT ;  /* 0x000000ff00007812 */ /* 0x000fe400078ec0ff */
[----:B------:R-:W-:Y:S01]  /*2420*/  LEA.HI R40, R9, 0xffffff80, RZ, 0x8 ;  /* 0xffffff8009287811 */ /* 0x000fe200078f40ff */
[----:B------:R-:W2:Y:S01]  /*2430*/  I2F.F16 R47, R47 ;  /* 0x0000002f002f7306 */ /* 0x000ea20000200c00 */
[----:B------:R-:W-:Y:S02]  /*2440*/  IADD3 R36, PT, PT, R0, -0x80, RZ ;  /* 0xffffff8000247810 */ /* 0x000fe40007ffe0ff */
[----:B------:R-:W-:Y:S02]  /*2450*/  SHF.R.U32.HI R0, RZ, 0x8, R37 ;  /* 0x00000008ff007819 */ /* 0x000fe40000011625 */
[----:B------:R-:W-:-:S02]  /*2460*/  LEA.HI R27, R10, 0xffffff80, RZ, 0x8 ;  /* 0xffffff800a1b7811 */ /* 0x000fc400078f40ff */
[----:B------:R-:W-:Y:S01]  /*2470*/  LOP3.LUT R0, R0, 0xff, RZ, 0xc0, !PT ;  /* 0x000000ff00007812 */ /* 0x000fe200078ec0ff */
[----:B------:R-:W3:Y:S01]  /*2480*/  I2F.F16 R41, R41 ;  /* 0x0000002900297306 */ /* 0x000ee20000200c00 */
[----:B------:R-:W-:Y:S02]  /*2490*/  LEA.HI R26, R11, 0xffffff80, RZ, 0x8 ;  /* 0xffffff800b1a7811 */ /* 0x000fe400078f40ff */
[----:B------:R-:W-:Y:S02]  /*24a0*/  IADD3 R111, PT, PT, R0, -0x80, RZ ;  /* 0xffffff80006f7810 */ /* 0x000fe40007ffe0ff */
[----:B------:R-:W-:Y:S02]  /*24b0*/  IADD3 R2, PT, PT, R2, -0x80, RZ ;  /* 0xffffff8002027810 */ /* 0x000fe40007ffe0ff */
[----:B------:R-:W-:Y:S01]  /*24c0*/  SHF.R.U32.HI R0, RZ, 0x10, R37 ;  /* 0x00000010ff007819 */ /* 0x000fe20000011625 */
[----:B------:R-:W4:Y:S03]  /*24d0*/  I2F.F16 R40, R40 ;  /* 0x0000002800287306 */ /* 0x000f260000200c00 */
[----:B------:R-:W-:-:S05]  /*24e0*/  LOP3.LUT R0, R0, 0xff, RZ, 0xc0, !PT ;  /* 0x000000ff00007812 */ /* 0x000fca00078ec0ff */
[----:B------:R-:W0:Y:S08]  /*24f0*/  I2F.F16 R27, R27 ;  /* 0x0000001b001b7306 */ /* 0x000e300000200c00 */
[----:B------:R-:W0:Y:S08]  /*2500*/  I2F.F16 R26, R26 ;  /* 0x0000001a001a7306 */ /* 0x000e300000200c00 */
[----:B------:R-:W0:Y:S08]  /*2510*/  I2F.F16 R36, R36 ;  /* 0x0000002400247306 */ /* 0x000e300000200c00 */
[----:B------:R0:W0:Y:S08]  /*2520*/  I2F.F16 R110, R2 ;  /* 0x00000002006e7306 */ /* 0x0000300000200c00 */
[----:B------:R-:W0:Y:S01]  /*2530*/  I2F.F16 R111, R111 ;  /* 0x0000006f006f7306 */ /* 0x000e220000200c00 */
[----:B-1234-:R-:W-:Y:S05]  /*2540*/  BRA.U !UP1, `(.L_x_1807) ;  /* 0x0000000509687547 */ /* 0x01efea000b800000 */
        /* <DEDUP_REMOVED lines=26> */
[----:B------:R-:W-:Y:S02]  /*26f0*/  HADD2.F32 R64, -RZ, R77.H0_H0 ;  /* 0x2000004dff407230 */ /* 0x000fe40000004100 */
[-C--:B------:R-:W-:Y:S01]  /*2700*/  FFMA.FTZ R58, R37, R2.reuse, R58 ;  /* 0x00000002253a7223 */ /* 0x080fe2000001003a */
[----:B------:R-:W-:Y:S01]  /*2710*/  FFMA.FTZ R56, R114, R2, R69 ;  /* 0x0000000272387223 */ /* 0x000fe20000010045 */
[----:B------:R-:W-:Y:S02]  /*2720*/  HADD2.F32 R37, -RZ, R3.H0_H0 ;  /* 0x20000003ff257230 */ /* 0x000fe40000004100 */
[----:B------:R-:W-:-:S02]  /*2730*/  HADD2.F32 R69, -RZ, R68.H0_H0 ;  /* 0x20000044ff457230 */ /* 0x000fc40000004100 */
[-C--:B------:R-:W-:Y:S01]  /*2740*/  FFMA.FTZ R64, R64, R2.reuse, R57 ;  /* 0x0000000240407223 */ /* 0x080fe20000010039 */
[----:B------:R-:W-:Y:S02]  /*2750*/  HADD2.F32 R77, -RZ, R76.H0_H0 ;  /* 0x2000004cff4d7230 */ /* 0x000fe40000004100 */
[----:B------:R-:W-:Y:S01]  /*2760*/  FFMA.FTZ R2, R84, R2, R55 ;  /* 0x0000000254027223 */ /* 0x000fe20000010037 */
[----:B------:R-:W-:Y:S02]  /*2770*/  HADD2.F32 R3, -RZ, R3.H1_H1 ;  /* 0x30000003ff037230 */ /* 0x000fe40000004100 */
[-C--:B------:R-:W-:Y:S01]  /*2780*/  FFMA.FTZ R58, R63, R37.reuse, R58 ;  /* 0x000000253f3a7223 */ /* 0x080fe2000001003a */
[----:B------:R-:W-:Y:S02]  /*2790*/  HADD2.F32 R55, -RZ, R62.H0_H0 ;  /* 0x2000003eff377230 */ /* 0x000fe40000004100 */
[----:B------:R-:W-:Y:S01]  /*27a0*/  FFMA.FTZ R56, R69, R37, R56 ;  /* 0x0000002545387223 */ /* 0x000fe20000010038 */
[----:B------:R-:W-:-:S02]  /*27b0*/  HADD2.F32 R57, -RZ, R60.H0_H0 ;  /* 0x2000003cff397230 */ /* 0x000fc40000004100 */
[-C--:B------:R-:W-:Y:S01]  /*27c0*/  FFMA.FTZ R64, R77, R37.reuse, R64 ;  /* 0x000000254d407223 */ /* 0x080fe20000010040 */
[----:B------:R-:W-:Y:S01]  /*27d0*/  FFMA.FTZ R2, R83, R37, R2 ;  /* 0x0000002553027223 */ /* 0x000fe20000010002 */
[-C--:B------:R-:W-:Y:S01]  /*27e0*/  FFMA.FTZ R58, R55, R3.reuse, R58 ;  /* 0x00000003373a7223 */ /* 0x080fe2000001003a */
[-C--:B------:R-:W-:Y:S01]  /*27f0*/  FFMA.FTZ R56, R61, R3.reuse, R56 ;  /* 0x000000033d387223 */ /* 0x080fe20000010038 */
[-C--:B------:R-:W-:Y:S01]  /*2800*/  FFMA.FTZ R64, R57, R3.reuse, R64 ;  /* 0x0000000339407223 */ /* 0x080fe20000010040 */
[----:B------:R-:W-:Y:S01]  /*2810*/  FFMA.FTZ R60, R59, R3, R2 ;  /* 0x000000033b3c7223 */ /* 0x000fe20000010002 */
[----:B-1----:R-:W-:Y:S02]  /*2820*/  HADD2.F32 R3, -RZ, R4.H0_H0 ;  /* 0x20000004ff037230 */ /* 0x002fe40000004100 */
        /* <DEDUP_REMOVED lines=22> */
[----:B------:R-:W-:Y:S02]  /*2990*/  HADD2.F32 R53, -RZ, R120.H1_H1 ;  /* 0x30000078ff357230 */ /* 0x000fe40000004100 */
[-C--:B------:R-:W-:Y:S01]  /*29a0*/  FFMA.FTZ R54, R58, R2.reuse, R57 ;  /* 0x000000023a367223 */ /* 0x080fe20000010039 */
[----:B------:R-:W-:Y:S01]  /*29b0*/  FFMA.FTZ R2, R112, R2, R3 ;  /* 0x0000000270027223 */ /* 0x000fe20000010003 */
[-C--:B------:R-:W-:Y:S01]  /*29c0*/  FFMA.FTZ R4, R37, R5.reuse, R4 ;  /* 0x0000000525047223 */ /* 0x080fe20000010004 */
[----:B------:R-:W-:Y:S02]  /*29d0*/  HADD2.F32 R37, -RZ, R17.H0_H0 ;  /* 0x20000011ff257230 */ /* 0x000fe40000004100 */
[----:B------:R-:W-:Y:S01]  /*29e0*/  FFMA.FTZ R54, R25, R5, R54 ;  /* 0x0000000519367223 */ /* 0x000fe20000010036 */
[----:B------:R-:W-:-:S02]  /*29f0*/  HADD2.F32 R3, -RZ, R121.H0_H0 ;  /* 0x20000079ff037230 */ /* 0x000fc40000004100 */
[----:B------:R-:W-:Y:S02]  /*2a00*/  HADD2.F32 R17, -RZ, R121.H1_H1 ;  /* 0x30000079ff117230 */ /* 0x000fe40000004100 */
[----:B------:R-:W-:Y:S01]  /*2a10*/  FFMA.FTZ R2, R37, R5, R2 ;  /* 0x0000000525027223 */ /* 0x000fe20000010002 */
[----:B------:R-:W-:Y:S02]  /*2a20*/  HADD2.F32 R25, -RZ, R120.H0_H0 ;  /* 0x20000078ff197230 */ /* 0x000fe40000004100 */
        /* <DEDUP_REMOVED lines=12> */
.L_x_1807:
[----:B------:R-:W-:Y:S02]  /*2af0*/  IADD3 R0, PT, PT, R0, -0x80, RZ ;  /* 0xffffff8000007810 */ /* 0x000fe40007ffe0ff */
[----:B0-----:R-:W-:Y:S02]  /*2b00*/  SHF.R.U32.HI R2, RZ, 0x8, R38 ;  /* 0x00000008ff027819 */ /* 0x001fe40000011626 */
[----:B------:R0:W1:Y:S01]  /*2b10*/  I2F.F16 R17, R0 ;  /* 0x0000000000117306 */ /* 0x0000620000200c00 */
[----:B------:R-:W-:Y:S02]  /*2b20*/  SHF.R.U32.HI R3, RZ, 0x8, R39 ;  /* 0x00000008ff037819 */ /* 0x000fe40000011627 */
[----:B------:R-:W-:Y:S02]  /*2b30*/  LOP3.LUT R2, R2, 0xff, RZ, 0xc0, !PT ;  /* 0x000000ff02027812 */ /* 0x000fe400078ec0ff */
[----:B------:R-:W-:Y:S02]  /*2b40*/  LOP3.LUT R3, R3, 0xff, RZ, 0xc0, !PT ;  /* 0x000000ff03037812 */ /* 0x000fe400078ec0ff */
[----:B------:R-:W-:-:S02]  /*2b50*/  IADD3 R2, PT, PT, R2, -0x80, RZ ;  /* 0xffffff8002027810 */ /* 0x000fc40007ffe0ff */
[----:B0-----:R-:W-:Y:S02]  /*2b60*/  LOP3.LUT R0, R8, 0xff, RZ, 0xc0, !PT ;  /* 0x000000ff08007812 */ /* 0x001fe400078ec0ff */
[----:B------:R0:W2:Y:S01]  /*2b70*/  I2F.F16 R37, R2 ;  /* 0x0000000200257306 */ /* 0x0000a20000200c00 */
[----:B------:R-:W-:Y:S02]  /*2b80*/  IADD3 R60, PT, PT, R3, -0x80, RZ ;  /* 0xffffff80033c7810 */ /* 0x000fe40007ffe0ff */
[----:B------:R-:W-:Y:S02]  /*2b90*/  IADD3 R0, PT, PT, R0, -0x80, RZ ;  /* 0xffffff8000007810 */ /* 0x000fe40007ffe0ff */
[----:B------:R-:W-:Y:S02]  /*2ba0*/  LOP3.LUT R3, R10, 0xff, RZ, 0xc0, !PT ;  /* 0x000000ff0a037812 */ /* 0x000fe400078ec0ff */
[----:B------:R-:W-:Y:S01]  /*2bb0*/  SHF.R.U32.HI R39, RZ, 0x10, R39 ;  /* 0x00000010ff277819 */ /* 0x000fe20000011627 */
[----:B------:R3:W4:Y:S01]  /*2bc0*/  I2F.F16 R58, R0 ;  /* 0x00000000003a7306 */ /* 0x0007220000200c00 */
[----:B0-----:R-:W-:-:S02]  /*2bd0*/  LOP3.LUT R2, R9, 0xff, RZ, 0xc0, !PT ;  /* 0x000000ff09027812 */ /* 0x001fc400078ec0ff */
[----:B------:R-:W-:Y:S02]  /*2be0*/  IADD3 R3, PT, PT, R3, -0x80, RZ ;  /* 0xffffff8003037810 */ /* 0x000fe40007ffe0ff */
[----:B------:R-:W-:Y:S02]  /*2bf0*/  IADD3 R2, PT, PT, R2, -0x80, RZ ;  /* 0xffffff8002027810 */ /* 0x000fe40007ffe0ff */
[----:B------:R-:W-:Y:S01]  /*2c00*/  LOP3.LUT R4, R11, 0xff, RZ, 0xc0, !PT ;  /* 0x000000ff0b047812 */ /* 0x000fe200078ec0ff */
[----:B------:R0:W1:Y:S01]  /*2c10*/  I2F.F16 R56, R3 ;  /* 0x0000000300387306 */ /* 0x0000620000200c00 */
[----:B---3--:R-:W-:Y:S02]  /*2c20*/  SHF.R.U32.HI R0, RZ, 0x8, R8 ;  /* 0x00000008ff007819 */ /* 0x008fe40000011608 */
[----:B------:R-:W-:Y:S02]  /*2c30*/  SHF.R.U32.HI R38, RZ, 0x10, R38 ;  /* 0x00000010ff267819 */ /* 0x000fe40000011626 */
[----:B------:R-:W-:-:S02]  /*2c40*/  LOP3.LUT R0, R0, 0xff, RZ, 0xc0, !PT ;  /* 0x000000ff00007812 */ /* 0x000fc400078ec0ff */
[----:B------:R-:W-:Y:S01]  /*2c50*/  LOP3.LUT R39, R39, 0xff, RZ, 0xc0, !PT ;  /* 0x000000ff27277812 */ /* 0x000fe200078ec0ff */
[----:B------:R3:W1:Y:S01]  /*2c60*/  I2F.F16 R57, R2 ;  /* 0x0000000200397306 */ /* 0x0006620000200c00 */
[----:B------:R-:W-:Y:S02]  /*2c70*/  IADD3 R0, PT, PT, R0, -0x80, RZ ;  /* 0xffffff8000007810 */ /* 0x000fe40007ffe0ff */
[----:B0-----:R-:W-:Y:S02]  /*2c80*/  SHF.R.U32.HI R3, RZ, 0x8, R10 ;  /* 0x00000008ff037819 */ /* 0x001fe4000001160a */
[----:B------:R-:W-:Y:S02]  /*2c90*/  LEA.HI R54, R28, 0xffffff80, RZ, 0x8 ;  /* 0xffffff801c367811 */ /* 0x000fe400078f40ff */
[----:B------:R-:W-:Y:S01]  /*2ca0*/  LOP3.LUT R3, R3, 0xff, RZ, 0xc0, !PT ;  /* 0x000000ff03037812 */ /* 0x000fe200078ec0ff */
[----:B------:R0:W1:Y:S01]  /*2cb0*/  I2F.F16 R62, R0 ;  /* 0x00000000003e7306 */ /* 0x0000620000200c00 */
[----:B---3--:R-:W-:-:S02]  /*2cc0*/  SHF.R.U32.HI R2, RZ, 0x8, R9 ;  /* 0x00000008ff027819 */ /* 0x008fc40000011609 */
[----:B------:R-:W-:Y:S02]  /*2cd0*/  IADD3 R3, PT, PT, R3, -0x80, RZ ;  /* 0xffffff8003037810 */ /* 0x000fe40007ffe0ff */
[----:B------:R-:W-:Y:S02]  /*2ce0*/  LOP3.LUT R2, R2, 0xff, RZ, 0xc0, !PT ;  /* 0x000000ff02027812 */ /* 0x000fe400078ec0ff */
[----:B------:R-:W-:Y:S01]  /*2cf0*/  IADD3 R4, PT, PT, R4, -0x80, RZ ;  /* 0xffffff8004047810 */ /* 0x000fe20007ffe0ff */
[----:B------:R3:W1:Y:S01]  /*2d00*/  I2F.F16 R84, R3 ;  /* 0x0000000300547306 */ /* 0x0006620000200c00 */
[----:B0-----:R-:W-:Y:S02]  /*2d10*/  LOP3.LUT R0, R28, 0xff, RZ, 0xc0, !PT ;  /* 0x000000ff1c007812 */ /* 0x001fe400078ec0ff */
[----:B------:R-:W-:Y:S02]  /*2d20*/  IADD3 R2, PT, PT, R2, -0x80, RZ ;  /* 0xffffff8002027810 */ /* 0x000fe40007ffe0ff */
[----:B------:R-:W-:-:S02]  /*2d30*/  IADD3 R0, PT, PT, R0, -0x80, RZ ;  /* 0xffffff8000007810 */ /* 0x000fc40007ffe0ff */
[----:B------:R-:W-:Y:S01]  /*2d40*/  SHF.R.U32.HI R8, RZ, 0x10, R8 ;  /* 0x00000010ff087819 */ /* 0x000fe20000011608 */
[----:B------:R0:W1:Y:S01]  /*2d50*/  I2F.F16 R64, R2 ;  /* 0x0000000200407306 */ /* 0x0000620000200c00 */
[----:B---3--:R-:W-:Y:S02]  /*2d60*/  LOP3.LUT R3, R31, 0xff, RZ, 0xc0, !PT ;  /* 0x000000ff1f037812 */ /* 0x008fe400078ec0ff */
[----:B------:R-:W-:Y:S02]  /*2d70*/  SHF.R.U32.HI R9, RZ, 0x10, R9 ;  /* 0x00000010ff097819 */ /* 0x000fe40000011609 */
[----:B------:R-:W-:Y:S02]  /*2d80*/  SHF.R.U32.HI R10, RZ, 0x10, R10 ;  /* 0x00000010ff0a7819 */ /* 0x000fe4000001160a */
[----:B------:R-:W-:Y:S01]  /*2d90*/  IADD3 R3, PT, PT, R3, -0x80, RZ ;  /* 0xffffff8003037810 */ /* 0x000fe20007ffe0ff */
[----:B------:R3:W1:Y:S01]  /*2da0*/  I2F.F16 R82, R0 ;  /* 0x0000000000527306 */ /* 0x0006620000200c00 */
[----:B0-----:R-:W-:-:S02]  /*2db0*/  LOP3.LUT R2, R29, 0xff, RZ, 0xc0, !PT ;  /* 0x000000ff1d027812 */ /* 0x001fc400078ec0ff */
[----:B------:R-:W-:Y:S02]  /*2dc0*/  LOP3.LUT R38, R38, 0xff, RZ, 0xc0, !PT ;  /* 0x000000ff26267812 */ /* 0x000fe400078ec0ff */
[----:B------:R-:W-:Y:S02]  /*2dd0*/  IADD3 R2, PT, PT, R2, -0x80, RZ ;  /* 0xffffff8002027810 */ /* 0x000fe40007ffe0ff */
[----:B------:R-:W-:Y:S01]  /*2de0*/  IADD3 R39, PT, PT, R39, -0x80, RZ ;  /* 0xffffff8027277810 */ /* 0x000fe20007ffe0ff */
[----:B------:R-:W0:Y:S01]  /*2df0*/  I2F.F16 R55, R4 ;  /* 0x0000000400377306 */ /* 0x000e220000200c00 */
[--C-:B---3--:R-:W-:Y:S02]  /*2e00*/  SHF.R.U32.HI R0, RZ, 0x8, R28.reuse ;  /* 0x00000008ff007819 */ /* 0x108fe4000001161c */
[----:B------:R-:W-:Y:S02]  /*2e10*/  SHF.R.U32.HI R28, RZ, 0x10, R28 ;  /* 0x00000010ff1c7819 */ /* 0x000fe4000001161c */
[----:B------:R-:W-:-:S02]  /*2e20*/  LOP3.LUT R0, R0, 0xff, RZ, 0xc0, !PT ;  /* 0x000000ff00007812 */ /* 0x000fc400078ec0ff */
[----:B------:R-:W-:Y:S01]  /*2e30*/  LOP3.LUT R28, R28, 0xff, RZ, 0xc0, !PT ;  /* 0x000000ff1c1c7812 */ /* 0x000fe200078ec0ff */
[----:B------:R3:W0:Y:S01]  /*2e40*/  I2F.F16 R81, R2 ;  /* 0x0000000200517306 */ /* 0x0006220000200c00 */
[----:B------:R-:W-:Y:S02]  /*2e50*/  IADD3 R102, PT, PT, R0, -0x80, RZ ;  /* 0xffffff8000667810 */ /* 0x000fe40007ffe0ff */
[----:B------:R-:W-:Y:S02]  /*2e60*/  SHF.R.U32.HI R0, RZ, 0x8, R29 ;  /* 0x00000008ff007819 */ /* 0x000fe4000001161d */
[----:B------:R-:W-:Y:S02]  /*2e70*/  LOP3.LUT R8, R8, 0xff, RZ, 0xc0, !PT ;  /* 0x000000ff08087812 */ /* 0x000fe400078ec0ff */
[----:B------:R-:W-:Y:S01]  /*2e80*/  LOP3.LUT R9, R9, 0xff, RZ, 0xc0, !PT ;  /* 0x000000ff09097812 */ /* 0x000fe200078ec0ff */
[----:B------:R5:W0:Y:S01]  /*2e90*/  I2F.F16 R79, R3 ;  /* 0x00000003004f7306 */ /* 0x000a220000200c00 */
[----:B---3--:R-:W-:-:S02]  /*2ea0*/  LOP3.LUT R2, R0, 0xff, RZ, 0xc0, !PT ;  /* 0x000000ff00027812 */ /* 0x008fc400078ec0ff */
[--C-:B------:R-:W-:Y:S02]  /*2eb0*/  SHF.R.U32.HI R0, RZ, 0x8, R7.reuse ;  /* 0x00000008ff007819 */ /* 0x100fe40000011607 */
[----:B------:R-:W-:Y:S02]  /*2ec0*/  SHF.R.U32.HI R7, RZ, 0x10, R7 ;  /* 0x00000010ff077819 */ /* 0x000fe40000011607 */
[----:B------:R-:W-:Y:S01]  /*2ed0*/  LOP3.LUT R10, R10, 0xff, RZ, 0xc0, !PT ;  /* 0x000000ff0a0a7812 */ /* 0x000fe200078ec0ff */
[----:B------:R3:W0:Y:S01]  /*2ee0*/  I2F.F16 R59, R39 ;  /* 0x00000027003b7306 */ /* 0x0006220000200c00 */
[----:B------:R-:W-:Y:S02]  /*2ef0*/  LOP3.LUT R7, R7, 0xff, RZ, 0xc0, !PT ;  /* 0x000000ff07077812 */ /* 0x000fe400078ec0ff */
[----:B------:R-:W-:Y:S02]  /*2f00*/  LOP3.LUT R4, R30, 0xff, RZ, 0xc0, !PT ;  /* 0x000000ff1e047812 */ /* 0x000fe400078ec0ff */
[----:B------:R-:W-:-:S02]  /*2f10*/  LOP3.LUT R0, R0, 0xff, RZ, 0xc0, !PT ;  /* 0x000000ff00007812 */ /* 0x000fc400078ec0ff */
[----:B------:R-:W-:Y:S01]  /*2f20*/  IADD3 R25, PT, PT, R38, -0x80, RZ ;  /* 0xffffff8026197810 */ /* 0x000fe20007ffe0ff */
[----:B------:R-:W0:Y:S01]  /*2f30*/  I2F.F16 R60, R60 ;  /* 0x0000003c003c7306 */ /* 0x000e220000200c00 */
[----:B------:R-:W-:Y:S02]  /*2f40*/  LEA.HI R53, R29, 0xffffff80, RZ, 0x8 ;  /* 0xffffff801d357811 */ /* 0x000fe400078f40ff */
[----:B-----5:R-:W-:Y:S02]  /*2f50*/  SHF.R.U32.HI R3, RZ, 0x10, R29 ;  /* 0x00000010ff037819 */ /* 0x020fe4000001161d */
[----:B---3--:R-:W-:Y:S02]  /*2f60*/  LEA.HI R39, R30, 0xffffff80, RZ, 0x8 ;  /* 0xffffff801e277811 */ /* 0x008fe400078f40ff */
[----:B------:R-:W-:Y:S01]  /*2f70*/  LEA.HI R38, R31, 0xffffff80, RZ, 0x8 ;  /* 0xffffff801f267811 */ /* 0x000fe200078f40ff */
[----:B------:R-:W3:Y:S01]  /*2f80*/  I2F.F16 R25, R25 ;  /* 0x0000001900197306 */ /* 0x000ee20000200c00 */
[----:B------:R-:W-:-:S02]  /*2f90*/  LEA.HI R77, R32, 0xffffff80, RZ, 0x8 ;  /* 0xffffff80204d7811 */ /* 0x000fc400078f40ff */
[----:B------:R-:W-:Y:S02]  /*2fa0*/  LEA.HI R76, R33, 0xffffff80, RZ, 0x8 ;  /* 0xffffff80214c7811 */ /* 0x000fe400078f40ff */
[----:B------:R-:W-:Y:S02]  /*2fb0*/  LEA.HI R69, R34, 0xffffff80, RZ, 0x8 ;  /* 0xffffff8022457811 */ /* 0x000fe400078f40ff */
[----:B------:R-:W-:Y:S01]  /*2fc0*/  LEA.HI R68, R35, 0xffffff80, RZ, 0x8 ;  /* 0xffffff8023447811 */ /* 0x000fe200078f40ff */
[----:B------:R-:W0:Y:S01]  /*2fd0*/  I2F.F16 R54, R54 ;  /* 0x0000003600367306 */ /* 0x000e220000200c00 */
        /* <DEDUP_REMOVED lines=9> */
[----:B------:R-:W0:Y:S01]  /*3070*/  I2F.F16 R39, R39 ;  /* 0x0000002700277306 */ /* 0x000e220000200c00 */
[----:B------:R-:W-:-:S07]  /*3080*/  LOP3.LUT R7, R3, 0xff, RZ, 0xc0, !PT ;  /* 0x000000ff03077812 */ /* 0x000fce00078ec0ff */
[----:B------:R-:W0:Y:S08]  /*3090*/  I2F.F16 R38, R38 ;  /* 0x0000002600267306 */ /* 0x000e300000200c00 */
[----:B------:R0:W0:Y:S08]  /*30a0*/  I2F.F16 R61, R8 ;  /* 0x00000008003d7306 */ /* 0x0000300000200c00 */
[----:B------:R0:W0:Y:S08]  /*30b0*/  I2F.F16 R63, R9 ;  /* 0x00000009003f7306 */ /* 0x0000300000200c00 */
[----:B------:R0:W0:Y:S08]  /*30c0*/  I2F.F16 R83, R10 ;  /* 0x0000000a00537306 */ /* 0x0000300000200c00 */
[----:B------:R0:W0:Y:S08]  /*30d0*/  I2F.F16 R80, R4 ;  /* 0x0000000400507306 */ /* 0x0000300000200c00 */
        /* <DEDUP_REMOVED lines=45> */
[----:B-1----:R-:W-:Y:S02]  /*33b0*/  HADD2.F32 R0, -RZ, R8.H0_H0 ;  /* 0x20000008ff007230 */ /* 0x002fe40000004100 */
[----:B------:R-:W-:Y:S01]  /*33c0*/  FFMA.FTZ R105, R2, R5, R105 ;  /* 0x0000000502697223 */ /* 0x000fe20000010069 */
[----:B------:R-:W-:-:S02]  /*33d0*/  HADD2.F32 R4, -RZ, R94.H0_H0 ;  /* 0x2000005eff047230 */ /* 0x000fc40000004100 */
[C---:B------:R-:W-:Y:S01]  /*33e0*/  FFMA.FTZ R115, R5.reuse, R104, R115 ;  /* 0x0000006805737223 */ /* 0x040fe20000010073 */
[----:B------:R-:W-:Y:S02]  /*33f0*/  HADD2.F32 R2, -RZ, R89.H0_H0 ;  /* 0x20000059ff027230 */ /* 0x000fe40000004100 */
[----:B------:R-:W-:Y:S01]  /*3400*/  FFMA.FTZ R113, R5, R106, R113 ;  /* 0x0000006a05717223 */ /* 0x000fe20000010071 */
[----:B------:R-:W-:Y:S02]  /*3410*/  HADD2.F32 R8, -RZ, R8.H1_H1 ;  /* 0x30000008ff087230 */ /* 0x000fe40000004100 */
        /* <DEDUP_REMOVED lines=48> */
.L_x_1808:
[--C-:B0-----:R-:W-:Y:S02]  /*3720*/  SHF.R.U32.HI R0, RZ, 0x8, R30.reuse ;  /* 0x00000008ff007819 */ /* 0x101fe4000001161e */
[----:B------:R-:W-:Y:S02]  /*3730*/  SHF.R.U32.HI R30, RZ, 0x10, R30 ;  /* 0x00000010ff1e7819 */ /* 0x000fe4000001161e */
[----:B------:R-:W-:Y:S02]  /*3740*/  LOP3.LUT R0, R0, 0xff, RZ, 0xc0, !PT ;  /* 0x000000ff00007812 */ /* 0x000fe400078ec0ff */
[----:B------:R-:W-:Y:S02]  /*3750*/  LOP3.LUT R2, R33, 0xff, RZ, 0xc0, !PT ;  /* 0x000000ff21027812 */ /* 0x000fe400078ec0ff */
[----:B------:R-:W-:Y:S02]  /*3760*/  IADD3 R9, PT, PT, R0, -0x80, RZ ;  /* 0xffffff8000097810 */ /* 0x000fe40007ffe0ff */
[----:B------:R-:W-:-:S02]  /*3770*/  SHF.R.U32.HI R0, RZ, 0x8, R31 ;  /* 0x00000008ff007819 */ /* 0x000fc4000001161f */
[----:B------:R-:W-:Y:S02]  /*3780*/  SHF.R.U32.HI R31, RZ, 0x10, R31 ;  /* 0x00000010ff1f7819 */ /* 0x000fe4000001161f */
[----:B------:R-:W-:Y:S01]  /*3790*/  LOP3.LUT R0, R0, 0xff, RZ, 0xc0, !PT ;  /* 0x000000ff00007812 */ /* 0x000fe200078ec0ff */
[----:B------:R-:W0:Y:S01]  /*37a0*/  I2F.F16 R9, R9 ;  /* 0x0000000900097306 */ /* 0x000e220000200c00 */
[----:B------:R-:W-:Y:S02]  /*37b0*/  LOP3.LUT R31, R31, 0xff, RZ, 0xc0, !PT ;  /* 0x000000ff1f1f7812 */ /* 0x000fe400078ec0ff */
[----:B------:R-:W-:Y:S02]  /*37c0*/  LOP3.LUT R30, R30, 0xff, RZ, 0xc0, !PT ;  /* 0x000000ff1e1e7812 */ /* 0x000fe400078ec0ff */
[----:B------:R-:W-:Y:S02]  /*37d0*/  IADD3 R105, PT, PT, R31, -0x80, RZ ;  /* 0xffffff801f697810 */ /* 0x000fe40007ffe0ff */
[----:B------:R-:W-:-:S02]  /*37e0*/  IADD3 R31, PT, PT, R2, -0x80, RZ ;  /* 0xffffff80021f7810 */ /* 0x000fc40007ffe0ff */
[----:B------:R-:W-:Y:S02]  /*37f0*/  IADD3 R106, PT, PT, R0, -0x80, RZ ;  /* 0xffffff80006a7810 */ /* 0x000fe40007ffe0ff */
[----:B------:R-:W-:Y:S01]  /*3800*/  LOP3.LUT R2, R34, 0xff, RZ, 0xc0, !PT ;  /* 0x000000ff22027812 */ /* 0x000fe200078ec0ff */
[----:B------:R-:W1:Y:S01]  /*3810*/  I2F.F16 R105, R105 ;  /* 0x0000006900697306 */ /* 0x000e620000200c00 */
[----:B------:R-:W-:Y:S02]  /*3820*/  LOP3.LUT R0, R32, 0xff, RZ, 0xc0, !PT ;  /* 0x000000ff20007812 */ /* 0x000fe400078ec0ff */
[----:B------:R-:W-:Y:S02]  /*3830*/  IADD3 R8, PT, PT, R30, -0x80, RZ ;  /* 0xffffff801e087810 */ /* 0x000fe40007ffe0ff */
[----:B------:R-:W-:Y:S02]  /*3840*/  LOP3.LUT R3, R35, 0xff, RZ, 0xc0, !PT ;  /* 0x000000ff23037812 */ /* 0x000fe400078ec0ff */
[----:B------:R-:W-:Y:S01]  /*3850*/  IADD3 R30, PT, PT, R2, -0x80, RZ ;  /* 0xffffff80021e7810 */ /* 0x000fe20007ffe0ff */
[----:B------:R-:W2:Y:S01]  /*3860*/  I2F.F16 R106, R106 ;  /* 0x0000006a006a7306 */ /* 0x000ea20000200c00 */
[----:B------:R-:W-:-:S02]  /*3870*/  IADD3 R0, PT, PT, R0, -0x80, RZ ;  /* 0xffffff8000007810 */ /* 0x000fc40007ffe0ff */
[--C-:B------:R-:W-:Y:S02]  /*3880*/  SHF.R.U32.HI R2, RZ, 0x8, R32.reuse ;  /* 0x00000008ff027819 */ /* 0x100fe40000011620 */
[----:B------:R-:W-:Y:S02]  /*3890*/  SHF.R.U32.HI R32, RZ, 0x10, R32 ;  /* 0x00000010ff207819 */ /* 0x000fe40000011620 */
[----:B------:R-:W-:Y:S01]  /*38a0*/  IADD3 R10, PT, PT, R3, -0x80, RZ ;  /* 0xffffff80030a7810 */ /* 0x000fe20007ffe0ff */
[----:B------:R3:W4:Y:S01]  /*38b0*/  I2F.F16 R104, R0 ;  /* 0x0000000000687306 */ /* 0x0007220000200c00 */
[----:B------:R-:W-:Y:S02]  /*38c0*/  SHF.R.U32.HI R3, RZ, 0x8, R33 ;  /* 0x00000008ff037819 */ /* 0x000fe40000011621 */
[----:B------:R-:W-:Y:S02]  /*38d0*/  LOP3.LUT R2, R2, 0xff, RZ, 0xc0, !PT ;  /* 0x000000ff02027812 */ /* 0x000fe400078ec0ff */
[----:B------:R-:W-:-:S02]  /*38e0*/  LOP3.LUT R3, R3, 0xff, RZ, 0xc0, !PT ;  /* 0x000000ff03037812 */ /* 0x000fc400078ec0ff */
[----:B------:R-:W-:Y:S01]  /*38f0*/  IADD3 R7, PT, PT, R7, -0x80, RZ ;  /* 0xffffff8007077810 */ /* 0x000fe20007ffe0ff */
[----:B------:R-:W0:Y:S01]  /*3900*/  I2F.F16 R8, R8 ;  /* 0x0000000800087306 */ /* 0x000e220000200c00 */
[----:B---3--:R-:W-:Y:S02]  /*3910*/  LOP3.LUT R0, R32, 0xff, RZ, 0xc0, !PT ;  /* 0x000000ff20007812 */ /* 0x008fe400078ec0ff */
[----:B------:R-:W-:Y:S02]  /*3920*/  IADD3 R2, PT, PT, R2, -0x80, RZ ;  /* 0xffffff8002027810 */ /* 0x000fe40007ffe0ff */
[----:B------:R-:W-:Y:S02]  /*3930*/  IADD3 R109, PT, PT, R0, -0x80, RZ ;  /* 0xffffff80006d7810 */ /* 0x000fe40007ffe0ff */
[----:B------:R-:W-:Y:S01]  /*3940*/  IADD3 R3, PT, PT, R3, -0x80, RZ ;  /* 0xffffff8003037810 */ /* 0x000fe20007ffe0ff */
[----:B------:R-:W3:Y:S01]  /*3950*/  I2F.F16 R7, R7 ;  /* 0x0000000700077306 */ /* 0x000ee20000200c00 */
[----:B------:R-:W-:-:S04]  /*3960*/  SHF.R.U32.HI R0, RZ, 0x10, R33 ;  /* 0x00000010ff007819 */ /* 0x000fc80000011621 */
[----:B------:R-:W-:-:S03]  /*3970*/  LOP3.LUT R0, R0, 0xff, RZ, 0xc0, !PT ;  /* 0x000000ff00007812 */ /* 0x000fc600078ec0ff */
[----:B------:R-:W0:Y:S08]  /*3980*/  I2F.F16 R31, R31 ;  /* 0x0000001f001f7306 */ /* 0x000e300000200c00 */
[----:B------:R-:W0:Y:S08]  /*3990*/  I2F.F16 R30, R30 ;  /* 0x0000001e001e7306 */ /* 0x000e300000200c00 */
[----:B------:R-:W0:Y:S08]  /*39a0*/  I2F.F16 R10, R10 ;  /* 0x0000000a000a7306 */ /* 0x000e300000200c00 */
[----:B------:R0:W0:Y:S08]  /*39b0*/  I2F.F16 R32, R2 ;  /* 0x0000000200207306 */ /* 0x0000300000200c00 */
[----:B------:R-:W0:Y:S08]  /*39c0*/  I2F.F16 R109, R109 ;  /* 0x0000006d006d7306 */ /* 0x000e300000200c00 */
[----:B------:R0:W0:Y:S01]  /*39d0*/  I2F.F16 R112, R3 ;  /* 0x0000000300707306 */ /* 0x0000220000200c00 */
        /* <DEDUP_REMOVED lines=39> */
[----:B------:R-:W-:Y:S01]  /*3c50*/  FFMA.FTZ R2, R49, R33, R2 ;  /* 0x0000002131027223 */ /* 0x000fe20000010002 */
[-C--:B------:R-:W-:Y:S01]  /*3c60*/  FFMA.FTZ R44, R67, R3.reuse, R44 ;  /* 0x00000003432c7223 */ /* 0x080fe2000001002c */
[----:B------:R-:W-:Y:S02]  /*3c70*/  HADD2.F32 R33, -RZ, R89.H0_H0 ;  /* 0x20000059ff217230 */ /* 0x000fe40000004100 */
[-C--:B------:R-:W-:Y:S01]  /*3c80*/  FFMA.FTZ R46, R45, R3.reuse, R46 ;  /* 0x000000032d2e7223 */ /* 0x080fe2000001002e */
[-C--:B------:R-:W-:Y:S01]  /*3c90*/  FFMA.FTZ R48, R65, R3.reuse, R48 ;  /* 0x0000000341307223 */ /* 0x080fe20000010030 */
[----:B------:R-:W-:Y:S01]  /*3ca0*/  FFMA.FTZ R50, R43, R3, R2 ;  /* 0x000000032b327223 */ /* 0x000fe20000010002 */
[----:B-1----:R-:W-:Y:S02]  /*3cb0*/  HADD2.F32 R3, -RZ, R4.H0_H0 ;  /* 0x20000004ff037230 */ /* 0x002fe40000004100 */
        /* <DEDUP_REMOVED lines=16> */
[----:B------:R-:W-:Y:S02]  /*3dc0*/  HADD2.F32 R46, -RZ, R99.H0_H0 ;  /* 0x20000063ff2e7230 */ /* 0x000fe40000004100 */
        /* <DEDUP_REMOVED lines=12> */
[--C-:B------:R-:W-:Y:S02]  /*3e90*/  HADD2.F32 R33, -RZ, R120.reuse.H0_H0 ;  /* 0x20000078ff217230 */ /* 0x100fe40000004100 */
[-C--:B------:R-:W-:Y:S01]  /*3ea0*/  FFMA.FTZ R46, R73, R5.reuse, R46 ;  /* 0x00000005492e7223 */ /* 0x080fe2000001002e */
[----:B------:R-:W-:Y:S02]  /*3eb0*/  HADD2.F32 R45, -RZ, R120.H1_H1 ;  /* 0x30000078ff2d7230 */ /* 0x000fe40000004100 */
[----:B------:R-:W-:Y:S01]  /*3ec0*/  FFMA.FTZ R2, R43, R5, R2 ;  /* 0x000000052b027223 */ /* 0x000fe20000010002 */
        /* <DEDUP_REMOVED lines=12> */
.L_x_1809:
[----:B------:R-:W-:Y:S02]  /*3f90*/  IADD3 R29, PT, PT, R0, -0x80, RZ ;  /* 0xffffff80001d7810 */ /* 0x000fe40007ffe0ff */
[----:B------:R-:W-:Y:S02]  /*3fa0*/  SHF.R.U32.HI R0, RZ, 0x8, R35 ;  /* 0x00000008ff007819 */ /* 0x000fe40000011623 */
[--C-:B0-----:R-:W-:Y:S02]  /*3fb0*/  SHF.R.U32.HI R2, RZ, 0x8, R34.reuse ;  /* 0x00000008ff027819 */ /* 0x101fe40000011622 */
[----:B------:R-:W-:Y:S01]  /*3fc0*/  LOP3.LUT R3, R0, 0xff, RZ, 0xc0, !PT ;  /* 0x000000ff00037812 */ /* 0x000fe200078ec0ff */
[----:B------:R-:W0:Y:S01]  /*3fd0*/  I2F.F16 R29, R29 ;  /* 0x0000001d001d7306 */ /* 0x000e220000200c00 */
[----:B------:R-:W-:Y:S02]  /*3fe0*/  SHF.R.U32.HI R0, RZ, 0x8, R11 ;  /* 0x00000008ff007819 */ /* 0x000fe4000001160b */
[----:B------:R-:W-:-:S02]  /*3ff0*/  SHF.R.U32.HI R34, RZ, 0x10, R34 ;  /* 0x00000010ff227819 */ /* 0x000fc40000011622 */
[----:B------:R-:W-:Y:S02]  /*4000*/  SHF.R.U32.HI R11, RZ, 0x10, R11 ;  /* 0x00000010ff0b7819 */ /* 0x000fe4000001160b */
[----:B------:R-:W-:Y:S02]  /*4010*/  LOP3.LUT R2, R2, 0xff, RZ, 0xc0, !PT ;  /* 0x000000ff02027812 */ /* 0x000fe400078ec0ff */
[----:B------:R-:W-:Y:S02]  /*4020*/  LOP3.LUT R34, R34, 0xff, RZ, 0xc0, !PT ;  /* 0x000000ff22227812 */ /* 0x000fe400078ec0ff */
[----:B------:R-:W-:Y:S02]  /*4030*/  LOP3.LUT R0, R0, 0xff, RZ, 0xc0, !PT ;  /* 0x000000ff00007812 */ /* 0x000fe400078ec0ff */
[----:B------:R-:W-:Y:S02]  /*4040*/  LOP3.LUT R11, R11, 0xff, RZ, 0xc0, !PT ;  /* 0x000000ff0b0b7812 */ /* 0x000fe400078ec0ff */
[----:B------:R-:W-:-:S02]  /*4050*/  IADD3 R2, PT, PT, R2, -0x80, RZ ;  /* 0xffffff8002027810 */ /* 0x000fc40007ffe0ff */
[----:B------:R-:W-:Y:S02]  /*4060*/  IADD3 R34, PT, PT, R34, -0x80, RZ ;  /* 0xffffff8022227810 */ /* 0x000fe40007ffe0ff */
[----:B------:R-:W-:Y:S01]  /*4070*/  IADD3 R3, PT, PT, R3, -0x80, RZ ;  /* 0xffffff8003037810 */ /* 0x000fe20007ffe0ff */
[----:B------:R1:W2:Y:S01]  /*4080*/  I2F.F16 R33, R2 ;  /* 0x0000000200217306 */ /* 0x0002a20000200c00 */
[----:B------:R-:W-:Y:S02]  /*4090*/  IADD3 R0, PT, PT, R0, -0x80, RZ ;  /* 0xffffff8000007810 */ /* 0x000fe40007ffe0ff */
[----:B------:R-:W-:-:S05]  /*40a0*/  IADD3 R11, PT, PT, R11, -0x80, RZ ;  /* 0xffffff800b0b7810 */ /* 0x000fca0007ffe0ff */
[----:B------:R3:W4:Y:S01]  /*40b0*/  I2F.F16 R43, R34 ;  /* 0x00000022002b7306 */ /* 0x0007220000200c00 */
[----:B-1----:R-:W-:-:S04]  /*40c0*/  SHF.R.U32.HI R2, RZ, 0x10, R35 ;  /* 0x00000010ff027819 */ /* 0x002fc80000011623 */
[----:B------:R-:W-:-:S03]  /*40d0*/  LOP3.LUT R2, R2, 0xff, RZ, 0xc0, !PT ;  /* 0x000000ff02027812 */ /* 0x000fc600078ec0ff */
[----:B------:R3:W1:Y:S01]  /*40e0*/  I2F.F16 R44, R3 ;  /* 0x00000003002c7306 */ /* 0x0006620000200c00 */
[----:B------:R-:W-:-:S07]  /*40f0*/  IADD3 R45, PT, PT, R2, -0x80, RZ ;  /* 0xffffff80022d7810 */ /* 0x000fce0007ffe0ff */
[----:B------:R3:W0:Y:S08]  /*4100*/  I2F.F16 R35, R0 ;  /* 0x0000000000237306 */ /* 0x0006300000200c00 */
[----:B------:R3:W0:Y:S01]  /*4110*/  I2F.F16 R46, R11 ;  /* 0x0000000b002e7306 */ /* 0x0006220000200c00 */
[----:B-12-4-:R-:W-:Y:S05]  /*4120*/  BRA.U !UP0, `(.L_x_1810) ;  /* 0x0000000508687547 */ /* 0x016fea000b800000 */
[----:B------:R-:W1:Y:S01]  /*4130*/  LDS.64 R4, [UR4+0x20] ;  /* 0x00002004ff047984 */ /* 0x000e620008000a00 */
[----:B------:R-:W-:Y:S02]  /*4140*/  HADD2.F32 R50, -RZ, R108.H0_H0 ;  /* 0x2000006cff327230 */ /* 0x000fe40000004100 */
[----:B---3--:R-:W-:Y:S01]  /*4150*/  HADD2.F32 R0, -RZ, R6.H0_H0 ;  /* 0x20000006ff007230 */ /* 0x008fe20000004100 */
[----:B------:R-:W2:Y:S01]  /*4160*/  LDS.64 R2, [UR4+0x28] ;  /* 0x00002804ff027984 */ /* 0x000ea20008000a00 */
[----:B------:R-:W-:Y:S02]  /*4170*/  HADD2.F32 R34, -RZ, R47.H0_H0 ;  /* 0x2000002fff227230 */ /* 0x000fe40000004100 */
[----:B------:R-:W-:Y:S02]  /*4180*/  HADD2.F32 R67, -RZ, R111.H0_H0 ;  /* 0x2000006fff437230 */ /* 0x000fe40000004100 */
[----:B------:R-:W-:Y:S02]  /*4190*/  HADD2.F32 R75, -RZ, R60.H0_H0 ;  /* 0x2000003cff4b7230 */ /* 0x000fe40000004100 */
[----:B-1----:R-:W-:-:S02]  /*41a0*/  HADD2.F32 R11, -RZ, R4.H0_H0 ;  /* 0x20000004ff0b7230 */ /* 0x002fc40000004100 */
[----:B------:R-:W-:Y:S02]  /*41b0*/  HADD2.F32 R48, -RZ, R4.H1_H1 ;  /* 0x30000004ff307230 */ /* 0x000fe40000004100 */
[----:B------:R-:W-:Y:S02]  /*41c0*/  HADD2.F32 R4, -RZ, R107.H0_H0 ;  /* 0x2000006bff047230 */ /* 0x000fe40000004100 */
[C---:B------:R-:W-:Y:S01]  /*41d0*/  FFMA.FTZ R71, R11.reuse, R50, RZ ;  /* 0x000000320b477223 */ /* 0x040fe200000100ff */
[--C-:B------:R-:W-:Y:S02]  /*41e0*/  HADD2.F32 R49, -RZ, R5.reuse.H0_H0 ;  /* 0x20000005ff317230 */ /* 0x100fe40000004100 */
[----:B------:R-:W-:Y:S01]  /*41f0*/  FFMA.FTZ R0, R0, R11, RZ ;  /* 0x0000000b00007223 */ /* 0x000fe200000100ff */
[----:B------:R-:W-:Y:S02]  /*4200*/  HADD2.F32 R65, -RZ, R5.H1_H1 ;  /* 0x30000005ff417230 */ /* 0x000fe40000004100 */
[----:B------:R-:W-:Y:S01]  /*4210*/  FFMA.FTZ R73, R11, R4, RZ ;  /* 0x000000040b497223 */ /* 0x000fe200000100ff */
[----:B------:R-:W-:-:S02]  /*4220*/  HADD2.F32 R5, -RZ, R36.H0_H0 ;  /* 0x20000024ff057230 */ /* 0x000fc40000004100 */
[----:B------:R-:W-:Y:S01]  /*4230*/  FFMA.FTZ R34, R11, R34, RZ ;  /* 0x000000220b227223 */ /* 0x000fe200000100ff */
        /* <DEDUP_REMOVED lines=18> */
[C---:B------:R-:W-:Y:S01]  /*4360*/  FFMA.FTZ R49, R65.reuse, R4, R34 ;  /* 0x0000000441317223 */ /* 0x040fe20000010022 */
[----:B--2---:R-:W-:Y:S02]  /*4370*/  HADD2.F32 R4, -RZ, R2.H0_H0 ;  /* 0x20000002ff047230 */ /* 0x004fe40000004100 */
[C---:B------:R-:W-:Y:S01]  /*4380*/  FFMA.FTZ R71, R65.reuse, R48, R71 ;  /* 0x0000003041477223 */ /* 0x040fe20000010047 */
[----:B------:R-:W-:Y:S02]  /*4390*/  HADD2.F32 R5, -RZ, R58.H0_H0 ;  /* 0x2000003aff057230 */ /* 0x000fe40000004100 */
[----:B------:R-:W-:Y:S01]  /*43a0*/  FFMA.FTZ R65, R65, R50, R11 ;  /* 0x0000003241417223 */ /* 0x000fe2000001000b */
[----:B------:R-:W-:-:S02]  /*43b0*/  HADD2.F32 R11, -RZ, R2.H1_H1 ;  /* 0x30000002ff0b7230 */ /* 0x000fc40000004100 */
        /* <DEDUP_REMOVED lines=12> */
[----:B------:R-:W-:Y:S01]  /*4480*/  FFMA.FTZ R49, R11, R0, R48 ;  /* 0x000000000b317223 */ /* 0x000fe20000010030 */
[----:B------:R-:W-:Y:S02]  /*4490*/  HADD2.F32 R50, -RZ, R84.H0_H0 ;  /* 0x20000054ff327230 */ /* 0x000fe40000004100 */
[----:B0-----:R-:W-:Y:S02]  /*44a0*/  HADD2.F32 R66, -RZ, R35.H0_H0 ;  /* 0x20000023ff427230 */ /* 0x001fe40000004100 */
        /* <DEDUP_REMOVED lines=34> */
.L_x_1810:
[----:B------:R-:W-:Y:S05]  /*46d0*/  BRA.U !UP1, `(.L_x_1811) ;  /* 0x0000000509687547 */ /* 0x000fea000b800000 */
[----:B---3--:R-:W1:Y:S01]  /*46e0*/  LDS.64 R2, [UR4+0xa0] ;  /* 0x0000a004ff027984 */ /* 0x008e620008000a00 */
        /* <DEDUP_REMOVED lines=14> */
[----:B0-----:R-:W-:Y:S02]  /*47d0*/  HADD2.F32 R46, -RZ, R46.H0_H0 ;  /* 0x2000002eff2e7230 */ /* 0x001fe40000004100 */
[----:B------:R-:W-:Y:S02]  /*47e0*/  HADD2.F32 R40, -RZ, R40.H0_H0 ;  /* 0x20000028ff287230 */ /* 0x000fe40000004100 */
[----:B------:R-:W-:Y:S02]  /*47f0*/  HADD2.F32 R26, -RZ, R26.H0_H0 ;  /* 0x2000001aff1a7230 */ /* 0x000fe40000004100 */
[--C-:B-1----:R-:W-:Y:S02]  /*4800*/  HADD2.F32 R0, -RZ, R2.reuse.H0_H0 ;  /* 0x20000002ff007230 */ /* 0x102fe40000004100 */
[----:B------:R-:W-:-:S02]  /*4810*/  HADD2.F32 R2, -RZ, R2.H1_H1 ;  /* 0x30000002ff027230 */ /* 0x000fc40000004100 */
        /* <DEDUP_REMOVED lines=20> */
[-C--:B------:R-:W-:Y:S01]  /*4960*/  FFMA.FTZ R36, R87, R11.reuse, R6 ;  /* 0x0000000b57247223 */ /* 0x080fe20000010006 */
[--C-:B--2---:R-:W-:Y:S02]  /*4970*/  HADD2.F32 R6, -RZ, R5.reuse.H1_H1 ;  /* 0x30000005ff067230 */ /* 0x104fe40000004100 */
[----:B------:R-:W-:Y:S01]  /*4980*/  FFMA.FTZ R48, R48, R34, R47 ;  /* 0x0000002230307223 */ /* 0x000fe2000001002f */
[-C--:B------:R-:W-:Y:S01]  /*4990*/  FFMA.FTZ R0, R51, R11.reuse, R0 ;  /* 0x0000000b33007223 */ /* 0x080fe20000010000 */
[-C--:B------:R-:W-:Y:S01]  /*49a0*/  FFMA.FTZ R34, R3, R11.reuse, R2 ;  /* 0x0000000b03227223 */ /* 0x080fe20000010002 */
[----:B------:R-:W-:Y:S02]  /*49b0*/  HADD2.F32 R2, -RZ, R5.H0_H0 ;  /* 0x20000005ff027230 */ /* 0x000fe40000004100 */
[----:B------:R-:W-:Y:S01]  /*49c0*/  FFMA.FTZ R48, R17, R11, R48 ;  /* 0x0000000b11307223 */ /* 0x000fe20000010030 */
[----:B------:R-:W-:-:S02]  /*49d0*/  HADD2.F32 R3, -RZ, R4.H0_H0 ;  /* 0x20000004ff037230 */ /* 0x000fc40000004100 */
[----:B------:R-:W-:Y:S02]  /*49e0*/  HADD2.F32 R5, -RZ, R58.H0_H0 ;  /* 0x2000003aff057230 */ /* 0x000fe40000004100 */
        /* <DEDUP_REMOVED lines=11> */
[-C--:B------:R-:W-:Y:S01]  /*4aa0*/  FFMA.FTZ R11, R64, R4.reuse, R11 ;  /* 0x00000004400b7223 */ /* 0x080fe2000001000b */
        /* <DEDUP_REMOVED lines=29> */
.L_x_1811:
[----:B------:R-:W1:Y:S01]  /*4c80*/  I2F.F16 R45, R45 ;  /* 0x0000002d002d7306 */ /* 0x000e620000200c00 */
[----:B------:R-:W-:Y:S01]  /*4c90*/  @!P0 IADD3 R40, PT, PT, R24, 0x1, RZ ;  /* 0x0000000118288810 */ /* 0x000fe20007ffe0ff */
[----:B------:R-:W-:Y:S06]  /*4ca0*/  BRA.U !UP0, `(.L_x_1812) ;  /* 0x0000000508687547 */ /* 0x000fec000b800000 */
[----:B------:R-:W2:Y:S01]  /*4cb0*/  LDS.64 R4, [UR4+0x30] ;  /* 0x00003004ff047984 */ /* 0x000ea20008000a00 */
[----:B---3--:R-:W-:Y:S02]  /*4cc0*/  HADD2.F32 R0, -RZ, R82.H0_H0 ;  /* 0x20000052ff007230 */ /* 0x008fe40000004100 */
[----:B------:R-:W-:Y:S01]  /*4cd0*/  HADD2.F32 R34, -RZ, R81.H0_H0 ;  /* 0x20000051ff227230 */ /* 0x000fe20000004100 */
[----:B------:R-:W3:Y:S01]  /*4ce0*/  LDS.64 R26, [UR4+0x38] ;  /* 0x00003804ff1a7984 */ /* 0x000ee20008000a00 */
[----:B------:R-:W-:Y:S02]  /*4cf0*/  HADD2.F32 R2, -RZ, R80.H0_H0 ;  /* 0x20000050ff027230 */ /* 0x000fe40000004100 */
[----:B------:R-:W-:Y:S02]  /*4d00*/  HADD2.F32 R25, -RZ, R28.H0_H0 ;  /* 0x2000001cff197230 */ /* 0x000fe40000004100 */
[----:B--2---:R-:W-:Y:S02]  /*4d10*/  HADD2.F32 R3, -RZ, R4.H0_H0 ;  /* 0x20000004ff037230 */ /* 0x004fe40000004100 */
[----:B------:R-:W-:-:S02]  /*4d20*/  HADD2.F32 R11, -RZ, R5.H0_H0 ;  /* 0x20000005ff0b7230 */ /* 0x000fc40000004100 */
[----:B------:R-:W-:Y:S02]  /*4d30*/  HADD2.F32 R17, -RZ, R5.H1_H1 ;  /* 0x30000005ff117230 */ /* 0x000fe40000004100 */
[----:B------:R-:W-:Y:S01]  /*4d40*/  FFMA.FTZ R0, R0, R3, RZ ;  /* 0x0000000300007223 */ /* 0x000fe200000100ff */
[----:B------:R-:W-:Y:S02]  /*4d50*/  HADD2.F32 R6, -RZ, R4.H1_H1 ;  /* 0x30000004ff067230 */ /* 0x000fe40000004100 */
[C---:B0-----:R-:W-:Y:S01]  /*4d60*/  FFMA.FTZ R35, R3.reuse, R34, RZ ;  /* 0x0000002203237223 */ /* 0x041fe200000100ff */
[----:B------:R-:W-:Y:S02]  /*4d70*/  HADD2.F32 R5, -RZ, R102.H0_H0 ;  /* 0x20000066ff057230 */ /* 0x000fe40000004100 */
[----:B------:R-:W-:Y:S01]  /*4d80*/  FFMA.FTZ R37, R3, R2, RZ ;  /* 0x0000000203257223 */ /* 0x000fe200000100ff */
[----:B------:R-:W-:Y:S02]  /*4d90*/  HADD2.F32 R4, -RZ, R79.H0_H0 ;  /* 0x2000004fff047230 */ /* 0x000fe40000004100 */
[----:B------:R-:W-:Y:S01]  /*4da0*/  FFMA.FTZ R2, R6, R25, R35 ;  /* 0x0000001906027223 */ /* 0x000fe20000010023 */
[----:B------:R-:W-:-:S02]  /*4db0*/  HADD2.F32 R35, -RZ, R106.H0_H0 ;  /* 0x2000006aff237230 */ /* 0x000fc40000004100 */
[----:B------:R-:W-:Y:S01]  /*4dc0*/  FFMA.FTZ R0, R5, R6, R0 ;  /* 0x0000000605007223 */ /* 0x000fe20000010000 */
[----:B------:R-:W-:Y:S02]  /*4dd0*/  HADD2.F32 R5, -RZ, R9.H0_H0 ;  /* 0x20000009ff057230 */ /* 0x000fe40000004100 */
[----:B------:R-:W-:Y:S01]  /*4de0*/  FFMA.FTZ R36, R3, R4, RZ ;  /* 0x0000000403247223 */ /* 0x000fe200000100ff */
[----:B------:R-:W-:Y:S02]  /*4df0*/  HADD2.F32 R3, -RZ, R101.H0_H0 ;  /* 0x20000065ff037230 */ /* 0x000fe40000004100 */
[----:B------:R-:W-:Y:S02]  /*4e00*/  HADD2.F32 R4, -RZ, R7.H0_H0 ;  /* 0x20000007ff047230 */ /* 0x000fe40000004100 */
[----:B------:R-:W-:Y:S01]  /*4e10*/  FFMA.FTZ R34, R6, R5, R37 ;  /* 0x0000000506227223 */ /* 0x000fe20000010025 */
[----:B------:R-:W-:Y:S02]  /*4e20*/  HADD2.F32 R25, -RZ, R8.H0_H0 ;  /* 0x20000008ff197230 */ /* 0x000fe40000004100 */
[----:B------:R-:W-:Y:S01]  /*4e30*/  FFMA.FTZ R3, R3, R11, R0 ;  /* 0x0000000b03037223 */ /* 0x000fe20000010000 */
[----:B------:R-:W-:-:S02]  /*4e40*/  HADD2.F32 R5, -RZ, R105.H0_H0 ;  /* 0x20000069ff057230 */ /* 0x000fc40000004100 */
[C---:B------:R-:W-:Y:S01]  /*4e50*/  FFMA.FTZ R4, R11.reuse, R4, R2 ;  /* 0x000000040b047223 */ /* 0x040fe20000010002 */
        /* <DEDUP_REMOVED lines=9> */
[----:B---3--:R-:W-:Y:S02]  /*4ef0*/  HADD2.F32 R4, -RZ, R26.H0_H0 ;  /* 0x2000001aff047230 */ /* 0x008fe40000004100 */
[C---:B------:R-:W-:Y:S01]  /*4f00*/  FFMA.FTZ R25, R17.reuse, R6, R25 ;  /* 0x0000000611197223 */ /* 0x040fe20000010019 */
[----:B------:R-:W-:Y:S02]  /*4f10*/  HADD2.F32 R3, -RZ, R104.H0_H0 ;  /* 0x20000068ff037230 */ /* 0x000fe40000004100 */
[----:B------:R-:W-:Y:S01]  /*4f20*/  FFMA.FTZ R35, R17, R34, R5 ;  /* 0x0000002211237223 */ /* 0x000fe20000010005 */
[----:B------:R-:W-:Y:S02]  /*4f30*/  HADD2.F32 R5, -RZ, R26.H1_H1 ;  /* 0x3000001aff057230 */ /* 0x000fe40000004100 */
[----:B------:R-:W-:Y:S02]  /*4f40*/  HADD2.F32 R17, -RZ, R31.H0_H0 ;  /* 0x2000001fff117230 */ /* 0x000fe40000004100 */
[----:B------:R-:W-:Y:S01]  /*4f50*/  FFMA.FTZ R3, R3, R4, R0 ;  /* 0x0000000403037223 */ /* 0x000fe20000010000 */
[----:B------:R-:W-:-:S02]  /*4f60*/  HADD2.F32 R2, -RZ, R32.H0_H0 ;  /* 0x20000020ff027230 */ /* 0x000fc40000004100 */
[----:B------:R-:W-:Y:S02]  /*4f70*/  HADD2.F32 R34, -RZ, R30.H0_H0 ;  /* 0x2000001eff227230 */ /* 0x000fe40000004100 */
        /* <DEDUP_REMOVED lines=14> */
[----:B------:R-:W-:Y:S02]  /*5060*/  HADD2.F32 R27, -RZ, R27.H1_H1 ;  /* 0x3000001bff1b7230 */ /* 0x000fe40000004100 */
[----:B------:R-:W-:Y:S01]  /*5070*/  FFMA.FTZ R35, R5, R36, R35 ;  /* 0x0000002405237223 */ /* 0x000fe20000010023 */
[----:B------:R-:W-:-:S02]  /*5080*/  HADD2.F32 R2, -RZ, R76.H0_H0 ;  /* 0x2000004cff027230 */ /* 0x000fc40000004100 */
[C---:B------:R-:W-:Y:S01]  /*5090*/  FFMA.FTZ R4, R6.reuse, R4, R11 ;  /* 0x0000000406047223 */ /* 0x040fe2000001000b */
[----:B------:R-:W-:Y:S02]  /*50a0*/  HADD2.F32 R5, -RZ, R43.H0_H0 ;  /* 0x2000002bff057230 */ /* 0x000fe40000004100 */
[----:B-1----:R-:W-:Y:S02]  /*50b0*/  HADD2.F32 R34, -RZ, R45.H0_H0 ;  /* 0x2000002dff227230 */ /* 0x002fe40000004100 */
[----:B------:R-:W-:Y:S01]  /*50c0*/  FFMA.FTZ R2, R27, R2, R4 ;  /* 0x000000021b027223 */ /* 0x000fe20000010004 */
[----:B------:R-:W-:Y:S02]  /*50d0*/  HADD2.F32 R0, -RZ, R77.H0_H0 ;  /* 0x2000004dff007230 */ /* 0x000fe40000004100 */
[C---:B------:R-:W-:Y:S01]  /*50e0*/  FFMA.FTZ R5, R6.reuse, R5, R25 ;  /* 0x0000000506057223 */ /* 0x040fe20000010019 */
[----:B------:R-:W-:Y:S02]  /*50f0*/  HADD2.F32 R26, -RZ, R69.H0_H0 ;  /* 0x20000045ff1a7230 */ /* 0x000fe40000004100 */
[----:B------:R-:W-:Y:S01]  /*5100*/  FFMA.FTZ R34, R6, R34, R35 ;  /* 0x0000002206227223 */ /* 0x000fe20000010023 */
[----:B------:R-:W-:-:S02]  /*5110*/  HADD2.F32 R4, -RZ, R68.H0_H0 ;  /* 0x20000044ff047230 */ /* 0x000fc40000004100 */
        /* <DEDUP_REMOVED lines=19> */
.L_x_1812:
[----:B------:R-:W-:Y:S02]  /*5250*/  @!P0 MOV R24, R40 ;  /* 0x0000002800188202 */ /* 0x000fe40000000f00 */
[----:B------:R-:W-:Y:S01]  /*5260*/  @!P0 IADD3 R14, PT, PT, R42, UR5, RZ ;  /* 0x000000052a0e8c10 */ /* 0x000fe2000fffe0ff */
[----:B------:R-:W-:Y:S06]  /*5270*/  BRA.U !UP1, `(.L_x_1813) ;  /* 0x0000000509687547 */ /* 0x000fec000b800000 */
[----:B------:R-:W2:Y:S01]  /*5280*/  LDS.64 R4, [UR4+0xb0] ;  /* 0x0000b004ff047984 */ /* 0x000ea20008000a00 */
[----:B------:R-:W-:Y:S02]  /*5290*/  HADD2.F32 R81, -RZ, R81.H0_H0 ;  /* 0x20000051ff517230 */ /* 0x000fe40000004100 */
[----:B------:R-:W-:Y:S01]  /*52a0*/  HADD2.F32 R28, -RZ, R28.H0_H0 ;  /* 0x2000001cff1c7230 */ /* 0x000fe20000004100 */
[----:B---3--:R-:W3:Y:S01]  /*52b0*/  LDS.64 R2, [UR4+0xb8] ;  /* 0x0000b804ff027984 */ /* 0x008ee20008000a00 */
        /* <DEDUP_REMOVED lines=15> */
[----:B--2---:R-:W-:-:S02]  /*53b0*/  HADD2.F32 R0, -RZ, R4.H0_H0 ;  /* 0x20000004ff007230 */ /* 0x004fc40000004100 */
[----:B------:R-:W-:Y:S02]  /*53c0*/  HADD2.F32 R4, -RZ, R4.H1_H1 ;  /* 0x30000004ff047230 */ /* 0x000fe40000004100 */
[--C-:B------:R-:W-:Y:S02]  /*53d0*/  HADD2.F32 R6, -RZ, R5.reuse.H0_H0 ;  /* 0x20000005ff067230 */ /* 0x100fe40000004100 */
[-C--:B------:R-:W-:Y:S01]  /*53e0*/  FFMA.FTZ R81, R81, R0.reuse, RZ ;  /* 0x0000000051517223 */ /* 0x080fe200000100ff */
[-C--:B------:R-:W-:Y:S01]  /*53f0*/  FFMA.FTZ R17, R80, R0.reuse, RZ ;  /* 0x0000000050117223 */ /* 0x080fe200000100ff */
[----:B------:R-:W-:Y:S02]  /*5400*/  HADD2.F32 R11, -RZ, R5.H1_H1 ;  /* 0x30000005ff0b7230 */ /* 0x000fe40000004100 */
[----:B------:R-:W-:Y:S01]  /*5410*/  FFMA.FTZ R5, R82, R0, RZ ;  /* 0x0000000052057223 */ /* 0x000fe200000100ff */
[----:B------:R-:W-:Y:S01]  /*5420*/  FFMA.FTZ R81, R28, R4, R81 ;  /* 0x000000041c517223 */ /* 0x000fe20000010051 */
[----:B------:R-:W-:-:S02]  /*5430*/  HADD2.F32 R28, -RZ, R9.H0_H0 ;  /* 0x20000009ff1c7230 */ /* 0x000fc40000004100 */
[----:B------:R-:W-:Y:S01]  /*5440*/  FFMA.FTZ R79, R79, R0, RZ ;  /* 0x000000004f4f7223 */ /* 0x000fe200000100ff */
[-C--:B------:R-:W-:Y:S01]  /*5450*/  FFMA.FTZ R5, R102, R4.reuse, R5 ;  /* 0x0000000466057223 */ /* 0x080fe20000010005 */
[----:B------:R-:W-:Y:S02]  /*5460*/  HADD2.F32 R0, -RZ, R101.H0_H0 ;  /* 0x20000065ff007230 */ /* 0x000fe40000004100 */
[-C--:B------:R-:W-:Y:S01]  /*5470*/  FFMA.FTZ R17, R28, R4.reuse, R17 ;  /* 0x000000041c117223 */ /* 0x080fe20000010011 */
[----:B------:R-:W-:Y:S01]  /*5480*/  FFMA.FTZ R79, R106, R4, R79 ;  /* 0x000000046a4f7223 */ /* 0x000fe2000001004f */
[-C--:B------:R-:W-:Y:S01]  /*5490*/  FFMA.FTZ R4, R26, R6.reuse, R81 ;  /* 0x000000061a047223 */ /* 0x080fe20000010051 */
[-C--:B------:R-:W-:Y:S01]  /*54a0*/  FFMA.FTZ R0, R0, R6.reuse, R5 ;  /* 0x0000000600007223 */ /* 0x080fe20000010005 */
[----:B------:R-:W-:Y:S01]  /*54b0*/  FFMA.FTZ R26, R8, R6, R17 ;  /* 0x00000006081a7223 */ /* 0x000fe20000010011 */
[----:B------:R-:W-:Y:S02]  /*54c0*/  HADD2.F32 R8, -RZ, R105.H0_H0 ;  /* 0x20000069ff087230 */ /* 0x000fe40000004100 */
[----:B------:R-:W-:-:S02]  /*54d0*/  HADD2.F32 R5, -RZ, R54.H0_H0 ;  /* 0x20000036ff057230 */ /* 0x000fc40000004100 */
[-C--:B------:R-:W-:Y:S01]  /*54e0*/  FFMA.FTZ R26, R39, R11.reuse, R26 ;  /* 0x0000000b271a7223 */ /* 0x080fe2000001001a */
[----:B------:R-:W-:Y:S02]  /*54f0*/  HADD2.F32 R9, -RZ, R30.H0_H0 ;  /* 0x2000001eff097230 */ /* 0x000fe40000004100 */
[----:B------:R-:W-:Y:S01]  /*5500*/  FFMA.FTZ R6, R8, R6, R79 ;  /* 0x0000000608067223 */ /* 0x000fe2000001004f */
[-C--:B------:R-:W-:Y:S01]  /*5510*/  FFMA.FTZ R8, R53, R11.reuse, R4 ;  /* 0x0000000b35087223 */ /* 0x080fe20000010004 */
[-C--:B------:R-:W-:Y:S01]  /*5520*/  FFMA.FTZ R0, R5, R11.reuse, R0 ;  /* 0x0000000b05007223 */ /* 0x080fe20000010000 */
[--C-:B---3--:R-:W-:Y:S02]  /*5530*/  HADD2.F32 R4, -RZ, R3.reuse.H0_H0 ;  /* 0x20000003ff047230 */ /* 0x108fe40000004100 */
[----:B------:R-:W-:Y:S01]  /*5540*/  FFMA.FTZ R28, R7, R11, R6 ;  /* 0x0000000b071c7223 */ /* 0x000fe20000010006 */
        /* <DEDUP_REMOVED lines=9> */
[----:B------:R-:W-:-:S02]  /*55e0*/  HADD2.F32 R10, -RZ, R33.H0_H0 ;  /* 0x20000021ff0a7230 */ /* 0x000fc40000004100 */
[----:B------:R-:W-:Y:S01]  /*55f0*/  FFMA.FTZ R5, R11, R5, R28 ;  /* 0x000000050b057223 */ /* 0x000fe2000001001c */
[----:B------:R-:W-:Y:S02]  /*5600*/  HADD2.F32 R0, -RZ, R109.H0_H0 ;  /* 0x2000006dff007230 */ /* 0x000fe40000004100 */
[-C--:B------:R-:W-:Y:S01]  /*5610*/  FFMA.FTZ R3, R32, R2.reuse, R3 ;  /* 0x0000000220037223 */ /* 0x080fe20000010003 */
[----:B0-----:R-:W-:Y:S02]  /*5620*/  HADD2.F32 R8, -RZ, R29.H0_H0 ;  /* 0x2000001dff087230 */ /* 0x001fe40000004100 */
[-C--:B------:R-:W-:Y:S01]  /*5630*/  FFMA.FTZ R7, R112, R2.reuse, R7 ;  /* 0x0000000270077223 */ /* 0x080fe20000010007 */
[-C--:B------:R-:W-:Y:S01]  /*5640*/  FFMA.FTZ R9, R10, R2.reuse, R9 ;  /* 0x000000020a097223 */ /* 0x080fe20000010009 */
[----:B------:R-:W-:Y:S01]  /*5650*/  FFMA.FTZ R5, R44, R2, R5 ;  /* 0x000000022c057223 */ /* 0x000fe20000010005 */
[----:B------:R-:W-:Y:S02]  /*5660*/  HADD2.F32 R2, -RZ, R43.H0_H0 ;  /* 0x2000002bff027230 */ /* 0x000fe40000004100 */
[----:B------:R-:W-:Y:S01]  /*5670*/  FFMA.FTZ R3, R0, R4, R3 ;  /* 0x0000000400037223 */ /* 0x000fe20000010003 */
[----:B-1----:R-:W-:-:S02]  /*5680*/  HADD2.F32 R10, -RZ, R45.H0_H0 ;  /* 0x2000002dff0a7230 */ /* 0x002fc40000004100 */
[-C--:B------:R-:W-:Y:S01]  /*5690*/  FFMA.FTZ R7, R8, R4.reuse, R7 ;  /* 0x0000000408077223 */ /* 0x080fe20000010007 */
[----:B------:R-:W-:Y:S02]  /*56a0*/  HADD2.F32 R0, -RZ, R77.H0_H0 ;  /* 0x2000004dff007230 */ /* 0x000fe40000004100 */
[-C--:B------:R-:W-:Y:S01]  /*56b0*/  FFMA.FTZ R9, R2, R4.reuse, R9 ;  /* 0x0000000402097223 */ /* 0x080fe20000010009 */
[----:B------:R-:W-:Y:S02]  /*56c0*/  HADD2.F32 R8, -RZ, R69.H0_H0 ;  /* 0x20000045ff087230 */ /* 0x000fe40000004100 */
[----:B------:R-:W-:Y:S01]  /*56d0*/  FFMA.FTZ R5, R10, R4, R5 ;  /* 0x000000040a057223 */ /* 0x000fe20000010005 */
[--C-:B------:R-:W-:Y:S02]  /*56e0*/  HADD2.F32 R2, -RZ, R121.reuse.H1_H1 ;  /* 0x30000079ff027230 */ /* 0x100fe40000004100 */
[----:B------:R-:W-:Y:S01]  /*56f0*/  FFMA.FTZ R3, R0, R6, R3 ;  /* 0x0000000600037223 */ /* 0x000fe20000010003 */
[----:B------:R-:W-:-:S02]  /*5700*/  HADD2.F32 R0, -RZ, R121.H0_H0 ;  /* 0x20000079ff007230 */ /* 0x000fc40000004100 */
        /* <DEDUP_REMOVED lines=17> */
.L_x_1813:
[----:B------:R-:W-:Y:S01]  /*5820*/  UIADD3 UR5, UPT, UPT, UR5, 0x20, URZ ;  /* 0x0000002005057890 */ /* 0x000fe2000fffe0ff */
[----:B------:R-:W-:Y:S01]  /*5830*/  IADD3 R52, P0, PT, R52, 0x80, RZ ;  /* 0x0000008034347810 */ /* 0x000fe20007f1e0ff */
[----:B------:R-:W-:Y:S01]  /*5840*/  IMAD.WIDE R18, R23, 0x4, R18 ;  /* 0x0000000417127825 */ /* 0x000fe200078e0212 */
[----:B------:R-:W-:Y:S02]  /*5850*/  UIADD3 UR4, UPT, UPT, UR4, 0x40, URZ ;  /* 0x0000004004047890 */ /* 0x000fe4000fffe0ff */
[----:B------:R-:W-:Y:S01]  /*5860*/  UISETP.GE.AND UP0, UPT, UR5, UR7, UPT ;  /* 0x000000070500728c */ /* 0x000fe2000bf06270 */
[----:B------:R-:W-:-:S08]  /*5870*/  IADD3.X R15, PT, PT, RZ, R15, RZ, P0, !PT ;  /* 0x0000000fff0f7210 */ /* 0x000fd000007fe4ff */
[----:B------:R-:W-:Y:S05]  /*5880*/  BRA.U !UP0, `(.L_x_1814) ;  /* 0xffffffb508807547 */ /* 0x000fea000b83ffff */
[----:B------:R-:W-:-:S07]  /*5890*/  IMAD.WIDE R12, R23, 0x20, R12 ;  /* 0x00000020170c7825 */ /* 0x000fce00078e020c */
.L_x_1805:
[----:B------:R-:W2:Y:S02]  /*58a0*/  LDCU UR7, c[0x0][0x3cc] ;  /* 0x00007980ff0777ac */ /* 0x000ea40008000800 */
[----:B--2---:R-:W-:-:S04]  /*58b0*/  UISETP.LT.AND UP0, UPT, UR6, UR7, UPT ;  /* 0x000000070600728c */ /* 0x004fc8000bf01270 */
[----:B------:R-:W-:-:S04]  /*58c0*/  USEL UR7, UR6, UR7, UP0 ;  /* 0x0000000706077287 */ /* 0x000fc80008000000 */
[----:B------:R-:W-:-:S09]  /*58d0*/  UISETP.GT.AND UP0, UPT, UR7, UR5, UPT ;  /* 0x000000050700728c */ /* 0x000fd2000bf04270 */
[----:B------:R-:W-:Y:S05]  /*58e0*/  BRA.U !UP0, `(.L_x_1815) ;  /* 0x0000003108fc7547 */ /* 0x000fea000b800000 */
[----:B------:R-:W2:Y:S01]  /*58f0*/  LDCU.64 UR8, c[0x0][0x3b8] ;  /* 0x00007700ff0877ac */ /* 0x000ea20008000a00 */
[----:B------:R-:W-:Y:S02]  /*5900*/  MOV R118, R12 ;  /* 0x0000000c00767202 */ /* 0x000fe40000000f00 */
[----:B------:R-:W-:Y:S01]  /*5910*/  MOV R119, R13 ;  /* 0x0000000d00777202 */ /* 0x000fe20000000f00 */
[----:B--2---:R-:W-:-:S04]  /*5920*/  UIMAD.WIDE.U32 UR8, UR5, 0x4, UR8 ;  /* 0x00000004050878a5 */ /* 0x004fc8000f8e0008 */
[----:B------:R-:W-:-:S04]  /*5930*/  UIADD3 UR10, UP0, UPT, UR8, 0x2, URZ ;  /* 0x00000002080a7890 */ /* 0x000fc8000ff1e0ff */
[----:B------:R-:W-:Y:S02]  /*5940*/  UIADD3.X UR8, UPT, UPT, URZ, UR9, URZ, UP0, !UPT ;  /* 0x00000009ff087290 */ /* 0x000fe400087fe4ff */
[----:B------:R-:W-:-:S04]  /*5950*/  MOV R18, UR10 ;  /* 0x0000000a00127c02 */ /* 0x000fc80008000f00 */
[----:B------:R-:W-:-:S07]  /*5960*/  MOV R19, UR8 ;  /* 0x0000000800137c02 */ /* 0x000fce0008000f00 */
.L_x_1820:
[----:B------:R-:W2:Y:S01]  /*5970*/  LDG.E.128.CONSTANT R40, desc[UR14][R118.64] ;  /* 0x0000000e76287981 */ /* 0x000ea2000c1e9d00 */
[----:B------:R-:W4:Y:S02]  /*5980*/  LDC R23, c[0x0][0x3ac] ;  /* 0x0000eb00ff177b82 */ /* 0x000f240000000800 */
[----:B----4-:R-:W-:-:S04]  /*5990*/  IMAD.WIDE R48, R23, 0x4, R118 ;  /* 0x0000000417307825 */ /* 0x010fc800078e0276 */
[C---:B---3--:R-:W-:Y:S02]  /*59a0*/  IMAD.WIDE R2, R23.reuse, 0x4, R48 ;  /* 0x0000000417027825 */ /* 0x048fe400078e0230 */
[----:B------:R-:W3:Y:S04]  /*59b0*/  LDG.E.128.CONSTANT R48, desc[UR14][R48.64] ;  /* 0x0000000e30307981 */ /* 0x000ee8000c1e9d00 */
[----:B01----:R-:W4:Y:S01]  /*59c0*/  LDG.E.128.CONSTANT R44, desc[UR14][R2.64] ;  /* 0x0000000e022c7981 */ /* 0x003f22000c1e9d00 */
[----:B------:R-:W-:-:S05]  /*59d0*/  IMAD.WIDE R32, R23, 0x4, R2 ;  /* 0x0000000417207825 */ /* 0x000fca00078e0202 */
[----:B------:R0:W4:Y:S01]  /*59e0*/  LDG.E.128.CONSTANT R28, desc[UR14][R32.64] ;  /* 0x0000000e201c7981 */ /* 0x000122000c1e9d00 */
[----:B------:R-:W-:-:S13]  /*59f0*/  ISETP.NE.AND P0, PT, R14, UR5, PT ;  /* 0x000000050e007c0c */ /* 0x000fda000bf05270 */
[----:B------:R-:W-:Y:S01]  /*5a00*/  @!P0 LEA R72, R24, R1, 0x3 ;  /* 0x0000000118488211 */ /* 0x000fe200078e18ff */
[----:B0-----:R-:W-:-:S05]  /*5a10*/  IMAD.WIDE R32, R23, 0x4, R32 ;  /* 0x0000000417207825 */ /* 0x001fca00078e0220 */
[----:B------:R-:W4:Y:S01]  /*5a20*/  @!P0 LDL.64 R72, [R72+0x8] ;  /* 0x0000080048488983 */ /* 0x000f220000100a00 */
[----:B------:R-:W-:-:S03]  /*5a30*/  IMAD.WIDE R116, R23, 0x4, R32 ;  /* 0x0000000417747825 */ /* 0x000fc600078e0220 */
[----:B------:R-:W5:Y:S04]  /*5a40*/  LDG.E.128.CONSTANT R32, desc[UR14][R32.64] ;  /* 0x0000000e20207981 */ /* 0x000f68000c1e9d00 */
[----:B------:R0:W5:Y:S01]  /*5a50*/  LDG.E.128.CONSTANT R36, desc[UR14][R116.64] ;  /* 0x0000000e74247981 */ /* 0x000162000c1e9d00 */
[----:B--2---:R-:W-:-:S04]  /*5a60*/  LOP3.LUT R4, R41, 0x3f, RZ, 0xc0, !PT ;  /* 0x0000003f29047812 */ /* 0x004fc800078ec0ff */
[----:B------:R-:W-:Y:S02]  /*5a70*/  IADD3 R70, PT, PT, R4, -0x20, RZ ;  /* 0xffffffe004467810 */ /* 0x000fe40007ffe0ff */
[----:B------:R-:W-:-:S04]  /*5a80*/  LOP3.LUT R4, R42, 0x3f, RZ, 0xc0, !PT ;  /* 0x0000003f2a047812 */ /* 0x000fc800078ec0ff */
[----:B------:R-:W-:Y:S02]  /*5a90*/  IADD3 R17, PT, PT, R4, -0x20, RZ ;  /* 0xffffffe004117810 */ /* 0x000fe40007ffe0ff */
[----:B------:R-:W-:-:S04]  /*5aa0*/  SHF.R.U32.HI R4, RZ, 0x6, R40 ;  /* 0x00000006ff047819 */ /* 0x000fc80000011628 */
[----:B------:R-:W-:-:S04]  /*5ab0*/  LOP3.LUT R4, R4, 0x3f, RZ, 0xc0, !PT ;  /* 0x0000003f04047812 */ /* 0x000fc800078ec0ff */
[----:B------:R-:W-:-:S04]  /*5ac0*/  IADD3 R4, PT, PT, R4, -0x20, RZ ;  /* 0xffffffe004047810 */ /* 0x000fc80007ffe0ff */
[----:B------:R1:W2:Y:S02]  /*5ad0*/  I2F.F16 R79, R4 ;  /* 0x00000004004f7306 */ /* 0x0002a40000200c00 */
[----:B-1----:R-:W-:-:S04]  /*5ae0*/  SHF.R.U32.HI R4, RZ, 0xc, R41 ;  /* 0x0000000cff047819 */ /* 0x002fc80000011629 */
[----:B------:R-:W-:-:S04]  /*5af0*/  LOP3.LUT R4, R4, 0x3f, RZ, 0xc0, !PT ;  /* 0x0000003f04047812 */ /* 0x000fc800078ec0ff */
[----:B------:R-:W-:-:S04]  /*5b00*/  IADD3 R4, PT, PT, R4, -0x20, RZ ;  /* 0xffffffe004047810 */ /* 0x000fc80007ffe0ff */
[----:B------:R1:W0:Y:S01]  /*5b10*/  I2F.F16 R13, R4 ;  /* 0x00000004000d7306 */ /* 0x0002220000200c00 */
[----:B------:R-:W-:Y:S02]  /*5b20*/  SHF.R.U32.HI R25, RZ, 0x12, R43 ;  /* 0x00000012ff197819 */ /* 0x000fe4000001162b */
[----:B-1----:R-:W-:-:S04]  /*5b30*/  SHF.R.U32.HI R4, RZ, 0x12, R42 ;  /* 0x00000012ff047819 */ /* 0x002fc8000001162a */
[----:B------:R-:W-:Y:S02]  /*5b40*/  LOP3.LUT R4, R4, 0x3f, RZ, 0xc0, !PT ;  /* 0x0000003f04047812 */ /* 0x000fe400078ec0ff */
[----:B------:R-:W-:Y:S02]  /*5b50*/  LOP3.LUT R25, R25, 0x3f, RZ, 0xc0, !PT ;  /* 0x0000003f19197812 */ /* 0x000fe400078ec0ff */
[----:B------:R-:W-:-:S04]  /*5b60*/  IADD3 R4, PT, PT, R4, -0x20, RZ ;  /* 0xffffffe004047810 */ /* 0x000fc80007ffe0ff */
[----:B------:R1:W0:Y:S02]  /*5b70*/  I2F.F16 R8, R4 ;  /* 0x0000000400087306 */ /* 0x0002240000200c00 */
[----:B-1----:R-:W-:Y:S02]  /*5b80*/  IADD3 R4, PT, PT, R25, -0x20, RZ ;  /* 0xffffffe019047810 */ /* 0x002fe40007ffe0ff */
[----:B---3--:R-:W-:-:S04]  /*5b90*/  SHF.R.U32.HI R25, RZ, 0x4, R48 ;  /* 0x00000004ff197819 */ /* 0x008fc80000011630 */
[----:B------:R-:W-:-:S04]  /*5ba0*/  LOP3.LUT R25, R25, 0x3f, RZ, 0xc0, !PT ;  /* 0x0000003f19197812 */ /* 0x000fc800078ec0ff */
[----:B------:R-:W-:Y:S02]  /*5bb0*/  IADD3 R75, PT, PT, R25, -0x20, RZ ;  /* 0xffffffe0194b7810 */ /* 0x000fe40007ffe0ff */
[----:B------:R1:W5:Y:S01]  /*5bc0*/  @!P0 LDG.E.U16.CONSTANT R25, desc[UR14][R18.64] ;  /* 0x0000000e12198981 */ /* 0x000362000c1e9500 */
[----:B------:R-:W-:Y:S02]  /*5bd0*/  LOP3.LUT R0, R40, 0x3f, RZ, 0xc0, !PT ;  /* 0x0000003f28007812 */ /* 0x000fe400078ec0ff */
[----:B------:R-:W-:Y:S02]  /*5be0*/  LOP3.LUT R5, R43, 0x3f, RZ, 0xc0, !PT ;  /* 0x0000003f2b057812 */ /* 0x000fe400078ec0ff */
[----:B------:R-:W-:Y:S02]  /*5bf0*/  IADD3 R0, PT, PT, R0, -0x20, RZ ;  /* 0xffffffe000007810 */ /* 0x000fe40007ffe0ff */
[----:B------:R-:W-:Y:S02]  /*5c00*/  IADD3 R15, PT, PT, R5, -0x20, RZ ;  /* 0xffffffe0050f7810 */ /* 0x000fe40007ffe0ff */
[----:B------:R3:W0:Y:S01]  /*5c10*/  I2F.F16 R84, R0 ;  /* 0x0000000000547306 */ /* 0x0006220000200c00 */
[----:B------:R-:W-:-:S02]  /*5c20*/  SHF.R.U32.HI R5, RZ, 0x12, R40 ;  /* 0x00000012ff057819 */ /* 0x000fc40000011628 */
[--C-:B------:R-:W-:Y:S02]  /*5c30*/  SHF.R.U32.HI R6, RZ, 0x18, R40.reuse ;  /* 0x00000018ff067819 */ /* 0x100fe40000011628 */
[----:B---3--:R-:W-:Y:S02]  /*5c40*/  SHF.R.U32.HI R0, RZ, 0xc, R40 ;  /* 0x0000000cff007819 */ /* 0x008fe40000011628 */
[----:B------:R-:W-:-:S04]  /*5c50*/  SHF.R.U32 R40, R40, 0x1e, R48 ;  /* 0x0000001e28287819 */ /* 0x000fc80000001630 */
[----:B------:R-:W-:-:S04]  /*5c60*/  LOP3.LUT R40, R40, 0x3f, RZ, 0xc0, !PT ;  /* 0x0000003f28287812 */ /* 0x000fc800078ec0ff */
[----:B------:R-:W-:-:S04]  /*5c70*/  IADD3 R40, PT, PT, R40, -0x20, RZ ;  /* 0xffffffe028287810 */ /* 0x000fc80007ffe0ff */
[----:B------:R3:W0:Y:S02]  /*5c80*/  I2F.F16 R76, R40 ;  /* 0x00000028004c7306 */ /* 0x0006240000200c00 */
[----:B---3--:R-:W-:-:S04]  /*5c90*/  SHF.R.U32.HI R40, RZ, 0x16, R48 ;  /* 0x00000016ff287819 */ /* 0x008fc80000011630 */
[----:B------:R-:W-:-:S04]  /*5ca0*/  LOP3.LUT R40, R40, 0x3f, RZ, 0xc0, !PT ;  /* 0x0000003f28287812 */ /* 0x000fc800078ec0ff */
[----:B------:R-:W-:Y:S02]  /*5cb0*/  IADD3 R40, PT, PT, R40, -0x20, RZ ;  /* 0xffffffe028287810 */ /* 0x000fe40007ffe0ff */
[----:B------:R-:W-:Y:S02]  /*5cc0*/  LOP3.LUT R0, R0, 0x3f, RZ, 0xc0, !PT ;  /* 0x0000003f00007812 */ /* 0x000fe400078ec0ff */
[----:B------:R3:W0:Y:S01]  /*5cd0*/  I2F.F16 R78, R40 ;  /* 0x00000028004e7306 */ /* 0x0006220000200c00 */
[----:B------:R-:W-:Y:S02]  /*5ce0*/  LOP3.LUT R5, R5, 0x3f, RZ, 0xc0, !PT ;  /* 0x0000003f05057812 */ /* 0x000fe400078ec0ff */
[----:B------:R-:W-:Y:S02]  /*5cf0*/  IADD3 R0, PT, PT, R0, -0x20, RZ ;  /* 0xffffffe000007810 */ /* 0x000fe40007ffe0ff */
[----:B---3--:R-:W-:Y:S02]  /*5d00*/  SHF.R.U32.HI R40, RZ, 0x16, R49 ;  /* 0x00000016ff287819 */ /* 0x008fe40000011631 */
[----:B------:R-:W-:-:S02]  /*5d10*/  IADD3 R5, PT, PT, R5, -0x20, RZ ;  /* 0xffffffe005057810 */ /* 0x000fc40007ffe0ff */
[----:B------:R-:W-:Y:S01]  /*5d20*/  LOP3.LUT R40, R40, 0x3f, RZ, 0xc0, !PT ;  /* 0x0000003f28287812 */ /* 0x000fe200078ec0ff */
[----:B------:R3:W0:Y:S01]  /*5d30*/  I2F.F16 R69, R0 ;  /* 0x0000000000457306 */ /* 0x0006220000200c00 */
[----:B------:R-:W-:Y:S02]  /*5d40*/  SHF.R.U32.HI R7, RZ, 0x6, R41 ;  /* 0x00000006ff077819 */ /* 0x000fe40000011629 */
[----:B------:R-:W-:-:S05]  /*5d50*/  IADD3 R40, PT, PT, R40, -0x20, RZ ;  /* 0xffffffe028287810 */ /* 0x000fca0007ffe0ff */
[----:B------:R2:W0:Y:S01]  /*5d60*/  I2F.F16 R68, R5 ;  /* 0x0000000500447306 */ /* 0x0004220000200c00 */
[--C-:B---3--:R-:W-:Y:S02]  /*5d70*/  SHF.R.U32.HI R0, RZ, 0x12, R41.reuse ;  /* 0x00000012ff007819 */ /* 0x108fe40000011629 */
[----:B--2---:R-:W-:-:S05]  /*5d80*/  SHF.R.U32.HI R5, RZ, 0x18, R41 ;  /* 0x00000018ff057819 */ /* 0x004fca0000011629 */
[----:B------:R2:W3:Y:S01]  /*5d90*/  I2F.F16 R60, R40 ;  /* 0x00000028003c7306 */ /* 0x0004e20000200c00 */
[----:B------:R-:W-:-:S04]  /*5da0*/  SHF.R.U32 R41, R41, 0x1e, R49 ;  /* 0x0000001e29297819 */ /* 0x000fc80000001631 */
[----:B------:R-:W-:Y:S02]  /*5db0*/  LOP3.LUT R41, R41, 0x3f, RZ, 0xc0, !PT ;  /* 0x0000003f29297812 */ /* 0x000fe400078ec0ff */
[----:B--2---:R-:W-:Y:S02]  /*5dc0*/  SHF.R.U32.HI R40, RZ, 0x16, R50 ;  /* 0x00000016ff287819 */ /* 0x004fe40000011632 */
[----:B------:R-:W-:Y:S02]  /*5dd0*/  LOP3.LUT R6, R6, 0x3f, RZ, 0xc0, !PT ;  /* 0x0000003f06067812 */ /* 0x000fe400078ec0ff */
[----:B------:R-:W-:Y:S02]  /*5de0*/  LOP3.LUT R40, R40, 0x3f, RZ, 0xc0, !PT ;  /* 0x0000003f28287812 */ /* 0x000fe400078ec0ff */
[----:B------:R-:W-:Y:S02]  /*5df0*/  LOP3.LUT R7, R7, 0x3f, RZ, 0xc0, !PT ;  /* 0x0000003f07077812 */ /* 0x000fe400078ec0ff */
[----:B------:R-:W-:-:S02]  /*5e00*/  LOP3.LUT R0, R0, 0x3f, RZ, 0xc0, !PT ;  /* 0x0000003f00007812 */ /* 0x000fc400078ec0ff */
[----:B------:R-:W-:Y:S02]  /*5e10*/  IADD3 R41, PT, PT, R41, -0x20, RZ ;  /* 0xffffffe029297810 */ /* 0x000fe40007ffe0ff */
[----:B------:R-:W-:Y:S02]  /*5e20*/  IADD3 R40, PT, PT, R40, -0x20, RZ ;  /* 0xffffffe028287810 */ /* 0x000fe40007ffe0ff */
[----:B------:R-:W-:Y:S01]  /*5e30*/  IADD3 R6, PT, PT, R6, -0x20, RZ ;  /* 0xffffffe006067810 */ /* 0x000fe20007ffe0ff */
[----:B------:R2:W0:Y:S01]  /*5e40*/  I2F.F16 R54, R41 ;  /* 0x0000002900367306 */ /* 0x0004220000200c00 */
[----:B------:R-:W-:Y:S02]  /*5e50*/  IADD3 R7, PT, PT, R7, -0x20, RZ ;  /* 0xffffffe007077810 */ /* 0x000fe40007ffe0ff */
[----:B------:R-:W-:-:S05]  /*5e60*/  IADD3 R0, PT, PT, R0, -0x20, RZ ;  /* 0xffffffe000007810 */ /* 0x000fca0007ffe0ff */
[----:B------:R4:W0:Y:S01]  /*5e70*/  I2F.F16 R66, R40 ;  /* 0x0000002800427306 */ /* 0x0008220000200c00 */
[----:B--2---:R-:W-:Y:S02]  /*5e80*/  SHF.R.U32.HI R41, RZ, 0x4, R50 ;  /* 0x00000004ff297819 */ /* 0x004fe40000011632 */
[----:B------:R-:W-:Y:S02]  /*5e90*/  SHF.R.U32.HI R27, RZ, 0xa, R48 ;  /* 0x0000000aff1b7819 */ /* 0x000fe40000011630 */
[----:B------:R-:W-:-:S03]  /*5ea0*/  LOP3.LUT R41, R41, 0x3f, RZ, 0xc0, !PT ;  /* 0x0000003f29297812 */ /* 0x000fc600078ec0ff */
[----:B------:R2:W0:Y:S01]  /*5eb0*/  I2F.F16 R67, R6 ;  /* 0x0000000600437306 */ /* 0x0004220000200c00 */
[----:B----4-:R-:W-:Y:S02]  /*5ec0*/  SHF.R.U32.HI R40, RZ, 0x16, R51 ;  /* 0x00000016ff287819 */ /* 0x010fe40000011633 */
[----:B------:R-:W-:-:S05]  /*5ed0*/  SHF.R.U32.HI R52, RZ, 0x10, R48 ;  /* 0x00000010ff347819 */ /* 0x000fca0000011630 */
[----:B------:R4:W0:Y:S01]  /*5ee0*/  I2F.F16 R65, R7 ;  /* 0x0000000700417306 */ /* 0x0008220000200c00 */
[----:B--2---:R-:W-:Y:S02]  /*5ef0*/  SHF.R.U32.HI R6, RZ, 0x6, R42 ;  /* 0x00000006ff067819 */ /* 0x004fe4000001162a */
[----:B------:R-:W-:-:S05]  /*5f00*/  LOP3.LUT R40, R40, 0x3f, RZ, 0xc0, !PT ;  /* 0x0000003f28287812 */ /* 0x000fca00078ec0ff */
[----:B------:R2:W0:Y:S01]  /*5f10*/  I2F.F16 R12, R0 ;  /* 0x00000000000c7306 */ /* 0x0004220000200c00 */
[----:B----4-:R-:W-:Y:S02]  /*5f20*/  SHF.R.U32.HI R7, RZ, 0xc, R42 ;  /* 0x0000000cff077819 */ /* 0x010fe4000001162a */
[----:B------:R-:W-:Y:S02]  /*5f30*/  SHF.R.U32 R48, R48, 0x1c, R44 ;  /* 0x0000001c30307819 */ /* 0x000fe4000000162c */
[----:B--2---:R-:W-:Y:S02]  /*5f40*/  SHF.R.U32.HI R0, RZ, 0x18, R42 ;  /* 0x00000018ff007819 */ /* 0x004fe4000001162a */
[----:B------:R-:W-:Y:S02]  /*5f50*/  SHF.R.U32 R42, R42, 0x1e, R50 ;  /* 0x0000001e2a2a7819 */ /* 0x000fe40000001632 */
[----:B------:R-:W-:Y:S02]  /*5f60*/  IADD3 R41, PT, PT, R41, -0x20, RZ ;  /* 0xffffffe029297810 */ /* 0x000fe40007ffe0ff */
[----:B------:R-:W-:-:S02]  /*5f70*/  LOP3.LUT R42, R42, 0x3f, RZ, 0xc0, !PT ;  /* 0x0000003f2a2a7812 */ /* 0x000fc400078ec0ff */
[----:B------:R-:W-:Y:S01]  /*5f80*/  IADD3 R77, PT, PT, R40, -0x20, RZ ;  /* 0xffffffe0284d7810 */ /* 0x000fe20007ffe0ff */
[----:B------:R2:W4:Y:S01]  /*5f90*/  I2F.F16 R57, R41 ;  /* 0x0000002900397306 */ /* 0x0005220000200c00 */
[----:B------:R-:W-:Y:S02]  /*5fa0*/  LOP3.LUT R40, R48, 0x3f, RZ, 0xc0, !PT ;  /* 0x0000003f30287812 */ /* 0x000fe400078ec0ff */
[----:B------:R-:W-:Y:S02]  /*5fb0*/  IADD3 R42, PT, PT, R42, -0x20, RZ ;  /* 0xffffffe02a2a7810 */ /* 0x000fe40007ffe0ff */
[----:B------:R-:W-:Y:S02]  /*5fc0*/  IADD3 R40, PT, PT, R40, -0x20, RZ ;  /* 0xffffffe028287810 */ /* 0x000fe40007ffe0ff */
[----:B--2---:R-:W-:Y:S01]  /*5fd0*/  SHF.R.U32.HI R41, RZ, 0x4, R51 ;  /* 0x00000004ff297819 */ /* 0x004fe20000011633 */
[----:B------:R2:W0:Y:S03]  /*5fe0*/  I2F.F16 R58, R42 ;  /* 0x0000002a003a7306 */ /* 0x0004260000200c00 */
[----:B------:R-:W-:-:S02]  /*5ff0*/  LOP3.LUT R41, R41, 0x3f, RZ, 0xc0, !PT ;  /* 0x0000003f29297812 */ /* 0x000fc400078ec0ff */
[----:B--2---:R-:W-:-:S03]  /*6000*/  SHF.R.U32.HI R42, RZ, 0xa, R51 ;  /* 0x0000000aff2a7819 */ /* 0x004fc60000011633 */
[----:B------:R2:W0:Y:S01]  /*6010*/  I2F.F16 R88, R40 ;  /* 0x0000002800587306 */ /* 0x0004220000200c00 */
[----:B------:R-:W-:Y:S02]  /*6020*/  IADD3 R41, PT, PT, R41, -0x20, RZ ;  /* 0xffffffe029297810 */ /* 0x000fe40007ffe0ff */
[----:B------:R-:W-:Y:S02]  /*6030*/  LOP3.LUT R42, R42, 0x3f, RZ, 0xc0, !PT ;  /* 0x0000003f2a2a7812 */ /* 0x000fe400078ec0ff */
[----:B--2---:R-:W-:-:S03]  /*6040*/  SHF.R.U32.HI R40, RZ, 0x2, R45 ;  /* 0x00000002ff287819 */ /* 0x004fc6000001162d */
[----:B------:R2:W0:Y:S01]  /*6050*/  I2F.F16 R62, R41 ;  /* 0x00000029003e7306 */ /* 0x0004220000200c00 */
[----:B------:R-:W-:Y:S02]  /*6060*/  IADD3 R42, PT, PT, R42, -0x20, RZ ;  /* 0xffffffe02a2a7810 */ /* 0x000fe40007ffe0ff */
[----:B------:R-:W-:-:S04]  /*6070*/  LOP3.LUT R40, R40, 0x3f, RZ, 0xc0, !PT ;  /* 0x0000003f28287812 */ /* 0x000fc800078ec0ff */
[----:B------:R-:W-:Y:S02]  /*6080*/  IADD3 R40, PT, PT, R40, -0x20, RZ ;  /* 0xffffffe028287810 */ /* 0x000fe40007ffe0ff */
[----:B--2---:R-:W-:Y:S01]  /*6090*/  SHF.R.U32.HI R41, RZ, 0x2, R44 ;  /* 0x00000002ff297819 */ /* 0x004fe2000001162c */
[----:B------:R2:W0:Y:S01]  /*60a0*/  I2F.F16 R61, R42 ;  /* 0x0000002a003d7306 */ /* 0x0004220000200c00 */
[----:B------:R-:W-:Y:S02]  /*60b0*/  LOP3.LUT R27, R27, 0x3f, RZ, 0xc0, !PT ;  /* 0x0000003f1b1b7812 */ /* 0x000fe400078ec0ff */
[----:B------:R-:W-:-:S05]  /*60c0*/  LOP3.LUT R41, R41, 0x3f, RZ, 0xc0, !PT ;  /* 0x0000003f29297812 */ /* 0x000fca00078ec0ff */
[----:B------:R-:W0:Y:S01]  /*60d0*/  I2F.F16 R48, R77 ;  /* 0x0000004d00307306 */ /* 0x000e220000200c00 */
[----:B--2---:R-:W-:Y:S02]  /*60e0*/  SHF.R.U32.HI R42, RZ, 0x8, R44 ;  /* 0x00000008ff2a7819 */ /* 0x004fe4000001162c */
[----:B------:R-:W-:Y:S02]  /*60f0*/  IADD3 R41, PT, PT, R41, -0x20, RZ ;  /* 0xffffffe029297810 */ /* 0x000fe40007ffe0ff */
[----:B------:R-:W-:-:S03]  /*6100*/  LOP3.LUT R42, R42, 0x3f, RZ, 0xc0, !PT ;  /* 0x0000003f2a2a7812 */ /* 0x000fc600078ec0ff */
[----:B------:R2:W0:Y:S01]  /*6110*/  I2F.F16 R77, R40 ;  /* 0x00000028004d7306 */ /* 0x0004220000200c00 */
[----:B------:R-:W-:Y:S02]  /*6120*/  IADD3 R27, PT, PT, R27, -0x20, RZ ;  /* 0xffffffe01b1b7810 */ /* 0x000fe40007ffe0ff */
[----:B------:R-:W-:Y:S02]  /*6130*/  IADD3 R42, PT, PT, R42, -0x20, RZ ;  /* 0xffffffe02a2a7810 */ /* 0x000fe40007ffe0ff */
[----:B--2---:R-:W-:-:S03]  /*6140*/  SHF.R.U32.HI R40, RZ, 0x2, R46 ;  /* 0x00000002ff287819 */ /* 0x004fc6000001162e */
[----:B------:R2:W0:Y:S01]  /*6150*/  I2F.F16 R87, R41 ;  /* 0x0000002900577306 */ /* 0x0004220000200c00 */
[----:B------:R-:W-:Y:S02]  /*6160*/  LOP3.LUT R40, R40, 0x3f, RZ, 0xc0, !PT ;  /* 0x0000003f28287812 */ /* 0x000fe400078ec0ff */
[--C-:B------:R-:W-:Y:S02]  /*6170*/  SHF.R.U32.HI R53, RZ, 0x4, R49.reuse ;  /* 0x00000004ff357819 */ /* 0x100fe40000011631 */
[----:B------:R-:W-:-:S03]  /*6180*/  SHF.R.U32.HI R55, RZ, 0x10, R49 ;  /* 0x00000010ff377819 */ /* 0x000fc60000011631 */
[----:B------:R1:W0:Y:S01]  /*6190*/  I2F.F16 R74, R27 ;  /* 0x0000001b004a7306 */ /* 0x0002220000200c00 */
[----:B--2---:R-:W-:Y:S02]  /*61a0*/  SHF.R.U32.HI R41, RZ, 0x8, R45 ;  /* 0x00000008ff297819 */ /* 0x004fe4000001162d */
[----:B------:R-:W-:Y:S02]  /*61b0*/  IADD3 R40, PT, PT, R40, -0x20, RZ ;  /* 0xffffffe028287810 */ /* 0x000fe40007ffe0ff */
[----:B------:R-:W-:Y:S02]  /*61c0*/  LOP3.LUT R52, R52, 0x3f, RZ, 0xc0, !PT ;  /* 0x0000003f34347812 */ /* 0x000fe400078ec0ff */
[----:B-1----:R-:W-:Y:S01]  /*61d0*/  SHF.R.U32.HI R27, RZ, 0xa, R49 ;  /* 0x0000000aff1b7819 */ /* 0x002fe20000011631 */
[----:B------:R1:W2:Y:S01]  /*61e0*/  I2F.F16 R85, R42 ;  /* 0x0000002a00557306 */ /* 0x0002a20000200c00 */
[----:B------:R-:W-:Y:S02]  /*61f0*/  SHF.R.U32 R49, R49, 0x1c, R45 ;  /* 0x0000001c31317819 */ /* 0x000fe4000000162d */
[----:B------:R-:W-:-:S02]  /*6200*/  LOP3.LUT R41, R41, 0x3f, RZ, 0xc0, !PT ;  /* 0x0000003f29297812 */ /* 0x000fc400078ec0ff */
[----:B------:R-:W-:Y:S02]  /*6210*/  LOP3.LUT R5, R5, 0x3f, RZ, 0xc0, !PT ;  /* 0x0000003f05057812 */ /* 0x000fe400078ec0ff */
[----:B------:R-:W-:Y:S02]  /*6220*/  SHF.R.U32.HI R3, RZ, 0xc, R43 ;  /* 0x0000000cff037819 */ /* 0x000fe4000001162b */
[----:B-1----:R-:W-:Y:S01]  /*6230*/  SHF.R.U32.HI R42, RZ, 0xe, R45 ;  /* 0x0000000eff2a7819 */ /* 0x002fe2000001162d */
[----:B------:R1:W0:Y:S01]  /*6240*/  I2F.F16 R81, R40 ;  /* 0x0000002800517306 */ /* 0x0002220000200c00 */
[----:B------:R-:W-:Y:S02]  /*6250*/  LOP3.LUT R49, R49, 0x3f, RZ, 0xc0, !PT ;  /* 0x0000003f31317812 */ /* 0x000fe400078ec0ff */
[----:B------:R-:W-:Y:S02]  /*6260*/  IADD3 R52, PT, PT, R52, -0x20, RZ ;  /* 0xffffffe034347810 */ /* 0x000fe40007ffe0ff */
[----:B------:R-:W-:-:S02]  /*6270*/  LOP3.LUT R27, R27, 0x3f, RZ, 0xc0, !PT ;  /* 0x0000003f1b1b7812 */ /* 0x000fc400078ec0ff */
[----:B------:R-:W-:Y:S02]  /*6280*/  IADD3 R41, PT, PT, R41, -0x20, RZ ;  /* 0xffffffe029297810 */ /* 0x000fe40007ffe0ff */
[----:B-1----:R-:W-:Y:S02]  /*6290*/  SHF.R.U32.HI R40, RZ, 0x2, R47 ;  /* 0x00000002ff287819 */ /* 0x002fe4000001162f */
[----:B------:R-:W-:Y:S02]  /*62a0*/  LOP3.LUT R42, R42, 0x3f, RZ, 0xc0, !PT ;  /* 0x0000003f2a2a7812 */ /* 0x000fe400078ec0ff */
[----:B------:R-:W-:Y:S02]  /*62b0*/  IADD3 R5, PT, PT, R5, -0x20, RZ ;  /* 0xffffffe005057810 */ /* 0x000fe40007ffe0ff */
[----:B------:R-:W-:Y:S01]  /*62c0*/  LOP3.LUT R55, R55, 0x3f, RZ, 0xc0, !PT ;  /* 0x0000003f37377812 */ /* 0x000fe200078ec0ff */
[----:B------:R1:W0:Y:S01]  /*62d0*/  I2F.F16 R71, R52 ;  /* 0x0000003400477306 */ /* 0x0002220000200c00 */
[----:B------:R-:W-:-:S02]  /*62e0*/  LOP3.LUT R3, R3, 0x3f, RZ, 0xc0, !PT ;  /* 0x0000003f03037812 */ /* 0x000fc400078ec0ff */
[----:B------:R-:W-:Y:S02]  /*62f0*/  IADD3 R80, PT, PT, R49, -0x20, RZ ;  /* 0xffffffe031507810 */ /* 0x000fe40007ffe0ff */
[----:B------:R-:W-:Y:S02]  /*6300*/  LOP3.LUT R40, R40, 0x3f, RZ, 0xc0, !PT ;  /* 0x0000003f28287812 */ /* 0x000fe400078ec0ff */
[----:B------:R-:W-:Y:S01]  /*6310*/  IADD3 R42, PT, PT, R42, -0x20, RZ ;  /* 0xffffffe02a2a7810 */ /* 0x000fe20007ffe0ff */
[----:B------:R3:W0:Y:S01]  /*6320*/  I2F.F16 R49, R41 ;  /* 0x0000002900317306 */ /* 0x0006220000200c00 */
[----:B-1----:R-:W-:Y:S02]  /*6330*/  IADD3 R52, PT, PT, R27, -0x20, RZ ;  /* 0xffffffe01b347810 */ /* 0x002fe40007ffe0ff */
[----:B------:R-:W-:Y:S02]  /*6340*/  IADD3 R27, PT, PT, R55, -0x20, RZ ;  /* 0xffffffe0371b7810 */ /* 0x000fe40007ffe0ff */
[----:B------:R-:W-:-:S02]  /*6350*/  SHF.R.U32.HI R55, RZ, 0xa, R50 ;  /* 0x0000000aff377819 */ /* 0x000fc40000011632 */
[----:B------:R-:W-:Y:S01]  /*6360*/  SHF.R.U32.HI R59, RZ, 0x10, R50 ;  /* 0x00000010ff3b7819 */ /* 0x000fe20000011632 */
[----:B------:R1:W0:Y:S01]  /*6370*/  I2F.F16 R11, R5 ;  /* 0x00000005000b7306 */ /* 0x0002220000200c00 */
[--C-:B---3--:R-:W-:Y:S02]  /*6380*/  SHF.R.U32.HI R41, RZ, 0x8, R46.reuse ;  /* 0x00000008ff297819 */ /* 0x108fe4000001162e */
[--C-:B------:R-:W-:Y:S02]  /*6390*/  SHF.R.U32.HI R2, RZ, 0x6, R43.reuse ;  /* 0x00000006ff027819 */ /* 0x100fe4000001162b */
[----:B------:R-:W-:Y:S02]  /*63a0*/  SHF.R.U32 R50, R50, 0x1c, R46 ;  /* 0x0000001c32327819 */ /* 0x000fe4000000162e */
[----:B------:R-:W-:Y:S02]  /*63b0*/  IADD3 R40, PT, PT, R40, -0x20, RZ ;  /* 0xffffffe028287810 */ /* 0x000fe40007ffe0ff */
[----:B-1----:R-:W-:Y:S01]  /*63c0*/  IADD3 R5, PT, PT, R3, -0x20, RZ ;  /* 0xffffffe003057810 */ /* 0x002fe20007ffe0ff */
[----:B------:R1:W3:Y:S01]  /*63d0*/  I2F.F16 R82, R42 ;  /* 0x0000002a00527306 */ /* 0x0002e20000200c00 */
[----:B------:R-:W-:-:S02]  /*63e0*/  SHF.R.U32.HI R3, RZ, 0x18, R43 ;  /* 0x00000018ff037819 */ /* 0x000fc4000001162b */
[----:B------:R-:W-:Y:S02]  /*63f0*/  SHF.R.U32 R43, R43, 0x1e, R51 ;  /* 0x0000001e2b2b7819 */ /* 0x000fe40000001633 */
[----:B------:R-:W-:Y:S02]  /*6400*/  LOP3.LUT R41, R41, 0x3f, RZ, 0xc0, !PT ;  /* 0x0000003f29297812 */ /* 0x000fe400078ec0ff */
[----:B------:R-:W-:Y:S02]  /*6410*/  LOP3.LUT R6, R6, 0x3f, RZ, 0xc0, !PT ;  /* 0x0000003f06067812 */ /* 0x000fe400078ec0ff */
[----:B-1----:R-:W-:Y:S01]  /*6420*/  SHF.R.U32.HI R42, RZ, 0xe, R46 ;  /* 0x0000000eff2a7819 */ /* 0x002fe2000001162e */
[----:B------:R1:W0:Y:S01]  /*6430*/  I2F.F16 R110, R40 ;  /* 0x00000028006e7306 */ /* 0x0002220000200c00 */
[----:B------:R-:W-:Y:S02]  /*6440*/  LOP3.LUT R50, R50, 0x3f, RZ, 0xc0, !PT ;  /* 0x0000003f32327812 */ /* 0x000fe400078ec0ff */
[----:B------:R-:W-:-:S02]  /*6450*/  LOP3.LUT R2, R2, 0x3f, RZ, 0xc0, !PT ;  /* 0x0000003f02027812 */ /* 0x000fc400078ec0ff */
[----:B------:R-:W-:Y:S02]  /*6460*/  LOP3.LUT R43, R43, 0x3f, RZ, 0xc0, !PT ;  /* 0x0000003f2b2b7812 */ /* 0x000fe400078ec0ff */
[----:B------:R-:W-:Y:S02]  /*6470*/  IADD3 R41, PT, PT, R41, -0x20, RZ ;  /* 0xffffffe029297810 */ /* 0x000fe40007ffe0ff */
[----:B-1----:R-:W-:Y:S02]  /*6480*/  SHF.R.U32.HI R40, RZ, 0x6, R28 ;  /* 0x00000006ff287819 */ /* 0x002fe4000001161c */
[----:B------:R-:W-:Y:S02]  /*6490*/  LOP3.LUT R42, R42, 0x3f, RZ, 0xc0, !PT ;  /* 0x0000003f2a2a7812 */ /* 0x000fe400078ec0ff */
[----:B------:R-:W-:Y:S02]  /*64a0*/  IADD3 R6, PT, PT, R6, -0x20, RZ ;  /* 0xffffffe006067810 */ /* 0x000fe40007ffe0ff */
[----:B------:R-:W-:-:S02]  /*64b0*/  IADD3 R2, PT, PT, R2, -0x20, RZ ;  /* 0xffffffe002027810 */ /* 0x000fc40007ffe0ff */
[----:B------:R-:W-:Y:S02]  /*64c0*/  IADD3 R43, PT, PT, R43, -0x20, RZ ;  /* 0xffffffe02b2b7810 */ /* 0x000fe40007ffe0ff */
[----:B------:R-:W-:Y:S02]  /*64d0*/  IADD3 R86, PT, PT, R50, -0x20, RZ ;  /* 0xffffffe032567810 */ /* 0x000fe40007ffe0ff */
[----:B------:R-:W-:Y:S01]  /*64e0*/  LOP3.LUT R40, R40, 0x3f, RZ, 0xc0, !PT ;  /* 0x0000003f28287812 */ /* 0x000fe200078ec0ff */
[----:B------:R1:W0:Y:S01]  /*64f0*/  I2F.F16 R50, R41 ;  /* 0x0000002900327306 */ /* 0x0002220000200c00 */
[----:B------:R-:W-:Y:S02]  /*6500*/  IADD3 R42, PT, PT, R42, -0x20, RZ ;  /* 0xffffffe02a2a7810 */ /* 0x000fe40007ffe0ff */
[----:B------:R-:W-:Y:S02]  /*6510*/  IADD3 R93, PT, PT, R40, -0x20, RZ ;  /* 0xffffffe0285d7810 */ /* 0x000fe40007ffe0ff */
[----:B------:R-:W-:-:S03]  /*6520*/  LOP3.LUT R0, R0, 0x3f, RZ, 0xc0, !PT ;  /* 0x0000003f00007812 */ /* 0x000fc600078ec0ff */
[----:B------:R-:W0:Y:S01]  /*6530*/  I2F.F16 R10, R6 ;  /* 0x00000006000a7306 */ /* 0x000e220000200c00 */
[----:B-1----:R-:W-:Y:S02]  /*6540*/  SHF.R.U32.HI R41, RZ, 0x8, R47 ;  /* 0x00000008ff297819 */ /* 0x002fe4000001162f */
[----:B------:R-:W-:Y:S02]  /*6550*/  LEA.HI R63, R44, 0xffffffe0, RZ, 0x6 ;  /* 0xffffffe02c3f7811 */ /* 0x000fe400078f30ff */
[----:B------:R-:W-:-:S03]  /*6560*/  SHF.R.U32.HI R40, RZ, 0x12, R28 ;  /* 0x00000012ff287819 */ /* 0x000fc6000001161c */
[----:B------:R1:W0:Y:S01]  /*6570*/  I2F.F16 R6, R2 ;  /* 0x0000000200067306 */ /* 0x0002220000200c00 */
[----:B------:R-:W-:Y:S02]  /*6580*/  LOP3.LUT R55, R55, 0x3f, RZ, 0xc0, !PT ;  /* 0x0000003f37377812 */ /* 0x000fe400078ec0ff */
[----:B------:R-:W-:Y:S02]  /*6590*/  LOP3.LUT R41, R41, 0x3f, RZ, 0xc0, !PT ;  /* 0x0000003f29297812 */ /* 0x000fe400078ec0ff */
[----:B------:R-:W-:-:S03]  /*65a0*/  LOP3.LUT R7, R7, 0x3f, RZ, 0xc0, !PT ;  /* 0x0000003f07077812 */ /* 0x000fc600078ec0ff */
[----:B------:R4:W0:Y:S01]  /*65b0*/  I2F.F16 R64, R43 ;  /* 0x0000002b00407306 */ /* 0x0008220000200c00 */
[----:B-1----:R-:W-:Y:S02]  /*65c0*/  LEA.HI R2, R45, 0xffffffe0, RZ, 0x6 ;  /* 0xffffffe02d027811 */ /* 0x002fe400078f30ff */
[----:B------:R-:W-:Y:S02]  /*65d0*/  SHF.R.U32.HI R45, RZ, 0x14, R45 ;  /* 0x00000014ff2d7819 */ /* 0x000fe4000001162d */
[----:B------:R-:W-:-:S03]  /*65e0*/  LOP3.LUT R59, R59, 0x3f, RZ, 0xc0, !PT ;  /* 0x0000003f3b3b7812 */ /* 0x000fc600078ec0ff */
[----:B------:R1:W0:Y:S01]  /*65f0*/  I2F.F16 R89, R42 ;  /* 0x0000002a00597306 */ /* 0x0002220000200c00 */
[--C-:B----4-:R-:W-:Y:S02]  /*6600*/  SHF.R.U32.HI R43, RZ, 0xe, R44.reuse ;  /* 0x0000000eff2b7819 */ /* 0x110fe4000001162c */
[----:B------:R-:W-:Y:S02]  /*6610*/  SHF.R.U32.HI R44, RZ, 0x14, R44 ;  /* 0x00000014ff2c7819 */ /* 0x000fe4000001162c */
[----:B------:R-:W-:Y:S02]  /*6620*/  IADD3 R0, PT, PT, R0, -0x20, RZ ;  /* 0xffffffe000007810 */ /* 0x000fe40007ffe0ff */
[----:B-1----:R-:W-:Y:S02]  /*6630*/  LOP3.LUT R42, R28, 0x3f, RZ, 0xc0, !PT ;  /* 0x0000003f1c2a7812 */ /* 0x002fe400078ec0ff */
[----:B------:R-:W-:Y:S02]  /*6640*/  LOP3.LUT R40, R40, 0x3f, RZ, 0xc0, !PT ;  /* 0x0000003f28287812 */ /* 0x000fe400078ec0ff */
[----:B------:R-:W-:-:S02]  /*6650*/  IADD3 R56, PT, PT, R55, -0x20, RZ ;  /* 0xffffffe037387810 */ /* 0x000fc40007ffe0ff */
[----:B------:R-:W-:Y:S02]  /*6660*/  LOP3.LUT R43, R43, 0x3f, RZ, 0xc0, !PT ;  /* 0x0000003f2b2b7812 */ /* 0x000fe400078ec0ff */
[----:B------:R-:W-:Y:S02]  /*6670*/  LOP3.LUT R44, R44, 0x3f, RZ, 0xc0, !PT ;  /* 0x0000003f2c2c7812 */ /* 0x000fe400078ec0ff */
[----:B------:R-:W-:Y:S02]  /*6680*/  LOP3.LUT R45, R45, 0x3f, RZ, 0xc0, !PT ;  /* 0x0000003f2d2d7812 */ /* 0x000fe400078ec0ff */
[----:B------:R-:W-:Y:S02]  /*6690*/  IADD3 R41, PT, PT, R41, -0x20, RZ ;  /* 0xffffffe029297810 */ /* 0x000fe40007ffe0ff */
[----:B------:R-:W-:Y:S02]  /*66a0*/  IADD3 R42, PT, PT, R42, -0x20, RZ ;  /* 0xffffffe02a2a7810 */ /* 0x000fe40007ffe0ff */
[----:B------:R-:W-:-:S02]  /*66b0*/  IADD3 R55, PT, PT, R59, -0x20, RZ ;  /* 0xffffffe03b377810 */ /* 0x000fc40007ffe0ff */
[----:B------:R-:W-:Y:S02]  /*66c0*/  IADD3 R9, PT, PT, R7, -0x20, RZ ;  /* 0xffffffe007097810 */ /* 0x000fe40007ffe0ff */
[----:B------:R-:W-:Y:S01]  /*66d0*/  SHF.R.U32.HI R59, RZ, 0x10, R51 ;  /* 0x00000010ff3b7819 */ /* 0x000fe20000011633 */
[----:B------:R1:W4:Y:S01]  /*66e0*/  I2F.F16 R7, R0 ;  /* 0x0000000000077306 */ /* 0x0003220000200c00 */
[----:B------:R-:W-:Y:S02]  /*66f0*/  SHF.R.U32 R51, R51, 0x1c, R47 ;  /* 0x0000001c33337819 */ /* 0x000fe4000000162f */
[----:B------:R-:W-:Y:S02]  /*6700*/  IADD3 R91, PT, PT, R40, -0x20, RZ ;  /* 0xffffffe0285b7810 */ /* 0x000fe40007ffe0ff */
[----:B------:R-:W-:Y:S02]  /*6710*/  LEA.HI R26, R47, 0xffffffe0, RZ, 0x6 ;  /* 0xffffffe02f1a7811 */ /* 0x000fe400078f30ff */
[----:B------:R-:W-:Y:S01]  /*6720*/  IADD3 R43, PT, PT, R43, -0x20, RZ ;  /* 0xffffffe02b2b7810 */ /* 0x000fe20007ffe0ff */
[----:B------:R2:W0:Y:S01]  /*6730*/  I2F.F16 R109, R41 ;  /* 0x00000029006d7306 */ /* 0x0004220000200c00 */
[----:B-1----:R-:W-:-:S02]  /*6740*/  LEA.HI R0, R46, 0xffffffe0, RZ, 0x6 ;  /* 0xffffffe02e007811 */ /* 0x002fc400078f30ff */
[----:B------:R-:W-:Y:S02]  /*6750*/  IADD3 R44, PT, PT, R44, -0x20, RZ ;  /* 0xffffffe02c2c7810 */ /* 0x000fe40007ffe0ff */
[----:B------:R-:W-:Y:S02]  /*6760*/  IADD3 R45, PT, PT, R45, -0x20, RZ ;  /* 0xffffffe02d2d7810 */ /* 0x000fe40007ffe0ff */
[--C-:B------:R-:W-:Y:S01]  /*6770*/  SHF.R.U32.HI R40, RZ, 0xe, R47.reuse ;  /* 0x0000000eff287819 */ /* 0x100fe2000001162f */
[----:B------:R1:W0:Y:S01]  /*6780*/  I2F.F16 R98, R42 ;  /* 0x0000002a00627306 */ /* 0x0002220000200c00 */
[----:B------:R-:W-:Y:S02]  /*6790*/  SHF.R.U32.HI R46, RZ, 0x14, R46 ;  /* 0x00000014ff2e7819 */ /* 0x000fe4000001162e */
[----:B--2---:R-:W-:Y:S02]  /*67a0*/  SHF.R.U32.HI R41, RZ, 0xc, R28 ;  /* 0x0000000cff297819 */ /* 0x004fe4000001161c */
[----:B------:R-:W-:-:S02]  /*67b0*/  SHF.R.U32.HI R47, RZ, 0x14, R47 ;  /* 0x00000014ff2f7819 */ /* 0x000fc4000001162f */
[----:B------:R-:W-:Y:S02]  /*67c0*/  LOP3.LUT R3, R3, 0x3f, RZ, 0xc0, !PT ;  /* 0x0000003f03037812 */ /* 0x000fe400078ec0ff */
[----:B-1----:R-:W-:Y:S01]  /*67d0*/  SHF.R.U32.HI R42, RZ, 0x18, R28 ;  /* 0x00000018ff2a7819 */ /* 0x002fe2000001161c */
[----:B------:R1:W2:Y:S01]  /*67e0*/  I2F.F16 R90, R43 ;  /* 0x0000002b005a7306 */ /* 0x0002a20000200c00 */
[----:B------:R-:W-:Y:S02]  /*67f0*/  LOP3.LUT R53, R53, 0x3f, RZ, 0xc0, !PT ;  /* 0x0000003f35357812 */ /* 0x000fe400078ec0ff */
[----:B------:R-:W-:Y:S02]  /*6800*/  LOP3.LUT R59, R59, 0x3f, RZ, 0xc0, !PT ;  /* 0x0000003f3b3b7812 */ /* 0x000fe400078ec0ff */
[----:B------:R-:W-:Y:S02]  /*6810*/  LOP3.LUT R51, R51, 0x3f, RZ, 0xc0, !PT ;  /* 0x0000003f33337812 */ /* 0x000fe400078ec0ff */
[----:B------:R-:W-:Y:S01]  /*6820*/  LOP3.LUT R46, R46, 0x3f, RZ, 0xc0, !PT ;  /* 0x0000003f2e2e7812 */ /* 0x000fe200078ec0ff */
[----:B------:R3:W0:Y:S01]  /*6830*/  I2F.F16 R112, R44 ;  /* 0x0000002c00707306 */ /* 0x0006220000200c00 */
[----:B-1----:R-:W-:-:S02]  /*6840*/  LOP3.LUT R43, R29, 0x3f, RZ, 0xc0, !PT ;  /* 0x0000003f1d2b7812 */ /* 0x002fc400078ec0ff */
[----:B------:R-:W-:Y:S02]  /*6850*/  LOP3.LUT R41, R41, 0x3f, RZ, 0xc0, !PT ;  /* 0x0000003f29297812 */ /* 0x000fe400078ec0ff */
[----:B------:R-:W-:Y:S02]  /*6860*/  LOP3.LUT R42, R42, 0x3f, RZ, 0xc0, !PT ;  /* 0x0000003f2a2a7812 */ /* 0x000fe400078ec0ff */
[----:B------:R-:W-:Y:S01]  /*6870*/  LOP3.LUT R40, R40, 0x3f, RZ, 0xc0, !PT ;  /* 0x0000003f28287812 */ /* 0x000fe200078ec0ff */
[----:B------:R1:W0:Y:S01]  /*6880*/  I2F.F16 R83, R45 ;  /* 0x0000002d00537306 */ /* 0x0002220000200c00 */
[----:B---3--:R-:W-:Y:S02]  /*6890*/  LOP3.LUT R44, R30, 0x3f, RZ, 0xc0, !PT ;  /* 0x0000003f1e2c7812 */ /* 0x008fe400078ec0ff */
[----:B------:R-:W-:Y:S02]  /*68a0*/  LOP3.LUT R47, R47, 0x3f, RZ, 0xc0, !PT ;  /* 0x0000003f2f2f7812 */ /* 0x000fe400078ec0ff */
[----:B------:R-:W-:-:S02]  /*68b0*/  IADD3 R3, PT, PT, R3, -0x20, RZ ;  /* 0xffffffe003037810 */ /* 0x000fc40007ffe0ff */
[----:B------:R-:W-:Y:S02]  /*68c0*/  IADD3 R53, PT, PT, R53, -0x20, RZ ;  /* 0xffffffe035357810 */ /* 0x000fe40007ffe0ff */
[----:B-1----:R-:W-:Y:S02]  /*68d0*/  LOP3.LUT R45, R31, 0x3f, RZ, 0xc0, !PT ;  /* 0x0000003f1f2d7812 */ /* 0x002fe400078ec0ff */
        /* <DEDUP_REMOVED lines=9> */
[----:B------:R-:W-:Y:S01]  /*6970*/  IADD3 R47, PT, PT, R47, -0x20, RZ ;  /* 0xffffffe02f2f7810 */ /* 0x000fe20007ffe0ff */
[----:B------:R1:W3:Y:S01]  /*6980*/  I2F.F16 R111, R51 ;  /* 0x00000033006f7306 */ /* 0x0002e20000200c00 */
[----:B------:R-:W-:Y:S01]  /*6990*/  UISETP.NE.AND UP0, UPT, UR17, URZ, UPT ;  /* 0x000000ff1100728c */ /* 0x000fe2000bf05270 */
[----:B------:R-:W-:-:S06]  /*69a0*/  @!P0 PRMT R121, R72, 0x7610, R121 ;  /* 0x0000761048798816 */ /* 0x000fcc0000000079 */
[----:B------:R-:W0:Y:S01]  /*69b0*/  I2F.F16 R70, R70 ;  /* 0x0000004600467306 */ /* 0x000e220000200c00 */
[----:B------:R-:W-:-:S07]  /*69c0*/  @!P0 PRMT R121, R121, 0x7610, R72 ;  /* 0x0000761079798816 */ /* 0x000fce0000000048 */
        /* <DEDUP_REMOVED lines=22> */
[----:B------:R1:W0:Y:S08]  /*6b30*/  I2F.F16 R94, R45 ;  /* 0x0000002d005e7306 */ /* 0x0002300000200c00 */
[----:B------:R-:W0:Y:S08]  /*6b40*/  I2F.F16 R93, R93 ;  /* 0x0000005d005d7306 */ /* 0x000e300000200c00 */
[----:B------:R1:W0:Y:S08]  /*6b50*/  I2F.F16 R92, R41 ;  /* 0x00000029005c7306 */ /* 0x0002300000200c00 */
[----:B------:R-:W0:Y:S08]  /*6b60*/  I2F.F16 R91, R91 ;  /* 0x0000005b005b7306 */ /* 0x000e300000200c00 */
[----:B------:R1:W0:Y:S08]  /*6b70*/  I2F.F16 R51, R42 ;  /* 0x0000002a00337306 */ /* 0x0002300000200c00 */
[----:B------:R1:W0:Y:S08]  /*6b80*/  I2F.F16 R114, R40 ;  /* 0x0000002800727306 */ /* 0x0002300000200c00 */
[----:B------:R1:W0:Y:S01]  /*6b90*/  I2F.F16 R115, R47 ;  /* 0x0000002f00737306 */ /* 0x0002220000200c00 */
[----:B------:R-:W-:-:S02]  /*6ba0*/  SHF.R.U32.HI R72, RZ, 0x6, R29 ;  /* 0x00000006ff487819 */ /* 0x000fc4000001161d */
[----:B------:R-:W-:Y:S02]  /*6bb0*/  @!P0 PRMT R120, R73, 0x7610, R120 ;  /* 0x0000761049788816 */ /* 0x000fe40000000078 */
[----:B------:R-:W-:Y:S02]  /*6bc0*/  LOP3.LUT R72, R72, 0x3f, RZ, 0xc0, !PT ;  /* 0x0000003f48487812 */ /* 0x000fe400078ec0ff */
[----:B------:R-:W-:Y:S01]  /*6bd0*/  @!P0 PRMT R120, R120, 0x7610, R73 ;  /* 0x0000761078788816 */ /* 0x000fe20000000049 */
[----:B--234-:R-:W-:Y:S06]  /*6be0*/  BRA.U !UP0, `(.L_x_1816) ;  /* 0x0000000508287547 */ /* 0x01cfec000b800000 */
[----:B-1----:R-:W1:Y:S01]  /*6bf0*/  LDS.128 R40, [UR4] ;  /* 0x00000004ff287984 */ /* 0x002e620008000c00 */
[----:B0-----:R-:W-:Y:S02]  /*6c00*/  PRMT R73, R84, 0x5410, R79 ;  /* 0x0000541054497816 */ /* 0x001fe4000000004f */
[----:B------:R-:W-:Y:S01]  /*6c10*/  PRMT R100, R69, 0x5410, R68 ;  /* 0x0000541045647816 */ /* 0x000fe20000000044 */
[----:B------:R-:W0:Y:S01]  /*6c20*/  LDS.128 R44, [UR4+0x10] ;  /* 0x00001004ff2c7984 */ /* 0x000e220008000c00 */
        /* <DEDUP_REMOVED lines=11> */
[----:B------:R-:W-:Y:S01]  /*6ce0*/  PRMT R100, R9, 0x5410, R8 ;  /* 0x0000541009647816 */ /* 0x000fe20000000008 */
[----:B------:R-:W-:-:S04]  /*6cf0*/  HFMA2 R40, R101, R41, R40 ;  /* 0x0000002965287231 */ /* 0x000fc80000000028 */
        /* <DEDUP_REMOVED lines=13> */
[----:B0-----:R-:W-:Y:S01]  /*6dd0*/  HFMA2 R40, R41, R44, R40 ;  /* 0x0000002c29287231 */ /* 0x001fe20000000028 */
        /* <DEDUP_REMOVED lines=43> */
.L_x_1816:
[--C-:B-1----:R-:W-:Y:S01]  /*7090*/  SHF.R.U32.HI R40, RZ, 0xc, R29.reuse ;  /* 0x0000000cff287819 */ /* 0x102fe2000001161d */
[----:B------:R-:W-:Y:S01]  /*70a0*/  UISETP.NE.AND UP1, UPT, UR18, URZ, UPT ;  /* 0x000000ff1200728c */ /* 0x000fe2000bf25270 */
[----:B------:R-:W-:Y:S02]  /*70b0*/  IADD3 R73, PT, PT, R72, -0x20, RZ ;  /* 0xffffffe048497810 */ /* 0x000fe40007ffe0ff */
[----:B------:R-:W-:Y:S02]  /*70c0*/  LOP3.LUT R40, R40, 0x3f, RZ, 0xc0, !PT ;  /* 0x0000003f28287812 */ /* 0x000fe400078ec0ff */
[--C-:B------:R-:W-:Y:S02]  /*70d0*/  SHF.R.U32.HI R41, RZ, 0x12, R29.reuse ;  /* 0x00000012ff297819 */ /* 0x100fe4000001161d */
[----:B------:R-:W-:Y:S01]  /*70e0*/  IADD3 R40, PT, PT, R40, -0x20, RZ ;  /* 0xffffffe028287810 */ /* 0x000fe20007ffe0ff */
[----:B------:R-:W1:Y:S01]  /*70f0*/  I2F.F16 R73, R73 ;  /* 0x0000004900497306 */ /* 0x000e620000200c00 */
[----:B------:R-:W-:-:S02]  /*7100*/  SHF.R.U32.HI R42, RZ, 0x18, R29 ;  /* 0x00000018ff2a7819 */ /* 0x000fc4000001161d */
[--C-:B------:R-:W-:Y:S02]  /*7110*/  SHF.R.U32.HI R43, RZ, 0x6, R30.reuse ;  /* 0x00000006ff2b7819 */ /* 0x100fe4000001161e */
[----:B------:R-:W-:Y:S02]  /*7120*/  SHF.R.U32.HI R44, RZ, 0xc, R30 ;  /* 0x0000000cff2c7819 */ /* 0x000fe4000001161e */
[----:B------:R-:W-:Y:S01]  /*7130*/  LOP3.LUT R41, R41, 0x3f, RZ, 0xc0, !PT ;  /* 0x0000003f29297812 */ /* 0x000fe200078ec0ff */
[----:B------:R2:W3:Y:S01]  /*7140*/  I2F.F16 R72, R40 ;  /* 0x0000002800487306 */ /* 0x0004e20000200c00 */
[----:B------:R-:W-:Y:S02]  /*7150*/  LOP3.LUT R42, R42, 0x3f, RZ, 0xc0, !PT ;  /* 0x0000003f2a2a7812 */ /* 0x000fe400078ec0ff */
[----:B------:R-:W-:Y:S02]  /*7160*/  LOP3.LUT R43, R43, 0x3f, RZ, 0xc0, !PT ;  /* 0x0000003f2b2b7812 */ /* 0x000fe400078ec0ff */
[----:B------:R-:W-:-:S02]  /*7170*/  LOP3.LUT R44, R44, 0x3f, RZ, 0xc0, !PT ;  /* 0x0000003f2c2c7812 */ /* 0x000fc400078ec0ff */
[----:B------:R-:W-:Y:S02]  /*7180*/  IADD3 R41, PT, PT, R41, -0x20, RZ ;  /* 0xffffffe029297810 */ /* 0x000fe40007ffe0ff */
[----:B--2---:R-:W-:Y:S02]  /*7190*/  SHF.R.U32.HI R40, RZ, 0x12, R30 ;  /* 0x00000012ff287819 */ /* 0x004fe4000001161e */
[----:B------:R-:W-:Y:S01]  /*71a0*/  IADD3 R42, PT, PT, R42, -0x20, RZ ;  /* 0xffffffe02a2a7810 */ /* 0x000fe20007ffe0ff */
[----:B------:R2:W4:Y:S01]  /*71b0*/  I2F.F16 R97, R41 ;  /* 0x0000002900617306 */ /* 0x0005220000200c00 */
[----:B------:R-:W-:Y:S02]  /*71c0*/  LOP3.LUT R40, R40, 0x3f, RZ, 0xc0, !PT ;  /* 0x0000003f28287812 */ /* 0x000fe400078ec0ff */
[----:B------:R-:W-:Y:S02]  /*71d0*/  IADD3 R43, PT, PT, R43, -0x20, RZ ;  /* 0xffffffe02b2b7810 */ /* 0x000fe40007ffe0ff */
[----:B------:R-:W-:-:S02]  /*71e0*/  IADD3 R44, PT, PT, R44, -0x20, RZ ;  /* 0xffffffe02c2c7810 */ /* 0x000fc40007ffe0ff */
[----:B------:R-:W-:Y:S01]  /*71f0*/  IADD3 R40, PT, PT, R40, -0x20, RZ ;  /* 0xffffffe028287810 */ /* 0x000fe20007ffe0ff */
[----:B------:R0:W1:Y:S01]  /*7200*/  I2F.F16 R99, R42 ;  /* 0x0000002a00637306 */ /* 0x0000620000200c00 */
[----:B--2---:R-:W-:Y:S02]  /*7210*/  SHF.R.U32.HI R41, RZ, 0x18, R30 ;  /* 0x00000018ff297819 */ /* 0x004fe4000001161e */
[----:B-----5:R-:W-:Y:S02]  /*7220*/  LEA.HI R108, R36, 0xffffffe0, RZ, 0x6 ;  /* 0xffffffe0246c7811 */ /* 0x020fe400078f30ff */
[----:B------:R-:W-:-:S03]  /*7230*/  LOP3.LUT R41, R41, 0x3f, RZ, 0xc0, !PT ;  /* 0x0000003f29297812 */ /* 0x000fc600078ec0ff */
[----:B------:R2:W1:Y:S01]  /*7240*/  I2F.F16 R100, R43 ;  /* 0x0000002b00647306 */ /* 0x0004620000200c00 */
[----:B0-----:R-:W-:Y:S02]  /*7250*/  SHF.R.U32.HI R42, RZ, 0x6, R31 ;  /* 0x00000006ff2a7819 */ /* 0x001fe4000001161f */
[----:B------:R-:W-:Y:S02]  /*7260*/  IADD3 R41, PT, PT, R41, -0x20, RZ ;  /* 0xffffffe029297810 */ /* 0x000fe40007ffe0ff */
[----:B------:R-:W-:-:S03]  /*7270*/  LOP3.LUT R42, R42, 0x3f, RZ, 0xc0, !PT ;  /* 0x0000003f2a2a7812 */ /* 0x000fc600078ec0ff */
[----:B------:R0:W1:Y:S01]  /*7280*/  I2F.F16 R101, R44 ;  /* 0x0000002c00657306 */ /* 0x0000620000200c00 */
[----:B--2---:R-:W-:Y:S02]  /*7290*/  SHF.R.U32.HI R43, RZ, 0xc, R31 ;  /* 0x0000000cff2b7819 */ /* 0x004fe4000001161f */
[----:B------:R-:W-:Y:S02]  /*72a0*/  IADD3 R42, PT, PT, R42, -0x20, RZ ;  /* 0xffffffe02a2a7810 */ /* 0x000fe40007ffe0ff */
[----:B------:R-:W-:-:S03]  /*72b0*/  LOP3.LUT R43, R43, 0x3f, RZ, 0xc0, !PT ;  /* 0x0000003f2b2b7812 */ /* 0x000fc600078ec0ff */
[----:B------:R2:W1:Y:S01]  /*72c0*/  I2F.F16 R102, R40 ;  /* 0x0000002800667306 */ /* 0x0004620000200c00 */
[----:B0-----:R-:W-:Y:S02]  /*72d0*/  SHF.R.U32.HI R44, RZ, 0x12, R31 ;  /* 0x00000012ff2c7819 */ /* 0x001fe4000001161f */
[----:B------:R-:W-:Y:S02]  /*72e0*/  IADD3 R43, PT, PT, R43, -0x20, RZ ;  /* 0xffffffe02b2b7810 */ /* 0x000fe40007ffe0ff */
[----:B------:R-:W-:-:S03]  /*72f0*/  LOP3.LUT R44, R44, 0x3f, RZ, 0xc0, !PT ;  /* 0x0000003f2c2c7812 */ /* 0x000fc600078ec0ff */
[----:B------:R0:W0:Y:S01]  /*7300*/  I2F.F16 R103, R41 ;  /* 0x0000002900677306 */ /* 0x0000220000200c00 */
[----:B--2---:R-:W-:Y:S02]  /*7310*/  SHF.R.U32.HI R40, RZ, 0x18, R31 ;  /* 0x00000018ff287819 */ /* 0x004fe4000001161f */
[----:B------:R-:W-:Y:S02]  /*7320*/  IADD3 R44, PT, PT, R44, -0x20, RZ ;  /* 0xffffffe02c2c7810 */ /* 0x000fe40007ffe0ff */
[----:B------:R-:W-:-:S03]  /*7330*/  LOP3.LUT R40, R40, 0x3f, RZ, 0xc0, !PT ;  /* 0x0000003f28287812 */ /* 0x000fc600078ec0ff */
[----:B------:R2:W0:Y:S01]  /*7340*/  I2F.F16 R105, R42 ;  /* 0x0000002a00697306 */ /* 0x0004220000200c00 */
[----:B------:R-:W-:-:S07]  /*7350*/  IADD3 R40, PT, PT, R40, -0x20, RZ ;  /* 0xffffffe028287810 */ /* 0x000fce0007ffe0ff */
[----:B------:R2:W0:Y:S08]  /*7360*/  I2F.F16 R104, R43 ;  /* 0x0000002b00687306 */ /* 0x0004300000200c00 */
[----:B------:R2:W0:Y:S08]  /*7370*/  I2F.F16 R107, R44 ;  /* 0x0000002c006b7306 */ /* 0x0004300000200c00 */
[----:B------:R2:W0:Y:S08]  /*7380*/  I2F.F16 R106, R40 ;  /* 0x00000028006a7306 */ /* 0x0004300000200c00 */
[----:B------:R-:W0:Y:S01]  /*7390*/  I2F.F16 R108, R108 ;  /* 0x0000006c006c7306 */ /* 0x000e220000200c00 */
[----:B-1234-:R-:W-:Y:S05]  /*73a0*/  BRA.U !UP1, `(.L_x_1817) ;  /* 0x0000000509287547 */ /* 0x01efea000b800000 */
[----:B0-----:R-:W0:Y:S01]  /*73b0*/  LDS.128 R40, [UR4+0x80] ;  /* 0x00008004ff287984 */ /* 0x001e220008000c00 */
        /* <DEDUP_REMOVED lines=73> */
.L_x_1817:
[--C-:B------:R-:W-:Y:S02]  /*7850*/  SHF.R.U32.HI R3, RZ, 0xa, R32.reuse ;  /* 0x0000000aff037819 */ /* 0x100fe40000011620 */
[--C-:B------:R-:W-:Y:S02]  /*7860*/  SHF.R.U32.HI R4, RZ, 0x10, R32.reuse ;  /* 0x00000010ff047819 */ /* 0x100fe40000011620 */
[----:B------:R-:W-:Y:S02]  /*7870*/  LOP3.LUT R3, R3, 0x3f, RZ, 0xc0, !PT ;  /* 0x0000003f03037812 */ /* 0x000fe400078ec0ff */
[----:B------:R-:W-:Y:S02]  /*7880*/  LOP3.LUT R4, R4, 0x3f, RZ, 0xc0, !PT ;  /* 0x0000003f04047812 */ /* 0x000fe400078ec0ff */
[----:B------:R-:W-:Y:S02]  /*7890*/  IADD3 R3, PT, PT, R3, -0x20, RZ ;  /* 0xffffffe003037810 */ /* 0x000fe40007ffe0ff */
[----:B------:R-:W-:-:S02]  /*78a0*/  SHF.R.U32.HI R2, RZ, 0x4, R32 ;  /* 0x00000004ff027819 */ /* 0x000fc40000011620 */
[----:B------:R1:W2:Y:S01]  /*78b0*/  I2F.F16 R50, R3 ;  /* 0x0000000300327306 */ /* 0x0002a20000200c00 */
[----:B------:R-:W-:Y:S02]  /*78c0*/  IADD3 R4, PT, PT, R4, -0x20, RZ ;  /* 0xffffffe004047810 */ /* 0x000fe40007ffe0ff */
[----:B------:R-:W-:Y:S02]  /*78d0*/  LOP3.LUT R2, R2, 0x3f, RZ, 0xc0, !PT ;  /* 0x0000003f02027812 */ /* 0x000fe400078ec0ff */
[----:B------:R-:W-:Y:S02]  /*78e0*/  SHF.R.U32.HI R5, RZ, 0x16, R32 ;  /* 0x00000016ff057819 */ /* 0x000fe40000011620 */
[----:B------:R-:W-:Y:S01]  /*78f0*/  IADD3 R2, PT, PT, R2, -0x20, RZ ;  /* 0xffffffe002027810 */ /* 0x000fe20007ffe0ff */
[----:B------:R3:W4:Y:S01]  /*7900*/  I2F.F16 R47, R4 ;  /* 0x00000004002f7306 */ /* 0x0007220000200c00 */
[----:B-1----:R-:W-:Y:S02]  /*7910*/  SHF.R.U32.HI R3, RZ, 0xa, R33 ;  /* 0x0000000aff037819 */ /* 0x002fe40000011621 */
[----:B------:R-:W-:-:S02]  /*7920*/  LOP3.LUT R5, R5, 0x3f, RZ, 0xc0, !PT ;  /* 0x0000003f05057812 */ /* 0x000fc400078ec0ff */
[----:B------:R-:W-:Y:S02]  /*7930*/  LOP3.LUT R3, R3, 0x3f, RZ, 0xc0, !PT ;  /* 0x0000003f03037812 */ /* 0x000fe400078ec0ff */
[----:B------:R-:W-:Y:S01]  /*7940*/  IADD3 R5, PT, PT, R5, -0x20, RZ ;  /* 0xffffffe005057810 */ /* 0x000fe20007ffe0ff */
[----:B------:R1:W0:Y:S01]  /*7950*/  I2F.F16 R15, R2 ;  /* 0x00000002000f7306 */ /* 0x0002220000200c00 */
[----:B------:R-:W-:Y:S02]  /*7960*/  IADD3 R3, PT, PT, R3, -0x20, RZ ;  /* 0xffffffe003037810 */ /* 0x000fe40007ffe0ff */
[--C-:B---3--:R-:W-:Y:S02]  /*7970*/  SHF.R.U32.HI R4, RZ, 0x10, R33.reuse ;  /* 0x00000010ff047819 */ /* 0x108fe40000011621 */
[----:B------:R-:W-:Y:S02]  /*7980*/  SHF.R.U32 R30, R30, 0x1e, R34 ;  /* 0x0000001e1e1e7819 */ /* 0x000fe40000001622 */
[----:B------:R-:W-:Y:S01]  /*7990*/  LOP3.LUT R4, R4, 0x3f, RZ, 0xc0, !PT ;  /* 0x0000003f04047812 */ /* 0x000fe200078ec0ff */
[----:B------:R3:W0:Y:S01]  /*79a0*/  I2F.F16 R40, R3 ;  /* 0x0000000300287306 */ /* 0x0006220000200c00 */
[----:B-1----:R-:W-:-:S02]  /*79b0*/  SHF.R.U32.HI R2, RZ, 0x4, R33 ;  /* 0x00000004ff027819 */ /* 0x002fc40000011621 */
[----:B------:R-:W-:Y:S02]  /*79c0*/  IADD3 R4, PT, PT, R4, -0x20, RZ ;  /* 0xffffffe004047810 */ /* 0x000fe40007ffe0ff */
[----:B------:R-:W-:Y:S02]  /*79d0*/  LOP3.LUT R2, R2, 0x3f, RZ, 0xc0, !PT ;  /* 0x0000003f02027812 */ /* 0x000fe400078ec0ff */
[--C-:B------:R-:W-:Y:S01]  /*79e0*/  SHF.R.U32.HI R6, RZ, 0x4, R34.reuse ;  /* 0x00000004ff067819 */ /* 0x100fe20000011622 */
[----:B------:R1:W0:Y:S01]  /*79f0*/  I2F.F16 R27, R4 ;  /* 0x00000004001b7306 */ /* 0x0002220000200c00 */
[----:B---3--:R-:W-:Y:S02]  /*7a00*/  SHF.R.U32.HI R3, RZ, 0xa, R34 ;  /* 0x0000000aff037819 */ /* 0x008fe40000011622 */
[----:B------:R-:W-:Y:S02]  /*7a10*/  IADD3 R2, PT, PT, R2, -0x20, RZ ;  /* 0xffffffe002027810 */ /* 0x000fe40007ffe0ff */
[----:B------:R-:W-:-:S02]  /*7a20*/  LOP3.LUT R3, R3, 0x3f, RZ, 0xc0, !PT ;  /* 0x0000003f03037812 */ /* 0x000fc400078ec0ff */
[----:B------:R-:W-:Y:S01]  /*7a30*/  SHF.R.U32 R28, R28, 0x1e, R32 ;  /* 0x0000001e1c1c7819 */ /* 0x000fe20000001620 */
[----:B------:R3:W0:Y:S01]  /*7a40*/  I2F.F16 R52, R5 ;  /* 0x0000000500347306 */ /* 0x0006220000200c00 */
[----:B------:R-:W-:Y:S02]  /*7a50*/  IADD3 R3, PT, PT, R3, -0x20, RZ ;  /* 0xffffffe003037810 */ /* 0x000fe40007ffe0ff */
[----:B-1----:R-:W-:Y:S02]  /*7a60*/  SHF.R.U32.HI R4, RZ, 0x10, R34 ;  /* 0x00000010ff047819 */ /* 0x002fe40000011622 */
[--C-:B------:R-:W-:Y:S02]  /*7a70*/  SHF.R.U32 R29, R29, 0x1e, R33.reuse ;  /* 0x0000001e1d1d7819 */ /* 0x100fe40000001621 */
[----:B------:R-:W-:Y:S01]  /*7a80*/  LOP3.LUT R4, R4, 0x3f, RZ, 0xc0, !PT ;  /* 0x0000003f04047812 */ /* 0x000fe200078ec0ff */
[----:B------:R1:W0:Y:S01]  /*7a90*/  I2F.F16 R44, R3 ;  /* 0x00000003002c7306 */ /* 0x0002220000200c00 */
[----:B---3--:R-:W-:-:S02]  /*7aa0*/  SHF.R.U32.HI R5, RZ, 0x16, R33 ;  /* 0x00000016ff057819 */ /* 0x008fc40000011621 */
[----:B------:R-:W-:Y:S02]  /*7ab0*/  IADD3 R4, PT, PT, R4, -0x20, RZ ;  /* 0xffffffe004047810 */ /* 0x000fe40007ffe0ff */
[----:B------:R-:W-:Y:S02]  /*7ac0*/  LOP3.LUT R5, R5, 0x3f, RZ, 0xc0, !PT ;  /* 0x0000003f05057812 */ /* 0x000fe400078ec0ff */
[----:B------:R-:W-:Y:S01]  /*7ad0*/  LOP3.LUT R6, R6, 0x3f, RZ, 0xc0, !PT ;  /* 0x0000003f06067812 */ /* 0x000fe200078ec0ff */
[----:B------:R3:W2:Y:S01]  /*7ae0*/  I2F.F16 R17, R2 ;  /* 0x0000000200117306 */ /* 0x0006a20000200c00 */
[----:B-1----:R-:W-:Y:S02]  /*7af0*/  SHF.R.U32.HI R3, RZ, 0xa, R35 ;  /* 0x0000000aff037819 */ /* 0x002fe40000011623 */
[----:B------:R-:W-:Y:S02]  /*7b00*/  IADD3 R5, PT, PT, R5, -0x20, RZ ;  /* 0xffffffe005057810 */ /* 0x000fe40007ffe0ff */
[----:B------:R-:W-:-:S02]  /*7b10*/  LOP3.LUT R3, R3, 0x3f, RZ, 0xc0, !PT ;  /* 0x0000003f03037812 */ /* 0x000fc400078ec0ff */
[----:B------:R-:W-:Y:S01]  /*7b20*/  LOP3.LUT R28, R28, 0x3f, RZ, 0xc0, !PT ;  /* 0x0000003f1c1c7812 */ /* 0x000fe200078ec0ff */
[----:B0-----:R0:W1:Y:S01]  /*7b30*/  I2F.F16 R41, R4 ;  /* 0x0000000400297306 */ /* 0x0010620000200c00 */
[----:B---3--:R-:W-:Y:S02]  /*7b40*/  LOP3.LUT R2, R30, 0x3f, RZ, 0xc0, !PT ;  /* 0x0000003f1e027812 */ /* 0x008fe400078ec0ff */
[----:B------:R-:W-:Y:S02]  /*7b50*/  IADD3 R48, PT, PT, R3, -0x20, RZ ;  /* 0xffffffe003307810 */ /* 0x000fe40007ffe0ff */
[----:B------:R-:W-:Y:S02]  /*7b60*/  IADD3 R2, PT, PT, R2, -0x20, RZ ;  /* 0xffffffe002027810 */ /* 0x000fe40007ffe0ff */
[--C-:B------:R-:W-:Y:S01]  /*7b70*/  SHF.R.U32.HI R3, RZ, 0x16, R35.reuse ;  /* 0x00000016ff037819 */ /* 0x100fe20000011623 */
[----:B------:R3:W1:Y:S01]  /*7b80*/  I2F.F16 R30, R5 ;  /* 0x00000005001e7306 */ /* 0x0006620000200c00 */
[----:B0-----:R-:W-:-:S02]  /*7b90*/  SHF.R.U32.HI R4, RZ, 0x10, R35 ;  /* 0x00000010ff047819 */ /* 0x001fc40000011623 */
[----:B------:R-:W-:Y:S02]  /*7ba0*/  LOP3.LUT R29, R29, 0x3f, RZ, 0xc0, !PT ;  /* 0x0000003f1d1d7812 */ /* 0x000fe400078ec0ff */
[----:B------:R-:W-:Y:S02]  /*7bb0*/  IADD3 R6, PT, PT, R6, -0x20, RZ ;  /* 0xffffffe006067810 */ /* 0x000fe40007ffe0ff */
[----:B------:R-:W-:Y:S01]  /*7bc0*/  LOP3.LUT R4, R4, 0x3f, RZ, 0xc0, !PT ;  /* 0x0000003f04047812 */ /* 0x000fe200078ec0ff */
[----:B------:R0:W1:Y:S01]  /*7bd0*/  I2F.F16 R42, R2 ;  /* 0x00000002002a7306 */ /* 0x0000620000200c00 */
[----:B---3--:R-:W-:Y:S02]  /*7be0*/  SHF.R.U32.HI R5, RZ, 0x16, R34 ;  /* 0x00000016ff057819 */ /* 0x008fe40000011622 */
[----:B------:R-:W-:Y:S02]  /*7bf0*/  LOP3.LUT R3, R3, 0x3f, RZ, 0xc0, !PT ;  /* 0x0000003f03037812 */ /* 0x000fe400078ec0ff */
[----:B------:R-:W-:-:S02]  /*7c00*/  IADD3 R26, PT, PT, R28, -0x20, RZ ;  /* 0xffffffe01c1a7810 */ /* 0x000fc40007ffe0ff */
[----:B------:R-:W-:Y:S01]  /*7c10*/  LOP3.LUT R5, R5, 0x3f, RZ, 0xc0, !PT ;  /* 0x0000003f05057812 */ /* 0x000fe200078ec0ff */
[----:B------:R-:W3:Y:S01]  /*7c20*/  I2F.F16 R48, R48 ;  /* 0x0000003000307306 */ /* 0x000ee20000200c00 */
[----:B0-----:R-:W-:Y:S02]  /*7c30*/  SHF.R.U32.HI R2, RZ, 0x4, R35 ;  /* 0x00000004ff027819 */ /* 0x001fe40000011623 */
[----:B------:R-:W-:Y:S02]  /*7c40*/  IADD3 R28, PT, PT, R29, -0x20, RZ ;  /* 0xffffffe01d1c7810 */ /* 0x000fe40007ffe0ff */
[----:B------:R-:W-:Y:S02]  /*7c50*/  LOP3.LUT R2, R2, 0x3f, RZ, 0xc0, !PT ;  /* 0x0000003f02027812 */ /* 0x000fe400078ec0ff */
[----:B------:R-:W-:Y:S01]  /*7c60*/  IADD3 R45, PT, PT, R4, -0x20, RZ ;  /* 0xffffffe0042d7810 */ /* 0x000fe20007ffe0ff */
[----:B------:R0:W1:Y:S01]  /*7c70*/  I2F.F16 R29, R6 ;  /* 0x00000006001d7306 */ /* 0x0000620000200c00 */
[----:B------:R-:W-:-:S02]  /*7c80*/  IADD3 R5, PT, PT, R5, -0x20, RZ ;  /* 0xffffffe005057810 */ /* 0x000fc40007ffe0ff */
[--C-:B------:R-:W-:Y:S02]  /*7c90*/  SHF.R.U32.HI R4, RZ, 0x8, R36.reuse ;  /* 0x00000008ff047819 */ /* 0x100fe40000011624 */
[----:B------:R-:W-:Y:S02]  /*7ca0*/  IADD3 R2, PT, PT, R2, -0x20, RZ ;  /* 0xffffffe002027810 */ /* 0x000fe40007ffe0ff */
[--C-:B------:R-:W-:Y:S01]  /*7cb0*/  SHF.R.U32 R32, R32, 0x1c, R36.reuse ;  /* 0x0000001c20207819 */ /* 0x100fe20000001624 */
[----:B------:R5:W1:Y:S01]  /*7cc0*/  I2F.F16 R46, R5 ;  /* 0x00000005002e7306 */ /* 0x000a620000200c00 */
[----:B0-----:R-:W-:Y:S02]  /*7cd0*/  IADD3 R6, PT, PT, R3, -0x20, RZ ;  /* 0xffffffe003067810 */ /* 0x001fe40007ffe0ff */
[----:B------:R-:W-:Y:S02]  /*7ce0*/  SHF.R.U32.HI R3, RZ, 0x2, R36 ;  /* 0x00000002ff037819 */ /* 0x000fe40000011624 */
[----:B------:R-:W-:-:S02]  /*7cf0*/  LOP3.LUT R4, R4, 0x3f, RZ, 0xc0, !PT ;  /* 0x0000003f04047812 */ /* 0x000fc400078ec0ff */
[----:B------:R-:W-:Y:S01]  /*7d00*/  LOP3.LUT R3, R3, 0x3f, RZ, 0xc0, !PT ;  /* 0x0000003f03037812 */ /* 0x000fe200078ec0ff */
[----:B------:R0:W1:Y:S01]  /*7d10*/  I2F.F16 R43, R2 ;  /* 0x00000002002b7306 */ /* 0x0000620000200c00 */
[----:B-----5:R-:W-:Y:S02]  /*7d20*/  SHF.R.U32.HI R5, RZ, 0xe, R36 ;  /* 0x0000000eff057819 */ /* 0x020fe40000011624 */
[----:B------:R-:W-:Y:S02]  /*7d30*/  IADD3 R3, PT, PT, R3, -0x20, RZ ;  /* 0xffffffe003037810 */ /* 0x000fe40007ffe0ff */
[----:B------:R-:W-:Y:S02]  /*7d40*/  IADD3 R4, PT, PT, R4, -0x20, RZ ;  /* 0xffffffe004047810 */ /* 0x000fe40007ffe0ff */
[----:B------:R-:W-:Y:S01]  /*7d50*/  LOP3.LUT R5, R5, 0x3f, RZ, 0xc0, !PT ;  /* 0x0000003f05057812 */ /* 0x000fe200078ec0ff */
[----:B------:R5:W1:Y:S01]  /*7d60*/  I2F.F16 R54, R3 ;  /* 0x0000000300367306 */ /* 0x000a620000200c00 */
[----:B0-----:R-:W-:-:S02]  /*7d70*/  LOP3.LUT R2, R32, 0x3f, RZ, 0xc0, !PT ;  /* 0x0000003f20027812 */ /* 0x001fc400078ec0ff */
[----:B------:R-:W-:Y:S02]  /*7d80*/  SHF.R.U32.HI R36, RZ, 0x14, R36 ;  /* 0x00000014ff247819 */ /* 0x000fe40000011624 */
[----:B------:R-:W-:Y:S02]  /*7d90*/  IADD3 R2, PT, PT, R2, -0x20, RZ ;  /* 0xffffffe002027810 */ /* 0x000fe40007ffe0ff */
[----:B------:R-:W-:Y:S01]  /*7da0*/  IADD3 R5, PT, PT, R5, -0x20, RZ ;  /* 0xffffffe005057810 */ /* 0x000fe20007ffe0ff */
[----:B------:R0:W1:Y:S01]  /*7db0*/  I2F.F16 R53, R4 ;  /* 0x0000000400357306 */ /* 0x0000620000200c00 */
[----:B-----5:R-:W-:Y:S02]  /*7dc0*/  SHF.R.U32.HI R3, RZ, 0x2, R37 ;  /* 0x00000002ff037819 */ /* 0x020fe40000011625 */
[----:B------:R-:W-:Y:S02]  /*7dd0*/  LEA.HI R12, R38, 0xffffffe0, RZ, 0x6 ;  /* 0xffffffe0260c7811 */ /* 0x000fe400078f30ff */
[----:B------:R-:W-:-:S02]  /*7de0*/  LOP3.LUT R3, R3, 0x3f, RZ, 0xc0, !PT ;  /* 0x0000003f03037812 */ /* 0x000fc400078ec0ff */
[----:B------:R-:W-:Y:S01]  /*7df0*/  SHF.R.U32 R34, R34, 0x1c, R38 ;  /* 0x0000001c22227819 */ /* 0x000fe20000001626 */
[----:B------:R5:W1:Y:S01]  /*7e00*/  I2F.F16 R49, R2 ;  /* 0x0000000200317306 */ /* 0x000a620000200c00 */
[----:B0-----:R-:W-:Y:S02]  /*7e10*/  SHF.R.U32.HI R4, RZ, 0x8, R37 ;  /* 0x00000008ff047819 */ /* 0x001fe40000011625 */
[----:B------:R-:W-:Y:S02]  /*7e20*/  IADD3 R3, PT, PT, R3, -0x20, RZ ;  /* 0xffffffe003037810 */ /* 0x000fe40007ffe0ff */
[----:B------:R-:W-:Y:S02]  /*7e30*/  LOP3.LUT R4, R4, 0x3f, RZ, 0xc0, !PT ;  /* 0x0000003f04047812 */ /* 0x000fe400078ec0ff */
[----:B------:R-:W-:Y:S01]  /*7e40*/  LEA.HI R0, R37, 0xffffffe0, RZ, 0x6 ;  /* 0xffffffe025007811 */ /* 0x000fe200078f30ff */
[----:B------:R0:W1:Y:S01]  /*7e50*/  I2F.F16 R56, R3 ;  /* 0x0000000300387306 */ /* 0x0000620000200c00 */
[----:B-----5:R-:W-:-:S02]  /*7e60*/  LOP3.LUT R2, R36, 0x3f, RZ, 0xc0, !PT ;  /* 0x0000003f24027812 */ /* 0x020fc400078ec0ff */
[----:B------:R-:W-:Y:S02]  /*7e70*/  IADD3 R4, PT, PT, R4, -0x20, RZ ;  /* 0xffffffe004047810 */ /* 0x000fe40007ffe0ff */
[----:B------:R-:W-:Y:S02]  /*7e80*/  IADD3 R2, PT, PT, R2, -0x20, RZ ;  /* 0xffffffe002027810 */ /* 0x000fe40007ffe0ff */
[----:B------:R-:W-:Y:S01]  /*7e90*/  SHF.R.U32 R33, R33, 0x1c, R37 ;  /* 0x0000001c21217819 */ /* 0x000fe20000001625 */
[----:B------:R5:W1:Y:S01]  /*7ea0*/  I2F.F16 R36, R5 ;  /* 0x0000000500247306 */ /* 0x000a620000200c00 */
[----:B0-----:R-:W-:Y:S02]  /*7eb0*/  SHF.R.U32.HI R3, RZ, 0x8, R38 ;  /* 0x00000008ff037819 */ /* 0x001fe40000011626 */
[----:B------:R-:W-:Y:S02]  /*7ec0*/  SHF.R.U32 R31, R31, 0x1e, R35 ;  /* 0x0000001e1f1f7819 */ /* 0x000fe40000001623 */
[----:B------:R-:W-:-:S02]  /*7ed0*/  LOP3.LUT R3, R3, 0x3f, RZ, 0xc0, !PT ;  /* 0x0000003f03037812 */ /* 0x000fc400078ec0ff */
[----:B------:R-:W-:Y:S01]  /*7ee0*/  LEA.HI R13, R39, 0xffffffe0, RZ, 0x6 ;  /* 0xffffffe0270d7811 */ /* 0x000fe200078f30ff */
[----:B------:R0:W1:Y:S01]  /*7ef0*/  I2F.F16 R55, R2 ;  /* 0x0000000200377306 */ /* 0x0000620000200c00 */
[--C-:B-----5:R-:W-:Y:S02]  /*7f00*/  SHF.R.U32.HI R5, RZ, 0xe, R37.reuse ;  /* 0x0000000eff057819 */ /* 0x120fe40000011625 */
[----:B------:R-:W-:Y:S02]  /*7f10*/  IADD3 R3, PT, PT, R3, -0x20, RZ ;  /* 0xffffffe003037810 */ /* 0x000fe40007ffe0ff */
[----:B------:R-:W-:Y:S02]  /*7f20*/  LOP3.LUT R5, R5, 0x3f, RZ, 0xc0, !PT ;  /* 0x0000003f05057812 */ /* 0x000fe400078ec0ff */
[----:B------:R-:W-:Y:S01]  /*7f30*/  SHF.R.U32.HI R37, RZ, 0x14, R37 ;  /* 0x00000014ff257819 */ /* 0x000fe20000011625 */
[----:B------:R5:W1:Y:S01]  /*7f40*/  I2F.F16 R57, R4 ;  /* 0x0000000400397306 */ /* 0x000a620000200c00 */
[----:B------:R-:W-:-:S02]  /*7f50*/  IADD3 R5, PT, PT, R5, -0x20, RZ ;  /* 0xffffffe005057810 */ /* 0x000fc40007ffe0ff */
[--C-:B0-----:R-:W-:Y:S02]  /*7f60*/  SHF.R.U32.HI R2, RZ, 0x2, R38.reuse ;  /* 0x00000002ff027819 */ /* 0x101fe40000011626 */
[----:B------:R-:W-:Y:S02]  /*7f70*/  LOP3.LUT R31, R31, 0x3f, RZ, 0xc0, !PT ;  /* 0x0000003f1f1f7812 */ /* 0x000fe400078ec0ff */
[----:B------:R-:W-:Y:S01]  /*7f80*/  LOP3.LUT R2, R2, 0x3f, RZ, 0xc0, !PT ;  /* 0x0000003f02027812 */ /* 0x000fe200078ec0ff */
[----:B------:R0:W1:Y:S01]  /*7f90*/  I2F.F16 R58, R5 ;  /* 0x00000005003a7306 */ /* 0x0000620000200c00 */
[--C-:B-----5:R-:W-:Y:S02]  /*7fa0*/  SHF.R.U32.HI R4, RZ, 0xe, R38.reuse ;  /* 0x0000000eff047819 */ /* 0x120fe40000011626 */
[----:B------:R-:W-:Y:S02]  /*7fb0*/  SHF.R.U32.HI R38, RZ, 0x14, R38 ;  /* 0x00000014ff267819 */ /* 0x000fe40000011626 */
[----:B------:R-:W-:-:S02]  /*7fc0*/  LOP3.LUT R4, R4, 0x3f, RZ, 0xc0, !PT ;  /* 0x0000003f04047812 */ /* 0x000fc400078ec0ff */
[----:B------:R-:W-:Y:S01]  /*7fd0*/  IADD3 R2, PT, PT, R2, -0x20, RZ ;  /* 0xffffffe002027810 */ /* 0x000fe20007ffe0ff */
[----:B------:R5:W1:Y:S01]  /*7fe0*/  I2F.F16 R60, R3 ;  /* 0x00000003003c7306 */ /* 0x000a620000200c00 */
[----:B0-----:R-:W-:Y:S02]  /*7ff0*/  SHF.R.U32 R5, R35, 0x1c, R39 ;  /* 0x0000001c23057819 */ /* 0x001fe40000001627 */
[----:B------:R-:W-:Y:S02]  /*8000*/  IADD3 R4, PT, PT, R4, -0x20, RZ ;  /* 0xffffffe004047810 */ /* 0x000fe40007ffe0ff */
[----:B------:R-:W-:Y:S02]  /*8010*/  LOP3.LUT R5, R5, 0x3f, RZ, 0xc0, !PT ;  /* 0x0000003f05057812 */ /* 0x000fe400078ec0ff */
[----:B------:R-:W-:Y:S01]  /*8020*/  LOP3.LUT R38, R38, 0x3f, RZ, 0xc0, !PT ;  /* 0x0000003f26267812 */ /* 0x000fe200078ec0ff */
[----:B------:R0:W1:Y:S01]  /*8030*/  I2F.F16 R59, R2 ;  /* 0x00000002003b7306 */ /* 0x0000620000200c00 */
[----:B------:R-:W-:-:S02]  /*8040*/  IADD3 R5, PT, PT, R5, -0x20, RZ ;  /* 0xffffffe005057810 */ /* 0x000fc40007ffe0ff */
[--C-:B-----5:R-:W-:Y:S02]  /*8050*/  SHF.R.U32.HI R3, RZ, 0x8, R39.reuse ;  /* 0x00000008ff037819 */ /* 0x120fe40000011627 */
[----:B------:R-:W-:Y:S02]  /*8060*/  LOP3.LUT R33, R33, 0x3f, RZ, 0xc0, !PT ;  /* 0x0000003f21217812 */ /* 0x000fe400078ec0ff */
[----:B------:R-:W-:Y:S01]  /*8070*/  LOP3.LUT R37, R37, 0x3f, RZ, 0xc0, !PT ;  /* 0x0000003f25257812 */ /* 0x000fe200078ec0ff */
[----:B------:R5:W1:Y:S01]  /*8080*/  I2F.F16 R61, R4 ;  /* 0x00000004003d7306 */ /* 0x000a620000200c00 */
[----:B0-----:R-:W-:Y:S02]  /*8090*/  SHF.R.U32.HI R2, RZ, 0x2, R39 ;  /* 0x00000002ff027819 */ /* 0x001fe40000011627 */
[----:B------:R-:W-:Y:S02]  /*80a0*/  LOP3.LUT R34, R34, 0x3f, RZ, 0xc0, !PT ;  /* 0x0000003f22227812 */ /* 0x000fe400078ec0ff */
[----:B------:R-:W-:-:S02]  /*80b0*/  IADD3 R35, PT, PT, R38, -0x20, RZ ;  /* 0xffffffe026237810 */ /* 0x000fc40007ffe0ff */
[----:B------:R-:W-:Y:S01]  /*80c0*/  LOP3.LUT R2, R2, 0x3f, RZ, 0xc0, !PT ;  /* 0x0000003f02027812 */ /* 0x000fe200078ec0ff */
[----:B------:R0:W1:Y:S01]  /*80d0*/  I2F.F16 R38, R5 ;  /* 0x0000000500267306 */ /* 0x0000620000200c00 */
[--C-:B-----5:R-:W-:Y:S02]  /*80e0*/  SHF.R.U32.HI R4, RZ, 0xe, R39.reuse ;  /* 0x0000000eff047819 */ /* 0x120fe40000011627 */
[----:B------:R-:W-:Y:S02]  /*80f0*/  SHF.R.U32.HI R39, RZ, 0x14, R39 ;  /* 0x00000014ff277819 */ /* 0x000fe40000011627 */
[----:B------:R-:W-:Y:S02]  /*8100*/  LOP3.LUT R3, R3, 0x3f, RZ, 0xc0, !PT ;  /* 0x0000003f03037812 */ /* 0x000fe400078ec0ff */
[----:B------:R-:W-:Y:S01]  /*8110*/  LOP3.LUT R4, R4, 0x3f, RZ, 0xc0, !PT ;  /* 0x0000003f04047812 */ /* 0x000fe200078ec0ff */
[----:B------:R-:W1:Y:S01]  /*8120*/  I2F.F16 R0, R0 ;  /* 0x0000000000007306 */ /* 0x000e620000200c00 */
[----:B0-----:R-:W-:-:S02]  /*8130*/  LOP3.LUT R5, R39, 0x3f, RZ, 0xc0, !PT ;  /* 0x0000003f27057812 */ /* 0x001fc400078ec0ff */
[----:B------:R-:W-:Y:S02]  /*8140*/  IADD3 R31, PT, PT, R31, -0x20, RZ ;  /* 0xffffffe01f1f7810 */ /* 0x000fe40007ffe0ff */
[----:B------:R-:W-:Y:S02]  /*8150*/  IADD3 R33, PT, PT, R33, -0x20, RZ ;  /* 0xffffffe021217810 */ /* 0x000fe40007ffe0ff */
[----:B------:R-:W-:Y:S01]  /*8160*/  IADD3 R37, PT, PT, R37, -0x20, RZ ;  /* 0xffffffe025257810 */ /* 0x000fe20007ffe0ff */
[----:B------:R-:W0:Y:S01]  /*8170*/  I2F.F16 R12, R12 ;  /* 0x0000000c000c7306 */ /* 0x000e220000200c00 */
[----:B------:R-:W-:Y:S02]  /*8180*/  IADD3 R34, PT, PT, R34, -0x20, RZ ;  /* 0xffffffe022227810 */ /* 0x000fe40007ffe0ff */
[----:B------:R-:W-:Y:S02]  /*8190*/  IADD3 R2, PT, PT, R2, -0x20, RZ ;  /* 0xffffffe002027810 */ /* 0x000fe40007ffe0ff */
[----:B------:R-:W-:-:S02]  /*81a0*/  IADD3 R3, PT, PT, R3, -0x20, RZ ;  /* 0xffffffe003037810 */ /* 0x000fc40007ffe0ff */
[----:B------:R-:W-:Y:S01]  /*81b0*/  IADD3 R4, PT, PT, R4, -0x20, RZ ;  /* 0xffffffe004047810 */ /* 0x000fe20007ffe0ff */
[----:B------:R-:W0:Y:S01]  /*81c0*/  I2F.F16 R13, R13 ;  /* 0x0000000d000d7306 */ /* 0x000e220000200c00 */
[----:B------:R-:W-:-:S07]  /*81d0*/  IADD3 R5, PT, PT, R5, -0x20, RZ ;  /* 0xffffffe005057810 */ /* 0x000fce0007ffe0ff */
        /* <DEDUP_REMOVED lines=13> */
[----:B-----5:R-:W-:-:S04]  /*82b0*/  @!P0 IADD3 R6, PT, PT, R24, 0x1, RZ ;  /* 0x0000000118068810 */ /* 0x020fc80007ffe0ff */
[----:B------:R-:W-:Y:S01]  /*82c0*/  @!P0 MOV R24, R6 ;  /* 0x0000000600188202 */ /* 0x000fe20000000f00 */
[----:B-1234-:R-:W-:Y:S06]  /*82d0*/  BRA.U !UP0, `(.L_x_1818) ;  /* 0x0000000508287547 */ /* 0x01efec000b800000 */
        /* <DEDUP_REMOVED lines=8> */
[-C--:B------:R-:W-:Y:S01]  /*8360*/  HFMA2 R66, R67, R4.reuse, RZ ;  /* 0x0000000443427231 */ /* 0x080fe200000000ff */
[----:B------:R-:W-:Y:S01]  /*8370*/  PRMT R67, R101, 0x5410, R102 ;  /* 0x0000541065437816 */ /* 0x000fe20000000066 */
[----:B------:R-:W-:-:S02]  /*8380*/  HFMA2 R65, R65, R4, RZ.H0_H0 ;  /* 0x0000000441417231 */ /* 0x000fc400000400ff */
[-C--:B------:R-:W-:Y:S01]  /*8390*/  HFMA2 R3, R3, R5.reuse, R2 ;  /* 0x0000000503037231 */ /* 0x080fe20000000002 */
[----:B------:R-:W-:Y:S01]  /*83a0*/  PRMT R2, R72, 0x5410, R97 ;  /* 0x0000541048027816 */ /* 0x000fe20000000061 */
[-C--:B------:R-:W-:Y:S01]  /*83b0*/  HFMA2 R66, R67, R5.reuse, R66 ;  /* 0x0000000543427231 */ /* 0x080fe20000000042 */
[----:B------:R-:W-:Y:S01]  /*83c0*/  PRMT R67, R104, 0x5410, R107 ;  /* 0x0000541068437816 */ /* 0x000fe2000000006b */
[----:B------:R-:W-:Y:S02]  /*83d0*/  HFMA2 R4, R69, R4, RZ.H0_H0 ;  /* 0x0000000445047231 */ /* 0x000fe400000400ff */
[-C--:B------:R-:W-:Y:S01]  /*83e0*/  HFMA2 R65, R2, R5.reuse, R65 ;  /* 0x0000000502417231 */ /* 0x080fe20000000041 */
[----:B0-----:R-:W-:Y:S01]  /*83f0*/  PRMT R2, R51, 0x5410, R26 ;  /* 0x0000541033027816 */ /* 0x001fe2000000001a */
        /* <DEDUP_REMOVED lines=9> */
[----:B------:R-:W-:Y:S02]  /*8490*/  PRMT R4, R15, 0x5410, R50 ;  /* 0x000054100f047816 */ /* 0x000fe40000000032 */
[----:B------:R-:W-:Y:S01]  /*84a0*/  PRMT R5, R49, 0x5410, R54 ;  /* 0x0000541031057816 */ /* 0x000fe20000000036 */
[-C--:B------:R-:W-:Y:S01]  /*84b0*/  HFMA2 R65, R2, R7.reuse, R65 ;  /* 0x0000000702417231 */ /* 0x080fe20000000041 */
[----:B------:R-:W-:Y:S01]  /*84c0*/  PRMT R2, R27, 0x5410, R30 ;  /* 0x000054101b027816 */ /* 0x000fe2000000001e */
[----:B------:R-:W-:Y:S01]  /*84d0*/  HFMA2 R4, R4, R7, R3 ;  /* 0x0000000704047231 */ /* 0x000fe20000000003 */
[----:B------:R-:W-:-:S03]  /*84e0*/  PRMT R3, R29, 0x5410, R44 ;  /* 0x000054101d037816 */ /* 0x000fc6000000002c */
[----:B--2---:R-:W-:Y:S01]  /*84f0*/  HFMA2 R65, R2, R8, R65 ;  /* 0x0000000802417231 */ /* 0x004fe20000000041 */
[----:B------:R-:W-:Y:S01]  /*8500*/  PRMT R2, R33, 0x5410, R56 ;  /* 0x0000541021027816 */ /* 0x000fe20000000038 */
[----:B------:R-:W-:Y:S01]  /*8510*/  HFMA2 R66, R3, R7, R66 ;  /* 0x0000000703427231 */ /* 0x000fe20000000042 */
[----:B------:R-:W-:-:S03]  /*8520*/  PRMT R3, R43, 0x5410, R48 ;  /* 0x000054102b037816 */ /* 0x000fc60000000030 */
[----:B------:R-:W-:Y:S01]  /*8530*/  HFMA2 R65, R2, R9, R65 ;  /* 0x0000000902417231 */ /* 0x000fe20000000041 */
[----:B------:R-:W-:Y:S01]  /*8540*/  PRMT R2, R53, 0x5410, R36 ;  /* 0x0000541035027816 */ /* 0x000fe20000000024 */
[----:B------:R-:W-:Y:S01]  /*8550*/  HFMA2 R6, R3, R7, R6 ;  /* 0x0000000703067231 */ /* 0x000fe20000000006 */
[----:B------:R-:W-:-:S05]  /*8560*/  PRMT R3, R47, 0x5410, R52 ;  /* 0x000054102f037816 */ /* 0x000fca0000000034 */
[----:B------:R-:W-:Y:S01]  /*8570*/  HFMA2 R4, R3, R8, R4 ;  /* 0x0000000803047231 */ /* 0x000fe20000000004 */
[----:B------:R-:W-:-:S03]  /*8580*/  PRMT R3, R41, 0x5410, R46 ;  /* 0x0000541029037816 */ /* 0x000fc6000000002e */
[----:B------:R-:W-:Y:S02]  /*8590*/  HFMA2 R5, R5, R9, R4 ;  /* 0x0000000905057231 */ /* 0x000fe40000000004 */
        /* <DEDUP_REMOVED lines=14> */
[----:B------:R-:W-:Y:S02]  /*8680*/  HFMA2 R65, R2, R11, R65 ;  /* 0x0000000b02417231 */ /* 0x000fe40000000041 */
[----:B------:R-:W-:Y:S02]  /*8690*/  HADD2 R5, R5.H0_H0, R5.H1_H1 ;  /* 0x3000000505057230 */ /* 0x000fe40000000800 */
[----:B------:R-:W-:Y:S01]  /*86a0*/  HFMA2 R66, R3, R10, R66 ;  /* 0x0000000a03427231 */ /* 0x000fe20000000042 */
[----:B------:R-:W-:Y:S01]  /*86b0*/  PRMT R3, R62, 0x5410, R39 ;  /* 0x000054103e037816 */ /* 0x000fe20000000027 */
[----:B------:R-:W-:-:S04]  /*86c0*/  HADD2 R65, R65.H0_H0, R65.H1_H1 ;  /* 0x3000004141417230 */ /* 0x000fc80000000800 */
[----:B------:R-:W-:Y:S01]  /*86d0*/  HFMA2 R6, R3, R10, R6 ;  /* 0x0000000a03067231 */ /* 0x000fe20000000006 */
[----:B------:R-:W-:Y:S02]  /*86e0*/  PRMT R3, R35, 0x5410, R12 ;  /* 0x0000541023037816 */ /* 0x000fe4000000000c */
[----:B------:R-:W-:-:S03]  /*86f0*/  PRMT R5, R5, 0x5410, R65 ;  /* 0x0000541005057816 */ /* 0x000fc60000000041 */
[----:B------:R-:W-:Y:S01]  /*8700*/  HFMA2 R66, R3, R11, R66 ;  /* 0x0000000b03427231 */ /* 0x000fe20000000042 */
[----:B------:R-:W-:Y:S01]  /*8710*/  PRMT R3, R64, 0x5410, R13 ;  /* 0x0000541040037816 */ /* 0x000fe2000000000d */
[----:B------:R-:W-:Y:S02]  /*8720*/  HFMA2 R22, R5, R121, R22 ;  /* 0x0000007905167231 */ /* 0x000fe40000000016 */
[----:B------:R-:W-:Y:S02]  /*8730*/  HADD2 R66, R66.H0_H0, R66.H1_H1 ;  /* 0x3000004242427230 */ /* 0x000fe40000000800 */
[----:B------:R-:W-:-:S04]  /*8740*/  HFMA2 R6, R3, R11, R6 ;  /* 0x0000000b03067231 */ /* 0x000fc80000000006 */
[----:B------:R-:W-:-:S05]  /*8750*/  HADD2 R6, R6.H0_H0, R6.H1_H1 ;  /* 0x3000000606067230 */ /* 0x000fca0000000800 */
[----:B------:R-:W-:-:S05]  /*8760*/  PRMT R66, R66, 0x5410, R6 ;  /* 0x0000541042427816 */ /* 0x000fca0000000006 */
[----:B------:R-:W-:-:S07]  /*8770*/  HFMA2 R21, R66, R120, R21 ;  /* 0x0000007842157231 */ /* 0x000fce0000000015 */
.L_x_1818:
[----:B------:R-:W-:Y:S02]  /*8780*/  @!P0 IADD3 R14, PT, PT, R25, UR5, RZ ;  /* 0x00000005190e8c10 */ /* 0x000fe4000fffe0ff */
[----:B------:R-:W-:Y:S02]  /*8790*/  MOV R2, R118 ;  /* 0x0000007600027202 */ /* 0x000fe40000000f00 */
[----:B------:R-:W-:Y:S01]  /*87a0*/  MOV R3, R119 ;  /* 0x0000007700037202 */ /* 0x000fe20000000f00 */
[----:B------:R-:W-:Y:S06]  /*87b0*/  BRA.U !UP1, `(.L_x_1819) ;  /* 0x0000000509287547 */ /* 0x000fec000b800000 */
        /* <DEDUP_REMOVED lines=38> */
[-C--:B------:R-:W-:Y:S01]  /*8a20*/  HFMA2 R13, R44, R7.reuse, R13 ;  /* 0x000000072c0d7231 */ /* 0x080fe2000000000d */
[----:B------:R-:W-:Y:S01]  /*8a30*/  PRMT R45, R45, 0x5410, R32 ;  /* 0x000054102d2d7816 */ /* 0x000fe20000000020 */
        /* <DEDUP_REMOVED lines=34> */
.L_x_1819:
[----:B------:R-:W-:Y:S01]  /*8c60*/  UIADD3 UR5, UPT, UPT, UR5, 0x20, URZ ;  /* 0x0000002005057890 */ /* 0x000fe2000fffe0ff */
[----:B------:R-:W-:Y:S01]  /*8c70*/  IADD3 R18, P0, PT, R18, 0x80, RZ ;  /* 0x0000008012127810 */ /* 0x000fe20007f1e0ff */
[----:B------:R-:W-:Y:S01]  /*8c80*/  IMAD.WIDE R118, R23, 0x4, R116 ;  /* 0x0000000417767825 */ /* 0x000fe200078e0274 */
[----:B------:R-:W-:Y:S02]  /*8c90*/  UIADD3 UR4, UPT, UPT, UR4, 0x40, URZ ;  /* 0x0000004004047890 */ /* 0x000fe4000fffe0ff */
[----:B------:R-:W-:Y:S01]  /*8ca0*/  UISETP.GE.AND UP0, UPT, UR5, UR7, UPT ;  /* 0x000000070500728c */ /* 0x000fe2000bf06270 */
[----:B------:R-:W-:-:S08]  /*8cb0*/  IADD3.X R19, PT, PT, RZ, R19, RZ, P0, !PT ;  /* 0x00000013ff137210 */ /* 0x000fd000007fe4ff */
[----:B------:R-:W-:Y:S05]  /*8cc0*/  BRA.U !UP0, `(.L_x_1820) ;  /* 0xffffffcd08287547 */ /* 0x000fea000b83ffff */
[----:B0-----:R-:W-:-:S07]  /*8cd0*/  IMAD.WIDE R12, R23, 0x18, R2 ;  /* 0x00000018170c7825 */ /* 0x001fce00078e0202 */
.L_x_1815:
[----:B------:R-:W2:Y:S02]  /*8ce0*/  LDCU UR7, c[0x0][0x3d0] ;  /* 0x00007a00ff0777ac */ /* 0x000ea40008000800 */
[----:B--2---:R-:W-:-:S04]  /*8cf0*/  UISETP.LT.AND UP0, UPT, UR6, UR7, UPT ;  /* 0x000000070600728c */ /* 0x004fc8000bf01270 */
[----:B------:R-:W-:-:S04]  /*8d00*/  USEL UR7, UR6, UR7, UP0 ;  /* 0x0000000706077287 */ /* 0x000fc80008000000 */
[----:B------:R-:W-:-:S09]  /*8d10*/  UISETP.GT.AND UP0, UPT, UR7, UR5, UPT ;  /* 0x000000050700728c */ /* 0x000fd2000bf04270 */
[----:B------:R-:W-:Y:S05]  /*8d20*/  BRA.U !UP0, `(.L_x_1821) ;  /* 0x0000001908f07547 */ /* 0x000fea000b800000 */
[----:B------:R-:W2:Y:S02]  /*8d30*/  LDCU.64 UR8, c[0x0][0x3b8] ;  /* 0x00007700ff0877ac */ /* 0x000ea40008000a00 */
[----:B--2---:R-:W-:-:S04]  /*8d40*/  UIMAD.WIDE.U32 UR8, UR5, 0x4, UR8 ;  /* 0x00000004050878a5 */ /* 0x004fc8000f8e0008 */
[----:B------:R-:W-:-:S04]  /*8d50*/  UIADD3 UR10, UP0, UPT, UR8, 0x2, URZ ;  /* 0x00000002080a7890 */ /* 0x000fc8000ff1e0ff */
[----:B------:R-:W-:Y:S02]  /*8d60*/  UIADD3.X UR8, UPT, UPT, URZ, UR9, URZ, UP0, !UPT ;  /* 0x00000009ff087290 */ /* 0x000fe400087fe4ff */
[----:B---3--:R-:W-:-:S04]  /*8d70*/  MOV R0, UR10 ;  /* 0x0000000a00007c02 */ /* 0x008fc80008000f00 */
[----:B------:R-:W-:-:S07]  /*8d80*/  MOV R15, UR8 ;  /* 0x00000008000f7c02 */ /* 0x000fce0008000f00 */
.L_x_1824:
[----:B------:R-:W2:Y:S01]  /*8d90*/  LDC R23, c[0x0][0x3ac] ;  /* 0x0000eb00ff177b82 */ /* 0x000ea20000000800 */
[----:B------:R-:W-:Y:S01]  /*8da0*/  ISETP.NE.AND P0, PT, R14, UR5, PT ;  /* 0x000000050e007c0c */ /* 0x000fe2000bf05270 */
[----:B------:R-:W3:-:S12]  /*8db0*/  LDG.E.128.CONSTANT R36, desc[UR14][R12.64] ;  /* 0x0000000e0c247981 */ /* 0x000ed8000c1e9d00 */
[----:B------:R-:W-:-:S06]  /*8dc0*/  @!P0 LEA R42, R24, R1, 0x3 ;  /* 0x00000001182a8211 */ /* 0x000fcc00078e18ff */
[----:B------:R-:W4:Y:S01]  /*8dd0*/  @!P0 LDL.64 R42, [R42+0x8] ;  /* 0x000008002a2a8983 */ /* 0x000f220000100a00 */
[----:B--2---:R-:W-:-:S05]  /*8de0*/  IMAD.WIDE R18, R23, 0x4, R12 ;  /* 0x0000000417127825 */ /* 0x004fca00078e020c */
[----:B0-----:R0:W2:Y:S01]  /*8df0*/  LDG.E.128.CONSTANT R32, desc[UR14][R18.64] ;  /* 0x0000000e12207981 */ /* 0x0010a2000c1e9d00 */
[----:B------:R-:W-:-:S05]  /*8e00*/  IMAD.WIDE R26, R23, 0x4, R18 ;  /* 0x00000004171a7825 */ /* 0x000fca00078e0212 */
[----:B------:R1:W2:Y:S01]  /*8e10*/  LDG.E.128.CONSTANT R28, desc[UR14][R26.64] ;  /* 0x0000000e1a1c7981 */ /* 0x0002a2000c1e9d00 */
[----:B------:R-:W-:-:S05]  /*8e20*/  IMAD.WIDE R40, R23, 0x4, R26 ;  /* 0x0000000417287825 */ /* 0x000fca00078e021a */
[----:B------:R1:W2:Y:S01]  /*8e30*/  LDG.E.128.CONSTANT R8, desc[UR14][R40.64] ;  /* 0x0000000e28087981 */ /* 0x0002a2000c1e9d00 */
[----:B------:R-:W-:-:S05]  /*8e40*/  IMAD.WIDE R2, R23, 0x4, R40 ;  /* 0x0000000417027825 */ /* 0x000fca00078e0228 */
[----:B------:R-:W2:Y:S01]  /*8e50*/  LDG.E.128.CONSTANT R4, desc[UR14][R2.64] ;  /* 0x0000000e02047981 */ /* 0x000ea2000c1e9d00 */
[----:B0-----:R-:W-:Y:S02]  /*8e60*/  @!P0 MOV R18, R0 ;  /* 0x0000000000128202 */ /* 0x001fe40000000f00 */
[----:B------:R-:W-:Y:S02]  /*8e70*/  @!P0 MOV R19, R15 ;  /* 0x0000000f00138202 */ /* 0x000fe40000000f00 */
[----:B------:R-:W-:-:S03]  /*8e80*/  @!P0 IADD3 R25, PT, PT, R24, 0x1, RZ ;  /* 0x0000000118198810 */ /* 0x000fc60007ffe0ff */
[----:B------:R0:W5:Y:S01]  /*8e90*/  @!P0 LDG.E.U16.CONSTANT R17, desc[UR14][R18.64] ;  /* 0x0000000e12118981 */ /* 0x000162000c1e9500 */
[----:B------:R-:W-:Y:S01]  /*8ea0*/  @!P0 MOV R24, R25 ;  /* 0x0000001900188202 */ /* 0x000fe20000000f00 */
[----:B------:R-:W-:Y:S01]  /*8eb0*/  HFMA2 R47, -RZ, RZ, 0, 0.03125 ;  /* 0x00002800ff2f7431 */ /* 0x000fe200000001ff */
[----:B------:R-:W-:Y:S02]  /*8ec0*/  UISETP.NE.AND UP0, UPT, UR17, URZ, UPT ;  /* 0x000000ff1100728c */ /* 0x000fe4000bf05270 */
[----:B------:R-:W-:Y:S01]  /*8ed0*/  UISETP.NE.AND UP1, UPT, UR18, URZ, UPT ;  /* 0x000000ff1200728c */ /* 0x000fe2000bf25270 */
[C---:B---3--:R-:W-:Y:S02]  /*8ee0*/  LOP3.LUT R77, R38.reuse, 0x1f001f, RZ, 0xc0, !PT ;  /* 0x001f001f264d7812 */ /* 0x048fe400078ec0ff */
[----:B------:R-:W-:Y:S02]  /*8ef0*/  SHF.R.U32.HI R76, RZ, 0xa, R38 ;  /* 0x0000000aff4c7819 */ /* 0x000fe40000011626 */
[----:B-1----:R-:W-:-:S02]  /*8f00*/  LOP3.LUT R27, R38, 0x3e003e0, RZ, 0xc0, !PT ;  /* 0x03e003e0261b7812 */ /* 0x002fc400078ec0ff */
[C---:B------:R-:W-:Y:S02]  /*8f10*/  LOP3.LUT R75, R36.reuse, 0x1f001f, RZ, 0xc0, !PT ;  /* 0x001f001f244b7812 */ /* 0x040fe400078ec0ff */
[----:B------:R-:W-:Y:S02]  /*8f20*/  SHF.R.U32.HI R52, RZ, 0xa, R36 ;  /* 0x0000000aff347819 */ /* 0x000fe40000011624 */
[----:B------:R-:W-:Y:S02]  /*8f30*/  LOP3.LUT R41, R36, 0x3e003e0, RZ, 0xc0, !PT ;  /* 0x03e003e024297812 */ /* 0x000fe400078ec0ff */
[----:B----4-:R-:W-:Y:S02]  /*8f40*/  @!P0 PRMT R120, R43, 0x7610, R120 ;  /* 0x000076102b788816 */ /* 0x010fe40000000078 */
[----:B------:R-:W-:Y:S02]  /*8f50*/  @!P0 PRMT R121, R42, 0x7610, R121 ;  /* 0x000076102a798816 */ /* 0x000fe40000000079 */
[----:B------:R-:W-:-:S02]  /*8f60*/  @!P0 PRMT R120, R120, 0x7610, R43 ;  /* 0x0000761078788816 */ /* 0x000fc4000000002b */
[--C-:B------:R-:W-:Y:S02]  /*8f70*/  SHF.R.U32.HI R43, RZ, 0xf, R37.reuse ;  /* 0x0000000fff2b7819 */ /* 0x100fe40000011625 */
[----:B------:R-:W-:Y:S02]  /*8f80*/  @!P0 PRMT R121, R121, 0x7610, R42 ;  /* 0x0000761079798816 */ /* 0x000fe4000000002a */
[----:B------:R-:W-:Y:S02]  /*8f90*/  SHF.R.U32.HI R42, RZ, 0xf, R36 ;  /* 0x0000000fff2a7819 */ /* 0x000fe40000011624 */
[C---:B------:R-:W-:Y:S02]  /*8fa0*/  LOP3.LUT R50, R37.reuse, 0x1f001f, RZ, 0xc0, !PT ;  /* 0x001f001f25327812 */ /* 0x040fe400078ec0ff */
[----:B------:R-:W-:Y:S02]  /*8fb0*/  SHF.R.U32.HI R51, RZ, 0xa, R37 ;  /* 0x0000000aff337819 */ /* 0x000fe40000011625 */
[----:B------:R-:W-:-:S02]  /*8fc0*/  LOP3.LUT R40, R37, 0x3e003e0, RZ, 0xc0, !PT ;  /* 0x03e003e025287812 */ /* 0x000fc400078ec0ff */
[----:B------:R-:W-:Y:S02]  /*8fd0*/  SHF.R.U32.HI R38, RZ, 0xf, R38 ;  /* 0x0000000fff267819 */ /* 0x000fe40000011626 */
[C---:B------:R-:W-:Y:S02]  /*8fe0*/  LOP3.LUT R79, R39.reuse, 0x1f001f, RZ, 0xc0, !PT ;  /* 0x001f001f274f7812 */ /* 0x040fe400078ec0ff */
[----:B------:R-:W-:Y:S02]  /*8ff0*/  SHF.R.U32.HI R78, RZ, 0xa, R39 ;  /* 0x0000000aff4e7819 */ /* 0x000fe40000011627 */
[----:B------:R-:W-:Y:S02]  /*9000*/  LOP3.LUT R36, R39, 0x3e003e0, RZ, 0xc0, !PT ;  /* 0x03e003e027247812 */ /* 0x000fe400078ec0ff */
[----:B--2---:R-:W-:Y:S02]  /*9010*/  LOP3.LUT R48, R32, 0x1f001f, RZ, 0xc0, !PT ;  /* 0x001f001f20307812 */ /* 0x004fe400078ec0ff */
[----:B------:R-:W-:-:S02]  /*9020*/  SHF.R.U32.HI R49, RZ, 0xa, R32 ;  /* 0x0000000aff317819 */ /* 0x000fc40000011620 */
[----:B0-----:R-:W-:Y:S02]  /*9030*/  LOP3.LUT R18, R32, 0x3e003e0, RZ, 0xc0, !PT ;  /* 0x03e003e020127812 */ /* 0x001fe400078ec0ff */
[----:B------:R-:W-:Y:S02]  /*9040*/  SHF.R.U32.HI R37, RZ, 0xe, R32 ;  /* 0x0000000eff257819 */ /* 0x000fe40000011620 */
[----:B------:R-:W-:Y:S02]  /*9050*/  SHF.R.U32.HI R39, RZ, 0xf, R39 ;  /* 0x0000000fff277819 */ /* 0x000fe40000011627 */
[----:B------:R-:W-:Y:S02]  /*9060*/  SHF.R.U32.HI R32, RZ, 0xe, R33 ;  /* 0x0000000eff207819 */ /* 0x000fe40000011621 */
[----:B------:R-:W-:Y:S02]  /*9070*/  LOP3.LUT R43, R43, 0x10001, RZ, 0xc0, !PT ;  /* 0x000100012b2b7812 */ /* 0x000fe400078ec0ff */
[----:B------:R-:W-:-:S02]  /*9080*/  LOP3.LUT R53, R33, 0x1f001f, RZ, 0xc0, !PT ;  /* 0x001f001f21357812 */ /* 0x000fc400078ec0ff */
[----:B------:R-:W-:Y:S02]  /*9090*/  SHF.R.U32.HI R54, RZ, 0xa, R33 ;  /* 0x0000000aff367819 */ /* 0x000fe40000011621 */
[----:B------:R-:W-:Y:S02]  /*90a0*/  LOP3.LUT R25, R33, 0x3e003e0, RZ, 0xc0, !PT ;  /* 0x03e003e021197812 */ /* 0x000fe400078ec0ff */
[----:B------:R-:W-:Y:S02]  /*90b0*/  SHF.R.U32.HI R33, RZ, 0xe, R34 ;  /* 0x0000000eff217819 */ /* 0x000fe40000011622 */
[----:B------:R-:W-:Y:S02]  /*90c0*/  LOP3.LUT R42, R42, 0x10001, RZ, 0xc0, !PT ;  /* 0x000100012a2a7812 */ /* 0x000fe400078ec0ff */
[----:B------:R-:W-:Y:S02]  /*90d0*/  LOP3.LUT R38, R38, 0x10001, RZ, 0xc0, !PT ;  /* 0x0001000126267812 */ /* 0x000fe400078ec0ff */
[----:B------:R-:W-:-:S02]  /*90e0*/  LOP3.LUT R55, R34, 0x1f001f, RZ, 0xc0, !PT ;  /* 0x001f001f22377812 */ /* 0x000fc400078ec0ff */
[----:B------:R-:W-:Y:S02]  /*90f0*/  SHF.R.U32.HI R56, RZ, 0xa, R34 ;  /* 0x0000000aff387819 */ /* 0x000fe40000011622 */
[----:B------:R-:W-:Y:S02]  /*9100*/  LOP3.LUT R19, R34, 0x3e003e0, RZ, 0xc0, !PT ;  /* 0x03e003e022137812 */ /* 0x000fe400078ec0ff */
[C---:B------:R-:W-:Y:S02]  /*9110*/  LOP3.LUT R64, R35.reuse, 0x1f001f, RZ, 0xc0, !PT ;  /* 0x001f001f23407812 */ /* 0x040fe400078ec0ff */
[--C-:B------:R-:W-:Y:S02]  /*9120*/  SHF.R.U32.HI R59, RZ, 0xa, R35.reuse ;  /* 0x0000000aff3b7819 */ /* 0x100fe40000011623 */
[----:B------:R-:W-:Y:S02]  /*9130*/  LOP3.LUT R26, R35, 0x3e003e0, RZ, 0xc0, !PT ;  /* 0x03e003e0231a7812 */ /* 0x000fe400078ec0ff */
[----:B------:R-:W-:-:S02]  /*9140*/  SHF.R.U32.HI R35, RZ, 0xe, R35 ;  /* 0x0000000eff237819 */ /* 0x000fc40000011623 */
[----:B------:R-:W-:Y:S02]  /*9150*/  LOP3.LUT R34, R39, 0x10001, RZ, 0xc0, !PT ;  /* 0x0001000127227812 */ /* 0x000fe400078ec0ff */
[----:B------:R-:W-:Y:S02]  /*9160*/  LOP3.LUT R43, R43, 0x20002, R32, 0xf8, !PT ;  /* 0x000200022b2b7812 */ /* 0x000fe400078ef820 */
[C---:B------:R-:W-:Y:S02]  /*9170*/  LOP3.LUT R57, R28.reuse, 0x1f001f, RZ, 0xc0, !PT ;  /* 0x001f001f1c397812 */ /* 0x040fe400078ec0ff */
[----:B------:R-:W-:Y:S02]  /*9180*/  SHF.R.U32.HI R58, RZ, 0xa, R28 ;  /* 0x0000000aff3a7819 */ /* 0x000fe4000001161c */
[----:B------:R-:W-:Y:S02]  /*9190*/  LOP3.LUT R32, R28, 0x3e003e0, RZ, 0xc0, !PT ;  /* 0x03e003e01c207812 */ /* 0x000fe400078ec0ff */
[----:B------:R-:W-:-:S02]  /*91a0*/  LOP3.LUT R37, R42, 0x20002, R37, 0xf8, !PT ;  /* 0x000200022a257812 */ /* 0x000fc400078ef825 */
[----:B------:R-:W-:Y:S02]  /*91b0*/  LOP3.LUT R39, R38, 0x20002, R33, 0xf8, !PT ;  /* 0x0002000226277812 */ /* 0x000fe400078ef821 */
[----:B------:R-:W-:Y:S02]  /*91c0*/  SHF.R.U32.HI R28, RZ, 0xd, R28 ;  /* 0x0000000dff1c7819 */ /* 0x000fe4000001161c */
[----:B------:R-:W-:Y:S02]  /*91d0*/  SHF.R.U32.HI R38, RZ, 0xd, R29 ;  /* 0x0000000dff267819 */ /* 0x000fe4000001161d */
[C---:B------:R-:W-:Y:S02]  /*91e0*/  LOP3.LUT R69, R30.reuse, 0x1f001f, RZ, 0xc0, !PT ;  /* 0x001f001f1e457812 */ /* 0x040fe400078ec0ff */
[----:B------:R-:W-:Y:S02]  /*91f0*/  SHF.R.U32.HI R68, RZ, 0xa, R30 ;  /* 0x0000000aff447819 */ /* 0x000fe4000001161e */
[----:B------:R-:W-:-:S02]  /*9200*/  LOP3.LUT R33, R30, 0x3e003e0, RZ, 0xc0, !PT ;  /* 0x03e003e01e217812 */ /* 0x000fc400078ec0ff */
[----:B------:R-:W-:Y:S02]  /*9210*/  LOP3.LUT R45, R34, 0x20002, R35, 0xf8, !PT ;  /* 0x00020002222d7812 */ /* 0x000fe400078ef823 */
[----:B------:R-:W-:Y:S02]  /*9220*/  SHF.R.U32.HI R30, RZ, 0xd, R30 ;  /* 0x0000000dff1e7819 */ /* 0x000fe4000001161e */
[C---:B------:R-:W-:Y:S02]  /*9230*/  LOP3.LUT R60, R29.reuse, 0x1f001f, RZ, 0xc0, !PT ;  /* 0x001f001f1d3c7812 */ /* 0x040fe400078ec0ff */
[----:B------:R-:W-:Y:S02]  /*9240*/  SHF.R.U32.HI R65, RZ, 0xa, R29 ;  /* 0x0000000aff417819 */ /* 0x000fe4000001161d */
[----:B------:R-:W-:Y:S02]  /*9250*/  LOP3.LUT R35, R29, 0x3e003e0, RZ, 0xc0, !PT ;  /* 0x03e003e01d237812 */ /* 0x000fe400078ec0ff */
[----:B------:R-:W-:-:S02]  /*9260*/  SHF.R.U32.HI R42, RZ, 0xd, R31 ;  /* 0x0000000dff2a7819 */ /* 0x000fc4000001161f */
[----:B------:R-:W-:Y:S02]  /*9270*/  LOP3.LUT R29, R37, 0x40004, R28, 0xf8, !PT ;  /* 0x00040004251d7812 */ /* 0x000fe400078ef81c */
[C---:B------:R-:W-:Y:S02]  /*9280*/  LOP3.LUT R74, R31.reuse, 0x1f001f, RZ, 0xc0, !PT ;  /* 0x001f001f1f4a7812 */ /* 0x040fe400078ec0ff */
[----:B------:R-:W-:Y:S02]  /*9290*/  SHF.R.U32.HI R73, RZ, 0xa, R31 ;  /* 0x0000000aff497819 */ /* 0x000fe4000001161f */
[----:B------:R-:W-:Y:S02]  /*92a0*/  LOP3.LUT R34, R31, 0x3e003e0, RZ, 0xc0, !PT ;  /* 0x03e003e01f227812 */ /* 0x000fe400078ec0ff */
[----:B------:R-:W-:Y:S02]  /*92b0*/  LOP3.LUT R28, R43, 0x40004, R38, 0xf8, !PT ;  /* 0x000400042b1c7812 */ /* 0x000fe400078ef826 */
[----:B------:R-:W-:-:S02]  /*92c0*/  LOP3.LUT R61, R8, 0x1f001f, RZ, 0xc0, !PT ;  /* 0x001f001f083d7812 */ /* 0x000fc400078ec0ff */
[----:B------:R-:W-:Y:S02]  /*92d0*/  SHF.R.U32.HI R62, RZ, 0xa, R8 ;  /* 0x0000000aff3e7819 */ /* 0x000fe40000011608 */
[----:B------:R-:W-:Y:S02]  /*92e0*/  LOP3.LUT R37, R8, 0x3e003e0, RZ, 0xc0, !PT ;  /* 0x03e003e008257812 */ /* 0x000fe400078ec0ff */
[C---:B------:R-:W-:Y:S02]  /*92f0*/  LOP3.LUT R66, R9.reuse, 0x1f001f, RZ, 0xc0, !PT ;  /* 0x001f001f09427812 */ /* 0x040fe400078ec0ff */
[----:B------:R-:W-:Y:S02]  /*9300*/  SHF.R.U32.HI R63, RZ, 0xa, R9 ;  /* 0x0000000aff3f7819 */ /* 0x000fe40000011609 */
[----:B------:R-:W-:Y:S02]  /*9310*/  LOP3.LUT R81, R9, 0x3e003e0, RZ, 0xc0, !PT ;  /* 0x03e003e009517812 */ /* 0x000fe400078ec0ff */
[----:B------:R-:W-:-:S02]  /*9320*/  LOP3.LUT R31, R39, 0x40004, R30, 0xf8, !PT ;  /* 0x00040004271f7812 */ /* 0x000fc400078ef81e */
[----:B------:R-:W-:Y:S02]  /*9330*/  SHF.R.U32.HI R8, RZ, 0xc, R8 ;  /* 0x0000000cff087819 */ /* 0x000fe40000011608 */
[----:B------:R-:W-:Y:S02]  /*9340*/  SHF.R.U32.HI R9, RZ, 0xc, R9 ;  /* 0x0000000cff097819 */ /* 0x000fe40000011609 */
[C---:B------:R-:W-:Y:S02]  /*9350*/  LOP3.LUT R67, R10.reuse, 0x1f001f, RZ, 0xc0, !PT ;  /* 0x001f001f0a437812 */ /* 0x040fe400078ec0ff */
[----:B------:R-:W-:Y:S02]  /*9360*/  SHF.R.U32.HI R70, RZ, 0xa, R10 ;  /* 0x0000000aff467819 */ /* 0x000fe4000001160a */
[----:B------:R-:W-:Y:S02]  /*9370*/  LOP3.LUT R38, R10, 0x3e003e0, RZ, 0xc0, !PT ;  /* 0x03e003e00a267812 */ /* 0x000fe400078ec0ff */
[----:B------:R-:W-:-:S02]  /*9380*/  LOP3.LUT R72, R11, 0x1f001f, RZ, 0xc0, !PT ;  /* 0x001f001f0b487812 */ /* 0x000fc400078ec0ff */
[--C-:B------:R-:W-:Y:S02]  /*9390*/  SHF.R.U32.HI R71, RZ, 0xa, R11.reuse ;  /* 0x0000000aff477819 */ /* 0x100fe4000001160b */
[----:B------:R-:W-:Y:S02]  /*93a0*/  LOP3.LUT R80, R11, 0x3e003e0, RZ, 0xc0, !PT ;  /* 0x03e003e00b507812 */ /* 0x000fe400078ec0ff */
[----:B------:R-:W-:Y:S02]  /*93b0*/  LOP3.LUT R30, R45, 0x40004, R42, 0xf8, !PT ;  /* 0x000400042d1e7812 */ /* 0x000fe400078ef82a */
[----:B------:R-:W-:Y:S02]  /*93c0*/  SHF.R.U32.HI R10, RZ, 0xc, R10 ;  /* 0x0000000cff0a7819 */ /* 0x000fe4000001160a */
[----:B------:R-:W-:Y:S02]  /*93d0*/  SHF.R.U32.HI R11, RZ, 0xc, R11 ;  /* 0x0000000cff0b7819 */ /* 0x000fe4000001160b */
        /* <DEDUP_REMOVED lines=10> */
[----:B------:R-:W-:Y:S02]  /*9480*/  SHF.R.U32.HI R6, RZ, 0xb, R6 ;  /* 0x0000000bff067819 */ /* 0x000fe40000011606 */
[----:B------:R-:W-:Y:S02]  /*9490*/  LOP3.LUT R36, R36, 0x64006400, RZ, 0xfc, !PT ;  /* 0x6400640024247812 */ /* 0x000fe400078efcff */
[----:B------:R-:W-:-:S02]  /*94a0*/  LOP3.LUT R8, R4, 0x1f001f, RZ, 0xc0, !PT ;  /* 0x001f001f04087812 */ /* 0x000fc400078ec0ff */
[--C-:B------:R-:W-:Y:S02]  /*94b0*/  SHF.R.U32.HI R9, RZ, 0xa, R4.reuse ;  /* 0x0000000aff097819 */ /* 0x100fe40000011604 */
[----:B------:R-:W-:Y:S02]  /*94c0*/  LOP3.LUT R82, R4, 0x3e003e0, RZ, 0xc0, !PT ;  /* 0x03e003e004527812 */ /* 0x000fe400078ec0ff */
[----:B------:R-:W-:Y:S02]  /*94d0*/  SHF.R.U32.HI R5, RZ, 0xb, R5 ;  /* 0x0000000bff057819 */ /* 0x000fe40000011605 */
[----:B------:R-:W-:Y:S02]  /*94e0*/  LOP3.LUT R18, R18, 0x64006400, RZ, 0xfc, !PT ;  /* 0x6400640012127812 */ /* 0x000fe400078efcff */
[----:B------:R-:W-:Y:S02]  /*94f0*/  SHF.R.U32.HI R4, RZ, 0xb, R4 ;  /* 0x0000000bff047819 */ /* 0x000fe40000011604 */
[----:B------:R-:W-:-:S02]  /*9500*/  LOP3.LUT R87, R7, 0x3e003e0, RZ, 0xc0, !PT ;  /* 0x03e003e007577812 */ /* 0x000fc400078ec0ff */
[----:B------:R-:W-:Y:S02]  /*9510*/  LOP3.LUT R30, R7, 0x1f001f, RZ, 0xc0, !PT ;  /* 0x001f001f071e7812 */ /* 0x000fe400078ec0ff */
[--C-:B------:R-:W-:Y:S02]  /*9520*/  SHF.R.U32.HI R31, RZ, 0xa, R7.reuse ;  /* 0x0000000aff1f7819 */ /* 0x100fe40000011607 */
[----:B------:R-:W-:Y:S02]  /*9530*/  LOP3.LUT R40, R40, 0x64006400, RZ, 0xfc, !PT ;  /* 0x6400640028287812 */ /* 0x000fe400078efcff */
[----:B------:R-:W-:Y:S02]  /*9540*/  LOP3.LUT R84, R26, 0x64006400, RZ, 0xfc, !PT ;  /* 0x640064001a547812 */ /* 0x000fe400078efcff */
[----:B------:R-:W-:Y:S02]  /*9550*/  LOP3.LUT R86, R33, 0x64006400, RZ, 0xfc, !PT ;  /* 0x6400640021567812 */ /* 0x000fe400078efcff */
[----:B------:R-:W-:-:S02]  /*9560*/  SHF.R.U32.HI R7, RZ, 0xb, R7 ;  /* 0x0000000bff077819 */ /* 0x000fc40000011607 */
[----:B------:R-:W-:Y:S01]  /*9570*/  LOP3.LUT R6, R43, 0x100010, R6, 0xf8, !PT ;  /* 0x001000102b067812 */ /* 0x000fe200078ef806 */
[-C--:B------:R-:W-:Y:S01]  /*9580*/  HFMA2 R43, R36, R47.reuse.H0_H0, -48, -48 ;  /* 0xd200d200242b7431 */ /* 0x080fe2000004002f */
[----:B------:R-:W-:Y:S01]  /*9590*/  LOP3.LUT R5, R42, 0x100010, R5, 0xf8, !PT ;  /* 0x001000102a057812 */ /* 0x000fe200078ef805 */
[-C--:B------:R-:W-:Y:S01]  /*95a0*/  HFMA2 R42, R18, R47.reuse.H0_H0, -48, -48 ;  /* 0xd200d200122a7431 */ /* 0x080fe2000004002f */
[----:B------:R-:W-:Y:S01]  /*95b0*/  LOP3.LUT R4, R39, 0x100010, R4, 0xf8, !PT ;  /* 0x0010001027047812 */ /* 0x000fe200078ef804 */
[-C--:B------:R-:W-:Y:S01]  /*95c0*/  HFMA2 R45, R40, R47.reuse.H0_H0, -48, -48 ;  /* 0xd200d200282d7431 */ /* 0x080fe2000004002f */
[----:B------:R-:W-:Y:S01]  /*95d0*/  LOP3.LUT R36, R25, 0x64006400, RZ, 0xfc, !PT ;  /* 0x6400640019247812 */ /* 0x000fe200078efcff */
[-C--:B------:R-:W-:Y:S01]  /*95e0*/  HFMA2 R39, R84, R47.reuse.H0_H0, -48, -48 ;  /* 0xd200d20054277431 */ /* 0x080fe2000004002f */
[----:B------:R-:W-:Y:S01]  /*95f0*/  LOP3.LUT R26, R35, 0x64006400, RZ, 0xfc, !PT ;  /* 0x64006400231a7812 */ /* 0x000fe200078efcff */
[----:B------:R-:W-:Y:S01]  /*9600*/  HFMA2 R35, R86, R47.H0_H0, -48, -48 ;  /* 0xd200d20056237431 */ /* 0x000fe2000004002f */
[----:B------:R-:W-:-:S02]  /*9610*/  LOP3.LUT R7, R44, 0x100010, R7, 0xf8, !PT ;  /* 0x001000102c077812 */ /* 0x000fc400078ef807 */
        /* <DEDUP_REMOVED lines=18> */
[-C--:B------:R-:W-:Y:S02]  /*9740*/  HFMA2 R33, R18, R47.reuse.H0_H0, -48, -48 ;  /* 0xd200d20012217431 */ /* 0x080fe4000004002f */
        /* <DEDUP_REMOVED lines=27> */
[----:B------:R-:W-:Y:S01]  /*9900*/  LOP3.LUT R82, R78, 0x64006400, RZ, 0xfc, !PT ;  /* 0x640064004e527812 */ /* 0x000fe200078efcff */
[----:B------:R-:W-:Y:S01]  /*9910*/  HADD2 R55, R77, -1040, -1040 ;  /* 0xe410e4104d377430 */ /* 0x000fe20000000000 */
[----:B------:R-:W-:-:S02]  /*9920*/  LOP3.LUT R78, R53, 0x64006400, RZ, 0xfc, !PT ;  /* 0x64006400354e7812 */ /* 0x000fc400078efcff */
[----:B------:R-:W-:Y:S01]  /*9930*/  LOP3.LUT R75, R54, 0x1f001f, RZ, 0xc0, !PT ;  /* 0x001f001f364b7812 */ /* 0x000fe200078ec0ff */
[----:B------:R-:W-:Y:S01]  /*9940*/  HADD2 R54, R80, -1040, -1040 ;  /* 0xe410e41050367430 */ /* 0x000fe20000000000 */
[----:B------:R-:W-:Y:S02]  /*9950*/  LOP3.LUT R83, R64, 0x64006400, RZ, 0xfc, !PT ;  /* 0x6400640040537812 */ /* 0x000fe400078efcff */
[----:B------:R-:W-:Y:S02]  /*9960*/  LOP3.LUT R59, R59, 0x1f001f, RZ, 0xc0, !PT ;  /* 0x001f001f3b3b7812 */ /* 0x000fe400078ec0ff */
[----:B------:R-:W-:Y:S01]  /*9970*/  LOP3.LUT R64, R58, 0x1f001f, RZ, 0xc0, !PT ;  /* 0x001f001f3a407812 */ /* 0x000fe200078ec0ff */
[----:B------:R-:W-:Y:S01]  /*9980*/  HADD2 R58, R79, -1040, -1040 ;  /* 0xe410e4104f3a7430 */ /* 0x000fe20000000000 */
        /* <DEDUP_REMOVED lines=8> */
[----:B------:R-:W-:Y:S02]  /*9a10*/  LOP3.LUT R73, R73, 0x1f001f, RZ, 0xc0, !PT ;  /* 0x001f001f49497812 */ /* 0x000fe400078ec0ff */
[----:B------:R-:W-:Y:S02]  /*9a20*/  LOP3.LUT R79, R63, 0x1f001f, RZ, 0xc0, !PT ;  /* 0x001f001f3f4f7812 */ /* 0x000fe400078ec0ff */
        /* <DEDUP_REMOVED lines=12> */
[----:B------:R-:W-:Y:S01]  /*9af0*/  LOP3.LUT R75, R57, 0x64006400, RZ, 0xfc, !PT ;  /* 0x64006400394b7812 */ /* 0x000fe200078efcff */
[----:B------:R-:W-:Y:S01]  /*9b00*/  HADD2 R57, R83, -1040, -1040 ;  /* 0xe410e41053397430 */ /* 0x000fe20000000000 */
        /* <DEDUP_REMOVED lines=56> */
[----:B------:R-:W-:Y:S01]  /*9e90*/  HADD2 R92, R7, -1040, -1040 ;  /* 0xe410e410075c7430 */ /* 0x000fe20000000000 */
[----:B------:R-:W-:Y:S06]  /*9ea0*/  BRA.U !UP0, `(.L_x_1822) ;  /* 0x0000000508307547 */ /* 0x000fec000b800000 */
        /* <DEDUP_REMOVED lines=76> */
.L_x_1822:
[----:B-----5:R-:W-:Y:S02]  /*a370*/  @!P0 IADD3 R14, PT, PT, R17, UR5, RZ ;  /* 0x00000005110e8c10 */ /* 0x020fe4000fffe0ff */
[----:B------:R-:W-:Y:S02]  /*a380*/  MOV R48, R12 ;  /* 0x0000000c00307202 */ /* 0x000fe40000000f00 */
[----:B------:R-:W-:Y:S01]  /*a390*/  MOV R49, R13 ;  /* 0x0000000d00317202 */ /* 0x000fe20000000f00 */
[----:B------:R-:W-:Y:S06]  /*a3a0*/  BRA.U !UP1, `(.L_x_1823) ;  /* 0x0000000509307547 */ /* 0x000fec000b800000 */
[----:B------:R-:W0:Y:S04]  /*a3b0*/  LDS.128 R4, [UR4+0x80] ;  /* 0x00008004ff047984 */ /* 0x000e280008000c00 */
[----:B------:R-:W1:Y:S04]  /*a3c0*/  LDS.128 R8, [UR4+0x90] ;  /* 0x00009004ff087984 */ /* 0x000e680008000c00 */
[----:B------:R-:W2:Y:S01]  /*a3d0*/  LDS.128 R28, [UR4+0xa0] ;  /* 0x0000a004ff1c7984 */ /* 0x000ea20008000c00 */
        /* <DEDUP_REMOVED lines=33> */
[-C--:B--2---:R-:W-:Y:S02]  /*a5f0*/  HFMA2 R8, R69, R28.reuse, R8 ;  /* 0x0000001c45087231 */ /* 0x084fe40000000008 */
        /* <DEDUP_REMOVED lines=39> */
.L_x_1823:
        /* <DEDUP_REMOVED lines=8> */
.L_x_1821:
        /* <DEDUP_REMOVED lines=9> */
[----:B------:R-:W-:-:S04]  /*a980*/  MOV R18, UR10 ;  /* 0x0000000a00127c02 */ /* 0x000fc80008000f00 */
[----:B------:R-:W-:-:S07]  /*a990*/  MOV R15, UR8 ;  /* 0x00000008000f7c02 */ /* 0x000fce0008000f00 */
.L_x_1834:
[----:B------:R-:W-:Y:S01]  /*a9a0*/  ISETP.NE.AND P0, PT, R14, UR5, PT ;  /* 0x000000050e007c0c */ /* 0x000fe2000bf05270 */
[----:B------:R-:W2:Y:S01]  /*a9b0*/  LDC R23, c[0x0][0x3ac] ;  /* 0x0000eb00ff177b82 */ /* 0x000ea20000000800 */
[----:B------:R-:W4:Y:S11]  /*a9c0*/  LDG.E.128.CONSTANT R36, desc[UR14][R12.64] ;  /* 0x0000000e0c247981 */ /* 0x000f36000c1e9d00 */
[----:B------:R-:W-:-:S06]  /*a9d0*/  @!P0 LEA R2, R24, R1, 0x3 ;  /* 0x0000000118028211 */ /* 0x000fcc00078e18ff */
[----:B---3--:R-:W3:Y:S01]  /*a9e0*/  @!P0 LDL.64 R2, [R2+0x8] ;  /* 0x0000080002028983 */ /* 0x008ee20000100a00 */
[----:B--2---:R-:W-:-:S04]  /*a9f0*/  IMAD.WIDE R32, R23, 0x4, R12 ;  /* 0x0000000417207825 */ /* 0x004fc800078e020c */
[C---:B0-----:R-:W-:Y:S02]  /*aa00*/  IMAD.WIDE R28, R23.reuse, 0x4, R32 ;  /* 0x00000004171c7825 */ /* 0x041fe400078e0220 */
[----:B------:R-:W5:Y:S02]  /*aa10*/  LDG.E.128.CONSTANT R32, desc[UR14][R32.64] ;  /* 0x0000000e20207981 */ /* 0x000f64000c1e9d00 */
[----:B------:R-:W-:Y:S02]  /*aa20*/  IMAD.WIDE R6, R23, 0x4, R28 ;  /* 0x0000000417067825 */ /* 0x000fe400078e021c */
[----:B------:R-:W5:Y:S04]  /*aa30*/  LDG.E.128.CONSTANT R28, desc[UR14][R28.64] ;  /* 0x0000000e1c1c7981 */ /* 0x000f68000c1e9d00 */
[----:B------:R-:W5:Y:S01]  /*aa40*/  LDG.E.128.CONSTANT R8, desc[UR14][R6.64] ;  /* 0x0000000e06087981 */ /* 0x000f62000c1e9d00 */
[----:B------:R-:W-:-:S02]  /*aa50*/  @!P0 MOV R19, R15 ;  /* 0x0000000f00138202 */ /* 0x000fc40000000f00 */
[----:B------:R-:W-:-:S03]  /*aa60*/  @!P0 IADD3 R0, PT, PT, R24, 0x1, RZ ;  /* 0x0000000118008810 */ /* 0x000fc60007ffe0ff */
[----:B------:R0:W5:Y:S01]  /*aa70*/  @!P0 LDG.E.U16.CONSTANT R17, desc[UR14][R18.64] ;  /* 0x0000000e12118981 */ /* 0x000162000c1e9500 */
[----:B------:R-:W-:Y:S01]  /*aa80*/  @!P0 MOV R24, R0 ;  /* 0x0000000000188202 */ /* 0x000fe20000000f00 */
[----:B------:R-:W-:Y:S01]  /*aa90*/  UISETP.NE.AND UP0, UPT, UR17, URZ, UPT ;  /* 0x000000ff1100728c */ /* 0x000fe2000bf05270 */
[----:B------:R-:W-:Y:S01]  /*aaa0*/  HFMA2 R5, -RZ, RZ, 0, 0.0625 ;  /* 0x00002c00ff057431 */ /* 0x000fe200000001ff */
[----:B------:R-:W-:Y:S01]  /*aab0*/  UISETP.NE.AND UP1, UPT, UR18, URZ, UPT ;  /* 0x000000ff1200728c */ /* 0x000fe2000bf25270 */
[C---:B----4-:R-:W-:Y:S02]  /*aac0*/  LOP3.LUT R4, R37.reuse, 0xf000f, RZ, 0xc0, !PT ;  /* 0x000f000f25047812 */ /* 0x050fe400078ec0ff */
[----:B0-----:R-:W-:Y:S02]  /*aad0*/  LOP3.LUT R19, R37, 0xf000f0, RZ, 0xc0, !PT ;  /* 0x00f000f025137812 */ /* 0x001fe400078ec0ff */
[----:B------:R-:W-:Y:S02]  /*aae0*/  SHF.R.U32.HI R37, RZ, 0x8, R37 ;  /* 0x00000008ff257819 */ /* 0x000fe40000011625 */
[----:B------:R-:W-:-:S02]  /*aaf0*/  LOP3.LUT R27, R38, 0xf000f, RZ, 0xc0, !PT ;  /* 0x000f000f261b7812 */ /* 0x000fc400078ec0ff */
[----:B------:R-:W-:Y:S02]  /*ab00*/  LOP3.LUT R40, R38, 0xf000f0, RZ, 0xc0, !PT ;  /* 0x00f000f026287812 */ /* 0x000fe400078ec0ff */
[----:B------:R-:W-:Y:S02]  /*ab10*/  SHF.R.U32.HI R38, RZ, 0x8, R38 ;  /* 0x00000008ff267819 */ /* 0x000fe40000011626 */
[----:B------:R-:W-:Y:S02]  /*ab20*/  LOP3.LUT R0, R36, 0xf000f, RZ, 0xc0, !PT ;  /* 0x000f000f24007812 */ /* 0x000fe400078ec0ff */
[----:B---3--:R-:W-:Y:S02]  /*ab30*/  @!P0 PRMT R121, R2, 0x7610, R121 ;  /* 0x0000761002798816 */ /* 0x008fe40000000079 */
[----:B------:R-:W-:Y:S02]  /*ab40*/  @!P0 PRMT R120, R3, 0x7610, R120 ;  /* 0x0000761003788816 */ /* 0x000fe40000000078 */
[----:B------:R-:W-:-:S02]  /*ab50*/  @!P0 PRMT R121, R121, 0x7610, R2 ;  /* 0x0000761079798816 */ /* 0x000fc40000000002 */
[----:B------:R-:W-:Y:S02]  /*ab60*/  LOP3.LUT R2, R36, 0xf000f0, RZ, 0xc0, !PT ;  /* 0x00f000f024027812 */ /* 0x000fe400078ec0ff */
[----:B------:R-:W-:Y:S02]  /*ab70*/  LOP3.LUT R26, R19, 0x64006400, RZ, 0xfc, !PT ;  /* 0x64006400131a7812 */ /* 0x000fe400078efcff */
[----:B------:R-:W-:Y:S02]  /*ab80*/  SHF.R.U32.HI R36, RZ, 0x8, R36 ;  /* 0x00000008ff247819 */ /* 0x000fe40000011624 */
[----:B------:R-:W-:Y:S02]  /*ab90*/  SHF.R.U32.HI R43, RZ, 0x8, R39 ;  /* 0x00000008ff2b7819 */ /* 0x000fe40000011627 */
[----:B------:R-:W-:Y:S02]  /*aba0*/  LOP3.LUT R19, R37, 0xf000f, RZ, 0xc0, !PT ;  /* 0x000f000f25137812 */ /* 0x000fe400078ec0ff */
[----:B------:R-:W-:-:S02]  /*abb0*/  LOP3.LUT R41, R39, 0xf000f, RZ, 0xc0, !PT ;  /* 0x000f000f27297812 */ /* 0x000fc400078ec0ff */
[----:B------:R-:W-:Y:S02]  /*abc0*/  LOP3.LUT R42, R39, 0xf000f0, RZ, 0xc0, !PT ;  /* 0x00f000f0272a7812 */ /* 0x000fe400078ec0ff */
[----:B------:R-:W-:Y:S02]  /*abd0*/  LOP3.LUT R37, R37, 0xf000f0, RZ, 0xc0, !PT ;  /* 0x00f000f025257812 */ /* 0x000fe400078ec0ff */
[----:B------:R-:W-:Y:S02]  /*abe0*/  LOP3.LUT R39, R38, 0xf000f, RZ, 0xc0, !PT ;  /* 0x000f000f26277812 */ /* 0x000fe400078ec0ff */
[----:B------:R-:W-:Y:S02]  /*abf0*/  @!P0 PRMT R120, R120, 0x7610, R3 ;  /* 0x0000761078788816 */ /* 0x000fe40000000003 */
[----:B------:R-:W-:Y:S02]  /*ac00*/  LOP3.LUT R38, R38, 0xf000f0, RZ, 0xc0, !PT ;  /* 0x00f000f026267812 */ /* 0x000fe400078ec0ff */
[----:B------:R-:W-:-:S02]  /*ac10*/  LOP3.LUT R3, R36, 0xf000f, RZ, 0xc0, !PT ;  /* 0x000f000f24037812 */ /* 0x000fc400078ec0ff */
[C---:B-1----:R-:W-:Y:S02]  /*ac20*/  LOP3.LUT R45, R43.reuse, 0xf000f, RZ, 0xc0, !PT ;  /* 0x000f000f2b2d7812 */ /* 0x042fe400078ec0ff */
        /* <DEDUP_REMOVED lines=19> */
[----:B------:R-:W-:Y:S02]  /*ad60*/  HADD2 R46, R47, -1032, -1032 ;  /* 0xe408e4082f2e7430 */ /* 0x000fe40000000000 */
[----:B------:R-:W-:Y:S02]  /*ad70*/  HADD2 R40, R41, -1032, -1032 ;  /* 0xe408e40829287430 */ /* 0x000fe40000000000 */
[-C--:B------:R-:W-:Y:S02]  /*ad80*/  HFMA2 R47, R48, R5.reuse.H0_H0, -72, -72 ;  /* 0xd480d480302f7431 */ /* 0x080fe40000040005 */
[----:B------:R-:W-:Y:S02]  /*ad90*/  HFMA2 R41, R42, R5.H0_H0, -72, -72 ;  /* 0xd480d4802a297431 */ /* 0x000fe40000040005 */
[----:B------:R-:W-:Y:S02]  /*ada0*/  HADD2 R48, R49, -1032, -1032 ;  /* 0xe408e40831307430 */ /* 0x000fe40000000000 */
[----:B------:R-:W-:-:S02]  /*adb0*/  HADD2 R36, R0, -1032, -1032 ;  /* 0xe408e40800247430 */ /* 0x000fc40000000000 */
[-C--:B------:R-:W-:Y:S02]  /*adc0*/  HFMA2 R19, R2, R5.reuse.H0_H0, -72, -72 ;  /* 0xd480d48002137431 */ /* 0x080fe40000040005 */
[----:B------:R-:W-:Y:S02]  /*add0*/  HADD2 R25, R25, -1032, -1032 ;  /* 0xe408e40819197430 */ /* 0x000fe40000000000 */
[-C--:B------:R-:W-:Y:S02]  /*ade0*/  HFMA2 R37, R26, R5.reuse.H0_H0, -72, -72 ;  /* 0xd480d4801a257431 */ /* 0x080fe40000040005 */
[----:B------:R-:W-:Y:S02]  /*adf0*/  HADD2 R38, R27, -1032, -1032 ;  /* 0xe408e4081b267430 */ /* 0x000fe40000000000 */
[----:B------:R-:W-:Y:S02]  /*ae00*/  HADD2 R42, R3, -1032, -1032 ;  /* 0xe408e408032a7430 */ /* 0x000fe40000000000 */
[----:B------:R-:W-:-:S02]  /*ae10*/  HFMA2 R43, R4, R5.H0_H0, -72, -72 ;  /* 0xd480d480042b7431 */ /* 0x000fc40000040005 */
[----:B------:R-:W-:Y:S02]  /*ae20*/  HADD2 R44, R44, -1032, -1032 ;  /* 0xe408e4082c2c7430 */ /* 0x000fe40000000000 */
[----:B------:R-:W-:Y:S01]  /*ae30*/  HFMA2 R49, R50, R5.H0_H0, -72, -72 ;  /* 0xd480d48032317431 */ /* 0x000fe20000040005 */
[----:B------:R-:W-:Y:S06]  /*ae40*/  BRA.U !UP0, `(.L_x_1826) ;  /* 0x0000000508687547 */ /* 0x000fec000b800000 */
[----:B------:R-:W0:Y:S01]  /*ae50*/  LDS.64 R50, [UR4] ;  /* 0x00000004ff327984 */ /* 0x000e220008000a00 */
[----:B------:R-:W-:Y:S02]  /*ae60*/  HADD2.F32 R0, -RZ, R36.H0_H0 ;  /* 0x20000024ff007230 */ /* 0x000fe40000004100 */
[--C-:B------:R-:W-:Y:S01]  /*ae70*/  HADD2.F32 R54, -RZ, R25.reuse.H0_H0 ;  /* 0x20000019ff367230 */ /* 0x100fe20000004100 */
[----:B------:R-:W1:Y:S01]  /*ae80*/  LDS.64 R26, [UR4+0x8] ;  /* 0x00000804ff1a7984 */ /* 0x000e620008000a00 */
[----:B------:R-:W-:Y:S02]  /*ae90*/  HADD2.F32 R4, -RZ, R40.H0_H0 ;  /* 0x20000028ff047230 */ /* 0x000fe40000004100 */
[----:B------:R-:W-:Y:S02]  /*aea0*/  HADD2.F32 R2, -RZ, R38.H0_H0 ;  /* 0x20000026ff027230 */ /* 0x000fe40000004100 */
[----:B------:R-:W-:Y:S02]  /*aeb0*/  HADD2.F32 R56, -RZ, R25.H1_H1 ;  /* 0x30000019ff387230 */ /* 0x000fe40000004100 */
[----:B0-----:R-:W-:-:S02]  /*aec0*/  HADD2.F32 R3, -RZ, R50.H0_H0 ;  /* 0x20000032ff037230 */ /* 0x001fc40000004100 */
[----:B------:R-:W-:Y:S02]  /*aed0*/  HADD2.F32 R53, -RZ, R50.H1_H1 ;  /* 0x30000032ff357230 */ /* 0x000fe40000004100 */
[--C-:B------:R-:W-:Y:S02]  /*aee0*/  HADD2.F32 R52, -RZ, R51.reuse.H0_H0 ;  /* 0x20000033ff347230 */ /* 0x100fe40000004100 */
[C---:B------:R-:W-:Y:S01]  /*aef0*/  FFMA.FTZ R54, R3.reuse, R54, RZ ;  /* 0x0000003603367223 */ /* 0x040fe200000100ff */
[----:B------:R-:W-:Y:S02]  /*af00*/  HADD2.F32 R55, -RZ, R51.H1_H1 ;  /* 0x30000033ff377230 */ /* 0x000fe40000004100 */
[----:B------:R-:W-:Y:S01]  /*af10*/  FFMA.FTZ R51, R0, R3, RZ ;  /* 0x0000000300337223 */ /* 0x000fe200000100ff */
[----:B------:R-:W-:Y:S02]  /*af20*/  HADD2.F32 R50, -RZ, R36.H1_H1 ;  /* 0x30000024ff327230 */ /* 0x000fe40000004100 */
[C---:B------:R-:W-:Y:S01]  /*af30*/  FFMA.FTZ R59, R3.reuse, R4, RZ ;  /* 0x00000004033b7223 */ /* 0x040fe200000100ff */
[----:B------:R-:W-:Y:S01]  /*af40*/  FFMA.FTZ R58, R3, R2, RZ ;  /* 0x00000002033a7223 */ /* 0x000fe200000100ff */
[----:B------:R-:W-:-:S02]  /*af50*/  HADD2.F32 R4, -RZ, R40.H1_H1 ;  /* 0x30000028ff047230 */ /* 0x000fc40000004100 */
[----:B------:R-:W-:Y:S01]  /*af60*/  FFMA.FTZ R50, R50, R53, R51 ;  /* 0x0000003532327223 */ /* 0x000fe20000010033 */
[----:B------:R-:W-:Y:S02]  /*af70*/  HADD2.F32 R2, -RZ, R38.H1_H1 ;  /* 0x30000026ff027230 */ /* 0x000fe40000004100 */
[C---:B------:R-:W-:Y:S01]  /*af80*/  FFMA.FTZ R51, R53.reuse, R56, R54 ;  /* 0x0000003835337223 */ /* 0x040fe20000010036 */
[----:B------:R-:W-:Y:S02]  /*af90*/  HADD2.F32 R0, -RZ, R37.H0_H0 ;  /* 0x20000025ff007230 */ /* 0x000fe40000004100 */
[C---:B------:R-:W-:Y:S01]  /*afa0*/  FFMA.FTZ R59, R53.reuse, R4, R59 ;  /* 0x00000004353b7223 */ /* 0x040fe2000001003b */
[----:B------:R-:W-:Y:S02]  /*afb0*/  HADD2.F32 R3, -RZ, R19.H0_H0 ;  /* 0x20000013ff037230 */ /* 0x000fe40000004100 */
[----:B------:R-:W-:Y:S01]  /*afc0*/  FFMA.FTZ R57, R53, R2, R58 ;  /* 0x0000000235397223 */ /* 0x000fe2000001003a */
[----:B------:R-:W-:-:S02]  /*afd0*/  HADD2.F32 R54, -RZ, R39.H0_H0 ;  /* 0x20000027ff367230 */ /* 0x000fc40000004100 */
[C---:B------:R-:W-:Y:S01]  /*afe0*/  FFMA.FTZ R4, R52.reuse, R0, R51 ;  /* 0x0000000034047223 */ /* 0x040fe20000010033 */
        /* <DEDUP_REMOVED lines=8> */
[----:B------:R-:W-:Y:S02]  /*b070*/  HADD2.F32 R54, -RZ, R41.H1_H1 ;  /* 0x30000029ff367230 */ /* 0x000fe40000004100 */
[C---:B------:R-:W-:Y:S01]  /*b080*/  FFMA.FTZ R53, R55.reuse, R2, R4 ;  /* 0x0000000237357223 */ /* 0x040fe20000010004 */
[----:B-1----:R-:W-:Y:S02]  /*b090*/  HADD2.F32 R4, -RZ, R26.H0_H0 ;  /* 0x2000001aff047230 */ /* 0x002fe40000004100 */
[C---:B------:R-:W-:Y:S01]  /*b0a0*/  FFMA.FTZ R57, R55.reuse, R50, R57 ;  /* 0x0000003237397223 */ /* 0x040fe20000010039 */
[----:B------:R-:W-:Y:S02]  /*b0b0*/  HADD2.F32 R3, -RZ, R42.H0_H0 ;  /* 0x2000002aff037230 */ /* 0x000fe40000004100 */
[----:B------:R-:W-:Y:S01]  /*b0c0*/  FFMA.FTZ R55, R55, R54, R51 ;  /* 0x0000003637377223 */ /* 0x000fe20000010033 */
[----:B------:R-:W-:-:S02]  /*b0d0*/  HADD2.F32 R51, -RZ, R26.H1_H1 ;  /* 0x3000001aff337230 */ /* 0x000fc40000004100 */
[----:B------:R-:W-:Y:S02]  /*b0e0*/  HADD2.F32 R50, -RZ, R44.H0_H0 ;  /* 0x2000002cff327230 */ /* 0x000fe40000004100 */
[----:B------:R-:W-:Y:S01]  /*b0f0*/  FFMA.FTZ R3, R3, R4, R0 ;  /* 0x0000000403037223 */ /* 0x000fe20000010000 */
[----:B------:R-:W-:Y:S02]  /*b100*/  HADD2.F32 R2, -RZ, R42.H1_H1 ;  /* 0x3000002aff027230 */ /* 0x000fe40000004100 */
        /* <DEDUP_REMOVED lines=10> */
[----:B------:R-:W-:Y:S02]  /*b1b0*/  HADD2.F32 R54, -RZ, R48.H1_H1 ;  /* 0x30000030ff367230 */ /* 0x000fe40000004100 */
        /* <DEDUP_REMOVED lines=8> */
[----:B------:R-:W-:Y:S02]  /*b240*/  HADD2.F32 R50, -RZ, R47.H0_H0 ;  /* 0x2000002fff327230 */ /* 0x000fe40000004100 */
        /* <DEDUP_REMOVED lines=26> */
.L_x_1826:
[----:B------:R-:W-:Y:S05]  /*b3f0*/  BRA.U !UP1, `(.L_x_1827) ;  /* 0x0000000509687547 */ /* 0x000fea000b800000 */
[----:B------:R-:W0:Y:S01]  /*b400*/  LDS.64 R2, [UR4+0x80] ;  /* 0x00008004ff027984 */ /* 0x000e220008000a00 */
[--C-:B------:R-:W-:Y:S02]  /*b410*/  HADD2.F32 R0, -RZ, R36.reuse.H0_H0 ;  /* 0x20000024ff007230 */ /* 0x100fe40000004100 */
[----:B------:R-:W-:Y:S01]  /*b420*/  HADD2.F32 R36, -RZ, R36.H1_H1 ;  /* 0x30000024ff247230 */ /* 0x000fe20000004100 */
[----:B------:R-:W1:Y:S01]  /*b430*/  LDS.64 R26, [UR4+0x88] ;  /* 0x00008804ff1a7984 */ /* 0x000e620008000a00 */
[--C-:B------:R-:W-:Y:S02]  /*b440*/  HADD2.F32 R4, -RZ, R40.reuse.H0_H0 ;  /* 0x20000028ff047230 */ /* 0x100fe40000004100 */
[----:B------:R-:W-:Y:S02]  /*b450*/  HADD2.F32 R54, -RZ, R25.H1_H1 ;  /* 0x30000019ff367230 */ /* 0x000fe40000004100 */
[----:B------:R-:W-:Y:S02]  /*b460*/  HADD2.F32 R40, -RZ, R40.H1_H1 ;  /* 0x30000028ff287230 */ /* 0x000fe40000004100 */
[----:B0-----:R-:W-:-:S02]  /*b470*/  HADD2.F32 R51, -RZ, R2.H0_H0 ;  /* 0x20000002ff337230 */ /* 0x001fc40000004100 */
[----:B------:R-:W-:Y:S02]  /*b480*/  HADD2.F32 R50, -RZ, R2.H1_H1 ;  /* 0x30000002ff327230 */ /* 0x000fe40000004100 */
[--C-:B------:R-:W-:Y:S02]  /*b490*/  HADD2.F32 R52, -RZ, R3.reuse.H0_H0 ;  /* 0x20000003ff347230 */ /* 0x100fe40000004100 */
[----:B------:R-:W-:Y:S02]  /*b4a0*/  HADD2.F32 R53, -RZ, R3.H1_H1 ;  /* 0x30000003ff357230 */ /* 0x000fe40000004100 */
[----:B------:R-:W-:Y:S02]  /*b4b0*/  HADD2.F32 R2, -RZ, R25.H0_H0 ;  /* 0x20000019ff027230 */ /* 0x000fe40000004100 */
[----:B------:R-:W-:Y:S01]  /*b4c0*/  FFMA.FTZ R25, R0, R51, RZ ;  /* 0x0000003300197223 */ /* 0x000fe200000100ff */
[--C-:B------:R-:W-:Y:S02]  /*b4d0*/  HADD2.F32 R3, -RZ, R38.reuse.H0_H0 ;  /* 0x20000026ff037230 */ /* 0x100fe40000004100 */
[----:B------:R-:W-:-:S02]  /*b4e0*/  HADD2.F32 R38, -RZ, R38.H1_H1 ;  /* 0x30000026ff267230 */ /* 0x000fc40000004100 */
[-C--:B------:R-:W-:Y:S01]  /*b4f0*/  FFMA.FTZ R55, R2, R51.reuse, RZ ;  /* 0x0000003302377223 */ /* 0x080fe200000100ff */
[-C--:B------:R-:W-:Y:S01]  /*b500*/  FFMA.FTZ R25, R36, R50.reuse, R25 ;  /* 0x0000003224197223 */ /* 0x080fe20000010019 */
[-C--:B------:R-:W-:Y:S01]  /*b510*/  FFMA.FTZ R3, R3, R51.reuse, RZ ;  /* 0x0000003303037223 */ /* 0x080fe200000100ff */
[----:B------:R-:W-:Y:S01]  /*b520*/  FFMA.FTZ R51, R4, R51, RZ ;  /* 0x0000003304337223 */ /* 0x000fe200000100ff */
        /* <DEDUP_REMOVED lines=53> */
[--C-:B------:R-:W-:Y:S02]  /*b880*/  HADD2.F32 R3, -RZ, R121.reuse.H0_H0 ;  /* 0x20000079ff037230 */ /* 0x100fe40000004100 */
[-C--:B------:R-:W-:Y:S01]  /*b890*/  FFMA.FTZ R26, R47, R27.reuse, R26 ;  /* 0x0000001b2f1a7223 */ /* 0x080fe2000001001a */
        /* <DEDUP_REMOVED lines=16> */
.L_x_1827:
[C---:B-----5:R-:W-:Y:S02]  /*b9a0*/  LOP3.LUT R4, R33.reuse, 0xf000f, RZ, 0xc0, !PT ;  /* 0x000f000f21047812 */ /* 0x060fe400078ec0ff */
[----:B------:R-:W-:Y:S02]  /*b9b0*/  LOP3.LUT R19, R33, 0xf000f0, RZ, 0xc0, !PT ;  /* 0x00f000f021137812 */ /* 0x000fe400078ec0ff */
[----:B------:R-:W-:Y:S02]  /*b9c0*/  SHF.R.U32.HI R33, RZ, 0x8, R33 ;  /* 0x00000008ff217819 */ /* 0x000fe40000011621 */
[C---:B------:R-:W-:Y:S02]  /*b9d0*/  LOP3.LUT R27, R34.reuse, 0xf000f, RZ, 0xc0, !PT ;  /* 0x000f000f221b7812 */ /* 0x040fe400078ec0ff */
[----:B------:R-:W-:Y:S02]  /*b9e0*/  LOP3.LUT R36, R34, 0xf000f0, RZ, 0xc0, !PT ;  /* 0x00f000f022247812 */ /* 0x000fe400078ec0ff */
[----:B------:R-:W-:-:S02]  /*b9f0*/  SHF.R.U32.HI R34, RZ, 0x8, R34 ;  /* 0x00000008ff227819 */ /* 0x000fc40000011622 */
[C---:B------:R-:W-:Y:S02]  /*ba00*/  LOP3.LUT R0, R32.reuse, 0xf000f, RZ, 0xc0, !PT ;  /* 0x000f000f20007812 */ /* 0x040fe400078ec0ff */
[----:B------:R-:W-:Y:S02]  /*ba10*/  LOP3.LUT R2, R32, 0xf000f0, RZ, 0xc0, !PT ;  /* 0x00f000f020027812 */ /* 0x000fe400078ec0ff */
[----:B------:R-:W-:Y:S02]  /*ba20*/  LOP3.LUT R26, R19, 0x64006400, RZ, 0xfc, !PT ;  /* 0x64006400131a7812 */ /* 0x000fe400078efcff */
[----:B------:R-:W-:Y:S02]  /*ba30*/  SHF.R.U32.HI R32, RZ, 0x8, R32 ;  /* 0x00000008ff207819 */ /* 0x000fe40000011620 */
[----:B------:R-:W-:Y:S02]  /*ba40*/  SHF.R.U32.HI R39, RZ, 0x8, R35 ;  /* 0x00000008ff277819 */ /* 0x000fe40000011623 */
[----:B------:R-:W-:-:S02]  /*ba50*/  LOP3.LUT R19, R33, 0xf000f, RZ, 0xc0, !PT ;  /* 0x000f000f21137812 */ /* 0x000fc400078ec0ff */
[C---:B------:R-:W-:Y:S02]  /*ba60*/  LOP3.LUT R37, R35.reuse, 0xf000f, RZ, 0xc0, !PT ;  /* 0x000f000f23257812 */ /* 0x040fe400078ec0ff */
[----:B------:R-:W-:Y:S02]  /*ba70*/  LOP3.LUT R38, R35, 0xf000f0, RZ, 0xc0, !PT ;  /* 0x00f000f023267812 */ /* 0x000fe400078ec0ff */
[----:B------:R-:W-:Y:S02]  /*ba80*/  LOP3.LUT R33, R33, 0xf000f0, RZ, 0xc0, !PT ;  /* 0x00f000f021217812 */ /* 0x000fe400078ec0ff */
[C---:B------:R-:W-:Y:S02]  /*ba90*/  LOP3.LUT R35, R34.reuse, 0xf000f, RZ, 0xc0, !PT ;  /* 0x000f000f22237812 */ /* 0x040fe400078ec0ff */
[----:B------:R-:W-:Y:S02]  /*baa0*/  LOP3.LUT R34, R34, 0xf000f0, RZ, 0xc0, !PT ;  /* 0x00f000f022227812 */ /* 0x000fe400078ec0ff */
[----:B------:R-:W-:-:S02]  /*bab0*/  LOP3.LUT R3, R32, 0xf000f, RZ, 0xc0, !PT ;  /* 0x000f000f20037812 */ /* 0x000fc400078ec0ff */
[C---:B------:R-:W-:Y:S02]  /*bac0*/  LOP3.LUT R41, R39.reuse, 0xf000f, RZ, 0xc0, !PT ;  /* 0x000f000f27297812 */ /* 0x040fe400078ec0ff */
[----:B------:R-:W-:Y:S02]  /*bad0*/  LOP3.LUT R32, R32, 0xf000f0, RZ, 0xc0, !PT ;  /* 0x00f000f020207812 */ /* 0x000fe400078ec0ff */
[----:B------:R-:W-:Y:S02]  /*bae0*/  LOP3.LUT R39, R39, 0xf000f0, RZ, 0xc0, !PT ;  /* 0x00f000f027277812 */ /* 0x000fe400078ec0ff */
[----:B------:R-:W-:Y:S01]  /*baf0*/  LOP3.LUT R42, R33, 0x64006400, RZ, 0xfc, !PT ;  /* 0x64006400212a7812 */ /* 0x000fe200078efcff */
[----:B------:R-:W-:Y:S01]  /*bb00*/  HFMA2 R33, R26, R5.H0_H0, -72, -72 ;  /* 0xd480d4801a217431 */ /* 0x000fe20000040005 */
[----:B------:R-:W-:Y:S02]  /*bb10*/  LOP3.LUT R36, R36, 0x64006400, RZ, 0xfc, !PT ;  /* 0x6400640024247812 */ /* 0x000fe400078efcff */
[----:B------:R-:W-:-:S02]  /*bb20*/  LOP3.LUT R43, R35, 0x64006400, RZ, 0xfc, !PT ;  /* 0x64006400232b7812 */ /* 0x000fc400078efcff */
[----:B------:R-:W-:Y:S01]  /*bb30*/  LOP3.LUT R37, R37, 0x64006400, RZ, 0xfc, !PT ;  /* 0x6400640025257812 */ /* 0x000fe200078efcff */
[-C--:B------:R-:W-:Y:S01]  /*bb40*/  HFMA2 R35, R36, R5.reuse.H0_H0, -72, -72 ;  /* 0xd480d48024237431 */ /* 0x080fe20000040005 */
[----:B------:R-:W-:Y:S02]  /*bb50*/  LOP3.LUT R44, R34, 0x64006400, RZ, 0xfc, !PT ;  /* 0x64006400222c7812 */ /* 0x000fe400078efcff */
[----:B------:R-:W-:Y:S01]  /*bb60*/  LOP3.LUT R25, R4, 0x64006400, RZ, 0xfc, !PT ;  /* 0x6400640004197812 */ /* 0x000fe200078efcff */
[----:B------:R-:W-:Y:S01]  /*bb70*/  HADD2 R36, R37, -1032, -1032 ;  /* 0xe408e40825247430 */ /* 0x000fe20000000000 */
[----:B------:R-:W-:Y:S02]  /*bb80*/  LOP3.LUT R38, R38, 0x64006400, RZ, 0xfc, !PT ;  /* 0x6400640026267812 */ /* 0x000fe400078efcff */
[----:B------:R-:W-:Y:S01]  /*bb90*/  LOP3.LUT R45, R41, 0x64006400, RZ, 0xfc, !PT ;  /* 0x64006400292d7812 */ /* 0x000fe200078efcff */
[-C--:B------:R-:W-:Y:S01]  /*bba0*/  HFMA2 R41, R42, R5.reuse.H0_H0, -72, -72 ;  /* 0xd480d4802a297431 */ /* 0x080fe20000040005 */
[----:B------:R-:W-:Y:S01]  /*bbb0*/  LOP3.LUT R0, R0, 0x64006400, RZ, 0xfc, !PT ;  /* 0x6400640000007812 */ /* 0x000fe200078efcff */
[----:B------:R-:W-:Y:S01]  /*bbc0*/  HADD2 R42, R43, -1032, -1032 ;  /* 0xe408e4082b2a7430 */ /* 0x000fe20000000000 */
        /* <DEDUP_REMOVED lines=9> */
[----:B------:R-:W-:Y:S01]  /*bc60*/  HFMA2 R19, R2, R5.H0_H0, -72, -72 ;  /* 0xd480d48002137431 */ /* 0x000fe20000040005 */
[----:B------:R-:W-:Y:S01]  /*bc70*/  LOP3.LUT R46, R39, 0x64006400, RZ, 0xfc, !PT ;  /* 0x64006400272e7812 */ /* 0x000fe200078efcff */
[----:B------:R-:W-:-:S02]  /*bc80*/  HADD2 R25, R25, -1032, -1032 ;  /* 0xe408e40819197430 */ /* 0x000fc40000000000 */
[----:B------:R-:W-:Y:S02]  /*bc90*/  HADD2 R34, R27, -1032, -1032 ;  /* 0xe408e4081b227430 */ /* 0x000fe40000000000 */
[----:B------:R-:W-:Y:S02]  /*bca0*/  HADD2 R38, R3, -1032, -1032 ;  /* 0xe408e40803267430 */ /* 0x000fe40000000000 */
[-C--:B------:R-:W-:Y:S02]  /*bcb0*/  HFMA2 R39, R4, R5.reuse.H0_H0, -72, -72 ;  /* 0xd480d48004277431 */ /* 0x080fe40000040005 */
[----:B------:R-:W-:Y:S02]  /*bcc0*/  HADD2 R40, R40, -1032, -1032 ;  /* 0xe408e40828287430 */ /* 0x000fe40000000000 */
[----:B------:R-:W-:Y:S01]  /*bcd0*/  HFMA2 R45, R46, R5.H0_H0, -72, -72 ;  /* 0xd480d4802e2d7431 */ /* 0x000fe20000040005 */
[----:B------:R-:W-:Y:S06]  /*bce0*/  BRA.U !UP0, `(.L_x_1828) ;  /* 0x0000000508687547 */ /* 0x000fec000b800000 */
[----:B------:R-:W0:Y:S01]  /*bcf0*/  LDS.64 R46, [UR4+0x10] ;  /* 0x00001004ff2e7984 */ /* 0x000e220008000a00 */
        /* <DEDUP_REMOVED lines=89> */
.L_x_1828:
        /* <DEDUP_REMOVED lines=91> */
.L_x_1829:
[C---:B------:R-:W-:Y:S02]  /*c840*/  LOP3.LUT R4, R29.reuse, 0xf000f, RZ, 0xc0, !PT ;  /* 0x000f000f1d047812 */ /* 0x040fe400078ec0ff */
        /* <DEDUP_REMOVED lines=142> */
.L_x_1830:
        /* <DEDUP_REMOVED lines=91> */
.L_x_1831:
[C---:B------:R-:W-:Y:S02]  /*d6e0*/  LOP3.LUT R29, R10.reuse, 0xf000f, RZ, 0xc0, !PT ;  /* 0x000f000f0a1d7812 */ /* 0x040fe400078ec0ff */
[----:B------:R-:W-:Y:S02]  /*d6f0*/  LOP3.LUT R19, R10, 0xf000f0, RZ, 0xc0, !PT ;  /* 0x00f000f00a137812 */ /* 0x000fe400078ec0ff */
[----:B------:R-:W-:Y:S02]  /*d700*/  SHF.R.U32.HI R31, RZ, 0x8, R10 ;  /* 0x00000008ff1f7819 */ /* 0x000fe4000001160a */
[C---:B------:R-:W-:Y:S02]  /*d710*/  LOP3.LUT R4, R9.reuse, 0xf000f, RZ, 0xc0, !PT ;  /* 0x000f000f09047812 */ /* 0x040fe400078ec0ff */
[----:B------:R-:W-:Y:S02]  /*d720*/  LOP3.LUT R3, R9, 0xf000f0, RZ, 0xc0, !PT ;  /* 0x00f000f009037812 */ /* 0x000fe400078ec0ff */
[----:B------:R-:W-:-:S02]  /*d730*/  LOP3.LUT R10, R11, 0xf000f0, RZ, 0xc0, !PT ;  /* 0x00f000f00b0a7812 */ /* 0x000fc400078ec0ff */
[----:B------:R-:W-:Y:S02]  /*d740*/  LOP3.LUT R2, R8, 0xf000f0, RZ, 0xc0, !PT ;  /* 0x00f000f008027812 */ /* 0x000fe400078ec0ff */
[----:B------:R-:W-:Y:S02]  /*d750*/  SHF.R.U32.HI R9, RZ, 0x8, R9 ;  /* 0x00000008ff097819 */ /* 0x000fe40000011609 */
[----:B------:R-:W-:Y:S02]  /*d760*/  LOP3.LUT R36, R10, 0x64006400, RZ, 0xfc, !PT ;  /* 0x640064000a247812 */ /* 0x000fe400078efcff */
[----:B------:R-:W-:Y:S02]  /*d770*/  LOP3.LUT R0, R8, 0xf000f, RZ, 0xc0, !PT ;  /* 0x000f000f08007812 */ /* 0x000fe400078ec0ff */
[----:B------:R-:W-:Y:S01]  /*d780*/  SHF.R.U32.HI R35, RZ, 0x8, R11 ;  /* 0x00000008ff237819 */ /* 0x000fe2000001160b */
[----:B------:R-:W-:Y:S01]  /*d790*/  HFMA2 R25, R36, R5.H0_H0, -72, -72 ;  /* 0xd480d48024197431 */ /* 0x000fe20000040005 */
[----:B------:R-:W-:-:S02]  /*d7a0*/  LOP3.LUT R2, R2, 0x64006400, RZ, 0xfc, !PT ;  /* 0x6400640002027812 */ /* 0x000fc400078efcff */
[----:B------:R-:W-:Y:S02]  /*d7b0*/  LOP3.LUT R10, R9, 0xf000f0, RZ, 0xc0, !PT ;  /* 0x00f000f0090a7812 */ /* 0x000fe400078ec0ff */
[----:B------:R-:W-:Y:S02]  /*d7c0*/  SHF.R.U32.HI R8, RZ, 0x8, R8 ;  /* 0x00000008ff087819 */ /* 0x000fe40000011608 */
[----:B------:R-:W-:Y:S02]  /*d7d0*/  LOP3.LUT R32, R19, 0x64006400, RZ, 0xfc, !PT ;  /* 0x6400640013207812 */ /* 0x000fe400078efcff */
[----:B------:R-:W-:Y:S02]  /*d7e0*/  LOP3.LUT R33, R11, 0xf000f, RZ, 0xc0, !PT ;  /* 0x000f000f0b217812 */ /* 0x000fe400078ec0ff */
[----:B------:R-:W-:Y:S02]  /*d7f0*/  LOP3.LUT R28, R3, 0x64006400, RZ, 0xfc, !PT ;  /* 0x64006400031c7812 */ /* 0x000fe400078efcff */
[----:B------:R-:W-:-:S02]  /*d800*/  LOP3.LUT R19, R35, 0xf000f0, RZ, 0xc0, !PT ;  /* 0x00f000f023137812 */ /* 0x000fc400078ec0ff */
[----:B------:R-:W-:Y:S01]  /*d810*/  LOP3.LUT R30, R10, 0x64006400, RZ, 0xfc, !PT ;  /* 0x640064000a1e7812 */ /* 0x000fe200078efcff */
[-C--:B------:R-:W-:Y:S01]  /*d820*/  HFMA2 R10, R2, R5.reuse.H0_H0, -72, -72 ;  /* 0xd480d480020a7431 */ /* 0x080fe20000040005 */
[C---:B------:R-:W-:Y:S02]  /*d830*/  LOP3.LUT R3, R8.reuse, 0xf000f0, RZ, 0xc0, !PT ;  /* 0x00f000f008037812 */ /* 0x040fe400078ec0ff */
[----:B------:R-:W-:Y:S01]  /*d840*/  LOP3.LUT R11, R31, 0xf000f0, RZ, 0xc0, !PT ;  /* 0x00f000f01f0b7812 */ /* 0x000fe200078ec0ff */
[----:B------:R-:W-:Y:S01]  /*d850*/  HFMA2 R27, R30, R5.H0_H0, -72, -72 ;  /* 0xd480d4801e1b7431 */ /* 0x000fe20000040005 */
[----:B------:R-:W-:Y:S02]  /*d860*/  LOP3.LUT R8, R8, 0xf000f, RZ, 0xc0, !PT ;  /* 0x000f000f08087812 */ /* 0x000fe400078ec0ff */
        /* <DEDUP_REMOVED lines=27> */
[----:B------:R-:W-:Y:S06]  /*da20*/  BRA.U !UP0, `(.L_x_1832) ;  /* 0x0000000508687547 */ /* 0x000fec000b800000 */
        /* <DEDUP_REMOVED lines=38> */
[--C-:B------:R-:W-:Y:S02]  /*dc90*/  HADD2.F32 R3, -RZ, R33.reuse.H0_H0 ;  /* 0x20000021ff037230 */ /* 0x100fe40000004100 */
        /* <DEDUP_REMOVED lines=25> */
[--C-:B------:R-:W-:Y:S02]  /*de30*/  HADD2.F32 R40, -RZ, R5.reuse.H0_H0 ;  /* 0x20000005ff287230 */ /* 0x100fe40000004100 */
        /* <DEDUP_REMOVED lines=25> */
.L_x_1832:
[----:B------:R-:W-:Y:S02]  /*dfd0*/  @!P0 IADD3 R14, PT, PT, R17, UR5, RZ ;  /* 0x00000005110e8c10 */ /* 0x000fe4000fffe0ff */
[----:B------:R-:W-:Y:S02]  /*dfe0*/  MOV R8, R12 ;  /* 0x0000000c00087202 */ /* 0x000fe40000000f00 */
[----:B------:R-:W-:Y:S01]  /*dff0*/  MOV R9, R13 ;  /* 0x0000000d00097202 */ /* 0x000fe20000000f00 */
[----:B------:R-:W-:Y:S06]  /*e000*/  BRA.U !UP1, `(.L_x_1833) ;  /* 0x0000000509687547 */ /* 0x000fec000b800000 */
[----:B------:R-:W0:Y:S01]  /*e010*/  LDS.64 R2, [UR4+0xb0] ;  /* 0x0000b004ff027984 */ /* 0x000e220008000a00 */
[--C-:B------:R-:W-:Y:S02]  /*e020*/  HADD2.F32 R0, -RZ, R31.reuse.H0_H0 ;  /* 0x2000001fff007230 */ /* 0x100fe40000004100 */
[----:B------:R-:W-:Y:S01]  /*e030*/  HADD2.F32 R31, -RZ, R31.H1_H1 ;  /* 0x3000001fff1f7230 */ /* 0x000fe20000004100 */
[----:B------:R-:W1:Y:S01]  /*e040*/  LDS.64 R12, [UR4+0xb8] ;  /* 0x0000b804ff0c7984 */ /* 0x000e620008000a00 */
[--C-:B------:R-:W-:Y:S02]  /*e050*/  HADD2.F32 R4, -RZ, R32.reuse.H0_H0 ;  /* 0x20000020ff047230 */ /* 0x100fe40000004100 */
[----:B------:R-:W-:Y:S02]  /*e060*/  HADD2.F32 R41, -RZ, R32.H1_H1 ;  /* 0x30000020ff297230 */ /* 0x000fe40000004100 */
[----:B------:R-:W-:Y:S02]  /*e070*/  HADD2.F32 R32, -RZ, R35.H0_H0 ;  /* 0x20000023ff207230 */ /* 0x000fe40000004100 */
[----:B0-----:R-:W-:-:S02]  /*e080*/  HADD2.F32 R17, -RZ, R2.H0_H0 ;  /* 0x20000002ff117230 */ /* 0x001fc40000004100 */
[----:B------:R-:W-:Y:S02]  /*e090*/  HADD2.F32 R37, -RZ, R2.H1_H1 ;  /* 0x30000002ff257230 */ /* 0x000fe40000004100 */
[--C-:B------:R-:W-:Y:S02]  /*e0a0*/  HADD2.F32 R2, -RZ, R29.reuse.H0_H0 ;  /* 0x2000001dff027230 */ /* 0x100fe40000004100 */
[-C--:B------:R-:W-:Y:S01]  /*e0b0*/  FFMA.FTZ R0, R0, R17.reuse, RZ ;  /* 0x0000001100007223 */ /* 0x080fe200000100ff */
[----:B------:R-:W-:Y:S02]  /*e0c0*/  HADD2.F32 R29, -RZ, R29.H1_H1 ;  /* 0x3000001dff1d7230 */ /* 0x000fe40000004100 */
[-C--:B------:R-:W-:Y:S01]  /*e0d0*/  FFMA.FTZ R4, R4, R17.reuse, RZ ;  /* 0x0000001104047223 */ /* 0x080fe200000100ff */
[--C-:B------:R-:W-:Y:S02]  /*e0e0*/  HADD2.F32 R39, -RZ, R3.reuse.H0_H0 ;  /* 0x20000003ff277230 */ /* 0x100fe40000004100 */
[----:B------:R-:W-:Y:S01]  /*e0f0*/  FFMA.FTZ R2, R2, R17, RZ ;  /* 0x0000001102027223 */ /* 0x000fe200000100ff */
[----:B------:R-:W-:-:S02]  /*e100*/  HADD2.F32 R38, -RZ, R3.H1_H1 ;  /* 0x30000003ff267230 */ /* 0x000fc40000004100 */
[-C--:B------:R-:W-:Y:S01]  /*e110*/  FFMA.FTZ R0, R31, R37.reuse, R0 ;  /* 0x000000251f007223 */ /* 0x080fe20000010000 */
[--C-:B------:R-:W-:Y:S02]  /*e120*/  HADD2.F32 R3, -RZ, R30.reuse.H0_H0 ;  /* 0x2000001eff037230 */ /* 0x100fe40000004100 */
[-C--:B------:R-:W-:Y:S01]  /*e130*/  FFMA.FTZ R2, R29, R37.reuse, R2 ;  /* 0x000000251d027223 */ /* 0x080fe20000010002 */
[----:B------:R-:W-:Y:S02]  /*e140*/  HADD2.F32 R29, -RZ, R30.H1_H1 ;  /* 0x3000001eff1d7230 */ /* 0x000fe40000004100 */
[----:B------:R-:W-:Y:S01]  /*e150*/  FFMA.FTZ R4, R41, R37, R4 ;  /* 0x0000002529047223 */ /* 0x000fe20000010004 */
[----:B------:R-:W-:Y:S02]  /*e160*/  HADD2.F32 R31, -RZ, R19.H0_H0 ;  /* 0x20000013ff1f7230 */ /* 0x000fe40000004100 */
[----:B------:R-:W-:Y:S01]  /*e170*/  FFMA.FTZ R40, R3, R17, RZ ;  /* 0x0000001103287223 */ /* 0x000fe200000100ff */
[----:B------:R-:W-:-:S02]  /*e180*/  HADD2.F32 R3, -RZ, R10.H0_H0 ;  /* 0x2000000aff037230 */ /* 0x000fc40000004100 */
[--C-:B------:R-:W-:Y:S02]  /*e190*/  HADD2.F32 R17, -RZ, R11.reuse.H0_H0 ;  /* 0x2000000bff117230 */ /* 0x100fe40000004100 */
[----:B------:R-:W-:Y:S01]  /*e1a0*/  FFMA.FTZ R40, R29, R37, R40 ;  /* 0x000000251d287223 */ /* 0x000fe20000010028 */
[----:B------:R-:W-:Y:S02]  /*e1b0*/  HADD2.F32 R10, -RZ, R10.H1_H1 ;  /* 0x3000000aff0a7230 */ /* 0x000fe40000004100 */
[-C--:B------:R-:W-:Y:S01]  /*e1c0*/  FFMA.FTZ R3, R3, R39.reuse, R0 ;  /* 0x0000002703037223 */ /* 0x080fe20000010000 */
[----:B------:R-:W-:Y:S02]  /*e1d0*/  HADD2.F32 R0, -RZ, R11.H1_H1 ;  /* 0x3000000bff007230 */ /* 0x000fe40000004100 */
[-C--:B------:R-:W-:Y:S01]  /*e1e0*/  FFMA.FTZ R29, R31, R39.reuse, R40 ;  /* 0x000000271f1d7223 */ /* 0x080fe20000010028 */
[----:B------:R-:W-:Y:S02]  /*e1f0*/  HADD2.F32 R31, -RZ, R25.H0_H0 ;  /* 0x20000019ff1f7230 */ /* 0x000fe40000004100 */
[----:B------:R-:W-:Y:S01]  /*e200*/  FFMA.FTZ R17, R17, R39, R2 ;  /* 0x0000002711117223 */ /* 0x000fe20000010002 */
[----:B------:R-:W-:-:S02]  /*e210*/  HADD2.F32 R2, -RZ, R19.H1_H1 ;  /* 0x30000013ff027230 */ /* 0x000fc40000004100 */
[-C--:B------:R-:W-:Y:S01]  /*e220*/  FFMA.FTZ R3, R10, R38.reuse, R3 ;  /* 0x000000260a037223 */ /* 0x080fe20000010003 */
[----:B------:R-:W-:Y:S02]  /*e230*/  HADD2.F32 R30, -RZ, R25.H1_H1 ;  /* 0x30000019ff1e7230 */ /* 0x000fe40000004100 */
[----:B------:R-:W-:Y:S01]  /*e240*/  FFMA.FTZ R39, R31, R39, R4 ;  /* 0x000000271f277223 */ /* 0x000fe20000010004 */
[-C--:B------:R-:W-:Y:S01]  /*e250*/  FFMA.FTZ R17, R0, R38.reuse, R17 ;  /* 0x0000002600117223 */ /* 0x080fe20000010011 */
[--C-:B-1----:R-:W-:Y:S02]  /*e260*/  HADD2.F32 R0, -RZ, R12.reuse.H0_H0 ;  /* 0x2000000cff007230 */ /* 0x102fe40000004100 */
[-C--:B------:R-:W-:Y:S01]  /*e270*/  FFMA.FTZ R29, R2, R38.reuse, R29 ;  /* 0x00000026021d7223 */ /* 0x080fe2000001001d */
[----:B------:R-:W-:Y:S02]  /*e280*/  HADD2.F32 R4, -RZ, R33.H0_H0 ;  /* 0x20000021ff047230 */ /* 0x000fe40000004100 */
[----:B------:R-:W-:Y:S01]  /*e290*/  FFMA.FTZ R39, R30, R38, R39 ;  /* 0x000000261e277223 */ /* 0x000fe20000010027 */
[----:B------:R-:W-:-:S02]  /*e2a0*/  HADD2.F32 R12, -RZ, R12.H1_H1 ;  /* 0x3000000cff0c7230 */ /* 0x000fc40000004100 */
[-C--:B------:R-:W-:Y:S01]  /*e2b0*/  FFMA.FTZ R29, R32, R0.reuse, R29 ;  /* 0x00000000201d7223 */ /* 0x080fe2000001001d */
[----:B------:R-:W-:Y:S02]  /*e2c0*/  HADD2.F32 R10, -RZ, R33.H1_H1 ;  /* 0x30000021ff0a7230 */ /* 0x000fe40000004100 */
[----:B------:R-:W-:Y:S01]  /*e2d0*/  FFMA.FTZ R3, R4, R0, R3 ;  /* 0x0000000004037223 */ /* 0x000fe20000010003 */
[----:B------:R-:W-:Y:S02]  /*e2e0*/  HADD2.F32 R30, -RZ, R34.H0_H0 ;  /* 0x20000022ff1e7230 */ /* 0x000fe40000004100 */
[----:B------:R-:W-:Y:S02]  /*e2f0*/  HADD2.F32 R38, -RZ, R36.H0_H0 ;  /* 0x20000024ff267230 */ /* 0x000fe40000004100 */
[----:B------:R-:W-:Y:S01]  /*e300*/  FFMA.FTZ R3, R10, R12, R3 ;  /* 0x0000000c0a037223 */ /* 0x000fe20000010003 */
[----:B------:R-:W-:Y:S02]  /*e310*/  HADD2.F32 R10, -RZ, R35.H1_H1 ;  /* 0x30000023ff0a7230 */ /* 0x000fe40000004100 */
[----:B------:R-:W-:Y:S01]  /*e320*/  FFMA.FTZ R17, R30, R0, R17 ;  /* 0x000000001e117223 */ /* 0x000fe20000010011 */
[----:B------:R-:W-:-:S02]  /*e330*/  HADD2.F32 R2, -RZ, R13.H0_H0 ;  /* 0x2000000dff027230 */ /* 0x000fc40000004100 */
[----:B------:R-:W-:Y:S01]  /*e340*/  FFMA.FTZ R39, R38, R0, R39 ;  /* 0x0000000026277223 */ /* 0x000fe20000010027 */
[----:B------:R-:W-:Y:S02]  /*e350*/  HADD2.F32 R34, -RZ, R34.H1_H1 ;  /* 0x30000022ff227230 */ /* 0x000fe40000004100 */
[-C--:B------:R-:W-:Y:S01]  /*e360*/  FFMA.FTZ R29, R10, R12.reuse, R29 ;  /* 0x0000000c0a1d7223 */ /* 0x080fe2000001001d */
[----:B------:R-:W-:Y:S02]  /*e370*/  HADD2.F32 R36, -RZ, R36.H1_H1 ;  /* 0x30000024ff247230 */ /* 0x000fe40000004100 */
        /* <DEDUP_REMOVED lines=35> */
.L_x_1833:
        /* <DEDUP_REMOVED lines=8> */
.L_x_1825:
        /* <DEDUP_REMOVED lines=11> */
.L_x_1838:
[----:B------:R-:W2:Y:S01]  /*e6e0*/  LDC R23, c[0x0][0x3ac] ;  /* 0x0000eb00ff177b82 */ /* 0x000ea20000000800 */
[----:B------:R-:W-:Y:S01]  /*e6f0*/  ISETP.NE.AND P0, PT, R14, UR5, PT ;  /* 0x000000050e007c0c */ /* 0x000fe2000bf05270 */
[----:B0-----:R-:W3:-:S12]  /*e700*/  LDG.E.128.CONSTANT R32, desc[UR14][R12.64] ;  /* 0x0000000e0c207981 */ /* 0x001ed8000c1e9d00 */
[----:B------:R-:W-:-:S06]  /*e710*/  @!P0 LEA R26, R24, R1, 0x3 ;  /* 0x00000001181a8211 */ /* 0x000fcc00078e18ff */
[----:B------:R-:W4:Y:S01]  /*e720*/  @!P0 LDL.64 R26, [R26+0x8] ;  /* 0x000008001a1a8983 */ /* 0x000f220000100a00 */
[----:B--2---:R-:W-:-:S05]  /*e730*/  IMAD.WIDE R10, R23, 0x4, R12 ;  /* 0x00000004170a7825 */ /* 0x004fca00078e020c */
[----:B------:R0:W2:Y:S01]  /*e740*/  LDG.E.128.CONSTANT R28, desc[UR14][R10.64] ;  /* 0x0000000e0a1c7981 */ /* 0x0000a2000c1e9d00 */
[----:B------:R-:W-:-:S05]  /*e750*/  IMAD.WIDE R2, R23, 0x4, R10 ;  /* 0x0000000417027825 */ /* 0x000fca00078e020a */
[----:B------:R-:W2:Y:S01]  /*e760*/  LDG.E.128.CONSTANT R4, desc[UR14][R2.64] ;  /* 0x0000000e02047981 */ /* 0x000ea2000c1e9d00 */
[----:B------:R-:W-:Y:S02]  /*e770*/  @!P0 IADD3 R9, PT, PT, R24, 0x1, RZ ;  /* 0x0000000118098810 */ /* 0x000fe40007ffe0ff */
[----:B0-----:R-:W-:Y:S02]  /*e780*/  @!P0 MOV R10, R0 ;  /* 0x00000000000a8202 */ /* 0x001fe40000000f00 */
[----:B------:R-:W-:Y:S02]  /*e790*/  @!P0 MOV R11, R15 ;  /* 0x0000000f000b8202 */ /* 0x000fe40000000f00 */
[----:B------:R-:W-:-:S03]  /*e7a0*/  @!P0 MOV R24, R9 ;  /* 0x0000000900188202 */ /* 0x000fc60000000f00 */
[----:B------:R0:W5:Y:S01]  /*e7b0*/  @!P0 LDG.E.U16.CONSTANT R18, desc[UR14][R10.64] ;  /* 0x0000000e0a128981 */ /* 0x000162000c1e9500 */
[----:B------:R-:W-:Y:S01]  /*e7c0*/  HFMA2 R46, -RZ, RZ, 0, 0.125 ;  /* 0x00003000ff2e7431 */ /* 0x000fe200000001ff */
[----:B------:R-:W-:Y:S01]  /*e7d0*/  MOV R8, 0x2400 ;  /* 0x0000240000087802 */ /* 0x000fe20000000f00 */
[----:B------:R-:W-:Y:S02]  /*e7e0*/  UISETP.NE.AND UP0, UPT, UR17, URZ, UPT ;  /* 0x000000ff1100728c */ /* 0x000fe4000bf05270 */
[----:B------:R-:W-:Y:S01]  /*e7f0*/  UISETP.NE.AND UP1, UPT, UR18, URZ, UPT ;  /* 0x000000ff1200728c */ /* 0x000fe2000bf25270 */
[C---:B---3--:R-:W-:Y:S02]  /*e800*/  LOP3.LUT R76, R33.reuse, 0x70007, RZ, 0xc0, !PT ;  /* 0x00070007214c7812 */ /* 0x048fe400078ec0ff */
[----:B------:R-:W-:Y:S02]  /*e810*/  LOP3.LUT R25, R33, 0x380038, RZ, 0xc0, !PT ;  /* 0x0038003821197812 */ /* 0x000fe400078ec0ff */
[----:B------:R-:W-:-:S02]  /*e820*/  SHF.R.U32.HI R65, RZ, 0x6, R33 ;  /* 0x00000006ff417819 */ /* 0x000fc40000011621 */
[----:B------:R-:W-:Y:S02]  /*e830*/  SHF.R.U32.HI R33, RZ, 0xf, R33 ;  /* 0x0000000fff217819 */ /* 0x000fe40000011621 */
[----:B------:R-:W-:Y:S02]  /*e840*/  SHF.R.U32.HI R19, RZ, 0xf, R34 ;  /* 0x0000000fff137819 */ /* 0x000fe40000011622 */
[----:B------:R-:W-:Y:S02]  /*e850*/  LOP3.LUT R33, R33, 0x10001, RZ, 0xc0, !PT ;  /* 0x0001000121217812 */ /* 0x000fe400078ec0ff */
[----:B----4-:R-:W-:-:S04]  /*e860*/  @!P0 PRMT R121, R26, 0x7610, R121 ;  /* 0x000076101a798816 */ /* 0x010fc80000000079 */
[----:B------:R-:W-:Y:S02]  /*e870*/  @!P0 PRMT R121, R121, 0x7610, R26 ;  /* 0x0000761079798816 */ /* 0x000fe4000000001a */
[----:B------:R-:W-:Y:S02]  /*e880*/  LOP3.LUT R19, R19, 0x10001, RZ, 0xc0, !PT ;  /* 0x0001000113137812 */ /* 0x000fe400078ec0ff */
[C---:B--2---:R-:W-:Y:S02]  /*e890*/  LOP3.LUT R69, R28.reuse, 0x70007, RZ, 0xc0, !PT ;  /* 0x000700071c457812 */ /* 0x044fe400078ec0ff */
[----:B------:R-:W-:Y:S02]  /*e8a0*/  LOP3.LUT R26, R28, 0x380038, RZ, 0xc0, !PT ;  /* 0x003800381c1a7812 */ /* 0x000fe400078ec0ff */
[--C-:B------:R-:W-:Y:S02]  /*e8b0*/  SHF.R.U32.HI R9, RZ, 0x6, R28.reuse ;  /* 0x00000006ff097819 */ /* 0x100fe4000001161c */
[----:B0-----:R-:W-:-:S02]  /*e8c0*/  SHF.R.U32.HI R11, RZ, 0xe, R28 ;  /* 0x0000000eff0b7819 */ /* 0x001fc4000001161c */
        /* <DEDUP_REMOVED lines=9> */
[C---:B------:R-:W-:Y:S02]  /*e960*/  LOP3.LUT R79, R35.reuse, 0x70007, RZ, 0xc0, !PT ;  /* 0x00070007234f7812 */ /* 0x040fe400078ec0ff */
[----:B------:R-:W-:Y:S02]  /*e970*/  LOP3.LUT R41, R35, 0x380038, RZ, 0xc0, !PT ;  /* 0x0038003823297812 */ /* 0x000fe400078ec0ff */
[----:B------:R-:W-:-:S02]  /*e980*/  SHF.R.U32.HI R67, RZ, 0x6, R35 ;  /* 0x00000006ff437819 */ /* 0x000fc40000011623 */
[----:B------:R-:W-:Y:S02]  /*e990*/  SHF.R.U32.HI R35, RZ, 0xf, R35 ;  /* 0x0000000fff237819 */ /* 0x000fe40000011623 */
[----:B------:R-:W-:Y:S02]  /*e9a0*/  LOP3.LUT R38, R33, 0x20002, R28, 0xf8, !PT ;  /* 0x0002000221267812 */ /* 0x000fe400078ef81c */
[C---:B------:R-:W-:Y:S02]  /*e9b0*/  LOP3.LUT R75, R31.reuse, 0x70007, RZ, 0xc0, !PT ;  /* 0x000700071f4b7812 */ /* 0x040fe400078ec0ff */
[----:B------:R-:W-:Y:S02]  /*e9c0*/  LOP3.LUT R44, R31, 0x380038, RZ, 0xc0, !PT ;  /* 0x003800381f2c7812 */ /* 0x000fe400078ec0ff */
[--C-:B------:R-:W-:Y:S02]  /*e9d0*/  SHF.R.U32.HI R73, RZ, 0x6, R31.reuse ;  /* 0x00000006ff497819 */ /* 0x100fe4000001161f */
[----:B------:R-:W-:-:S02]  /*e9e0*/  SHF.R.U32.HI R36, RZ, 0xe, R31 ;  /* 0x0000000eff247819 */ /* 0x000fc4000001161f */
[----:B------:R-:W-:Y:S02]  /*e9f0*/  LOP3.LUT R33, R19, 0x20002, R30, 0xf8, !PT ;  /* 0x0002000213217812 */ /* 0x000fe400078ef81e */
[C---:B------:R-:W-:Y:S02]  /*ea00*/  LOP3.LUT R31, R6.reuse, 0x70007, RZ, 0xc0, !PT ;  /* 0x00070007061f7812 */ /* 0x040fe400078ec0ff */
[----:B------:R-:W-:Y:S02]  /*ea10*/  LOP3.LUT R40, R6, 0x380038, RZ, 0xc0, !PT ;  /* 0x0038003806287812 */ /* 0x000fe400078ec0ff */
[--C-:B------:R-:W-:Y:S02]  /*ea20*/  SHF.R.U32.HI R30, RZ, 0x6, R6.reuse ;  /* 0x00000006ff1e7819 */ /* 0x100fe40000011606 */
[----:B------:R-:W-:Y:S02]  /*ea30*/  LOP3.LUT R32, R32, 0x10001, RZ, 0xc0, !PT ;  /* 0x0001000120207812 */ /* 0x000fe400078ec0ff */
[----:B------:R-:W-:-:S02]  /*ea40*/  SHF.R.U32.HI R6, RZ, 0xd, R6 ;  /* 0x0000000dff067819 */ /* 0x000fc40000011606 */
[----:B------:R-:W-:Y:S02]  /*ea50*/  LOP3.LUT R35, R35, 0x10001, RZ, 0xc0, !PT ;  /* 0x0001000123237812 */ /* 0x000fe400078ec0ff */
[C---:B------:R-:W-:Y:S02]  /*ea60*/  LOP3.LUT R78, R34.reuse, 0x70007, RZ, 0xc0, !PT ;  /* 0x00070007224e7812 */ /* 0x040fe400078ec0ff */
[----:B------:R-:W-:Y:S02]  /*ea70*/  LOP3.LUT R37, R34, 0x380038, RZ, 0xc0, !PT ;  /* 0x0038003822257812 */ /* 0x000fe400078ec0ff */
[----:B------:R-:W-:Y:S02]  /*ea80*/  SHF.R.U32.HI R66, RZ, 0x6, R34 ;  /* 0x00000006ff427819 */ /* 0x000fe40000011622 */
[C---:B------:R-:W-:Y:S02]  /*ea90*/  LOP3.LUT R68, R29.reuse, 0x70007, RZ, 0xc0, !PT ;  /* 0x000700071d447812 */ /* 0x040fe400078ec0ff */
[----:B------:R-:W-:-:S02]  /*eaa0*/  LOP3.LUT R34, R29, 0x380038, RZ, 0xc0, !PT ;  /* 0x003800381d227812 */ /* 0x000fc400078ec0ff */
[----:B------:R-:W-:Y:S02]  /*eab0*/  SHF.R.U32.HI R10, RZ, 0x6, R29 ;  /* 0x00000006ff0a7819 */ /* 0x000fe4000001161d */
[----:B------:R-:W-:Y:S02]  /*eac0*/  LOP3.LUT R32, R32, 0x20002, R11, 0xf8, !PT ;  /* 0x0002000220207812 */ /* 0x000fe400078ef80b */
[----:B------:R-:W-:Y:S02]  /*ead0*/  SHF.R.U32.HI R29, RZ, 0xd, R4 ;  /* 0x0000000dff1d7819 */ /* 0x000fe40000011604 */
[C---:B------:R-:W-:Y:S02]  /*eae0*/  LOP3.LUT R74, R7.reuse, 0x70007, RZ, 0xc0, !PT ;  /* 0x00070007074a7812 */ /* 0x040fe400078ec0ff */
[----:B-1----:R-:W-:Y:S02]  /*eaf0*/  LOP3.LUT R45, R7, 0x380038, RZ, 0xc0, !PT ;  /* 0x00380038072d7812 */ /* 0x002fe400078ec0ff */
[----:B------:R-:W-:-:S02]  /*eb00*/  SHF.R.U32.HI R72, RZ, 0x6, R7 ;  /* 0x00000006ff487819 */ /* 0x000fc40000011607 */
[----:B------:R-:W-:Y:S02]  /*eb10*/  LOP3.LUT R6, R33, 0x40004, R6, 0xf8, !PT ;  /* 0x0004000421067812 */ /* 0x000fe400078ef806 */
[----:B------:R-:W-:Y:S02]  /*eb20*/  LOP3.LUT R42, R35, 0x20002, R36, 0xf8, !PT ;  /* 0x00020002232a7812 */ /* 0x000fe400078ef824 */
[----:B------:R-:W-:Y:S02]  /*eb30*/  SHF.R.U32.HI R7, RZ, 0xd, R7 ;  /* 0x0000000dff077819 */ /* 0x000fe40000011607 */
[----:B------:R-:W-:Y:S02]  /*eb40*/  LOP3.LUT R33, R25, 0x64006400, RZ, 0xfc, !PT ;  /* 0x6400640019217812 */ /* 0x000fe400078efcff */
[----:B------:R-:W-:Y:S02]  /*eb50*/  LOP3.LUT R25, R64, 0x380038, RZ, 0xc0, !PT ;  /* 0x0038003840197812 */ /* 0x000fe400078ec0ff */
[----:B------:R-:W-:-:S02]  /*eb60*/  @!P0 PRMT R120, R27, 0x7610, R120 ;  /* 0x000076101b788816 */ /* 0x000fc40000000078 */
[----:B------:R-:W-:Y:S02]  /*eb70*/  LOP3.LUT R29, R32, 0x40004, R29, 0xf8, !PT ;  /* 0x00040004201d7812 */ /* 0x000fe400078ef81d */
[----:B------:R-:W-:Y:S02]  /*eb80*/  LOP3.LUT R7, R42, 0x40004, R7, 0xf8, !PT ;  /* 0x000400042a077812 */ /* 0x000fe400078ef807 */
[----:B------:R-:W-:Y:S02]  /*eb90*/  LOP3.LUT R41, R41, 0x64006400, RZ, 0xfc, !PT ;  /* 0x6400640029297812 */ /* 0x000fe400078efcff */
[----:B------:R-:W-:Y:S02]  /*eba0*/  LOP3.LUT R32, R65, 0x380038, RZ, 0xc0, !PT ;  /* 0x0038003841207812 */ /* 0x000fe400078ec0ff */
[----:B------:R-:W-:Y:S02]  /*ebb0*/  LOP3.LUT R37, R37, 0x64006400, RZ, 0xfc, !PT ;  /* 0x6400640025257812 */ /* 0x000fe400078efcff */
[----:B------:R-:W-:-:S02]  /*ebc0*/  LOP3.LUT R42, R67, 0x380038, RZ, 0xc0, !PT ;  /* 0x00380038432a7812 */ /* 0x000fc400078ec0ff */
[----:B------:R-:W-:Y:S02]  /*ebd0*/  LOP3.LUT R25, R25, 0x64006400, RZ, 0xfc, !PT ;  /* 0x6400640019197812 */ /* 0x000fe400078efcff */
[----:B------:R-:W-:Y:S02]  /*ebe0*/  @!P0 PRMT R120, R120, 0x7610, R27 ;  /* 0x0000761078788816 */ /* 0x000fe4000000001b */
[----:B------:R-:W-:Y:S02]  /*ebf0*/  LOP3.LUT R51, R26, 0x64006400, RZ, 0xfc, !PT ;  /* 0x640064001a337812 */ /* 0x000fe400078efcff */
[C---:B------:R-:W-:Y:S02]  /*ec00*/  LOP3.LUT R19, R4.reuse, 0x70007, RZ, 0xc0, !PT ;  /* 0x0007000704137812 */ /* 0x040fe400078ec0ff */
[----:B------:R-:W-:Y:S02]  /*ec10*/  LOP3.LUT R27, R4, 0x380038, RZ, 0xc0, !PT ;  /* 0x00380038041b7812 */ /* 0x000fe400078ec0ff */
[----:B------:R-:W-:-:S02]  /*ec20*/  SHF.R.U32.HI R11, RZ, 0x6, R4 ;  /* 0x00000006ff0b7819 */ /* 0x000fc40000011604 */
[----:B------:R-:W-:Y:S01]  /*ec30*/  LOP3.LUT R26, R10, 0x380038, RZ, 0xc0, !PT ;  /* 0x003800380a1a7812 */ /* 0x000fe200078ec0ff */
[-C--:B------:R-:W-:Y:S01]  /*ec40*/  HFMA2 R62, R33, R46.reuse.H0_H0, -132, -132 ;  /* 0xd820d820213e7431 */ /* 0x080fe2000004002e */
[----:B------:R-:W-:Y:S01]  /*ec50*/  LOP3.LUT R36, R5, 0x380038, RZ, 0xc0, !PT ;  /* 0x0038003805247812 */ /* 0x000fe200078ec0ff */
[-C--:B------:R-:W-:Y:S01]  /*ec60*/  HFMA2 R60, R41, R46.reuse.H0_H0, -132, -132 ;  /* 0xd820d820293c7431 */ /* 0x080fe2000004002e */
[----:B------:R-:W-:Y:S02]  /*ec70*/  SHF.R.U32.HI R4, RZ, 0x6, R5 ;  /* 0x00000006ff047819 */ /* 0x000fe40000011605 */
[----:B------:R-:W-:Y:S02]  /*ec80*/  LOP3.LUT R17, R17, 0x64006400, RZ, 0xfc, !PT ;  /* 0x6400640011117812 */ /* 0x000fe400078efcff */
        /* <DEDUP_REMOVED lines=8> */
[----:B------:R-:W-:Y:S02]  /*ed10*/  SHF.R.U32.HI R5, RZ, 0xd, R5 ;  /* 0x0000000dff057819 */ /* 0x000fe40000011605 */
        /* <DEDUP_REMOVED lines=50> */
[-C--:B------:R-:W-:Y:S01]  /*f040*/  HFMA2 R35, R47, R46.reuse.H0_H0, -132, -132 ;  /* 0xd820d8202f237431 */ /* 0x080fe2000004002e */
[----:B------:R-:W-:Y:S01]  /*f050*/  LOP3.LUT R40, R9, 0x1c001c0, RZ, 0xc0, !PT ;  /* 0x01c001c009287812 */ /* 0x000fe200078ec0ff */
[----:B------:R-:W-:Y:S02]  /*f060*/  HFMA2 R46, R57, R46.H0_H0, -132, -132 ;  /* 0xd820d820392e7431 */ /* 0x000fe4000004002e */
        /* <DEDUP_REMOVED lines=170> */
.L_x_1836:
[----:B-----5:R-:W-:Y:S02]  /*fb10*/  @!P0 IADD3 R14, PT, PT, R18, UR5, RZ ;  /* 0x00000005120e8c10 */ /* 0x020fe4000fffe0ff */
[----:B------:R-:W-:Y:S02]  /*fb20*/  MOV R18, R12 ;  /* 0x0000000c00127202 */ /* 0x000fe40000000f00 */
[----:B------:R-:W-:Y:S01]  /*fb30*/  MOV R19, R13 ;  /* 0x0000000d00137202 */ /* 0x000fe20000000f00 */
[----:B------:R-:W-:Y:S06]  /*fb40*/  BRA.U !UP1, `(.L_x_1837) ;  /* 0x0000000509307547 */ /* 0x000fec000b800000 */
        /* <DEDUP_REMOVED lines=76> */
.L_x_1837:
        /* <DEDUP_REMOVED lines=8> */
.L_x_1835:
[----:B------:R-:W2:Y:S02]  /*10090*/  LDCU UR8, c[0x0][0x3dc] ;  /* 0x00007b80ff0877ac */ /* 0x000ea40008000800 */
[----:B--2---:R-:W-:-:S04]  /*100a0*/  UISETP.LT.AND UP0, UPT, UR6, UR8, UPT ;  /* 0x000000080600728c */ /* 0x004fc8000bf01270 */
[----:B------:R-:W-:-:S04]  /*100b0*/  USEL UR8, UR6, UR8, UP0 ;  /* 0x0000000806087287 */ /* 0x000fc80008000000 */
[----:B------:R-:W-:-:S09]  /*100c0*/  UISETP.GT.AND UP0, UPT, UR8, UR5, UPT ;  /* 0x000000050800728c */ /* 0x000fd2000bf04270 */
[----:B------:R-:W-:Y:S05]  /*100d0*/  BRA.U !UP0, `(.L_x_1839) ;  /* 0x0000000d08707547 */ /* 0x000fea000b800000 */
[----:B------:R-:W2:Y:S01]  /*100e0*/  LDCU.64 UR6, c[0x0][0x3b8] ;  /* 0x00007700ff0677ac */ /* 0x000ea20008000a00 */
[----:B------:R-:W-:Y:S02]  /*100f0*/  UIADD3 UR4, UPT, UPT, UR4, 0x80, URZ ;  /* 0x0000008004047890 */ /* 0x000fe4000fffe0ff */
[----:B--2---:R-:W-:-:S04]  /*10100*/  UIMAD.WIDE.U32 UR6, UR5, 0x4, UR6 ;  /* 0x00000004050678a5 */ /* 0x004fc8000f8e0006 */
[----:B------:R-:W-:-:S04]  /*10110*/  UIADD3 UR9, UP0, UPT, UR6, 0x2, URZ ;  /* 0x0000000206097890 */ /* 0x000fc8000ff1e0ff */
[----:B------:R-:W-:Y:S02]  /*10120*/  UIADD3.X UR6, UPT, UPT, URZ, UR7, URZ, UP0, !UPT ;  /* 0x00000007ff067290 */ /* 0x000fe400087fe4ff */
[----:B---3--:R-:W-:-:S04]  /*10130*/  MOV R0, UR9 ;  /* 0x0000000900007c02 */ /* 0x008fc80008000f00 */
[----:B------:R-:W-:-:S07]  /*10140*/  MOV R3, UR6 ;  /* 0x0000000600037c02 */ /* 0x000fce0008000f00 */
.L_x_1842:
[----:B------:R-:W-:Y:S01]  /*10150*/  ISETP.NE.AND P0, PT, R14, UR5, PT ;  /* 0x000000050e007c0c */ /* 0x000fe2000bf05270 */
[----:B------:R-:W2:-:S12]  /*10160*/  LDG.E.128.CONSTANT R4, desc[UR14][R12.64] ;  /* 0x0000000e0c047981 */ /* 0x000e98000c1e9d00 */
[----:B------:R-:W-:-:S06]  /*10170*/  @!P0 LEA R10, R24, R1, 0x3 ;  /* 0x00000001180a8211 */ /* 0x000fcc00078e18ff */
[----:B------:R-:W3:Y:S01]  /*10180*/  @!P0 LDL.64 R10, [R10+0x8] ;  /* 0x000008000a0a8983 */ /* 0x000ee20000100a00 */
[----:B------:R-:W-:-:S06]  /*10190*/  @!P0 MOV R2, R0 ;  /* 0x0000000000028202 */ /* 0x000fcc0000000f00 */
[----:B------:R4:W5:Y:S01]  /*101a0*/  @!P0 LDG.E.U16.CONSTANT R2, desc[UR14][R2.64] ;  /* 0x0000000e02028981 */ /* 0x000962000c1e9500 */
[----:B0-----:R-:W-:Y:S01]  /*101b0*/  HFMA2 R29, -RZ, RZ, 0, 0.25 ;  /* 0x00003400ff1d7431 */ /* 0x001fe200000001ff */
[----:B------:R-:W-:Y:S01]  /*101c0*/  MOV R35, 0x2c00 ;  /* 0x00002c0000237802 */ /* 0x000fe20000000f00 */
[----:B------:R-:W-:Y:S01]  /*101d0*/  HFMA2 R8, -RZ, RZ, 0, 0.015625 ;  /* 0x00002400ff087431 */ /* 0x000fe200000001ff */
[----:B------:R-:W-:Y:S01]  /*101e0*/  UISETP.NE.AND UP0, UPT, UR17, URZ, UPT ;  /* 0x000000ff1100728c */ /* 0x000fe2000bf05270 */
[----:B------:R-:W-:Y:S01]  /*101f0*/  @!P0 IADD3 R55, PT, PT, R24, 0x1, RZ ;  /* 0x0000000118378810 */ /* 0x000fe20007ffe0ff */
[----:B------:R-:W-:Y:S01]  /*10200*/  UISETP.NE.AND UP1, UPT, UR18, URZ, UPT ;  /* 0x000000ff1200728c */ /* 0x000fe2000bf25270 */
[C---:B--2---:R-:W-:Y:S02]  /*10210*/  LOP3.LUT R44, R5.reuse, 0x30003, RZ, 0xc0, !PT ;  /* 0x00030003052c7812 */ /* 0x044fe400078ec0ff */
[C---:B------:R-:W-:Y:S02]  /*10220*/  LOP3.LUT R15, R5.reuse, 0xc000c, RZ, 0xc0, !PT ;  /* 0x000c000c050f7812 */ /* 0x040fe400078ec0ff */
[----:B------:R-:W-:-:S02]  /*10230*/  LOP3.LUT R28, R5, 0x300030, RZ, 0xc0, !PT ;  /* 0x00300030051c7812 */ /* 0x000fc400078ec0ff */
[----:B------:R-:W-:Y:S02]  /*10240*/  LOP3.LUT R37, R5, 0xc000c0, RZ, 0xc0, !PT ;  /* 0x00c000c005257812 */ /* 0x000fe400078ec0ff */
[----:B-1----:R-:W-:Y:S02]  /*10250*/  SHF.R.U32.HI R45, RZ, 0x8, R5 ;  /* 0x00000008ff2d7819 */ /* 0x002fe40000011605 */
        /* <DEDUP_REMOVED lines=10> */
[----:B------:R-:W-:Y:S02]  /*10300*/  LOP3.LUT R18, R5, 0x64006400, RZ, 0xfc, !PT ;  /* 0x6400640005127812 */ /* 0x000fe400078efcff */
[C---:B------:R-:W-:Y:S02]  /*10310*/  LOP3.LUT R46, R6.reuse, 0x30003, RZ, 0xc0, !PT ;  /* 0x00030003062e7812 */ /* 0x040fe400078ec0ff */
[C---:B------:R-:W-:Y:S02]  /*10320*/  LOP3.LUT R30, R6.reuse, 0x300030, RZ, 0xc0, !PT ;  /* 0x00300030061e7812 */ /* 0x040fe400078ec0ff */
[----:B------:R-:W-:Y:S02]  /*10330*/  LOP3.LUT R38, R6, 0xc000c0, RZ, 0xc0, !PT ;  /* 0x00c000c006267812 */ /* 0x000fe400078ec0ff */
[----:B------:R-:W-:Y:S02]  /*10340*/  SHF.R.U32.HI R47, RZ, 0x8, R6 ;  /* 0x00000008ff2f7819 */ /* 0x000fe40000011606 */
[----:B------:R-:W-:-:S02]  /*10350*/  LOP3.LUT R5, R4, 0xc000c, RZ, 0xc0, !PT ;  /* 0x000c000c04057812 */ /* 0x000fc400078ec0ff */
[----:B------:R-:W-:Y:S02]  /*10360*/  LOP3.LUT R6, R7, 0xc000c, RZ, 0xc0, !PT ;  /* 0x000c000c07067812 */ /* 0x000fe400078ec0ff */
[----:B------:R-:W-:Y:S02]  /*10370*/  LOP3.LUT R5, R5, 0x64006400, RZ, 0xfc, !PT ;  /* 0x6400640005057812 */ /* 0x000fe400078efcff */
[C---:B------:R-:W-:Y:S02]  /*10380*/  LOP3.LUT R48, R7.reuse, 0x30003, RZ, 0xc0, !PT ;  /* 0x0003000307307812 */ /* 0x040fe400078ec0ff */
[C---:B------:R-:W-:Y:S02]  /*10390*/  LOP3.LUT R31, R7.reuse, 0x300030, RZ, 0xc0, !PT ;  /* 0x00300030071f7812 */ /* 0x040fe400078ec0ff */
[----:B------:R-:W-:Y:S02]  /*103a0*/  LOP3.LUT R39, R7, 0xc000c0, RZ, 0xc0, !PT ;  /* 0x00c000c007277812 */ /* 0x000fe400078ec0ff */
[----:B------:R-:W-:-:S02]  /*103b0*/  SHF.R.U32.HI R49, RZ, 0x8, R7 ;  /* 0x00000008ff317819 */ /* 0x000fc40000011607 */
        /* <DEDUP_REMOVED lines=20> */
[-C--:B------:R-:W-:Y:S02]  /*10500*/  HFMA2 R18, R18, R29.reuse.H0_H0, -258, -258 ;  /* 0xdc08dc0812127431 */ /* 0x080fe4000004001d */
        /* <DEDUP_REMOVED lines=44> */
[-C--:B------:R-:W-:Y:S02]  /*107d0*/  HFMA2 R37, R37, R8.reuse.H0_H0, -18, -18 ;  /* 0xcc80cc8025257431 */ /* 0x080fe40000040008 */
[-C--:B------:R-:W-:Y:S02]  /*107e0*/  HFMA2 R38, R11, R8.reuse.H0_H0, -18, -18 ;  /* 0xcc80cc800b267431 */ /* 0x080fe40000040008 */
[----:B------:R-:W-:-:S02]  /*107f0*/  HFMA2 R39, R39, R8.H0_H0, -18, -18 ;  /* 0xcc80cc8027277431 */ /* 0x000fc40000040008 */
[-C--:B------:R-:W-:Y:S02]  /*10800*/  HFMA2 R40, R7, R8.reuse.H0_H0, -18, -18 ;  /* 0xcc80cc8007287431 */ /* 0x080fe40000040008 */
[----:B------:R-:W-:Y:S02]  /*10810*/  HFMA2 R41, R41, R8.H0_H0, -18, -18 ;  /* 0xcc80cc8029297431 */ /* 0x000fe40000040008 */
[----:B------:R-:W-:Y:S02]  /*10820*/  HADD2 R48, R9, -1026, -1026 ;  /* 0xe402e40209307430 */ /* 0x000fe40000000000 */
[----:B------:R-:W-:Y:S02]  /*10830*/  HADD2 R50, R50, -1026, -1026 ;  /* 0xe402e40232327430 */ /* 0x000fe40000000000 */
[----:B------:R-:W-:Y:S02]  /*10840*/  HADD2 R51, R51, -1026, -1026 ;  /* 0xe402e40233337430 */ /* 0x000fe40000000000 */
[----:B------:R-:W-:-:S02]  /*10850*/  HADD2 R45, R4, -1026, -1026 ;  /* 0xe402e402042d7430 */ /* 0x000fc40000000000 */
[----:B------:R-:W-:Y:S02]  /*10860*/  HADD2 R46, R46, -1026, -1026 ;  /* 0xe402e4022e2e7430 */ /* 0x000fe40000000000 */
[----:B------:R-:W-:Y:S02]  /*10870*/  HADD2 R47, R47, -1026, -1026 ;  /* 0xe402e4022f2f7430 */ /* 0x000fe40000000000 */
[----:B------:R-:W-:Y:S01]  /*10880*/  HADD2 R44, R5, -1026, -1026 ;  /* 0xe402e402052c7430 */ /* 0x000fe20000000000 */
[----:B----4-:R-:W-:Y:S06]  /*10890*/  BRA.U !UP0, `(.L_x_1840) ;  /* 0x0000000108a87547 */ /* 0x010fec000b800000 */
        /* <DEDUP_REMOVED lines=42> */
.L_x_1840:
[----:B------:R-:W-:Y:S02]  /*10b40*/  @!P0 MOV R24, R55 ;  /* 0x0000003700188202 */ /* 0x000fe40000000f00 */
[----:B-----5:R-:W-:Y:S01]  /*10b50*/  @!P0 IADD3 R14, PT, PT, R2, UR5, RZ ;  /* 0x00000005020e8c10 */ /* 0x020fe2000fffe0ff */
[----:B------:R-:W-:Y:S06]  /*10b60*/  BRA.U !UP1, `(.L_x_1841) ;  /* 0x0000000109ac7547 */ /* 0x000fec000b800000 */
[----:B------:R-:W0:Y:S01]  /*10b70*/  LDS.128 R4, [UR4] ;  /* 0x00000004ff047984 */ /* 0x000e220008000c00 */
        /* <DEDUP_REMOVED lines=42> */
.L_x_1841:
[----:B------:R-:W0:Y:S01]  /*10e20*/  LDC R23, c[0x0][0x3ac] ;  /* 0x0000eb00ff177b82 */ /* 0x000e220000000800 */
[----:B------:R-:W-:Y:S01]  /*10e30*/  UIADD3 UR5, UPT, UPT, UR5, 0x10, URZ ;  /* 0x0000001005057890 */ /* 0x000fe2000fffe0ff */
[----:B------:R-:W-:Y:S01]  /*10e40*/  IADD3 R0, P0, PT, R0, 0x40, RZ ;  /* 0x0000004000007810 */ /* 0x000fe20007f1e0ff */
[----:B------:R-:W-:Y:S02]  /*10e50*/  UIADD3 UR4, UPT, UPT, UR4, 0x20, URZ ;  /* 0x0000002004047890 */ /* 0x000fe4000fffe0ff */
[----:B------:R-:W-:Y:S01]  /*10e60*/  UISETP.GE.AND UP0, UPT, UR5, UR8, UPT ;  /* 0x000000080500728c */ /* 0x000fe2000bf06270 */
[----:B------:R-:W-:Y:S01]  /*10e70*/  IADD3.X R3, PT, PT, RZ, R3, RZ, P0, !PT ;  /* 0x00000003ff037210 */ /* 0x000fe200007fe4ff */
[----:B0-----:R-:W-:-:S07]  /*10e80*/  IMAD.WIDE R12, R23, 0x4, R12 ;  /* 0x00000004170c7825 */ /* 0x001fce00078e020c */
[----:B------:R-:W-:Y:S05]  /*10e90*/  BRA.U !UP0, `(.L_x_1842) ;  /* 0xfffffff108ac7547 */ /* 0x000fea000b83ffff */
.L_x_1839:
[----:B------:R-:W2:Y:S01]  /*10ea0*/  S2R R4, SR_CTAID.X ;  /* 0x0000000000047919 */ /* 0x000ea20000002500 */
[----:B------:R-:W4:Y:S01]  /*10eb0*/  S2UR UR4, SR_CTAID.Y ;  /* 0x00000000000479c3 */ /* 0x000f220000002600 */
[----:B------:R-:W-:Y:S01]  /*10ec0*/  HMUL2 R7, R22, UR17.H0_H0 ;  /* 0x2000001116077c32 */ /* 0x000fe20008000000 */
[----:B------:R-:W2:Y:S06]  /*10ed0*/  S2R R5, SR_TID.X ;  /* 0x0000000000057919 */ /* 0x000eac0000002100 */
[----:B---3--:R-:W3:Y:S01]  /*10ee0*/  LDC.64 R2, c[0x0][0x3a0] ;  /* 0x0000e800ff027b82 */ /* 0x008ee20000000a00 */
[----:B----4-:R-:W-:Y:S01]  /*10ef0*/  IMAD R0, R23, UR4, RZ ;  /* 0x0000000417007c24 */ /* 0x010fe2000f8e02ff */
[----:B--2---:R-:W-:-:S04]  /*10f00*/  LEA R5, R4, R5, 0x6 ;  /* 0x0000000504057211 */ /* 0x004fc800078e30ff */
[----:B------:R-:W-:-:S04]  /*10f10*/  LEA R0, R5, R0, 0x1 ;  /* 0x0000000005007211 */ /* 0x000fc800078e08ff */
[----:B------:R-:W-:-:S05]  /*10f20*/  SHF.L.U32 R5, R0, 0x1, RZ ;  /* 0x0000000100057819 */ /* 0x000fca00000006ff */
[----:B---3--:R-:W-:-:S05]  /*10f30*/  IMAD.WIDE R4, R5, 0x2, R2 ;  /* 0x0000000205047825 */ /* 0x008fca00078e0202 */
[----:B------:R2:W-:Y:S01]  /*10f40*/  ATOM.E.ADD.F16x2.RN.STRONG.GPU P0, RZ, desc[UR14][R4.64], R7 ;  /* 0x8000000704ff79a2 */ /* 0x0005e2000c10e10e */
[----:B------:R-:W-:Y:S01]  /*10f50*/  BSSY.RECONVERGENT B0, `(.L_x_1843) ;  /* 0x000000f000007945 */ /* 0x000fe20003800200 */
[----:B------:R-:W-:-:S03]  /*10f60*/  HMUL2 R21, R21, UR17.H0_H0 ;  /* 0x2000001115157c32 */ /* 0x000fc60008000000 */
[----:B--2---:R-:W-:Y:S05]  /*10f70*/  @P0 BRA `(.L_x_1844) ;  /* 0x0000000000300947 */ /* 0x004fea0003800000 */
[----:B------:R-:W2:Y:S02]  /*10f80*/  QSPC.E.S P0, RZ, [R4] ;  /* 0x0000000004ff73aa */ /* 0x000ea40000000500 */
[----:B--2---:R-:W-:Y:S05]  /*10f90*/  @!P0 BRA `(.L_x_1845) ;  /* 0x00000000001c8947 */ /* 0x004fea0003800000 */
[----:B------:R-:W-:-:S04]  /*10fa0*/  MOV R2, R4 ;  /* 0x0000000400027202 */ /* 0x000fc80000000f00 */
[----:B------:R-:W-:-:S07]  /*10fb0*/  MOV R0, R2 ;  /* 0x0000000200007202 */ /* 0x000fce0000000f00 */
.L_x_1846:
[----:B------:R-:W2:Y:S02]  /*10fc0*/  LDS R2, [R0] ;  /* 0x0000000000027984 */ /* 0x000ea40000000800 */
[----:B--2---:R-:W-:-:S05]  /*10fd0*/  HADD2 R3, R2, R7 ;  /* 0x0000000702037230 */ /* 0x004fca0000000000 */
[----:B------:R-:W2:Y:S02]  /*10fe0*/  ATOMS.CAST.SPIN P0, [R0], R2, R3 ;  /* 0x000000020000758d */ /* 0x000ea40001800003 */
[----:B--2---:R-:W-:Y:S05]  /*10ff0*/  @!P0 BRA `(.L_x_1846) ;  /* 0xfffffffc00f08947 */ /* 0x004fea000383ffff */
[----:B------:R-:W-:Y:S05]  /*11000*/  BRA `(.L_x_1844) ;  /* 0x00000000000c7947 */ /* 0x000fea0003800000 */
.L_x_1845:
[----:B------:R-:W2:Y:S02]  /*11010*/  LD.E R0, desc[UR14][R4.64] ;  /* 0x0000000e04007980 */ /* 0x000ea4000c101900 */
[----:B--2---:R-:W-:-:S05]  /*11020*/  IADD3 R3, PT, PT, R7, R0, RZ ;  /* 0x0000000007037210 */ /* 0x004fca0007ffe0ff */
[----:B------:R2:W-:Y:S02]  /*11030*/  ST.E desc[UR14][R4.64], R3 ;  /* 0x0000000304007985 */ /* 0x0005e4000c10190e */
.L_x_1844:
[----:B------:R-:W-:Y:S05]  /*11040*/  BSYNC.RECONVERGENT B0 ;  /* 0x0000000000007941 */ /* 0x000fea0003800200 */
.L_x_1843:
[----:B------:R3:W-:Y:S01]  /*11050*/  ATOM.E.ADD.F16x2.RN.STRONG.GPU P0, RZ, desc[UR14][R4.64+0x4], R21 ;  /* 0x8000041504ff79a2 */ /* 0x0007e2000c10e10e */
[----:B------:R-:W-:Y:S04]  /*11060*/  BSSY.RECONVERGENT B0, `(.L_x_1847) ;  /* 0x0000010000007945 */ /* 0x000fe80003800200 */
[----:B---3--:R-:W-:Y:S05]  /*11070*/  @P0 BRA `(.L_x_1848) ;  /* 0x0000000000380947 */ /* 0x008fea0003800000 */
[----:B------:R-:W3:Y:S02]  /*11080*/  QSPC.E.S P0, RZ, [R4+0x4] ;  /* 0x0000040004ff73aa */ /* 0x000ee40000000500 */
[----:B---3--:R-:W-:Y:S05]  /*11090*/  @!P0 BRA `(.L_x_1849) ;  /* 0x0000000000248947 */ /* 0x008fea0003800000 */
[----:B------:R-:W-:Y:S01]  /*110a0*/  MOV R2, R4 ;  /* 0x0000000400027202 */ /* 0x000fe20000000f00 */
[----:B------:R-:W-:Y:S03]  /*110b0*/  BSSY.RECONVERGENT B1, `(.L_x_1850) ;  /* 0x0000006000017945 */ /* 0x000fe60003800200 */
[----:B------:R-:W-:-:S07]  /*110c0*/  MOV R0, R2 ;  /* 0x0000000200007202 */ /* 0x000fce0000000f00 */
.L_x_1851:
[----:B------:R-:W2:Y:S02]  /*110d0*/  LDS R2, [R0+0x4] ;  /* 0x0000040000027984 */ /* 0x000ea40000000800 */
[----:B--2---:R-:W-:-:S05]  /*110e0*/  HFMA2 R3, R2, 1, 1, R21 ;  /* 0x3c003c0002037831 */ /* 0x004fca0000000015 */
[----:B------:R-:W2:Y:S02]  /*110f0*/  ATOMS.CAST.SPIN P0, [R0+0x4], R2, R3 ;  /* 0x000004020000758d */ /* 0x000ea40001800003 */
[----:B--2---:R-:W-:Y:S05]  /*11100*/  @!P0 BRA `(.L_x_1851) ;  /* 0xfffffffc00f08947 */ /* 0x004fea000383ffff */
[----:B------:R-:W-:Y:S05]  /*11110*/  BSYNC.RECONVERGENT B1 ;  /* 0x0000000000017941 */ /* 0x000fea0003800200 */
.L_x_1850:
[----:B------:R-:W-:Y:S05]  /*11120*/  BRA `(.L_x_1848) ;  /* 0x00000000000c7947 */ /* 0x000fea0003800000 */
.L_x_1849:
[----:B------:R-:W2:Y:S02]  /*11130*/  LD.E R0, desc[UR14][R4.64+0x4] ;  /* 0x0000040e04007980 */ /* 0x000ea4000c101900 */
[----:B--2---:R-:W-:-:S05]  /*11140*/  IADD3 R3, PT, PT, R21, R0, RZ ;  /* 0x0000000015037210 */ /* 0x004fca0007ffe0ff */
[----:B------:R3:W-:Y:S02]  /*11150*/  ST.E desc[UR14][R4.64+0x4], R3 ;  /* 0x0000040304007985 */ /* 0x0007e4000c10190e */
.L_x_1848:
[----:B------:R-:W-:Y:S05]  /*11160*/  BSYNC.RECONVERGENT B0 ;  /* 0x0000000000007941 */ /* 0x000fea0003800200 */
.L_x_1847:
[----:B--23--:R-:W-:-:S04]  /*11170*/  IMAD.WIDE R4, R23, 0x2, R4 ;  /* 0x0000000217047825 */ /* 0x00cfc800078e0204 */
[----:B------:R-:W-:-:S05]  /*11180*/  HMUL2 R7, R20, UR18.H0_H0 ;  /* 0x2000001214077c32 */ /* 0x000fca0008000000 */
        /* <DEDUP_REMOVED lines=8> */
.L_x_1855:
[----:B------:R-:W2:Y:S02]  /*11210*/  LDS R2, [R0] ;  /* 0x0000000000027984 */ /* 0x000ea40000000800 */
[----:B--2---:R-:W-:-:S05]  /*11220*/  HADD2 R3, R2, R7 ;  /* 0x0000000702037230 */ /* 0x004fca0000000000 */
[----:B------:R-:W2:Y:S02]  /*11230*/  ATOMS.CAST.SPIN P0, [R0], R2, R3 ;  /* 0x000000020000758d */ /* 0x000ea40001800003 */
[----:B--2---:R-:W-:Y:S05]  /*11240*/  @!P0 BRA `(.L_x_1855) ;  /* 0xfffffffc00f08947 */ /* 0x004fea000383ffff */
[----:B------:R-:W-:Y:S05]  /*11250*/  BRA `(.L_x_1853) ;  /* 0x00000000000c7947 */ /* 0x000fea0003800000 */
.L_x_1854:
[----:B------:R-:W2:Y:S02]  /*11260*/  LD.E R0, desc[UR14][R4.64] ;  /* 0x0000000e04007980 */ /* 0x000ea4000c101900 */
[----:B--2---:R-:W-:-:S05]  /*11270*/  IADD3 R3, PT, PT, R7, R0, RZ ;  /* 0x0000000007037210 */ /* 0x004fca0007ffe0ff */
[----:B------:R2:W-:Y:S02]  /*11280*/  ST.E desc[UR14][R4.64], R3 ;  /* 0x0000000304007985 */ /* 0x0005e4000c10190e */
.L_x_1853:
[----:B------:R-:W-:Y:S05]  /*11290*/  BSYNC.RECONVERGENT B0 ;  /* 0x0000000000007941 */ /* 0x000fea0003800200 */
.L_x_1852:
[----:B------:R3:W-:Y:S02]  /*112a0*/  ATOM.E.ADD.F16x2.RN.STRONG.GPU P0, RZ, desc[UR14][R4.64+0x4], R9 ;  /* 0x8000040904ff79a2 */ /* 0x0007e4000c10e10e */
[----:B---3--:R-:W-:Y:S05]  /*112b0*/  @P0 EXIT ;  /* 0x000000000000094d */ /* 0x008fea0003800000 */
[----:B------:R-:W3:Y:S02]  /*112c0*/  QSPC.E.S P0, RZ, [R4+0x4] ;  /* 0x0000040004ff73aa */ /* 0x000ee40000000500 */
[----:B---3--:R-:W-:Y:S05]  /*112d0*/  @!P0 BRA `(.L_x_1856) ;  /* 0x00000000001c8947 */ /* 0x008fea0003800000 */
[----:B------:R-:W-:-:S04]  /*112e0*/  MOV R2, R4 ;  /* 0x0000000400027202 */ /* 0x000fc80000000f00 */
[----:B------:R-:W-:-:S07]  /*112f0*/  MOV R0, R2 ;  /* 0x0000000200007202 */ /* 0x000fce0000000f00 */
.L_x_1857:
[----:B------:R-:W2:Y:S02]  /*11300*/  LDS R2, [R0+0x4] ;  /* 0x0000040000027984 */ /* 0x000ea40000000800 */
[----:B--2---:R-:W-:-:S05]  /*11310*/  HFMA2 R3, R2, 1, 1, R9 ;  /* 0x3c003c0002037831 */ /* 0x004fca0000000009 */
[----:B------:R-:W2:Y:S02]  /*11320*/  ATOMS.CAST.SPIN P0, [R0+0x4], R2, R3 ;  /* 0x000004020000758d */ /* 0x000ea40001800003 */
[----:B--2---:R-:W-:Y:S05]  /*11330*/  @!P0 BRA `(.L_x_1857) ;  /* 0xfffffffc00f08947 */ /* 0x004fea000383ffff */
[----:B------:R-:W-:Y:S05]  /*11340*/  EXIT ;  /* 0x000000000000794d */ /* 0x000fea0003800000 */
.L_x_1856:
[----:B------:R-:W2:Y:S02]  /*11350*/  LD.E R0, desc[UR14][R4.64+0x4] ;  /* 0x0000040e04007980 */ /* 0x000ea4000c101900 */
[----:B--2---:R-:W-:-:S05]  /*11360*/  IADD3 R3, PT, PT, R9, R0, RZ ;  /* 0x0000000009037210 */ /* 0x004fca0007ffe0ff */
[----:B------:R-:W-:Y:S01]  /*11370*/  ST.E desc[UR14][R4.64+0x4], R3 ;  /* 0x0000040304007985 */ /* 0x000fe2000c10190e */
[----:B------:R-:W-:Y:S05]  /*11380*/  EXIT ;  /* 0x000000000000794d */ /* 0x000fea0003800000 */
.L_x_1858:
        /* <DEDUP_REMOVED lines=15> */
.L_x_3325:


//--------------------- .text._Z23gemm_half_q_half_kernelILi1ELb1ELb1EEvPK6__halfPKjS4_S2_PS0_iiiiPKtS7_iiiiiibS2_i --------------------------
	.section	.text._Z23gemm_half_q_half_kernelILi1ELb1ELb1EEvPK6__halfPKjS4_S2_PS0_iiiiPKtS7_iiiiiibS2_i,"ax",@progbits
	.align	128
        .global         _Z23gemm_half_q_half_kernelILi1ELb1ELb1EEvPK6__halfPKjS4_S2_PS0_iiiiPKtS7_iiiiiibS2_i
        .type           _Z23gemm_half_q_half_kernelILi1ELb1ELb1EEvPK6__halfPKjS4_S2_PS0_iiiiPKtS7_iiiiiibS2_i,@function
        .size           _Z23gemm_half_q_half_kernelILi1ELb1ELb1EEvPK6__halfPKjS4_S2_PS0_iiiiPKtS7_iiiiiibS2_i,(.L_x_3326 - _Z23gemm_half_q_half_kernelILi1ELb1ELb1EEvPK6__halfPKjS4_S2_PS0_iiiiPKtS7_iiiiiibS2_i)
        .other          _Z23gemm_half_q_half_kernelILi1ELb1ELb1EEvPK6__halfPKjS4_S2_PS0_iiiiPKtS7_iiiiiibS2_i,@"STO_CUDA_ENTRY STV_DEFAULT"
_Z23gemm_half_q_half_kernelILi1ELb1ELb1EEvPK6__halfPKjS4_S2_PS0_iiiiPKtS7_iiiiiibS2_i:
.text._Z23gemm_half_q_half_kernelILi1ELb1ELb1EEvPK6__halfPKjS4_S2_PS0_iiiiPKtS7_iiiiiibS2_i:
[----:B------:R-:W0:Y:S08]  /*0000*/  LDC R1, c[0x0][0x37c] ;  /* 0x0000df00ff017b82 */ /* 0x000e300000000800 */
[----:B------:R-:W1:Y:S01]  /*0010*/  LDC.64 R32, c[0x0][0x3e8] ;  /* 0x0000fa00ff207b82 */ /* 0x000e620000000a00 */
[----:B------:R-:W1:Y:S01]  /*0020*/  LDCU.64 UR6, c[0x0][0x358] ;  /* 0x00006b00ff0677ac */ /* 0x000e620008000a00 */
[----:B0-----:R-:W-:Y:S01]  /*0030*/  VIADD R1, R1, 0xfffffff0 ;  /* 0xfffffff001017836 */ /* 0x001fe20000000000 */
[----:B-1----:R-:W2:Y:S01]  /*0040*/  LDG.E.U16 R32, desc[UR6][R32.64] ;  /* 0x0000000620207981 */ /* 0x002ea2000c1e1500 */
[----:B------:R-:W0:Y:S01]  /*0050*/  S2R R8, SR_TID.X ;  /* 0x0000000000087919 */ /* 0x000e220000002100 */
[----:B------:R-:W1:Y:S01]  /*0060*/  S2R R3, SR_CTAID.X ;  /* 0x0000000000037919 */ /* 0x000e620000002500 */
[----:B--2---:R-:W-:-:S13]  /*0070*/  ISETP.NE.AND P0, PT, R32, RZ, PT ;  /* 0x000000ff2000720c */ /* 0x004fda0003f05270 */
[----:B01----:R-:W-:Y:S05]  /*0080*/  @!P0 EXIT ;  /* 0x000000000000894d */ /* 0x003fea0003800000 */
[----:B------:R-:W0:Y:S01]  /*0090*/  S2R R9, SR_CTAID.Z ;  /* 0x0000000000097919 */ /* 0x000e220000002700 */
[----:B------:R-:W1:Y:S01]  /*00a0*/  LDC R2, c[0x0][0x3b0] ;  /* 0x0000ec00ff027b82 */ /* 0x000e620000000800 */
[----:B------:R-:W2:Y:S01]  /*00b0*/  LDCU UR12, c[0x0][0x3ac] ;  /* 0x00007580ff0c77ac */ /* 0x000ea20008000800 */
[----:B------:R-:W-:Y:S01]  /*00c0*/  IMAD R3, R3, 0x40, R8 ;  /* 0x0000004003037824 */ /* 0x000fe200078e0208 */
[----:B------:R-:W-:Y:S03]  /*00d0*/  BSSY.RECONVERGENT B0, `(.L_x_1859) ;  /* 0x0000019000007945 */ /* 0x000fe60003800200 */
[----:B------:R-:W-:Y:S02]  /*00e0*/  IMAD.SHL.U32 R33, R3, 0x4, RZ ;  /* 0x0000000403217824 */ /* 0x000fe400078e00ff */
[----:B------:R-:W3:Y:S01]  /*00f0*/  S2UR UR8, SR_CTAID.Y ;  /* 0x00000000000879c3 */ /* 0x000ee20000002600 */
[----:B--2---:R-:W-:-:S04]  /*0100*/  MOV R34, UR12 ;  /* 0x0000000c00227c02 */ /* 0x004fc80008000f00 */
[----:B------:R-:W-:Y:S02]  /*0110*/  ISETP.GE.AND P0, PT, R33, R34, PT ;  /* 0x000000222100720c */ /* 0x000fe40003f06270 */
[----:B0-----:R-:W-:-:S04]  /*0120*/  SHF.L.U32 R7, R9, 0x6, RZ ;  /* 0x0000000609077819 */ /* 0x001fc800000006ff */
[C---:B-1----:R-:W-:Y:S01]  /*0130*/  VIADDMNMX R35, R7.reuse, 0x40, R2, PT ;  /* 0x0000004007237846 */ /* 0x042fe20003800102 */
[----:B------:R-:W-:-:S05]  /*0140*/  IMAD.IADD R0, R7, 0x1, R8 ;  /* 0x0000000107007824 */ /* 0x000fca00078e0208 */
[----:B------:R-:W-:-:S13]  /*0150*/  ISETP.GE.AND P1, PT, R0, R35, PT ;  /* 0x000000230000720c */ /* 0x000fda0003f26270 */
[----:B---3--:R-:W-:Y:S05]  /*0160*/  @P1 BRA `(.L_x_1860) ;  /* 0x00000000003c1947 */ /* 0x008fea0003800000 */
[----:B------:R-:W0:Y:S01]  /*0170*/  LDC.64 R4, c[0x0][0x3c0] ;  /* 0x0000f000ff047b82 */ /* 0x000e220000000a00 */
[----:B------:R-:W1:Y:S01]  /*0180*/  LDCU.64 UR4, c[0x0][0x380] ;  /* 0x00007000ff0477ac */ /* 0x000e620008000a00 */
[----:B0-----:R-:W-:-:S06]  /*0190*/  IMAD.WIDE.U32 R4, R0, 0x2, R4 ;  /* 0x0000000200047825 */ /* 0x001fcc00078e0004 */
[----:B------:R-:W2:Y:S01]  /*01a0*/  LDG.E.U16.CONSTANT R5, desc[UR6][R4.64] ;  /* 0x0000000604057981 */ /* 0x000ea2000c1e9500 */
[----:B------:R-:W-:-:S05]  /*01b0*/  IMAD R0, R2, UR8, RZ ;  /* 0x0000000802007c24 */ /* 0x000fca000f8e02ff */
[----:B--2---:R-:W-:-:S04]  /*01c0*/  IADD3 R3, P1, PT, R0, R5, RZ ;  /* 0x0000000500037210 */ /* 0x004fc80007f3e0ff */
[----:B------:R-:W-:Y:S02]  /*01d0*/  LEA.HI.X.SX32 R0, R0, RZ, 0x1, P1 ;  /* 0x000000ff00007211 */ /* 0x000fe400008f0eff */
[----:B-1----:R-:W-:-:S04]  /*01e0*/  LEA R10, P1, R3, UR4, 0x1 ;  /* 0x00000004030a7c11 */ /* 0x002fc8000f8208ff */
[----:B------:R-:W-:-:S05]  /*01f0*/  LEA.HI.X R11, R3, UR5, R0, 0x1, P1 ;  /* 0x00000005030b7c11 */ /* 0x000fca00088f0c00 */
[----:B------:R-:W2:Y:S01]  /*0200*/  LDG.E.U16.CONSTANT R10, desc[UR6][R10.64] ;  /* 0x000000060a0a7981 */ /* 0x000ea2000c1e9500 */
[----:B------:R-:W0:Y:S01]  /*0210*/  S2UR UR5, SR_CgaCtaId ;  /* 0x00000000000579c3 */ /* 0x000e220000008800 */
[----:B------:R-:W-:Y:S02]  /*0220*/  UMOV UR4, 0x400 ;  /* 0x0000040000047882 */ /* 0x000fe40000000000 */
[----:B0-----:R-:W-:-:S06]  /*0230*/  ULEA UR4, UR5, UR4, 0x18 ;  /* 0x0000000405047291 */ /* 0x001fcc000f8ec0ff */
[----:B------:R-:W-:-:S05]  /*0240*/  LEA R3, R8, UR4, 0x1 ;  /* 0x0000000408037c11 */ /* 0x000fca000f8e08ff */
[----:B--2---:R0:W-:Y:S02]  /*0250*/  STS.U16 [R3], R10 ;  /* 0x0000000a03007388 */ /* 0x0041e40000000400 */
.L_x_1860:
[----:B------:R-:W-:Y:S05]  /*0260*/  BSYNC.RECONVERGENT B0 ;  /* 0x0000000000007941 */ /* 0x000fea0003800200 */
.L_x_1859:
[----:B------:R-:W-:Y:S05]  /*0270*/  @P0 EXIT ;  /* 0x000000000000094d */ /* 0x000fea0003800000 */
[----:B------:R-:W1:Y:S01]  /*0280*/  LDC.64 R36, c[0x0][0x3b8] ;  /* 0x0000ee00ff247b82 */ /* 0x000e620000000a00 */
[----:B------:R-:W-:Y:S01]  /*0290*/  IMAD.SHL.U32 R13, R9, 0x80, RZ ;  /* 0x00000080090d7824 */ /* 0x000fe200078e00ff */
[----:B------:R-:W2:Y:S03]  /*02a0*/  LDCU.U8 UR4, c[0x0][0x3e0] ;  /* 0x00007c00ff0477ac */ /* 0x000ea60008000000 */
[----:B-1----:R-:W-:-:S05]  /*02b0*/  IMAD.WIDE.U32 R12, R13, 0x2, R36 ;  /* 0x000000020d0c7825 */ /* 0x002fca00078e0024 */
[----:B------:R1:W5:Y:S01]  /*02c0*/  LDG.E.U16.CONSTANT R4, desc[UR6][R12.64+0x2] ;  /* 0x000002060c047981 */ /* 0x000362000c1e9500 */
[----:B--2---:R-:W-:Y:S01]  /*02d0*/  UPRMT UR4, UR4, 0x8880, URZ ;  /* 0x0000888004047896 */ /* 0x004fe200080000ff */
[----:B------:R-:W-:-:S05]  /*02e0*/  ISETP.GE.AND P1, PT, R7, R2, PT ;  /* 0x000000020700720c */ /* 0x000fca0003f26270 */
[----:B------:R-:W-:-:S04]  /*02f0*/  ISETP.NE.AND P0, PT, RZ, UR4, PT ;  /* 0x00000004ff007c0c */ /* 0x000fc8000bf05270 */
[----:B------:R-:W-:-:S13]  /*0300*/  ISETP.NE.OR P0, PT, R9, RZ, !P0 ;  /* 0x000000ff0900720c */ /* 0x000fda0004705670 */
[----:B0-----:R-:W0:Y:S01]  /*0310*/  @!P0 LDC.64 R10, c[0x0][0x3a0] ;  /* 0x0000e800ff0a8b82 */ /* 0x001e220000000a00 */
[----:B------:R-:W-:-:S04]  /*0320*/  @!P0 IMAD R3, R34, UR8, R33 ;  /* 0x0000000822038c24 */ /* 0x000fc8000f8e0221 */
[----:B0-----:R-:W-:-:S05]  /*0330*/  @!P0 IMAD.WIDE R10, R3, 0x2, R10 ;  /* 0x00000002030a8825 */ /* 0x001fca00078e020a */
[----:B------:R1:W-:Y:S01]  /*0340*/  @!P0 STG.E.64 desc[UR6][R10.64], RZ ;  /* 0x000000ff0a008986 */ /* 0x0003e2000c101b06 */
[----:B------:R-:W-:Y:S06]  /*0350*/  BAR.SYNC.DEFER_BLOCKING 0x0 ;  /* 0x0000000000007b1d */ /* 0x000fec0000010000 */
[----:B------:R-:W-:Y:S05]  /*0360*/  @P1 BRA `(.L_x_1861) ;  /* 0x0000000000d01947 */ /* 0x000fea0003800000 */
[----:B------:R0:W5:Y:S01]  /*0370*/  LDG.E.U16.CONSTANT R0, desc[UR6][R12.64] ;  /* 0x000000060c007981 */ /* 0x000162000c1e9500 */
[----:B------:R-:W-:Y:S01]  /*0380*/  SHF.R.S32.HI R6, RZ, 0x1f, R33 ;  /* 0x0000001fff067819 */ /* 0x000fe20000011421 */
[----:B------:R-:W-:Y:S02]  /*0390*/  IMAD.SHL.U32 R5, R8, 0x10, RZ ;  /* 0x0000001008057824 */ /* 0x000fe400078e00ff */
[----:B------:R-:W-:Y:S01]  /*03a0*/  HFMA2 R3, -RZ, RZ, 0, 0 ;  /* 0x00000000ff037431 */ /* 0x000fe200000001ff */
[----:B------:R-:W-:Y:S01]  /*03b0*/  LEA.HI R8, R6, R33, RZ, 0x3 ;  /* 0x0000002106087211 */ /* 0x000fe200078f18ff */
[----:B------:R-:W-:Y:S01]  /*03c0*/  IMAD.MOV.U32 R6, RZ, RZ, R7 ;  /* 0x000000ffff067224 */ /* 0x000fe200078e0007 */
[----:B------:R-:W-:Y:S02]  /*03d0*/  LOP3.LUT R5, R5, 0x10, RZ, 0xc0, !PT ;  /* 0x0000001005057812 */ /* 0x000fe400078ec0ff */
[----:B------:R-:W-:-:S07]  /*03e0*/  SHF.R.S32.HI R8, RZ, 0x3, R8 ;  /* 0x00000003ff087819 */ /* 0x000fce0000011408 */
.L_x_1862:
[----:B-12---:R-:W1:Y:S01]  /*03f0*/  LDC.64 R10, c[0x0][0x390] ;  /* 0x0000e400ff0a7b82 */ /* 0x006e620000000a00 */
[----:B-----5:R-:W-:-:S04]  /*0400*/  IMAD.IADD R15, R0, 0x1, R3 ;  /* 0x00000001000f7824 */ /* 0x020fc800078e0203 */
[----:B0-----:R-:W-:-:S05]  /*0410*/  IMAD R12, R15, R34, RZ ;  /* 0x000000220f0c7224 */ /* 0x001fca00078e02ff */
[----:B------:R-:W-:-:S04]  /*0420*/  SHF.R.S32.HI R13, RZ, 0x1f, R12 ;  /* 0x0000001fff0d7819 */ /* 0x000fc8000001140c */
[----:B------:R-:W-:-:S04]  /*0430*/  LEA.HI R13, R13, R12, RZ, 0x3 ;  /* 0x0000000c0d0d7211 */ /* 0x000fc800078f18ff */
[----:B------:R-:W-:-:S05]  /*0440*/  LEA.HI.SX32 R13, R13, R8, 0x1d ;  /* 0x000000080d0d7211 */ /* 0x000fca00078feaff */
[----:B-1----:R-:W-:Y:S02]  /*0450*/  IMAD.WIDE R10, R13, 0x4, R10 ;  /* 0x000000040d0a7825 */ /* 0x002fe400078e020a */
[----:B------:R-:W0:Y:S04]  /*0460*/  LDC.64 R12, c[0x0][0x398] ;  /* 0x0000e600ff0c7b82 */ /* 0x000e280000000a00 */
[----:B------:R-:W2:Y:S01]  /*0470*/  LDG.E.CONSTANT R10, desc[UR6][R10.64] ;  /* 0x000000060a0a7981 */ /* 0x000ea2000c1e9900 */
[----:B0-----:R-:W-:Y:S01]  /*0480*/  IMAD.WIDE.U32 R12, R15, 0x2, R12 ;  /* 0x000000020f0c7825 */ /* 0x001fe200078e000c */
[----:B------:R-:W-:-:S05]  /*0490*/  SHF.L.U32 R15, R6, 0x1, RZ ;  /* 0x00000001060f7819 */ /* 0x000fca00000006ff */
[----:B------:R-:W-:Y:S01]  /*04a0*/  IMAD.WIDE.U32 R14, R15, 0x2, R36 ;  /* 0x000000020f0e7825 */ /* 0x000fe200078e0024 */
[----:B------:R0:W3:Y:S05]  /*04b0*/  LDG.E.U16.CONSTANT R12, desc[UR6][R12.64] ;  /* 0x000000060c0c7981 */ /* 0x0000ea000c1e9500 */
[----:B------:R1:W4:Y:S01]  /*04c0*/  LDG.E.U16.CONSTANT R15, desc[UR6][R14.64+0x2] ;  /* 0x000002060e0f7981 */ /* 0x000322000c1e9500 */
[----:B--2---:R-:W-:-:S04]  /*04d0*/  SHF.R.U32.HI R16, RZ, R5, R10 ;  /* 0x00000005ff107219 */ /* 0x004fc8000001160a */
[--C-:B------:R-:W-:Y:S02]  /*04e0*/  SHF.R.U32.HI R18, RZ, 0x4, R16.reuse ;  /* 0x00000004ff127819 */ /* 0x100fe40000011610 */
[----:B------:R-:W-:Y:S02]  /*04f0*/  SHF.R.U32.HI R10, RZ, 0x8, R16 ;  /* 0x00000008ff0a7819 */ /* 0x000fe40000011610 */
[----:B------:R-:W-:Y:S02]  /*0500*/  LOP3.LUT R18, R18, 0xf, RZ, 0xc0, !PT ;  /* 0x0000000f12127812 */ /* 0x000fe400078ec0ff */
[----:B------:R-:W-:Y:S02]  /*0510*/  LOP3.LUT R10, R10, 0xf, RZ, 0xc0, !PT ;  /* 0x0000000f0a0a7812 */ /* 0x000fe400078ec0ff */
[----:B------:R-:W-:Y:S01]  /*0520*/  LOP3.LUT R17, R16, 0xf, RZ, 0xc0, !PT ;  /* 0x0000000f10117812 */ /* 0x000fe200078ec0ff */
[----:B------:R-:W-:Y:S01]  /*0530*/  IMAD R11, R18, R18, R18 ;  /* 0x00000012120b7224 */ /* 0x000fe200078e0212 */
[----:B------:R-:W-:-:S03]  /*0540*/  SHF.R.U32.HI R16, RZ, 0xc, R16 ;  /* 0x0000000cff107819 */ /* 0x000fc60000011610 */
[C---:B------:R-:W-:Y:S01]  /*0550*/  IMAD R20, R17.reuse, R17, R17 ;  /* 0x0000001111147224 */ /* 0x040fe200078e0211 */
[----:B------:R-:W-:Y:S01]  /*0560*/  IADD3 R18, PT, PT, R18, 0x1, R11 ;  /* 0x0000000112127810 */ /* 0x000fe20007ffe00b */
[----:B------:R-:W-:Y:S01]  /*0570*/  IMAD R11, R10, R10, R10 ;  /* 0x0000000a0a0b7224 */ /* 0x000fe200078e020a */
[----:B------:R-:W-:Y:S02]  /*0580*/  LOP3.LUT R16, R16, 0xf, RZ, 0xc0, !PT ;  /* 0x0000000f10107812 */ /* 0x000fe400078ec0ff */
[----:B------:R-:W-:Y:S01]  /*0590*/  IADD3 R20, PT, PT, R17, 0x1, R20 ;  /* 0x0000000111147810 */ /* 0x000fe20007ffe014 */
[----:B0-----:R-:W-:Y:S01]  /*05a0*/  I2F.F16 R13, R18 ;  /* 0x00000012000d7306 */ /* 0x001fe20000200c00 */
[----:B-1----:R-:W-:Y:S01]  /*05b0*/  IADD3 R14, PT, PT, R10, 0x1, R11 ;  /* 0x000000010a0e7810 */ /* 0x002fe20007ffe00b */
[----:B------:R-:W-:Y:S02]  /*05c0*/  IMAD R11, R16, R16, R16 ;  /* 0x00000010100b7224 */ /* 0x000fe400078e0210 */
[C---:B------:R-:W-:Y:S01]  /*05d0*/  IMAD R10, R3.reuse, 0x8, R1 ;  /* 0x00000008030a7824 */ /* 0x040fe200078e0201 */
[----:B------:R-:W-:-:S02]  /*05e0*/  IADD3 R3, PT, PT, R3, 0x1, RZ ;  /* 0x0000000103037810 */ /* 0x000fc40007ffe0ff */
[----:B------:R-:W-:Y:S01]  /*05f0*/  IADD3 R11, PT, PT, R16, 0x1, R11 ;  /* 0x00000001100b7810 */ /* 0x000fe20007ffe00b */
[----:B------:R-:W0:Y:S01]  /*0600*/  I2F.F16 R20, R20 ;  /* 0x0000001400147306 */ /* 0x000e220000200c00 */
[----:B----4-:R-:W-:-:S05]  /*0610*/  IMAD.IADD R6, R15, 0x1, R6 ;  /* 0x000000010f067824 */ /* 0x010fca00078e0206 */
[----:B------:R-:W-:Y:S02]  /*0620*/  ISETP.GE.AND P0, PT, R6, R35, PT ;  /* 0x000000230600720c */ /* 0x000fe40003f06270 */
[----:B------:R-:W-:Y:S01]  /*0630*/  I2F.F16 R14, R14 ;  /* 0x0000000e000e7306 */ /* 0x000fe20000200c00 */
[----:B0-----:R-:W-:-:S07]  /*0640*/  PRMT R13, R20, 0x5410, R13 ;  /* 0x00005410140d7816 */ /* 0x001fce000000000d */
[----:B------:R-:W0:Y:S01]  /*0650*/  I2F.F16 R11, R11 ;  /* 0x0000000b000b7306 */ /* 0x000e220000200c00 */
[----:B---3--:R-:W-:Y:S01]  /*0660*/  HMUL2 R16, R13, R12.H0_H0 ;  /* 0x2000000c0d107232 */ /* 0x008fe20000000000 */
[----:B0-----:R-:W-:-:S05]  /*0670*/  PRMT R11, R14, 0x5410, R11 ;  /* 0x000054100e0b7816 */ /* 0x001fca000000000b */
[----:B------:R-:W-:-:S05]  /*0680*/  HMUL2 R17, R11, R12.H0_H0 ;  /* 0x2000000c0b117232 */ /* 0x000fca0000000000 */
[----:B------:R2:W-:Y:S01]  /*0690*/  STL.64 [R10], R16 ;  /* 0x000000100a007387 */ /* 0x0005e20000100a00 */
[----:B------:R-:W-:Y:S05]  /*06a0*/  @!P0 BRA `(.L_x_1862) ;  /* 0xfffffffc00508947 */ /* 0x000fea000383ffff */
.L_x_1861:
[----:B-12---:R0:W5:Y:S01]  /*06b0*/  LDL.64 R10, [R1] ;  /* 0x00000000010a7983 */ /* 0x0061620000100a00 */
[----:B------:R-:W1:Y:S01]  /*06c0*/  LDCU UR9, c[0x0][0x3c8] ;  /* 0x00007900ff0977ac */ /* 0x000e620008000800 */
[----:B------:R-:W-:Y:S01]  /*06d0*/  IMAD.MOV.U32 R0, RZ, RZ, RZ ;  /* 0x000000ffff007224 */ /* 0x000fe200078e00ff */
[----:B-1----:R-:W-:-:S13]  /*06e0*/  ISETP.GT.AND P0, PT, R7, UR9, PT ;  /* 0x0000000907007c0c */ /* 0x002fda000bf04270 */
[----:B0-----:R-:W-:Y:S05]  /*06f0*/  @!P0 BRA `(.L_x_1863) ;  /* 0x00000000001c8947 */ /* 0x001fea0003800000 */
[----:B------:R-:W0:Y:S02]  /*0700*/  LDC R0, c[0x0][0x3cc] ;  /* 0x0000f300ff007b82 */ /* 0x000e240000000800 */
[----:B0-----:R-:W-:-:S05]  /*0710*/  VIMNMX R0, PT, PT, R7, R0, PT ;  /* 0x0000000007007248 */ /* 0x001fca0003fe0100 */
[----:B------:R-:W-:-:S05]  /*0720*/  VIADD R0, R0, -UR9 ;  /* 0x8000000900007c36 */ /* 0x000fca0008000000 */
[----:B------:R-:W-:-:S04]  /*0730*/  SHF.R.S32.HI R3, RZ, 0x1f, R0 ;  /* 0x0000001fff037819 */ /* 0x000fc80000011400 */
[----:B------:R-:W-:-:S04]  /*0740*/  LEA.HI R3, R3, R0, RZ, 0x5 ;  /* 0x0000000003037211 */ /* 0x000fc800078f28ff */
[----:B------:R-:W-:-:S05]  /*0750*/  SHF.R.S32.HI R3, RZ, 0x5, R3 ;  /* 0x00000005ff037819 */ /* 0x000fca0000011403 */
[----:B------:R-:W-:-:S07]  /*0760*/  IMAD R0, R3, 0x6, RZ ;  /* 0x0000000603007824 */ /* 0x000fce00078e02ff */
.L_x_1863:
[----:B------:R-:W0:Y:S01]  /*0770*/  LDCU UR13, c[0x0][0x3cc] ;  /* 0x00007980ff0d77ac */ /* 0x000e220008000800 */
[----:B------:R-:W-:Y:S02]  /*0780*/  MOV R3, RZ ;  /* 0x000000ff00037202 */ /* 0x000fe40000000f00 */
[----:B0-----:R-:W-:-:S13]  /*0790*/  ISETP.GT.AND P0, PT, R7, UR13, PT ;  /* 0x0000000d07007c0c */ /* 0x001fda000bf04270 */
[----:B------:R-:W-:Y:S05]  /*07a0*/  @!P0 BRA `(.L_x_1864) ;  /* 0x00000000001c8947 */ /* 0x000fea0003800000 */
[----:B------:R-:W0:Y:S02]  /*07b0*/  LDC R6, c[0x0][0x3d0] ;  /* 0x0000f400ff067b82 */ /* 0x000e240000000800 */
[----:B0-----:R-:W-:-:S05]  /*07c0*/  VIMNMX R3, PT, PT, R7, R6, PT ;  /* 0x0000000607037248 */ /* 0x001fca0003fe0100 */
[----:B------:R-:W-:-:S05]  /*07d0*/  VIADD R3, R3, -UR13 ;  /* 0x8000000d03037c36 */ /* 0x000fca0008000000 */
[----:B------:R-:W-:-:S04]  /*07e0*/  SHF.R.S32.HI R6, RZ, 0x1f, R3 ;  /* 0x0000001fff067819 */ /* 0x000fc80000011403 */
[----:B------:R-:W-:-:S04]  /*07f0*/  LEA.HI R6, R6, R3, RZ, 0x5 ;  /* 0x0000000306067211 */ /* 0x000fc800078f28ff */
[----:B------:R-:W-:-:S05]  /*0800*/  SHF.R.S32.HI R6, RZ, 0x5, R6 ;  /* 0x00000005ff067819 */ /* 0x000fca0000011406 */
[----:B------:R-:W-:-:S07]  /*0810*/  IMAD R3, R6, 0x5, RZ ;  /* 0x0000000506037824 */ /* 0x000fce00078e02ff */
.L_x_1864:
[----:B------:R-:W0:Y:S01]  /*0820*/  LDCU UR14, c[0x0][0x3d0] ;  /* 0x00007a00ff0e77ac */ /* 0x000e220008000800 */
[----:B------:R-:W-:Y:S01]  /*0830*/  IMAD.MOV.U32 R6, RZ, RZ, RZ ;  /* 0x000000ffff067224 */ /* 0x000fe200078e00ff */
[----:B0-----:R-:W-:-:S13]  /*0840*/  ISETP.GT.AND P0, PT, R7, UR14, PT ;  /* 0x0000000e07007c0c */ /* 0x001fda000bf04270 */
[----:B------:R-:W-:Y:S05]  /*0850*/  @!P0 BRA `(.L_x_1865) ;  /* 0x00000000001c8947 */ /* 0x000fea0003800000 */
[----:B------:R-:W0:Y:S02]  /*0860*/  LDC R6, c[0x0][0x3d4] ;  /* 0x0000f500ff067b82 */ /* 0x000e240000000800 */
[----:B0-----:R-:W-:-:S04]  /*0870*/  VIMNMX R5, PT, PT, R7, R6, PT ;  /* 0x0000000607057248 */ /* 0x001fc80003fe0100 */
[----:B------:R-:W-:-:S04]  /*0880*/  IADD3 R5, PT, PT, R5, -UR14, RZ ;  /* 0x8000000e05057c10 */ /* 0x000fc8000fffe0ff */
[----:B------:R-:W-:-:S04]  /*0890*/  SHF.R.S32.HI R6, RZ, 0x1f, R5 ;  /* 0x0000001fff067819 */ /* 0x000fc80000011405 */
[----:B------:R-:W-:-:S04]  /*08a0*/  LEA.HI R6, R6, R5, RZ, 0x5 ;  /* 0x0000000506067211 */ /* 0x000fc800078f28ff */
[----:B------:R-:W-:-:S05]  /*08b0*/  SHF.R.S32.HI R6, RZ, 0x5, R6 ;  /* 0x00000005ff067819 */ /* 0x000fca0000011406 */
[----:B------:R-:W-:-:S07]  /*08c0*/  IMAD.SHL.U32 R6, R6, 0x4, RZ ;  /* 0x0000000406067824 */ /* 0x000fce00078e00ff */
.L_x_1865:
        /* <DEDUP_REMOVED lines=10> */
[----:B------:R-:W-:-:S07]  /*0970*/  IMAD R5, R8, 0x3, RZ ;  /* 0x0000000308057824 */ /* 0x000fce00078e02ff */
.L_x_1866:
[----:B------:R-:W0:Y:S01]  /*0980*/  LDCU UR16, c[0x0][0x3d8] ;  /* 0x00007b00ff1077ac */ /* 0x000e220008000800 */
[----:B------:R-:W-:Y:S01]  /*0990*/  IMAD.MOV.U32 R8, RZ, RZ, RZ ;  /* 0x000000ffff087224 */ /* 0x000fe200078e00ff */
[----:B0-----:R-:W-:-:S13]  /*09a0*/  ISETP.GT.AND P0, PT, R7, UR16, PT ;  /* 0x0000001007007c0c */ /* 0x001fda000bf04270 */
[----:B------:R-:W-:Y:S05]  /*09b0*/  @!P0 BRA `(.L_x_1867) ;  /* 0x00000000001c8947 */ /* 0x000fea0003800000 */
[----:B------:R-:W0:Y:S02]  /*09c0*/  LDC R8, c[0x0][0x3dc] ;  /* 0x0000f700ff087b82 */ /* 0x000e240000000800 */
[----:B0-----:R-:W-:-:S05]  /*09d0*/  VIMNMX R8, PT, PT, R7, R8, PT ;  /* 0x0000000807087248 */ /* 0x001fca0003fe0100 */
[----:B------:R-:W-:-:S05]  /*09e0*/  VIADD R8, R8, -UR16 ;  /* 0x8000001008087c36 */ /* 0x000fca0008000000 */
[----:B------:R-:W-:-:S04]  /*09f0*/  SHF.R.S32.HI R13, RZ, 0x1f, R8 ;  /* 0x0000001fff0d7819 */ /* 0x000fc80000011408 */
[----:B------:R-:W-:-:S04]  /*0a00*/  LEA.HI R13, R13, R8, RZ, 0x5 ;  /* 0x000000080d0d7211 */ /* 0x000fc800078f28ff */
[----:B------:R-:W-:-:S04]  /*0a10*/  SHF.R.S32.HI R13, RZ, 0x5, R13 ;  /* 0x00000005ff0d7819 */ /* 0x000fc8000001140d */
[----:B------:R-:W-:-:S07]  /*0a20*/  SHF.L.U32 R8, R13, 0x1, RZ ;  /* 0x000000010d087819 */ /* 0x000fce00000006ff */
.L_x_1867:
[C---:B------:R-:W-:Y:S01]  /*0a30*/  VIMNMX R12, PT, PT, R7.reuse, UR9, PT ;  /* 0x00000009070c7c48 */ /* 0x040fe2000bfe0100 */
[----:B------:R-:W0:Y:S01]  /*0a40*/  S2UR UR5, SR_CgaCtaId ;  /* 0x00000000000579c3 */ /* 0x000e220000008800 */
[----:B------:R-:W1:Y:S01]  /*0a50*/  LDCU.64 UR10, c[0x0][0x388] ;  /* 0x00007100ff0a77ac */ /* 0x000e620008000a00 */
[----:B------:R-:W-:Y:S01]  /*0a60*/  VIMNMX R2, PT, PT, R2, UR9, PT ;  /* 0x0000000902027c48 */ /* 0x000fe2000bfe0100 */
[----:B-----5:R-:W-:Y:S01]  /*0a70*/  IMAD.IADD R4, R7, 0x1, R4 ;  /* 0x0000000107047824 */ /* 0x020fe200078e0204 */
[----:B------:R-:W-:Y:S01]  /*0a80*/  SHF.R.S32.HI R13, RZ, 0x1f, R12 ;  /* 0x0000001fff0d7819 */ /* 0x000fe2000001140c */
[----:B------:R-:W-:-:S03]  /*0a90*/  UMOV UR4, 0x400 ;  /* 0x0000040000047882 */ /* 0x000fc60000000000 */
[----:B------:R-:W-:-:S04]  /*0aa0*/  LEA.HI R13, R13, R12, RZ, 0x5 ;  /* 0x0000000c0d0d7211 */ /* 0x000fc800078f28ff */
[----:B------:R-:W-:-:S05]  /*0ab0*/  SHF.R.S32.HI R13, RZ, 0x5, R13 ;  /* 0x00000005ff0d7819 */ /* 0x000fca000001140d */
[----:B------:R-:W-:-:S05]  /*0ac0*/  IMAD R0, R13, 0x8, R0 ;  /* 0x000000080d007824 */ /* 0x000fca00078e0200 */
[----:B------:R-:W-:Y:S02]  /*0ad0*/  IADD3 R0, PT, PT, R6, R0, R3 ;  /* 0x0000000006007210 */ /* 0x000fe40007ffe003 */
[----:B------:R-:W-:Y:S01]  /*0ae0*/  SHF.R.S32.HI R3, RZ, 0x1f, R33 ;  /* 0x0000001fff037819 */ /* 0x000fe20000011421 */
[----:B0-----:R-:W-:Y:S01]  /*0af0*/  ULEA UR4, UR5, UR4, 0x18 ;  /* 0x0000000405047291 */ /* 0x001fe2000f8ec0ff */
[----:B------:R-:W-:Y:S02]  /*0b00*/  IADD3 R5, PT, PT, R8, R0, R5 ;  /* 0x0000000008057210 */ /* 0x000fe40007ffe005 */
[----:B------:R-:W-:-:S03]  /*0b10*/  PRMT R6, RZ, 0x5410, RZ ;  /* 0x00005410ff067816 */ /* 0x000fc600000000ff */
[----:B------:R-:W-:-:S05]  /*0b20*/  IMAD R0, R5, R34, RZ ;  /* 0x0000002205007224 */ /* 0x000fca00078e02ff */
[----:B------:R-:W-:-:S04]  /*0b30*/  IADD3 R5, P0, PT, R33, R0, RZ ;  /* 0x0000000021057210 */ /* 0x000fc80007f1e0ff */
[----:B------:R-:W-:Y:S01]  /*0b40*/  LEA.HI.X.SX32 R0, R0, R3, 0x1, P0 ;  /* 0x0000000300007211 */ /* 0x000fe200000f0eff */
[----:B------:R-:W-:Y:S01]  /*0b50*/  HFMA2 R3, -RZ, RZ, 0, 0 ;  /* 0x00000000ff037431 */ /* 0x000fe200000001ff */
[----:B------:R-:W-:Y:S01]  /*0b60*/  ISETP.GT.AND P0, PT, R2, R7, PT ;  /* 0x000000070200720c */ /* 0x000fe20003f04270 */
[C---:B------:R-:W-:Y:S01]  /*0b70*/  IMAD.SHL.U32 R2, R5.reuse, 0x4, RZ ;  /* 0x0000000405027824 */ /* 0x040fe200078e00ff */
[----:B------:R-:W-:Y:S02]  /*0b80*/  SHF.L.U64.HI R5, R5, 0x2, R0 ;  /* 0x0000000205057819 */ /* 0x000fe40000010200 */
[----:B------:R-:W-:Y:S02]  /*0b90*/  PRMT R0, R10, 0x7610, R10 ;  /* 0x000076100a007816 */ /* 0x000fe4000000000a */
[----:B-1----:R-:W-:Y:S02]  /*0ba0*/  IADD3 R44, P1, PT, R2, UR10, RZ ;  /* 0x0000000a022c7c10 */ /* 0x002fe4000ff3e0ff */
[----:B------:R-:W-:-:S02]  /*0bb0*/  PRMT R2, R11, 0x7610, R11 ;  /* 0x000076100b027816 */ /* 0x000fc4000000000b */
[----:B------:R-:W-:Y:S01]  /*0bc0*/  IADD3.X R45, PT, PT, R5, UR11, RZ, P1, !PT ;  /* 0x0000000b052d7c10 */ /* 0x000fe20008ffe4ff */
[----:B------:R-:W-:Y:S01]  /*0bd0*/  IMAD.MOV.U32 R22, RZ, RZ, R44 ;  /* 0x000000ffff167224 */ /* 0x000fe200078e002c */
[----:B------:R-:W-:Y:S02]  /*0be0*/  PRMT R5, RZ, 0x5410, RZ ;  /* 0x00005410ff057816 */ /* 0x000fe400000000ff */
[----:B------:R-:W-:Y:S01]  /*0bf0*/  MOV R23, R45 ;  /* 0x0000002d00177202 */ /* 0x000fe20000000f00 */
[----:B------:R-:W-:Y:S06]  /*0c00*/  @!P0 BRA `(.L_x_1868) ;  /* 0x0000003000a88947 */ /* 0x000fec0003800000 */
[----:B------:R-:W-:Y:S01]  /*0c10*/  IMAD.WIDE.U32 R8, R9, 0x100, R36 ;  /* 0x0000010009087825 */ /* 0x000fe200078e0024 */
[----:B------:R-:W-:Y:S02]  /*0c20*/  VIMNMX R30, PT, PT, R35, UR9, PT ;  /* 0x00000009231e7c48 */ /* 0x000fe4000bfe0100 */
[----:B------:R-:W-:Y:S01]  /*0c30*/  PRMT R5, RZ, 0x5410, RZ ;  /* 0x00005410ff057816 */ /* 0x000fe200000000ff */
[----:B------:R-:W-:Y:S01]  /*0c40*/  IMAD.MOV.U32 R3, RZ, RZ, RZ ;  /* 0x000000ffff037224 */ /* 0x000fe200078e00ff */
[----:B------:R-:W-:Y:S02]  /*0c50*/  IADD3 R29, P0, PT, R8, 0x2, RZ ;  /* 0x00000002081d7810 */ /* 0x000fe40007f1e0ff */
[----:B------:R-:W-:-:S03]  /*0c60*/  PRMT R6, RZ, 0x5410, RZ ;  /* 0x00005410ff067816 */ /* 0x000fc600000000ff */
[----:B------:R-:W-:-:S08]  /*0c70*/  IMAD.X R28, RZ, RZ, R9, P0 ;  /* 0x000000ffff1c7224 */ /* 0x000fd000000e0609 */
.L_x_1869:
[----:B------:R-:W-:Y:S01]  /*0c80*/  MOV R38, R44 ;  /* 0x0000002c00267202 */ /* 0x000fe20000000f00 */
[----:B------:R-:W-:Y:S01]  /*0c90*/  IMAD.MOV.U32 R39, RZ, RZ, R45 ;  /* 0x000000ffff277224 */ /* 0x000fe200078e002d */
[----:B------:R-:W0:Y:S04]  /*0ca0*/  LDS.64 R24, [UR4] ;  /* 0x00000004ff187984 */ /* 0x000e280008000a00 */
[----:B------:R-:W2:Y:S01]  /*0cb0*/  LDG.E.128.CONSTANT R20, desc[UR6][R38.64] ;  /* 0x0000000626147981 */ /* 0x000ea2000c1e9d00 */
[----:B------:R-:W-:-:S04]  /*0cc0*/  IMAD.U32 R34, RZ, RZ, UR12 ;  /* 0x0000000cff227e24 */ /* 0x000fc8000f8e00ff */
[----:B------:R-:W-:-:S05]  /*0cd0*/  IMAD.WIDE R14, R34, 0x4, R38 ;  /* 0x00000004220e7825 */ /* 0x000fca00078e0226 */
[----:B------:R-:W3:Y:S01]  /*0ce0*/  LDG.E.128.CONSTANT R8, desc[UR6][R14.64] ;  /* 0x000000060e087981 */ /* 0x000ee2000c1e9d00 */
[----:B------:R-:W-:-:S05]  /*0cf0*/  IMAD.WIDE R44, R34, 0x4, R14 ;  /* 0x00000004222c7825 */ /* 0x000fca00078e020e */
[----:B------:R1:W4:Y:S02]  /*0d00*/  LDG.E.128.CONSTANT R16, desc[UR6][R44.64] ;  /* 0x000000062c107981 */ /* 0x000324000c1e9d00 */
[----:B-1----:R-:W-:Y:S01]  /*0d10*/  IMAD.WIDE R44, R34, 0x4, R44 ;  /* 0x00000004222c7825 */ /* 0x002fe200078e022c */
[----:B--2---:R-:W-:Y:S02]  /*0d20*/  LOP3.LUT R12, R20, 0xff, RZ, 0xc0, !PT ;  /* 0x000000ff140c7812 */ /* 0x004fe400078ec0ff */
[----:B------:R-:W-:Y:S02]  /*0d30*/  LOP3.LUT R14, R22, 0xff, RZ, 0xc0, !PT ;  /* 0x000000ff160e7812 */ /* 0x000fe400078ec0ff */
[----:B------:R-:W-:Y:S02]  /*0d40*/  IADD3 R12, PT, PT, R12, -0x80, RZ ;  /* 0xffffff800c0c7810 */ /* 0x000fe40007ffe0ff */
[----:B------:R-:W-:Y:S01]  /*0d50*/  LOP3.LUT R26, R21, 0xff, RZ, 0xc0, !PT ;  /* 0x000000ff151a7812 */ /* 0x000fe200078ec0ff */
[----:B------:R-:W-:Y:S01]  /*0d60*/  VIADD R15, R14, 0xffffff80 ;  /* 0xffffff800e0f7836 */ /* 0x000fe20000000000 */
[----:B------:R-:W-:Y:S01]  /*0d70*/  SHF.R.U32.HI R14, RZ, 0x8, R20 ;  /* 0x00000008ff0e7819 */ /* 0x000fe20000011614 */
[----:B------:R1:W2:Y:S01]  /*0d80*/  I2F.F16 R13, R12 ;  /* 0x0000000c000d7306 */ /* 0x0002a20000200c00 */
[----:B------:R-:W-:Y:S01]  /*0d90*/  LOP3.LUT R27, R23, 0xff, RZ, 0xc0, !PT ;  /* 0x000000ff171b7812 */ /* 0x000fe200078ec0ff */
[----:B------:R-:W-:Y:S01]  /*0da0*/  VIADD R26, R26, 0xffffff80 ;  /* 0xffffff801a1a7836 */ /* 0x000fe20000000000 */
[----:B------:R-:W-:-:S02]  /*0db0*/  LOP3.LUT R14, R14, 0xff, RZ, 0xc0, !PT ;  /* 0x000000ff0e0e7812 */ /* 0x000fc400078ec0ff */
[----:B------:R-:W-:Y:S02]  /*0dc0*/  IADD3 R27, PT, PT, R27, -0x80, RZ ;  /* 0xffffff801b1b7810 */ /* 0x000fe40007ffe0ff */
[----:B------:R-:W-:Y:S01]  /*0dd0*/  LEA.HI R31, R20, 0xffffff80, RZ, 0x8 ;  /* 0xffffff80141f7811 */ /* 0x000fe200078f40ff */
[----:B------:R-:W-:Y:S01]  /*0de0*/  VIADD R40, R14, 0xffffff80 ;  /* 0xffffff800e287836 */ /* 0x000fe20000000000 */
[----:B-1----:R-:W-:Y:S01]  /*0df0*/  SHF.R.U32.HI R12, RZ, 0x8, R21 ;  /* 0x00000008ff0c7819 */ /* 0x002fe20000011615 */
[----:B------:R-:W1:Y:S01]  /*0e00*/  I2F.F16 R26, R26 ;  /* 0x0000001a001a7306 */ /* 0x000e620000200c00 */
[----:B------:R-:W-:Y:S02]  /*0e10*/  SHF.R.U32.HI R14, RZ, 0x8, R22 ;  /* 0x00000008ff0e7819 */ /* 0x000fe40000011616 */
[----:B------:R-:W-:Y:S02]  /*0e20*/  LOP3.LUT R12, R12, 0xff, RZ, 0xc0, !PT ;  /* 0x000000ff0c0c7812 */ /* 0x000fe400078ec0ff */
[----:B------:R-:W-:Y:S01]  /*0e30*/  LOP3.LUT R14, R14, 0xff, RZ, 0xc0, !PT ;  /* 0x000000ff0e0e7812 */ /* 0x000fe200078ec0ff */
[----:B--2---:R-:W-:Y:S01]  /*0e40*/  HADD2.F32 R13, -RZ, R13.H0_H0 ;  /* 0x2000000dff0d7230 */ /* 0x004fe20000004100 */
[----:B------:R-:W-:Y:S01]  /*0e50*/  SHF.R.U32.HI R20, RZ, 0x10, R20 ;  /* 0x00000010ff147819 */ /* 0x000fe20000011614 */
[----:B------:R-:W-:Y:S01]  /*0e60*/  VIADD R41, R12, 0xffffff80 ;  /* 0xffffff800c297836 */ /* 0x000fe20000000000 */
[----:B------:R-:W2:Y:S01]  /*0e70*/  I2F.F16 R27, R27 ;  /* 0x0000001b001b7306 */ /* 0x000ea20000200c00 */
[----:B------:R-:W-:-:S02]  /*0e80*/  IADD3 R14, PT, PT, R14, -0x80, RZ ;  /* 0xffffff800e0e7810 */ /* 0x000fc40007ffe0ff */
[----:B------:R-:W-:Y:S02]  /*0e90*/  SHF.R.U32.HI R12, RZ, 0x8, R23 ;  /* 0x00000008ff0c7819 */ /* 0x000fe40000011617 */
[----:B------:R-:W-:Y:S01]  /*0ea0*/  LEA.HI R48, R21, 0xffffff80, RZ, 0x8 ;  /* 0xffffff8015307811 */ /* 0x000fe200078f40ff */
[----:B-1----:R-:W-:Y:S01]  /*0eb0*/  HADD2.F32 R43, -RZ, R26.H0_H0 ;  /* 0x2000001aff2b7230 */ /* 0x002fe20000004100 */
[----:B------:R-:W-:Y:S01]  /*0ec0*/  LOP3.LUT R42, R12, 0xff, RZ, 0xc0, !PT ;  /* 0x000000ff0c2a7812 */ /* 0x000fe200078ec0ff */
[----:B------:R-:W1:Y:S01]  /*0ed0*/  I2F.F16 R41, R41 ;  /* 0x0000002900297306 */ /* 0x000e620000200c00 */
[--C-:B0-----:R-:W-:Y:S02]  /*0ee0*/  HADD2.F32 R12, -RZ, R24.reuse.H0_H0 ;  /* 0x20000018ff0c7230 */ /* 0x101fe40000004100 */
[----:B------:R-:W-:Y:S02]  /*0ef0*/  HADD2.F32 R24, -RZ, R24.H1_H1 ;  /* 0x30000018ff187230 */ /* 0x000fe40000004100 */
[----:B------:R-:W-:-:S02]  /*0f00*/  VIADD R46, R42, 0xffffff80 ;  /* 0xffffff802a2e7836 */ /* 0x000fc40000000000 */
[----:B------:R-:W-:Y:S01]  /*0f10*/  FFMA.FTZ R42, R13, R12, RZ ;  /* 0x0000000c0d2a7223 */ /* 0x000fe200000100ff */
[----:B--2---:R-:W-:Y:S01]  /*0f20*/  HADD2.F32 R27, -RZ, R27.H0_H0 ;  /* 0x2000001bff1b7230 */ /* 0x004fe20000004100 */
[----:B------:R-:W0:Y:S01]  /*0f30*/  I2F.F16 R15, R15 ;  /* 0x0000000f000f7306 */ /* 0x000e220000200c00 */
[----:B------:R-:W-:-:S03]  /*0f40*/  FFMA.FTZ R13, R12, R43, RZ ;  /* 0x0000002b0c0d7223 */ /* 0x000fc600000100ff */
[----:B------:R-:W-:Y:S01]  /*0f50*/  FFMA.FTZ R43, R12, R27, RZ ;  /* 0x0000001b0c2b7223 */ /* 0x000fe200000100ff */
[----:B-1----:R-:W-:-:S03]  /*0f60*/  HADD2.F32 R47, -RZ, R41.H0_H0 ;  /* 0x20000029ff2f7230 */ /* 0x002fc60000004100 */
[----:B------:R-:W1:Y:S02]  /*0f70*/  I2F.F16 R14, R14 ;  /* 0x0000000e000e7306 */ /* 0x000e640000200c00 */
[----:B------:R-:W-:Y:S01]  /*0f80*/  FFMA.FTZ R27, R24, R47, R13 ;  /* 0x0000002f181b7223 */ /* 0x000fe2000001000d */
[----:B0-----:R-:W-:-:S05]  /*0f90*/  HADD2.F32 R15, -RZ, R15.H0_H0 ;  /* 0x2000000fff0f7230 */ /* 0x001fca0000004100 */
[----:B------:R-:W0:Y:S01]  /*0fa0*/  I2F.F16 R40, R40 ;  /* 0x0000002800287306 */ /* 0x000e220000200c00 */
[----:B------:R-:W-:Y:S01]  /*0fb0*/  FFMA.FTZ R41, R12, R15, RZ ;  /* 0x0000000f0c297223 */ /* 0x000fe200000100ff */
[----:B-1----:R-:W-:-:S06]  /*0fc0*/  HADD2.F32 R47, -RZ, R14.H0_H0 ;  /* 0x2000000eff2f7230 */ /* 0x002fcc0000004100 */
[----:B------:R1:W2:Y:S01]  /*0fd0*/  I2F.F16 R26, R46 ;  /* 0x0000002e001a7306 */ /* 0x0002a20000200c00 */
[----:B------:R5:W4:Y:S01]  /*0fe0*/  LDG.E.128.CONSTANT R12, desc[UR6][R44.64] ;  /* 0x000000062c0c7981 */ /* 0x000b22000c1e9d00 */
[----:B0-----:R-:W-:Y:S01]  /*0ff0*/  HADD2.F32 R49, -RZ, R40.H0_H0 ;  /* 0x20000028ff317230 */ /* 0x001fe20000004100 */
[----:B------:R-:W-:-:S05]  /*1000*/  LOP3.LUT R40, R20, 0xff, RZ, 0xc0, !PT ;  /* 0x000000ff14287812 */ /* 0x000fca00078ec0ff */
[----:B------:R-:W-:Y:S01]  /*1010*/  I2F.F16 R31, R31 ;  /* 0x0000001f001f7306 */ /* 0x000fe20000200c00 */
[----:B-1----:R-:W-:Y:S01]  /*1020*/  SHF.R.U32.HI R46, RZ, 0x10, R21 ;  /* 0x00000010ff2e7819 */ /* 0x002fe20000011615 */
[----:B------:R-:W-:Y:S01]  /*1030*/  FFMA.FTZ R41, R24, R47, R41 ;  /* 0x0000002f18297223 */ /* 0x000fe20000010029 */
[----:B------:R-:W-:Y:S01]  /*1040*/  FFMA.FTZ R42, R49, R24, R42 ;  /* 0x00000018312a7223 */ /* 0x000fe2000001002a */
[----:B------:R-:W-:Y:S01]  /*1050*/  VIADD R21, R40, 0xffffff80 ;  /* 0xffffff8028157836 */ /* 0x000fe20000000000 */
[----:B------:R-:W-:Y:S01]  /*1060*/  LOP3.LUT R46, R46, 0xff, RZ, 0xc0, !PT ;  /* 0x000000ff2e2e7812 */ /* 0x000fe200078ec0ff */
[----:B--2---:R-:W-:Y:S01]  /*1070*/  HADD2.F32 R40, -RZ, R26.H0_H0 ;  /* 0x2000001aff287230 */ /* 0x004fe20000004100 */
[----:B------:R-:W-:Y:S01]  /*1080*/  SHF.R.U32.HI R47, RZ, 0x10, R22 ;  /* 0x00000010ff2f7819 */ /* 0x000fe20000011616 */
[----:B------:R-:W-:Y:S01]  /*1090*/  I2F.F16 R20, R48 ;  /* 0x0000003000147306 */ /* 0x000fe20000200c00 */
[----:B------:R-:W-:Y:S02]  /*10a0*/  IADD3 R26, PT, PT, R46, -0x80, RZ ;  /* 0xffffff802e1a7810 */ /* 0x000fe40007ffe0ff */
[----:B------:R-:W-:Y:S01]  /*10b0*/  FFMA.FTZ R40, R24, R40, R43 ;  /* 0x0000002818287223 */ /* 0x000fe2000001002b */
[----:B------:R-:W-:-:S02]  /*10c0*/  SHF.R.U32.HI R24, RZ, 0x10, R23 ;  /* 0x00000010ff187819 */ /* 0x000fc40000011617 */
[----:B------:R-:W-:Y:S02]  /*10d0*/  LOP3.LUT R47, R47, 0xff, RZ, 0xc0, !PT ;  /* 0x000000ff2f2f7812 */ /* 0x000fe400078ec0ff */
[----:B------:R-:W-:Y:S01]  /*10e0*/  LOP3.LUT R24, R24, 0xff, RZ, 0xc0, !PT ;  /* 0x000000ff18187812 */ /* 0x000fe200078ec0ff */
[----:B------:R-:W0:Y:S02]  /*10f0*/  I2F.F16 R26, R26 ;  /* 0x0000001a001a7306 */ /* 0x000e240000200c00 */
[----:B------:R-:W-:Y:S02]  /*1100*/  VIADD R46, R47, 0xffffff80 ;  /* 0xffffff802f2e7836 */ /* 0x000fe40000000000 */
[----:B------:R-:W-:-:S04]  /*1110*/  VIADD R24, R24, 0xffffff80 ;  /* 0xffffff8018187836 */ /* 0x000fc80000000000 */
[----:B------:R-:W1:Y:S01]  /*1120*/  I2F.F16 R46, R46 ;  /* 0x0000002e002e7306 */ /* 0x000e620000200c00 */
[----:B------:R-:W-:-:S07]  /*1130*/  HADD2.F32 R43, -RZ, R25.H0_H0 ;  /* 0x20000019ff2b7230 */ /* 0x000fce0000004100 */
[----:B------:R-:W2:Y:S01]  /*1140*/  I2F.F16 R21, R21 ;  /* 0x0000001500157306 */ /* 0x000ea20000200c00 */
[----:B0-----:R-:W-:-:S07]  /*1150*/  HADD2.F32 R26, -RZ, R26.H0_H0 ;  /* 0x2000001aff1a7230 */ /* 0x001fce0000004100 */
[----:B------:R-:W0:Y:S01]  /*1160*/  I2F.F16 R24, R24 ;  /* 0x0000001800187306 */ /* 0x000e220000200c00 */
[----:B------:R-:W-:Y:S02]  /*1170*/  LEA.HI R47, R22, 0xffffff80, RZ, 0x8 ;  /* 0xffffff80162f7811 */ /* 0x000fe400078f40ff */
[----:B------:R-:W-:Y:S01]  /*1180*/  LEA.HI R22, R23, 0xffffff80, RZ, 0x8 ;  /* 0xffffff8017167811 */ /* 0x000fe200078f40ff */
[----:B------:R-:W-:Y:S02]  /*1190*/  FFMA.FTZ R23, R43, R26, R27 ;  /* 0x0000001a2b177223 */ /* 0x000fe4000001001b */
[----:B------:R-:W5:Y:S01]  /*11a0*/  LDS.64 R26, [UR4+0x8] ;  /* 0x00000804ff1a7984 */ /* 0x000f620008000a00 */
[----:B-1----:R-:W-:Y:S02]  /*11b0*/  HADD2.F32 R48, -RZ, R46.H0_H0 ;  /* 0x2000002eff307230 */ /* 0x002fe40000004100 */
[----:B--2---:R-:W-:Y:S02]  /*11c0*/  HADD2.F32 R49, -RZ, R21.H0_H0 ;  /* 0x20000015ff317230 */ /* 0x004fe40000004100 */
[----:B------:R1:W2:Y:S01]  /*11d0*/  I2F.F16 R21, R47 ;  /* 0x0000002f00157306 */ /* 0x0002a20000200c00 */
[----:B0-----:R-:W-:-:S02]  /*11e0*/  HADD2.F32 R46, -RZ, R24.H0_H0 ;  /* 0x20000018ff2e7230 */ /* 0x001fc40000004100 */
[----:B------:R-:W-:Y:S01]  /*11f0*/  FFMA.FTZ R42, R49, R43, R42 ;  /* 0x0000002b312a7223 */ /* 0x000fe2000001002a */
[C---:B------:R-:W-:Y:S02]  /*1200*/  FFMA.FTZ R41, R43.reuse, R48, R41 ;  /* 0x000000302b297223 */ /* 0x040fe40000010029 */
[----:B------:R-:W-:Y:S01]  /*1210*/  FFMA.FTZ R40, R43, R46, R40 ;  /* 0x0000002e2b287223 */ /* 0x000fe20000010028 */
[----:B---3--:R-:W-:Y:S01]  /*1220*/  LOP3.LUT R43, R8, 0xff, RZ, 0xc0, !PT ;  /* 0x000000ff082b7812 */ /* 0x008fe200078ec0ff */
[----:B------:R-:W0:Y:S01]  /*1230*/  I2F.F16 R22, R22 ;  /* 0x0000001600167306 */ /* 0x000e220000200c00 */
[----:B------:R-:W-:Y:S02]  /*1240*/  HADD2.F32 R46, -RZ, R25.H1_H1 ;  /* 0x30000019ff2e7230 */ /* 0x000fe40000004100 */
[----:B-1----:R-:W-:Y:S01]  /*1250*/  IADD3 R47, PT, PT, R43, -0x80, RZ ;  /* 0xffffff802b2f7810 */ /* 0x002fe20007ffe0ff */
[----:B------:R-:W-:Y:S02]  /*1260*/  HADD2.F32 R43, -RZ, R20.H0_H0 ;  /* 0x20000014ff2b7230 */ /* 0x000fe40000004100 */
[----:B------:R-:W-:Y:S01]  /*1270*/  HADD2.F32 R31, -RZ, R31.H0_H0 ;  /* 0x2000001fff1f7230 */ /* 0x000fe20000004100 */
[----:B------:R-:W-:-:S02]  /*1280*/  LOP3.LUT R20, R9, 0xff, RZ, 0xc0, !PT ;  /* 0x000000ff09147812 */ /* 0x000fc400078ec0ff */
[----:B------:R-:W-:Y:S01]  /*1290*/  FFMA.FTZ R23, R46, R43, R23 ;  /* 0x0000002b2e177223 */ /* 0x000fe20000010017 */
[----:B--2---:R-:W-:Y:S01]  /*12a0*/  HADD2.F32 R43, -RZ, R21.H0_H0 ;  /* 0x20000015ff2b7230 */ /* 0x004fe20000004100 */
[----:B------:R-:W-:Y:S01]  /*12b0*/  LOP3.LUT R21, R10, 0xff, RZ, 0xc0, !PT ;  /* 0x000000ff0a157812 */ /* 0x000fe200078ec0ff */
[----:B------:R-:W-:Y:S02]  /*12c0*/  FFMA.FTZ R31, R31, R46, R42 ;  /* 0x0000002e1f1f7223 */ /* 0x000fe4000001002a */
[----:B------:R-:W1:Y:S01]  /*12d0*/  I2F.F16 R42, R47 ;  /* 0x0000002f002a7306 */ /* 0x000e620000200c00 */
[----:B0-----:R-:W-:Y:S02]  /*12e0*/  HADD2.F32 R49, -RZ, R22.H0_H0 ;  /* 0x20000016ff317230 */ /* 0x001fe40000004100 */
[----:B------:R-:W-:Y:S02]  /*12f0*/  VIADD R20, R20, 0xffffff80 ;  /* 0xffffff8014147836 */ /* 0x000fe40000000000 */
[----:B------:R-:W-:-:S04]  /*1300*/  VIADD R22, R21, 0xffffff80 ;  /* 0xffffff8015167836 */ /* 0x000fc80000000000 */
[----:B------:R-:W0:Y:S01]  /*1310*/  I2F.F16 R20, R20 ;  /* 0x0000001400147306 */ /* 0x000e220000200c00 */
[----:B------:R-:W-:Y:S01]  /*1320*/  LEA.HI R48, R9, 0xffffff80, RZ, 0x8 ;  /* 0xffffff8009307811 */ /* 0x000fe200078f40ff */
[----:B------:R-:W-:-:S06]  /*1330*/  FFMA.FTZ R43, R46, R43, R41 ;  /* 0x0000002b2e2b7223 */ /* 0x000fcc0000010029 */
[----:B------:R-:W2:Y:S01]  /*1340*/  I2F.F16 R22, R22 ;  /* 0x0000001600167306 */ /* 0x000ea20000200c00 */
[----:B------:R-:W-:Y:S01]  /*1350*/  FFMA.FTZ R41, R46, R49, R40 ;  /* 0x000000312e297223 */ /* 0x000fe20000010028 */
[----:B------:R-:W-:Y:S01]  /*1360*/  LOP3.LUT R21, R11, 0xff, RZ, 0xc0, !PT ;  /* 0x000000ff0b157812 */ /* 0x000fe200078ec0ff */
[----:B-----5:R-:W-:Y:S02]  /*1370*/  HADD2.F32 R40, -RZ, R26.H0_H0 ;  /* 0x2000001aff287230 */ /* 0x020fe40000004100 */
[----:B-1----:R-:W-:Y:S01]  /*1380*/  HADD2.F32 R46, -RZ, R42.H0_H0 ;  /* 0x2000002aff2e7230 */ /* 0x002fe20000004100 */
[----:B------:R-:W-:Y:S02]  /*1390*/  SHF.R.U32.HI R42, RZ, 0x8, R8 ;  /* 0x00000008ff2a7819 */ /* 0x000fe40000011608 */
[----:B------:R1:W-:Y:S01]  /*13a0*/  I2F.F16 R25, R48 ;  /* 0x0000003000197306 */ /* 0x0003e20000200c00 */
[----:B0-----:R-:W-:Y:S01]  /*13b0*/  HADD2.F32 R47, -RZ, R20.H0_H0 ;  /* 0x20000014ff2f7230 */ /* 0x001fe20000004100 */
[----:B------:R-:W-:-:S02]  /*13c0*/  SHF.R.U32.HI R20, RZ, 0x8, R9 ;  /* 0x00000008ff147819 */ /* 0x000fc40000011609 */
[----:B-1----:R-:W-:Y:S01]  /*13d0*/  IADD3 R48, PT, PT, R21, -0x80, RZ ;  /* 0xffffff8015307810 */ /* 0x002fe20007ffe0ff */
[----:B------:R-:W-:Y:S01]  /*13e0*/  FFMA.FTZ R21, R46, R40, R31 ;  /* 0x000000282e157223 */ /* 0x000fe2000001001f */
[----:B------:R-:W-:Y:S01]  /*13f0*/  LOP3.LUT R31, R42, 0xff, RZ, 0xc0, !PT ;  /* 0x000000ff2a1f7812 */ /* 0x000fe200078ec0ff */
[----:B--2---:R-:W-:Y:S01]  /*1400*/  HADD2.F32 R49, -RZ, R22.H0_H0 ;  /* 0x20000016ff317230 */ /* 0x004fe20000004100 */
[----:B------:R0:W1:Y:S01]  /*1410*/  I2F.F16 R42, R48 ;  /* 0x00000030002a7306 */ /* 0x0000620000200c00 */
[----:B------:R-:W-:Y:S02]  /*1420*/  SHF.R.U32.HI R22, RZ, 0x8, R10 ;  /* 0x00000008ff167819 */ /* 0x000fe4000001160a */
[----:B------:R-:W-:Y:S01]  /*1430*/  VIADD R46, R31, 0xffffff80 ;  /* 0xffffff801f2e7836 */ /* 0x000fe20000000000 */
[----:B------:R-:W-:Y:S02]  /*1440*/  LOP3.LUT R20, R20, 0xff, RZ, 0xc0, !PT ;  /* 0x000000ff14147812 */ /* 0x000fe400078ec0ff */
[----:B------:R-:W-:-:S02]  /*1450*/  LOP3.LUT R22, R22, 0xff, RZ, 0xc0, !PT ;  /* 0x000000ff16167812 */ /* 0x000fc400078ec0ff */
[----:B0-----:R-:W-:Y:S01]  /*1460*/  SHF.R.U32.HI R48, RZ, 0x8, R11 ;  /* 0x00000008ff307819 */ /* 0x001fe2000001160b */
[----:B------:R-:W-:-:S03]  /*1470*/  FFMA.FTZ R31, R40, R47, R23 ;  /* 0x0000002f281f7223 */ /* 0x000fc60000010017 */
[----:B------:R-:W-:Y:S01]  /*1480*/  LOP3.LUT R48, R48, 0xff, RZ, 0xc0, !PT ;  /* 0x000000ff30307812 */ /* 0x000fe200078ec0ff */
[----:B------:R1:W0:Y:S01]  /*1490*/  I2F.F16 R23, R46 ;  /* 0x0000002e00177306 */ /* 0x0002220000200c00 */
[----:B------:R-:W-:Y:S01]  /*14a0*/  IADD3 R22, PT, PT, R22, -0x80, RZ ;  /* 0xffffff8016167810 */ /* 0x000fe20007ffe0ff */
[----:B------:R-:W-:Y:S02]  /*14b0*/  VIADD R47, R20, 0xffffff80 ;  /* 0xffffff80142f7836 */ /* 0x000fe40000000000 */
[----:B------:R-:W-:Y:S02]  /*14c0*/  VIADD R48, R48, 0xffffff80 ;  /* 0xffffff8030307836 */ /* 0x000fe40000000000 */
[----:B------:R-:W-:Y:S02]  /*14d0*/  FFMA.FTZ R20, R40, R49, R43 ;  /* 0x0000003128147223 */ /* 0x000fe4000001002b */
[----:B------:R-:W2:Y:S01]  /*14e0*/  I2F.F16 R43, R47 ;  /* 0x0000002f002b7306 */ /* 0x000ea20000200c00 */
[----:B-1----:R-:W-:-:S07]  /*14f0*/  HADD2.F32 R46, -RZ, R42.H0_H0 ;  /* 0x2000002aff2e7230 */ /* 0x002fce0000004100 */
[----:B------:R-:W1:Y:S01]  /*1500*/  I2F.F16 R22, R22 ;  /* 0x0000001600167306 */ /* 0x000e620000200c00 */
[----:B------:R-:W-:-:S07]  /*1510*/  FFMA.FTZ R40, R40, R46, R41 ;  /* 0x0000002e28287223 */ /* 0x000fce0000010029 */
[----:B------:R-:W3:Y:S01]  /*1520*/  I2F.F16 R42, R48 ;  /* 0x00000030002a7306 */ /* 0x000ee20000200c00 */
[----:B------:R-:W-:Y:S02]  /*1530*/  HADD2.F32 R41, -RZ, R26.H1_H1 ;  /* 0x3000001aff297230 */ /* 0x000fe40000004100 */
[----:B0-----:R-:W-:Y:S01]  /*1540*/  HADD2.F32 R26, -RZ, R23.H0_H0 ;  /* 0x20000017ff1a7230 */ /* 0x001fe20000004100 */
[----:B------:R-:W-:Y:S01]  /*1550*/  SHF.R.U32.HI R23, RZ, 0x10, R10 ;  /* 0x00000010ff177819 */ /* 0x000fe2000001160a */
[----:B--2---:R-:W-:Y:S02]  /*1560*/  HADD2.F32 R46, -RZ, R43.H0_H0 ;  /* 0x2000002bff2e7230 */ /* 0x004fe40000004100 */
[----:B-1----:R-:W-:Y:S02]  /*1570*/  HADD2.F32 R22, -RZ, R22.H0_H0 ;  /* 0x20000016ff167230 */ /* 0x002fe40000004100 */
[----:B------:R-:W-:Y:S01]  /*1580*/  FFMA.FTZ R26, R26, R41, R21 ;  /* 0x000000291a1a7223 */ /* 0x000fe20000010015 */
[----:B------:R-:W-:Y:S01]  /*1590*/  LOP3.LUT R23, R23, 0xff, RZ, 0xc0, !PT ;  /* 0x000000ff17177812 */ /* 0x000fe200078ec0ff */
[----:B------:R-:W-:-:S04]  /*15a0*/  IMAD.WIDE R44, R34, 0x4, R44 ;  /* 0x00000004222c7825 */ /* 0x000fc800078e022c */
[C---:B------:R-:W-:Y:S01]  /*15b0*/  FFMA.FTZ R31, R41.reuse, R46, R31 ;  /* 0x0000002e291f7223 */ /* 0x040fe2000001001f */
[----:B---3--:R-:W-:Y:S02]  /*15c0*/  HADD2.F32 R21, -RZ, R42.H0_H0 ;  /* 0x2000002aff157230 */ /* 0x008fe40000004100 */
[----:B------:R-:W-:Y:S01]  /*15d0*/  FFMA.FTZ R42, R41, R22, R20 ;  /* 0x00000016292a7223 */ /* 0x000fe20000010014 */
[----:B------:R-:W-:Y:S02]  /*15e0*/  VIADD R46, R23, 0xffffff80 ;  /* 0xffffff80172e7836 */ /* 0x000fe40000000000 */
[----:B------:R-:W-:Y:S02]  /*15f0*/  FFMA.FTZ R40, R41, R21, R40 ;  /* 0x0000001529287223 */ /* 0x000fe40000010028 */
[----:B------:R0:W2:Y:S01]  /*1600*/  LDG.E.128.CONSTANT R20, desc[UR6][R44.64] ;  /* 0x000000062c147981 */ /* 0x0000a2000c1e9d00 */
[----:B------:R-:W-:Y:S02]  /*1610*/  LEA.HI R24, R8, 0xffffff80, RZ, 0x8 ;  /* 0xffffff8008187811 */ /* 0x000fe400078f40ff */
[----:B------:R-:W-:-:S02]  /*1620*/  SHF.R.U32.HI R8, RZ, 0x10, R8 ;  /* 0x00000010ff087819 */ /* 0x000fc40000011608 */
[----:B------:R-:W-:Y:S02]  /*1630*/  SHF.R.U32.HI R9, RZ, 0x10, R9 ;  /* 0x00000010ff097819 */ /* 0x000fe40000011609 */
[----:B------:R-:W-:Y:S02]  /*1640*/  LOP3.LUT R8, R8, 0xff, RZ, 0xc0, !PT ;  /* 0x000000ff08087812 */ /* 0x000fe400078ec0ff */
[----:B------:R-:W-:-:S03]  /*1650*/  LOP3.LUT R9, R9, 0xff, RZ, 0xc0, !PT ;  /* 0x000000ff09097812 */ /* 0x000fc600078ec0ff */
[----:B------:R-:W-:Y:S01]  /*1660*/  VIADD R8, R8, 0xffffff80 ;  /* 0xffffff8008087836 */ /* 0x000fe20000000000 */
[----:B------:R-:W-:Y:S02]  /*1670*/  IADD3 R9, PT, PT, R9, -0x80, RZ ;  /* 0xffffff8009097810 */ /* 0x000fe40007ffe0ff */
[----:B------:R-:W-:Y:S01]  /*1680*/  SHF.R.U32.HI R43, RZ, 0x10, R11 ;  /* 0x00000010ff2b7819 */ /* 0x000fe2000001160b */
[----:B------:R-:W-:Y:S03]  /*1690*/  I2F.F16 R46, R46 ;  /* 0x0000002e002e7306 */ /* 0x000fe60000200c00 */
[----:B------:R-:W-:-:S05]  /*16a0*/  LOP3.LUT R43, R43, 0xff, RZ, 0xc0, !PT ;  /* 0x000000ff2b2b7812 */ /* 0x000fca00078ec0ff */
[----:B------:R-:W1:Y:S08]  /*16b0*/  I2F.F16 R8, R8 ;  /* 0x0000000800087306 */ /* 0x000e700000200c00 */
[----:B------:R-:W3:Y:S01]  /*16c0*/  I2F.F16 R9, R9 ;  /* 0x0000000900097306 */ /* 0x000ee20000200c00 */
[----:B------:R-:W-:Y:S02]  /*16d0*/  VIADD R41, R43, 0xffffff80 ;  /* 0xffffff802b297836 */ /* 0x000fe40000000000 */
[----:B------:R-:W-:-:S02]  /*16e0*/  HADD2.F32 R43, -RZ, R27.H0_H0 ;  /* 0x2000001bff2b7230 */ /* 0x000fc40000004100 */
[----:B-1----:R-:W-:-:S03]  /*16f0*/  HADD2.F32 R47, -RZ, R8.H0_H0 ;  /* 0x20000008ff2f7230 */ /* 0x002fc60000004100 */
[----:B------:R-:W1:Y:S01]  /*1700*/  I2F.F16 R41, R41 ;  /* 0x0000002900297306 */ /* 0x000e620000200c00 */
[----:B---3--:R-:W-:Y:S02]  /*1710*/  HADD2.F32 R8, -RZ, R9.H0_H0 ;  /* 0x20000009ff087230 */ /* 0x008fe40000004100 */
[----:B------:R-:W-:-:S03]  /*1720*/  HADD2.F32 R9, -RZ, R46.H0_H0 ;  /* 0x2000002eff097230 */ /* 0x000fc60000004100 */
[C---:B------:R-:W-:Y:S02]  /*1730*/  FFMA.FTZ R46, R43.reuse, R8, R31 ;  /* 0x000000082b2e7223 */ /* 0x040fe4000001001f */
[----:B------:R-:W-:Y:S02]  /*1740*/  FFMA.FTZ R42, R43, R9, R42 ;  /* 0x000000092b2a7223 */ /* 0x000fe4000001002a */
[----:B------:R-:W3:Y:S01]  /*1750*/  LDS.64 R8, [UR4+0x10] ;  /* 0x00001004ff087984 */ /* 0x000ee20008000a00 */
[----:B------:R-:W5:Y:S01]  /*1760*/  I2F.F16 R24, R24 ;  /* 0x0000001800187306 */ /* 0x000f620000200c00 */
[----:B------:R-:W-:Y:S02]  /*1770*/  LEA.HI R10, R10, 0xffffff80, RZ, 0x8 ;  /* 0xffffff800a0a7811 */ /* 0x000fe400078f40ff */
[----:B------:R-:W-:Y:S01]  /*1780*/  LEA.HI R48, R11, 0xffffff80, RZ, 0x8 ;  /* 0xffffff800b307811 */ /* 0x000fe200078f40ff */
[----:B-1----:R-:W-:Y:S01]  /*1790*/  HADD2.F32 R11, -RZ, R41.H0_H0 ;  /* 0x20000029ff0b7230 */ /* 0x002fe20000004100 */
[----:B----4-:R-:W-:Y:S01]  /*17a0*/  LOP3.LUT R31, R16, 0xff, RZ, 0xc0, !PT ;  /* 0x000000ff101f7812 */ /* 0x010fe200078ec0ff */
[----:B------:R-:W-:-:S02]  /*17b0*/  FFMA.FTZ R26, R47, R43, R26 ;  /* 0x0000002b2f1a7223 */ /* 0x000fc4000001001a */
[----:B------:R-:W1:Y:S01]  /*17c0*/  I2F.F16 R10, R10 ;  /* 0x0000000a000a7306 */ /* 0x000e620000200c00 */
[----:B------:R-:W-:Y:S01]  /*17d0*/  FFMA.FTZ R43, R43, R11, R40 ;  /* 0x0000000b2b2b7223 */ /* 0x000fe20000010028 */
[----:B------:R-:W-:Y:S02]  /*17e0*/  IADD3 R11, PT, PT, R31, -0x80, RZ ;  /* 0xffffff801f0b7810 */ /* 0x000fe40007ffe0ff */
[----:B------:R-:W-:Y:S01]  /*17f0*/  LOP3.LUT R31, R17, 0xff, RZ, 0xc0, !PT ;  /* 0x000000ff111f7812 */ /* 0x000fe200078ec0ff */
[----:B------:R-:W-:Y:S01]  /*1800*/  HADD2.F32 R47, -RZ, R27.H1_H1 ;  /* 0x3000001bff2f7230 */ /* 0x000fe20000004100 */
[----:B------:R-:W-:Y:S01]  /*1810*/  LOP3.LUT R40, R18, 0xff, RZ, 0xc0, !PT ;  /* 0x000000ff12287812 */ /* 0x000fe200078ec0ff */
[----:B-----5:R-:W-:Y:S01]  /*1820*/  HADD2.F32 R27, -RZ, R24.H0_H0 ;  /* 0x20000018ff1b7230 */ /* 0x020fe20000004100 */
[----:B------:R-:W-:Y:S01]  /*1830*/  LOP3.LUT R24, R19, 0xff, RZ, 0xc0, !PT ;  /* 0x000000ff13187812 */ /* 0x000fe200078ec0ff */
[----:B------:R-:W4:Y:S01]  /*1840*/  I2F.F16 R41, R48 ;  /* 0x0000003000297306 */ /* 0x000f220000200c00 */
[----:B------:R-:W-:-:S02]  /*1850*/  VIADD R31, R31, 0xffffff80 ;  /* 0xffffff801f1f7836 */ /* 0x000fc40000000000 */
[----:B------:R-:W-:Y:S01]  /*1860*/  VIADD R40, R40, 0xffffff80 ;  /* 0xffffff8028287836 */ /* 0x000fe20000000000 */
[----:B------:R-:W-:Y:S01]  /*1870*/  IADD3 R49, PT, PT, R24, -0x80, RZ ;  /* 0xffffff8018317810 */ /* 0x000fe20007ffe0ff */
[----:B------:R-:W-:Y:S01]  /*1880*/  HADD2.F32 R25, -RZ, R25.H0_H0 ;  /* 0x20000019ff197230 */ /* 0x000fe20000004100 */
[----:B------:R-:W-:Y:S01]  /*1890*/  SHF.R.U32.HI R24, RZ, 0x8, R16 ;  /* 0x00000008ff187819 */ /* 0x000fe20000011610 */
[----:B------:R-:W-:Y:S01]  /*18a0*/  FFMA.FTZ R27, R27, R47, R26 ;  /* 0x0000002f1b1b7223 */ /* 0x000fe2000001001a */
[----:B------:R-:W5:Y:S01]  /*18b0*/  I2F.F16 R11, R11 ;  /* 0x0000000b000b7306 */ /* 0x000f620000200c00 */
[----:B-1----:R-:W-:Y:S02]  /*18c0*/  HADD2.F32 R10, -RZ, R10.H0_H0 ;  /* 0x2000000aff0a7230 */ /* 0x002fe40000004100 */
[----:B------:R-:W-:Y:S01]  /*18d0*/  FFMA.FTZ R26, R47, R25, R46 ;  /* 0x000000192f1a7223 */ /* 0x000fe2000001002e */
[----:B------:R-:W-:-:S04]  /*18e0*/  LOP3.LUT R25, R24, 0xff, RZ, 0xc0, !PT ;  /* 0x000000ff18197812 */ /* 0x000fc800078ec0ff */
[----:B------:R-:W1:Y:S01]  /*18f0*/  I2F.F16 R31, R31 ;  /* 0x0000001f001f7306 */ /* 0x000e620000200c00 */
[----:B------:R-:W-:Y:S01]  /*1900*/  FFMA.FTZ R24, R47, R10, R42 ;  /* 0x0000000a2f187223 */ /* 0x000fe2000001002a */
[----:B------:R-:W-:-:S06]  /*1910*/  VIADD R42, R25, 0xffffff80 ;  /* 0xffffff80192a7836 */ /* 0x000fcc0000000000 */
[----:B------:R-:W0:Y:S01]  /*1920*/  I2F.F16 R40, R40 ;  /* 0x0000002800287306 */ /* 0x000e220000200c00 */
[----:B----4-:R-:W-:-:S07]  /*1930*/  HADD2.F32 R48, -RZ, R41.H0_H0 ;  /* 0x20000029ff307230 */ /* 0x010fce0000004100 */
[----:B------:R-:W4:Y:S01]  /*1940*/  I2F.F16 R46, R49 ;  /* 0x00000031002e7306 */ /* 0x000f220000200c00 */
[----:B------:R-:W-:Y:S01]  /*1950*/  FFMA.FTZ R25, R47, R48, R43 ;  /* 0x000000302f197223 */ /* 0x000fe2000001002b */
[----:B---3--:R-:W-:Y:S02]  /*1960*/  HADD2.F32 R10, -RZ, R8.H0_H0 ;  /* 0x20000008ff0a7230 */ /* 0x008fe40000004100 */
[----:B-----5:R-:W-:Y:S02]  /*1970*/  HADD2.F32 R11, -RZ, R11.H0_H0 ;  /* 0x2000000bff0b7230 */ /* 0x020fe40000004100 */
[----:B-1----:R-:W-:Y:S02]  /*1980*/  HADD2.F32 R43, -RZ, R31.H0_H0 ;  /* 0x2000001fff2b7230 */ /* 0x002fe40000004100 */
[----:B------:R-:W1:Y:S01]  /*1990*/  I2F.F16 R42, R42 ;  /* 0x0000002a002a7306 */ /* 0x000e620000200c00 */
[----:B0-----:R-:W-:Y:S02]  /*19a0*/  HADD2.F32 R31, -RZ, R40.H0_H0 ;  /* 0x20000028ff1f7230 */ /* 0x001fe40000004100 */
[----:B------:R-:W-:Y:S01]  /*19b0*/  FFMA.FTZ R47, R11, R10, RZ ;  /* 0x0000000a0b2f7223 */ /* 0x000fe200000100ff */
[----:B----4-:R-:W-:-:S02]  /*19c0*/  HADD2.F32 R41, -RZ, R46.H0_H0 ;  /* 0x2000002eff297230 */ /* 0x010fc40000004100 */
[----:B------:R-:W-:-:S03]  /*19d0*/  FFMA.FTZ R11, R10, R31, RZ ;  /* 0x0000001f0a0b7223 */ /* 0x000fc600000100ff */
[----:B------:R-:W-:Y:S01]  /*19e0*/  FFMA.FTZ R31, R10, R41, RZ ;  /* 0x000000290a1f7223 */ /* 0x000fe200000100ff */
[----:B------:R-:W-:Y:S01]  /*19f0*/  SHF.R.U32.HI R41, RZ, 0x8, R17 ;  /* 0x00000008ff297819 */ /* 0x000fe20000011611 */
[----:B------:R-:W-:Y:S01]  /*1a00*/  HADD2.F32 R40, -RZ, R8.H1_H1 ;  /* 0x30000008ff287230 */ /* 0x000fe20000004100 */
[----:B------:R-:W-:Y:S01]  /*1a10*/  SHF.R.U32.HI R46, RZ, 0x8, R18 ;  /* 0x00000008ff2e7819 */ /* 0x000fe20000011612 */
[----:B-1----:R-:W-:Y:S01]  /*1a20*/  HADD2.F32 R48, -RZ, R42.H0_H0 ;  /* 0x2000002aff307230 */ /* 0x002fe20000004100 */
[----:B------:R-:W-:Y:S02]  /*1a30*/  LOP3.LUT R41, R41, 0xff, RZ, 0xc0, !PT ;  /* 0x000000ff29297812 */ /* 0x000fe400078ec0ff */
[----:B------:R-:W-:-:S03]  /*1a40*/  LOP3.LUT R46, R46, 0xff, RZ, 0xc0, !PT ;  /* 0x000000ff2e2e7812 */ /* 0x000fc600078ec0ff */
[----:B------:R-:W-:Y:S02]  /*1a50*/  VIADD R42, R41, 0xffffff80 ;  /* 0xffffff80292a7836 */ /* 0x000fe40000000000 */
[----:B------:R-:W-:Y:S01]  /*1a60*/  FFMA.FTZ R41, R48, R40, R47 ;  /* 0x0000002830297223 */ /* 0x000fe2000001002f */
[----:B------:R-:W-:Y:S01]  /*1a70*/  SHF.R.U32.HI R47, RZ, 0x8, R19 ;  /* 0x00000008ff2f7819 */ /* 0x000fe20000011613 */
[----:B------:R-:W-:Y:S01]  /*1a80*/  FFMA.FTZ R43, R10, R43, RZ ;  /* 0x0000002b0a2b7223 */ /* 0x000fe200000100ff */
[----:B------:R-:W-:Y:S02]  /*1a90*/  IADD3 R46, PT, PT, R46, -0x80, RZ ;  /* 0xffffff802e2e7810 */ /* 0x000fe40007ffe0ff */
[----:B------:R-:W-:Y:S02]  /*1aa0*/  LEA.HI R10, R16, 0xffffff80, RZ, 0x8 ;  /* 0xffffff80100a7811 */ /* 0x000fe400078f40ff */
[----:B------:R-:W-:Y:S01]  /*1ab0*/  LOP3.LUT R47, R47, 0xff, RZ, 0xc0, !PT ;  /* 0x000000ff2f2f7812 */ /* 0x000fe200078ec0ff */
[----:B------:R-:W0:Y:S01]  /*1ac0*/  I2F.F16 R42, R42 ;  /* 0x0000002a002a7306 */ /* 0x000e220000200c00 */
[----:B------:R-:W-:-:S07]  /*1ad0*/  SHF.R.U32.HI R16, RZ, 0x10, R16 ;  /* 0x00000010ff107819 */ /* 0x000fce0000011610 */
[----:B------:R1:W-:Y:S08]  /*1ae0*/  I2F.F16 R8, R10 ;  /* 0x0000000a00087306 */ /* 0x0003f00000200c00 */
[----:B------:R-:W3:Y:S01]  /*1af0*/  I2F.F16 R46, R46 ;  /* 0x0000002e002e7306 */ /* 0x000ee20000200c00 */
[----:B-1----:R-:W-:Y:S01]  /*1b00*/  VIADD R10, R47, 0xffffff80 ;  /* 0xffffff802f0a7836 */ /* 0x002fe20000000000 */
[----:B------:R-:W-:-:S02]  /*1b10*/  SHF.R.U32.HI R47, RZ, 0x10, R17 ;  /* 0x00000010ff2f7819 */ /* 0x000fc40000011611 */
[----:B------:R-:W-:-:S04]  /*1b20*/  LOP3.LUT R16, R16, 0xff, RZ, 0xc0, !PT ;  /* 0x000000ff10107812 */ /* 0x000fc800078ec0ff */
[----:B------:R-:W1:Y:S01]  /*1b30*/  I2F.F16 R10, R10 ;  /* 0x0000000a000a7306 */ /* 0x000e620000200c00 */
[----:B------:R-:W-:Y:S01]  /*1b40*/  LOP3.LUT R47, R47, 0xff, RZ, 0xc0, !PT ;  /* 0x000000ff2f2f7812 */ /* 0x000fe200078ec0ff */
[----:B------:R-:W-:Y:S02]  /*1b50*/  VIADD R16, R16, 0xffffff80 ;  /* 0xffffff8010107836 */ /* 0x000fe40000000000 */
[----:B0-----:R-:W-:Y:S01]  /*1b60*/  HADD2.F32 R48, -RZ, R42.H0_H0 ;  /* 0x2000002aff307230 */ /* 0x001fe20000004100 */
[----:B------:R-:W-:Y:S01]  /*1b70*/  IADD3 R42, PT, PT, R47, -0x80, RZ ;  /* 0xffffff802f2a7810 */ /* 0x000fe20007ffe0ff */
[----:B---3--:R-:W-:Y:S02]  /*1b80*/  HADD2.F32 R46, -RZ, R46.H0_H0 ;  /* 0x2000002eff2e7230 */ /* 0x008fe40000004100 */
[----:B------:R-:W0:Y:S03]  /*1b90*/  I2F.F16 R16, R16 ;  /* 0x0000001000107306 */ /* 0x000e260000200c00 */
[----:B------:R-:W-:Y:S01]  /*1ba0*/  FFMA.FTZ R11, R40, R46, R11 ;  /* 0x0000002e280b7223 */ /* 0x000fe2000001000b */
[----:B------:R-:W-:Y:S01]  /*1bb0*/  SHF.R.U32.HI R46, RZ, 0x10, R18 ;  /* 0x00000010ff2e7819 */ /* 0x000fe20000011612 */
[----:B-1----:R-:W-:-:S03]  /*1bc0*/  HADD2.F32 R47, -RZ, R10.H0_H0 ;  /* 0x2000000aff2f7230 */ /* 0x002fc60000004100 */
[----:B------:R-:W1:Y:S01]  /*1bd0*/  I2F.F16 R42, R42 ;  /* 0x0000002a002a7306 */ /* 0x000e620000200c00 */
[----:B------:R-:W-:Y:S01]  /*1be0*/  LOP3.LUT R46, R46, 0xff, RZ, 0xc0, !PT ;  /* 0x000000ff2e2e7812 */ /* 0x000fe200078ec0ff */
[C---:B------:R-:W-:Y:S01]  /*1bf0*/  FFMA.FTZ R43, R40.reuse, R48, R43 ;  /* 0x00000030282b7223 */ /* 0x040fe2000001002b */
[----:B------:R-:W-:Y:S01]  /*1c00*/  FFMA.FTZ R31, R40, R47, R31 ;  /* 0x0000002f281f7223 */ /* 0x000fe2000001001f */
[----:B------:R-:W-:Y:S02]  /*1c10*/  SHF.R.U32.HI R40, RZ, 0x10, R19 ;  /* 0x00000010ff287819 */ /* 0x000fe40000011613 */
[----:B------:R-:W-:Y:S02]  /*1c20*/  VIADD R47, R46, 0xffffff80 ;  /* 0xffffff802e2f7836 */ /* 0x000fe40000000000 */
[----:B------:R-:W-:Y:S01]  /*1c30*/  LOP3.LUT R46, R40, 0xff, RZ, 0xc0, !PT ;  /* 0x000000ff282e7812 */ /* 0x000fe200078ec0ff */
[----:B0-----:R-:W-:Y:S02]  /*1c40*/  HADD2.F32 R16, -RZ, R16.H0_H0 ;  /* 0x20000010ff107230 */ /* 0x001fe40000004100 */
[----:B------:R-:W-:Y:S01]  /*1c50*/  HADD2.F32 R40, -RZ, R9.H0_H0 ;  /* 0x20000009ff287230 */ /* 0x000fe20000004100 */
[----:B------:R-:W0:Y:S01]  /*1c60*/  I2F.F16 R47, R47 ;  /* 0x0000002f002f7306 */ /* 0x000e220000200c00 */
[----:B------:R-:W-:-:S02]  /*1c70*/  VIADD R46, R46, 0xffffff80 ;  /* 0xffffff802e2e7836 */ /* 0x000fc40000000000 */
[----:B-1----:R-:W-:Y:S02]  /*1c80*/  HADD2.F32 R48, -RZ, R42.H0_H0 ;  /* 0x2000002aff307230 */ /* 0x002fe40000004100 */
[----:B------:R-:W-:Y:S01]  /*1c90*/  FFMA.FTZ R42, R16, R40, R41 ;  /* 0x00000028102a7223 */ /* 0x000fe20000010029 */
[----:B------:R-:W-:Y:S02]  /*1ca0*/  LEA.HI R18, R18, 0xffffff80, RZ, 0x8 ;  /* 0xffffff8012127811 */ /* 0x000fe400078f40ff */
[----:B------:R-:W-:Y:S01]  /*1cb0*/  FFMA.FTZ R41, R40, R48, R43 ;  /* 0x0000003028297223 */ /* 0x000fe2000001002b */
[----:B------:R-:W1:Y:S01]  /*1cc0*/  I2F.F16 R46, R46 ;  /* 0x0000002e002e7306 */ /* 0x000e620000200c00 */
[----:B------:R-:W-:Y:S02]  /*1cd0*/  LEA.HI R43, R19, 0xffffff80, RZ, 0x8 ;  /* 0xffffff80132b7811 */ /* 0x000fe400078f40ff */
[----:B------:R-:W-:-:S05]  /*1ce0*/  LEA.HI R17, R17, 0xffffff80, RZ, 0x8 ;  /* 0xffffff8011117811 */ /* 0x000fca00078f40ff */
[----:B------:R3:W4:Y:S01]  /*1cf0*/  I2F.F16 R10, R17 ;  /* 0x00000011000a7306 */ /* 0x0007220000200c00 */
[----:B0-----:R-:W-:-:S07]  /*1d00*/  HADD2.F32 R47, -RZ, R47.H0_H0 ;  /* 0x2000002fff2f7230 */ /* 0x001fce0000004100 */
[----:B------:R-:W0:Y:S08]  /*1d10*/  I2F.F16 R18, R18 ;  /* 0x0000001200127306 */ /* 0x000e300000200c00 */
[----:B------:R-:W5:Y:S01]  /*1d20*/  I2F.F16 R43, R43 ;  /* 0x0000002b002b7306 */ /* 0x000f620000200c00 */
[----:B------:R-:W-:Y:S01]  /*1d30*/  FFMA.FTZ R11, R40, R47, R11 ;  /* 0x0000002f280b7223 */ /* 0x000fe2000001000b */
[----:B------:R-:W-:Y:S01]  /*1d40*/  HADD2.F32 R48, -RZ, R9.H1_H1 ;  /* 0x30000009ff307230 */ /* 0x000fe20000004100 */
[----:B---3--:R-:W3:Y:S01]  /*1d50*/  LDS.64 R16, [UR4+0x18] ;  /* 0x00001804ff107984 */ /* 0x008ee20008000a00 */
[----:B-1----:R-:W-:-:S02]  /*1d60*/  HADD2.F32 R9, -RZ, R46.H0_H0 ;  /* 0x2000002eff097230 */ /* 0x002fc40000004100 */
[----:B------:R-:W-:Y:S01]  /*1d70*/  HADD2.F32 R47, -RZ, R8.H0_H0 ;  /* 0x20000008ff2f7230 */ /* 0x000fe20000004100 */
[----:B------:R-:W-:Y:S01]  /*1d80*/  LOP3.LUT R8, R12, 0xff, RZ, 0xc0, !PT ;  /* 0x000000ff0c087812 */ /* 0x000fe200078ec0ff */
[----:B----4-:R-:W-:Y:S02]  /*1d90*/  HADD2.F32 R10, -RZ, R10.H0_H0 ;  /* 0x2000000aff0a7230 */ /* 0x010fe40000004100 */
[----:B------:R-:W-:Y:S01]  /*1da0*/  FFMA.FTZ R9, R40, R9, R31 ;  /* 0x0000000928097223 */ /* 0x000fe2000001001f */
[----:B0-----:R-:W-:Y:S01]  /*1db0*/  HADD2.F32 R18, -RZ, R18.H0_H0 ;  /* 0x20000012ff127230 */ /* 0x001fe20000004100 */
[----:B------:R-:W-:Y:S01]  /*1dc0*/  IADD3 R19, PT, PT, R8, -0x80, RZ ;  /* 0xffffff8008137810 */ /* 0x000fe20007ffe0ff */
[----:B------:R-:W-:Y:S01]  /*1dd0*/  IMAD.WIDE R44, R34, 0x4, R44 ;  /* 0x00000004222c7825 */ /* 0x000fe200078e022c */
[----:B------:R-:W-:-:S03]  /*1de0*/  LOP3.LUT R8, R13, 0xff, RZ, 0xc0, !PT ;  /* 0x000000ff0d087812 */ /* 0x000fc600078ec0ff */
[----:B-----5:R-:W-:Y:S02]  /*1df0*/  HADD2.F32 R40, -RZ, R43.H0_H0 ;  /* 0x2000002bff287230 */ /* 0x020fe40000004100 */
[----:B------:R-:W-:Y:S01]  /*1e00*/  FFMA.FTZ R31, R48, R10, R41 ;  /* 0x0000000a301f7223 */ /* 0x000fe20000010029 */
[----:B------:R-:W-:Y:S02]  /*1e10*/  VIADD R43, R8, 0xffffff80 ;  /* 0xffffff80082b7836 */ /* 0x000fe40000000000 */
[C---:B------:R-:W-:Y:S01]  /*1e20*/  FFMA.FTZ R18, R48.reuse, R18, R11 ;  /* 0x0000001230127223 */ /* 0x040fe2000001000b */
[----:B------:R-:W-:Y:S02]  /*1e30*/  FFMA.FTZ R40, R48, R40, R9 ;  /* 0x0000002830287223 */ /* 0x000fe40000010009 */
[----:B------:R0:W4:Y:S01]  /*1e40*/  LDG.E.128.CONSTANT R8, desc[UR6][R44.64] ;  /* 0x000000062c087981 */ /* 0x000122000c1e9d00 */
[----:B------:R-:W1:Y:S01]  /*1e50*/  I2F.F16 R19, R19 ;  /* 0x0000001300137306 */ /* 0x000e620000200c00 */
[----:B------:R-:W-:-:S02]  /*1e60*/  LOP3.LUT R41, R14, 0xff, RZ, 0xc0, !PT ;  /* 0x000000ff0e297812 */ /* 0x000fc400078ec0ff */
[----:B------:R-:W-:-:S05]  /*1e70*/  LOP3.LUT R46, R15, 0xff, RZ, 0xc0, !PT ;  /* 0x000000ff0f2e7812 */ /* 0x000fca00078ec0ff */
[----:B------:R-:W5:Y:S01]  /*1e80*/  I2F.F16 R43, R43 ;  /* 0x0000002b002b7306 */ /* 0x000f620000200c00 */
[----:B------:R-:W-:Y:S01]  /*1e90*/  FFMA.FTZ R42, R47, R48, R42 ;  /* 0x000000302f2a7223 */ /* 0x000fe2000001002a */
[----:B------:R-:W-:Y:S01]  /*1ea0*/  VIADD R47, R41, 0xffffff80 ;  /* 0xffffff80292f7836 */ /* 0x000fe20000000000 */
[----:B------:R-:W-:Y:S01]  /*1eb0*/  IADD3 R48, PT, PT, R46, -0x80, RZ ;  /* 0xffffff802e307810 */ /* 0x000fe20007ffe0ff */
[----:B-1----:R-:W-:-:S04]  /*1ec0*/  HADD2.F32 R49, -RZ, R19.H0_H0 ;  /* 0x20000013ff317230 */ /* 0x002fc80000004100 */
[----:B------:R-:W1:Y:S08]  /*1ed0*/  I2F.F16 R46, R48 ;  /* 0x00000030002e7306 */ /* 0x000e700000200c00 */
[----:B------:R1:W0:Y:S01]  /*1ee0*/  I2F.F16 R19, R47 ;  /* 0x0000002f00137306 */ /* 0x0002220000200c00 */
[----:B-----5:R-:W-:Y:S01]  /*1ef0*/  HADD2.F32 R50, -RZ, R43.H0_H0 ;  /* 0x2000002bff327230 */ /* 0x020fe20000004100 */
[----:B------:R-:W-:-:S04]  /*1f00*/  SHF.R.U32.HI R43, RZ, 0x8, R12 ;  /* 0x00000008ff2b7819 */ /* 0x000fc8000001160c */
[----:B------:R-:W-:Y:S01]  /*1f10*/  LOP3.LUT R43, R43, 0xff, RZ, 0xc0, !PT ;  /* 0x000000ff2b2b7812 */ /* 0x000fe200078ec0ff */
[----:B---3--:R-:W-:Y:S02]  /*1f20*/  HADD2.F32 R41, -RZ, R16.H0_H0 ;  /* 0x20000010ff297230 */ /* 0x008fe40000004100 */
[----:B-1----:R-:W-:Y:S02]  /*1f30*/  HADD2.F32 R47, -RZ, R46.H0_H0 ;  /* 0x2000002eff2f7230 */ /* 0x002fe40000004100 */
[----:B------:R-:W-:Y:S02]  /*1f40*/  VIADD R43, R43, 0xffffff80 ;  /* 0xffffff802b2b7836 */ /* 0x000fe40000000000 */
[----:B0-----:R-:W-:Y:S02]  /*1f50*/  HADD2.F32 R19, -RZ, R19.H0_H0 ;  /* 0x20000013ff137230 */ /* 0x001fe40000004100 */
[----:B------:R-:W-:Y:S02]  /*1f60*/  FFMA.FTZ R42, R49, R41, R42 ;  /* 0x00000029312a7223 */ /* 0x000fe4000001002a */
[----:B------:R-:W0:Y:S01]  /*1f70*/  I2F.F16 R43, R43 ;  /* 0x0000002b002b7306 */ /* 0x000e220000200c00 */
[C---:B------:R-:W-:Y:S01]  /*1f80*/  FFMA.FTZ R31, R41.reuse, R50, R31 ;  /* 0x00000032291f7223 */ /* 0x040fe2000001001f */
[C---:B------:R-:W-:Y:S01]  /*1f90*/  FFMA.FTZ R40, R41.reuse, R47, R40 ;  /* 0x0000002f29287223 */ /* 0x040fe20000010028 */
[----:B------:R-:W-:Y:S01]  /*1fa0*/  FFMA.FTZ R19, R41, R19, R18 ;  /* 0x0000001329137223 */ /* 0x000fe20000010012 */
[----:B------:R-:W-:-:S02]  /*1fb0*/  SHF.R.U32.HI R41, RZ, 0x8, R14 ;  /* 0x00000008ff297819 */ /* 0x000fc4000001160e */
[----:B------:R-:W-:Y:S02]  /*1fc0*/  SHF.R.U32.HI R18, RZ, 0x8, R13 ;  /* 0x00000008ff127819 */ /* 0x000fe4000001160d */
[----:B------:R-:W-:Y:S02]  /*1fd0*/  LOP3.LUT R41, R41, 0xff, RZ, 0xc0, !PT ;  /* 0x000000ff29297812 */ /* 0x000fe400078ec0ff */
[----:B------:R-:W-:Y:S02]  /*1fe0*/  LOP3.LUT R18, R18, 0xff, RZ, 0xc0, !PT ;  /* 0x000000ff12127812 */ /* 0x000fe400078ec0ff */
[----:B------:R-:W-:Y:S02]  /*1ff0*/  SHF.R.U32.HI R47, RZ, 0x8, R15 ;  /* 0x00000008ff2f7819 */ /* 0x000fe4000001160f */
[----:B------:R-:W-:Y:S01]  /*2000*/  IADD3 R41, PT, PT, R41, -0x80, RZ ;  /* 0xffffff8029297810 */ /* 0x000fe20007ffe0ff */
[----:B------:R-:W-:Y:S01]  /*2010*/  VIADD R46, R18, 0xffffff80 ;  /* 0xffffff80122e7836 */ /* 0x000fe20000000000 */
[----:B------:R-:W-:Y:S01]  /*2020*/  LOP3.LUT R47, R47, 0xff, RZ, 0xc0, !PT ;  /* 0x000000ff2f2f7812 */ /* 0x000fe200078ec0ff */
[----:B0-----:R-:W-:-:S03]  /*2030*/  HADD2.F32 R49, -RZ, R43.H0_H0 ;  /* 0x2000002bff317230 */ /* 0x001fc60000004100 */
[----:B------:R-:W0:Y:S01]  /*2040*/  I2F.F16 R41, R41 ;  /* 0x0000002900297306 */ /* 0x000e220000200c00 */
[----:B------:R-:W-:-:S07]  /*2050*/  VIADD R43, R47, 0xffffff80 ;  /* 0xffffff802f2b7836 */ /* 0x000fce0000000000 */
[----:B------:R-:W1:Y:S01]  /*2060*/  I2F.F16 R46, R46 ;  /* 0x0000002e002e7306 */ /* 0x000e620000200c00 */
[----:B------:R-:W-:-:S07]  /*2070*/  LEA.HI R48, R13, 0xffffff80, RZ, 0x8 ;  /* 0xffffff800d307811 */ /* 0x000fce00078f40ff */
[----:B------:R-:W3:Y:S01]  /*2080*/  I2F.F16 R43, R43 ;  /* 0x0000002b002b7306 */ /* 0x000ee20000200c00 */
[----:B------:R-:W-:Y:S01]  /*2090*/  SHF.R.U32.HI R13, RZ, 0x10, R13 ;  /* 0x00000010ff0d7819 */ /* 0x000fe2000001160d */
[----:B------:R-:W-:Y:S02]  /*20a0*/  HADD2.F32 R16, -RZ, R16.H1_H1 ;  /* 0x30000010ff107230 */ /* 0x000fe40000004100 */
[----:B0-----:R-:W-:Y:S01]  /*20b0*/  HADD2.F32 R47, -RZ, R41.H0_H0 ;  /* 0x20000029ff2f7230 */ /* 0x001fe20000004100 */
[----:B------:R-:W-:Y:S01]  /*20c0*/  LOP3.LUT R13, R13, 0xff, RZ, 0xc0, !PT ;  /* 0x000000ff0d0d7812 */ /* 0x000fe200078ec0ff */
[----:B-1----:R-:W-:Y:S01]  /*20d0*/  HADD2.F32 R46, -RZ, R46.H0_H0 ;  /* 0x2000002eff2e7230 */ /* 0x002fe20000004100 */
[----:B------:R-:W-:Y:S01]  /*20e0*/  LEA.HI R18, R12, 0xffffff80, RZ, 0x8 ;  /* 0xffffff800c127811 */ /* 0x000fe200078f40ff */
[----:B------:R-:W-:Y:S01]  /*20f0*/  FFMA.FTZ R42, R49, R16, R42 ;  /* 0x00000010312a7223 */ /* 0x000fe2000001002a */
[----:B------:R-:W-:Y:S01]  /*2100*/  SHF.R.U32.HI R12, RZ, 0x10, R12 ;  /* 0x00000010ff0c7819 */ /* 0x000fe2000001160c */
[C---:B------:R-:W-:Y:S01]  /*2110*/  FFMA.FTZ R19, R16.reuse, R47, R19 ;  /* 0x0000002f10137223 */ /* 0x040fe20000010013 */
[----:B------:R-:W-:Y:S01]  /*2120*/  IADD3 R47, PT, PT, R13, -0x80, RZ ;  /* 0xffffff800d2f7810 */ /* 0x000fe20007ffe0ff */
[----:B------:R-:W-:Y:S01]  /*2130*/  FFMA.FTZ R31, R16, R46, R31 ;  /* 0x0000002e101f7223 */ /* 0x000fe2000001001f */
[----:B------:R-:W-:Y:S01]  /*2140*/  SHF.R.U32.HI R13, RZ, 0x10, R15 ;  /* 0x00000010ff0d7819 */ /* 0x000fe2000001160f */
[----:B---3--:R-:W-:Y:S01]  /*2150*/  HADD2.F32 R49, -RZ, R43.H0_H0 ;  /* 0x2000002bff317230 */ /* 0x008fe20000004100 */
[----:B------:R-:W-:-:S02]  /*2160*/  SHF.R.U32.HI R43, RZ, 0x10, R14 ;  /* 0x00000010ff2b7819 */ /* 0x000fc4000001160e */
[----:B------:R-:W-:Y:S02]  /*2170*/  LOP3.LUT R46, R12, 0xff, RZ, 0xc0, !PT ;  /* 0x000000ff0c2e7812 */ /* 0x000fe400078ec0ff */
[----:B------:R-:W-:Y:S02]  /*2180*/  LOP3.LUT R43, R43, 0xff, RZ, 0xc0, !PT ;  /* 0x000000ff2b2b7812 */ /* 0x000fe400078ec0ff */
[----:B------:R-:W-:Y:S01]  /*2190*/  LOP3.LUT R13, R13, 0xff, RZ, 0xc0, !PT ;  /* 0x000000ff0d0d7812 */ /* 0x000fe200078ec0ff */
[----:B------:R-:W-:Y:S02]  /*21a0*/  VIADD R41, R46, 0xffffff80 ;  /* 0xffffff802e297836 */ /* 0x000fe40000000000 */
[----:B------:R-:W-:Y:S02]  /*21b0*/  VIADD R43, R43, 0xffffff80 ;  /* 0xffffff802b2b7836 */ /* 0x000fe40000000000 */
[----:B------:R-:W-:Y:S02]  /*21c0*/  VIADD R13, R13, 0xffffff80 ;  /* 0xffffff800d0d7836 */ /* 0x000fe40000000000 */
[----:B------:R-:W-:Y:S01]  /*21d0*/  FFMA.FTZ R40, R16, R49, R40 ;  /* 0x0000003110287223 */ /* 0x000fe20000010028 */
[----:B------:R-:W0:Y:S01]  /*21e0*/  I2F.F16 R41, R41 ;  /* 0x0000002900297306 */ /* 0x000e220000200c00 */
[----:B------:R-:W-:-:S02]  /*21f0*/  LEA.HI R14, R14, 0xffffff80, RZ, 0x8 ;  /* 0xffffff800e0e7811 */ /* 0x000fc400078f40ff */
[----:B------:R-:W-:-:S05]  /*2200*/  LEA.HI R15, R15, 0xffffff80, RZ, 0x8 ;  /* 0xffffff800f0f7811 */ /* 0x000fca00078f40ff */
[----:B------:R-:W1:Y:S08]  /*2210*/  I2F.F16 R16, R47 ;  /* 0x0000002f00107306 */ /* 0x000e700000200c00 */
[----:B------:R-:W3:Y:S08]  /*2220*/  I2F.F16 R43, R43 ;  /* 0x0000002b002b7306 */ /* 0x000ef00000200c00 */
[----:B------:R-:W5:Y:S08]  /*2230*/  I2F.F16 R13, R13 ;  /* 0x0000000d000d7306 */ /* 0x000f700000200c00 */
[----:B------:R3:W2:Y:S08]  /*2240*/  I2F.F16 R12, R48 ;  /* 0x00000030000c7306 */ /* 0x0006b00000200c00 */
[----:B------:R-:W2:Y:S08]  /*2250*/  I2F.F16 R18, R18 ;  /* 0x0000001200127306 */ /* 0x000eb00000200c00 */
[----:B------:R-:W2:Y:S01]  /*2260*/  I2F.F16 R14, R14 ;  /* 0x0000000e000e7306 */ /* 0x000ea20000200c00 */
[----:B0-----:R-:W-:-:S07]  /*2270*/  HADD2.F32 R41, -RZ, R41.H0_H0 ;  /* 0x20000029ff297230 */ /* 0x001fce0000004100 */
[----:B------:R-:W0:Y:S01]  /*2280*/  I2F.F16 R15, R15 ;  /* 0x0000000f000f7306 */ /* 0x000e220000200c00 */
[----:B------:R-:W-:Y:S02]  /*2290*/  HADD2.F32 R46, -RZ, R17.H0_H0 ;  /* 0x20000011ff2e7230 */ /* 0x000fe40000004100 */
[----:B-1----:R-:W-:Y:S02]  /*22a0*/  HADD2.F32 R16, -RZ, R16.H0_H0 ;  /* 0x20000010ff107230 */ /* 0x002fe40000004100 */
[----:B---3--:R-:W-:Y:S02]  /*22b0*/  HADD2.F32 R48, -RZ, R43.H0_H0 ;  /* 0x2000002bff307230 */ /* 0x008fe40000004100 */
[----:B-----5:R-:W-:Y:S02]  /*22c0*/  HADD2.F32 R13, -RZ, R13.H0_H0 ;  /* 0x2000000dff0d7230 */ /* 0x020fe40000004100 */
[----:B------:R-:W-:Y:S01]  /*22d0*/  FFMA.FTZ R41, R41, R46, R42 ;  /* 0x0000002e29297223 */ /* 0x000fe2000001002a */
[----:B------:R-:W-:-:S02]  /*22e0*/  HADD2.F32 R42, -RZ, R17.H1_H1 ;  /* 0x30000011ff2a7230 */ /* 0x000fc40000004100 */
[C---:B------:R-:W-:Y:S01]  /*22f0*/  FFMA.FTZ R31, R46.reuse, R16, R31 ;  /* 0x000000102e1f7223 */ /* 0x040fe2000001001f */
[----:B--2---:R-:W-:Y:S02]  /*2300*/  HADD2.F32 R12, -RZ, R12.H0_H0 ;  /* 0x2000000cff0c7230 */ /* 0x004fe40000004100 */
[C---:B------:R-:W-:Y:S01]  /*2310*/  FFMA.FTZ R48, R46.reuse, R48, R19 ;  /* 0x000000302e307223 */ /* 0x040fe20000010013 */
[----:B------:R-:W-:Y:S02]  /*2320*/  HADD2.F32 R18, -RZ, R18.H0_H0 ;  /* 0x20000012ff127230 */ /* 0x000fe40000004100 */
[----:B------:R-:W-:Y:S01]  /*2330*/  FFMA.FTZ R13, R46, R13, R40 ;  /* 0x0000000d2e0d7223 */ /* 0x000fe20000010028 */
[----:B------:R-:W-:Y:S01]  /*2340*/  HADD2.F32 R17, -RZ, R14.H0_H0 ;  /* 0x2000000eff117230 */ /* 0x000fe20000004100 */
[----:B------:R-:W-:Y:S01]  /*2350*/  LOP3.LUT R14, R20, 0xff, RZ, 0xc0, !PT ;  /* 0x000000ff140e7812 */ /* 0x000fe200078ec0ff */
[----:B0-----:R-:W-:Y:S02]  /*2360*/  HADD2.F32 R15, -RZ, R15.H0_H0 ;  /* 0x2000000fff0f7230 */ /* 0x001fe40000004100 */
[----:B------:R-:W-:-:S04]  /*2370*/  IMAD.WIDE R44, R34, 0x4, R44 ;  /* 0x00000004222c7825 */ /* 0x000fc800078e022c */
[----:B------:R-:W-:Y:S01]  /*2380*/  FFMA.FTZ R40, R42, R12, R31 ;  /* 0x0000000c2a287223 */ /* 0x000fe2000001001f */
[----:B------:R-:W-:Y:S01]  /*2390*/  FFMA.FTZ R41, R18, R42, R41 ;  /* 0x0000002a12297223 */ /* 0x000fe20000010029 */
[----:B------:R-:W-:Y:S01]  /*23a0*/  FFMA.FTZ R31, R42, R17, R48 ;  /* 0x000000112a1f7223 */ /* 0x000fe20000010030 */
[----:B------:R-:W-:Y:S01]  /*23b0*/  IADD3 R47, PT, PT, R14, -0x80, RZ ;  /* 0xffffff800e2f7810 */ /* 0x000fe20007ffe0ff */
[----:B------:R-:W-:Y:S01]  /*23c0*/  FFMA.FTZ R42, R42, R15, R13 ;  /* 0x0000000f2a2a7223 */ /* 0x000fe2000001000d */
[----:B------:R-:W-:Y:S01]  /*23d0*/  LOP3.LUT R18, R21, 0xff, RZ, 0xc0, !PT ;  /* 0x000000ff15127812 */ /* 0x000fe200078ec0ff */
[----:B------:R-:W2:Y:S04]  /*23e0*/  LDG.E.128.CONSTANT R12, desc[UR6][R44.64] ;  /* 0x000000062c0c7981 */ /* 0x000ea8000c1e9d00 */
[----:B------:R-:W0:Y:S01]  /*23f0*/  LDS.64 R16, [UR4+0x20] ;  /* 0x00002004ff107984 */ /* 0x000e220008000a00 */
[----:B------:R-:W-:Y:S01]  /*2400*/  VIADD R49, R18, 0xffffff80 ;  /* 0xffffff8012317836 */ /* 0x000fe20000000000 */
[----:B------:R-:W-:-:S05]  /*2410*/  LOP3.LUT R18, R22, 0xff, RZ, 0xc0, !PT ;  /* 0x000000ff16127812 */ /* 0x000fca00078ec0ff */
[----:B------:R-:W-:Y:S01]  /*2420*/  VIADD R19, R18, 0xffffff80 ;  /* 0xffffff8012137836 */ /* 0x000fe20000000000 */
[----:B------:R-:W-:-:S04]  /*2430*/  SHF.R.U32.HI R18, RZ, 0x8, R20 ;  /* 0x00000008ff127819 */ /* 0x000fc80000011614 */
[----:B------:R-:W-:Y:S02]  /*2440*/  LOP3.LUT R18, R18, 0xff, RZ, 0xc0, !PT ;  /* 0x000000ff12127812 */ /* 0x000fe400078ec0ff */
[----:B------:R-:W-:-:S03]  /*2450*/  LOP3.LUT R43, R23, 0xff, RZ, 0xc0, !PT ;  /* 0x000000ff172b7812 */ /* 0x000fc600078ec0ff */
[----:B------:R-:W-:Y:S01]  /*2460*/  VIADD R50, R18, 0xffffff80 ;  /* 0xffffff8012327836 */ /* 0x000fe20000000000 */
[----:B------:R-:W-:Y:S02]  /*2470*/  SHF.R.U32.HI R18, RZ, 0x8, R21 ;  /* 0x00000008ff127819 */ /* 0x000fe40000011615 */
[----:B------:R-:W-:Y:S02]  /*2480*/  IADD3 R43, PT, PT, R43, -0x80, RZ ;  /* 0xffffff802b2b7810 */ /* 0x000fe40007ffe0ff */
[----:B------:R-:W-:Y:S01]  /*2490*/  LOP3.LUT R18, R18, 0xff, RZ, 0xc0, !PT ;  /* 0x000000ff12127812 */ /* 0x000fe200078ec0ff */
[----:B------:R-:W1:Y:S04]  /*24a0*/  I2F.F16 R47, R47 ;  /* 0x0000002f002f7306 */ /* 0x000e680000200c00 */
[----:B------:R-:W-:-:S04]  /*24b0*/  VIADD R46, R18, 0xffffff80 ;  /* 0xffffff80122e7836 */ /* 0x000fc80000000000 */
[----:B------:R-:W3:Y:S08]  /*24c0*/  I2F.F16 R49, R49 ;  /* 0x0000003100317306 */ /* 0x000ef00000200c00 */
[----:B------:R-:W5:Y:S08]  /*24d0*/  I2F.F16 R19, R19 ;  /* 0x0000001300137306 */ /* 0x000f700000200c00 */
[----:B------:R-:W5:Y:S01]  /*24e0*/  I2F.F16 R43, R43 ;  /* 0x0000002b002b7306 */ /* 0x000f620000200c00 */
[----:B0-----:R-:W-:-:S07]  /*24f0*/  HADD2.F32 R18, -RZ, R16.H0_H0 ;  /* 0x20000010ff127230 */ /* 0x001fce0000004100 */
[----:B------:R-:W0:Y:S01]  /*2500*/  I2F.F16 R46, R46 ;  /* 0x0000002e002e7306 */ /* 0x000e220000200c00 */
[----:B-1----:R-:W-:Y:S02]  /*2510*/  HADD2.F32 R47, -RZ, R47.H0_H0 ;  /* 0x2000002fff2f7230 */ /* 0x002fe40000004100 */
[----:B---3--:R-:W-:Y:S02]  /*2520*/  HADD2.F32 R49, -RZ, R49.H0_H0 ;  /* 0x20000031ff317230 */ /* 0x008fe40000004100 */
[----:B-----5:R-:W-:Y:S02]  /*2530*/  HADD2.F32 R19, -RZ, R19.H0_H0 ;  /* 0x20000013ff137230 */ /* 0x020fe40000004100 */
[----:B------:R-:W-:Y:S02]  /*2540*/  HADD2.F32 R43, -RZ, R43.H0_H0 ;  /* 0x2000002bff2b7230 */ /* 0x000fe40000004100 */
[----:B------:R-:W-:Y:S01]  /*2550*/  FFMA.FTZ R48, R47, R18, RZ ;  /* 0x000000122f307223 */ /* 0x000fe200000100ff */
[C---:B------:R-:W-:Y:S01]  /*2560*/  FFMA.FTZ R49, R18.reuse, R49, RZ ;  /* 0x0000003112317223 */ /* 0x040fe200000100ff */
[C---:B------:R-:W-:Y:S01]  /*2570*/  FFMA.FTZ R19, R18.reuse, R19, RZ ;  /* 0x0000001312137223 */ /* 0x040fe200000100ff */
[----:B------:R-:W-:Y:S01]  /*2580*/  FFMA.FTZ R43, R18, R43, RZ ;  /* 0x0000002b122b7223 */ /* 0x000fe200000100ff */
[----:B------:R-:W-:Y:S01]  /*2590*/  SHF.R.U32.HI R18, RZ, 0x8, R22 ;  /* 0x00000008ff127819 */ /* 0x000fe20000011616 */
[----:B------:R-:W-:-:S02]  /*25a0*/  HADD2.F32 R16, -RZ, R16.H1_H1 ;  /* 0x30000010ff107230 */ /* 0x000fc40000004100 */
[----:B0-----:R-:W-:Y:S01]  /*25b0*/  HADD2.F32 R46, -RZ, R46.H0_H0 ;  /* 0x2000002eff2e7230 */ /* 0x001fe20000004100 */
[----:B------:R-:W-:-:S04]  /*25c0*/  LOP3.LUT R18, R18, 0xff, RZ, 0xc0, !PT ;  /* 0x000000ff12127812 */ /* 0x000fc800078ec0ff */
[----:B------:R-:W-:Y:S01]  /*25d0*/  FFMA.FTZ R49, R16, R46, R49 ;  /* 0x0000002e10317223 */ /* 0x000fe20000010031 */
[----:B------:R-:W-:Y:S02]  /*25e0*/  IADD3 R46, PT, PT, R18, -0x80, RZ ;  /* 0xffffff80122e7810 */ /* 0x000fe40007ffe0ff */
[----:B------:R-:W-:-:S04]  /*25f0*/  SHF.R.U32.HI R18, RZ, 0x8, R23 ;  /* 0x00000008ff127819 */ /* 0x000fc80000011617 */
[----:B------:R-:W-:Y:S02]  /*2600*/  LOP3.LUT R47, R18, 0xff, RZ, 0xc0, !PT ;  /* 0x000000ff122f7812 */ /* 0x000fe400078ec0ff */
[----:B------:R-:W-:-:S03]  /*2610*/  SHF.R.U32.HI R18, RZ, 0x10, R20 ;  /* 0x00000010ff127819 */ /* 0x000fc60000011614 */
[----:B------:R-:W-:Y:S01]  /*2620*/  VIADD R47, R47, 0xffffff80 ;  /* 0xffffff802f2f7836 */ /* 0x000fe20000000000 */
[----:B------:R-:W-:Y:S01]  /*2630*/  LOP3.LUT R18, R18, 0xff, RZ, 0xc0, !PT ;  /* 0x000000ff12127812 */ /* 0x000fe200078ec0ff */
[----:B------:R-:W0:Y:S04]  /*2640*/  I2F.F16 R51, R50 ;  /* 0x0000003200337306 */ /* 0x000e280000200c00 */
[----:B------:R-:W-:-:S04]  /*2650*/  VIADD R18, R18, 0xffffff80 ;  /* 0xffffff8012127836 */ /* 0x000fc80000000000 */
[----:B------:R-:W1:Y:S08]  /*2660*/  I2F.F16 R46, R46 ;  /* 0x0000002e002e7306 */ /* 0x000e700000200c00 */
[----:B------:R-:W3:Y:S08]  /*2670*/  I2F.F16 R47, R47 ;  /* 0x0000002f002f7306 */ /* 0x000ef00000200c00 */
[----:B------:R-:W5:Y:S01]  /*2680*/  I2F.F16 R18, R18 ;  /* 0x0000001200127306 */ /* 0x000f620000200c00 */
[----:B0-----:R-:W-:-:S02]  /*2690*/  HADD2.F32 R51, -RZ, R51.H0_H0 ;  /* 0x20000033ff337230 */ /* 0x001fc40000004100 */
[----:B-1----:R-:W-:Y:S02]  /*26a0*/  HADD2.F32 R50, -RZ, R46.H0_H0 ;  /* 0x2000002eff327230 */ /* 0x002fe40000004100 */
[----:B---3--:R-:W-:Y:S01]  /*26b0*/  HADD2.F32 R52, -RZ, R47.H0_H0 ;  /* 0x2000002fff347230 */ /* 0x008fe20000004100 */
[----:B------:R-:W-:Y:S01]  /*26c0*/  SHF.R.U32.HI R46, RZ, 0x10, R21 ;  /* 0x00000010ff2e7819 */ /* 0x000fe20000011615 */
[----:B------:R-:W-:Y:S01]  /*26d0*/  FFMA.FTZ R48, R51, R16, R48 ;  /* 0x0000001033307223 */ /* 0x000fe20000010030 */
[C---:B------:R-:W-:Y:S02]  /*26e0*/  FFMA.FTZ R19, R16.reuse, R50, R19 ;  /* 0x0000003210137223 */ /* 0x040fe40000010013 */
[----:B------:R-:W-:Y:S01]  /*26f0*/  FFMA.FTZ R43, R16, R52, R43 ;  /* 0x00000034102b7223 */ /* 0x000fe2000001002b */
[----:B------:R-:W-:Y:S02]  /*2700*/  HADD2.F32 R16, -RZ, R17.H0_H0 ;  /* 0x20000011ff107230 */ /* 0x000fe40000004100 */
[----:B-----5:R-:W-:Y:S01]  /*2710*/  HADD2.F32 R51, -RZ, R18.H0_H0 ;  /* 0x20000012ff337230 */ /* 0x020fe20000004100 */
[----:B------:R-:W-:-:S04]  /*2720*/  LOP3.LUT R46, R46, 0xff, RZ, 0xc0, !PT ;  /* 0x000000ff2e2e7812 */ /* 0x000fc800078ec0ff */
[----:B------:R-:W-:Y:S01]  /*2730*/  FFMA.FTZ R48, R51, R16, R48 ;  /* 0x0000001033307223 */ /* 0x000fe20000010030 */
[----:B------:R-:W-:Y:S02]  /*2740*/  IADD3 R51, PT, PT, R46, -0x80, RZ ;  /* 0xffffff802e337810 */ /* 0x000fe40007ffe0ff */
[----:B------:R-:W-:Y:S02]  /*2750*/  SHF.R.U32.HI R46, RZ, 0x10, R23 ;  /* 0x00000010ff2e7819 */ /* 0x000fe40000011617 */
[----:B------:R-:W-:Y:S02]  /*2760*/  SHF.R.U32.HI R18, RZ, 0x10, R22 ;  /* 0x00000010ff127819 */ /* 0x000fe40000011616 */
[----:B------:R-:W-:Y:S02]  /*2770*/  LOP3.LUT R46, R46, 0xff, RZ, 0xc0, !PT ;  /* 0x000000ff2e2e7812 */ /* 0x000fe400078ec0ff */
[----:B------:R-:W-:-:S03]  /*2780*/  LOP3.LUT R18, R18, 0xff, RZ, 0xc0, !PT ;  /* 0x000000ff12127812 */ /* 0x000fc600078ec0ff */
[----:B------:R-:W-:Y:S02]  /*2790*/  VIADD R52, R46, 0xffffff80 ;  /* 0xffffff802e347836 */ /* 0x000fe40000000000 */
[----:B------:R-:W-:Y:S02]  /*27a0*/  VIADD R50, R18, 0xffffff80 ;  /* 0xffffff8012327836 */ /* 0x000fe40000000000 */
[----:B------:R-:W0:Y:S01]  /*27b0*/  I2F.F16 R46, R52 ;  /* 0x00000034002e7306 */ /* 0x000e220000200c00 */
[----:B------:R-:W-:-:S07]  /*27c0*/  LEA.HI R18, R20, 0xffffff80, RZ, 0x8 ;  /* 0xffffff8014127811 */ /* 0x000fce00078f40ff */
[----:B------:R-:W1:Y:S01]  /*27d0*/  I2F.F16 R47, R51 ;  /* 0x00000033002f7306 */ /* 0x000e620000200c00 */
[----:B------:R-:W-:-:S07]  /*27e0*/  LEA.HI R21, R21, 0xffffff80, RZ, 0x8 ;  /* 0xffffff8015157811 */ /* 0x000fce00078f40ff */
[----:B------:R-:W3:Y:S01]  /*27f0*/  I2F.F16 R50, R50 ;  /* 0x0000003200327306 */ /* 0x000ee20000200c00 */
[----:B0-----:R-:W-:-:S07]  /*2800*/  HADD2.F32 R46, -RZ, R46.H0_H0 ;  /* 0x2000002eff2e7230 */ /* 0x001fce0000004100 */
[----:B------:R-:W0:Y:S01]  /*2810*/  I2F.F16 R18, R18 ;  /* 0x0000001200127306 */ /* 0x000e220000200c00 */
[----:B-1----:R-:W-:Y:S02]  /*2820*/  HADD2.F32 R47, -RZ, R47.H0_H0 ;  /* 0x2000002fff2f7230 */ /* 0x002fe40000004100 */
[----:B------:R-:W-:Y:S01]  /*2830*/  FFMA.FTZ R43, R16, R46, R43 ;  /* 0x0000002e102b7223 */ /* 0x000fe2000001002b */
[----:B------:R-:W-:-:S04]  /*2840*/  LEA.HI R46, R22, 0xffffff80, RZ, 0x8 ;  /* 0xffffff80162e7811 */ /* 0x000fc800078f40ff */
[----:B------:R-:W1:Y:S01]  /*2850*/  I2F.F16 R21, R21 ;  /* 0x0000001500157306 */ /* 0x000e620000200c00 */
[----:B---3--:R-:W-:Y:S02]  /*2860*/  HADD2.F32 R20, -RZ, R50.H0_H0 ;  /* 0x20000032ff147230 */ /* 0x008fe40000004100 */
[----:B------:R-:W-:-:S03]  /*2870*/  FFMA.FTZ R49, R16, R47, R49 ;  /* 0x0000002f10317223 */ /* 0x000fc60000010031 */
[----:B------:R-:W-:Y:S01]  /*2880*/  FFMA.FTZ R19, R16, R20, R19 ;  /* 0x0000001410137223 */ /* 0x000fe20000010013 */
[----:B0-----:R-:W-:Y:S01]  /*2890*/  HADD2.F32 R47, -RZ, R18.H0_H0 ;  /* 0x20000012ff2f7230 */ /* 0x001fe20000004100 */
[----:B------:R-:W0:Y:S01]  /*28a0*/  I2F.F16 R46, R46 ;  /* 0x0000002e002e7306 */ /* 0x000e220000200c00 */
[----:B------:R-:W-:Y:S01]  /*28b0*/  LEA.HI R18, R23, 0xffffff80, RZ, 0x8 ;  /* 0xffffff8017127811 */ /* 0x000fe200078f40ff */
[----:B------:R-:W-:Y:S02]  /*28c0*/  HADD2.F32 R20, -RZ, R17.H1_H1 ;  /* 0x30000011ff147230 */ /* 0x000fe40000004100 */
[----:B------:R-:W3:Y:S01]  /*28d0*/  LDS.64 R16, [UR4+0x28] ;  /* 0x00002804ff107984 */ /* 0x000ee20008000a00 */
[----:B-1----:R-:W-:-:S03]  /*28e0*/  HADD2.F32 R23, -RZ, R21.H0_H0 ;  /* 0x20000015ff177230 */ /* 0x002fc60000004100 */
[----:B------:R-:W1:Y:S01]  /*28f0*/  I2F.F16 R18, R18 ;  /* 0x0000001200127306 */ /* 0x000e620000200c00 */
[----:B----4-:R-:W-:Y:S01]  /*2900*/  LOP3.LUT R21, R8, 0xff, RZ, 0xc0, !PT ;  /* 0x000000ff08157812 */ /* 0x010fe200078ec0ff */
[----:B------:R-:W-:-:S03]  /*2910*/  FFMA.FTZ R49, R20, R23, R49 ;  /* 0x0000001714317223 */ /* 0x000fc60000010031 */
[----:B------:R-:W-:Y:S01]  /*2920*/  IADD3 R23, PT, PT, R21, -0x80, RZ ;  /* 0xffffff8015177810 */ /* 0x000fe20007ffe0ff */
[----:B------:R-:W-:Y:S01]  /*2930*/  FFMA.FTZ R22, R47, R20, R48 ;  /* 0x000000142f167223 */ /* 0x000fe20000010030 */
[----:B0-----:R-:W-:Y:S01]  /*2940*/  HADD2.F32 R47, -RZ, R46.H0_H0 ;  /* 0x2000002eff2f7230 */ /* 0x001fe20000004100 */
[----:B------:R-:W-:-:S03]  /*2950*/  LOP3.LUT R21, R9, 0xff, RZ, 0xc0, !PT ;  /* 0x000000ff09157812 */ /* 0x000fc600078ec0ff */
[----:B------:R-:W0:Y:S01]  /*2960*/  I2F.F16 R23, R23 ;  /* 0x0000001700177306 */ /* 0x000e220000200c00 */
[----:B------:R-:W-:Y:S01]  /*2970*/  FFMA.FTZ R19, R20, R47, R19 ;  /* 0x0000002f14137223 */ /* 0x000fe20000010013 */
[----:B-1----:R-:W-:Y:S01]  /*2980*/  HADD2.F32 R47, -RZ, R18.H0_H0 ;  /* 0x20000012ff2f7230 */ /* 0x002fe20000004100 */
[----:B------:R-:W-:Y:S01]  /*2990*/  LOP3.LUT R18, R10, 0xff, RZ, 0xc0, !PT ;  /* 0x000000ff0a127812 */ /* 0x000fe200078ec0ff */
[----:B------:R-:W-:-:S03]  /*29a0*/  VIADD R46, R21, 0xffffff80 ;  /* 0xffffff80152e7836 */ /* 0x000fc60000000000 */
[----:B------:R-:W-:Y:S01]  /*29b0*/  FFMA.FTZ R21, R20, R47, R43 ;  /* 0x0000002f14157223 */ /* 0x000fe2000001002b */
[----:B------:R-:W-:Y:S02]  /*29c0*/  VIADD R43, R18, 0xffffff80 ;  /* 0xffffff80122b7836 */ /* 0x000fe40000000000 */
[----:B0-----:R-:W-:-:S04]  /*29d0*/  HADD2.F32 R47, -RZ, R23.H0_H0 ;  /* 0x20000017ff2f7230 */ /* 0x001fc80000004100 */
[----:B------:R-:W0:Y:S01]  /*29e0*/  I2F.F16 R43, R43 ;  /* 0x0000002b002b7306 */ /* 0x000e220000200c00 */
[----:B------:R-:W-:-:S04]  /*29f0*/  LOP3.LUT R23, R11, 0xff, RZ, 0xc0, !PT ;  /* 0x000000ff0b177812 */ /* 0x000fc800078ec0ff */
[----:B------:R-:W-:-:S03]  /*2a00*/  IADD3 R23, PT, PT, R23, -0x80, RZ ;  /* 0xffffff8017177810 */ /* 0x000fc60007ffe0ff */
[----:B------:R1:W-:Y:S01]  /*2a10*/  I2F.F16 R20, R46 ;  /* 0x0000002e00147306 */ /* 0x0003e20000200c00 */
[----:B---3--:R-:W-:-:S07]  /*2a20*/  HADD2.F32 R18, -RZ, R16.H0_H0 ;  /* 0x20000010ff127230 */ /* 0x008fce0000004100 */
[----:B------:R-:W3:Y:S01]  /*2a30*/  I2F.F16 R23, R23 ;  /* 0x0000001700177306 */ /* 0x000ee20000200c00 */
[----:B-1----:R-:W-:Y:S01]  /*2a40*/  SHF.R.U32.HI R46, RZ, 0x8, R8 ;  /* 0x00000008ff2e7819 */ /* 0x002fe20000011608 */
[----:B------:R-:W-:Y:S01]  /*2a50*/  FFMA.FTZ R22, R47, R18, R22 ;  /* 0x000000122f167223 */ /* 0x000fe20000010016 */
[----:B0-----:R-:W-:Y:S02]  /*2a60*/  HADD2.F32 R47, -RZ, R43.H0_H0 ;  /* 0x2000002bff2f7230 */ /* 0x001fe40000004100 */
[----:B------:R-:W-:-:S03]  /*2a70*/  LOP3.LUT R46, R46, 0xff, RZ, 0xc0, !PT ;  /* 0x000000ff2e2e7812 */ /* 0x000fc600078ec0ff */
[----:B------:R-:W-:Y:S01]  /*2a80*/  FFMA.FTZ R19, R18, R47, R19 ;  /* 0x0000002f12137223 */ /* 0x000fe20000010013 */
[----:B------:R-:W-:Y:S01]  /*2a90*/  SHF.R.U32.HI R47, RZ, 0x8, R9 ;  /* 0x00000008ff2f7819 */ /* 0x000fe20000011609 */
[----:B------:R-:W-:-:S03]  /*2aa0*/  VIADD R43, R46, 0xffffff80 ;  /* 0xffffff802e2b7836 */ /* 0x000fc60000000000 */
[----:B------:R-:W-:Y:S01]  /*2ab0*/  LOP3.LUT R47, R47, 0xff, RZ, 0xc0, !PT ;  /* 0x000000ff2f2f7812 */ /* 0x000fe200078ec0ff */
[----:B---3--:R-:W-:Y:S02]  /*2ac0*/  HADD2.F32 R46, -RZ, R23.H0_H0 ;  /* 0x20000017ff2e7230 */ /* 0x008fe40000004100 */
[----:B------:R-:W0:Y:S01]  /*2ad0*/  I2F.F16 R43, R43 ;  /* 0x0000002b002b7306 */ /* 0x000e220000200c00 */
[----:B------:R-:W-:Y:S01]  /*2ae0*/  SHF.R.U32.HI R23, RZ, 0x8, R10 ;  /* 0x00000008ff177819 */ /* 0x000fe2000001160a */
[----:B------:R-:W-:-:S03]  /*2af0*/  VIADD R47, R47, 0xffffff80 ;  /* 0xffffff802f2f7836 */ /* 0x000fc60000000000 */
[----:B------:R-:W-:Y:S01]  /*2b00*/  LOP3.LUT R23, R23, 0xff, RZ, 0xc0, !PT ;  /* 0x000000ff17177812 */ /* 0x000fe200078ec0ff */
[----:B------:R-:W-:Y:S01]  /*2b10*/  FFMA.FTZ R21, R18, R46, R21 ;  /* 0x0000002e12157223 */ /* 0x000fe20000010015 */
[----:B------:R-:W-:Y:S01]  /*2b20*/  SHF.R.U32.HI R46, RZ, 0x8, R11 ;  /* 0x00000008ff2e7819 */ /* 0x000fe2000001160b */
[----:B------:R-:W-:Y:S01]  /*2b30*/  HADD2.F32 R20, -RZ, R20.H0_H0 ;  /* 0x20000014ff147230 */ /* 0x000fe20000004100 */
[----:B------:R-:W-:Y:S01]  /*2b40*/  IADD3 R23, PT, PT, R23, -0x80, RZ ;  /* 0xffffff8017177810 */ /* 0x000fe20007ffe0ff */
[----:B------:R-:W1:Y:S01]  /*2b50*/  I2F.F16 R47, R47 ;  /* 0x0000002f002f7306 */ /* 0x000e620000200c00 */
[----:B------:R-:W-:Y:S02]  /*2b60*/  LOP3.LUT R48, R46, 0xff, RZ, 0xc0, !PT ;  /* 0x000000ff2e307812 */ /* 0x000fe400078ec0ff */
[----:B------:R-:W-:Y:S01]  /*2b70*/  FFMA.FTZ R20, R18, R20, R49 ;  /* 0x0000001412147223 */ /* 0x000fe20000010031 */
[----:B0-----:R-:W-:-:S04]  /*2b80*/  HADD2.F32 R49, -RZ, R43.H0_H0 ;  /* 0x2000002bff317230 */ /* 0x001fc80000004100 */
[----:B------:R-:W0:Y:S01]  /*2b90*/  I2F.F16 R23, R23 ;  /* 0x0000001700177306 */ /* 0x000e220000200c00 */
[----:B------:R-:W-:Y:S01]  /*2ba0*/  VIADD R43, R48, 0xffffff80 ;  /* 0xffffff80302b7836 */ /* 0x000fe20000000000 */
[----:B------:R-:W-:Y:S01]  /*2bb0*/  LEA.HI R18, R8, 0xffffff80, RZ, 0x8 ;  /* 0xffffff8008127811 */ /* 0x000fe200078f40ff */
[----:B------:R-:W-:-:S05]  /*2bc0*/  HADD2.F32 R46, -RZ, R16.H1_H1 ;  /* 0x30000010ff2e7230 */ /* 0x000fca0000004100 */
[----:B------:R-:W3:Y:S01]  /*2bd0*/  I2F.F16 R43, R43 ;  /* 0x0000002b002b7306 */ /* 0x000ee20000200c00 */
[----:B-1----:R-:W-:Y:S01]  /*2be0*/  HADD2.F32 R47, -RZ, R47.H0_H0 ;  /* 0x2000002fff2f7230 */ /* 0x002fe20000004100 */
[----:B------:R-:W-:-:S04]  /*2bf0*/  SHF.R.U32.HI R8, RZ, 0x10, R8 ;  /* 0x00000010ff087819 */ /* 0x000fc80000011608 */
[----:B------:R-:W-:Y:S01]  /*2c00*/  FFMA.FTZ R16, R46, R47, R20 ;  /* 0x0000002f2e107223 */ /* 0x000fe20000010014 */
[----:B0-----:R-:W-:Y:S01]  /*2c10*/  HADD2.F32 R48, -RZ, R23.H0_H0 ;  /* 0x20000017ff307230 */ /* 0x001fe20000004100 */
[----:B------:R-:W-:Y:S02]  /*2c20*/  SHF.R.U32.HI R23, RZ, 0x10, R9 ;  /* 0x00000010ff177819 */ /* 0x000fe40000011609 */
[----:B------:R-:W-:Y:S02]  /*2c30*/  LOP3.LUT R20, R8, 0xff, RZ, 0xc0, !PT ;  /* 0x000000ff08147812 */ /* 0x000fe400078ec0ff */
[----:B------:R-:W-:Y:S01]  /*2c40*/  LOP3.LUT R23, R23, 0xff, RZ, 0xc0, !PT ;  /* 0x000000ff17177812 */ /* 0x000fe200078ec0ff */
[----:B------:R-:W-:Y:S01]  /*2c50*/  FFMA.FTZ R19, R46, R48, R19 ;  /* 0x000000302e137223 */ /* 0x000fe20000010013 */
[----:B------:R-:W-:Y:S01]  /*2c60*/  LEA.HI R47, R9, 0xffffff80, RZ, 0x8 ;  /* 0xffffff80092f7811 */ /* 0x000fe200078f40ff */
[----:B------:R-:W-:Y:S01]  /*2c70*/  VIADD R9, R20, 0xffffff80 ;  /* 0xffffff8014097836 */ /* 0x000fe20000000000 */
[----:B------:R-:W-:Y:S01]  /*2c80*/  SHF.R.U32.HI R20, RZ, 0x10, R10 ;  /* 0x00000010ff147819 */ /* 0x000fe2000001160a */
[----:B---3--:R-:W-:Y:S01]  /*2c90*/  HADD2.F32 R48, -RZ, R43.H0_H0 ;  /* 0x2000002bff307230 */ /* 0x008fe20000004100 */
[----:B------:R-:W-:-:S02]  /*2ca0*/  IADD3 R43, PT, PT, R23, -0x80, RZ ;  /* 0xffffff80172b7810 */ /* 0x000fc40007ffe0ff */
[----:B------:R-:W-:Y:S01]  /*2cb0*/  SHF.R.U32.HI R23, RZ, 0x10, R11 ;  /* 0x00000010ff177819 */ /* 0x000fe2000001160b */
[----:B------:R-:W0:Y:S01]  /*2cc0*/  I2F.F16 R9, R9 ;  /* 0x0000000900097306 */ /* 0x000e220000200c00 */
[----:B------:R-:W-:Y:S02]  /*2cd0*/  LOP3.LUT R20, R20, 0xff, RZ, 0xc0, !PT ;  /* 0x000000ff14147812 */ /* 0x000fe400078ec0ff */
[----:B------:R-:W-:-:S05]  /*2ce0*/  LOP3.LUT R23, R23, 0xff, RZ, 0xc0, !PT ;  /* 0x000000ff17177812 */ /* 0x000fca00078ec0ff */
[----:B------:R1:W-:Y:S01]  /*2cf0*/  I2F.F16 R8, R47 ;  /* 0x0000002f00087306 */ /* 0x0003e20000200c00 */
[----:B------:R-:W-:-:S07]  /*2d00*/  VIADD R23, R23, 0xffffff80 ;  /* 0xffffff8017177836 */ /* 0x000fce0000000000 */
[----:B------:R-:W3:Y:S01]  /*2d10*/  I2F.F16 R43, R43 ;  /* 0x0000002b002b7306 */ /* 0x000ee20000200c00 */
[----:B-1----:R-:W-:Y:S02]  /*2d20*/  VIADD R47, R20, 0xffffff80 ;  /* 0xffffff80142f7836 */ /* 0x002fe40000000000 */
[----:B------:R-:W-:Y:S01]  /*2d30*/  FFMA.FTZ R22, R49, R46, R22 ;  /* 0x0000002e31167223 */ /* 0x000fe20000010016 */
[----:B0-----:R-:W-:-:S04]  /*2d40*/  HADD2.F32 R49, -RZ, R9.H0_H0 ;  /* 0x20000009ff317230 */ /* 0x001fc80000004100 */
[----:B------:R-:W0:Y:S01]  /*2d50*/  I2F.F16 R47, R47 ;  /* 0x0000002f002f7306 */ /* 0x000e220000200c00 */
[----:B------:R-:W-:-:S07]  /*2d60*/  HADD2.F32 R20, -RZ, R17.H0_H0 ;  /* 0x20000011ff147230 */ /* 0x000fce0000004100 */
[----:B------:R-:W1:Y:S01]  /*2d70*/  I2F.F16 R23, R23 ;  /* 0x0000001700177306 */ /* 0x000e620000200c00 */
[----:B------:R-:W-:Y:S01]  /*2d80*/  FFMA.FTZ R22, R49, R20, R22 ;  /* 0x0000001431167223 */ /* 0x000fe20000010016 */
[----:B---3--:R-:W-:Y:S01]  /*2d90*/  HADD2.F32 R49, -RZ, R43.H0_H0 ;  /* 0x2000002bff317230 */ /* 0x008fe20000004100 */
[----:B------:R-:W-:Y:S01]  /*2da0*/  LEA.HI R9, R10, 0xffffff80, RZ, 0x8 ;  /* 0xffffff800a097811 */ /* 0x000fe200078f40ff */
[----:B------:R-:W-:Y:S01]  /*2db0*/  FFMA.FTZ R21, R46, R48, R21 ;  /* 0x000000302e157223 */ /* 0x000fe20000010015 */
[----:B------:R-:W-:Y:S02]  /*2dc0*/  HADD2.F32 R43, -RZ, R17.H1_H1 ;  /* 0x30000011ff2b7230 */ /* 0x000fe40000004100 */
[----:B------:R-:W-:Y:S01]  /*2dd0*/  FFMA.FTZ R46, R20, R49, R16 ;  /* 0x00000031142e7223 */ /* 0x000fe20000010010 */
[----:B0-----:R-:W-:Y:S01]  /*2de0*/  HADD2.F32 R47, -RZ, R47.H0_H0 ;  /* 0x2000002fff2f7230 */ /* 0x001fe20000004100 */
[----:B------:R-:W0:Y:S01]  /*2df0*/  I2F.F16 R18, R18 ;  /* 0x0000001200127306 */ /* 0x000e220000200c00 */
[----:B--2---:R-:W-:Y:S01]  /*2e00*/  LOP3.LUT R17, R12, 0xff, RZ, 0xc0, !PT ;  /* 0x000000ff0c117812 */ /* 0x004fe200078ec0ff */
[----:B-1----:R-:W-:-:S06]  /*2e10*/  HADD2.F32 R16, -RZ, R23.H0_H0 ;  /* 0x20000017ff107230 */ /* 0x002fcc0000004100 */
[----:B------:R-:W1:Y:S01]  /*2e20*/  I2F.F16 R9, R9 ;  /* 0x0000000900097306 */ /* 0x000e620000200c00 */
[C---:B------:R-:W-:Y:S01]  /*2e30*/  FFMA.FTZ R48, R20.reuse, R47, R19 ;  /* 0x0000002f14307223 */ /* 0x040fe20000010013 */
[----:B------:R-:W-:Y:S01]  /*2e40*/  FFMA.FTZ R20, R20, R16, R21 ;  /* 0x0000001014147223 */ /* 0x000fe20000010015 */
[----:B------:R-:W-:Y:S02]  /*2e50*/  IADD3 R21, PT, PT, R17, -0x80, RZ ;  /* 0xffffff8011157810 */ /* 0x000fe40007ffe0ff */
[----:B------:R-:W-:Y:S01]  /*2e60*/  LEA.HI R10, R11, 0xffffff80, RZ, 0x8 ;  /* 0xffffff800b0a7811 */ /* 0x000fe200078f40ff */
[----:B------:R-:W2:Y:S01]  /*2e70*/  LDS.64 R16, [UR4+0x30] ;  /* 0x00003004ff107984 */ /* 0x000ea20008000a00 */
[----:B0-----:R-:W-:-:S04]  /*2e80*/  HADD2.F32 R11, -RZ, R18.H0_H0 ;  /* 0x20000012ff0b7230 */ /* 0x001fc80000004100 */
[----:B------:R-:W0:Y:S01]  /*2e90*/  I2F.F16 R10, R10 ;  /* 0x0000000a000a7306 */ /* 0x000e220000200c00 */
[----:B------:R-:W-:Y:S02]  /*2ea0*/  HADD2.F32 R8, -RZ, R8.H0_H0 ;  /* 0x20000008ff087230 */ /* 0x000fe40000004100 */
[----:B-1----:R-:W-:Y:S02]  /*2eb0*/  HADD2.F32 R9, -RZ, R9.H0_H0 ;  /* 0x20000009ff097230 */ /* 0x002fe40000004100 */
[----:B------:R-:W-:Y:S01]  /*2ec0*/  FFMA.FTZ R22, R11, R43, R22 ;  /* 0x0000002b0b167223 */ /* 0x000fe20000010016 */
[----:B------:R-:W-:Y:S01]  /*2ed0*/  LOP3.LUT R11, R13, 0xff, RZ, 0xc0, !PT ;  /* 0x000000ff0d0b7812 */ /* 0x000fe200078ec0ff */
[C---:B------:R-:W-:Y:S01]  /*2ee0*/  FFMA.FTZ R46, R43.reuse, R8, R46 ;  /* 0x000000082b2e7223 */ /* 0x040fe2000001002e */
[----:B------:R-:W-:Y:S01]  /*2ef0*/  LOP3.LUT R8, R14, 0xff, RZ, 0xc0, !PT ;  /* 0x000000ff0e087812 */ /* 0x000fe200078ec0ff */
[----:B------:R-:W-:Y:S01]  /*2f00*/  FFMA.FTZ R23, R43, R9, R48 ;  /* 0x000000092b177223 */ /* 0x000fe20000010030 */
[----:B------:R-:W-:Y:S01]  /*2f10*/  LOP3.LUT R9, R15, 0xff, RZ, 0xc0, !PT ;  /* 0x000000ff0f097812 */ /* 0x000fe200078ec0ff */
[----:B------:R-:W-:Y:S01]  /*2f20*/  VIADD R49, R11, 0xffffff80 ;  /* 0xffffff800b317836 */ /* 0x000fe20000000000 */
[----:B------:R-:W-:-:S02]  /*2f30*/  IADD3 R48, PT, PT, R8, -0x80, RZ ;  /* 0xffffff8008307810 */ /* 0x000fc40007ffe0ff */
[----:B------:R-:W-:Y:S01]  /*2f40*/  SHF.R.U32.HI R8, RZ, 0x8, R12 ;  /* 0x00000008ff087819 */ /* 0x000fe2000001160c */
[----:B------:R-:W-:Y:S02]  /*2f50*/  VIADD R9, R9, 0xffffff80 ;  /* 0xffffff8009097836 */ /* 0x000fe40000000000 */
[----:B0-----:R-:W-:Y:S01]  /*2f60*/  HADD2.F32 R11, -RZ, R10.H0_H0 ;  /* 0x2000000aff0b7230 */ /* 0x001fe20000004100 */
[----:B------:R-:W-:Y:S01]  /*2f70*/  LOP3.LUT R8, R8, 0xff, RZ, 0xc0, !PT ;  /* 0x000000ff08087812 */ /* 0x000fe200078ec0ff */
[----:B------:R-:W0:Y:S03]  /*2f80*/  I2F.F16 R21, R21 ;  /* 0x0000001500157306 */ /* 0x000e260000200c00 */
[----:B------:R-:W-:Y:S01]  /*2f90*/  FFMA.FTZ R43, R43, R11, R20 ;  /* 0x0000000b2b2b7223 */ /* 0x000fe20000010014 */
[----:B------:R-:W-:-:S04]  /*2fa0*/  VIADD R47, R8, 0xffffff80 ;  /* 0xffffff80082f7836 */ /* 0x000fc80000000000 */
[----:B------:R-:W1:Y:S01]  /*2fb0*/  I2F.F16 R49, R49 ;  /* 0x0000003100317306 */ /* 0x000e620000200c00 */
[----:B------:R-:W-:Y:S02]  /*2fc0*/  SHF.R.U32.HI R10, RZ, 0x8, R13 ;  /* 0x00000008ff0a7819 */ /* 0x000fe4000001160d */
[----:B------:R-:W-:-:S05]  /*2fd0*/  SHF.R.U32.HI R8, RZ, 0x8, R14 ;  /* 0x00000008ff087819 */ /* 0x000fca000001160e */
[----:B------:R-:W3:Y:S01]  /*2fe0*/  I2F.F16 R11, R48 ;  /* 0x00000030000b7306 */ /* 0x000ee20000200c00 */
[----:B------:R-:W-:-:S07]  /*2ff0*/  LOP3.LUT R10, R10, 0xff, RZ, 0xc0, !PT ;  /* 0x000000ff0a0a7812 */ /* 0x000fce00078ec0ff */
[----:B------:R-:W4:Y:S01]  /*3000*/  I2F.F16 R9, R9 ;  /* 0x0000000900097306 */ /* 0x000f220000200c00 */
[----:B------:R-:W-:Y:S02]  /*3010*/  LOP3.LUT R8, R8, 0xff, RZ, 0xc0, !PT ;  /* 0x000000ff08087812 */ /* 0x000fe400078ec0ff */
[----:B------:R-:W-:Y:S01]  /*3020*/  IADD3 R20, PT, PT, R10, -0x80, RZ ;  /* 0xffffff800a147810 */ /* 0x000fe20007ffe0ff */
[----:B0-----:R-:W-:Y:S01]  /*3030*/  HADD2.F32 R21, -RZ, R21.H0_H0 ;  /* 0x20000015ff157230 */ /* 0x001fe20000004100 */
[----:B------:R-:W-:Y:S01]  /*3040*/  ISETP.NE.AND P0, PT, R7, R4, PT ;  /* 0x000000040700720c */ /* 0x000fe20003f05270 */
[----:B------:R-:W-:Y:S02]  /*3050*/  VIADD R10, R8, 0xffffff80 ;  /* 0xffffff80080a7836 */ /* 0x000fe40000000000 */
[----:B------:R-:W0:Y:S01]  /*3060*/  I2F.F16 R47, R47 ;  /* 0x0000002f002f7306 */ /* 0x000e220000200c00 */
[----:B--2---:R-:W-:Y:S02]  /*3070*/  HADD2.F32 R8, -RZ, R16.H0_H0 ;  /* 0x20000010ff087230 */ /* 0x004fe40000004100 */
[----:B-1----:R-:W-:-:S02]  /*3080*/  HADD2.F32 R49, -RZ, R49.H0_H0 ;  /* 0x20000031ff317230 */ /* 0x002fc40000004100 */
[----:B---3--:R-:W-:Y:S02]  /*3090*/  HADD2.F32 R11, -RZ, R11.H0_H0 ;  /* 0x2000000bff0b7230 */ /* 0x008fe40000004100 */
[----:B----4-:R-:W-:Y:S02]  /*30a0*/  HADD2.F32 R9, -RZ, R9.H0_H0 ;  /* 0x20000009ff097230 */ /* 0x010fe40000004100 */
[----:B------:R-:W-:Y:S01]  /*30b0*/  FFMA.FTZ R48, R21, R8, RZ ;  /* 0x0000000815307223 */ /* 0x000fe200000100ff */
[C---:B------:R-:W-:Y:S01]  /*30c0*/  FFMA.FTZ R21, R8.reuse, R49, RZ ;  /* 0x0000003108157223 */ /* 0x040fe200000100ff */
[C---:B------:R-:W-:Y:S01]  /*30d0*/  FFMA.FTZ R11, R8.reuse, R11, RZ ;  /* 0x0000000b080b7223 */ /* 0x040fe200000100ff */
[----:B------:R-:W-:Y:S01]  /*30e0*/  FFMA.FTZ R49, R8, R9, RZ ;  /* 0x0000000908317223 */ /* 0x000fe200000100ff */
[----:B------:R-:W-:Y:S01]  /*30f0*/  SHF.R.U32.HI R8, RZ, 0x8, R15 ;  /* 0x00000008ff087819 */ /* 0x000fe2000001160f */
[----:B------:R-:W-:-:S03]  /*3100*/  @!P0 IMAD R18, R3, 0x8, R1 ;  /* 0x0000000803128824 */ /* 0x000fc600078e0201 */
[----:B------:R-:W-:Y:S01]  /*3110*/  LOP3.LUT R8, R8, 0xff, RZ, 0xc0, !PT ;  /* 0x000000ff08087812 */ /* 0x000fe200078ec0ff */
[----:B------:R-:W-:Y:S02]  /*3120*/  HADD2.F32 R16, -RZ, R16.H1_H1 ;  /* 0x30000010ff107230 */ /* 0x000fe40000004100 */
[----:B0-----:R-:W-:Y:S01]  /*3130*/  HADD2.F32 R47, -RZ, R47.H0_H0 ;  /* 0x2000002fff2f7230 */ /* 0x001fe20000004100 */
[----:B------:R-:W2:Y:S01]  /*3140*/  @!P0 LDL.64 R18, [R18+0x8] ;  /* 0x0000080012128983 */ /* 0x000ea20000100a00 */
[----:B------:R-:W-:Y:S01]  /*3150*/  VIADD R51, R8, 0xffffff80 ;  /* 0xffffff8008337836 */ /* 0x000fe20000000000 */
[----:B------:R-:W0:Y:S02]  /*3160*/  I2F.F16 R20, R20 ;  /* 0x0000001400147306 */ /* 0x000e240000200c00 */
[----:B------:R-:W-:-:S06]  /*3170*/  FFMA.FTZ R47, R47, R16, R48 ;  /* 0x000000102f2f7223 */ /* 0x000fcc0000010030 */
[----:B------:R-:W1:Y:S08]  /*3180*/  I2F.F16 R10, R10 ;  /* 0x0000000a000a7306 */ /* 0x000e700000200c00 */
[----:B------:R-:W3:Y:S01]  /*3190*/  I2F.F16 R48, R51 ;  /* 0x0000003300307306 */ /* 0x000ee20000200c00 */
[----:B0-----:R-:W-:Y:S02]  /*31a0*/  HADD2.F32 R20, -RZ, R20.H0_H0 ;  /* 0x20000014ff147230 */ /* 0x001fe40000004100 */
[----:B-1----:R-:W-:-:S03]  /*31b0*/  HADD2.F32 R10, -RZ, R10.H0_H0 ;  /* 0x2000000aff0a7230 */ /* 0x002fc60000004100 */
[C---:B------:R-:W-:Y:S01]  /*31c0*/  FFMA.FTZ R20, R16.reuse, R20, R21 ;  /* 0x0000001410147223 */ /* 0x040fe20000010015 */
[----:B---3--:R-:W-:Y:S02]  /*31d0*/  HADD2.F32 R48, -RZ, R48.H0_H0 ;  /* 0x20000030ff307230 */ /* 0x008fe40000004100 */
[----:B------:R-:W-:-:S03]  /*31e0*/  FFMA.FTZ R21, R16, R10, R11 ;  /* 0x0000000a10157223 */ /* 0x000fc6000001000b */
[----:B------:R-:W-:Y:S01]  /*31f0*/  FFMA.FTZ R49, R16, R48, R49 ;  /* 0x0000003010317223 */ /* 0x000fe20000010031 */
[----:B------:R-:W-:-:S04]  /*3200*/  SHF.R.U32.HI R16, RZ, 0x10, R12 ;  /* 0x00000010ff107819 */ /* 0x000fc8000001160c */
[----:B------:R-:W-:-:S04]  /*3210*/  LOP3.LUT R16, R16, 0xff, RZ, 0xc0, !PT ;  /* 0x000000ff10107812 */ /* 0x000fc800078ec0ff */
[----:B------:R-:W-:-:S06]  /*3220*/  IADD3 R50, PT, PT, R16, -0x80, RZ ;  /* 0xffffff8010327810 */ /* 0x000fcc0007ffe0ff */
[----:B------:R-:W0:Y:S01]  /*3230*/  I2F.F16 R50, R50 ;  /* 0x0000003200327306 */ /* 0x000e220000200c00 */
[----:B------:R-:W-:Y:S02]  /*3240*/  HADD2.F32 R48, -RZ, R17.H0_H0 ;  /* 0x20000011ff307230 */ /* 0x000fe40000004100 */
[----:B------:R-:W-:-:S05]  /*3250*/  IMAD.WIDE R44, R34, 0x4, R44 ;  /* 0x00000004222c7825 */ /* 0x000fca00078e022c */
[----:B------:R-:W3:Y:S01]  /*3260*/  LDG.E.128.CONSTANT R8, desc[UR6][R44.64] ;  /* 0x000000062c087981 */ /* 0x000ee2000c1e9d00 */
[----:B0-----:R-:W-:-:S05]  /*3270*/  HADD2.F32 R16, -RZ, R50.H0_H0 ;  /* 0x20000032ff107230 */ /* 0x001fca0000004100 */
[----:B------:R-:W-:Y:S01]  /*3280*/  FFMA.FTZ R47, R16, R48, R47 ;  /* 0x00000030102f7223 */ /* 0x000fe2000001002f */
[----:B------:R-:W-:-:S04]  /*3290*/  SHF.R.U32.HI R16, RZ, 0x10, R13 ;  /* 0x00000010ff107819 */ /* 0x000fc8000001160d */
[----:B------:R-:W-:-:S05]  /*32a0*/  LOP3.LUT R16, R16, 0xff, RZ, 0xc0, !PT ;  /* 0x000000ff10107812 */ /* 0x000fca00078ec0ff */
[----:B------:R-:W-:-:S06]  /*32b0*/  VIADD R51, R16, 0xffffff80 ;  /* 0xffffff8010337836 */ /* 0x000fcc0000000000 */
[----:B------:R-:W0:Y:S02]  /*32c0*/  I2F.F16 R51, R51 ;  /* 0x0000003300337306 */ /* 0x000e240000200c00 */
[----:B0-----:R-:W-:-:S05]  /*32d0*/  HADD2.F32 R53, -RZ, R51.H0_H0 ;  /* 0x20000033ff357230 */ /* 0x001fca0000004100 */
[----:B------:R-:W-:Y:S01]  /*32e0*/  FFMA.FTZ R16, R48, R53, R20 ;  /* 0x0000003530107223 */ /* 0x000fe20000010014 */
[----:B------:R-:W-:-:S04]  /*32f0*/  SHF.R.U32.HI R20, RZ, 0x10, R14 ;  /* 0x00000010ff147819 */ /* 0x000fc8000001160e */
[----:B------:R-:W-:-:S05]  /*3300*/  LOP3.LUT R20, R20, 0xff, RZ, 0xc0, !PT ;  /* 0x000000ff14147812 */ /* 0x000fca00078ec0ff */
[----:B------:R-:W-:-:S06]  /*3310*/  VIADD R52, R20, 0xffffff80 ;  /* 0xffffff8014347836 */ /* 0x000fcc0000000000 */
[----:B------:R-:W0:Y:S01]  /*3320*/  I2F.F16 R52, R52 ;  /* 0x0000003400347306 */ /* 0x000e220000200c00 */
[----:B------:R-:W-:-:S04]  /*3330*/  SHF.R.U32.HI R20, RZ, 0x10, R15 ;  /* 0x00000010ff147819 */ /* 0x000fc8000001160f */
[----:B------:R-:W-:Y:S01]  /*3340*/  LOP3.LUT R20, R20, 0xff, RZ, 0xc0, !PT ;  /* 0x000000ff14147812 */ /* 0x000fe200078ec0ff */
[----:B0-----:R-:W-:-:S05]  /*3350*/  HADD2.F32 R50, -RZ, R52.H0_H0 ;  /* 0x20000034ff327230 */ /* 0x001fca0000004100 */
[----:B------:R-:W-:Y:S01]  /*3360*/  FFMA.FTZ R50, R48, R50, R21 ;  /* 0x0000003230327223 */ /* 0x000fe20000010015 */
[----:B------:R-:W-:-:S06]  /*3370*/  IADD3 R21, PT, PT, R20, -0x80, RZ ;  /* 0xffffff8014157810 */ /* 0x000fcc0007ffe0ff */
[----:B------:R-:W0:Y:S02]  /*3380*/  I2F.F16 R21, R21 ;  /* 0x0000001500157306 */ /* 0x000e240000200c00 */
[----:B0-----:R-:W-:Y:S02]  /*3390*/  HADD2.F32 R20, -RZ, R21.H0_H0 ;  /* 0x20000015ff147230 */ /* 0x001fe40000004100 */
[----:B------:R-:W-:-:S03]  /*33a0*/  @!P0 IMAD.MOV.U32 R21, RZ, RZ, R28 ;  /* 0x000000ffff158224 */ /* 0x000fc600078e001c */
[----:B------:R-:W-:Y:S01]  /*33b0*/  FFMA.FTZ R49, R48, R20, R49 ;  /* 0x0000001430317223 */ /* 0x000fe20000010031 */
[----:B------:R-:W-:-:S06]  /*33c0*/  @!P0 IMAD.MOV.U32 R20, RZ, RZ, R29 ;  /* 0x000000ffff148224 */ /* 0x000fcc00078e001d */
[----:B------:R0:W4:Y:S01]  /*33d0*/  @!P0 LDG.E.U16.CONSTANT R20, desc[UR6][R20.64] ;  /* 0x0000000614148981 */ /* 0x000122000c1e9500 */
[----:B------:R-:W-:Y:S02]  /*33e0*/  LEA.HI R12, R12, 0xffffff80, RZ, 0x8 ;  /* 0xffffff800c0c7811 */ /* 0x000fe400078f40ff */
[----:B------:R-:W-:-:S04]  /*33f0*/  LEA.HI R13, R13, 0xffffff80, RZ, 0x8 ;  /* 0xffffff800d0d7811 */ /* 0x000fc800078f40ff */
[----:B------:R-:W-:Y:S08]  /*3400*/  I2F.F16 R12, R12 ;  /* 0x0000000c000c7306 */ /* 0x000ff00000200c00 */
[----:B------:R-:W1:Y:S02]  /*3410*/  I2F.F16 R13, R13 ;  /* 0x0000000d000d7306 */ /* 0x000e640000200c00 */
[----:B-1----:R-:W-:Y:S01]  /*3420*/  HADD2.F32 R13, -RZ, R13.H0_H0 ;  /* 0x2000000dff0d7230 */ /* 0x002fe20000004100 */
[----:B--2---:R-:W-:-:S04]  /*3430*/  @!P0 PRMT R0, R18, 0x7610, R0 ;  /* 0x0000761012008816 */ /* 0x004fc80000000000 */
[----:B------:R-:W-:Y:S02]  /*3440*/  @!P0 PRMT R0, R0, 0x7610, R18 ;  /* 0x0000761000008816 */ /* 0x000fe40000000012 */
[----:B------:R-:W-:-:S03]  /*3450*/  @!P0 PRMT R2, R19, 0x7610, R2 ;  /* 0x0000761013028816 */ /* 0x000fc60000000002 */
[--C-:B------:R-:W-:Y:S01]  /*3460*/  HADD2.F32 R18, -RZ, R0.reuse.H0_H0 ;  /* 0x20000000ff127230 */ /* 0x100fe20000004100 */
[----:B------:R-:W-:Y:S01]  /*3470*/  @!P0 PRMT R2, R2, 0x7610, R19 ;  /* 0x0000761002028816 */ /* 0x000fe20000000013 */
[----:B------:R-:W-:-:S03]  /*3480*/  HADD2.F32 R19, -RZ, R0.H1_H1 ;  /* 0x30000000ff137230 */ /* 0x000fc60000004100 */
[----:B------:R-:W-:-:S05]  /*3490*/  FMUL.FTZ R27, R27, R18 ;  /* 0x000000121b1b7220 */ /* 0x000fca0000410000 */
[----:B0-----:R-:W-:Y:S01]  /*34a0*/  F2FP.F16.F32.PACK_AB R21, RZ, R27 ;  /* 0x0000001bff15723e */ /* 0x001fe200000000ff */
[----:B------:R-:W-:Y:S01]  /*34b0*/  FMUL.FTZ R27, R26, R19 ;  /* 0x000000131a1b7220 */ /* 0x000fe20000410000 */
[----:B------:R-:W-:-:S04]  /*34c0*/  HADD2.F32 R26, -RZ, R2.H0_H0 ;  /* 0x20000002ff1a7230 */ /* 0x000fc80000004100 */
[----:B------:R-:W-:Y:S01]  /*34d0*/  F2FP.F16.F32.PACK_AB R27, RZ, R27 ;  /* 0x0000001bff1b723e */ /* 0x000fe200000000ff */
[----:B------:R-:W-:-:S03]  /*34e0*/  FMUL.FTZ R48, R24, R26 ;  /* 0x0000001a18307220 */ /* 0x000fc60000410000 */
[----:B------:R-:W-:-:S05]  /*34f0*/  PRMT R24, R21, 0x5410, R27 ;  /* 0x0000541015187816 */ /* 0x000fca000000001b */
[----:B------:R-:W-:Y:S02]  /*3500*/  HFMA2 R24, R24, 1, 1, R6 ;  /* 0x3c003c0018187831 */ /* 0x000fe40000000006 */
[----:B------:R-:W-:-:S05]  /*3510*/  HADD2.F32 R6, -RZ, R2.H1_H1 ;  /* 0x30000002ff067230 */ /* 0x000fca0000004100 */
[----:B------:R-:W-:Y:S01]  /*3520*/  FMUL.FTZ R25, R25, R6 ;  /* 0x0000000619197220 */ /* 0x000fe20000410000 */
[----:B------:R-:W-:Y:S01]  /*3530*/  F2FP.F16.F32.PACK_AB R21, RZ, R48 ;  /* 0x00000030ff15723e */ /* 0x000fe200000000ff */
[----:B------:R-:W-:-:S03]  /*3540*/  FMUL.FTZ R31, R26, R31 ;  /* 0x0000001f1a1f7220 */ /* 0x000fc60000410000 */
[----:B------:R-:W-:Y:S01]  /*3550*/  F2FP.F16.F32.PACK_AB R25, RZ, R25 ;  /* 0x00000019ff19723e */ /* 0x000fe200000000ff */
[----:B------:R-:W-:-:S03]  /*3560*/  FMUL.FTZ R42, R6, R42 ;  /* 0x0000002a062a7220 */ /* 0x000fc60000410000 */
[----:B------:R-:W-:Y:S02]  /*3570*/  PRMT R21, R21, 0x5410, R25 ;  /* 0x0000541015157816 */ /* 0x000fe40000000019 */
[----:B------:R-:W-:Y:S01]  /*3580*/  LEA.HI R25, R15, 0xffffff80, RZ, 0x8 ;  /* 0xffffff800f197811 */ /* 0x000fe200078f40ff */
[----:B------:R-:W-:Y:S01]  /*3590*/  FMUL.FTZ R15, R19, R40 ;  /* 0x00000028130f7220 */ /* 0x000fe20000410000 */
[----:B------:R-:W-:Y:S01]  /*35a0*/  FMUL.FTZ R41, R18, R41 ;  /* 0x0000002912297220 */ /* 0x000fe20000410000 */
[----:B------:R-:W-:Y:S02]  /*35b0*/  F2FP.F16.F32.PACK_AB R40, RZ, R31 ;  /* 0x0000001fff28723e */ /* 0x000fe400000000ff */
[----:B------:R-:W-:Y:S01]  /*35c0*/  F2FP.F16.F32.PACK_AB R31, RZ, R42 ;  /* 0x0000002aff1f723e */ /* 0x000fe200000000ff */
[----:B------:R-:W-:Y:S01]  /*35d0*/  HFMA2 R27, R21, 1, 1, R5 ;  /* 0x3c003c00151b7831 */ /* 0x000fe20000000005 */
[----:B------:R-:W-:Y:S02]  /*35e0*/  F2FP.F16.F32.PACK_AB R5, RZ, R41 ;  /* 0x00000029ff05723e */ /* 0x000fe400000000ff */
[----:B------:R-:W-:-:S02]  /*35f0*/  F2FP.F16.F32.PACK_AB R15, RZ, R15 ;  /* 0x0000000fff0f723e */ /* 0x000fc400000000ff */
[----:B------:R-:W-:Y:S01]  /*3600*/  PRMT R40, R40, 0x5410, R31 ;  /* 0x0000541028287816 */ /* 0x000fe2000000001f */
[----:B------:R-:W0:Y:S01]  /*3610*/  I2F.F16 R25, R25 ;  /* 0x0000001900197306 */ /* 0x000e220000200c00 */
[----:B------:R-:W-:-:S03]  /*3620*/  PRMT R41, R5, 0x5410, R15 ;  /* 0x0000541005297816 */ /* 0x000fc6000000000f */
[----:B------:R-:W-:Y:S02]  /*3630*/  HFMA2 R15, R40, 1, 1, R27 ;  /* 0x3c003c00280f7831 */ /* 0x000fe4000000001b */
[----:B------:R-:W-:Y:S02]  /*3640*/  HADD2.F32 R27, -RZ, R17.H1_H1 ;  /* 0x30000011ff1b7230 */ /* 0x000fe40000004100 */
[----:B------:R-:W-:Y:S01]  /*3650*/  HADD2.F32 R40, -RZ, R12.H0_H0 ;  /* 0x2000000cff287230 */ /* 0x000fe20000004100 */
[----:B---3--:R-:W-:-:S04]  /*3660*/  LOP3.LUT R12, R8, 0xff, RZ, 0xc0, !PT ;  /* 0x000000ff080c7812 */ /* 0x008fc800078ec0ff */
[----:B------:R-:W-:Y:S01]  /*3670*/  FFMA.FTZ R47, R40, R27, R47 ;  /* 0x0000001b282f7223 */ /* 0x000fe2000001002f */
[----:B------:R-:W-:Y:S02]  /*3680*/  IADD3 R40, PT, PT, R12, -0x80, RZ ;  /* 0xffffff800c287810 */ /* 0x000fe40007ffe0ff */
[----:B------:R-:W-:Y:S01]  /*3690*/  LOP3.LUT R12, R9, 0xff, RZ, 0xc0, !PT ;  /* 0x000000ff090c7812 */ /* 0x000fe200078ec0ff */
[----:B0-----:R-:W-:Y:S01]  /*36a0*/  HADD2.F32 R42, -RZ, R25.H0_H0 ;  /* 0x20000019ff2a7230 */ /* 0x001fe20000004100 */
[----:B------:R-:W-:Y:S01]  /*36b0*/  LEA.HI R48, R14, 0xffffff80, RZ, 0x8 ;  /* 0xffffff800e307811 */ /* 0x000fe200078f40ff */
[C---:B------:R-:W-:Y:S02]  /*36c0*/  FFMA.FTZ R16, R27.reuse, R13, R16 ;  /* 0x0000000d1b107223 */ /* 0x040fe40000010010 */
[----:B------:R-:W-:Y:S02]  /*36d0*/  VIADD R25, R12, 0xffffff80 ;  /* 0xffffff800c197836 */ /* 0x000fe40000000000 */
[----:B------:R-:W0:Y:S01]  /*36e0*/  LDS.64 R12, [UR4+0x38] ;  /* 0x00003804ff0c7984 */ /* 0x000e220008000a00 */
[----:B------:R-:W1:Y:S01]  /*36f0*/  I2F.F16 R21, R48 ;  /* 0x0000003000157306 */ /* 0x000e620000200c00 */
[----:B------:R-:W-:Y:S01]  /*3700*/  HADD2 R24, R41, R24 ;  /* 0x0000001829187230 */ /* 0x000fe20000000000 */
[----:B------:R-:W-:Y:S01]  /*3710*/  LEA.HI R31, R10, 0xffffff80, RZ, 0x8 ;  /* 0xffffff800a1f7811 */ /* 0x000fe200078f40ff */
[----:B------:R-:W-:-:S05]  /*3720*/  FFMA.FTZ R49, R27, R42, R49 ;  /* 0x0000002a1b317223 */ /* 0x000fca0000010031 */
[----:B------:R2:W-:Y:S01]  /*3730*/  I2F.F16 R17, R31 ;  /* 0x0000001f00117306 */ /* 0x0005e20000200c00 */
[----:B-1----:R-:W-:-:S07]  /*3740*/  HADD2.F32 R41, -RZ, R21.H0_H0 ;  /* 0x20000015ff297230 */ /* 0x002fce0000004100 */
[----:B------:R1:W3:Y:S01]  /*3750*/  I2F.F16 R21, R40 ;  /* 0x0000002800157306 */ /* 0x0002e20000200c00 */
[----:B--2---:R-:W-:Y:S01]  /*3760*/  FMUL.FTZ R31, R18, R22 ;  /* 0x00000016121f7220 */ /* 0x004fe20000410000 */
[----:B------:R-:W-:Y:S01]  /*3770*/  FFMA.FTZ R50, R27, R41, R50 ;  /* 0x000000291b327223 */ /* 0x000fe20000010032 */
[----:B------:R-:W-:Y:S01]  /*3780*/  SHF.R.U32.HI R41, RZ, 0x8, R8 ;  /* 0x00000008ff297819 */ /* 0x000fe20000011608 */
[----:B------:R-:W-:Y:S01]  /*3790*/  FMUL.FTZ R23, R26, R23 ;  /* 0x000000171a177220 */ /* 0x000fe20000410000 */
[----:B-1----:R-:W-:Y:S02]  /*37a0*/  FMUL.FTZ R40, R19, R46 ;  /* 0x0000002e13287220 */ /* 0x002fe40000410000 */
[----:B------:R-:W-:Y:S01]  /*37b0*/  LOP3.LUT R41, R41, 0xff, RZ, 0xc0, !PT ;  /* 0x000000ff29297812 */ /* 0x000fe200078ec0ff */
[----:B------:R-:W-:Y:S01]  /*37c0*/  FMUL.FTZ R42, R6, R43 ;  /* 0x0000002b062a7220 */ /* 0x000fe20000410000 */
[----:B------:R-:W-:Y:S01]  /*37d0*/  F2FP.F16.F32.PACK_AB R31, RZ, R31 ;  /* 0x0000001fff1f723e */ /* 0x000fe200000000ff */
[----:B------:R-:W1:Y:S01]  /*37e0*/  I2F.F16 R25, R25 ;  /* 0x0000001900197306 */ /* 0x000e620000200c00 */
[----:B------:R-:W-:-:S02]  /*37f0*/  F2FP.F16.F32.PACK_AB R40, RZ, R40 ;  /* 0x00000028ff28723e */ /* 0x000fc400000000ff */
[----:B------:R-:W-:Y:S02]  /*3800*/  LEA.HI R14, R8, 0xffffff80, RZ, 0x8 ;  /* 0xffffff80080e7811 */ /* 0x000fe400078f40ff */
[----:B------:R-:W-:Y:S01]  /*3810*/  SHF.R.U32.HI R43, RZ, 0x10, R8 ;  /* 0x00000010ff2b7819 */ /* 0x000fe20000011608 */
[----:B------:R-:W-:Y:S01]  /*3820*/  VIADD R8, R41, 0xffffff80 ;  /* 0xffffff8029087836 */ /* 0x000fe20000000000 */
[----:B------:R-:W-:Y:S02]  /*3830*/  LOP3.LUT R27, R10, 0xff, RZ, 0xc0, !PT ;  /* 0x000000ff0a1b7812 */ /* 0x000fe400078ec0ff */
[----:B------:R-:W-:Y:S02]  /*3840*/  F2FP.F16.F32.PACK_AB R41, RZ, R23 ;  /* 0x00000017ff29723e */ /* 0x000fe400000000ff */
[----:B------:R-:W-:Y:S02]  /*3850*/  F2FP.F16.F32.PACK_AB R42, RZ, R42 ;  /* 0x0000002aff2a723e */ /* 0x000fe400000000ff */
[----:B------:R-:W-:Y:S01]  /*3860*/  PRMT R31, R31, 0x5410, R40 ;  /* 0x000054101f1f7816 */ /* 0x000fe20000000028 */
[----:B------:R-:W-:Y:S01]  /*3870*/  VIADD R22, R27, 0xffffff80 ;  /* 0xffffff801b167836 */ /* 0x000fe20000000000 */
[----:B------:R-:W-:-:S02]  /*3880*/  LOP3.LUT R43, R43, 0xff, RZ, 0xc0, !PT ;  /* 0x000000ff2b2b7812 */ /* 0x000fc400078ec0ff */
[----:B------:R-:W-:Y:S01]  /*3890*/  PRMT R41, R41, 0x5410, R42 ;  /* 0x0000541029297816 */ /* 0x000fe2000000002a */
[----:B------:R-:W-:Y:S01]  /*38a0*/  HFMA2 R24, R31, 1, 1, R24 ;  /* 0x3c003c001f187831 */ /* 0x000fe20000000018 */
[----:B------:R-:W-:Y:S01]  /*38b0*/  LOP3.LUT R27, R11, 0xff, RZ, 0xc0, !PT ;  /* 0x000000ff0b1b7812 */ /* 0x000fe200078ec0ff */
[----:B0-----:R-:W-:Y:S01]  /*38c0*/  HADD2.F32 R31, -RZ, R12.H0_H0 ;  /* 0x2000000cff1f7230 */ /* 0x001fe20000004100 */
[--C-:B------:R-:W-:Y:S01]  /*38d0*/  SHF.R.U32.HI R46, RZ, 0x8, R9.reuse ;  /* 0x00000008ff2e7819 */ /* 0x100fe20000011609 */
[----:B---3--:R-:W-:Y:S01]  /*38e0*/  HADD2.F32 R42, -RZ, R21.H0_H0 ;  /* 0x20000015ff2a7230 */ /* 0x008fe20000004100 */
[----:B------:R-:W-:Y:S01]  /*38f0*/  SHF.R.U32.HI R40, RZ, 0x10, R9 ;  /* 0x00000010ff287819 */ /* 0x000fe20000011609 */
[----:B------:R-:W-:Y:S01]  /*3900*/  VIADD R23, R43, 0xffffff80 ;  /* 0xffffff802b177836 */ /* 0x000fe20000000000 */
[----:B------:R-:W-:Y:S01]  /*3910*/  IADD3 R27, PT, PT, R27, -0x80, RZ ;  /* 0xffffff801b1b7810 */ /* 0x000fe20007ffe0ff */
[----:B------:R-:W-:Y:S01]  /*3920*/  HADD2 R15, R41, R15 ;  /* 0x0000000f290f7230 */ /* 0x000fe20000000000 */
[----:B------:R-:W-:-:S02]  /*3930*/  LOP3.LUT R43, R46, 0xff, RZ, 0xc0, !PT ;  /* 0x000000ff2e2b7812 */ /* 0x000fc400078ec0ff */
[----:B------:R-:W-:Y:S01]  /*3940*/  LOP3.LUT R40, R40, 0xff, RZ, 0xc0, !PT ;  /* 0x000000ff28287812 */ /* 0x000fe200078ec0ff */
[----:B------:R-:W-:Y:S01]  /*3950*/  FFMA.FTZ R47, R42, R31, R47 ;  /* 0x0000001f2a2f7223 */ /* 0x000fe2000001002f */
[----:B------:R-:W-:Y:S01]  /*3960*/  SHF.R.U32.HI R41, RZ, 0x8, R10 ;  /* 0x00000008ff297819 */ /* 0x000fe2000001160a */
[----:B-1----:R-:W-:Y:S01]  /*3970*/  HADD2.F32 R42, -RZ, R25.H0_H0 ;  /* 0x20000019ff2a7230 */ /* 0x002fe20000004100 */
[----:B------:R-:W-:Y:S01]  /*3980*/  LEA.HI R5, R9, 0xffffff80, RZ, 0x8 ;  /* 0xffffff8009057811 */ /* 0x000fe200078f40ff */
[----:B------:R-:W0:Y:S01]  /*3990*/  I2F.F16 R22, R22 ;  /* 0x0000001600167306 */ /* 0x000e220000200c00 */
[----:B------:R-:W-:Y:S01]  /*39a0*/  IADD3 R9, PT, PT, R43, -0x80, RZ ;  /* 0xffffff802b097810 */ /* 0x000fe20007ffe0ff */
[----:B------:R-:W-:Y:S01]  /*39b0*/  VIADD R21, R40, 0xffffff80 ;  /* 0xffffff8028157836 */ /* 0x000fe20000000000 */
[----:B------:R-:W-:Y:S02]  /*39c0*/  SHF.R.U32.HI R25, RZ, 0x8, R11 ;  /* 0x00000008ff197819 */ /* 0x000fe4000001160b */
[----:B------:R-:W-:-:S02]  /*39d0*/  LOP3.LUT R41, R41, 0xff, RZ, 0xc0, !PT ;  /* 0x000000ff29297812 */ /* 0x000fc400078ec0ff */
[----:B------:R-:W-:Y:S01]  /*39e0*/  SHF.R.U32.HI R40, RZ, 0x10, R10 ;  /* 0x00000010ff287819 */ /* 0x000fe2000001160a */
[----:B------:R-:W1:Y:S01]  /*39f0*/  I2F.F16 R27, R27 ;  /* 0x0000001b001b7306 */ /* 0x000e620000200c00 */
[----:B------:R-:W-:Y:S01]  /*3a00*/  LOP3.LUT R25, R25, 0xff, RZ, 0xc0, !PT ;  /* 0x000000ff19197812 */ /* 0x000fe200078ec0ff */
[----:B------:R-:W-:Y:S01]  /*3a10*/  FFMA.FTZ R16, R31, R42, R16 ;  /* 0x0000002a1f107223 */ /* 0x000fe20000010010 */
[----:B------:R-:W-:Y:S01]  /*3a20*/  VIADD R10, R41, 0xffffff80 ;  /* 0xffffff80290a7836 */ /* 0x000fe20000000000 */
[----:B------:R-:W-:Y:S02]  /*3a30*/  LOP3.LUT R40, R40, 0xff, RZ, 0xc0, !PT ;  /* 0x000000ff28287812 */ /* 0x000fe400078ec0ff */
[----:B------:R-:W-:Y:S02]  /*3a40*/  SHF.R.U32.HI R42, RZ, 0x10, R11 ;  /* 0x00000010ff2a7819 */ /* 0x000fe4000001160b */
[----:B------:R-:W2:Y:S01]  /*3a50*/  I2F.F16 R9, R9 ;  /* 0x0000000900097306 */ /* 0x000ea20000200c00 */
[----:B------:R-:W-:Y:S01]  /*3a60*/  VIADD R25, R25, 0xffffff80 ;  /* 0xffffff8019197836 */ /* 0x000fe20000000000 */
[----:B------:R-:W-:Y:S01]  /*3a70*/  IADD3 R41, PT, PT, R40, -0x80, RZ ;  /* 0xffffff8028297810 */ /* 0x000fe20007ffe0ff */
[----:B------:R-:W-:Y:S01]  /*3a80*/  @!P0 VIADD R40, R3, 0x1 ;  /* 0x0000000103288836 */ /* 0x000fe20000000000 */
[----:B------:R-:W-:-:S04]  /*3a90*/  LOP3.LUT R42, R42, 0xff, RZ, 0xc0, !PT ;  /* 0x000000ff2a2a7812 */ /* 0x000fc800078ec0ff */
[----:B------:R-:W3:Y:S01]  /*3aa0*/  I2F.F16 R8, R8 ;  /* 0x0000000800087306 */ /* 0x000ee20000200c00 */
[----:B------:R-:W-:Y:S01]  /*3ab0*/  VIADD R42, R42, 0xffffff80 ;  /* 0xffffff802a2a7836 */ /* 0x000fe20000000000 */
[----:B------:R-:W-:Y:S01]  /*3ac0*/  @!P0 MOV R3, R40 ;  /* 0x0000002800038202 */ /* 0x000fe20000000f00 */
[----:B0-----:R-:W-:-:S05]  /*3ad0*/  HADD2.F32 R43, -RZ, R22.H0_H0 ;  /* 0x20000016ff2b7230 */ /* 0x001fca0000004100 */
[----:B------:R-:W0:Y:S01]  /*3ae0*/  I2F.F16 R10, R10 ;  /* 0x0000000a000a7306 */ /* 0x000e220000200c00 */
[----:B------:R-:W-:Y:S01]  /*3af0*/  LEA.HI R11, R11, 0xffffff80, RZ, 0x8 ;  /* 0xffffff800b0b7811 */ /* 0x000fe200078f40ff */
[----:B-1----:R-:W-:-:S06]  /*3b00*/  HADD2.F32 R40, -RZ, R27.H0_H0 ;  /* 0x2000001bff287230 */ /* 0x002fcc0000004100 */
[----:B------:R-:W1:Y:S01]  /*3b10*/  I2F.F16 R21, R21 ;  /* 0x0000001500157306 */ /* 0x000e620000200c00 */
[----:B------:R-:W-:-:S07]  /*3b20*/  HADD2.F32 R27, -RZ, R12.H1_H1 ;  /* 0x3000000cff1b7230 */ /* 0x000fce0000004100 */
[----:B------:R-:W-:Y:S01]  /*3b30*/  I2F.F16 R23, R23 ;  /* 0x0000001700177306 */ /* 0x000fe20000200c00 */
[----:B--2---:R-:W-:-:S07]  /*3b40*/  HADD2.F32 R9, -RZ, R9.H0_H0 ;  /* 0x20000009ff097230 */ /* 0x004fce0000004100 */
[----:B------:R-:W2:Y:S08]  /*3b50*/  I2F.F16 R25, R25 ;  /* 0x0000001900197306 */ /* 0x000eb00000200c00 */
[----:B------:R-:W5:Y:S01]  /*3b60*/  I2F.F16 R22, R41 ;  /* 0x0000002900167306 */ /* 0x000f620000200c00 */
[----:B---3--:R-:W-:-:S07]  /*3b70*/  HADD2.F32 R46, -RZ, R8.H0_H0 ;  /* 0x20000008ff2e7230 */ /* 0x008fce0000004100 */
[----:B------:R-:W3:Y:S01]  /*3b80*/  I2F.F16 R12, R42 ;  /* 0x0000002a000c7306 */ /* 0x000ee20000200c00 */
[----:B------:R-:W-:Y:S01]  /*3b90*/  FFMA.FTZ R9, R27, R9, R16 ;  /* 0x000000091b097223 */ /* 0x000fe20000010010 */
[----:B0-----:R-:W-:-:S06]  /*3ba0*/  HADD2.F32 R16, -RZ, R10.H0_H0 ;  /* 0x2000000aff107230 */ /* 0x001fcc0000004100 */
[----:B------:R-:W0:Y:S01]  /*3bb0*/  I2F.F16 R14, R14 ;  /* 0x0000000e000e7306 */ /* 0x000e220000200c00 */
[----:B------:R-:W-:-:S07]  /*3bc0*/  FFMA.FTZ R50, R31, R43, R50 ;  /* 0x0000002b1f327223 */ /* 0x000fce0000010032 */
[----:B------:R-:W4:Y:S01]  /*3bd0*/  I2F.F16 R5, R5 ;  /* 0x0000000500057306 */ /* 0x000f220000200c00 */
[----:B------:R-:W-:Y:S02]  /*3be0*/  HADD2.F32 R8, -RZ, R13.H0_H0 ;  /* 0x2000000dff087230 */ /* 0x000fe40000004100 */
[----:B-1----:R-:W-:-:S05]  /*3bf0*/  HADD2.F32 R21, -RZ, R21.H0_H0 ;  /* 0x20000015ff157230 */ /* 0x002fca0000004100 */
[----:B------:R-:W1:Y:S01]  /*3c00*/  I2F.F16 R11, R11 ;  /* 0x0000000b000b7306 */ /* 0x000e620000200c00 */
[----:B--2---:R-:W-:Y:S02]  /*3c10*/  HADD2.F32 R25, -RZ, R25.H0_H0 ;  /* 0x20000019ff197230 */ /* 0x004fe40000004100 */
[----:B------:R-:W-:Y:S01]  /*3c20*/  FFMA.FTZ R40, R31, R40, R49 ;  /* 0x000000281f287223 */ /* 0x000fe20000010031 */
[----:B------:R-:W-:Y:S02]  /*3c30*/  HADD2.F32 R10, -RZ, R23.H0_H0 ;  /* 0x20000017ff0a7230 */ /* 0x000fe40000004100 */
[----:B------:R-:W-:Y:S01]  /*3c40*/  FFMA.FTZ R47, R46, R27, R47 ;  /* 0x0000001b2e2f7223 */ /* 0x000fe2000001002f */
[----:B-----5:R-:W-:Y:S02]  /*3c50*/  HADD2.F32 R22, -RZ, R22.H0_H0 ;  /* 0x20000016ff167230 */ /* 0x020fe40000004100 */
[----:B------:R-:W-:Y:S01]  /*3c60*/  FFMA.FTZ R23, R27, R16, R50 ;  /* 0x000000101b177223 */ /* 0x000fe20000010032 */
[----:B------:R-:W-:Y:S01]  /*3c70*/  FFMA.FTZ R16, R8, R21, R9 ;  /* 0x0000001508107223 */ /* 0x000fe20000010009 */
[----:B---3--:R-:W-:-:S02]  /*3c80*/  HADD2.F32 R9, -RZ, R12.H0_H0 ;  /* 0x2000000cff097230 */ /* 0x008fc40000004100 */
[----:B------:R-:W-:Y:S01]  /*3c90*/  FFMA.FTZ R25, R27, R25, R40 ;  /* 0x000000191b197223 */ /* 0x000fe20000010028 */
[----:B------:R-:W-:Y:S01]  /*3ca0*/  FFMA.FTZ R47, R10, R8, R47 ;  /* 0x000000080a2f7223 */ /* 0x000fe2000001002f */
[----:B------:R-:W-:Y:S02]  /*3cb0*/  HADD2.F32 R13, -RZ, R13.H1_H1 ;  /* 0x3000000dff0d7230 */ /* 0x000fe40000004100 */
[C---:B------:R-:W-:Y:S01]  /*3cc0*/  FFMA.FTZ R23, R8.reuse, R22, R23 ;  /* 0x0000001608177223 */ /* 0x040fe20000010017 */
[----:B0-----:R-:W-:Y:S02]  /*3cd0*/  HADD2.F32 R14, -RZ, R14.H0_H0 ;  /* 0x2000000eff0e7230 */ /* 0x001fe40000004100 */
[----:B----4-:R-:W-:Y:S02]  /*3ce0*/  HADD2.F32 R10, -RZ, R5.H0_H0 ;  /* 0x20000005ff0a7230 */ /* 0x010fe40000004100 */
[----:B------:R-:W-:Y:S01]  /*3cf0*/  FFMA.FTZ R9, R8, R9, R25 ;  /* 0x0000000908097223 */ /* 0x000fe20000010019 */
[----:B------:R-:W-:-:S02]  /*3d00*/  HADD2.F32 R12, -RZ, R17.H0_H0 ;  /* 0x20000011ff0c7230 */ /* 0x000fc40000004100 */
[----:B-1----:R-:W-:Y:S02]  /*3d10*/  HADD2.F32 R22, -RZ, R11.H0_H0 ;  /* 0x2000000bff167230 */ /* 0x002fe40000004100 */
[----:B------:R-:W-:Y:S01]  /*3d20*/  FFMA.FTZ R47, R14, R13, R47 ;  /* 0x0000000d0e2f7223 */ /* 0x000fe2000001002f */
[----:B------:R-:W-:Y:S01]  /*3d30*/  FFMA.FTZ R10, R13, R10, R16 ;  /* 0x0000000a0d0a7223 */ /* 0x000fe20000010010 */
[----:B------:R-:W-:Y:S01]  /*3d40*/  @!P0 IMAD.IADD R4, R20, 0x1, R7 ;  /* 0x0000000114048824 */ /* 0x000fe200078e0207 */
[----:B------:R-:W-:Y:S01]  /*3d50*/  IADD3 R7, PT, PT, R7, 0x20, RZ ;  /* 0x0000002007077810 */ /* 0x000fe20007ffe0ff */
[C---:B------:R-:W-:Y:S01]  /*3d60*/  FFMA.FTZ R23, R13.reuse, R12, R23 ;  /* 0x0000000c0d177223 */ /* 0x040fe20000010017 */
[----:B------:R-:W-:Y:S01]  /*3d70*/  FFMA.FTZ R9, R13, R22, R9 ;  /* 0x000000160d097223 */ /* 0x000fe20000010009 */
[----:B------:R-:W-:Y:S01]  /*3d80*/  FMUL.FTZ R47, R18, R47 ;  /* 0x0000002f122f7220 */ /* 0x000fe20000410000 */
[----:B------:R-:W-:Y:S01]  /*3d90*/  FMUL.FTZ R10, R19, R10 ;  /* 0x0000000a130a7220 */ /* 0x000fe20000410000 */
[----:B------:R-:W-:Y:S01]  /*3da0*/  ISETP.GE.AND P0, PT, R7, R30, PT ;  /* 0x0000001e0700720c */ /* 0x000fe20003f06270 */
[----:B------:R-:W-:Y:S01]  /*3db0*/  FMUL.FTZ R23, R26, R23 ;  /* 0x000000171a177220 */ /* 0x000fe20000410000 */
[----:B------:R-:W-:Y:S01]  /*3dc0*/  FMUL.FTZ R9, R6, R9 ;  /* 0x0000000906097220 */ /* 0x000fe20000410000 */
[----:B------:R-:W-:-:S02]  /*3dd0*/  F2FP.F16.F32.PACK_AB R47, RZ, R47 ;  /* 0x0000002fff2f723e */ /* 0x000fc400000000ff */
[----:B------:R-:W-:Y:S02]  /*3de0*/  F2FP.F16.F32.PACK_AB R10, RZ, R10 ;  /* 0x0000000aff0a723e */ /* 0x000fe400000000ff */
[----:B------:R-:W-:Y:S02]  /*3df0*/  F2FP.F16.F32.PACK_AB R23, RZ, R23 ;  /* 0x00000017ff17723e */ /* 0x000fe400000000ff */
[----:B------:R-:W-:Y:S02]  /*3e00*/  F2FP.F16.F32.PACK_AB R9, RZ, R9 ;  /* 0x00000009ff09723e */ /* 0x000fe400000000ff */
[----:B------:R-:W-:Y:S02]  /*3e10*/  PRMT R47, R47, 0x5410, R10 ;  /* 0x000054102f2f7816 */ /* 0x000fe4000000000a */
[----:B------:R-:W-:Y:S02]  /*3e20*/  IADD3 R29, P1, PT, R29, 0x80, RZ ;  /* 0x000000801d1d7810 */ /* 0x000fe40007f3e0ff */
[----:B------:R-:W-:Y:S01]  /*3e30*/  PRMT R23, R23, 0x5410, R9 ;  /* 0x0000541017177816 */ /* 0x000fe20000000009 */
[----:B------:R-:W-:Y:S01]  /*3e40*/  UIADD3 UR4, UPT, UPT, UR4, 0x40, URZ ;  /* 0x0000004004047890 */ /* 0x000fe2000fffe0ff */
[----:B------:R-:W-:-:S02]  /*3e50*/  HFMA2 R6, R47, 1, 1, R24 ;  /* 0x3c003c002f067831 */ /* 0x000fc40000000018 */
[----:B------:R-:W-:-:S04]  /*3e60*/  IMAD.WIDE R44, R34, 0x4, R44 ;  /* 0x00000004222c7825 */ /* 0x000fc800078e022c */
[----:B------:R-:W-:Y:S02]  /*3e70*/  HADD2 R5, R23, R15 ;  /* 0x0000000f17057230 */ /* 0x000fe40000000000 */
[----:B------:R-:W-:Y:S01]  /*3e80*/  IMAD.X R28, RZ, RZ, R28, P1 ;  /* 0x000000ffff1c7224 */ /* 0x000fe200008e061c */
[----:B------:R-:W-:Y:S06]  /*3e90*/  @!P0 BRA `(.L_x_1869) ;  /* 0xffffffcc00788947 */ /* 0x000fec000383ffff */
[----:B------:R-:W-:-:S07]  /*3ea0*/  IMAD.WIDE R22, R34, 0x20, R38 ;  /* 0x0000002022167825 */ /* 0x000fce00078e0226 */
.L_x_1868:
[----:B------:R-:W-:-:S04]  /*3eb0*/  VIMNMX R26, PT, PT, R35, UR13, PT ;  /* 0x0000000d231a7c48 */ /* 0x000fc8000bfe0100 */
[----:B------:R-:W-:-:S13]  /*3ec0*/  ISETP.GT.AND P0, PT, R26, R7, PT ;  /* 0x000000071a00720c */ /* 0x000fda0003f04270 */
[----:B------:R-:W-:Y:S05]  /*3ed0*/  @!P0 BRA `(.L_x_1870) ;  /* 0x0000002800908947 */ /* 0x000fea0003800000 */
[----:B------:R-:W-:Y:S01]  /*3ee0*/  IMAD.WIDE.U32 R8, R7, 0x4, R36 ;  /* 0x0000000407087825 */ /* 0x000fe200078e0024 */
[----:B------:R-:W-:-:S03]  /*3ef0*/  MOV R29, R23 ;  /* 0x00000017001d7202 */ /* 0x000fc60000000f00 */
[----:B------:R-:W-:Y:S01]  /*3f00*/  IMAD.MOV.U32 R28, RZ, RZ, R22 ;  /* 0x000000ffff1c7224 */ /* 0x000fe200078e0016 */
[----:B------:R-:W-:-:S05]  /*3f10*/  IADD3 R25, P0, PT, R8, 0x2, RZ ;  /* 0x0000000208197810 */ /* 0x000fca0007f1e0ff */
[----:B------:R-:W-:-:S08]  /*3f20*/  IMAD.X R24, RZ, RZ, R9, P0 ;  /* 0x000000ffff187224 */ /* 0x000fd000000e0609 */
.L_x_1871:
[----:B------:R-:W2:Y:S01]  /*3f30*/  LDG.E.128.CONSTANT R8, desc[UR6][R28.64] ;  /* 0x000000061c087981 */ /* 0x000ea2000c1e9d00 */
[----:B------:R-:W-:-:S04]  /*3f40*/  IMAD.U32 R34, RZ, RZ, UR12 ;  /* 0x0000000cff227e24 */ /* 0x000fc8000f8e00ff */
[----:B------:R-:W-:-:S05]  /*3f50*/  IMAD.WIDE R20, R34, 0x4, R28 ;  /* 0x0000000422147825 */ /* 0x000fca00078e021c */
[----:B------:R0:W3:Y:S01]  /*3f60*/  LDG.E.128.CONSTANT R12, desc[UR6][R20.64] ;  /* 0x00000006140c7981 */ /* 0x0000e2000c1e9d00 */
[----:B------:R-:W-:Y:S01]  /*3f70*/  IMAD.WIDE R30, R34, 0x4, R20 ;  /* 0x00000004221e7825 */ /* 0x000fe200078e0214 */
[----:B--2---:R-:W-:-:S04]  /*3f80*/  LOP3.LUT R16, R9, 0x3f, RZ, 0xc0, !PT ;  /* 0x0000003f09107812 */ /* 0x004fc800078ec0ff */
[----:B------:R-:W-:Y:S02]  /*3f90*/  IADD3 R42, PT, PT, R16, -0x20, RZ ;  /* 0xffffffe0102a7810 */ /* 0x000fe40007ffe0ff */
[----:B------:R1:W2:Y:S01]  /*3fa0*/  LDG.E.128.CONSTANT R16, desc[UR6][R30.64] ;  /* 0x000000061e107981 */ /* 0x0002a2000c1e9d00 */
[----:B------:R-:W-:Y:S02]  /*3fb0*/  LOP3.LUT R23, R10, 0x3f, RZ, 0xc0, !PT ;  /* 0x0000003f0a177812 */ /* 0x000fe400078ec0ff */
[----:B0-----:R-:W-:Y:S01]  /*3fc0*/  SHF.R.U32.HI R21, RZ, 0x6, R9 ;  /* 0x00000006ff157819 */ /* 0x001fe20000011609 */
[----:B------:R-:W-:Y:S01]  /*3fd0*/  I2F.F16 R42, R42 ;  /* 0x0000002a002a7306 */ /* 0x000fe20000200c00 */
[----:B------:R-:W-:Y:S01]  /*3fe0*/  LOP3.LUT R22, R8, 0x3f, RZ, 0xc0, !PT ;  /* 0x0000003f08167812 */ /* 0x000fe200078ec0ff */
[----:B------:R-:W-:Y:S01]  /*3ff0*/  VIADD R38, R23, 0xffffffe0 ;  /* 0xffffffe017267836 */ /* 0x000fe20000000000 */
[----:B------:R-:W-:Y:S02]  /*4000*/  LOP3.LUT R23, R11, 0x3f, RZ, 0xc0, !PT ;  /* 0x0000003f0b177812 */ /* 0x000fe400078ec0ff */
[----:B------:R-:W-:Y:S01]  /*4010*/  SHF.R.U32.HI R40, RZ, 0x18, R8 ;  /* 0x00000018ff287819 */ /* 0x000fe20000011608 */
[----:B------:R-:W-:Y:S01]  /*4020*/  VIADD R22, R22, 0xffffffe0 ;  /* 0xffffffe016167836 */ /* 0x000fe20000000000 */
[----:B------:R-:W-:Y:S01]  /*4030*/  IADD3 R45, PT, PT, R23, -0x20, RZ ;  /* 0xffffffe0172d7810 */ /* 0x000fe20007ffe0ff */
[----:B------:R0:W-:Y:S01]  /*4040*/  I2F.F16 R20, R38 ;  /* 0x0000002600147306 */ /* 0x0001e20000200c00 */
[----:B------:R-:W-:Y:S01]  /*4050*/  LOP3.LUT R23, R21, 0x3f, RZ, 0xc0, !PT ;  /* 0x0000003f15177812 */ /* 0x000fe200078ec0ff */
[----:B-1----:R-:W-:Y:S01]  /*4060*/  IMAD.WIDE R30, R34, 0x4, R30 ;  /* 0x00000004221e7825 */ /* 0x002fe200078e021e */
[----:B------:R-:W-:-:S02]  /*4070*/  SHF.R.U32.HI R21, RZ, 0x6, R8 ;  /* 0x00000006ff157819 */ /* 0x000fc40000011608 */
[----:B------:R-:W-:Y:S01]  /*4080*/  SHF.R.U32.HI R41, RZ, 0xc, R9 ;  /* 0x0000000cff297819 */ /* 0x000fe20000011609 */
[----:B------:R-:W-:Y:S01]  /*4090*/  VIADD R27, R23, 0xffffffe0 ;  /* 0xffffffe0171b7836 */ /* 0x000fe20000000000 */
[----:B------:R-:W-:Y:S01]  /*40a0*/  LOP3.LUT R21, R21, 0x3f, RZ, 0xc0, !PT ;  /* 0x0000003f15157812 */ /* 0x000fe200078ec0ff */
[----:B------:R1:W-:Y:S01]  /*40b0*/  I2F.F16 R39, R22 ;  /* 0x0000001600277306 */ /* 0x0003e20000200c00 */
[--C-:B0-----:R-:W-:Y:S02]  /*40c0*/  SHF.R.U32.HI R38, RZ, 0x12, R8.reuse ;  /* 0x00000012ff267819 */ /* 0x101fe40000011608 */
[----:B------:R-:W-:Y:S01]  /*40d0*/  LOP3.LUT R40, R40, 0x3f, RZ, 0xc0, !PT ;  /* 0x0000003f28287812 */ /* 0x000fe200078ec0ff */
[----:B------:R-:W-:Y:S01]  /*40e0*/  VIADD R21, R21, 0xffffffe0 ;  /* 0xffffffe015157836 */ /* 0x000fe20000000000 */
[----:B------:R-:W-:Y:S02]  /*40f0*/  LOP3.LUT R38, R38, 0x3f, RZ, 0xc0, !PT ;  /* 0x0000003f26267812 */ /* 0x000fe400078ec0ff */
[----:B------:R-:W-:Y:S01]  /*4100*/  LOP3.LUT R41, R41, 0x3f, RZ, 0xc0, !PT ;  /* 0x0000003f29297812 */ /* 0x000fe200078ec0ff */
[----:B------:R-:W0:Y:S01]  /*4110*/  I2F.F16 R27, R27 ;  /* 0x0000001b001b7306 */ /* 0x000e220000200c00 */
[----:B-1----:R-:W-:Y:S01]  /*4120*/  SHF.R.U32.HI R22, RZ, 0xc, R8 ;  /* 0x0000000cff167819 */ /* 0x002fe20000011608 */
[----:B------:R-:W-:Y:S01]  /*4130*/  VIADD R38, R38, 0xffffffe0 ;  /* 0xffffffe026267836 */ /* 0x000fe20000000000 */
[----:B------:R-:W-:Y:S01]  /*4140*/  SHF.R.U32.HI R48, RZ, 0x12, R11 ;  /* 0x00000012ff307819 */ /* 0x000fe2000001160b */
[----:B------:R-:W-:Y:S01]  /*4150*/  VIADD R47, R40, 0xffffffe0 ;  /* 0xffffffe0282f7836 */ /* 0x000fe20000000000 */
[----:B------:R-:W-:-:S02]  /*4160*/  LOP3.LUT R23, R22, 0x3f, RZ, 0xc0, !PT ;  /* 0x0000003f16177812 */ /* 0x000fc400078ec0ff */
[----:B------:R-:W-:Y:S01]  /*4170*/  IADD3 R40, PT, PT, R41, -0x20, RZ ;  /* 0xffffffe029287810 */ /* 0x000fe20007ffe0ff */
[----:B------:R1:W4:Y:S01]  /*4180*/  I2F.F16 R22, R21 ;  /* 0x0000001500167306 */ /* 0x0003220000200c00 */
[----:B------:R-:W-:Y:S02]  /*4190*/  IADD3 R23, PT, PT, R23, -0x20, RZ ;  /* 0xffffffe017177810 */ /* 0x000fe40007ffe0ff */
[----:B---3--:R-:W-:Y:S02]  /*41a0*/  SHF.R.U32 R8, R8, 0x1e, R12 ;  /* 0x0000001e08087819 */ /* 0x008fe4000000160c */
[----:B------:R-:W-:Y:S02]  /*41b0*/  LOP3.LUT R48, R48, 0x3f, RZ, 0xc0, !PT ;  /* 0x0000003f30307812 */ /* 0x000fe400078ec0ff */
[----:B0-----:R-:W-:Y:S01]  /*41c0*/  PRMT R42, R42, 0x5410, R27 ;  /* 0x000054102a2a7816 */ /* 0x001fe2000000001b */
[----:B------:R0:W-:Y:S01]  /*41d0*/  I2F.F16 R44, R23 ;  /* 0x00000017002c7306 */ /* 0x0001e20000200c00 */
[----:B-1----:R-:W-:-:S02]  /*41e0*/  SHF.R.U32.HI R21, RZ, 0x12, R9 ;  /* 0x00000012ff157819 */ /* 0x002fc40000011609 */
[----:B------:R-:W-:Y:S02]  /*41f0*/  SHF.R.U32.HI R27, RZ, 0x12, R10 ;  /* 0x00000012ff1b7819 */ /* 0x000fe4000001160a */
[----:B------:R-:W-:Y:S02]  /*4200*/  LOP3.LUT R21, R21, 0x3f, RZ, 0xc0, !PT ;  /* 0x0000003f15157812 */ /* 0x000fe400078ec0ff */
[----:B----4-:R-:W-:Y:S01]  /*4210*/  PRMT R39, R39, 0x5410, R22 ;  /* 0x0000541027277816 */ /* 0x010fe20000000016 */
[----:B------:R-:W1:Y:S01]  /*4220*/  I2F.F16 R49, R38 ;  /* 0x0000002600317306 */ /* 0x000e620000200c00 */
[----:B------:R-:W-:Y:S01]  /*4230*/  SHF.R.U32.HI R22, RZ, 0x6, R11 ;  /* 0x00000006ff167819 */ /* 0x000fe2000001160b */
[----:B0-----:R-:W-:Y:S01]  /*4240*/  VIADD R23, R21, 0xffffffe0 ;  /* 0xffffffe015177836 */ /* 0x001fe20000000000 */
[----:B------:R-:W-:Y:S02]  /*4250*/  SHF.R.U32.HI R21, RZ, 0x6, R10 ;  /* 0x00000006ff157819 */ /* 0x000fe4000001160a */
[----:B------:R-:W-:-:S02]  /*4260*/  LOP3.LUT R27, R27, 0x3f, RZ, 0xc0, !PT ;  /* 0x0000003f1b1b7812 */ /* 0x000fc400078ec0ff */
[----:B------:R-:W-:Y:S01]  /*4270*/  LOP3.LUT R21, R21, 0x3f, RZ, 0xc0, !PT ;  /* 0x0000003f15157812 */ /* 0x000fe200078ec0ff */
[----:B------:R-:W-:Y:S01]  /*4280*/  I2F.F16 R40, R40 ;  /* 0x0000002800287306 */ /* 0x000fe20000200c00 */
[----:B------:R-:W-:Y:S01]  /*4290*/  LOP3.LUT R22, R22, 0x3f, RZ, 0xc0, !PT ;  /* 0x0000003f16167812 */ /* 0x000fe200078ec0ff */
[----:B------:R-:W-:Y:S01]  /*42a0*/  VIADD R43, R27, 0xffffffe0 ;  /* 0xffffffe01b2b7836 */ /* 0x000fe20000000000 */
[----:B------:R-:W-:Y:S02]  /*42b0*/  IADD3 R21, PT, PT, R21, -0x20, RZ ;  /* 0xffffffe015157810 */ /* 0x000fe40007ffe0ff */
[----:B------:R-:W-:Y:S02]  /*42c0*/  SHF.R.U32.HI R27, RZ, 0xc, R11 ;  /* 0x0000000cff1b7819 */ /* 0x000fe4000001160b */
[----:B------:R-:W-:Y:S01]  /*42d0*/  IADD3 R22, PT, PT, R22, -0x20, RZ ;  /* 0xffffffe016167810 */ /* 0x000fe20007ffe0ff */
[----:B------:R-:W0:Y:S01]  /*42e0*/  I2F.F16 R23, R23 ;  /* 0x0000001700177306 */ /* 0x000e220000200c00 */
[----:B------:R-:W-:-:S02]  /*42f0*/  LOP3.LUT R8, R8, 0x3f, RZ, 0xc0, !PT ;  /* 0x0000003f08087812 */ /* 0x000fc400078ec0ff */
[----:B-1----:R-:W-:Y:S01]  /*4300*/  PRMT R44, R44, 0x5410, R49 ;  /* 0x000054102c2c7816 */ /* 0x002fe20000000031 */
[----:B------:R-:W-:Y:S01]  /*4310*/  VIADD R49, R48, 0xffffffe0 ;  /* 0xffffffe030317836 */ /* 0x000fe20000000000 */
[----:B------:R-:W-:Y:S02]  /*4320*/  LOP3.LUT R46, R27, 0x3f, RZ, 0xc0, !PT ;  /* 0x0000003f1b2e7812 */ /* 0x000fe400078ec0ff */
[----:B------:R-:W-:Y:S01]  /*4330*/  IADD3 R48, PT, PT, R8, -0x20, RZ ;  /* 0xffffffe008307810 */ /* 0x000fe20007ffe0ff */
[----:B------:R-:W1:Y:S01]  /*4340*/  I2F.F16 R21, R21 ;  /* 0x0000001500157306 */ /* 0x000e620000200c00 */
[----:B------:R-:W-:Y:S01]  /*4350*/  SHF.R.U32.HI R38, RZ, 0xc, R10 ;  /* 0x0000000cff267819 */ /* 0x000fe2000001160a */
[----:B------:R-:W-:Y:S01]  /*4360*/  VIADD R46, R46, 0xffffffe0 ;  /* 0xffffffe02e2e7836 */ /* 0x000fe20000000000 */
[----:B------:R-:W-:Y:S02]  /*4370*/  SHF.R.U32.HI R41, RZ, 0x18, R9 ;  /* 0x00000018ff297819 */ /* 0x000fe40000011609 */
[----:B------:R-:W-:-:S02]  /*4380*/  LOP3.LUT R38, R38, 0x3f, RZ, 0xc0, !PT ;  /* 0x0000003f26267812 */ /* 0x000fc400078ec0ff */
[----:B0-----:R-:W-:Y:S01]  /*4390*/  PRMT R40, R40, 0x5410, R23 ;  /* 0x0000541028287816 */ /* 0x001fe20000000017 */
[----:B------:R0:W-:Y:S01]  /*43a0*/  I2F.F16 R27, R22 ;  /* 0x00000016001b7306 */ /* 0x0001e20000200c00 */
[----:B------:R-:W-:Y:S01]  /*43b0*/  SHF.R.U32 R9, R9, 0x1e, R13 ;  /* 0x0000001e09097819 */ /* 0x000fe2000000160d */
[----:B------:R-:W-:Y:S01]  /*43c0*/  VIADD R38, R38, 0xffffffe0 ;  /* 0xffffffe026267836 */ /* 0x000fe20000000000 */
[----:B------:R-:W-:Y:S02]  /*43d0*/  LOP3.LUT R41, R41, 0x3f, RZ, 0xc0, !PT ;  /* 0x0000003f29297812 */ /* 0x000fe400078ec0ff */
[----:B------:R-:W-:Y:S02]  /*43e0*/  LOP3.LUT R9, R9, 0x3f, RZ, 0xc0, !PT ;  /* 0x0000003f09097812 */ /* 0x000fe400078ec0ff */
[----:B-1----:R-:W-:Y:S01]  /*43f0*/  PRMT R8, R20, 0x5410, R21 ;  /* 0x0000541014087816 */ /* 0x002fe20000000015 */
[----:B------:R-:W1:Y:S01]  /*4400*/  I2F.F16 R45, R45 ;  /* 0x0000002d002d7306 */ /* 0x000e620000200c00 */
[----:B0-----:R-:W0:Y:S01]  /*4410*/  LDS.128 R20, [UR4] ;  /* 0x00000004ff147984 */ /* 0x001e220008000c00 */
[----:B------:R-:W-:-:S02]  /*4420*/  VIADD R41, R41, 0xffffffe0 ;  /* 0xffffffe029297836 */ /* 0x000fc40000000000 */
[----:B------:R-:W-:-:S04]  /*4430*/  VIADD R9, R9, 0xffffffe0 ;  /* 0xffffffe009097836 */ /* 0x000fc80000000000 */
[----:B------:R-:W-:Y:S01]  /*4440*/  I2F.F16 R38, R38 ;  /* 0x0000002600267306 */ /* 0x000fe20000200c00 */
[----:B-1----:R-:W-:-:S07]  /*4450*/  PRMT R27, R45, 0x5410, R27 ;  /* 0x000054102d1b7816 */ /* 0x002fce000000001b */
[----:B------:R-:W1:Y:S01]  /*4460*/  I2F.F16 R43, R43 ;  /* 0x0000002b002b7306 */ /* 0x000e620000200c00 */
[----:B------:R-:W-:Y:S02]  /*4470*/  SHF.R.U32.HI R45, RZ, 0x18, R11 ;  /* 0x00000018ff2d7819 */ /* 0x000fe4000001160b */
[----:B------:R-:W-:Y:S02]  /*4480*/  SHF.R.U32 R11, R11, 0x1e, R15 ;  /* 0x0000001e0b0b7819 */ /* 0x000fe4000000160f */
[----:B------:R-:W-:Y:S02]  /*4490*/  LOP3.LUT R45, R45, 0x3f, RZ, 0xc0, !PT ;  /* 0x0000003f2d2d7812 */ /* 0x000fe400078ec0ff */
[----:B------:R-:W-:Y:S01]  /*44a0*/  LOP3.LUT R11, R11, 0x3f, RZ, 0xc0, !PT ;  /* 0x0000003f0b0b7812 */ /* 0x000fe200078ec0ff */
[----:B------:R-:W-:Y:S01]  /*44b0*/  I2F.F16 R41, R41 ;  /* 0x0000002900297306 */ /* 0x000fe20000200c00 */
[----:B------:R-:W-:Y:S02]  /*44c0*/  IADD3 R45, PT, PT, R45, -0x20, RZ ;  /* 0xffffffe02d2d7810 */ /* 0x000fe40007ffe0ff */
[----:B-1----:R-:W-:-:S05]  /*44d0*/  PRMT R38, R38, 0x5410, R43 ;  /* 0x0000541026267816 */ /* 0x002fca000000002b */
[----:B------:R-:W1:Y:S01]  /*44e0*/  I2F.F16 R9, R9 ;  /* 0x0000000900097306 */ /* 0x000e620000200c00 */
[----:B------:R-:W-:Y:S02]  /*44f0*/  SHF.R.U32.HI R43, RZ, 0x18, R10 ;  /* 0x00000018ff2b7819 */ /* 0x000fe4000001160a */
[----:B------:R-:W-:Y:S02]  /*4500*/  SHF.R.U32 R10, R10, 0x1e, R14 ;  /* 0x0000001e0a0a7819 */ /* 0x000fe4000000160e */
[----:B------:R-:W-:-:S03]  /*4510*/  LOP3.LUT R43, R43, 0x3f, RZ, 0xc0, !PT ;  /* 0x0000003f2b2b7812 */ /* 0x000fc600078ec0ff */
[----:B------:R-:W-:Y:S01]  /*4520*/  I2F.F16 R46, R46 ;  /* 0x0000002e002e7306 */ /* 0x000fe20000200c00 */
[-C--:B0-----:R-:W-:Y:S02]  /*4530*/  HFMA2 R42, R42, R20.reuse, RZ.H0_H0 ;  /* 0x000000142a2a7231 */ /* 0x081fe400000400ff */
[----:B------:R-:W-:Y:S02]  /*4540*/  VIADD R43, R43, 0xffffffe0 ;  /* 0xffffffe02b2b7836 */ /* 0x000fe40000000000 */
[-C--:B------:R-:W-:Y:S02]  /*4550*/  HFMA2 R39, R39, R20.reuse, RZ ;  /* 0x0000001427277231 */ /* 0x080fe400000000ff */
[-C--:B------:R-:W-:Y:S02]  /*4560*/  HFMA2 R27, R27, R20.reuse, RZ.H0_H0 ;  /* 0x000000141b1b7231 */ /* 0x080fe400000400ff */
[----:B------:R-:W-:Y:S02]  /*4570*/  HFMA2 R8, R8, R20, RZ ;  /* 0x0000001408087231 */ /* 0x000fe400000000ff */
[----:B------:R-:W-:-:S02]  /*4580*/  HFMA2 R40, R40, R21, R42 ;  /* 0x0000001528287231 */ /* 0x000fc4000000002a */
[----:B------:R-:W-:Y:S01]  /*4590*/  VIADD R42, R11, 0xffffffe0 ;  /* 0xffffffe00b2a7836 */ /* 0x000fe20000000000 */
[----:B------:R-:W0:Y:S01]  /*45a0*/  I2F.F16 R49, R49 ;  /* 0x0000003100317306 */ /* 0x000e220000200c00 */
[----:B-1----:R-:W-:Y:S01]  /*45b0*/  PRMT R41, R41, 0x5410, R9 ;  /* 0x0000541029297816 */ /* 0x002fe20000000009 */
[-C--:B------:R-:W-:Y:S01]  /*45c0*/  HFMA2 R44, R44, R21.reuse, R39 ;  /* 0x000000152c2c7231 */ /* 0x080fe20000000027 */
[----:B------:R-:W-:Y:S01]  /*45d0*/  LOP3.LUT R9, R10, 0x3f, RZ, 0xc0, !PT ;  /* 0x0000003f0a097812 */ /* 0x000fe200078ec0ff */
[----:B------:R-:W-:-:S04]  /*45e0*/  HFMA2 R38, R38, R21, R8 ;  /* 0x0000001526267231 */ /* 0x000fc80000000008 */
[----:B------:R-:W-:Y:S01]  /*45f0*/  I2F.F16 R47, R47 ;  /* 0x0000002f002f7306 */ /* 0x000fe20000200c00 */
[----:B------:R-:W-:Y:S01]  /*4600*/  VIADD R9, R9, 0xffffffe0 ;  /* 0xffffffe009097836 */ /* 0x000fe20000000000 */
[----:B0-----:R-:W-:-:S06]  /*4610*/  PRMT R46, R46, 0x5410, R49 ;  /* 0x000054102e2e7816 */ /* 0x001fcc0000000031 */
[----:B------:R-:W0:Y:S08]  /*4620*/  I2F.F16 R48, R48 ;  /* 0x0000003000307306 */ /* 0x000e300000200c00 */
[----:B------:R-:W-:Y:S01]  /*4630*/  I2F.F16 R45, R45 ;  /* 0x0000002d002d7306 */ /* 0x000fe20000200c00 */
[----:B------:R-:W-:Y:S01]  /*4640*/  HFMA2 R46, R46, R21, R27 ;  /* 0x000000152e2e7231 */ /* 0x000fe2000000001b */
[----:B------:R-:W-:-:S06]  /*4650*/  SHF.R.U32.HI R27, RZ, 0xa, R12 ;  /* 0x0000000aff1b7819 */ /* 0x000fcc000001160c */
[----:B------:R-:W1:Y:S01]  /*4660*/  I2F.F16 R42, R42 ;  /* 0x0000002a002a7306 */ /* 0x000e620000200c00 */
[----:B0-----:R-:W-:-:S07]  /*4670*/  PRMT R47, R47, 0x5410, R48 ;  /* 0x000054102f2f7816 */ /* 0x001fce0000000030 */
[----:B------:R-:W-:Y:S01]  /*4680*/  I2F.F16 R43, R43 ;  /* 0x0000002b002b7306 */ /* 0x000fe20000200c00 */
[--C-:B------:R-:W-:Y:S02]  /*4690*/  SHF.R.U32.HI R39, RZ, 0x10, R12.reuse ;  /* 0x00000010ff277819 */ /* 0x100fe4000001160c */
[----:B------:R-:W-:-:S05]  /*46a0*/  SHF.R.U32.HI R10, RZ, 0x4, R12 ;  /* 0x00000004ff0a7819 */ /* 0x000fca000001160c */
[----:B------:R-:W0:Y:S01]  /*46b0*/  I2F.F16 R20, R9 ;  /* 0x0000000900147306 */ /* 0x000e220000200c00 */
[----:B-1----:R-:W-:Y:S02]  /*46c0*/  PRMT R45, R45, 0x5410, R42 ;  /* 0x000054102d2d7816 */ /* 0x002fe4000000002a */
[----:B------:R-:W-:Y:S01]  /*46d0*/  SHF.R.U32.HI R42, RZ, 0x16, R12 ;  /* 0x00000016ff2a7819 */ /* 0x000fe2000001160c */
[----:B------:R-:W-:Y:S01]  /*46e0*/  HFMA2 R44, R47, R22, R44 ;  /* 0x000000162f2c7231 */ /* 0x000fe2000000002c */
[----:B------:R-:W-:Y:S02]  /*46f0*/  LOP3.LUT R27, R27, 0x3f, RZ, 0xc0, !PT ;  /* 0x0000003f1b1b7812 */ /* 0x000fe400078ec0ff */
[----:B------:R-:W-:Y:S02]  /*4700*/  LOP3.LUT R39, R39, 0x3f, RZ, 0xc0, !PT ;  /* 0x0000003f27277812 */ /* 0x000fe400078ec0ff */
[----:B------:R-:W-:Y:S02]  /*4710*/  SHF.R.U32.HI R47, RZ, 0x4, R13 ;  /* 0x00000004ff2f7819 */ /* 0x000fe4000001160d */
[----:B------:R-:W-:-:S02]  /*4720*/  LOP3.LUT R42, R42, 0x3f, RZ, 0xc0, !PT ;  /* 0x0000003f2a2a7812 */ /* 0x000fc400078ec0ff */
[----:B------:R-:W-:Y:S02]  /*4730*/  LOP3.LUT R10, R10, 0x3f, RZ, 0xc0, !PT ;  /* 0x0000003f0a0a7812 */ /* 0x000fe400078ec0ff */
[----:B0-----:R-:W-:Y:S01]  /*4740*/  PRMT R43, R43, 0x5410, R20 ;  /* 0x000054102b2b7816 */ /* 0x001fe20000000014 */
[----:B------:R-:W-:Y:S01]  /*4750*/  VIADD R20, R27, 0xffffffe0 ;  /* 0xffffffe01b147836 */ /* 0x000fe20000000000 */
[----:B------:R-:W-:Y:S01]  /*4760*/  LOP3.LUT R47, R47, 0x3f, RZ, 0xc0, !PT ;  /* 0x0000003f2f2f7812 */ /* 0x000fe200078ec0ff */
[----:B------:R-:W-:Y:S01]  /*4770*/  VIADD R27, R39, 0xffffffe0 ;  /* 0xffffffe0271b7836 */ /* 0x000fe20000000000 */
[----:B------:R-:W-:Y:S02]  /*4780*/  IADD3 R39, PT, PT, R42, -0x20, RZ ;  /* 0xffffffe02a277810 */ /* 0x000fe40007ffe0ff */
[----:B------:R-:W-:Y:S01]  /*4790*/  IADD3 R21, PT, PT, R10, -0x20, RZ ;  /* 0xffffffe00a157810 */ /* 0x000fe20007ffe0ff */
[-C--:B------:R-:W-:Y:S01]  /*47a0*/  HFMA2 R40, R41, R22.reuse, R40 ;  /* 0x0000001629287231 */ /* 0x080fe20000000028 */
[--C-:B------:R-:W-:Y:S01]  /*47b0*/  SHF.R.U32.HI R42, RZ, 0xa, R13.reuse ;  /* 0x0000000aff2a7819 */ /* 0x100fe2000001160d */
[----:B------:R-:W-:Y:S01]  /*47c0*/  VIADD R41, R47, 0xffffffe0 ;  /* 0xffffffe02f297836 */ /* 0x000fe20000000000 */
[----:B------:R-:W-:Y:S01]  /*47d0*/  SHF.R.U32.HI R47, RZ, 0x10, R13 ;  /* 0x00000010ff2f7819 */ /* 0x000fe2000001160d */
[----:B------:R-:W-:Y:S01]  /*47e0*/  I2F.F16 R27, R27 ;  /* 0x0000001b001b7306 */ /* 0x000fe20000200c00 */
[----:B------:R-:W-:Y:S01]  /*47f0*/  LOP3.LUT R42, R42, 0x3f, RZ, 0xc0, !PT ;  /* 0x0000003f2a2a7812 */ /* 0x000fe200078ec0ff */
[-C--:B------:R-:W-:Y:S01]  /*4800*/  HFMA2 R38, R43, R22.reuse, R38 ;  /* 0x000000162b267231 */ /* 0x080fe20000000026 */
[----:B------:R-:W-:Y:S01]  /*4810*/  LOP3.LUT R47, R47, 0x3f, RZ, 0xc0, !PT ;  /* 0x0000003f2f2f7812 */ /* 0x000fe200078ec0ff */
[----:B------:R-:W-:Y:S01]  /*4820*/  HFMA2 R46, R45, R22, R46 ;  /* 0x000000162d2e7231 */ /* 0x000fe2000000002e */
[----:B------:R0:W3:Y:S01]  /*4830*/  LDG.E.128.CONSTANT R8, desc[UR6][R30.64] ;  /* 0x000000061e087981 */ /* 0x0000e2000c1e9d00 */
[----:B------:R-:W-:Y:S01]  /*4840*/  VIADD R43, R42, 0xffffffe0 ;  /* 0xffffffe02a2b7836 */ /* 0x000fe20000000000 */
[----:B------:R-:W-:Y:S01]  /*4850*/  IADD3 R42, PT, PT, R47, -0x20, RZ ;  /* 0xffffffe02f2a7810 */ /* 0x000fe20007ffe0ff */
[----:B------:R-:W1:Y:S01]  /*4860*/  I2F.F16 R39, R39 ;  /* 0x0000002700277306 */ /* 0x000e620000200c00 */
[----:B------:R-:W-:-:S02]  /*4870*/  SHF.R.U32.HI R45, RZ, 0x4, R14 ;  /* 0x00000004ff2d7819 */ /* 0x000fc4000001160e */
[----:B------:R-:W-:Y:S02]  /*4880*/  SHF.R.U32.HI R47, RZ, 0xa, R14 ;  /* 0x0000000aff2f7819 */ /* 0x000fe4000001160e */
[----:B------:R-:W-:Y:S02]  /*4890*/  SHF.R.U32.HI R22, RZ, 0x16, R13 ;  /* 0x00000016ff167819 */ /* 0x000fe4000001160d */
[----:B------:R-:W-:Y:S01]  /*48a0*/  LOP3.LUT R45, R45, 0x3f, RZ, 0xc0, !PT ;  /* 0x0000003f2d2d7812 */ /* 0x000fe200078ec0ff */
[----:B------:R-:W-:Y:S01]  /*48b0*/  I2F.F16 R21, R21 ;  /* 0x0000001500157306 */ /* 0x000fe20000200c00 */
[----:B------:R-:W-:Y:S01]  /*48c0*/  LOP3.LUT R47, R47, 0x3f, RZ, 0xc0, !PT ;  /* 0x0000003f2f2f7812 */ /* 0x000fe200078ec0ff */
[----:B0-----:R-:W-:Y:S01]  /*48d0*/  IMAD.WIDE R30, R34, 0x4, R30 ;  /* 0x00000004221e7825 */ /* 0x001fe200078e021e */
[----:B------:R-:W-:Y:S02]  /*48e0*/  LOP3.LUT R22, R22, 0x3f, RZ, 0xc0, !PT ;  /* 0x0000003f16167812 */ /* 0x000fe400078ec0ff */
[----:B-1----:R-:W-:-:S03]  /*48f0*/  PRMT R27, R27, 0x5410, R39 ;  /* 0x000054101b1b7816 */ /* 0x002fc60000000027 */
[----:B------:R-:W0:Y:S01]  /*4900*/  I2F.F16 R20, R20 ;  /* 0x0000001400147306 */ /* 0x000e220000200c00 */
[----:B------:R-:W-:Y:S01]  /*4910*/  IADD3 R39, PT, PT, R47, -0x20, RZ ;  /* 0xffffffe02f277810 */ /* 0x000fe20007ffe0ff */
[----:B------:R-:W-:Y:S01]  /*4920*/  VIADD R22, R22, 0xffffffe0 ;  /* 0xffffffe016167836 */ /* 0x000fe20000000000 */
[----:B------:R-:W-:-:S04]  /*4930*/  SHF.R.U32.HI R47, RZ, 0x16, R14 ;  /* 0x00000016ff2f7819 */ /* 0x000fc8000001160e */
[----:B------:R-:W-:Y:S01]  /*4940*/  LOP3.LUT R47, R47, 0x3f, RZ, 0xc0, !PT ;  /* 0x0000003f2f2f7812 */ /* 0x000fe200078ec0ff */
[----:B------:R-:W-:Y:S04]  /*4950*/  I2F.F16 R42, R42 ;  /* 0x0000002a002a7306 */ /* 0x000fe80000200c00 */
[----:B------:R-:W-:Y:S01]  /*4960*/  VIADD R48, R47, 0xffffffe0 ;  /* 0xffffffe02f307836 */ /* 0x000fe20000000000 */
[----:B------:R-:W-:Y:S02]  /*4970*/  SHF.R.U32.HI R47, RZ, 0xa, R15 ;  /* 0x0000000aff2f7819 */ /* 0x000fe4000001160f */
[----:B0-----:R-:W-:Y:S01]  /*4980*/  PRMT R20, R21, 0x5410, R20 ;  /* 0x0000541015147816 */ /* 0x001fe20000000014 */
[----:B------:R-:W-:Y:S01]  /*4990*/  VIADD R21, R45, 0xffffffe0 ;  /* 0xffffffe02d157836 */ /* 0x000fe20000000000 */
[----:B------:R-:W-:Y:S01]  /*49a0*/  SHF.R.U32.HI R45, RZ, 0x10, R14 ;  /* 0x00000010ff2d7819 */ /* 0x000fe2000001160e */
[----:B------:R-:W0:Y:S01]  /*49b0*/  I2F.F16 R22, R22 ;  /* 0x0000001600167306 */ /* 0x000e220000200c00 */
[----:B------:R-:W-:Y:S01]  /*49c0*/  LOP3.LUT R47, R47, 0x3f, RZ, 0xc0, !PT ;  /* 0x0000003f2f2f7812 */ /* 0x000fe200078ec0ff */
[----:B------:R-:W-:Y:S01]  /*49d0*/  HFMA2 R44, R20, R23, R44 ;  /* 0x00000017142c7231 */ /* 0x000fe2000000002c */
[----:B------:R-:W-:-:S03]  /*49e0*/  LOP3.LUT R45, R45, 0x3f, RZ, 0xc0, !PT ;  /* 0x0000003f2d2d7812 */ /* 0x000fc600078ec0ff */
[----:B------:R-:W-:Y:S02]  /*49f0*/  VIADD R47, R47, 0xffffffe0 ;  /* 0xffffffe02f2f7836 */ /* 0x000fe40000000000 */
[----:B------:R-:W-:Y:S01]  /*4a00*/  VIADD R49, R45, 0xffffffe0 ;  /* 0xffffffe02d317836 */ /* 0x000fe20000000000 */
[--C-:B------:R-:W-:Y:S01]  /*4a10*/  SHF.R.U32.HI R45, RZ, 0x4, R15.reuse ;  /* 0x00000004ff2d7819 */ /* 0x100fe2000001160f */
[----:B------:R-:W-:Y:S03]  /*4a20*/  I2F.F16 R21, R21 ;  /* 0x0000001500157306 */ /* 0x000fe60000200c00 */
[----:B------:R-:W-:Y:S02]  /*4a30*/  LOP3.LUT R45, R45, 0x3f, RZ, 0xc0, !PT ;  /* 0x0000003f2d2d7812 */ /* 0x000fe400078ec0ff */
[----:B0-----:R-:W-:Y:S02]  /*4a40*/  PRMT R42, R42, 0x5410, R22 ;  /* 0x000054102a2a7816 */ /* 0x001fe40000000016 */
[----:B------:R-:W-:Y:S01]  /*4a50*/  IADD3 R45, PT, PT, R45, -0x20, RZ ;  /* 0xffffffe02d2d7810 */ /* 0x000fe20007ffe0ff */
[----:B------:R-:W0:Y:S01]  /*4a60*/  I2F.F16 R39, R39 ;  /* 0x0000002700277306 */ /* 0x000e220000200c00 */
[----:B------:R-:W-:-:S04]  /*4a70*/  SHF.R.U32.HI R22, RZ, 0x10, R15 ;  /* 0x00000010ff167819 */ /* 0x000fc8000001160f */
[----:B------:R-:W-:-:S03]  /*4a80*/  LOP3.LUT R22, R22, 0x3f, RZ, 0xc0, !PT ;  /* 0x0000003f16167812 */ /* 0x000fc600078ec0ff */
[----:B------:R-:W-:Y:S01]  /*4a90*/  I2F.F16 R41, R41 ;  /* 0x0000002900297306 */ /* 0x000fe20000200c00 */
[----:B0-----:R-:W-:-:S07]  /*4aa0*/  PRMT R21, R21, 0x5410, R39 ;  /* 0x0000541015157816 */ /* 0x001fce0000000027 */
[----:B------:R-:W0:Y:S01]  /*4ab0*/  I2F.F16 R43, R43 ;  /* 0x0000002b002b7306 */ /* 0x000e220000200c00 */
[----:B------:R-:W-:Y:S02]  /*4ac0*/  VIADD R39, R22, 0xffffffe0 ;  /* 0xffffffe016277836 */ /* 0x000fe40000000000 */
[----:B------:R-:W-:-:S05]  /*4ad0*/  HFMA2 R38, R21, R23, R38 ;  /* 0x0000001715267231 */ /* 0x000fca0000000026 */
[----:B------:R-:W-:Y:S01]  /*4ae0*/  I2F.F16 R45, R45 ;  /* 0x0000002d002d7306 */ /* 0x000fe20000200c00 */
[----:B--2---:R-:W-:Y:S02]  /*4af0*/  SHF.R.U32.HI R20, RZ, 0x2, R16 ;  /* 0x00000002ff147819 */ /* 0x004fe40000011610 */
[----:B------:R-:W-:Y:S02]  /*4b00*/  SHF.R.U32 R22, R13, 0x1c, R17 ;  /* 0x0000001c0d167819 */ /* 0x000fe40000001611 */
[----:B------:R-:W-:-:S03]  /*4b10*/  LOP3.LUT R20, R20, 0x3f, RZ, 0xc0, !PT ;  /* 0x0000003f14147812 */ /* 0x000fc600078ec0ff */
[----:B------:R-:W1:Y:S01]  /*4b20*/  I2F.F16 R47, R47 ;  /* 0x0000002f002f7306 */ /* 0x000e620000200c00 */
[----:B0-----:R-:W-:Y:S01]  /*4b30*/  PRMT R41, R41, 0x5410, R43 ;  /* 0x0000541029297816 */ /* 0x001fe2000000002b */
[----:B------:R-:W-:Y:S01]  /*4b40*/  VIADD R13, R20, 0xffffffe0 ;  /* 0xffffffe0140d7836 */ /* 0x000fe20000000000 */
[----:B------:R-:W-:Y:S02]  /*4b50*/  LOP3.LUT R22, R22, 0x3f, RZ, 0xc0, !PT ;  /* 0x0000003f16167812 */ /* 0x000fe400078ec0ff */
[----:B------:R-:W-:Y:S01]  /*4b60*/  SHF.R.U32.HI R20, RZ, 0x2, R17 ;  /* 0x00000002ff147819 */ /* 0x000fe20000011611 */
[----:B------:R-:W-:Y:S02]  /*4b70*/  HFMA2 R40, R41, R23, R40 ;  /* 0x0000001729287231 */ /* 0x000fe40000000028 */
[----:B------:R-:W-:Y:S01]  /*4b80*/  I2F.F16 R49, R49 ;  /* 0x0000003100317306 */ /* 0x000fe20000200c00 */
[----:B------:R-:W-:Y:S02]  /*4b90*/  SHF.R.U32.HI R43, RZ, 0x16, R15 ;  /* 0x00000016ff2b7819 */ /* 0x000fe4000001160f */
[----:B------:R-:W-:-:S02]  /*4ba0*/  LOP3.LUT R41, R20, 0x3f, RZ, 0xc0, !PT ;  /* 0x0000003f14297812 */ /* 0x000fc400078ec0ff */
[----:B------:R-:W-:Y:S02]  /*4bb0*/  LOP3.LUT R43, R43, 0x3f, RZ, 0xc0, !PT ;  /* 0x0000003f2b2b7812 */ /* 0x000fe400078ec0ff */
[----:B-1----:R-:W-:Y:S01]  /*4bc0*/  PRMT R45, R45, 0x5410, R47 ;  /* 0x000054102d2d7816 */ /* 0x002fe2000000002f */
[----:B------:R-:W0:Y:S01]  /*4bd0*/  I2F.F16 R48, R48 ;  /* 0x0000003000307306 */ /* 0x000e220000200c00 */
[----:B------:R-:W-:Y:S02]  /*4be0*/  SHF.R.U32 R12, R12, 0x1c, R16 ;  /* 0x0000001c0c0c7819 */ /* 0x000fe40000001610 */
[----:B------:R-:W-:Y:S01]  /*4bf0*/  IADD3 R43, PT, PT, R43, -0x20, RZ ;  /* 0xffffffe02b2b7810 */ /* 0x000fe20007ffe0ff */
[----:B------:R-:W-:Y:S01]  /*4c00*/  HFMA2 R47, R45, R23, R46 ;  /* 0x000000172d2f7231 */ /* 0x000fe2000000002e */
[----:B------:R-:W-:Y:S02]  /*4c10*/  LOP3.LUT R12, R12, 0x3f, RZ, 0xc0, !PT ;  /* 0x0000003f0c0c7812 */ /* 0x000fe400078ec0ff */
[--C-:B------:R-:W-:Y:S01]  /*4c20*/  SHF.R.U32 R45, R14, 0x1c, R18.reuse ;  /* 0x0000001c0e2d7819 */ /* 0x100fe20000001612 */
[----:B------:R-:W-:Y:S01]  /*4c30*/  VIADD R14, R41, 0xffffffe0 ;  /* 0xffffffe0290e7836 */ /* 0x000fe20000000000 */
[----:B------:R-:W-:Y:S01]  /*4c40*/  SHF.R.U32.HI R46, RZ, 0x2, R18 ;  /* 0x00000002ff2e7819 */ /* 0x000fe20000011612 */
[----:B------:R-:W-:Y:S01]  /*4c50*/  VIADD R12, R12, 0xffffffe0 ;  /* 0xffffffe00c0c7836 */ /* 0x000fe20000000000 */
[----:B------:R-:W-:Y:S01]  /*4c60*/  I2F.F16 R39, R39 ;  /* 0x0000002700277306 */ /* 0x000fe20000200c00 */
[----:B------:R-:W-:-:S02]  /*4c70*/  LOP3.LUT R45, R45, 0x3f, RZ, 0xc0, !PT ;  /* 0x0000003f2d2d7812 */ /* 0x000fc400078ec0ff */
[----:B------:R-:W-:Y:S02]  /*4c80*/  SHF.R.U32 R15, R15, 0x1c, R19 ;  /* 0x0000001c0f0f7819 */ /* 0x000fe40000001613 */
[----:B0-----:R-:W-:Y:S01]  /*4c90*/  PRMT R48, R49, 0x5410, R48 ;  /* 0x0000541031307816 */ /* 0x001fe20000000030 */
[----:B------:R-:W-:Y:S01]  /*4ca0*/  VIADD R41, R45, 0xffffffe0 ;  /* 0xffffffe02d297836 */ /* 0x000fe20000000000 */
[----:B------:R-:W-:Y:S01]  /*4cb0*/  IADD3 R49, PT, PT, R22, -0x20, RZ ;  /* 0xffffffe016317810 */ /* 0x000fe20007ffe0ff */
[----:B------:R-:W-:Y:S01]  /*4cc0*/  I2F.F16 R43, R43 ;  /* 0x0000002b002b7306 */ /* 0x000fe20000200c00 */
[----:B------:R-:W0:Y:S01]  /*4cd0*/  LDS.128 R20, [UR4+0x10] ;  /* 0x00001004ff147984 */ /* 0x000e220008000c00 */
[----:B------:R-:W-:Y:S02]  /*4ce0*/  LOP3.LUT R46, R46, 0x3f, RZ, 0xc0, !PT ;  /* 0x0000003f2e2e7812 */ /* 0x000fe400078ec0ff */
[----:B------:R-:W-:Y:S02]  /*4cf0*/  LOP3.LUT R15, R15, 0x3f, RZ, 0xc0, !PT ;  /* 0x0000003f0f0f7812 */ /* 0x000fe400078ec0ff */
[----:B------:R-:W-:-:S02]  /*4d00*/  IADD3 R45, PT, PT, R46, -0x20, RZ ;  /* 0xffffffe02e2d7810 */ /* 0x000fc40007ffe0ff */
[----:B------:R-:W-:Y:S01]  /*4d10*/  I2F.F16 R12, R12 ;  /* 0x0000000c000c7306 */ /* 0x000fe20000200c00 */
[----:B------:R-:W-:Y:S01]  /*4d20*/  SHF.R.U32.HI R46, RZ, 0x2, R19 ;  /* 0x00000002ff2e7819 */ /* 0x000fe20000011613 */
[----:B------:R-:W-:-:S03]  /*4d30*/  VIADD R15, R15, 0xffffffe0 ;  /* 0xffffffe00f0f7836 */ /* 0x000fc60000000000 */
[----:B------:R-:W-:-:S03]  /*4d40*/  LOP3.LUT R50, R46, 0x3f, RZ, 0xc0, !PT ;  /* 0x0000003f2e327812 */ /* 0x000fc600078ec0ff */
[----:B------:R-:W-:Y:S02]  /*4d50*/  I2F.F16 R13, R13 ;  /* 0x0000000d000d7306 */ /* 0x000fe40000200c00 */
[----:B------:R-:W-:-:S06]  /*4d60*/  VIADD R50, R50, 0xffffffe0 ;  /* 0xffffffe032327836 */ /* 0x000fcc0000000000 */
[----:B------:R-:W-:Y:S08]  /*4d70*/  I2F.F16 R49, R49 ;  /* 0x0000003100317306 */ /* 0x000ff00000200c00 */
[----:B------:R-:W1:Y:S08]  /*4d80*/  I2F.F16 R14, R14 ;  /* 0x0000000e000e7306 */ /* 0x000e700000200c00 */
[----:B------:R2:W-:Y:S01]  /*4d90*/  I2F.F16 R46, R15 ;  /* 0x0000000f002e7306 */ /* 0x0005e20000200c00 */
[----:B0-----:R-:W-:-:S02]  /*4da0*/  HFMA2 R40, R42, R20, R40 ;  /* 0x000000142a287231 */ /* 0x001fc40000000028 */
[-C--:B------:R-:W-:Y:S02]  /*4db0*/  HFMA2 R44, R27, R20.reuse, R44 ;  /* 0x000000141b2c7231 */ /* 0x080fe4000000002c */
[----:B------:R-:W-:Y:S01]  /*4dc0*/  HFMA2 R48, R48, R20, R38 ;  /* 0x0000001430307231 */ /* 0x000fe20000000026 */
[----:B-1----:R-:W-:Y:S02]  /*4dd0*/  PRMT R49, R49, 0x5410, R14 ;  /* 0x0000541031317816 */ /* 0x002fe4000000000e */
[----:B------:R-:W-:Y:S01]  /*4de0*/  I2F.F16 R41, R41 ;  /* 0x0000002900297306 */ /* 0x000fe20000200c00 */
[----:B--2---:R-:W-:Y:S02]  /*4df0*/  PRMT R15, R39, 0x5410, R43 ;  /* 0x00005410270f7816 */ /* 0x004fe4000000002b */
[----:B------:R-:W-:-:S03]  /*4e00*/  PRMT R43, R12, 0x5410, R13 ;  /* 0x000054100c2b7816 */ /* 0x000fc6000000000d */
[----:B------:R-:W-:Y:S02]  /*4e10*/  HFMA2 R47, R15, R20, R47 ;  /* 0x000000140f2f7231 */ /* 0x000fe4000000002f */
[----:B------:R0:W2:Y:S01]  /*4e20*/  LDG.E.128.CONSTANT R12, desc[UR6][R30.64] ;  /* 0x000000061e0c7981 */ /* 0x0000a2000c1e9d00 */
[----:B------:R-:W1:Y:S08]  /*4e30*/  I2F.F16 R39, R50 ;  /* 0x0000003200277306 */ /* 0x000e700000200c00 */
[----:B------:R-:W4:Y:S01]  /*4e40*/  I2F.F16 R45, R45 ;  /* 0x0000002d002d7306 */ /* 0x000f220000200c00 */
[----:B------:R-:W-:Y:S01]  /*4e50*/  HFMA2 R49, R49, R21, R40 ;  /* 0x0000001531317231 */ /* 0x000fe20000000028 */
[----:B------:R-:W-:-:S02]  /*4e60*/  SHF.R.U32.HI R40, RZ, 0x8, R17 ;  /* 0x00000008ff287819 */ /* 0x000fc40000011611 */
[----:B-1----:R-:W-:Y:S02]  /*4e70*/  PRMT R46, R46, 0x5410, R39 ;  /* 0x000054102e2e7816 */ /* 0x002fe40000000027 */
[----:B------:R-:W-:Y:S02]  /*4e80*/  SHF.R.U32.HI R39, RZ, 0xe, R16 ;  /* 0x0000000eff277819 */ /* 0x000fe40000011610 */
[----:B------:R-:W-:Y:S02]  /*4e90*/  LOP3.LUT R40, R40, 0x3f, RZ, 0xc0, !PT ;  /* 0x0000003f28287812 */ /* 0x000fe400078ec0ff */
[----:B------:R-:W-:Y:S02]  /*4ea0*/  LOP3.LUT R39, R39, 0x3f, RZ, 0xc0, !PT ;  /* 0x0000003f27277812 */ /* 0x000fe400078ec0ff */
[----:B----4-:R-:W-:Y:S01]  /*4eb0*/  PRMT R41, R41, 0x5410, R45 ;  /* 0x0000541029297816 */ /* 0x010fe2000000002d */
[----:B------:R-:W-:Y:S02]  /*4ec0*/  HFMA2 R44, R43, R21, R44 ;  /* 0x000000152b2c7231 */ /* 0x000fe4000000002c */
[----:B------:R-:W-:-:S02]  /*4ed0*/  VIADD R45, R39, 0xffffffe0 ;  /* 0xffffffe0272d7836 */ /* 0x000fc40000000000 */
[----:B------:R-:W-:Y:S02]  /*4ee0*/  VIADD R39, R40, 0xffffffe0 ;  /* 0xffffffe028277836 */ /* 0x000fe40000000000 */
[-C--:B------:R-:W-:Y:S02]  /*4ef0*/  HFMA2 R48, R41, R21.reuse, R48 ;  /* 0x0000001529307231 */ /* 0x080fe40000000030 */
[----:B------:R-:W-:Y:S01]  /*4f00*/  HFMA2 R40, R46, R21, R47 ;  /* 0x000000152e287231 */ /* 0x000fe2000000002f */
[--C-:B------:R-:W-:Y:S02]  /*4f10*/  SHF.R.U32.HI R21, RZ, 0x8, R18.reuse ;  /* 0x00000008ff157819 */ /* 0x100fe40000011612 */
[----:B------:R-:W-:Y:S02]  /*4f20*/  SHF.R.U32.HI R42, RZ, 0xe, R18 ;  /* 0x0000000eff2a7819 */ /* 0x000fe40000011612 */
[----:B------:R-:W-:Y:S02]  /*4f30*/  LOP3.LUT R21, R21, 0x3f, RZ, 0xc0, !PT ;  /* 0x0000003f15157812 */ /* 0x000fe400078ec0ff */
[----:B------:R-:W-:-:S02]  /*4f40*/  LOP3.LUT R42, R42, 0x3f, RZ, 0xc0, !PT ;  /* 0x0000003f2a2a7812 */ /* 0x000fc400078ec0ff */
[----:B------:R-:W-:Y:S02]  /*4f50*/  SHF.R.U32.HI R41, RZ, 0xe, R17 ;  /* 0x0000000eff297819 */ /* 0x000fe40000011611 */
[----:B------:R-:W-:Y:S01]  /*4f60*/  SHF.R.U32.HI R20, RZ, 0x8, R16 ;  /* 0x00000008ff147819 */ /* 0x000fe20000011610 */
[----:B------:R-:W-:Y:S01]  /*4f70*/  VIADD R46, R21, 0xffffffe0 ;  /* 0xffffffe0152e7836 */ /* 0x000fe20000000000 */
[----:B------:R-:W-:Y:S01]  /*4f80*/  LOP3.LUT R41, R41, 0x3f, RZ, 0xc0, !PT ;  /* 0x0000003f29297812 */ /* 0x000fe200078ec0ff */
[----:B------:R-:W-:Y:S01]  /*4f90*/  VIADD R21, R42, 0xffffffe0 ;  /* 0xffffffe02a157836 */ /* 0x000fe20000000000 */
[----:B------:R-:W-:Y:S02]  /*4fa0*/  LOP3.LUT R20, R20, 0x3f, RZ, 0xc0, !PT ;  /* 0x0000003f14147812 */ /* 0x000fe400078ec0ff */
[----:B------:R-:W-:Y:S01]  /*4fb0*/  IADD3 R41, PT, PT, R41, -0x20, RZ ;  /* 0xffffffe029297810 */ /* 0x000fe20007ffe0ff */
[----:B------:R-:W-:Y:S01]  /*4fc0*/  I2F.F16 R46, R46 ;  /* 0x0000002e002e7306 */ /* 0x000fe20000200c00 */
[----:B------:R-:W-:-:S02]  /*4fd0*/  IADD3 R20, PT, PT, R20, -0x20, RZ ;  /* 0xffffffe014147810 */ /* 0x000fc40007ffe0ff */
[----:B------:R-:W-:-:S05]  /*4fe0*/  SHF.R.U32.HI R43, RZ, 0xe, R19 ;  /* 0x0000000eff2b7819 */ /* 0x000fca0000011613 */
[----:B------:R-:W1:Y:S01]  /*4ff0*/  I2F.F16 R21, R21 ;  /* 0x0000001500157306 */ /* 0x000e620000200c00 */
[----:B------:R-:W-:-:S07]  /*5000*/  LOP3.LUT R43, R43, 0x3f, RZ, 0xc0, !PT ;  /* 0x0000003f2b2b7812 */ /* 0x000fce00078ec0ff */
[----:B------:R4:W-:Y:S02]  /*5010*/  I2F.F16 R50, R41 ;  /* 0x0000002900327306 */ /* 0x0009e40000200c00 */
[----:B----4-:R-:W-:-:S06]  /*5020*/  SHF.R.U32.HI R41, RZ, 0x8, R19 ;  /* 0x00000008ff297819 */ /* 0x010fcc0000011613 */
[----:B------:R-:W-:Y:S01]  /*5030*/  I2F.F16 R20, R20 ;  /* 0x0000001400147306 */ /* 0x000fe20000200c00 */
[----:B------:R-:W-:-:S07]  /*5040*/  LOP3.LUT R41, R41, 0x3f, RZ, 0xc0, !PT ;  /* 0x0000003f29297812 */ /* 0x000fce00078ec0ff */
[----:B------:R-:W4:Y:S01]  /*5050*/  I2F.F16 R45, R45 ;  /* 0x0000002d002d7306 */ /* 0x000f220000200c00 */
[----:B------:R-:W-:-:S07]  /*5060*/  VIADD R41, R41, 0xffffffe0 ;  /* 0xffffffe029297836 */ /* 0x000fce0000000000 */
[----:B------:R-:W5:Y:S01]  /*5070*/  I2F.F16 R39, R39 ;  /* 0x0000002700277306 */ /* 0x000f620000200c00 */
[----:B------:R-:W-:Y:S01]  /*5080*/  VIADD R43, R43, 0xffffffe0 ;  /* 0xffffffe02b2b7836 */ /* 0x000fe20000000000 */
[----:B-1----:R-:W-:-:S06]  /*5090*/  PRMT R21, R46, 0x5410, R21 ;  /* 0x000054102e157816 */ /* 0x002fcc0000000015 */
[----:B------:R-:W-:Y:S01]  /*50a0*/  I2F.F16 R51, R41 ;  /* 0x0000002900337306 */ /* 0x000fe20000200c00 */
[----:B----4-:R-:W-:-:S07]  /*50b0*/  PRMT R45, R20, 0x5410, R45 ;  /* 0x00005410142d7816 */ /* 0x010fce000000002d */
[----:B------:R-:W1:Y:S01]  /*50c0*/  I2F.F16 R46, R43 ;  /* 0x0000002b002e7306 */ /* 0x000e620000200c00 */
[----:B-----5:R-:W-:Y:S02]  /*50d0*/  PRMT R20, R39, 0x5410, R50 ;  /* 0x0000541027147816 */ /* 0x020fe40000000032 */
[----:B------:R-:W-:Y:S02]  /*50e0*/  LEA.HI R27, R16, 0xffffffe0, RZ, 0x6 ;  /* 0xffffffe0101b7811 */ /* 0x000fe400078f30ff */
[----:B------:R-:W-:Y:S02]  /*50f0*/  LEA.HI R39, R19, 0xffffffe0, RZ, 0x6 ;  /* 0xffffffe013277811 */ /* 0x000fe400078f30ff */
[----:B------:R-:W-:Y:S02]  /*5100*/  LEA.HI R38, R17, 0xffffffe0, RZ, 0x6 ;  /* 0xffffffe011267811 */ /* 0x000fe400078f30ff */
[----:B------:R-:W-:Y:S02]  /*5110*/  SHF.R.U32.HI R16, RZ, 0x14, R16 ;  /* 0x00000014ff107819 */ /* 0x000fe40000011610 */
[----:B------:R-:W-:-:S02]  /*5120*/  SHF.R.U32.HI R19, RZ, 0x14, R19 ;  /* 0x00000014ff137819 */ /* 0x000fc40000011613 */
[----:B------:R-:W-:Y:S02]  /*5130*/  SHF.R.U32.HI R17, RZ, 0x14, R17 ;  /* 0x00000014ff117819 */ /* 0x000fe40000011611 */
[----:B------:R-:W-:Y:S02]  /*5140*/  LOP3.LUT R16, R16, 0x3f, RZ, 0xc0, !PT ;  /* 0x0000003f10107812 */ /* 0x000fe400078ec0ff */
[----:B------:R-:W-:Y:S02]  /*5150*/  LOP3.LUT R19, R19, 0x3f, RZ, 0xc0, !PT ;  /* 0x0000003f13137812 */ /* 0x000fe400078ec0ff */
[----:B------:R-:W-:Y:S02]  /*5160*/  LEA.HI R42, R18, 0xffffffe0, RZ, 0x6 ;  /* 0xffffffe0122a7811 */ /* 0x000fe400078f30ff */
[----:B------:R-:W-:Y:S02]  /*5170*/  LOP3.LUT R17, R17, 0x3f, RZ, 0xc0, !PT ;  /* 0x0000003f11117812 */ /* 0x000fe400078ec0ff */
[----:B------:R-:W-:-:S02]  /*5180*/  SHF.R.U32.HI R18, RZ, 0x14, R18 ;  /* 0x00000014ff127819 */ /* 0x000fc40000011612 */
[----:B------:R-:W-:Y:S02]  /*5190*/  IADD3 R16, PT, PT, R16, -0x20, RZ ;  /* 0xffffffe010107810 */ /* 0x000fe40007ffe0ff */
[----:B-1----:R-:W-:Y:S01]  /*51a0*/  PRMT R51, R51, 0x5410, R46 ;  /* 0x0000541033337816 */ /* 0x002fe2000000002e */
[----:B------:R-:W-:Y:S01]  /*51b0*/  VIADD R46, R19, 0xffffffe0 ;  /* 0xffffffe0132e7836 */ /* 0x000fe20000000000 */
[----:B------:R-:W-:Y:S02]  /*51c0*/  IADD3 R47, PT, PT, R17, -0x20, RZ ;  /* 0xffffffe0112f7810 */ /* 0x000fe40007ffe0ff */
[----:B------:R-:W-:Y:S01]  /*51d0*/  LOP3.LUT R18, R18, 0x3f, RZ, 0xc0, !PT ;  /* 0x0000003f12127812 */ /* 0x000fe200078ec0ff */
[----:B------:R-:W-:Y:S01]  /*51e0*/  I2F.F16 R27, R27 ;  /* 0x0000001b001b7306 */ /* 0x000fe20000200c00 */
[----:B------:R-:W-:-:S03]  /*51f0*/  HFMA2 R45, R45, R22, R44 ;  /* 0x000000162d2d7231 */ /* 0x000fc6000000002c */
[----:B------:R-:W-:-:S04]  /*5200*/  VIADD R17, R18, 0xffffffe0 ;  /* 0xffffffe012117836 */ /* 0x000fc80000000000 */
[----:B------:R-:W-:Y:S01]  /*5210*/  I2F.F16 R16, R16 ;  /* 0x0000001000107306 */ /* 0x000fe20000200c00 */
[-C--:B------:R-:W-:Y:S02]  /*5220*/  HFMA2 R44, R20, R22.reuse, R49 ;  /* 0x00000016142c7231 */ /* 0x080fe40000000031 */
[-C--:B------:R-:W-:Y:S02]  /*5230*/  HFMA2 R19, R21, R22.reuse, R48 ;  /* 0x0000001615137231 */ /* 0x080fe40000000030 */
[----:B------:R-:W-:-:S03]  /*5240*/  HFMA2 R40, R51, R22, R40 ;  /* 0x0000001633287231 */ /* 0x000fc60000000028 */
[----:B------:R-:W-:Y:S01]  /*5250*/  I2F.F16 R38, R38 ;  /* 0x0000002600267306 */ /* 0x000fe20000200c00 */
[----:B---3--:R-:W-:-:S07]  /*5260*/  LOP3.LUT R22, R10, 0x3f, RZ, 0xc0, !PT ;  /* 0x0000003f0a167812 */ /* 0x008fce00078ec0ff */
[----:B------:R-:W-:Y:S01]  /*5270*/  I2F.F16 R39, R39 ;  /* 0x0000002700277306 */ /* 0x000fe20000200c00 */
[----:B------:R-:W-:-:S07]  /*5280*/  SHF.R.U32.HI R21, RZ, 0x6, R9 ;  /* 0x00000006ff157819 */ /* 0x000fce0000011609 */
[----:B------:R-:W-:Y:S08]  /*5290*/  I2F.F16 R47, R47 ;  /* 0x0000002f002f7306 */ /* 0x000ff00000200c00 */
[----:B------:R-:W1:Y:S01]  /*52a0*/  I2F.F16 R46, R46 ;  /* 0x0000002e002e7306 */ /* 0x000e620000200c00 */
[----:B------:R-:W-:-:S07]  /*52b0*/  IADD3 R22, PT, PT, R22, -0x20, RZ ;  /* 0xffffffe016167810 */ /* 0x000fce0007ffe0ff */
[----:B------:R-:W-:Y:S01]  /*52c0*/  I2F.F16 R42, R42 ;  /* 0x0000002a002a7306 */ /* 0x000fe20000200c00 */
[----:B------:R-:W-:-:S07]  /*52d0*/  LOP3.LUT R48, R21, 0x3f, RZ, 0xc0, !PT ;  /* 0x0000003f15307812 */ /* 0x000fce00078ec0ff */
[----:B------:R-:W3:Y:S01]  /*52e0*/  I2F.F16 R17, R17 ;  /* 0x0000001100117306 */ /* 0x000ee20000200c00 */
[----:B-1----:R-:W-:Y:S02]  /*52f0*/  PRMT R49, R46, 0x5410, R39 ;  /* 0x000054102e317816 */ /* 0x002fe40000000027 */
[----:B------:R-:W-:-:S05]  /*5300*/  SHF.R.U32.HI R39, RZ, 0xc, R9 ;  /* 0x0000000cff277819 */ /* 0x000fca0000011609 */
[----:B------:R1:W-:Y:S01]  /*5310*/  I2F.F16 R21, R22 ;  /* 0x0000001600157306 */ /* 0x0003e20000200c00 */
[----:B------:R-:W-:Y:S02]  /*5320*/  LOP3.LUT R46, R39, 0x3f, RZ, 0xc0, !PT ;  /* 0x0000003f272e7812 */ /* 0x000fe400078ec0ff */
[----:B-1----:R-:W-:Y:S02]  /*5330*/  PRMT R22, R16, 0x5410, R27 ;  /* 0x0000541010167816 */ /* 0x002fe4000000001b */
[----:B------:R-:W-:Y:S02]  /*5340*/  PRMT R27, R47, 0x5410, R38 ;  /* 0x000054102f1b7816 */ /* 0x000fe40000000026 */
[----:B------:R-:W-:-:S04]  /*5350*/  SHF.R.U32.HI R38, RZ, 0xc, R8 ;  /* 0x0000000cff267819 */ /* 0x000fc80000011608 */
[----:B------:R-:W-:Y:S02]  /*5360*/  LOP3.LUT R47, R38, 0x3f, RZ, 0xc0, !PT ;  /* 0x0000003f262f7812 */ /* 0x000fe400078ec0ff */
[----:B---3--:R-:W-:Y:S01]  /*5370*/  PRMT R38, R17, 0x5410, R42 ;  /* 0x0000541011267816 */ /* 0x008fe2000000002a */
[-C--:B------:R-:W-:Y:S02]  /*5380*/  HFMA2 R39, R22, R23.reuse, R45 ;  /* 0x0000001716277231 */ /* 0x080fe4000000002d */
[----:B------:R-:W-:Y:S02]  /*5390*/  VIADD R22, R46, 0xffffffe0 ;  /* 0xffffffe02e167836 */ /* 0x000fe40000000000 */
[-C--:B------:R-:W-:Y:S01]  /*53a0*/  HFMA2 R27, R27, R23.reuse, R44 ;  /* 0x000000171b1b7231 */ /* 0x080fe2000000002c */
[----:B------:R-:W-:Y:S01]  /*53b0*/  SHF.R.U32.HI R45, RZ, 0x12, R9 ;  /* 0x00000012ff2d7819 */ /* 0x000fe20000011609 */
[-C--:B------:R-:W-:Y:S01]  /*53c0*/  HFMA2 R38, R38, R23.reuse, R19 ;  /* 0x0000001726267231 */ /* 0x080fe20000000013 */
[----:B------:R-:W-:Y:S01]  /*53d0*/  SHF.R.U32.HI R44, RZ, 0x6, R11 ;  /* 0x00000006ff2c7819 */ /* 0x000fe2000001160b */
[----:B------:R-:W-:Y:S01]  /*53e0*/  HFMA2 R40, R49, R23, R40 ;  /* 0x0000001731287231 */ /* 0x000fe20000000028 */
[----:B------:R-:W-:-:S02]  /*53f0*/  SHF.R.U32.HI R46, RZ, 0x12, R10 ;  /* 0x00000012ff2e7819 */ /* 0x000fc4000001160a */
[--C-:B------:R-:W-:Y:S02]  /*5400*/  SHF.R.U32.HI R23, RZ, 0xc, R10.reuse ;  /* 0x0000000cff177819 */ /* 0x100fe4000001160a */
[----:B------:R-:W-:Y:S02]  /*5410*/  SHF.R.U32.HI R19, RZ, 0x6, R10 ;  /* 0x00000006ff137819 */ /* 0x000fe4000001160a */
[----:B------:R-:W-:Y:S02]  /*5420*/  LOP3.LUT R20, R11, 0x3f, RZ, 0xc0, !PT ;  /* 0x0000003f0b147812 */ /* 0x000fe400078ec0ff */
[----:B------:R-:W-:Y:S02]  /*5430*/  LOP3.LUT R45, R45, 0x3f, RZ, 0xc0, !PT ;  /* 0x0000003f2d2d7812 */ /* 0x000fe400078ec0ff */
[----:B------:R-:W-:Y:S02]  /*5440*/  LOP3.LUT R44, R44, 0x3f, RZ, 0xc0, !PT ;  /* 0x0000003f2c2c7812 */ /* 0x000fe400078ec0ff */
[----:B------:R-:W-:-:S02]  /*5450*/  LOP3.LUT R46, R46, 0x3f, RZ, 0xc0, !PT ;  /* 0x0000003f2e2e7812 */ /* 0x000fc400078ec0ff */
[----:B------:R-:W-:Y:S02]  /*5460*/  LOP3.LUT R23, R23, 0x3f, RZ, 0xc0, !PT ;  /* 0x0000003f17177812 */ /* 0x000fe400078ec0ff */
[----:B------:R-:W-:Y:S01]  /*5470*/  LOP3.LUT R19, R19, 0x3f, RZ, 0xc0, !PT ;  /* 0x0000003f13137812 */ /* 0x000fe200078ec0ff */
[----:B------:R-:W-:Y:S01]  /*5480*/  VIADD R20, R20, 0xffffffe0 ;  /* 0xffffffe014147836 */ /* 0x000fe20000000000 */
[----:B------:R-:W-:Y:S01]  /*5490*/  IADD3 R42, PT, PT, R47, -0x20, RZ ;  /* 0xffffffe02f2a7810 */ /* 0x000fe20007ffe0ff */
[----:B------:R-:W-:Y:S01]  /*54a0*/  VIADD R47, R44, 0xffffffe0 ;  /* 0xffffffe02c2f7836 */ /* 0x000fe20000000000 */
[----:B------:R-:W-:Y:S01]  /*54b0*/  IADD3 R45, PT, PT, R45, -0x20, RZ ;  /* 0xffffffe02d2d7810 */ /* 0x000fe20007ffe0ff */
[----:B------:R-:W-:Y:S01]  /*54c0*/  VIADD R46, R46, 0xffffffe0 ;  /* 0xffffffe02e2e7836 */ /* 0x000fe20000000000 */
[----:B------:R-:W-:Y:S01]  /*54d0*/  IADD3 R23, PT, PT, R23, -0x20, RZ ;  /* 0xffffffe017177810 */ /* 0x000fe20007ffe0ff */
[----:B------:R-:W-:Y:S01]  /*54e0*/  VIADD R19, R19, 0xffffffe0 ;  /* 0xffffffe013137836 */ /* 0x000fe20000000000 */
[----:B------:R-:W-:Y:S01]  /*54f0*/  LOP3.LUT R18, R9, 0x3f, RZ, 0xc0, !PT ;  /* 0x0000003f09127812 */ /* 0x000fe200078ec0ff */
[----:B------:R-:W-:Y:S03]  /*5500*/  I2F.F16 R22, R22 ;  /* 0x0000001600167306 */ /* 0x000fe60000200c00 */
[----:B------:R-:W-:-:S02]  /*5510*/  IADD3 R41, PT, PT, R18, -0x20, RZ ;  /* 0xffffffe012297810 */ /* 0x000fc40007ffe0ff */
[----:B------:R-:W-:-:S03]  /*5520*/  LOP3.LUT R18, R8, 0x3f, RZ, 0xc0, !PT ;  /* 0x0000003f08127812 */ /* 0x000fc600078ec0ff */
[----:B------:R-:W-:Y:S01]  /*5530*/  I2F.F16 R45, R45 ;  /* 0x0000002d002d7306 */ /* 0x000fe20000200c00 */
[----:B------:R-:W-:-:S07]  /*5540*/  SHF.R.U32.HI R16, RZ, 0x6, R8 ;  /* 0x00000006ff107819 */ /* 0x000fce0000011608 */
[----:B------:R-:W-:Y:S01]  /*5550*/  I2F.F16 R20, R20 ;  /* 0x0000001400147306 */ /* 0x000fe20000200c00 */
[----:B------:R-:W-:-:S07]  /*5560*/  VIADD R18, R18, 0xffffffe0 ;  /* 0xffffffe012127836 */ /* 0x000fce0000000000 */
[----:B------:R-:W1:Y:S08]  /*5570*/  I2F.F16 R47, R47 ;  /* 0x0000002f002f7306 */ /* 0x000e700000200c00 */
[----:B------:R-:W-:Y:S08]  /*5580*/  I2F.F16 R44, R19 ;  /* 0x00000013002c7306 */ /* 0x000ff00000200c00 */
[----:B------:R-:W-:Y:S08]  /*5590*/  I2F.F16 R23, R23 ;  /* 0x0000001700177306 */ /* 0x000ff00000200c00 */
[----:B------:R-:W3:Y:S01]  /*55a0*/  I2F.F16 R46, R46 ;  /* 0x0000002e002e7306 */ /* 0x000ee20000200c00 */
[----:B------:R-:W-:Y:S01]  /*55b0*/  VIADD R48, R48, 0xffffffe0 ;  /* 0xffffffe030307836 */ /* 0x000fe20000000000 */
[----:B-1----:R-:W-:-:S06]  /*55c0*/  PRMT R47, R20, 0x5410, R47 ;  /* 0x00005410142f7816 */ /* 0x002fcc000000002f */
[----:B------:R1:W-:Y:S01]  /*55d0*/  I2F.F16 R43, R18 ;  /* 0x00000012002b7306 */ /* 0x0003e20000200c00 */
[----:B------:R-:W-:Y:S02]  /*55e0*/  SHF.R.U32.HI R17, RZ, 0x12, R8 ;  /* 0x00000012ff117819 */ /* 0x000fe40000011608 */
[----:B-1----:R-:W-:-:S05]  /*55f0*/  LOP3.LUT R18, R16, 0x3f, RZ, 0xc0, !PT ;  /* 0x0000003f10127812 */ /* 0x002fca00078ec0ff */
[----:B------:R1:W-:Y:S01]  /*5600*/  I2F.F16 R16, R48 ;  /* 0x0000003000107306 */ /* 0x0003e20000200c00 */
[----:B---3--:R-:W-:Y:S02]  /*5610*/  PRMT R50, R23, 0x5410, R46 ;  /* 0x0000541017327816 */ /* 0x008fe4000000002e */
[----:B-1----:R-:W-:Y:S02]  /*5620*/  PRMT R48, R22, 0x5410, R45 ;  /* 0x0000541016307816 */ /* 0x002fe4000000002d */
[----:B------:R-:W-:Y:S02]  /*5630*/  PRMT R45, R21, 0x5410, R44 ;  /* 0x00005410152d7816 */ /* 0x000fe4000000002c */
[----:B------:R-:W1:Y:S01]  /*5640*/  LDS.128 R20, [UR4+0x20] ;  /* 0x00002004ff147984 */ /* 0x000e620008000c00 */
[----:B------:R-:W-:Y:S01]  /*5650*/  LOP3.LUT R17, R17, 0x3f, RZ, 0xc0, !PT ;  /* 0x0000003f11117812 */ /* 0x000fe200078ec0ff */
[----:B------:R-:W-:Y:S01]  /*5660*/  VIADD R18, R18, 0xffffffe0 ;  /* 0xffffffe012127836 */ /* 0x000fe20000000000 */
[----:B------:R-:W-:-:S02]  /*5670*/  SHF.R.U32.HI R44, RZ, 0xc, R11 ;  /* 0x0000000cff2c7819 */ /* 0x000fc4000001160b */
[----:B------:R-:W-:Y:S01]  /*5680*/  SHF.R.U32.HI R46, RZ, 0x12, R11 ;  /* 0x00000012ff2e7819 */ /* 0x000fe2000001160b */
[----:B------:R-:W-:Y:S01]  /*5690*/  VIADD R17, R17, 0xffffffe0 ;  /* 0xffffffe011117836 */ /* 0x000fe20000000000 */
[----:B------:R-:W-:Y:S01]  /*56a0*/  LOP3.LUT R44, R44, 0x3f, RZ, 0xc0, !PT ;  /* 0x0000003f2c2c7812 */ /* 0x000fe200078ec0ff */
[----:B------:R-:W3:Y:S01]  /*56b0*/  I2F.F16 R41, R41 ;  /* 0x0000002900297306 */ /* 0x000ee20000200c00 */
[----:B------:R-:W-:-:S03]  /*56c0*/  LOP3.LUT R46, R46, 0x3f, RZ, 0xc0, !PT ;  /* 0x0000003f2e2e7812 */ /* 0x000fc600078ec0ff */
[----:B------:R-:W-:Y:S01]  /*56d0*/  VIADD R44, R44, 0xffffffe0 ;  /* 0xffffffe02c2c7836 */ /* 0x000fe20000000000 */
[----:B------:R-:W-:-:S03]  /*56e0*/  IADD3 R49, PT, PT, R46, -0x20, RZ ;  /* 0xffffffe02e317810 */ /* 0x000fc60007ffe0ff */
[----:B------:R-:W4:Y:S08]  /*56f0*/  I2F.F16 R18, R18 ;  /* 0x0000001200127306 */ /* 0x000f300000200c00 */
[----:B------:R-:W-:Y:S08]  /*5700*/  I2F.F16 R42, R42 ;  /* 0x0000002a002a7306 */ /* 0x000ff00000200c00 */
[----:B------:R-:W5:Y:S01]  /*5710*/  I2F.F16 R17, R17 ;  /* 0x0000001100117306 */ /* 0x000f620000200c00 */
[----:B0-----:R-:W-:Y:S01]  /*5720*/  IMAD.WIDE R30, R34, 0x4, R30 ;  /* 0x00000004221e7825 */ /* 0x001fe200078e021e */
[----:B---3--:R-:W-:-:S06]  /*5730*/  PRMT R41, R41, 0x5410, R16 ;  /* 0x0000541029297816 */ /* 0x008fcc0000000010 */
[----:B------:R-:W-:Y:S01]  /*5740*/  I2F.F16 R44, R44 ;  /* 0x0000002c002c7306 */ /* 0x000fe20000200c00 */
[----:B----4-:R-:W-:-:S07]  /*5750*/  PRMT R43, R43, 0x5410, R18 ;  /* 0x000054102b2b7816 */ /* 0x010fce0000000012 */
[----:B------:R-:W0:Y:S01]  /*5760*/  I2F.F16 R49, R49 ;  /* 0x0000003100317306 */ /* 0x000e220000200c00 */
[----:B-----5:R-:W-:Y:S02]  /*5770*/  PRMT R42, R42, 0x5410, R17 ;  /* 0x000054102a2a7816 */ /* 0x020fe40000000011 */
[----:B------:R-:W3:Y:S01]  /*5780*/  LDG.E.128.CONSTANT R16, desc[UR6][R30.64] ;  /* 0x000000061e107981 */ /* 0x000ee2000c1e9d00 */
[-C--:B-1----:R-:W-:Y:S02]  /*5790*/  HFMA2 R43, R43, R20.reuse, RZ ;  /* 0x000000142b2b7231 */ /* 0x082fe400000000ff */
[-C--:B------:R-:W-:Y:S02]  /*57a0*/  HFMA2 R46, R41, R20.reuse, RZ.H0_H0 ;  /* 0x00000014292e7231 */ /* 0x080fe400000400ff */
[-C--:B------:R-:W-:Y:S02]  /*57b0*/  HFMA2 R45, R45, R20.reuse, RZ ;  /* 0x000000142d2d7231 */ /* 0x080fe400000000ff */
[----:B------:R-:W-:Y:S01]  /*57c0*/  HFMA2 R20, R47, R20, RZ.H0_H0 ;  /* 0x000000142f147231 */ /* 0x000fe200000400ff */
[----:B------:R-:W-:Y:S01]  /*57d0*/  SHF.R.U32.HI R41, RZ, 0x18, R8 ;  /* 0x00000018ff297819 */ /* 0x000fe20000011608 */
[----:B------:R-:W-:Y:S01]  /*57e0*/  HFMA2 R47, R42, R21, R43 ;  /* 0x000000152a2f7231 */ /* 0x000fe2000000002b */
[----:B--2---:R-:W-:-:S02]  /*57f0*/  SHF.R.U32 R8, R8, 0x1e, R12 ;  /* 0x0000001e08087819 */ /* 0x004fc4000000160c */
[----:B0-----:R-:W-:Y:S01]  /*5800*/  PRMT R44, R44, 0x5410, R49 ;  /* 0x000054102c2c7816 */ /* 0x001fe20000000031 */
[-C--:B------:R-:W-:Y:S01]  /*5810*/  HFMA2 R46, R48, R21.reuse, R46 ;  /* 0x00000015302e7231 */ /* 0x080fe2000000002e */
[----:B------:R-:W-:Y:S01]  /*5820*/  SHF.R.U32.HI R43, RZ, 0x18, R9 ;  /* 0x00000018ff2b7819 */ /* 0x000fe20000011609 */
[-C--:B------:R-:W-:Y:S02]  /*5830*/  HFMA2 R42, R50, R21.reuse, R45 ;  /* 0x00000015322a7231 */ /* 0x080fe4000000002d */
[----:B------:R-:W-:Y:S01]  /*5840*/  HFMA2 R44, R44, R21, R20 ;  /* 0x000000152c2c7231 */ /* 0x000fe20000000014 */
[----:B------:R-:W-:Y:S02]  /*5850*/  SHF.R.U32.HI R21, RZ, 0x18, R10 ;  /* 0x00000018ff157819 */ /* 0x000fe4000001160a */
[----:B------:R-:W-:Y:S02]  /*5860*/  LOP3.LUT R41, R41, 0x3f, RZ, 0xc0, !PT ;  /* 0x0000003f29297812 */ /* 0x000fe400078ec0ff */
[----:B------:R-:W-:-:S02]  /*5870*/  LOP3.LUT R8, R8, 0x3f, RZ, 0xc0, !PT ;  /* 0x0000003f08087812 */ /* 0x000fc400078ec0ff */
[----:B------:R-:W-:Y:S02]  /*5880*/  LOP3.LUT R43, R43, 0x3f, RZ, 0xc0, !PT ;  /* 0x0000003f2b2b7812 */ /* 0x000fe400078ec0ff */
[----:B------:R-:W-:Y:S02]  /*5890*/  LOP3.LUT R21, R21, 0x3f, RZ, 0xc0, !PT ;  /* 0x0000003f15157812 */ /* 0x000fe400078ec0ff */
[----:B------:R-:W-:Y:S01]  /*58a0*/  SHF.R.U32 R9, R9, 0x1e, R13 ;  /* 0x0000001e09097819 */ /* 0x000fe2000000160d */
[----:B------:R-:W-:Y:S02]  /*58b0*/  VIADD R41, R41, 0xffffffe0 ;  /* 0xffffffe029297836 */ /* 0x000fe40000000000 */
[----:B------:R-:W-:Y:S02]  /*58c0*/  VIADD R8, R8, 0xffffffe0 ;  /* 0xffffffe008087836 */ /* 0x000fe40000000000 */
[----:B------:R-:W-:Y:S01]  /*58d0*/  VIADD R45, R43, 0xffffffe0 ;  /* 0xffffffe02b2d7836 */ /* 0x000fe20000000000 */
[----:B------:R-:W-:Y:S01]  /*58e0*/  IADD3 R43, PT, PT, R21, -0x20, RZ ;  /* 0xffffffe0152b7810 */ /* 0x000fe20007ffe0ff */
[----:B------:R-:W-:Y:S01]  /*58f0*/  I2F.F16 R20, R41 ;  /* 0x0000002900147306 */ /* 0x000fe20000200c00 */
[----:B------:R-:W-:-:S07]  /*5900*/  LOP3.LUT R21, R9, 0x3f, RZ, 0xc0, !PT ;  /* 0x0000003f09157812 */ /* 0x000fce00078ec0ff */
[----:B------:R-:W0:Y:S01]  /*5910*/  I2F.F16 R9, R8 ;  /* 0x0000000800097306 */ /* 0x000e220000200c00 */
[----:B------:R-:W-:Y:S02]  /*5920*/  SHF.R.U32.HI R48, RZ, 0x18, R11 ;  /* 0x00000018ff307819 */ /* 0x000fe4000001160b */
[----:B------:R-:W-:Y:S02]  /*5930*/  SHF.R.U32 R11, R11, 0x1e, R15 ;  /* 0x0000001e0b0b7819 */ /* 0x000fe4000000160f */
[----:B------:R-:W-:Y:S02]  /*5940*/  LOP3.LUT R48, R48, 0x3f, RZ, 0xc0, !PT ;  /* 0x0000003f30307812 */ /* 0x000fe400078ec0ff */
[----:B------:R-:W-:-:S03]  /*5950*/  LOP3.LUT R11, R11, 0x3f, RZ, 0xc0, !PT ;  /* 0x0000003f0b0b7812 */ /* 0x000fc600078ec0ff */
[----:B------:R-:W-:Y:S01]  /*5960*/  VIADD R49, R48, 0xffffffe0 ;  /* 0xffffffe030317836 */ /* 0x000fe20000000000 */
[----:B0-----:R-:W-:Y:S01]  /*5970*/  PRMT R8, R20, 0x5410, R9 ;  /* 0x0000541014087816 */ /* 0x001fe20000000009 */
[----:B------:R-:W-:Y:S02]  /*5980*/  VIADD R20, R11, 0xffffffe0 ;  /* 0xffffffe00b147836 */ /* 0x000fe40000000000 */
[----:B------:R-:W-:Y:S01]  /*5990*/  I2F.F16 R41, R49 ;  /* 0x0000003100297306 */ /* 0x000fe20000200c00 */
[----:B------:R-:W-:-:S07]  /*59a0*/  SHF.R.U32 R48, R10, 0x1e, R14 ;  /* 0x0000001e0a307819 */ /* 0x000fce000000160e */
[----:B------:R-:W0:Y:S01]  /*59b0*/  I2F.F16 R20, R20 ;  /* 0x0000001400147306 */ /* 0x000e220000200c00 */
[----:B------:R-:W-:Y:S02]  /*59c0*/  LOP3.LUT R48, R48, 0x3f, RZ, 0xc0, !PT ;  /* 0x0000003f30307812 */ /* 0x000fe400078ec0ff */
[----:B------:R-:W-:-:S03]  /*59d0*/  IADD3 R10, PT, PT, R21, -0x20, RZ ;  /* 0xffffffe0150a7810 */ /* 0x000fc60007ffe0ff */
[----:B------:R-:W-:Y:S02]  /*59e0*/  VIADD R48, R48, 0xffffffe0 ;  /* 0xffffffe030307836 */ /* 0x000fe40000000000 */
[----:B------:R-:W-:Y:S01]  /*59f0*/  I2F.F16 R45, R45 ;  /* 0x0000002d002d7306 */ /* 0x000fe20000200c00 */
[----:B0-----:R-:W-:-:S07]  /*5a00*/  PRMT R41, R41, 0x5410, R20 ;  /* 0x0000541029297816 */ /* 0x001fce0000000014 */
[----:B------:R-:W0:Y:S01]  /*5a10*/  I2F.F16 R10, R10 ;  /* 0x0000000a000a7306 */ /* 0x000e220000200c00 */
[----:B------:R-:W-:-:S04]  /*5a20*/  SHF.R.U32.HI R20, RZ, 0xa, R13 ;  /* 0x0000000aff147819 */ /* 0x000fc8000001160d */
[----:B------:R-:W-:-:S03]  /*5a30*/  LOP3.LUT R20, R20, 0x3f, RZ, 0xc0, !PT ;  /* 0x0000003f14147812 */ /* 0x000fc600078ec0ff */
[----:B------:R-:W-:Y:S01]  /*5a40*/  I2F.F16 R43, R43 ;  /* 0x0000002b002b7306 */ /* 0x000fe20000200c00 */
[----:B------:R-:W-:Y:S01]  /*5a50*/  HFMA2 R47, R8, R22, R47 ;  /* 0x00000016082f7231 */ /* 0x000fe2000000002f */
[----:B------:R-:W-:-:S06]  /*5a60*/  SHF.R.U32.HI R9, RZ, 0x4, R12 ;  /* 0x00000004ff097819 */ /* 0x000fcc000001160c */
[----:B------:R-:W1:Y:S01]  /*5a70*/  I2F.F16 R48, R48 ;  /* 0x0000003000307306 */ /* 0x000e620000200c00 */
[----:B------:R-:W-:Y:S01]  /*5a80*/  SHF.R.U32.HI R11, RZ, 0xa, R12 ;  /* 0x0000000aff0b7819 */ /* 0x000fe2000001160c */
[----:B------:R-:W-:Y:S01]  /*5a90*/  VIADD R8, R20, 0xffffffe0 ;  /* 0xffffffe014087836 */ /* 0x000fe20000000000 */
[----:B------:R-:W-:Y:S02]  /*5aa0*/  SHF.R.U32.HI R20, RZ, 0xa, R14 ;  /* 0x0000000aff147819 */ /* 0x000fe4000001160e */
[----:B------:R-:W-:Y:S02]  /*5ab0*/  SHF.R.U32.HI R21, RZ, 0x4, R13 ;  /* 0x00000004ff157819 */ /* 0x000fe4000001160d */
[----:B------:R-:W-:Y:S02]  /*5ac0*/  LOP3.LUT R9, R9, 0x3f, RZ, 0xc0, !PT ;  /* 0x0000003f09097812 */ /* 0x000fe400078ec0ff */
[----:B------:R-:W-:Y:S02]  /*5ad0*/  LOP3.LUT R11, R11, 0x3f, RZ, 0xc0, !PT ;  /* 0x0000003f0b0b7812 */ /* 0x000fe400078ec0ff */
[----:B------:R-:W-:-:S02]  /*5ae0*/  LOP3.LUT R20, R20, 0x3f, RZ, 0xc0, !PT ;  /* 0x0000003f14147812 */ /* 0x000fc400078ec0ff */
[----:B------:R-:W-:Y:S02]  /*5af0*/  LOP3.LUT R21, R21, 0x3f, RZ, 0xc0, !PT ;  /* 0x0000003f15157812 */ /* 0x000fe400078ec0ff */
[----:B0-----:R-:W-:Y:S02]  /*5b00*/  PRMT R45, R45, 0x5410, R10 ;  /* 0x000054102d2d7816 */ /* 0x001fe4000000000a */
[----:B------:R-:W-:Y:S01]  /*5b10*/  IADD3 R10, PT, PT, R9, -0x20, RZ ;  /* 0xffffffe0090a7810 */ /* 0x000fe20007ffe0ff */
[----:B------:R-:W-:Y:S01]  /*5b20*/  VIADD R9, R11, 0xffffffe0 ;  /* 0xffffffe00b097836 */ /* 0x000fe20000000000 */
[----:B-1----:R-:W-:Y:S01]  /*5b30*/  PRMT R43, R43, 0x5410, R48 ;  /* 0x000054102b2b7816 */ /* 0x002fe20000000030 */
[----:B------:R-:W-:Y:S01]  /*5b40*/  VIADD R48, R20, 0xffffffe0 ;  /* 0xffffffe014307836 */ /* 0x000fe20000000000 */
[----:B------:R-:W-:Y:S02]  /*5b50*/  IADD3 R11, PT, PT, R21, -0x20, RZ ;  /* 0xffffffe0150b7810 */ /* 0x000fe40007ffe0ff */
[----:B------:R-:W-:-:S02]  /*5b60*/  SHF.R.U32.HI R21, RZ, 0x4, R14 ;  /* 0x00000004ff157819 */ /* 0x000fc4000001160e */
[--C-:B------:R-:W-:Y:S02]  /*5b70*/  SHF.R.U32.HI R20, RZ, 0x4, R15.reuse ;  /* 0x00000004ff147819 */ /* 0x100fe4000001160f */
[----:B------:R-:W-:Y:S02]  /*5b80*/  SHF.R.U32.HI R50, RZ, 0xa, R15 ;  /* 0x0000000aff327819 */ /* 0x000fe4000001160f */
[----:B------:R-:W-:Y:S02]  /*5b90*/  LOP3.LUT R21, R21, 0x3f, RZ, 0xc0, !PT ;  /* 0x0000003f15157812 */ /* 0x000fe400078ec0ff */
[----:B------:R-:W-:Y:S02]  /*5ba0*/  LOP3.LUT R20, R20, 0x3f, RZ, 0xc0, !PT ;  /* 0x0000003f14147812 */ /* 0x000fe400078ec0ff */
[----:B------:R-:W-:Y:S01]  /*5bb0*/  LOP3.LUT R50, R50, 0x3f, RZ, 0xc0, !PT ;  /* 0x0000003f32327812 */ /* 0x000fe200078ec0ff */
[----:B------:R-:W-:Y:S01]  /*5bc0*/  I2F.F16 R10, R10 ;  /* 0x0000000a000a7306 */ /* 0x000fe20000200c00 */
[----:B------:R-:W-:-:S02]  /*5bd0*/  IADD3 R21, PT, PT, R21, -0x20, RZ ;  /* 0xffffffe015157810 */ /* 0x000fc40007ffe0ff */
[----:B------:R-:W-:Y:S01]  /*5be0*/  IADD3 R20, PT, PT, R20, -0x20, RZ ;  /* 0xffffffe014147810 */ /* 0x000fe20007ffe0ff */
[----:B------:R-:W-:Y:S01]  /*5bf0*/  VIADD R50, R50, 0xffffffe0 ;  /* 0xffffffe032327836 */ /* 0x000fe20000000000 */
[----:B------:R-:W-:-:S03]  /*5c00*/  ISETP.NE.AND P0, PT, R7, R4, PT ;  /* 0x000000040700720c */ /* 0x000fc60003f05270 */
[----:B------:R-:W0:Y:S08]  /*5c10*/  I2F.F16 R9, R9 ;  /* 0x0000000900097306 */ /* 0x000e300000200c00 */
[----:B------:R-:W-:Y:S08]  /*5c20*/  I2F.F16 R11, R11 ;  /* 0x0000000b000b7306 */ /* 0x000ff00000200c00 */
[----:B------:R-:W1:Y:S08]  /*5c30*/  I2F.F16 R8, R8 ;  /* 0x0000000800087306 */ /* 0x000e700000200c00 */
[----:B------:R-:W-:Y:S01]  /*5c40*/  I2F.F16 R49, R21 ;  /* 0x0000001500317306 */ /* 0x000fe20000200c00 */
[----:B------:R-:W-:-:S07]  /*5c50*/  HFMA2 R46, R45, R22, R46 ;  /* 0x000000162d2e7231 */ /* 0x000fce000000002e */
[----:B------:R-:W-:Y:S01]  /*5c60*/  I2F.F16 R20, R20 ;  /* 0x0000001400147306 */ /* 0x000fe20000200c00 */
[----:B------:R-:W-:-:S07]  /*5c70*/  HFMA2 R42, R43, R22, R42 ;  /* 0x000000162b2a7231 */ /* 0x000fce000000002a */
[----:B------:R-:W2:Y:S01]  /*5c80*/  I2F.F16 R21, R50 ;  /* 0x0000003200157306 */ /* 0x000ea20000200c00 */
[----:B------:R-:W-:Y:S01]  /*5c90*/  HFMA2 R44, R41, R22, R44 ;  /* 0x00000016292c7231 */ /* 0x000fe2000000002c */
[----:B------:R-:W-:Y:S02]  /*5ca0*/  SHF.R.U32.HI R22, RZ, 0x10, R12 ;  /* 0x00000010ff167819 */ /* 0x000fe4000001160c */
[----:B0-----:R-:W-:Y:S01]  /*5cb0*/  PRMT R10, R10, 0x5410, R9 ;  /* 0x000054100a0a7816 */ /* 0x001fe20000000009 */
[----:B------:R-:W-:Y:S01]  /*5cc0*/  @!P0 IMAD.MOV.U32 R9, RZ, RZ, R24 ;  /* 0x000000ffff098224 */ /* 0x000fe200078e0018 */
[----:B-1----:R-:W-:Y:S02]  /*5cd0*/  PRMT R11, R11, 0x5410, R8 ;  /* 0x000054100b0b7816 */ /* 0x002fe40000000008 */
[----:B------:R-:W-:Y:S02]  /*5ce0*/  @!P0 MOV R8, R25 ;  /* 0x0000001900088202 */ /* 0x000fe40000000f00 */
[----:B------:R-:W-:-:S03]  /*5cf0*/  LOP3.LUT R41, R22, 0x3f, RZ, 0xc0, !PT ;  /* 0x0000003f16297812 */ /* 0x000fc600078ec0ff */
[----:B------:R2:W4:Y:S01]  /*5d00*/  @!P0 LDG.E.U16.CONSTANT R22, desc[UR6][R8.64] ;  /* 0x0000000608168981 */ /* 0x000522000c1e9500 */
[----:B------:R-:W-:Y:S02]  /*5d10*/  IADD3 R43, PT, PT, R41, -0x20, RZ ;  /* 0xffffffe0292b7810 */ /* 0x000fe40007ffe0ff */
[----:B--2---:R-:W-:Y:S01]  /*5d20*/  PRMT R9, R20, 0x5410, R21 ;  /* 0x0000541014097816 */ /* 0x004fe20000000015 */
[----:B------:R-:W-:Y:S01]  /*5d30*/  @!P0 IMAD R21, R3, 0x8, R1 ;  /* 0x0000000803158824 */ /* 0x000fe200078e0201 */
[----:B------:R-:W-:-:S04]  /*5d40*/  SHF.R.U32.HI R20, RZ, 0x10, R13 ;  /* 0x00000010ff147819 */ /* 0x000fc8000001160d */
[----:B------:R-:W-:Y:S02]  /*5d50*/  LOP3.LUT R41, R20, 0x3f, RZ, 0xc0, !PT ;  /* 0x0000003f14297812 */ /* 0x000fe400078ec0ff */
[----:B------:R-:W2:Y:S01]  /*5d60*/  @!P0 LDL.64 R20, [R21+0x8] ;  /* 0x0000080015148983 */ /* 0x000ea20000100a00 */
[----:B------:R-:W-:Y:S01]  /*5d70*/  SHF.R.U32.HI R45, RZ, 0x16, R12 ;  /* 0x00000016ff2d7819 */ /* 0x000fe2000001160c */
[----:B------:R-:W0:Y:S03]  /*5d80*/  I2F.F16 R48, R48 ;  /* 0x0000003000307306 */ /* 0x000e260000200c00 */
[----:B------:R-:W-:-:S04]  /*5d90*/  LOP3.LUT R45, R45, 0x3f, RZ, 0xc0, !PT ;  /* 0x0000003f2d2d7812 */ /* 0x000fc800078ec0ff */
[----:B------:R-:W-:Y:S01]  /*5da0*/  IADD3 R45, PT, PT, R45, -0x20, RZ ;  /* 0xffffffe02d2d7810 */ /* 0x000fe20007ffe0ff */
[----:B------:R-:W-:Y:S08]  /*5db0*/  I2F.F16 R43, R43 ;  /* 0x0000002b002b7306 */ /* 0x000ff00000200c00 */
[----:B------:R-:W1:Y:S01]  /*5dc0*/  I2F.F16 R8, R45 ;  /* 0x0000002d00087306 */ /* 0x000e620000200c00 */
[----:B0-----:R-:W-:-:S02]  /*5dd0*/  PRMT R49, R49, 0x5410, R48 ;  /* 0x0000541031317816 */ /* 0x001fc40000000030 */
[----:B------:R-:W-:-:S04]  /*5de0*/  SHF.R.U32.HI R48, RZ, 0x16, R13 ;  /* 0x00000016ff307819 */ /* 0x000fc8000001160d */
[----:B------:R-:W-:Y:S01]  /*5df0*/  LOP3.LUT R48, R48, 0x3f, RZ, 0xc0, !PT ;  /* 0x0000003f30307812 */ /* 0x000fe200078ec0ff */
[----:B------:R-:W-:-:S03]  /*5e00*/  VIADD R41, R41, 0xffffffe0 ;  /* 0xffffffe029297836 */ /* 0x000fc60000000000 */
[----:B------:R-:W-:Y:S02]  /*5e10*/  IADD3 R50, PT, PT, R48, -0x20, RZ ;  /* 0xffffffe030327810 */ /* 0x000fe40007ffe0ff */
[----:B------:R-:W-:Y:S02]  /*5e20*/  SHF.R.U32.HI R48, RZ, 0x16, R14 ;  /* 0x00000016ff307819 */ /* 0x000fe4000001160e */
[----:B-1----:R-:W-:Y:S02]  /*5e30*/  PRMT R43, R43, 0x5410, R8 ;  /* 0x000054102b2b7816 */ /* 0x002fe40000000008 */
[----:B------:R-:W-:Y:S02]  /*5e40*/  SHF.R.U32.HI R8, RZ, 0x10, R14 ;  /* 0x00000010ff087819 */ /* 0x000fe4000001160e */
[----:B------:R-:W-:Y:S02]  /*5e50*/  LOP3.LUT R48, R48, 0x3f, RZ, 0xc0, !PT ;  /* 0x0000003f30307812 */ /* 0x000fe400078ec0ff */
[----:B------:R-:W-:Y:S01]  /*5e60*/  LOP3.LUT R8, R8, 0x3f, RZ, 0xc0, !PT ;  /* 0x0000003f08087812 */ /* 0x000fe200078ec0ff */
[----:B------:R-:W-:Y:S01]  /*5e70*/  I2F.F16 R41, R41 ;  /* 0x0000002900297306 */ /* 0x000fe20000200c00 */
[----:B------:R-:W-:Y:S01]  /*5e80*/  IADD3 R48, PT, PT, R48, -0x20, RZ ;  /* 0xffffffe030307810 */ /* 0x000fe20007ffe0ff */
[----:B------:R-:W-:-:S02]  /*5e90*/  HFMA2 R47, R10, R23, R47 ;  /* 0x000000170a2f7231 */ /* 0x000fc4000000002f */
[----:B------:R-:W-:-:S04]  /*5ea0*/  VIADD R45, R8, 0xffffffe0 ;  /* 0xffffffe0082d7836 */ /* 0x000fc80000000000 */
[----:B------:R-:W0:Y:S01]  /*5eb0*/  I2F.F16 R50, R50 ;  /* 0x0000003200327306 */ /* 0x000e220000200c00 */
[-C--:B------:R-:W-:Y:S02]  /*5ec0*/  HFMA2 R46, R11, R23.reuse, R46 ;  /* 0x000000170b2e7231 */ /* 0x080fe4000000002e */
[-C--:B------:R-:W-:Y:S02]  /*5ed0*/  HFMA2 R44, R9, R23.reuse, R44 ;  /* 0x00000017092c7231 */ /* 0x080fe4000000002c */
[----:B------:R-:W1:Y:S03]  /*5ee0*/  LDS.128 R8, [UR4+0x30] ;  /* 0x00003004ff087984 */ /* 0x000e660008000c00 */
[----:B------:R-:W-:Y:S01]  /*5ef0*/  I2F.F16 R45, R45 ;  /* 0x0000002d002d7306 */ /* 0x000fe20000200c00 */
[----:B------:R-:W-:-:S07]  /*5f00*/  HFMA2 R42, R49, R23, R42 ;  /* 0x00000017312a7231 */ /* 0x000fce000000002a */
[----:B------:R-:W5:Y:S01]  /*5f10*/  I2F.F16 R48, R48 ;  /* 0x0000003000307306 */ /* 0x000f620000200c00 */
[----:B0-----:R-:W-:Y:S02]  /*5f20*/  PRMT R41, R41, 0x5410, R50 ;  /* 0x0000541029297816 */ /* 0x001fe40000000032 */
[--C-:B------:R-:W-:Y:S02]  /*5f30*/  SHF.R.U32.HI R49, RZ, 0x10, R15.reuse ;  /* 0x00000010ff317819 */ /* 0x100fe4000001160f */
[----:B------:R-:W-:Y:S02]  /*5f40*/  SHF.R.U32.HI R50, RZ, 0x16, R15 ;  /* 0x00000016ff327819 */ /* 0x000fe4000001160f */
[----:B------:R-:W-:Y:S02]  /*5f50*/  LOP3.LUT R49, R49, 0x3f, RZ, 0xc0, !PT ;  /* 0x0000003f31317812 */ /* 0x000fe400078ec0ff */
[----:B------:R-:W-:-:S04]  /*5f60*/  LOP3.LUT R50, R50, 0x3f, RZ, 0xc0, !PT ;  /* 0x0000003f32327812 */ /* 0x000fc800078ec0ff */
[----:B------:R-:W-:Y:S02]  /*5f70*/  IADD3 R50, PT, PT, R50, -0x20, RZ ;  /* 0xffffffe032327810 */ /* 0x000fe40007ffe0ff */
[----:B-----5:R-:W-:Y:S01]  /*5f80*/  PRMT R23, R45, 0x5410, R48 ;  /* 0x000054102d177816 */ /* 0x020fe20000000030 */
[----:B------:R-:W-:-:S03]  /*5f90*/  VIADD R45, R49, 0xffffffe0 ;  /* 0xffffffe0312d7836 */ /* 0x000fc60000000000 */
[----:B------:R-:W-:Y:S08]  /*5fa0*/  I2F.F16 R50, R50 ;  /* 0x0000003200327306 */ /* 0x000ff00000200c00 */
[----:B------:R-:W0:Y:S01]  /*5fb0*/  I2F.F16 R45, R45 ;  /* 0x0000002d002d7306 */ /* 0x000e220000200c00 */
[----:B---3--:R-:W-:Y:S01]  /*5fc0*/  SHF.R.U32 R12, R12, 0x1c, R16 ;  /* 0x0000001c0c0c7819 */ /* 0x008fe20000001610 */
[----:B-1----:R-:W-:Y:S01]  /*5fd0*/  HFMA2 R41, R41, R8, R46 ;  /* 0x0000000829297231 */ /* 0x002fe2000000002e */
[----:B------:R-:W-:-:S02]  /*5fe0*/  SHF.R.U32 R15, R15, 0x1c, R19 ;  /* 0x0000001c0f0f7819 */ /* 0x000fc40000001613 */
[----:B------:R-:W-:Y:S01]  /*5ff0*/  LOP3.LUT R46, R12, 0x3f, RZ, 0xc0, !PT ;  /* 0x0000003f0c2e7812 */ /* 0x000fe200078ec0ff */
[-C--:B------:R-:W-:Y:S01]  /*6000*/  HFMA2 R43, R43, R8.reuse, R47 ;  /* 0x000000082b2b7231 */ /* 0x080fe2000000002f */
[----:B------:R-:W-:Y:S01]  /*6010*/  SHF.R.U32 R48, R13, 0x1c, R17 ;  /* 0x0000001c0d307819 */ /* 0x000fe20000001611 */
[----:B------:R-:W-:Y:S01]  /*6020*/  HFMA2 R23, R23, R8, R42 ;  /* 0x0000000817177231 */ /* 0x000fe2000000002a */
[----:B0-----:R-:W-:Y:S01]  /*6030*/  PRMT R45, R45, 0x5410, R50 ;  /* 0x000054102d2d7816 */ /* 0x001fe20000000032 */
[----:B------:R-:W-:Y:S01]  /*6040*/  VIADD R13, R46, 0xffffffe0 ;  /* 0xffffffe02e0d7836 */ /* 0x000fe20000000000 */
[----:B------:R-:W-:-:S03]  /*6050*/  SHF.R.U32 R46, R14, 0x1c, R18 ;  /* 0x0000001c0e2e7819 */ /* 0x000fc60000001612 */
[----:B------:R-:W-:Y:S01]  /*6060*/  HFMA2 R8, R45, R8, R44 ;  /* 0x000000082d087231 */ /* 0x000fe2000000002c */
[----:B------:R-:W-:Y:S02]  /*6070*/  LOP3.LUT R45, R15, 0x3f, RZ, 0xc0, !PT ;  /* 0x0000003f0f2d7812 */ /* 0x000fe400078ec0ff */
[----:B------:R-:W-:Y:S02]  /*6080*/  SHF.R.U32.HI R15, RZ, 0x2, R16 ;  /* 0x00000002ff0f7819 */ /* 0x000fe40000011610 */
[----:B------:R-:W-:Y:S02]  /*6090*/  IADD3 R50, PT, PT, R45, -0x20, RZ ;  /* 0xffffffe02d327810 */ /* 0x000fe40007ffe0ff */
[----:B------:R-:W-:Y:S02]  /*60a0*/  LEA.HI R47, R16, 0xffffffe0, RZ, 0x6 ;  /* 0xffffffe0102f7811 */ /* 0x000fe400078f30ff */
[----:B------:R-:W-:Y:S02]  /*60b0*/  LOP3.LUT R46, R46, 0x3f, RZ, 0xc0, !PT ;  /* 0x0000003f2e2e7812 */ /* 0x000fe400078ec0ff */
[----:B------:R-:W-:-:S02]  /*60c0*/  LOP3.LUT R45, R15, 0x3f, RZ, 0xc0, !PT ;  /* 0x0000003f0f2d7812 */ /* 0x000fc400078ec0ff */
[----:B------:R-:W-:Y:S01]  /*60d0*/  LEA.HI R49, R17, 0xffffffe0, RZ, 0x6 ;  /* 0xffffffe011317811 */ /* 0x000fe200078f30ff */
[----:B------:R0:W-:Y:S01]  /*60e0*/  I2F.F16 R42, R47 ;  /* 0x0000002f002a7306 */ /* 0x0001e20000200c00 */
[----:B------:R-:W-:Y:S01]  /*60f0*/  LOP3.LUT R48, R48, 0x3f, RZ, 0xc0, !PT ;  /* 0x0000003f30307812 */ /* 0x000fe200078ec0ff */
[----:B------:R-:W-:-:S03]  /*6100*/  VIADD R45, R45, 0xffffffe0 ;  /* 0xffffffe02d2d7836 */ /* 0x000fc60000000000 */
[----:B------:R-:W-:-:S03]  /*6110*/  IADD3 R14, PT, PT, R48, -0x20, RZ ;  /* 0xffffffe0300e7810 */ /* 0x000fc60007ffe0ff */
[----:B------:R1:W-:Y:S01]  /*6120*/  I2F.F16 R12, R49 ;  /* 0x00000031000c7306 */ /* 0x0003e20000200c00 */
[----:B0-----:R-:W-:Y:S01]  /*6130*/  VIADD R47, R46, 0xffffffe0 ;  /* 0xffffffe02e2f7836 */ /* 0x001fe20000000000 */
[--C-:B------:R-:W-:Y:S02]  /*6140*/  SHF.R.U32.HI R46, RZ, 0x8, R16.reuse ;  /* 0x00000008ff2e7819 */ /* 0x100fe40000011610 */
[----:B-1----:R-:W-:-:S04]  /*6150*/  SHF.R.U32.HI R49, RZ, 0xe, R16 ;  /* 0x0000000eff317819 */ /* 0x002fc80000011610 */
[----:B------:R-:W-:Y:S01]  /*6160*/  I2F.F16 R13, R13 ;  /* 0x0000000d000d7306 */ /* 0x000fe20000200c00 */
[----:B------:R-:W-:Y:S02]  /*6170*/  LOP3.LUT R46, R46, 0x3f, RZ, 0xc0, !PT ;  /* 0x0000003f2e2e7812 */ /* 0x000fe400078ec0ff */
[----:B------:R-:W-:Y:S02]  /*6180*/  LOP3.LUT R49, R49, 0x3f, RZ, 0xc0, !PT ;  /* 0x0000003f31317812 */ /* 0x000fe400078ec0ff */
[----:B------:R-:W-:-:S03]  /*6190*/  SHF.R.U32.HI R16, RZ, 0x14, R16 ;  /* 0x00000014ff107819 */ /* 0x000fc60000011610 */
[----:B------:R-:W0:Y:S01]  /*61a0*/  I2F.F16 R48, R45 ;  /* 0x0000002d00307306 */ /* 0x000e220000200c00 */
[----:B------:R-:W-:-:S07]  /*61b0*/  LOP3.LUT R16, R16, 0x3f, RZ, 0xc0, !PT ;  /* 0x0000003f10107812 */ /* 0x000fce00078ec0ff */
[----:B------:R1:W-:Y:S01]  /*61c0*/  I2F.F16 R44, R47 ;  /* 0x0000002f002c7306 */ /* 0x0003e20000200c00 */
[----:B------:R-:W-:Y:S02]  /*61d0*/  IADD3 R16, PT, PT, R16, -0x20, RZ ;  /* 0xffffffe010107810 */ /* 0x000fe40007ffe0ff */
[----:B-1----:R-:W-:Y:S01]  /*61e0*/  IADD3 R47, PT, PT, R46, -0x20, RZ ;  /* 0xffffffe02e2f7810 */ /* 0x002fe20007ffe0ff */
[----:B------:R-:W-:Y:S01]  /*61f0*/  VIADD R46, R49, 0xffffffe0 ;  /* 0xffffffe0312e7836 */ /* 0x000fe20000000000 */
[----:B------:R-:W-:-:S03]  /*6200*/  SHF.R.U32.HI R49, RZ, 0x2, R17 ;  /* 0x00000002ff317819 */ /* 0x000fc60000011611 */
[----:B------:R0:W-:Y:S01]  /*6210*/  I2F.F16 R45, R16 ;  /* 0x00000010002d7306 */ /* 0x0001e20000200c00 */
[----:B------:R-:W-:-:S07]  /*6220*/  LOP3.LUT R49, R49, 0x3f, RZ, 0xc0, !PT ;  /* 0x0000003f31317812 */ /* 0x000fce00078ec0ff */
[----:B------:R-:W-:Y:S01]  /*6230*/  I2F.F16 R47, R47 ;  /* 0x0000002f002f7306 */ /* 0x000fe20000200c00 */
[----:B0-----:R-:W-:Y:S01]  /*6240*/  PRMT R16, R13, 0x5410, R48 ;  /* 0x000054100d107816 */ /* 0x001fe20000000030 */
[----:B------:R-:W-:Y:S01]  /*6250*/  VIADD R13, R49, 0xffffffe0 ;  /* 0xffffffe0310d7836 */ /* 0x000fe20000000000 */
[----:B------:R-:W-:-:S05]  /*6260*/  SHF.R.U32.HI R49, RZ, 0xe, R17 ;  /* 0x0000000eff317819 */ /* 0x000fca0000011611 */
[----:B------:R-:W0:Y:S01]  /*6270*/  I2F.F16 R46, R46 ;  /* 0x0000002e002e7306 */ /* 0x000e220000200c00 */
[--C-:B------:R-:W-:Y:S02]  /*6280*/  SHF.R.U32.HI R48, RZ, 0x8, R17.reuse ;  /* 0x00000008ff307819 */ /* 0x100fe40000011611 */
[----:B------:R-:W-:Y:S02]  /*6290*/  SHF.R.U32.HI R17, RZ, 0x14, R17 ;  /* 0x00000014ff117819 */ /* 0x000fe40000011611 */
[----:B------:R-:W-:Y:S02]  /*62a0*/  LOP3.LUT R49, R49, 0x3f, RZ, 0xc0, !PT ;  /* 0x0000003f31317812 */ /* 0x000fe400078ec0ff */
[----:B------:R-:W-:Y:S02]  /*62b0*/  LOP3.LUT R17, R17, 0x3f, RZ, 0xc0, !PT ;  /* 0x0000003f11117812 */ /* 0x000fe400078ec0ff */
[----:B------:R-:W-:Y:S01]  /*62c0*/  LOP3.LUT R48, R48, 0x3f, RZ, 0xc0, !PT ;  /* 0x0000003f30307812 */ /* 0x000fe200078ec0ff */
[----:B------:R-:W-:Y:S01]  /*62d0*/  VIADD R51, R49, 0xffffffe0 ;  /* 0xffffffe031337836 */ /* 0x000fe20000000000 */
[----:B------:R-:W-:-:S02]  /*62e0*/  IADD3 R49, PT, PT, R17, -0x20, RZ ;  /* 0xffffffe011317810 */ /* 0x000fc40007ffe0ff */
[----:B------:R-:W-:Y:S02]  /*62f0*/  SHF.R.U32.HI R17, RZ, 0x2, R18 ;  /* 0x00000002ff117819 */ /* 0x000fe40000011612 */
[----:B0-----:R-:W-:Y:S02]  /*6300*/  PRMT R47, R47, 0x5410, R46 ;  /* 0x000054102f2f7816 */ /* 0x001fe4000000002e */
[----:B------:R-:W-:Y:S02]  /*6310*/  IADD3 R46, PT, PT, R48, -0x20, RZ ;  /* 0xffffffe0302e7810 */ /* 0x000fe40007ffe0ff */
[----:B------:R-:W-:Y:S02]  /*6320*/  SHF.R.U32.HI R48, RZ, 0x2, R19 ;  /* 0x00000002ff307819 */ /* 0x000fe40000011613 */
[----:B------:R-:W-:Y:S02]  /*6330*/  LOP3.LUT R17, R17, 0x3f, RZ, 0xc0, !PT ;  /* 0x0000003f11117812 */ /* 0x000fe400078ec0ff */
[----:B------:R-:W-:Y:S01]  /*6340*/  LOP3.LUT R48, R48, 0x3f, RZ, 0xc0, !PT ;  /* 0x0000003f30307812 */ /* 0x000fe200078ec0ff */
[----:B------:R-:W-:Y:S02]  /*6350*/  I2F.F16 R46, R46 ;  /* 0x0000002e002e7306 */ /* 0x000fe40000200c00 */
[----:B------:R-:W-:Y:S01]  /*6360*/  VIADD R17, R17, 0xffffffe0 ;  /* 0xffffffe011117836 */ /* 0x000fe20000000000 */
[----:B------:R-:W-:-:S05]  /*6370*/  IADD3 R48, PT, PT, R48, -0x20, RZ ;  /* 0xffffffe030307810 */ /* 0x000fca0007ffe0ff */
[----:B------:R-:W0:Y:S01]  /*6380*/  I2F.F16 R51, R51 ;  /* 0x0000003300337306 */ /* 0x000e220000200c00 */
[----:B------:R-:W-:-:S07]  /*6390*/  PRMT R42, R45, 0x5410, R42 ;  /* 0x000054102d2a7816 */ /* 0x000fce000000002a */
[----:B------:R-:W1:Y:S01]  /*63a0*/  I2F.F16 R17, R17 ;  /* 0x0000001100117306 */ /* 0x000e620000200c00 */
[----:B------:R-:W-:-:S07]  /*63b0*/  SHF.R.U32.HI R45, RZ, 0x8, R18 ;  /* 0x00000008ff2d7819 */ /* 0x000fce0000011612 */
[----:B------:R-:W-:Y:S08]  /*63c0*/  I2F.F16 R15, R50 ;  /* 0x00000032000f7306 */ /* 0x000ff00000200c00 */
[----:B------:R-:W3:Y:S01]  /*63d0*/  I2F.F16 R48, R48 ;  /* 0x0000003000307306 */ /* 0x000ee20000200c00 */
[----:B0-----:R-:W-:-:S07]  /*63e0*/  PRMT R51, R46, 0x5410, R51 ;  /* 0x000054102e337816 */ /* 0x001fce0000000033 */
[----:B------:R-:W-:Y:S01]  /*63f0*/  I2F.F16 R14, R14 ;  /* 0x0000000e000e7306 */ /* 0x000fe20000200c00 */
[----:B------:R-:W-:-:S07]  /*6400*/  SHF.R.U32.HI R46, RZ, 0xe, R18 ;  /* 0x0000000eff2e7819 */ /* 0x000fce0000011612 */
[----:B------:R-:W0:Y:S08]  /*6410*/  I2F.F16 R13, R13 ;  /* 0x0000000d000d7306 */ /* 0x000e300000200c00 */
[----:B------:R-:W5:Y:S01]  /*6420*/  I2F.F16 R49, R49 ;  /* 0x0000003100317306 */ /* 0x000f620000200c00 */
[----:B------:R-:W-:Y:S02]  /*6430*/  LOP3.LUT R45, R45, 0x3f, RZ, 0xc0, !PT ;  /* 0x0000003f2d2d7812 */ /* 0x000fe400078ec0ff */
[----:B------:R-:W-:-:S02]  /*6440*/  LOP3.LUT R46, R46, 0x3f, RZ, 0xc0, !PT ;  /* 0x0000003f2e2e7812 */ /* 0x000fc400078ec0ff */
[----:B-1----:R-:W-:Y:S02]  /*6450*/  PRMT R44, R44, 0x5410, R17 ;  /* 0x000054102c2c7816 */ /* 0x002fe40000000011 */
[----:B---3--:R-:W-:Y:S01]  /*6460*/  PRMT R17, R15, 0x5410, R48 ;  /* 0x000054100f117816 */ /* 0x008fe20000000030 */
[----:B------:R-:W-:Y:S01]  /*6470*/  VIADD R48, R45, 0xffffffe0 ;  /* 0xffffffe02d307836 */ /* 0x000fe20000000000 */
[----:B0-----:R-:W-:Y:S02]  /*6480*/  PRMT R14, R14, 0x5410, R13 ;  /* 0x000054100e0e7816 */ /* 0x001fe4000000000d */
[----:B------:R-:W-:Y:S02]  /*6490*/  IADD3 R45, PT, PT, R46, -0x20, RZ ;  /* 0xffffffe02e2d7810 */ /* 0x000fe40007ffe0ff */
[----:B------:R-:W-:Y:S02]  /*64a0*/  LEA.HI R13, R18, 0xffffffe0, RZ, 0x6 ;  /* 0xffffffe0120d7811 */ /* 0x000fe400078f30ff */
[----:B-----5:R-:W-:-:S02]  /*64b0*/  PRMT R12, R49, 0x5410, R12 ;  /* 0x00005410310c7816 */ /* 0x020fc4000000000c */
[--C-:B------:R-:W-:Y:S02]  /*64c0*/  SHF.R.U32.HI R46, RZ, 0x8, R19.reuse ;  /* 0x00000008ff2e7819 */ /* 0x100fe40000011613 */
[----:B------:R-:W-:Y:S02]  /*64d0*/  SHF.R.U32.HI R49, RZ, 0xe, R19 ;  /* 0x0000000eff317819 */ /* 0x000fe40000011613 */
[----:B------:R-:W-:Y:S02]  /*64e0*/  SHF.R.U32.HI R18, RZ, 0x14, R18 ;  /* 0x00000014ff127819 */ /* 0x000fe40000011612 */
[----:B------:R-:W-:Y:S02]  /*64f0*/  LOP3.LUT R46, R46, 0x3f, RZ, 0xc0, !PT ;  /* 0x0000003f2e2e7812 */ /* 0x000fe400078ec0ff */
[----:B------:R-:W-:Y:S02]  /*6500*/  LOP3.LUT R49, R49, 0x3f, RZ, 0xc0, !PT ;  /* 0x0000003f31317812 */ /* 0x000fe400078ec0ff */
[----:B------:R-:W-:-:S02]  /*6510*/  LOP3.LUT R18, R18, 0x3f, RZ, 0xc0, !PT ;  /* 0x0000003f12127812 */ /* 0x000fc400078ec0ff */
[----:B------:R-:W-:Y:S02]  /*6520*/  LEA.HI R50, R19, 0xffffffe0, RZ, 0x6 ;  /* 0xffffffe013327811 */ /* 0x000fe400078f30ff */
[----:B------:R-:W-:Y:S01]  /*6530*/  SHF.R.U32.HI R19, RZ, 0x14, R19 ;  /* 0x00000014ff137819 */ /* 0x000fe20000011613 */
[----:B------:R-:W-:Y:S01]  /*6540*/  VIADD R46, R46, 0xffffffe0 ;  /* 0xffffffe02e2e7836 */ /* 0x000fe20000000000 */
[----:B------:R-:W-:Y:S01]  /*6550*/  IADD3 R49, PT, PT, R49, -0x20, RZ ;  /* 0xffffffe031317810 */ /* 0x000fe20007ffe0ff */
[----:B------:R-:W-:Y:S01]  /*6560*/  VIADD R18, R18, 0xffffffe0 ;  /* 0xffffffe012127836 */ /* 0x000fe20000000000 */
[----:B------:R-:W-:Y:S01]  /*6570*/  LOP3.LUT R19, R19, 0x3f, RZ, 0xc0, !PT ;  /* 0x0000003f13137812 */ /* 0x000fe200078ec0ff */
[----:B------:R-:W-:Y:S03]  /*6580*/  I2F.F16 R48, R48 ;  /* 0x0000003000307306 */ /* 0x000fe60000200c00 */
[----:B------:R-:W-:-:S05]  /*6590*/  IADD3 R19, PT, PT, R19, -0x20, RZ ;  /* 0xffffffe013137810 */ /* 0x000fca0007ffe0ff */
[----:B------:R-:W0:Y:S08]  /*65a0*/  I2F.F16 R45, R45 ;  /* 0x0000002d002d7306 */ /* 0x000e300000200c00 */
[----:B------:R-:W-:Y:S08]  /*65b0*/  I2F.F16 R46, R46 ;  /* 0x0000002e002e7306 */ /* 0x000ff00000200c00 */
[----:B------:R-:W1:Y:S08]  /*65c0*/  I2F.F16 R49, R49 ;  /* 0x0000003100317306 */ /* 0x000e700000200c00 */
[----:B------:R-:W-:Y:S08]  /*65d0*/  I2F.F16 R13, R13 ;  /* 0x0000000d000d7306 */ /* 0x000ff00000200c00 */
[----:B------:R-:W3:Y:S08]  /*65e0*/  I2F.F16 R18, R18 ;  /* 0x0000001200127306 */ /* 0x000ef00000200c00 */
[----:B------:R-:W-:Y:S08]  /*65f0*/  I2F.F16 R15, R50 ;  /* 0x00000032000f7306 */ /* 0x000ff00000200c00 */
[----:B------:R-:W5:Y:S01]  /*6600*/  I2F.F16 R50, R19 ;  /* 0x0000001300327306 */ /* 0x000f620000200c00 */
[----:B------:R-:W-:-:S02]  /*6610*/  HFMA2 R43, R16, R9, R43 ;  /* 0x00000009102b7231 */ /* 0x000fc4000000002b */
[-C--:B------:R-:W-:Y:S01]  /*6620*/  HFMA2 R41, R14, R9.reuse, R41 ;  /* 0x000000090e297231 */ /* 0x080fe20000000029 */
[----:B0-----:R-:W-:Y:S01]  /*6630*/  PRMT R45, R48, 0x5410, R45 ;  /* 0x00005410302d7816 */ /* 0x001fe2000000002d */
[-C--:B------:R-:W-:Y:S01]  /*6640*/  HFMA2 R23, R44, R9.reuse, R23 ;  /* 0x000000092c177231 */ /* 0x080fe20000000017 */
[----:B-1----:R-:W-:Y:S01]  /*6650*/  PRMT R49, R46, 0x5410, R49 ;  /* 0x000054102e317816 */ /* 0x002fe20000000031 */
[----:B------:R-:W-:Y:S01]  /*6660*/  HFMA2 R8, R17, R9, R8 ;  /* 0x0000000911087231 */ /* 0x000fe20000000008 */
[----:B---3--:R-:W-:Y:S01]  /*6670*/  PRMT R18, R18, 0x5410, R13 ;  /* 0x0000541012127816 */ /* 0x008fe2000000000d */
[----:B------:R-:W-:Y:S02]  /*6680*/  @!P0 VIADD R13, R3, 0x1 ;  /* 0x00000001030d8836 */ /* 0x000fe40000000000 */
[-C--:B------:R-:W-:Y:S02]  /*6690*/  HFMA2 R43, R47, R10.reuse, R43 ;  /* 0x0000000a2f2b7231 */ /* 0x080fe4000000002b */
[-C--:B------:R-:W-:Y:S01]  /*66a0*/  HFMA2 R41, R51, R10.reuse, R41 ;  /* 0x0000000a33297231 */ /* 0x080fe20000000029 */
[----:B--2---:R-:W-:Y:S01]  /*66b0*/  @!P0 PRMT R0, R20, 0x7610, R0 ;  /* 0x0000761014008816 */ /* 0x004fe20000000000 */
[----:B----4-:R-:W-:Y:S01]  /*66c0*/  @!P0 IMAD.IADD R4, R22, 0x1, R7 ;  /* 0x0000000116048824 */ /* 0x010fe200078e0207 */
[----:B------:R-:W-:Y:S01]  /*66d0*/  @!P0 PRMT R2, R21, 0x7610, R2 ;  /* 0x0000761015028816 */ /* 0x000fe20000000002 */
[-C--:B------:R-:W-:Y:S01]  /*66e0*/  HFMA2 R9, R45, R10.reuse, R23 ;  /* 0x0000000a2d097231 */ /* 0x080fe20000000017 */
[----:B-----5:R-:W-:Y:S01]  /*66f0*/  PRMT R50, R50, 0x5410, R15 ;  /* 0x0000541032327816 */ /* 0x020fe2000000000f */
[----:B------:R-:W-:Y:S01]  /*6700*/  HFMA2 R8, R49, R10, R8 ;  /* 0x0000000a31087231 */ /* 0x000fe20000000008 */
[----:B------:R-:W-:Y:S01]  /*6710*/  IADD3 R7, PT, PT, R7, 0x20, RZ ;  /* 0x0000002007077810 */ /* 0x000fe20007ffe0ff */
[----:B------:R-:W-:Y:S01]  /*6720*/  HADD2 R39, R39.H0_H0, R39.H1_H1 ;  /* 0x3000002727277230 */ /* 0x000fe20000000800 */
[----:B------:R-:W-:Y:S01]  /*6730*/  @!P0 MOV R3, R13 ;  /* 0x0000000d00038202 */ /* 0x000fe20000000f00 */
[----:B------:R-:W-:-:S02]  /*6740*/  HADD2 R27, R27.H0_H0, R27.H1_H1 ;  /* 0x3000001b1b1b7230 */ /* 0x000fc40000000800 */
[-C--:B------:R-:W-:Y:S02]  /*6750*/  HFMA2 R43, R42, R11.reuse, R43 ;  /* 0x0000000b2a2b7231 */ /* 0x080fe4000000002b */
[-C--:B------:R-:W-:Y:S01]  /*6760*/  HFMA2 R41, R12, R11.reuse, R41 ;  /* 0x0000000b0c297231 */ /* 0x080fe20000000029 */
[----:B------:R-:W-:Y:S02]  /*6770*/  @!P0 PRMT R0, R0, 0x7610, R20 ;  /* 0x0000761000008816 */ /* 0x000fe40000000014 */
[----:B------:R-:W-:Y:S01]  /*6780*/  @!P0 PRMT R2, R2, 0x7610, R21 ;  /* 0x0000761002028816 */ /* 0x000fe20000000015 */
[----:B------:R-:W-:Y:S01]  /*6790*/  HADD2 R38, R38.H0_H0, R38.H1_H1 ;  /* 0x3000002626267230 */ /* 0x000fe20000000800 */
[----:B------:R-:W-:Y:S01]  /*67a0*/  ISETP.GE.AND P0, PT, R7, R26, PT ;  /* 0x0000001a0700720c */ /* 0x000fe20003f06270 */
[----:B------:R-:W-:Y:S02]  /*67b0*/  HADD2 R40, R40.H0_H0, R40.H1_H1 ;  /* 0x3000002828287230 */ /* 0x000fe40000000800 */
[----:B------:R-:W-:-:S02]  /*67c0*/  HFMA2 R9, R18, R11, R9 ;  /* 0x0000000b12097231 */ /* 0x000fc40000000009 */
[----:B------:R-:W-:Y:S01]  /*67d0*/  HFMA2 R8, R50, R11, R8 ;  /* 0x0000000b32087231 */ /* 0x000fe20000000008 */
[----:B------:R-:W-:Y:S01]  /*67e0*/  PRMT R39, R39, 0x5410, R27 ;  /* 0x0000541027277816 */ /* 0x000fe2000000001b */
[----:B------:R-:W-:Y:S02]  /*67f0*/  HADD2 R43, R43.H0_H0, R43.H1_H1 ;  /* 0x3000002b2b2b7230 */ /* 0x000fe40000000800 */
[----:B------:R-:W-:Y:S01]  /*6800*/  HADD2 R41, R41.H0_H0, R41.H1_H1 ;  /* 0x3000002929297230 */ /* 0x000fe20000000800 */
[----:B------:R-:W-:Y:S01]  /*6810*/  PRMT R38, R38, 0x5410, R40 ;  /* 0x0000541026267816 */ /* 0x000fe20000000028 */
[----:B------:R-:W-:Y:S02]  /*6820*/  HADD2 R9, R9.H0_H0, R9.H1_H1 ;  /* 0x3000000909097230 */ /* 0x000fe40000000800 */
[----:B------:R-:W-:Y:S01]  /*6830*/  HADD2 R8, R8.H0_H0, R8.H1_H1 ;  /* 0x3000000808087230 */ /* 0x000fe20000000800 */
[----:B------:R-:W-:Y:S01]  /*6840*/  PRMT R43, R43, 0x5410, R41 ;  /* 0x000054102b2b7816 */ /* 0x000fe20000000029 */
[----:B------:R-:W-:Y:S01]  /*6850*/  HFMA2 R6, R39, R0, R6 ;  /* 0x0000000027067231 */ /* 0x000fe20000000006 */
[----:B------:R-:W-:Y:S01]  /*6860*/  IADD3 R25, P1, PT, R25, 0x80, RZ ;  /* 0x0000008019197810 */ /* 0x000fe20007f3e0ff */
[----:B------:R-:W-:Y:S01]  /*6870*/  HFMA2 R5, R38, R2, R5 ;  /* 0x0000000226057231 */ /* 0x000fe20000000005 */
[----:B------:R-:W-:Y:S01]  /*6880*/  PRMT R9, R9, 0x5410, R8 ;  /* 0x0000541009097816 */ /* 0x000fe20000000008 */
[----:B------:R-:W-:Y:S01]  /*6890*/  UIADD3 UR4, UPT, UPT, UR4, 0x40, URZ ;  /* 0x0000004004047890 */ /* 0x000fe2000fffe0ff */
[----:B------:R-:W-:-:S02]  /*68a0*/  HFMA2 R6, R43, R0, R6 ;  /* 0x000000002b067231 */ /* 0x000fc40000000006 */
[----:B------:R-:W-:Y:S01]  /*68b0*/  IMAD.MOV.U32 R22, RZ, RZ, R28 ;  /* 0x000000ffff167224 */ /* 0x000fe200078e001c */
[----:B------:R-:W-:Y:S01]  /*68c0*/  MOV R23, R29 ;  /* 0x0000001d00177202 */ /* 0x000fe20000000f00 */
[----:B------:R-:W-:Y:S02]  /*68d0*/  HFMA2 R5, R9, R2, R5 ;  /* 0x0000000209057231 */ /* 0x000fe40000000005 */
[----:B------:R-:W-:Y:S02]  /*68e0*/  IMAD.X R24, RZ, RZ, R24, P1 ;  /* 0x000000ffff187224 */ /* 0x000fe400008e0618 */
[----:B------:R-:W-:Y:S01]  /*68f0*/  IMAD.WIDE R28, R34, 0x4, R30 ;  /* 0x00000004221c7825 */ /* 0x000fe200078e021e */
[----:B------:R-:W-:Y:S06]  /*6900*/  @!P0 BRA `(.L_x_1871) ;  /* 0xffffffd400888947 */ /* 0x000fec000383ffff */
[----:B------:R-:W-:-:S07]  /*6910*/  IMAD.WIDE R22, R34, 0x18, R22 ;  /* 0x0000001822167825 */ /* 0x000fce00078e0216 */
.L_x_1870:
[----:B------:R-:W-:-:S04]  /*6920*/  VIMNMX R40, PT, PT, R35, UR14, PT ;  /* 0x0000000e23287c48 */ /* 0x000fc8000bfe0100 */
[----:B------:R-:W-:-:S13]  /*6930*/  ISETP.GT.AND P0, PT, R40, R7, PT ;  /* 0x000000072800720c */ /* 0x000fda0003f04270 */
[----:B------:R-:W-:Y:S05]  /*6940*/  @!P0 BRA `(.L_x_1872) ;  /* 0x0000001400ac8947 */ /* 0x000fea0003800000 */
[----:B------:R-:W-:Y:S01]  /*6950*/  IMAD.WIDE.U32 R8, R7, 0x4, R36 ;  /* 0x0000000407087825 */ /* 0x000fe200078e0024 */
[----:B------:R-:W-:-:S03]  /*6960*/  MOV R42, R22 ;  /* 0x00000016002a7202 */ /* 0x000fc60000000f00 */
[----:B------:R-:W-:Y:S01]  /*6970*/  IMAD.MOV.U32 R43, RZ, RZ, R23 ;  /* 0x000000ffff2b7224 */ /* 0x000fe200078e0017 */
[----:B------:R-:W-:-:S04]  /*6980*/  IADD3 R39, P0, PT, R8, 0x2, RZ ;  /* 0x0000000208277810 */ /* 0x000fc80007f1e0ff */
[----:B------:R-:W-:-:S09]  /*6990*/  IADD3.X R38, PT, PT, RZ, R9, RZ, P0, !PT ;  /* 0x00000009ff267210 */ /* 0x000fd200007fe4ff */
.L_x_1873:
[----:B------:R-:W2:Y:S01]  /*69a0*/  LDG.E.128.CONSTANT R24, desc[UR6][R42.64] ;  /* 0x000000062a187981 */ /* 0x000ea2000c1e9d00 */
[----:B------:R-:W-:-:S03]  /*69b0*/  IMAD.U32 R34, RZ, RZ, UR12 ;  /* 0x0000000cff227e24 */ /* 0x000fc6000f8e00ff */
[----:B------:R-:W0:Y:S01]  /*69c0*/  LDS.128 R8, [UR4] ;  /* 0x00000004ff087984 */ /* 0x000e220008000c00 */
[----:B------:R-:W-:-:S05]  /*69d0*/  IMAD.WIDE R12, R34, 0x4, R42 ;  /* 0x00000004220c7825 */ /* 0x000fca00078e022a */
[----:B------:R-:W3:Y:S01]  /*69e0*/  LDG.E.128.CONSTANT R20, desc[UR6][R12.64] ;  /* 0x000000060c147981 */ /* 0x000ee2000c1e9d00 */
[----:B------:R-:W-:-:S05]  /*69f0*/  IMAD.WIDE R44, R34, 0x4, R12 ;  /* 0x00000004222c7825 */ /* 0x000fca00078e020c */
[----:B------:R1:W4:Y:S01]  /*6a00*/  LDG.E.128.CONSTANT R16, desc[UR6][R44.64] ;  /* 0x000000062c107981 */ /* 0x000322000c1e9d00 */
[----:B------:R-:W-:Y:S02]  /*6a10*/  HFMA2 R48, -RZ, RZ, 0, 0.03125 ;  /* 0x00002800ff307431 */ /* 0x000fe400000001ff */
[----:B-1----:R-:W-:Y:S01]  /*6a20*/  IMAD.WIDE R44, R34, 0x4, R44 ;  /* 0x00000004222c7825 */ /* 0x002fe200078e022c */
[----:B------:R-:W-:Y:S02]  /*6a30*/  ISETP.NE.AND P0, PT, R7, R4, PT ;  /* 0x000000040700720c */ /* 0x000fe40003f05270 */
[----:B--2---:R-:W-:Y:S02]  /*6a40*/  LOP3.LUT R14, R24, 0x1f001f, RZ, 0xc0, !PT ;  /* 0x001f001f180e7812 */ /* 0x004fe400078ec0ff */
        /* <DEDUP_REMOVED lines=14> */
[----:B0-----:R-:W-:Y:S02]  /*6b30*/  HFMA2 R31, R14, R8, RZ ;  /* 0x000000080e1f7231 */ /* 0x001fe400000000ff */
[----:B------:R-:W-:Y:S01]  /*6b40*/  HFMA2 R12, R15, R48.H0_H0, -48, -48 ;  /* 0xd200d2000f0c7431 */ /* 0x000fe20000040030 */
[----:B------:R-:W-:Y:S01]  /*6b50*/  LOP3.LUT R13, R13, 0x64006400, RZ, 0xfc, !PT ;  /* 0x640064000d0d7812 */ /* 0x000fe200078efcff */
[-C--:B------:R-:W-:Y:S02]  /*6b60*/  HFMA2 R28, R28, R8.reuse, RZ.H0_H0 ;  /* 0x000000081c1c7231 */ /* 0x080fe400000400ff */
[-C--:B------:R-:W-:Y:S02]  /*6b70*/  HFMA2 R15, R29, R8.reuse, RZ ;  /* 0x000000081d0f7231 */ /* 0x080fe400000000ff */
[----:B------:R-:W-:Y:S01]  /*6b80*/  HFMA2 R14, R30, R8, RZ.H0_H0 ;  /* 0x000000081e0e7231 */ /* 0x000fe200000400ff */
[----:B------:R-:W-:Y:S01]  /*6b90*/  LOP3.LUT R29, R26, 0x3e003e0, RZ, 0xc0, !PT ;  /* 0x03e003e01a1d7812 */ /* 0x000fe200078ec0ff */
[----:B------:R-:W-:Y:S01]  /*6ba0*/  HFMA2 R12, R12, R9, R31 ;  /* 0x000000090c0c7231 */ /* 0x000fe2000000001f */
[----:B------:R-:W-:Y:S01]  /*6bb0*/  SHF.R.U32.HI R8, RZ, 0xa, R24 ;  /* 0x0000000aff087819 */ /* 0x000fe20000011618 */
[----:B------:R-:W-:Y:S01]  /*6bc0*/  HFMA2 R30, R13, R48.H0_H0, -48, -48 ;  /* 0xd200d2000d1e7431 */ /* 0x000fe20000040030 */
[----:B------:R-:W-:-:S02]  /*6bd0*/  LOP3.LUT R31, R29, 0x64006400, RZ, 0xfc, !PT ;  /* 0x640064001d1f7812 */ /* 0x000fc400078efcff */
[----:B------:R-:W-:Y:S02]  /*6be0*/  LOP3.LUT R41, R27, 0x3e003e0, RZ, 0xc0, !PT ;  /* 0x03e003e01b297812 */ /* 0x000fe400078ec0ff */
[----:B------:R-:W-:Y:S01]  /*6bf0*/  LOP3.LUT R13, R8, 0x1f001f, RZ, 0xc0, !PT ;  /* 0x001f001f080d7812 */ /* 0x000fe200078ec0ff */
[-C--:B------:R-:W-:Y:S01]  /*6c00*/  HFMA2 R8, R30, R9.reuse, R28 ;  /* 0x000000091e087231 */ /* 0x080fe2000000001c */
[----:B------:R-:W-:Y:S01]  /*6c10*/  SHF.R.U32.HI R29, RZ, 0xa, R25 ;  /* 0x0000000aff1d7819 */ /* 0x000fe20000011619 */
[-C--:B------:R-:W-:Y:S01]  /*6c20*/  HFMA2 R31, R31, R48.reuse.H0_H0, -48, -48 ;  /* 0xd200d2001f1f7431 */ /* 0x080fe20000040030 */
[----:B------:R-:W-:Y:S02]  /*6c30*/  LOP3.LUT R41, R41, 0x64006400, RZ, 0xfc, !PT ;  /* 0x6400640029297812 */ /* 0x000fe400078efcff */
[----:B------:R-:W-:Y:S01]  /*6c40*/  LOP3.LUT R28, R13, 0x64006400, RZ, 0xfc, !PT ;  /* 0x640064000d1c7812 */ /* 0x000fe200078efcff */
[-C--:B------:R-:W-:Y:S01]  /*6c50*/  HFMA2 R13, R31, R9.reuse, R15 ;  /* 0x000000091f0d7231 */ /* 0x080fe2000000000f */
[----:B------:R-:W-:Y:S01]  /*6c60*/  LOP3.LUT R29, R29, 0x1f001f, RZ, 0xc0, !PT ;  /* 0x001f001f1d1d7812 */ /* 0x000fe200078ec0ff */
[----:B------:R-:W-:Y:S01]  /*6c70*/  HFMA2 R41, R41, R48.H0_H0, -48, -48 ;  /* 0xd200d20029297431 */ /* 0x000fe20000040030 */
[----:B------:R-:W-:Y:S01]  /*6c80*/  SHF.R.U32.HI R15, RZ, 0xa, R26 ;  /* 0x0000000aff0f7819 */ /* 0x000fe2000001161a */
[----:B------:R-:W-:Y:S01]  /*6c90*/  HADD2 R28, R28, -1040, -1040 ;  /* 0xe410e4101c1c7430 */ /* 0x000fe20000000000 */
[----:B------:R-:W-:Y:S01]  /*6ca0*/  LOP3.LUT R29, R29, 0x64006400, RZ, 0xfc, !PT ;  /* 0x640064001d1d7812 */ /* 0x000fe200078efcff */
[----:B------:R-:W-:Y:S01]  /*6cb0*/  HFMA2 R14, R41, R9, R14 ;  /* 0x00000009290e7231 */ /* 0x000fe2000000000e */
[----:B------:R-:W-:Y:S01]  /*6cc0*/  LOP3.LUT R15, R15, 0x1f001f, RZ, 0xc0, !PT ;  /* 0x001f001f0f0f7812 */ /* 0x000fe200078ec0ff */
[-C--:B------:R-:W-:Y:S01]  /*6cd0*/  HFMA2 R12, R28, R10.reuse, R12 ;  /* 0x0000000a1c0c7231 */ /* 0x080fe2000000000c */
[----:B------:R-:W-:Y:S01]  /*6ce0*/  SHF.R.U32.HI R41, RZ, 0xa, R27 ;  /* 0x0000000aff297819 */ /* 0x000fe2000001161b */
[----:B------:R-:W-:Y:S01]  /*6cf0*/  HADD2 R9, R29, -1040, -1040 ;  /* 0xe410e4101d097430 */ /* 0x000fe20000000000 */
[----:B------:R-:W-:Y:S01]  /*6d00*/  LOP3.LUT R15, R15, 0x64006400, RZ, 0xfc, !PT ;  /* 0x640064000f0f7812 */ /* 0x000fe200078efcff */
[----:B------:R-:W0:Y:S01]  /*6d10*/  LDS.128 R28, [UR4+0x10] ;  /* 0x00001004ff1c7984 */ /* 0x000e220008000c00 */
[----:B------:R-:W-:Y:S01]  /*6d20*/  LOP3.LUT R41, R41, 0x1f001f, RZ, 0xc0, !PT ;  /* 0x001f001f29297812 */ /* 0x000fe200078ec0ff */
[----:B------:R-:W-:-:S02]  /*6d30*/  HFMA2 R9, R9, R10, R8 ;  /* 0x0000000a09097231 */ /* 0x000fc40000000008 */
[----:B------:R-:W-:Y:S01]  /*6d40*/  HADD2 R8, R15, -1040, -1040 ;  /* 0xe410e4100f087430 */ /* 0x000fe20000000000 */
[----:B------:R-:W-:Y:S02]  /*6d50*/  LOP3.LUT R41, R41, 0x64006400, RZ, 0xfc, !PT ;  /* 0x6400640029297812 */ /* 0x000fe400078efcff */
[----:B---3--:R-:W-:Y:S01]  /*6d60*/  LOP3.LUT R15, R21, 0x1f001f, RZ, 0xc0, !PT ;  /* 0x001f001f150f7812 */ /* 0x008fe200078ec0ff */
[-C--:B------:R-:W-:Y:S01]  /*6d70*/  HFMA2 R8, R8, R10.reuse, R13 ;  /* 0x0000000a08087231 */ /* 0x080fe2000000000d */
[----:B------:R-:W-:Y:S01]  /*6d80*/  LOP3.LUT R13, R20, 0x1f001f, RZ, 0xc0, !PT ;  /* 0x001f001f140d7812 */ /* 0x000fe200078ec0ff */
[----:B------:R-:W-:Y:S01]  /*6d90*/  HADD2 R41, R41, -1040, -1040 ;  /* 0xe410e41029297430 */ /* 0x000fe20000000000 */
[----:B------:R-:W-:Y:S02]  /*6da0*/  LOP3.LUT R15, R15, 0x64006400, RZ, 0xfc, !PT ;  /* 0x640064000f0f7812 */ /* 0x000fe400078efcff */
[----:B------:R-:W-:Y:S01]  /*6db0*/  LOP3.LUT R13, R13, 0x64006400, RZ, 0xfc, !PT ;  /* 0x640064000d0d7812 */ /* 0x000fe200078efcff */
[----:B------:R-:W-:Y:S01]  /*6dc0*/  HFMA2 R14, R41, R10, R14 ;  /* 0x0000000a290e7231 */ /* 0x000fe2000000000e */
[----:B------:R-:W-:Y:S01]  /*6dd0*/  LOP3.LUT R41, R22, 0x1f001f, RZ, 0xc0, !PT ;  /* 0x001f001f16297812 */ /* 0x000fe200078ec0ff */
[----:B------:R-:W-:Y:S01]  /*6de0*/  HADD2 R10, R15, -1040, -1040 ;  /* 0xe410e4100f0a7430 */ /* 0x000fe20000000000 */
[----:B------:R-:W-:Y:S01]  /*6df0*/  LOP3.LUT R15, R23, 0x1f001f, RZ, 0xc0, !PT ;  /* 0x001f001f170f7812 */ /* 0x000fe200078ec0ff */
[----:B------:R-:W-:Y:S01]  /*6e00*/  HADD2 R13, R13, -1040, -1040 ;  /* 0xe410e4100d0d7430 */ /* 0x000fe20000000000 */
[----:B------:R-:W-:Y:S01]  /*6e10*/  LOP3.LUT R41, R41, 0x64006400, RZ, 0xfc, !PT ;  /* 0x6400640029297812 */ /* 0x000fe200078efcff */
[-C--:B------:R-:W-:Y:S01]  /*6e20*/  HFMA2 R10, R10, R11.reuse, R9 ;  /* 0x0000000b0a0a7231 */ /* 0x080fe20000000009 */
[----:B------:R-:W-:Y:S01]  /*6e30*/  LOP3.LUT R9, R20, 0x3e003e0, RZ, 0xc0, !PT ;  /* 0x03e003e014097812 */ /* 0x000fe200078ec0ff */
[----:B------:R-:W-:Y:S01]  /*6e40*/  HFMA2 R12, R13, R11, R12 ;  /* 0x0000000b0d0c7231 */ /* 0x000fe2000000000c */
[----:B------:R-:W-:Y:S01]  /*6e50*/  LOP3.LUT R15, R15, 0x64006400, RZ, 0xfc, !PT ;  /* 0x640064000f0f7812 */ /* 0x000fe200078efcff */
[----:B------:R-:W-:Y:S01]  /*6e60*/  HADD2 R41, R41, -1040, -1040 ;  /* 0xe410e41029297430 */ /* 0x000fe20000000000 */
[----:B------:R-:W-:-:S02]  /*6e70*/  LOP3.LUT R9, R9, 0x64006400, RZ, 0xfc, !PT ;  /* 0x6400640009097812 */ /* 0x000fc400078efcff */
[----:B------:R-:W-:Y:S01]  /*6e80*/  LOP3.LUT R13, R21, 0x3e003e0, RZ, 0xc0, !PT ;  /* 0x03e003e0150d7812 */ /* 0x000fe200078ec0ff */
[----:B------:R-:W-:Y:S02]  /*6e90*/  HADD2 R15, R15, -1040, -1040 ;  /* 0xe410e4100f0f7430 */ /* 0x000fe40000000000 */
[-C--:B------:R-:W-:Y:S01]  /*6ea0*/  HFMA2 R9, R9, R48.reuse.H0_H0, -48, -48 ;  /* 0xd200d20009097431 */ /* 0x080fe20000040030 */
[----:B------:R-:W-:Y:S01]  /*6eb0*/  LOP3.LUT R13, R13, 0x64006400, RZ, 0xfc, !PT ;  /* 0x640064000d0d7812 */ /* 0x000fe200078efcff */
[-C--:B------:R-:W-:Y:S02]  /*6ec0*/  HFMA2 R14, R15, R11.reuse, R14 ;  /* 0x0000000b0f0e7231 */ /* 0x080fe4000000000e */
[----:B------:R-:W-:Y:S01]  /*6ed0*/  HFMA2 R8, R41, R11, R8 ;  /* 0x0000000b29087231 */ /* 0x000fe20000000008 */
[----:B------:R-:W-:Y:S02]  /*6ee0*/  LOP3.LUT R15, R23, 0x3e003e0, RZ, 0xc0, !PT ;  /* 0x03e003e0170f7812 */ /* 0x000fe400078ec0ff */
[----:B------:R-:W-:Y:S01]  /*6ef0*/  SHF.R.U32.HI R11, RZ, 0xa, R20 ;  /* 0x0000000aff0b7819 */ /* 0x000fe20000011614 */
[----:B------:R-:W-:Y:S01]  /*6f00*/  HFMA2 R13, R13, R48.H0_H0, -48, -48 ;  /* 0xd200d2000d0d7431 */ /* 0x000fe20000040030 */
[----:B------:R-:W-:Y:S01]  /*6f10*/  LOP3.LUT R15, R15, 0x64006400, RZ, 0xfc, !PT ;  /* 0x640064000f0f7812 */ /* 0x000fe200078efcff */
[-C--:B0-----:R-:W-:Y:S01]  /*6f20*/  HFMA2 R9, R9, R28.reuse, R12 ;  /* 0x0000001c09097231 */ /* 0x081fe2000000000c */
[----:B------:R-:W-:Y:S01]  /*6f30*/  SHF.R.U32.HI R12, RZ, 0xa, R21 ;  /* 0x0000000aff0c7819 */ /* 0x000fe20000011615 */
[----:B------:R-:W-:Y:S01]  /*6f40*/  HFMA2 R10, R13, R28, R10 ;  /* 0x0000001c0d0a7231 */ /* 0x000fe2000000000a */
[----:B------:R-:W-:Y:S01]  /*6f50*/  LOP3.LUT R11, R11, 0x1f001f, RZ, 0xc0, !PT ;  /* 0x001f001f0b0b7812 */ /* 0x000fe200078ec0ff */
[----:B------:R-:W-:Y:S01]  /*6f60*/  HFMA2 R15, R15, R48.H0_H0, -48, -48 ;  /* 0xd200d2000f0f7431 */ /* 0x000fe20000040030 */
[----:B------:R-:W-:-:S02]  /*6f70*/  LOP3.LUT R12, R12, 0x1f001f, RZ, 0xc0, !PT ;  /* 0x001f001f0c0c7812 */ /* 0x000fc400078ec0ff */
[----:B------:R-:W-:Y:S01]  /*6f80*/  LOP3.LUT R13, R22, 0x3e003e0, RZ, 0xc0, !PT ;  /* 0x03e003e0160d7812 */ /* 0x000fe200078ec0ff */
[----:B------:R-:W-:Y:S01]  /*6f90*/  HFMA2 R14, R15, R28, R14 ;  /* 0x0000001c0f0e7231 */ /* 0x000fe2000000000e */
[----:B------:R-:W-:Y:S02]  /*6fa0*/  LOP3.LUT R11, R11, 0x64006400, RZ, 0xfc, !PT ;  /* 0x640064000b0b7812 */ /* 0x000fe400078efcff */
[----:B------:R-:W-:Y:S02]  /*6fb0*/  LOP3.LUT R12, R12, 0x64006400, RZ, 0xfc, !PT ;  /* 0x640064000c0c7812 */ /* 0x000fe400078efcff */
[----:B------:R-:W-:Y:S01]  /*6fc0*/  LOP3.LUT R13, R13, 0x64006400, RZ, 0xfc, !PT ;  /* 0x640064000d0d7812 */ /* 0x000fe200078efcff */
[----:B------:R-:W-:Y:S01]  /*6fd0*/  HADD2 R15, R11, -1040, -1040 ;  /* 0xe410e4100b0f7430 */ /* 0x000fe20000000000 */
[----:B------:R-:W-:Y:S01]  /*6fe0*/  SHF.R.U32.HI R11, RZ, 0xa, R22 ;  /* 0x0000000aff0b7819 */ /* 0x000fe20000011616 */
[----:B------:R-:W-:Y:S02]  /*6ff0*/  HADD2 R12, R12, -1040, -1040 ;  /* 0xe410e4100c0c7430 */ /* 0x000fe40000000000 */
[----:B------:R-:W-:-:S02]  /*7000*/  HFMA2 R13, R13, R48.H0_H0, -48, -48 ;  /* 0xd200d2000d0d7431 */ /* 0x000fc40000040030 */
[-C--:B------:R-:W-:Y:S02]  /*7010*/  HFMA2 R15, R15, R29.reuse, R9 ;  /* 0x0000001d0f0f7231 */ /* 0x080fe40000000009 */
[----:B------:R-:W-:Y:S01]  /*7020*/  HFMA2 R10, R12, R29, R10 ;  /* 0x0000001d0c0a7231 */ /* 0x000fe2000000000a */
[----:B------:R-:W-:Y:S01]  /*7030*/  LOP3.LUT R12, R11, 0x1f001f, RZ, 0xc0, !PT ;  /* 0x001f001f0b0c7812 */ /* 0x000fe200078ec0ff */
[----:B------:R-:W-:Y:S01]  /*7040*/  HFMA2 R8, R13, R28, R8 ;  /* 0x0000001c0d087231 */ /* 0x000fe20000000008 */
[----:B----4-:R-:W-:Y:S02]  /*7050*/  LOP3.LUT R11, R17, 0x1f001f, RZ, 0xc0, !PT ;  /* 0x001f001f110b7812 */ /* 0x010fe400078ec0ff */
[----:B------:R-:W-:Y:S02]  /*7060*/  SHF.R.U32.HI R13, RZ, 0xa, R23 ;  /* 0x0000000aff0d7819 */ /* 0x000fe40000011617 */
[----:B------:R-:W-:Y:S02]  /*7070*/  LOP3.LUT R9, R16, 0x1f001f, RZ, 0xc0, !PT ;  /* 0x001f001f10097812 */ /* 0x000fe400078ec0ff */
[----:B------:R-:W-:-:S02]  /*7080*/  LOP3.LUT R11, R11, 0x64006400, RZ, 0xfc, !PT ;  /* 0x640064000b0b7812 */ /* 0x000fc400078efcff */
[----:B------:R-:W-:Y:S02]  /*7090*/  LOP3.LUT R13, R13, 0x1f001f, RZ, 0xc0, !PT ;  /* 0x001f001f0d0d7812 */ /* 0x000fe400078ec0ff */
[----:B------:R-:W-:Y:S01]  /*70a0*/  LOP3.LUT R9, R9, 0x64006400, RZ, 0xfc, !PT ;  /* 0x6400640009097812 */ /* 0x000fe200078efcff */
[----:B------:R-:W-:Y:S01]  /*70b0*/  HADD2 R28, R11, -1040, -1040 ;  /* 0xe410e4100b1c7430 */ /* 0x000fe20000000000 */
[----:B------:R-:W-:Y:S02]  /*70c0*/  LOP3.LUT R12, R12, 0x64006400, RZ, 0xfc, !PT ;  /* 0x640064000c0c7812 */ /* 0x000fe400078efcff */
[----:B------:R-:W-:Y:S01]  /*70d0*/  LOP3.LUT R13, R13, 0x64006400, RZ, 0xfc, !PT ;  /* 0x640064000d0d7812 */ /* 0x000fe200078efcff */
[----:B------:R-:W-:Y:S01]  /*70e0*/  HADD2 R47, R9, -1040, -1040 ;  /* 0xe410e410092f7430 */ /* 0x000fe20000000000 */
[----:B------:R-:W-:Y:S01]  /*70f0*/  LOP3.LUT R11, R19, 0x1f001f, RZ, 0xc0, !PT ;  /* 0x001f001f130b7812 */ /* 0x000fe200078ec0ff */
[-C--:B------:R-:W-:Y:S01]  /*7100*/  HFMA2 R28, R28, R30.reuse, R10 ;  /* 0x0000001e1c1c7231 */ /* 0x080fe2000000000a */
        /* <DEDUP_REMOVED lines=9> */
[----:B------:R-:W-:-:S02]  /*71a0*/  HFMA2 R47, R47, R30, R15 ;  /* 0x0000001e2f2f7231 */ /* 0x000fc4000000000f */
[----:B------:R0:W2:Y:S01]  /*71b0*/  LDG.E.128.CONSTANT R12, desc[UR6][R44.64] ;  /* 0x000000062c0c7981 */ /* 0x0000a2000c1e9d00 */
[----:B------:R-:W-:Y:S01]  /*71c0*/  HADD2 R46, R10, -1040, -1040 ;  /* 0xe410e4100a2e7430 */ /* 0x000fe20000000000 */
[----:B------:R-:W-:Y:S01]  /*71d0*/  LOP3.LUT R41, R19, 0x3e003e0, RZ, 0xc0, !PT ;  /* 0x03e003e013297812 */ /* 0x000fe200078ec0ff */
[----:B------:R-:W-:Y:S02]  /*71e0*/  HADD2 R11, R11, -1040, -1040 ;  /* 0xe410e4100b0b7430 */ /* 0x000fe40000000000 */
[----:B------:R-:W-:Y:S02]  /*71f0*/  HFMA2 R9, R9, R48.H0_H0, -48, -48 ;  /* 0xd200d20009097431 */ /* 0x000fe40000040030 */
[-C--:B------:R-:W-:Y:S02]  /*7200*/  HFMA2 R46, R46, R30.reuse, R8 ;  /* 0x0000001e2e2e7231 */ /* 0x080fe40000000008 */
[----:B------:R-:W-:Y:S01]  /*7210*/  HFMA2 R30, R11, R30, R29 ;  /* 0x0000001e0b1e7231 */ /* 0x000fe2000000001d */
[----:B------:R-:W-:Y:S01]  /*7220*/  LOP3.LUT R29, R17, 0x3e003e0, RZ, 0xc0, !PT ;  /* 0x03e003e0111d7812 */ /* 0x000fe200078ec0ff */
[----:B------:R-:W-:Y:S01]  /*7230*/  HFMA2 R47, R9, R31, R47 ;  /* 0x0000001f092f7231 */ /* 0x000fe2000000002f */
[----:B------:R-:W-:Y:S01]  /*7240*/  LOP3.LUT R41, R41, 0x64006400, RZ, 0xfc, !PT ;  /* 0x6400640029297812 */ /* 0x000fe200078efcff */
[----:B------:R-:W1:Y:S01]  /*7250*/  LDS.128 R8, [UR4+0x20] ;  /* 0x00002004ff087984 */ /* 0x000e620008000c00 */
[----:B------:R-:W-:Y:S01]  /*7260*/  LOP3.LUT R49, R29, 0x64006400, RZ, 0xfc, !PT ;  /* 0x640064001d317812 */ /* 0x000fe200078efcff */
[----:B0-----:R-:W-:Y:S01]  /*7270*/  IMAD.WIDE R44, R34, 0x4, R44 ;  /* 0x00000004222c7825 */ /* 0x001fe200078e022c */
[----:B------:R-:W-:-:S03]  /*7280*/  LOP3.LUT R29, R18, 0x3e003e0, RZ, 0xc0, !PT ;  /* 0x03e003e0121d7812 */ /* 0x000fc600078ec0ff */
[-C--:B------:R-:W-:Y:S02]  /*7290*/  HFMA2 R41, R41, R48.reuse.H0_H0, -48, -48 ;  /* 0xd200d20029297431 */ /* 0x080fe40000040030 */
[-C--:B------:R-:W-:Y:S01]  /*72a0*/  HFMA2 R49, R49, R48.reuse.H0_H0, -48, -48 ;  /* 0xd200d20031317431 */ /* 0x080fe20000040030 */
[----:B------:R-:W-:Y:S01]  /*72b0*/  LOP3.LUT R29, R29, 0x64006400, RZ, 0xfc, !PT ;  /* 0x640064001d1d7812 */ /* 0x000fe200078efcff */
[-C--:B------:R-:W-:Y:S02]  /*72c0*/  HFMA2 R30, R41, R31.reuse, R30 ;  /* 0x0000001f291e7231 */ /* 0x080fe4000000001e */
[----:B------:R-:W-:Y:S02]  /*72d0*/  HFMA2 R28, R49, R31, R28 ;  /* 0x0000001f311c7231 */ /* 0x000fe4000000001c */
[----:B------:R-:W-:-:S04]  /*72e0*/  HFMA2 R29, R29, R48.H0_H0, -48, -48 ;  /* 0xd200d2001d1d7431 */ /* 0x000fc80000040030 */
[----:B------:R-:W-:Y:S01]  /*72f0*/  HFMA2 R46, R29, R31, R46 ;  /* 0x0000001f1d2e7231 */ /* 0x000fe2000000002e */
[----:B------:R-:W-:Y:S02]  /*7300*/  SHF.R.U32.HI R29, RZ, 0xa, R16 ;  /* 0x0000000aff1d7819 */ /* 0x000fe40000011610 */
[----:B------:R-:W-:Y:S02]  /*7310*/  SHF.R.U32.HI R31, RZ, 0xa, R17 ;  /* 0x0000000aff1f7819 */ /* 0x000fe40000011611 */
[----:B------:R-:W-:Y:S02]  /*7320*/  LOP3.LUT R29, R29, 0x1f001f, RZ, 0xc0, !PT ;  /* 0x001f001f1d1d7812 */ /* 0x000fe400078ec0ff */
[----:B------:R-:W-:Y:S02]  /*7330*/  LOP3.LUT R31, R31, 0x1f001f, RZ, 0xc0, !PT ;  /* 0x001f001f1f1f7812 */ /* 0x000fe400078ec0ff */
[----:B------:R-:W-:Y:S02]  /*7340*/  LOP3.LUT R29, R29, 0x64006400, RZ, 0xfc, !PT ;  /* 0x640064001d1d7812 */ /* 0x000fe400078efcff */
[----:B------:R-:W-:-:S03]  /*7350*/  LOP3.LUT R31, R31, 0x64006400, RZ, 0xfc, !PT ;  /* 0x640064001f1f7812 */ /* 0x000fc600078efcff */
[----:B------:R-:W-:Y:S02]  /*7360*/  HADD2 R29, R29, -1040, -1040 ;  /* 0xe410e4101d1d7430 */ /* 0x000fe40000000000 */
[----:B------:R-:W-:Y:S02]  /*7370*/  HADD2 R41, R31, -1040, -1040 ;  /* 0xe410e4101f297430 */ /* 0x000fe40000000000 */
[-C--:B-1----:R-:W-:Y:S02]  /*7380*/  HFMA2 R47, R29, R8.reuse, R47 ;  /* 0x000000081d2f7231 */ /* 0x082fe4000000002f */
[----:B------:R-:W-:Y:S01]  /*7390*/  HFMA2 R41, R41, R8, R28 ;  /* 0x0000000829297231 */ /* 0x000fe2000000001c */
[----:B------:R-:W-:Y:S02]  /*73a0*/  SHF.R.U32.HI R28, RZ, 0xa, R18 ;  /* 0x0000000aff1c7819 */ /* 0x000fe40000011612 */
[----:B------:R-:W-:Y:S02]  /*73b0*/  SHF.R.U32.HI R29, RZ, 0xa, R19 ;  /* 0x0000000aff1d7819 */ /* 0x000fe40000011613 */
[----:B------:R-:W-:-:S02]  /*73c0*/  LOP3.LUT R28, R28, 0x1f001f, RZ, 0xc0, !PT ;  /* 0x001f001f1c1c7812 */ /* 0x000fc400078ec0ff */
[----:B------:R-:W-:Y:S02]  /*73d0*/  LOP3.LUT R29, R29, 0x1f001f, RZ, 0xc0, !PT ;  /* 0x001f001f1d1d7812 */ /* 0x000fe400078ec0ff */
[----:B------:R-:W-:Y:S02]  /*73e0*/  LOP3.LUT R28, R28, 0x64006400, RZ, 0xfc, !PT ;  /* 0x640064001c1c7812 */ /* 0x000fe400078efcff */
[----:B------:R-:W-:-:S03]  /*73f0*/  LOP3.LUT R29, R29, 0x64006400, RZ, 0xfc, !PT ;  /* 0x640064001d1d7812 */ /* 0x000fc600078efcff */
[----:B------:R-:W-:Y:S02]  /*7400*/  HADD2 R28, R28, -1040, -1040 ;  /* 0xe410e4101c1c7430 */ /* 0x000fe40000000000 */
[----:B------:R-:W-:Y:S02]  /*7410*/  HADD2 R29, R29, -1040, -1040 ;  /* 0xe410e4101d1d7430 */ /* 0x000fe40000000000 */
[-C--:B------:R-:W-:Y:S02]  /*7420*/  HFMA2 R46, R28, R8.reuse, R46 ;  /* 0x000000081c2e7231 */ /* 0x080fe4000000002e */
[----:B------:R-:W-:Y:S02]  /*7430*/  HFMA2 R8, R29, R8, R30 ;  /* 0x000000081d087231 */ /* 0x000fe4000000001e */
[----:B------:R-:W3:Y:S01]  /*7440*/  LDG.E.128.CONSTANT R28, desc[UR6][R44.64] ;  /* 0x000000062c1c7981 */ /* 0x000ee2000c1e9d00 */
[----:B------:R-:W-:Y:S02]  /*7450*/  SHF.R.U32.HI R24, RZ, 0xf, R24 ;  /* 0x0000000fff187819 */ /* 0x000fe40000011618 */
[----:B------:R-:W-:-:S02]  /*7460*/  SHF.R.U32.HI R25, RZ, 0xf, R25 ;  /* 0x0000000fff197819 */ /* 0x000fc40000011619 */
[----:B------:R-:W-:Y:S02]  /*7470*/  SHF.R.U32.HI R49, RZ, 0xe, R20 ;  /* 0x0000000eff317819 */ /* 0x000fe40000011614 */
[----:B------:R-:W-:Y:S02]  /*7480*/  LOP3.LUT R24, R24, 0x10001, RZ, 0xc0, !PT ;  /* 0x0001000118187812 */ /* 0x000fe400078ec0ff */
[----:B------:R-:W-:Y:S02]  /*7490*/  LOP3.LUT R25, R25, 0x10001, RZ, 0xc0, !PT ;  /* 0x0001000119197812 */ /* 0x000fe400078ec0ff */
[----:B------:R-:W-:Y:S02]  /*74a0*/  SHF.R.U32.HI R20, RZ, 0xe, R21 ;  /* 0x0000000eff147819 */ /* 0x000fe40000011615 */
[----:B------:R-:W-:Y:S02]  /*74b0*/  SHF.R.U32.HI R21, RZ, 0xf, R26 ;  /* 0x0000000fff157819 */ /* 0x000fe4000001161a */
[----:B------:R-:W-:-:S02]  /*74c0*/  LOP3.LUT R49, R24, 0x20002, R49, 0xf8, !PT ;  /* 0x0002000218317812 */ /* 0x000fc400078ef831 */
[----:B------:R-:W-:Y:S01]  /*74d0*/  LOP3.LUT R26, R25, 0x20002, R20, 0xf8, !PT ;  /* 0x00020002191a7812 */ /* 0x000fe200078ef814 */
[----:B------:R-:W-:Y:S01]  /*74e0*/  @!P0 IMAD R20, R3, 0x8, R1 ;  /* 0x0000000803148824 */ /* 0x000fe200078e0201 */
[----:B------:R-:W-:Y:S01]  /*74f0*/  LOP3.LUT R21, R21, 0x10001, RZ, 0xc0, !PT ;  /* 0x0001000115157812 */ /* 0x000fe200078ec0ff */
[----:B------:R-:W-:Y:S01]  /*7500*/  @!P0 IMAD.MOV.U32 R25, RZ, RZ, R38 ;  /* 0x000000ffff198224 */ /* 0x000fe200078e0026 */
[----:B------:R-:W-:Y:S02]  /*7510*/  @!P0 MOV R24, R39 ;  /* 0x0000002700188202 */ /* 0x000fe40000000f00 */
[----:B------:R-:W-:-:S03]  /*7520*/  SHF.R.U32.HI R50, RZ, 0xe, R22 ;  /* 0x0000000eff327819 */ /* 0x000fc60000011616 */
[----:B------:R0:W4:Y:S01]  /*7530*/  @!P0 LDG.E.U16.CONSTANT R22, desc[UR6][R24.64] ;  /* 0x0000000618168981 */ /* 0x000122000c1e9500 */
[----:B------:R-:W-:-:S03]  /*7540*/  LOP3.LUT R50, R21, 0x20002, R50, 0xf8, !PT ;  /* 0x0002000215327812 */ /* 0x000fc600078ef832 */
[----:B------:R-:W5:Y:S01]  /*7550*/  @!P0 LDL.64 R20, [R20+0x8] ;  /* 0x0000080014148983 */ /* 0x000f620000100a00 */
[----:B------:R-:W-:Y:S02]  /*7560*/  SHF.R.U32.HI R17, RZ, 0xd, R17 ;  /* 0x0000000dff117819 */ /* 0x000fe40000011611 */
[----:B------:R-:W-:Y:S02]  /*7570*/  SHF.R.U32.HI R27, RZ, 0xf, R27 ;  /* 0x0000000fff1b7819 */ /* 0x000fe4000001161b */
[----:B------:R-:W-:Y:S02]  /*7580*/  LOP3.LUT R26, R26, 0x40004, R17, 0xf8, !PT ;  /* 0x000400041a1a7812 */ /* 0x000fe400078ef811 */
[----:B------:R-:W-:Y:S02]  /*7590*/  SHF.R.U32.HI R52, RZ, 0xe, R23 ;  /* 0x0000000eff347819 */ /* 0x000fe40000011617 */
[----:B------:R-:W-:Y:S02]  /*75a0*/  LOP3.LUT R23, R27, 0x10001, RZ, 0xc0, !PT ;  /* 0x000100011b177812 */ /* 0x000fe400078ec0ff */
[----:B0-----:R-:W-:-:S02]  /*75b0*/  SHF.R.U32.HI R24, RZ, 0xd, R19 ;  /* 0x0000000dff187819 */ /* 0x001fc40000011613 */
[----:B------:R-:W-:Y:S02]  /*75c0*/  LOP3.LUT R23, R23, 0x20002, R52, 0xf8, !PT ;  /* 0x0002000217177812 */ /* 0x000fe400078ef834 */
[----:B------:R-:W-:Y:S02]  /*75d0*/  SHF.R.U32.HI R27, RZ, 0xd, R18 ;  /* 0x0000000dff1b7819 */ /* 0x000fe40000011612 */
[----:B------:R-:W-:-:S04]  /*75e0*/  SHF.R.U32.HI R16, RZ, 0xd, R16 ;  /* 0x0000000dff107819 */ /* 0x000fc80000011610 */
[----:B------:R-:W-:Y:S02]  /*75f0*/  LOP3.LUT R16, R49, 0x40004, R16, 0xf8, !PT ;  /* 0x0004000431107812 */ /* 0x000fe400078ef810 */
[----:B------:R-:W-:Y:S02]  /*7600*/  LOP3.LUT R50, R50, 0x40004, R27, 0xf8, !PT ;  /* 0x0004000432327812 */ /* 0x000fe400078ef81b */
[----:B------:R-:W-:-:S04]  /*7610*/  IADD3 R39, P1, PT, R39, 0x80, RZ ;  /* 0x0000008027277810 */ /* 0x000fc80007f3e0ff */
[----:B------:R-:W-:Y:S02]  /*7620*/  IADD3.X R38, PT, PT, RZ, R38, RZ, P1, !PT ;  /* 0x00000026ff267210 */ /* 0x000fe40000ffe4ff */
[----:B--2---:R-:W-:-:S04]  /*7630*/  LOP3.LUT R17, R12, 0x1f001f, RZ, 0xc0, !PT ;  /* 0x001f001f0c117812 */ /* 0x004fc800078ec0ff */
[----:B------:R-:W-:Y:S02]  /*7640*/  LOP3.LUT R17, R17, 0x64006400, RZ, 0xfc, !PT ;  /* 0x6400640011117812 */ /* 0x000fe400078efcff */
[----:B------:R-:W-:-:S03]  /*7650*/  LOP3.LUT R19, R13, 0x1f001f, RZ, 0xc0, !PT ;  /* 0x001f001f0d137812 */ /* 0x000fc600078ec0ff */
[----:B------:R-:W-:Y:S01]  /*7660*/  HADD2 R18, R17, -1040, -1040 ;  /* 0xe410e41011127430 */ /* 0x000fe20000000000 */
[----:B------:R-:W-:Y:S02]  /*7670*/  LOP3.LUT R17, R23, 0x40004, R24, 0xf8, !PT ;  /* 0x0004000417117812 */ /* 0x000fe400078ef818 */
[----:B------:R-:W-:Y:S01]  /*7680*/  LOP3.LUT R23, R14, 0x1f001f, RZ, 0xc0, !PT ;  /* 0x001f001f0e177812 */ /* 0x000fe200078ec0ff */
[----:B------:R-:W-:Y:S01]  /*7690*/  HFMA2 R47, R18, R9, R47 ;  /* 0x00000009122f7231 */ /* 0x000fe2000000002f */
[----:B------:R-:W-:Y:S02]  /*76a0*/  LOP3.LUT R18, R19, 0x64006400, RZ, 0xfc, !PT ;  /* 0x6400640013127812 */ /* 0x000fe400078efcff */
[----:B------:R-:W-:Y:S02]  /*76b0*/  LOP3.LUT R23, R23, 0x64006400, RZ, 0xfc, !PT ;  /* 0x6400640017177812 */ /* 0x000fe400078efcff */
[----:B------:R-:W-:Y:S01]  /*76c0*/  SHF.R.U32.HI R19, RZ, 0xc, R12 ;  /* 0x0000000cff137819 */ /* 0x000fe2000001160c */
[----:B------:R-:W-:-:S02]  /*76d0*/  HADD2 R18, R18, -1040, -1040 ;  /* 0xe410e41012127430 */ /* 0x000fc40000000000 */
[----:B------:R-:W-:Y:S01]  /*76e0*/  HADD2 R24, R23, -1040, -1040 ;  /* 0xe410e41017187430 */ /* 0x000fe20000000000 */
[----:B------:R-:W-:Y:S01]  /*76f0*/  SHF.R.U32.HI R23, RZ, 0xc, R13 ;  /* 0x0000000cff177819 */ /* 0x000fe2000001160d */
[-C--:B------:R-:W-:Y:S01]  /*7700*/  HFMA2 R41, R18, R9.reuse, R41 ;  /* 0x0000000912297231 */ /* 0x080fe20000000029 */
[----:B------:R-:W-:Y:S01]  /*7710*/  LOP3.LUT R16, R16, 0x80008, R19, 0xf8, !PT ;  /* 0x0008000810107812 */ /* 0x000fe200078ef813 */
[----:B------:R-:W-:Y:S01]  /*7720*/  HFMA2 R46, R24, R9, R46 ;  /* 0x00000009182e7231 */ /* 0x000fe2000000002e */
[----:B------:R-:W-:Y:S02]  /*7730*/  LOP3.LUT R24, R15, 0x1f001f, RZ, 0xc0, !PT ;  /* 0x001f001f0f187812 */ /* 0x000fe400078ec0ff */
[----:B------:R-:W-:Y:S02]  /*7740*/  LOP3.LUT R18, R26, 0x80008, R23, 0xf8, !PT ;  /* 0x000800081a127812 */ /* 0x000fe400078ef817 */
[----:B------:R-:W-:Y:S02]  /*7750*/  LOP3.LUT R19, R12, 0x3e003e0, RZ, 0xc0, !PT ;  /* 0x03e003e00c137812 */ /* 0x000fe400078ec0ff */
[----:B------:R-:W-:-:S02]  /*7760*/  SHF.R.U32.HI R26, RZ, 0xc, R15 ;  /* 0x0000000cff1a7819 */ /* 0x000fc4000001160f */
[----:B------:R-:W-:Y:S02]  /*7770*/  LOP3.LUT R24, R24, 0x64006400, RZ, 0xfc, !PT ;  /* 0x6400640018187812 */ /* 0x000fe400078efcff */
[----:B------:R-:W-:Y:S02]  /*7780*/  LOP3.LUT R23, R19, 0x64006400, RZ, 0xfc, !PT ;  /* 0x6400640013177812 */ /* 0x000fe400078efcff */
[----:B------:R-:W-:Y:S02]  /*7790*/  LOP3.LUT R17, R17, 0x80008, R26, 0xf8, !PT ;  /* 0x0008000811117812 */ /* 0x000fe400078ef81a */
[----:B------:R-:W-:Y:S01]  /*77a0*/  LOP3.LUT R26, R15, 0x3e003e0, RZ, 0xc0, !PT ;  /* 0x03e003e00f1a7812 */ /* 0x000fe200078ec0ff */
[----:B------:R-:W-:Y:S01]  /*77b0*/  HADD2 R24, R24, -1040, -1040 ;  /* 0xe410e41018187430 */ /* 0x000fe20000000000 */
[----:B------:R-:W-:Y:S01]  /*77c0*/  SHF.R.U32.HI R25, RZ, 0xc, R14 ;  /* 0x0000000cff197819 */ /* 0x000fe2000001160e */
[----:B------:R-:W-:Y:S01]  /*77d0*/  HFMA2 R23, R23, R48.H0_H0, -48, -48 ;  /* 0xd200d20017177431 */ /* 0x000fe20000040030 */
[----:B------:R-:W-:Y:S01]  /*77e0*/  LOP3.LUT R49, R26, 0x64006400, RZ, 0xfc, !PT ;  /* 0x640064001a317812 */ /* 0x000fe200078efcff */
[----:B------:R-:W-:Y:S01]  /*77f0*/  HFMA2 R24, R24, R9, R8 ;  /* 0x0000000918187231 */ /* 0x000fe20000000008 */
[----:B------:R-:W-:Y:S01]  /*7800*/  LOP3.LUT R19, R50, 0x80008, R25, 0xf8, !PT ;  /* 0x0008000832137812 */ /* 0x000fe200078ef819 */
[----:B------:R-:W-:Y:S01]  /*7810*/  HFMA2 R8, R23, R10, R47 ;  /* 0x0000000a17087231 */ /* 0x000fe2000000002f */
[----:B------:R-:W-:Y:S01]  /*7820*/  SHF.R.U32.HI R9, RZ, 0xa, R12 ;  /* 0x0000000aff097819 */ /* 0x000fe2000001160c */
[----:B------:R-:W-:Y:S01]  /*7830*/  HFMA2 R12, R49, R48.H0_H0, -48, -48 ;  /* 0xd200d200310c7431 */ /* 0x000fe20000040030 */
[----:B------:R-:W-:-:S02]  /*7840*/  LOP3.LUT R25, R14, 0x3e003e0, RZ, 0xc0, !PT ;  /* 0x03e003e00e197812 */ /* 0x000fc400078ec0ff */
[----:B------:R-:W-:Y:S01]  /*7850*/  LOP3.LUT R23, R13, 0x3e003e0, RZ, 0xc0, !PT ;  /* 0x03e003e00d177812 */ /* 0x000fe200078ec0ff */
[----:B------:R-:W-:Y:S01]  /*7860*/  HFMA2 R24, R12, R10, R24 ;  /* 0x0000000a0c187231 */ /* 0x000fe20000000018 */
[----:B------:R-:W-:Y:S02]  /*7870*/  LOP3.LUT R47, R25, 0x64006400, RZ, 0xfc, !PT ;  /* 0x64006400192f7812 */ /* 0x000fe400078efcff */
[----:B------:R-:W-:Y:S02]  /*7880*/  LOP3.LUT R27, R23, 0x64006400, RZ, 0xfc, !PT ;  /* 0x64006400171b7812 */ /* 0x000fe400078efcff */
[----:B------:R-:W-:Y:S02]  /*7890*/  SHF.R.U32.HI R23, RZ, 0xa, R13 ;  /* 0x0000000aff177819 */ /* 0x000fe4000001160d */
[----:B------:R-:W-:Y:S02]  /*78a0*/  SHF.R.U32.HI R25, RZ, 0xa, R14 ;  /* 0x0000000aff197819 */ /* 0x000fe4000001160e */
[----:B------:R-:W-:-:S02]  /*78b0*/  SHF.R.U32.HI R26, RZ, 0xa, R15 ;  /* 0x0000000aff1a7819 */ /* 0x000fc4000001160f */
[----:B------:R-:W0:Y:S01]  /*78c0*/  LDS.128 R12, [UR4+0x30] ;  /* 0x00003004ff0c7984 */ /* 0x000e220008000c00 */
[----:B------:R-:W-:Y:S02]  /*78d0*/  LOP3.LUT R9, R9, 0x1f001f, RZ, 0xc0, !PT ;  /* 0x001f001f09097812 */ /* 0x000fe400078ec0ff */
        /* <DEDUP_REMOVED lines=8> */
[----:B------:R-:W-:Y:S01]  /*7960*/  LOP3.LUT R26, R26, 0x64006400, RZ, 0xfc, !PT ;  /* 0x640064001a1a7812 */ /* 0x000fe200078efcff */
[-C--:B------:R-:W-:Y:S02]  /*7970*/  HFMA2 R46, R47, R10.reuse, R46 ;  /* 0x0000000a2f2e7231 */ /* 0x080fe4000000002e */
[----:B------:R-:W-:Y:S02]  /*7980*/  HADD2 R9, R9, -1040, -1040 ;  /* 0xe410e41009097430 */ /* 0x000fe40000000000 */
[----:B------:R-:W-:Y:S02]  /*7990*/  HFMA2 R10, R27, R10, R41 ;  /* 0x0000000a1b0a7231 */ /* 0x000fe40000000029 */
[----:B------:R-:W-:Y:S02]  /*79a0*/  HADD2 R23, R23, -1040, -1040 ;  /* 0xe410e41017177430 */ /* 0x000fe40000000000 */
[----:B------:R-:W-:-:S02]  /*79b0*/  HADD2 R25, R25, -1040, -1040 ;  /* 0xe410e41019197430 */ /* 0x000fc40000000000 */
[----:B------:R-:W-:Y:S02]  /*79c0*/  HADD2 R26, R26, -1040, -1040 ;  /* 0xe410e4101a1a7430 */ /* 0x000fe40000000000 */
[-C--:B------:R-:W-:Y:S02]  /*79d0*/  HFMA2 R10, R23, R11.reuse, R10 ;  /* 0x0000000b170a7231 */ /* 0x080fe4000000000a */
[-C--:B------:R-:W-:Y:S02]  /*79e0*/  HFMA2 R8, R9, R11.reuse, R8 ;  /* 0x0000000b09087231 */ /* 0x080fe40000000008 */
[-C--:B------:R-:W-:Y:S02]  /*79f0*/  HFMA2 R9, R25, R11.reuse, R46 ;  /* 0x0000000b19097231 */ /* 0x080fe4000000002e */
[----:B------:R-:W-:Y:S01]  /*7a00*/  HFMA2 R11, R26, R11, R24 ;  /* 0x0000000b1a0b7231 */ /* 0x000fe20000000018 */
[----:B---3--:R-:W-:Y:S02]  /*7a10*/  LOP3.LUT R26, R31, 0x3e003e0, RZ, 0xc0, !PT ;  /* 0x03e003e01f1a7812 */ /* 0x008fe400078ec0ff */
[----:B------:R-:W-:-:S02]  /*7a20*/  @!P0 IADD3 R27, PT, PT, R3, 0x1, RZ ;  /* 0x00000001031b8810 */ /* 0x000fc40007ffe0ff */
[----:B------:R-:W-:Y:S02]  /*7a30*/  LOP3.LUT R49, R26, 0x64006400, RZ, 0xfc, !PT ;  /* 0x640064001a317812 */ /* 0x000fe400078efcff */
[----:B------:R-:W-:Y:S01]  /*7a40*/  LOP3.LUT R26, R28, 0x1f001f, RZ, 0xc0, !PT ;  /* 0x001f001f1c1a7812 */ /* 0x000fe200078ec0ff */
[----:B------:R-:W-:Y:S01]  /*7a50*/  @!P0 IMAD.MOV.U32 R3, RZ, RZ, R27 ;  /* 0x000000ffff038224 */ /* 0x000fe200078e001b */
[----:B------:R-:W-:Y:S02]  /*7a60*/  LOP3.LUT R24, R29, 0x3e003e0, RZ, 0xc0, !PT ;  /* 0x03e003e01d187812 */ /* 0x000fe400078ec0ff */
[----:B------:R-:W-:Y:S02]  /*7a70*/  SHF.R.U32.HI R27, RZ, 0xb, R28 ;  /* 0x0000000bff1b7819 */ /* 0x000fe4000001161c */
[----:B------:R-:W-:Y:S02]  /*7a80*/  LOP3.LUT R26, R26, 0x64006400, RZ, 0xfc, !PT ;  /* 0x640064001a1a7812 */ /* 0x000fe400078efcff */
[----:B------:R-:W-:-:S02]  /*7a90*/  LOP3.LUT R41, R24, 0x64006400, RZ, 0xfc, !PT ;  /* 0x6400640018297812 */ /* 0x000fc400078efcff */
[----:B------:R-:W-:Y:S01]  /*7aa0*/  LOP3.LUT R16, R16, 0x100010, R27, 0xf8, !PT ;  /* 0x0010001010107812 */ /* 0x000fe200078ef81b */
[----:B------:R-:W-:Y:S01]  /*7ab0*/  HADD2 R26, R26, -1040, -1040 ;  /* 0xe410e4101a1a7430 */ /* 0x000fe20000000000 */
[----:B------:R-:W-:Y:S01]  /*7ac0*/  SHF.R.U32.HI R27, RZ, 0xb, R29 ;  /* 0x0000000bff1b7819 */ /* 0x000fe2000001161d */
[----:B------:R-:W-:Y:S01]  /*7ad0*/  HFMA2 R24, R41, R48.H0_H0, -48, -48 ;  /* 0xd200d20029187431 */ /* 0x000fe20000040030 */
[----:B------:R-:W-:Y:S01]  /*7ae0*/  LOP3.LUT R41, R29, 0x1f001f, RZ, 0xc0, !PT ;  /* 0x001f001f1d297812 */ /* 0x000fe200078ec0ff */
[----:B0-----:R-:W-:Y:S01]  /*7af0*/  HFMA2 R8, R26, R12, R8 ;  /* 0x0000000c1a087231 */ /* 0x001fe20000000008 */
[----:B------:R-:W-:Y:S02]  /*7b00*/  SHF.R.U32.HI R46, RZ, 0xb, R30 ;  /* 0x0000000bff2e7819 */ /* 0x000fe4000001161e */
[----:B------:R-:W-:Y:S02]  /*7b10*/  LOP3.LUT R18, R18, 0x100010, R27, 0xf8, !PT ;  /* 0x0010001012127812 */ /* 0x000fe400078ef81b */
[----:B------:R-:W-:-:S02]  /*7b20*/  LOP3.LUT R26, R30, 0x1f001f, RZ, 0xc0, !PT ;  /* 0x001f001f1e1a7812 */ /* 0x000fc400078ec0ff */
[----:B------:R-:W-:Y:S02]  /*7b30*/  LOP3.LUT R27, R31, 0x1f001f, RZ, 0xc0, !PT ;  /* 0x001f001f1f1b7812 */ /* 0x000fe400078ec0ff */
[----:B------:R-:W-:Y:S02]  /*7b40*/  LOP3.LUT R23, R28, 0x3e003e0, RZ, 0xc0, !PT ;  /* 0x03e003e01c177812 */ /* 0x000fe400078ec0ff */
[----:B------:R-:W-:Y:S02]  /*7b50*/  LOP3.LUT R41, R41, 0x64006400, RZ, 0xfc, !PT ;  /* 0x6400640029297812 */ /* 0x000fe400078efcff */
[----:B------:R-:W-:Y:S02]  /*7b60*/  LOP3.LUT R19, R19, 0x100010, R46, 0xf8, !PT ;  /* 0x0010001013137812 */ /* 0x000fe400078ef82e */
[----:B------:R-:W-:Y:S02]  /*7b70*/  SHF.R.U32.HI R28, RZ, 0xa, R28 ;  /* 0x0000000aff1c7819 */ /* 0x000fe4000001161c */
[----:B------:R-:W-:-:S02]  /*7b80*/  SHF.R.U32.HI R29, RZ, 0xa, R29 ;  /* 0x0000000aff1d7819 */ /* 0x000fc4000001161d */
[----:B------:R-:W-:Y:S02]  /*7b90*/  LOP3.LUT R25, R30, 0x3e003e0, RZ, 0xc0, !PT ;  /* 0x03e003e01e197812 */ /* 0x000fe400078ec0ff */
[--C-:B------:R-:W-:Y:S02]  /*7ba0*/  SHF.R.U32.HI R46, RZ, 0xb, R31.reuse ;  /* 0x0000000bff2e7819 */ /* 0x100fe4000001161f */
[----:B------:R-:W-:Y:S02]  /*7bb0*/  LOP3.LUT R26, R26, 0x64006400, RZ, 0xfc, !PT ;  /* 0x640064001a1a7812 */ /* 0x000fe400078efcff */
[----:B------:R-:W-:Y:S02]  /*7bc0*/  LOP3.LUT R27, R27, 0x64006400, RZ, 0xfc, !PT ;  /* 0x640064001b1b7812 */ /* 0x000fe400078efcff */
[----:B------:R-:W-:Y:S02]  /*7bd0*/  SHF.R.U32.HI R30, RZ, 0xa, R30 ;  /* 0x0000000aff1e7819 */ /* 0x000fe4000001161e */
[----:B------:R-:W-:Y:S01]  /*7be0*/  SHF.R.U32.HI R31, RZ, 0xa, R31 ;  /* 0x0000000aff1f7819 */ /* 0x000fe2000001161f */
[----:B------:R-:W-:Y:S01]  /*7bf0*/  HADD2 R41, R41, -1040, -1040 ;  /* 0xe410e41029297430 */ /* 0x000fe20000000000 */
[----:B------:R-:W-:-:S02]  /*7c00*/  LOP3.LUT R23, R23, 0x64006400, RZ, 0xfc, !PT ;  /* 0x6400640017177812 */ /* 0x000fc400078efcff */
[----:B------:R-:W-:Y:S02]  /*7c10*/  LOP3.LUT R28, R28, 0x1f001f, RZ, 0xc0, !PT ;  /* 0x001f001f1c1c7812 */ /* 0x000fe400078ec0ff */
[----:B------:R-:W-:Y:S02]  /*7c20*/  LOP3.LUT R29, R29, 0x1f001f, RZ, 0xc0, !PT ;  /* 0x001f001f1d1d7812 */ /* 0x000fe400078ec0ff */
[----:B------:R-:W-:Y:S01]  /*7c30*/  LOP3.LUT R47, R25, 0x64006400, RZ, 0xfc, !PT ;  /* 0x64006400192f7812 */ /* 0x000fe200078efcff */
[----:B------:R-:W-:Y:S01]  /*7c40*/  HADD2 R26, R26, -1040, -1040 ;  /* 0xe410e4101a1a7430 */ /* 0x000fe20000000000 */
[----:B------:R-:W-:Y:S01]  /*7c50*/  LOP3.LUT R30, R30, 0x1f001f, RZ, 0xc0, !PT ;  /* 0x001f001f1e1e7812 */ /* 0x000fe200078ec0ff */
[----:B------:R-:W-:Y:S01]  /*7c60*/  HADD2 R27, R27, -1040, -1040 ;  /* 0xe410e4101b1b7430 */ /* 0x000fe20000000000 */
[----:B------:R-:W-:Y:S01]  /*7c70*/  LOP3.LUT R31, R31, 0x1f001f, RZ, 0xc0, !PT ;  /* 0x001f001f1f1f7812 */ /* 0x000fe200078ec0ff */
[----:B------:R-:W-:Y:S01]  /*7c80*/  HFMA2 R25, R23, R48.H0_H0, -48, -48 ;  /* 0xd200d20017197431 */ /* 0x000fe20000040030 */
[----:B------:R-:W-:Y:S01]  /*7c90*/  LOP3.LUT R28, R28, 0x64006400, RZ, 0xfc, !PT ;  /* 0x640064001c1c7812 */ /* 0x000fe200078efcff */
[----:B------:R-:W-:Y:S01]  /*7ca0*/  HFMA2 R10, R41, R12, R10 ;  /* 0x0000000c290a7231 */ /* 0x000fe2000000000a */
[----:B------:R-:W-:Y:S01]  /*7cb0*/  LOP3.LUT R29, R29, 0x64006400, RZ, 0xfc, !PT ;  /* 0x640064001d1d7812 */ /* 0x000fe200078efcff */
[-C--:B------:R-:W-:Y:S01]  /*7cc0*/  HFMA2 R23, R47, R48.reuse.H0_H0, -48, -48 ;  /* 0xd200d2002f177431 */ /* 0x080fe20000040030 */
[----:B------:R-:W-:Y:S01]  /*7cd0*/  LOP3.LUT R17, R17, 0x100010, R46, 0xf8, !PT ;  /* 0x0010001011117812 */ /* 0x000fe200078ef82e */
[----:B------:R-:W-:Y:S01]  /*7ce0*/  HFMA2 R48, R49, R48.H0_H0, -48, -48 ;  /* 0xd200d20031307431 */ /* 0x000fe20000040030 */
[----:B------:R-:W-:Y:S01]  /*7cf0*/  LOP3.LUT R30, R30, 0x64006400, RZ, 0xfc, !PT ;  /* 0x640064001e1e7812 */ /* 0x000fe200078efcff */
[-C--:B------:R-:W-:Y:S01]  /*7d00*/  HFMA2 R9, R26, R12.reuse, R9 ;  /* 0x0000000c1a097231 */ /* 0x080fe20000000009 */
[----:B------:R-:W-:Y:S01]  /*7d10*/  LOP3.LUT R31, R31, 0x64006400, RZ, 0xfc, !PT ;  /* 0x640064001f1f7812 */ /* 0x000fe200078efcff */
[----:B------:R-:W-:Y:S01]  /*7d20*/  HFMA2 R11, R27, R12, R11 ;  /* 0x0000000c1b0b7231 */ /* 0x000fe2000000000b */
[----:B------:R-:W-:Y:S01]  /*7d30*/  LOP3.LUT R16, R16, 0x64006400, RZ, 0xfc, !PT ;  /* 0x6400640010107812 */ /* 0x000fe200078efcff */
[-C--:B------:R-:W-:Y:S01]  /*7d40*/  HFMA2 R8, R25, R13.reuse, R8 ;  /* 0x0000000d19087231 */ /* 0x080fe20000000008 */
[----:B------:R-:W-:Y:S01]  /*7d50*/  LOP3.LUT R18, R18, 0x64006400, RZ, 0xfc, !PT ;  /* 0x6400640012127812 */ /* 0x000fe200078efcff */
[----:B------:R-:W-:Y:S01]  /*7d60*/  HFMA2 R10, R24, R13, R10 ;  /* 0x0000000d180a7231 */ /* 0x000fe2000000000a */
[----:B------:R-:W-:Y:S01]  /*7d70*/  LOP3.LUT R19, R19, 0x64006400, RZ, 0xfc, !PT ;  /* 0x6400640013137812 */ /* 0x000fe200078efcff */
[----:B------:R-:W-:Y:S01]  /*7d80*/  HADD2 R28, R28, -1040, -1040 ;  /* 0xe410e4101c1c7430 */ /* 0x000fe20000000000 */
[----:B------:R-:W-:Y:S01]  /*7d90*/  LOP3.LUT R17, R17, 0x64006400, RZ, 0xfc, !PT ;  /* 0x6400640011117812 */ /* 0x000fe200078efcff */
[----:B------:R-:W-:-:S02]  /*7da0*/  HADD2 R29, R29, -1040, -1040 ;  /* 0xe410e4101d1d7430 */ /* 0x000fc40000000000 */
[-C--:B------:R-:W-:Y:S02]  /*7db0*/  HFMA2 R23, R23, R13.reuse, R9 ;  /* 0x0000000d17177231 */ /* 0x080fe40000000009 */
[----:B------:R-:W-:Y:S01]  /*7dc0*/  HFMA2 R11, R48, R13, R11 ;  /* 0x0000000d300b7231 */ /* 0x000fe2000000000b */
[----:B----4-:R-:W-:Y:S01]  /*7dd0*/  @!P0 IADD3 R4, PT, PT, R22, R7, RZ ;  /* 0x0000000716048210 */ /* 0x010fe20007ffe0ff */
[----:B------:R-:W-:Y:S02]  /*7de0*/  HADD2 R30, R30, -1040, -1040 ;  /* 0xe410e4101e1e7430 */ /* 0x000fe40000000000 */
[----:B------:R-:W-:Y:S02]  /*7df0*/  HADD2 R31, R31, -1040, -1040 ;  /* 0xe410e4101f1f7430 */ /* 0x000fe40000000000 */
[-C--:B------:R-:W-:Y:S02]  /*7e00*/  HFMA2 R8, R28, R14.reuse, R8 ;  /* 0x0000000e1c087231 */ /* 0x080fe40000000008 */
[----:B------:R-:W-:Y:S01]  /*7e10*/  HFMA2 R9, R29, R14, R10 ;  /* 0x0000000e1d097231 */ /* 0x000fe2000000000a */
[----:B-----5:R-:W-:Y:S01]  /*7e20*/  @!P0 PRMT R0, R20, 0x7610, R0 ;  /* 0x0000761014008816 */ /* 0x020fe20000000000 */
[----:B------:R-:W-:Y:S01]  /*7e30*/  HADD2 R16, R16, -1040, -1040 ;  /* 0xe410e41010107430 */ /* 0x000fe20000000000 */
[----:B------:R-:W-:Y:S01]  /*7e40*/  @!P0 PRMT R2, R21, 0x7610, R2 ;  /* 0x0000761015028816 */ /* 0x000fe20000000002 */
[----:B------:R-:W-:-:S02]  /*7e50*/  HADD2 R18, R18, -1040, -1040 ;  /* 0xe410e41012127430 */ /* 0x000fc40000000000 */
[----:B------:R-:W-:Y:S02]  /*7e60*/  VIADD R7, R7, 0x20 ;  /* 0x0000002007077836 */ /* 0x000fe40000000000 */
[-C--:B------:R-:W-:Y:S02]  /*7e70*/  HFMA2 R23, R30, R14.reuse, R23 ;  /* 0x0000000e1e177231 */ /* 0x080fe40000000017 */
[----:B------:R-:W-:Y:S02]  /*7e80*/  HFMA2 R11, R31, R14, R11 ;  /* 0x0000000e1f0b7231 */ /* 0x000fe4000000000b */
[----:B------:R-:W-:Y:S02]  /*7e90*/  HADD2 R19, R19, -1040, -1040 ;  /* 0xe410e41013137430 */ /* 0x000fe40000000000 */
[----:B------:R-:W-:Y:S02]  /*7ea0*/  HADD2 R17, R17, -1040, -1040 ;  /* 0xe410e41011117430 */ /* 0x000fe40000000000 */
[----:B------:R-:W-:-:S02]  /*7eb0*/  HFMA2 R8, R16, R15, R8 ;  /* 0x0000000f10087231 */ /* 0x000fc40000000008 */
[-C--:B------:R-:W-:Y:S01]  /*7ec0*/  HFMA2 R9, R18, R15.reuse, R9 ;  /* 0x0000000f12097231 */ /* 0x080fe20000000009 */
[----:B------:R-:W-:Y:S02]  /*7ed0*/  @!P0 PRMT R0, R0, 0x7610, R20 ;  /* 0x0000761000008816 */ /* 0x000fe40000000014 */
[----:B------:R-:W-:Y:S01]  /*7ee0*/  @!P0 PRMT R2, R2, 0x7610, R21 ;  /* 0x0000761002028816 */ /* 0x000fe20000000015 */
[-C--:B------:R-:W-:Y:S01]  /*7ef0*/  HFMA2 R19, R19, R15.reuse, R23 ;  /* 0x0000000f13137231 */ /* 0x080fe20000000017 */
[----:B------:R-:W-:Y:S01]  /*7f00*/  ISETP.GE.AND P0, PT, R7, R40, PT ;  /* 0x000000280700720c */ /* 0x000fe20003f06270 */
[----:B------:R-:W-:Y:S02]  /*7f10*/  HFMA2 R11, R17, R15, R11 ;  /* 0x0000000f110b7231 */ /* 0x000fe4000000000b */
[----:B------:R-:W-:Y:S02]  /*7f20*/  HADD2 R8, R8.H0_H0, R8.H1_H1 ;  /* 0x3000000808087230 */ /* 0x000fe40000000800 */
[----:B------:R-:W-:-:S02]  /*7f30*/  HADD2 R9, R9.H0_H0, R9.H1_H1 ;  /* 0x3000000909097230 */ /* 0x000fc40000000800 */
[----:B------:R-:W-:Y:S02]  /*7f40*/  HADD2 R19, R19.H0_H0, R19.H1_H1 ;  /* 0x3000001313137230 */ /* 0x000fe40000000800 */
[----:B------:R-:W-:Y:S01]  /*7f50*/  HADD2 R11, R11.H0_H0, R11.H1_H1 ;  /* 0x3000000b0b0b7230 */ /* 0x000fe20000000800 */
[----:B------:R-:W-:Y:S01]  /*7f60*/  PRMT R8, R8, 0x5410, R9 ;  /* 0x0000541008087816 */ /* 0x000fe20000000009 */
[----:B------:R-:W-:-:S03]  /*7f70*/  UIADD3 UR4, UPT, UPT, UR4, 0x40, URZ ;  /* 0x0000004004047890 */ /* 0x000fc6000fffe0ff */
[----:B------:R-:W-:Y:S01]  /*7f80*/  PRMT R19, R19, 0x5410, R11 ;  /* 0x0000541013137816 */ /* 0x000fe2000000000b */
[----:B------:R-:W-:Y:S01]  /*7f90*/  HFMA2 R6, R8, R0, R6 ;  /* 0x0000000008067231 */ /* 0x000fe20000000006 */
[----:B------:R-:W-:Y:S01]  /*7fa0*/  MOV R22, R42 ;  /* 0x0000002a00167202 */ /* 0x000fe20000000f00 */
[----:B------:R-:W-:Y:S02]  /*7fb0*/  IMAD.MOV.U32 R23, RZ, RZ, R43 ;  /* 0x000000ffff177224 */ /* 0x000fe400078e002b */
[----:B------:R-:W-:Y:S02]  /*7fc0*/  HFMA2 R5, R19, R2, R5 ;  /* 0x0000000213057231 */ /* 0x000fe40000000005 */
[----:B------:R-:W-:Y:S01]  /*7fd0*/  IMAD.WIDE R42, R34, 0x4, R44 ;  /* 0x00000004222a7825 */ /* 0x000fe200078e022c */
[----:B------:R-:W-:Y:S06]  /*7fe0*/  @!P0 BRA `(.L_x_1873) ;  /* 0xffffffe8006c8947 */ /* 0x000fec000383ffff */
[----:B------:R-:W-:-:S07]  /*7ff0*/  IMAD.WIDE R22, R34, 0x14, R22 ;  /* 0x0000001422167825 */ /* 0x000fce00078e0216 */
.L_x_1872:
[----:B------:R-:W-:-:S04]  /*8000*/  VIMNMX R21, PT, PT, R35, UR15, PT ;  /* 0x0000000f23157c48 */ /* 0x000fc8000bfe0100 */
[----:B------:R-:W-:-:S13]  /*8010*/  ISETP.GT.AND P0, PT, R21, R7, PT ;  /* 0x000000071500720c */ /* 0x000fda0003f04270 */
[----:B------:R-:W-:Y:S05]  /*8020*/  @!P0 BRA `(.L_x_1874) ;  /* 0x0000002400408947 */ /* 0x000fea0003800000 */
[----:B------:R-:W-:-:S03]  /*8030*/  IMAD.WIDE.U32 R8, R7, 0x4, R36 ;  /* 0x0000000407087825 */ /* 0x000fc600078e0024 */
[----:B------:R-:W-:-:S05]  /*8040*/  IADD3 R29, P0, PT, R8, 0x2, RZ ;  /* 0x00000002081d7810 */ /* 0x000fca0007f1e0ff */
[----:B------:R-:W-:-:S08]  /*8050*/  IMAD.X R28, RZ, RZ, R9, P0 ;  /* 0x000000ffff1c7224 */ /* 0x000fd000000e0609 */
.L_x_1875:
[----:B------:R-:W2:Y:S01]  /*8060*/  LDG.E.128.CONSTANT R8, desc[UR6][R22.64] ;  /* 0x0000000616087981 */ /* 0x000ea2000c1e9d00 */
[----:B------:R-:W-:-:S03]  /*8070*/  MOV R34, UR12 ;  /* 0x0000000c00227c02 */ /* 0x000fc60008000f00 */
[----:B------:R-:W0:Y:S02]  /*8080*/  LDS.64 R24, [UR4] ;  /* 0x00000004ff187984 */ /* 0x000e240008000a00 */
[----:B------:R-:W-:-:S05]  /*8090*/  IMAD.WIDE R26, R34, 0x4, R22 ;  /* 0x00000004221a7825 */ /* 0x000fca00078e0216 */
[----:B------:R-:W3:Y:S01]  /*80a0*/  LDG.E.128.CONSTANT R12, desc[UR6][R26.64] ;  /* 0x000000061a0c7981 */ /* 0x000ee2000c1e9d00 */
[----:B------:R-:W-:-:S05]  /*80b0*/  IMAD.WIDE R52, R34, 0x4, R26 ;  /* 0x0000000422347825 */ /* 0x000fca00078e021a */
[----:B------:R1:W4:Y:S01]  /*80c0*/  LDG.E.128.CONSTANT R16, desc[UR6][R52.64] ;  /* 0x0000000634107981 */ /* 0x000322000c1e9d00 */
[----:B------:R-:W-:Y:S01]  /*80d0*/  IMAD.MOV.U32 R39, RZ, RZ, 0x2c00 ;  /* 0x00002c00ff277424 */ /* 0x000fe200078e00ff */
[----:B------:R-:W-:Y:S01]  /*80e0*/  ISETP.NE.AND P0, PT, R7, R4, PT ;  /* 0x000000040700720c */ /* 0x000fe20003f05270 */
[----:B-1----:R-:W-:Y:S01]  /*80f0*/  IMAD.WIDE R52, R34, 0x4, R52 ;  /* 0x0000000422347825 */ /* 0x002fe200078e0234 */
[----:B--2---:R-:W-:Y:S02]  /*8100*/  LOP3.LUT R20, R8, 0xf000f, RZ, 0xc0, !PT ;  /* 0x000f000f08147812 */ /* 0x004fe400078ec0ff */
        /* <DEDUP_REMOVED lines=8> */
[----:B------:R-:W-:Y:S01]  /*8190*/  PRMT R20, R39, 0x7610, R20 ;  /* 0x0000761027147816 */ /* 0x000fe20000000014 */
[----:B------:R-:W-:Y:S02]  /*81a0*/  HADD2 R39, R30, -1032, -1032 ;  /* 0xe408e4081e277430 */ /* 0x000fe40000000000 */
[----:B------:R-:W-:-:S02]  /*81b0*/  HADD2.F32 R26, -RZ, R27.H0_H0 ;  /* 0x2000001bff1a7230 */ /* 0x000fc40000004100 */
[----:B------:R-:W-:Y:S02]  /*81c0*/  HADD2 R31, R31, -1032, -1032 ;  /* 0xe408e4081f1f7430 */ /* 0x000fe40000000000 */
[----:B------:R-:W-:Y:S02]  /*81d0*/  HADD2.F32 R47, -RZ, R27.H1_H1 ;  /* 0x3000001bff2f7230 */ /* 0x000fe40000004100 */
[----:B------:R-:W-:Y:S02]  /*81e0*/  HADD2 R41, R38, -1032, -1032 ;  /* 0xe408e40826297430 */ /* 0x000fe40000000000 */
[----:B0-----:R-:W-:Y:S02]  /*81f0*/  HADD2.F32 R27, -RZ, R24.H0_H0 ;  /* 0x20000018ff1b7230 */ /* 0x001fe40000004100 */
[----:B------:R-:W-:Y:S02]  /*8200*/  HADD2.F32 R40, -RZ, R39.H0_H0 ;  /* 0x20000027ff287230 */ /* 0x000fe40000004100 */
[----:B------:R-:W-:-:S02]  /*8210*/  HADD2.F32 R30, -RZ, R31.H0_H0 ;  /* 0x2000001fff1e7230 */ /* 0x000fc40000004100 */
[----:B------:R-:W-:Y:S01]  /*8220*/  FFMA.FTZ R26, R26, R27, RZ ;  /* 0x0000001b1a1a7223 */ /* 0x000fe200000100ff */
[----:B------:R-:W-:Y:S02]  /*8230*/  HADD2.F32 R38, -RZ, R41.H0_H0 ;  /* 0x20000029ff267230 */ /* 0x000fe40000004100 */
[C---:B------:R-:W-:Y:S01]  /*8240*/  FFMA.FTZ R45, R27.reuse, R40, RZ ;  /* 0x000000281b2d7223 */ /* 0x040fe200000100ff */
[----:B------:R-:W-:Y:S02]  /*8250*/  HADD2.F32 R24, -RZ, R24.H1_H1 ;  /* 0x30000018ff187230 */ /* 0x000fe40000004100 */
[C---:B------:R-:W-:Y:S01]  /*8260*/  FFMA.FTZ R43, R27.reuse, R30, RZ ;  /* 0x0000001e1b2b7223 */ /* 0x040fe200000100ff */
[----:B------:R-:W-:Y:S02]  /*8270*/  HADD2.F32 R39, -RZ, R39.H1_H1 ;  /* 0x30000027ff277230 */ /* 0x000fe40000004100 */
[----:B------:R-:W-:Y:S01]  /*8280*/  FFMA.FTZ R27, R27, R38, RZ ;  /* 0x000000261b1b7223 */ /* 0x000fe200000100ff */
[----:B------:R-:W-:-:S02]  /*8290*/  HADD2.F32 R42, -RZ, R41.H1_H1 ;  /* 0x30000029ff2a7230 */ /* 0x000fc40000004100 */
[----:B------:R-:W-:Y:S01]  /*82a0*/  FFMA.FTZ R40, R47, R24, R26 ;  /* 0x000000182f287223 */ /* 0x000fe2000001001a */
[----:B------:R-:W-:Y:S01]  /*82b0*/  LOP3.LUT R38, R9, 0xf000f0, RZ, 0xc0, !PT ;  /* 0x00f000f009267812 */ /* 0x000fe200078ec0ff */
[----:B------:R-:W-:Y:S01]  /*82c0*/  HADD2.F32 R30, -RZ, R31.H1_H1 ;  /* 0x3000001fff1e7230 */ /* 0x000fe20000004100 */
[----:B------:R-:W-:Y:S01]  /*82d0*/  LOP3.LUT R26, R8, 0xf000f0, RZ, 0xc0, !PT ;  /* 0x00f000f0081a7812 */ /* 0x000fe200078ec0ff */
[----:B------:R-:W-:Y:S01]  /*82e0*/  FFMA.FTZ R44, R24, R39, R45 ;  /* 0x00000027182c7223 */ /* 0x000fe2000001002d */
[----:B------:R-:W-:Y:S01]  /*82f0*/  LOP3.LUT R41, R38, 0x64006400, RZ, 0xfc, !PT ;  /* 0x6400640026297812 */ /* 0x000fe200078efcff */
[----:B------:R-:W-:Y:S01]  /*8300*/  FFMA.FTZ R31, R24, R42, R27 ;  /* 0x0000002a181f7223 */ /* 0x000fe2000001001b */
[----:B------:R-:W-:Y:S01]  /*8310*/  LOP3.LUT R39, R26, 0x64006400, RZ, 0xfc, !PT ;  /* 0x640064001a277812 */ /* 0x000fe200078efcff */
[----:B------:R-:W-:Y:S01]  /*8320*/  FFMA.FTZ R30, R24, R30, R43 ;  /* 0x0000001e181e7223 */ /* 0x000fe2000001002b */
[----:B------:R-:W-:Y:S01]  /*8330*/  LOP3.LUT R42, R10, 0xf000f0, RZ, 0xc0, !PT ;  /* 0x00f000f00a2a7812 */ /* 0x000fe200078ec0ff */
[----:B------:R-:W0:Y:S01]  /*8340*/  LDS.64 R26, [UR4+0x8] ;  /* 0x00000804ff1a7984 */ /* 0x000e220008000a00 */
[----:B------:R-:W-:Y:S01]  /*8350*/  LOP3.LUT R43, R11, 0xf000f0, RZ, 0xc0, !PT ;  /* 0x00f000f00b2b7812 */ /* 0x000fe200078ec0ff */
[-C--:B------:R-:W-:Y:S01]  /*8360*/  HFMA2 R38, R41, R20.reuse.H0_H0, -72, -72 ;  /* 0xd480d48029267431 */ /* 0x080fe20000040014 */
[----:B------:R-:W-:Y:S01]  /*8370*/  LOP3.LUT R41, R42, 0x64006400, RZ, 0xfc, !PT ;  /* 0x640064002a297812 */ /* 0x000fe200078efcff */
[-C--:B------:R-:W-:Y:S01]  /*8380*/  HFMA2 R24, R39, R20.reuse.H0_H0, -72, -72 ;  /* 0xd480d48027187431 */ /* 0x080fe20000040014 */
[----:B------:R-:W-:Y:S01]  /*8390*/  LOP3.LUT R45, R43, 0x64006400, RZ, 0xfc, !PT ;  /* 0x640064002b2d7812 */ /* 0x000fe200078efcff */
[----:B------:R-:W-:Y:S01]  /*83a0*/  HADD2.F32 R39, -RZ, R25.H0_H0 ;  /* 0x20000019ff277230 */ /* 0x000fe20000004100 */
[----:B------:R-:W-:Y:S01]  /*83b0*/  SHF.R.U32.HI R8, RZ, 0x8, R8 ;  /* 0x00000008ff087819 */ /* 0x000fe20000011608 */
[----:B------:R-:W-:-:S02]  /*83c0*/  HFMA2 R42, R41, R20.H0_H0, -72, -72 ;  /* 0xd480d480292a7431 */ /* 0x000fc40000040014 */
[----:B------:R-:W-:Y:S02]  /*83d0*/  HADD2.F32 R43, -RZ, R38.H0_H0 ;  /* 0x20000026ff2b7230 */ /* 0x000fe40000004100 */
[----:B------:R-:W-:Y:S02]  /*83e0*/  HFMA2 R41, R45, R20.H0_H0, -72, -72 ;  /* 0xd480d4802d297431 */ /* 0x000fe40000040014 */
[----:B------:R-:W-:Y:S01]  /*83f0*/  HADD2.F32 R47, -RZ, R24.H0_H0 ;  /* 0x20000018ff2f7230 */ /* 0x000fe20000004100 */
[----:B------:R-:W-:Y:S01]  /*8400*/  SHF.R.U32.HI R9, RZ, 0x8, R9 ;  /* 0x00000008ff097819 */ /* 0x000fe20000011609 */
[----:B------:R-:W-:Y:S02]  /*8410*/  HADD2.F32 R45, -RZ, R42.H0_H0 ;  /* 0x2000002aff2d7230 */ /* 0x000fe40000004100 */
[----:B------:R-:W-:Y:S01]  /*8420*/  FFMA.FTZ R44, R39, R43, R44 ;  /* 0x0000002b272c7223 */ /* 0x000fe2000001002c */
[----:B------:R-:W-:Y:S02]  /*8430*/  HADD2.F32 R46, -RZ, R41.H0_H0 ;  /* 0x20000029ff2e7230 */ /* 0x000fe40000004100 */
[----:B------:R-:W-:Y:S01]  /*8440*/  FFMA.FTZ R40, R47, R39, R40 ;  /* 0x000000272f287223 */ /* 0x000fe20000010028 */
[----:B------:R-:W-:Y:S01]  /*8450*/  HADD2.F32 R43, -RZ, R24.H1_H1 ;  /* 0x30000018ff2b7230 */ /* 0x000fe20000004100 */
[----:B------:R-:W-:Y:S01]  /*8460*/  SHF.R.U32.HI R24, RZ, 0x8, R11 ;  /* 0x00000008ff187819 */ /* 0x000fe2000001160b */
[C---:B------:R-:W-:Y:S01]  /*8470*/  FFMA.FTZ R30, R39.reuse, R45, R30 ;  /* 0x0000002d271e7223 */ /* 0x040fe2000001001e */
[----:B------:R-:W-:Y:S01]  /*8480*/  FFMA.FTZ R46, R39, R46, R31 ;  /* 0x0000002e272e7223 */ /* 0x000fe2000001001f */
[----:B------:R-:W-:Y:S01]  /*8490*/  HADD2.F32 R25, -RZ, R25.H1_H1 ;  /* 0x30000019ff197230 */ /* 0x000fe20000004100 */
[----:B------:R-:W-:Y:S01]  /*84a0*/  LOP3.LUT R11, R8, 0xf000f, RZ, 0xc0, !PT ;  /* 0x000f000f080b7812 */ /* 0x000fe200078ec0ff */
[----:B------:R-:W-:Y:S01]  /*84b0*/  HADD2.F32 R31, -RZ, R38.H1_H1 ;  /* 0x30000026ff1f7230 */ /* 0x000fe20000004100 */
[----:B------:R-:W-:Y:S01]  /*84c0*/  SHF.R.U32.HI R10, RZ, 0x8, R10 ;  /* 0x00000008ff0a7819 */ /* 0x000fe2000001160a */
[----:B------:R-:W-:Y:S01]  /*84d0*/  HADD2.F32 R39, -RZ, R42.H1_H1 ;  /* 0x3000002aff277230 */ /* 0x000fe20000004100 */
[----:B------:R-:W-:Y:S01]  /*84e0*/  LOP3.LUT R45, R11, 0x64006400, RZ, 0xfc, !PT ;  /* 0x640064000b2d7812 */ /* 0x000fe200078efcff */
[----:B------:R-:W-:-:S02]  /*84f0*/  HADD2.F32 R41, -RZ, R41.H1_H1 ;  /* 0x30000029ff297230 */ /* 0x000fc40000004100 */
[----:B------:R-:W-:Y:S01]  /*8500*/  FFMA.FTZ R43, R43, R25, R40 ;  /* 0x000000192b2b7223 */ /* 0x000fe20000010028 */
[----:B------:R-:W-:Y:S01]  /*8510*/  LOP3.LUT R38, R9, 0xf000f, RZ, 0xc0, !PT ;  /* 0x000f000f09267812 */ /* 0x000fe200078ec0ff */
[C---:B------:R-:W-:Y:S01]  /*8520*/  FFMA.FTZ R31, R25.reuse, R31, R44 ;  /* 0x0000001f191f7223 */ /* 0x040fe2000001002c */
[C---:B------:R-:W-:Y:S01]  /*8530*/  FFMA.FTZ R11, R25.reuse, R39, R30 ;  /* 0x00000027190b7223 */ /* 0x040fe2000001001e */
[----:B------:R-:W-:Y:S01]  /*8540*/  FFMA.FTZ R41, R25, R41, R46 ;  /* 0x0000002919297223 */ /* 0x000fe2000001002e */
[----:B------:R-:W-:Y:S01]  /*8550*/  LOP3.LUT R25, R10, 0xf000f, RZ, 0xc0, !PT ;  /* 0x000f000f0a197812 */ /* 0x000fe200078ec0ff */
[----:B------:R-:W-:Y:S01]  /*8560*/  HADD2 R45, R45, -1032, -1032 ;  /* 0xe408e4082d2d7430 */ /* 0x000fe20000000000 */
[----:B------:R-:W-:Y:S02]  /*8570*/  LOP3.LUT R38, R38, 0x64006400, RZ, 0xfc, !PT ;  /* 0x6400640026267812 */ /* 0x000fe400078efcff */
[----:B------:R-:W-:Y:S02]  /*8580*/  LOP3.LUT R30, R24, 0xf000f, RZ, 0xc0, !PT ;  /* 0x000f000f181e7812 */ /* 0x000fe400078ec0ff */
[----:B------:R-:W-:Y:S01]  /*8590*/  LOP3.LUT R25, R25, 0x64006400, RZ, 0xfc, !PT ;  /* 0x6400640019197812 */ /* 0x000fe200078efcff */
[----:B------:R-:W-:Y:S01]  /*85a0*/  HADD2 R39, R38, -1032, -1032 ;  /* 0xe408e40826277430 */ /* 0x000fe20000000000 */
[----:B------:R-:W-:Y:S01]  /*85b0*/  LOP3.LUT R30, R30, 0x64006400, RZ, 0xfc, !PT ;  /* 0x640064001e1e7812 */ /* 0x000fe200078efcff */
[----:B0-----:R-:W-:Y:S01]  /*85c0*/  HADD2.F32 R44, -RZ, R26.H0_H0 ;  /* 0x2000001aff2c7230 */ /* 0x001fe20000004100 */
[----:B------:R-:W-:Y:S01]  /*85d0*/  LOP3.LUT R8, R8, 0xf000f0, RZ, 0xc0, !PT ;  /* 0x00f000f008087812 */ /* 0x000fe200078ec0ff */
[----:B------:R-:W-:-:S02]  /*85e0*/  HADD2 R38, R25, -1032, -1032 ;  /* 0xe408e40819267430 */ /* 0x000fc40000000000 */
[----:B------:R-:W-:Y:S02]  /*85f0*/  HADD2.F32 R42, -RZ, R45.H0_H0 ;  /* 0x2000002dff2a7230 */ /* 0x000fe40000004100 */
[----:B------:R-:W-:Y:S02]  /*8600*/  HADD2 R25, R30, -1032, -1032 ;  /* 0xe408e4081e197430 */ /* 0x000fe40000000000 */
[----:B------:R-:W-:Y:S02]  /*8610*/  HADD2.F32 R40, -RZ, R39.H0_H0 ;  /* 0x20000027ff287230 */ /* 0x000fe40000004100 */
[----:B------:R-:W-:Y:S02]  /*8620*/  HADD2.F32 R46, -RZ, R38.H0_H0 ;  /* 0x20000026ff2e7230 */ /* 0x000fe40000004100 */
[----:B------:R-:W-:Y:S01]  /*8630*/  FFMA.FTZ R42, R42, R44, R43 ;  /* 0x0000002c2a2a7223 */ /* 0x000fe2000001002b */
[----:B------:R-:W-:Y:S02]  /*8640*/  HADD2.F32 R48, -RZ, R25.H0_H0 ;  /* 0x20000019ff307230 */ /* 0x000fe40000004100 */
[----:B------:R-:W-:Y:S01]  /*8650*/  FFMA.FTZ R40, R44, R40, R31 ;  /* 0x000000282c287223 */ /* 0x000fe2000001001f */
[----:B------:R-:W-:-:S02]  /*8660*/  HADD2.F32 R31, -RZ, R26.H1_H1 ;  /* 0x3000001aff1f7230 */ /* 0x000fc40000004100 */
[C---:B------:R-:W-:Y:S01]  /*8670*/  FFMA.FTZ R46, R44.reuse, R46, R11 ;  /* 0x0000002e2c2e7223 */ /* 0x040fe2000001000b */
[----:B------:R-:W-:Y:S01]  /*8680*/  LOP3.LUT R11, R9, 0xf000f0, RZ, 0xc0, !PT ;  /* 0x00f000f0090b7812 */ /* 0x000fe200078ec0ff */
[----:B------:R-:W-:Y:S01]  /*8690*/  FFMA.FTZ R44, R44, R48, R41 ;  /* 0x000000302c2c7223 */ /* 0x000fe20000010029 */
[----:B------:R-:W-:Y:S01]  /*86a0*/  HADD2.F32 R41, -RZ, R38.H1_H1 ;  /* 0x30000026ff297230 */ /* 0x000fe20000004100 */
[----:B------:R-:W-:Y:S01]  /*86b0*/  LOP3.LUT R38, R10, 0xf000f0, RZ, 0xc0, !PT ;  /* 0x00f000f00a267812 */ /* 0x000fe200078ec0ff */
[----:B------:R-:W-:Y:S01]  /*86c0*/  HADD2.F32 R39, -RZ, R39.H1_H1 ;  /* 0x30000027ff277230 */ /* 0x000fe20000004100 */
[----:B------:R-:W-:Y:S01]  /*86d0*/  LOP3.LUT R43, R11, 0x64006400, RZ, 0xfc, !PT ;  /* 0x640064000b2b7812 */ /* 0x000fe200078efcff */
[--C-:B------:R-:W-:Y:S01]  /*86e0*/  HADD2.F32 R26, -RZ, R27.reuse.H0_H0 ;  /* 0x2000001bff1a7230 */ /* 0x100fe20000004100 */
[----:B------:R-:W0:Y:S01]  /*86f0*/  LDS.64 R10, [UR4+0x10] ;  /* 0x00001004ff0a7984 */ /* 0x000e220008000a00 */
[C---:B------:R-:W-:Y:S01]  /*8700*/  FFMA.FTZ R9, R31.reuse, R41, R46 ;  /* 0x000000291f097223 */ /* 0x040fe2000001002e */
[----:B------:R-:W-:Y:S01]  /*8710*/  LOP3.LUT R41, R8, 0x64006400, RZ, 0xfc, !PT ;  /* 0x6400640008297812 */ /* 0x000fe200078efcff */
[----:B------:R-:W-:Y:S01]  /*8720*/  FFMA.FTZ R39, R31, R39, R40 ;  /* 0x000000271f277223 */ /* 0x000fe20000010028 */
[----:B------:R-:W-:Y:S01]  /*8730*/  HADD2.F32 R30, -RZ, R27.H1_H1 ;  /* 0x3000001bff1e7230 */ /* 0x000fe20000004100 */
[----:B------:R-:W-:Y:S01]  /*8740*/  LOP3.LUT R40, R24, 0xf000f0, RZ, 0xc0, !PT ;  /* 0x00f000f018287812 */ /* 0x000fe200078ec0ff */
[----:B------:R-:W-:-:S02]  /*8750*/  HADD2.F32 R27, -RZ, R45.H1_H1 ;  /* 0x3000002dff1b7230 */ /* 0x000fc40000004100 */
[-C--:B------:R-:W-:Y:S01]  /*8760*/  HFMA2 R8, R41, R20.reuse.H0_H0, -72, -72 ;  /* 0xd480d48029087431 */ /* 0x080fe20000040014 */
[----:B------:R-:W-:Y:S01]  /*8770*/  LOP3.LUT R41, R38, 0x64006400, RZ, 0xfc, !PT ;  /* 0x6400640026297812 */ /* 0x000fe200078efcff */
[-C--:B------:R-:W-:Y:S01]  /*8780*/  HFMA2 R24, R43, R20.reuse.H0_H0, -72, -72 ;  /* 0xd480d4802b187431 */ /* 0x080fe20000040014 */
[----:B------:R-:W-:Y:S01]  /*8790*/  LOP3.LUT R43, R40, 0x64006400, RZ, 0xfc, !PT ;  /* 0x64006400282b7812 */ /* 0x000fe200078efcff */
[----:B------:R-:W-:Y:S01]  /*87a0*/  FFMA.FTZ R27, R27, R31, R42 ;  /* 0x0000001f1b1b7223 */ /* 0x000fe2000001002a */
[----:B------:R-:W-:Y:S02]  /*87b0*/  HADD2.F32 R42, -RZ, R25.H1_H1 ;  /* 0x30000019ff2a7230 */ /* 0x000fe40000004100 */
[-C--:B------:R-:W-:Y:S02]  /*87c0*/  HFMA2 R38, R41, R20.reuse.H0_H0, -72, -72 ;  /* 0xd480d48029267431 */ /* 0x080fe40000040014 */
[----:B------:R-:W-:Y:S02]  /*87d0*/  HADD2.F32 R40, -RZ, R8.H0_H0 ;  /* 0x20000008ff287230 */ /* 0x000fe40000004100 */
[----:B------:R-:W-:-:S02]  /*87e0*/  HFMA2 R25, R43, R20.H0_H0, -72, -72 ;  /* 0xd480d4802b197431 */ /* 0x000fc40000040014 */
[----:B------:R-:W-:Y:S02]  /*87f0*/  HADD2.F32 R41, -RZ, R24.H0_H0 ;  /* 0x20000018ff297230 */ /* 0x000fe40000004100 */
[----:B------:R-:W-:Y:S01]  /*8800*/  FFMA.FTZ R31, R31, R42, R44 ;  /* 0x0000002a1f1f7223 */ /* 0x000fe2000001002c */
[----:B------:R-:W-:Y:S02]  /*8810*/  HADD2.F32 R42, -RZ, R38.H0_H0 ;  /* 0x20000026ff2a7230 */ /* 0x000fe40000004100 */
[----:B------:R-:W-:Y:S01]  /*8820*/  FFMA.FTZ R40, R40, R26, R27 ;  /* 0x0000001a28287223 */ /* 0x000fe2000001001b */
[----:B------:R-:W-:Y:S02]  /*8830*/  HADD2.F32 R44, -RZ, R25.H0_H0 ;  /* 0x20000019ff2c7230 */ /* 0x000fe40000004100 */
[C---:B------:R-:W-:Y:S01]  /*8840*/  FFMA.FTZ R41, R26.reuse, R41, R39 ;  /* 0x000000291a297223 */ /* 0x040fe20000010027 */
[----:B------:R-:W-:Y:S02]  /*8850*/  HADD2.F32 R27, -RZ, R8.H1_H1 ;  /* 0x30000008ff1b7230 */ /* 0x000fe40000004100 */
[----:B------:R-:W-:Y:S01]  /*8860*/  FFMA.FTZ R42, R26, R42, R9 ;  /* 0x0000002a1a2a7223 */ /* 0x000fe20000010009 */
[----:B------:R-:W-:-:S02]  /*8870*/  HADD2.F32 R39, -RZ, R24.H1_H1 ;  /* 0x30000018ff277230 */ /* 0x000fc40000004100 */
[----:B------:R-:W-:Y:S01]  /*8880*/  FFMA.FTZ R9, R26, R44, R31 ;  /* 0x0000002c1a097223 */ /* 0x000fe2000001001f */
[----:B---3--:R-:W-:Y:S01]  /*8890*/  LOP3.LUT R8, R12, 0xf000f, RZ, 0xc0, !PT ;  /* 0x000f000f0c087812 */ /* 0x008fe200078ec0ff */
[----:B------:R-:W-:Y:S01]  /*88a0*/  FFMA.FTZ R27, R27, R30, R40 ;  /* 0x0000001e1b1b7223 */ /* 0x000fe20000010028 */
[----:B------:R-:W-:Y:S01]  /*88b0*/  LOP3.LUT R24, R13, 0xf000f, RZ, 0xc0, !PT ;  /* 0x000f000f0d187812 */ /* 0x000fe200078ec0ff */
[----:B------:R-:W-:Y:S01]  /*88c0*/  FFMA.FTZ R31, R30, R39, R41 ;  /* 0x000000271e1f7223 */ /* 0x000fe20000010029 */
[----:B------:R-:W-:Y:S01]  /*88d0*/  LOP3.LUT R39, R14, 0xf000f, RZ, 0xc0, !PT ;  /* 0x000f000f0e277812 */ /* 0x000fe200078ec0ff */
[----:B------:R-:W-:Y:S01]  /*88e0*/  HADD2.F32 R43, -RZ, R38.H1_H1 ;  /* 0x30000026ff2b7230 */ /* 0x000fe20000004100 */
[----:B------:R-:W-:Y:S01]  /*88f0*/  LOP3.LUT R40, R15, 0xf000f, RZ, 0xc0, !PT ;  /* 0x000f000f0f287812 */ /* 0x000fe200078ec0ff */
[----:B------:R-:W-:Y:S01]  /*8900*/  HADD2.F32 R25, -RZ, R25.H1_H1 ;  /* 0x30000019ff197230 */ /* 0x000fe20000004100 */
[----:B------:R-:W-:Y:S02]  /*8910*/  LOP3.LUT R8, R8, 0x64006400, RZ, 0xfc, !PT ;  /* 0x6400640008087812 */ /* 0x000fe400078efcff */
[----:B------:R-:W-:Y:S01]  /*8920*/  LOP3.LUT R38, R24, 0x64006400, RZ, 0xfc, !PT ;  /* 0x6400640018267812 */ /* 0x000fe200078efcff */
[----:B------:R-:W-:Y:S01]  /*8930*/  FFMA.FTZ R26, R30, R43, R42 ;  /* 0x0000002b1e1a7223 */ /* 0x000fe2000001002a */
[----:B------:R-:W-:Y:S01]  /*8940*/  LOP3.LUT R39, R39, 0x64006400, RZ, 0xfc, !PT ;  /* 0x6400640027277812 */ /* 0x000fe200078efcff */
[----:B------:R-:W-:Y:S01]  /*8950*/  HADD2 R24, R8, -1032, -1032 ;  /* 0xe408e40808187430 */ /* 0x000fe20000000000 */
[----:B------:R-:W-:Y:S01]  /*8960*/  LOP3.LUT R40, R40, 0x64006400, RZ, 0xfc, !PT ;  /* 0x6400640028287812 */ /* 0x000fe200078efcff */
[----:B------:R-:W-:-:S02]  /*8970*/  HADD2 R38, R38, -1032, -1032 ;  /* 0xe408e40826267430 */ /* 0x000fc40000000000 */
[----:B------:R-:W-:Y:S01]  /*8980*/  FFMA.FTZ R30, R30, R25, R9 ;  /* 0x000000191e1e7223 */ /* 0x000fe20000010009 */
[----:B------:R-:W-:Y:S02]  /*8990*/  HADD2 R39, R39, -1032, -1032 ;  /* 0xe408e40827277430 */ /* 0x000fe40000000000 */
[--C-:B------:R-:W-:Y:S02]  /*89a0*/  HADD2.F32 R8, -RZ, R24.reuse.H0_H0 ;  /* 0x20000018ff087230 */ /* 0x100fe40000004100 */
[----:B------:R-:W-:Y:S02]  /*89b0*/  HADD2 R41, R40, -1032, -1032 ;  /* 0xe408e40828297430 */ /* 0x000fe40000000000 */
[----:B------:R-:W-:Y:S02]  /*89c0*/  HADD2.F32 R49, -RZ, R24.H1_H1 ;  /* 0x30000018ff317230 */ /* 0x000fe40000004100 */
[--C-:B------:R-:W-:Y:S02]  /*89d0*/  HADD2.F32 R44, -RZ, R38.reuse.H0_H0 ;  /* 0x20000026ff2c7230 */ /* 0x100fe40000004100 */
[----:B------:R-:W-:-:S02]  /*89e0*/  HADD2.F32 R40, -RZ, R38.H1_H1 ;  /* 0x30000026ff287230 */ /* 0x000fc40000004100 */
[----:B0-----:R-:W-:Y:S02]  /*89f0*/  HADD2.F32 R9, -RZ, R10.H0_H0 ;  /* 0x2000000aff097230 */ /* 0x001fe40000004100 */
[----:B------:R-:W-:Y:S02]  /*8a00*/  HADD2.F32 R24, -RZ, R39.H0_H0 ;  /* 0x20000027ff187230 */ /* 0x000fe40000004100 */
[----:B------:R-:W-:Y:S02]  /*8a10*/  HADD2.F32 R38, -RZ, R41.H0_H0 ;  /* 0x20000029ff267230 */ /* 0x000fe40000004100 */
[----:B------:R-:W-:Y:S01]  /*8a20*/  FFMA.FTZ R8, R8, R9, RZ ;  /* 0x0000000908087223 */ /* 0x000fe200000100ff */
[----:B------:R-:W-:Y:S02]  /*8a30*/  HADD2.F32 R25, -RZ, R39.H1_H1 ;  /* 0x30000027ff197230 */ /* 0x000fe40000004100 */
[----:B------:R-:W-:Y:S01]  /*8a40*/  FFMA.FTZ R24, R9, R24, RZ ;  /* 0x0000001809187223 */ /* 0x000fe200000100ff */
[----:B------:R-:W-:-:S02]  /*8a50*/  HADD2.F32 R39, -RZ, R41.H1_H1 ;  /* 0x30000029ff277230 */ /* 0x000fc40000004100 */
[C---:B------:R-:W-:Y:S01]  /*8a60*/  FFMA.FTZ R41, R9.reuse, R44, RZ ;  /* 0x0000002c09297223 */ /* 0x040fe200000100ff */
[----:B------:R-:W-:Y:S02]  /*8a70*/  HADD2.F32 R42, -RZ, R10.H1_H1 ;  /* 0x3000000aff2a7230 */ /* 0x000fe40000004100 */
[----:B------:R-:W-:-:S03]  /*8a80*/  FFMA.FTZ R44, R9, R38, RZ ;  /* 0x00000026092c7223 */ /* 0x000fc600000100ff */
[----:B------:R-:W-:Y:S01]  /*8a90*/  FFMA.FTZ R49, R49, R42, R8 ;  /* 0x0000002a31317223 */ /* 0x000fe20000010008 */
[C---:B------:R-:W-:Y:S01]  /*8aa0*/  FFMA.FTZ R10, R42.reuse, R40, R41 ;  /* 0x000000282a0a7223 */ /* 0x040fe20000010029 */
[C---:B------:R-:W-:Y:S01]  /*8ab0*/  FFMA.FTZ R38, R42.reuse, R25, R24 ;  /* 0x000000192a267223 */ /* 0x040fe20000010018 */
[----:B------:R-:W-:Y:S01]  /*8ac0*/  FFMA.FTZ R39, R42, R39, R44 ;  /* 0x000000272a277223 */ /* 0x000fe2000001002c */
[----:B------:R-:W-:Y:S01]  /*8ad0*/  LOP3.LUT R42, R14, 0xf000f0, RZ, 0xc0, !PT ;  /* 0x00f000f00e2a7812 */ /* 0x000fe200078ec0ff */
[----:B------:R-:W0:Y:S01]  /*8ae0*/  LDS.64 R8, [UR4+0x18] ;  /* 0x00001804ff087984 */ /* 0x000e220008000a00 */
        /* <DEDUP_REMOVED lines=8> */
[----:B------:R-:W-:Y:S01]  /*8b70*/  @!P0 LEA R24, R3, R1, 0x3 ;  /* 0x0000000103188211 */ /* 0x000fe200078e18ff */
[-C--:B------:R-:W-:Y:S02]  /*8b80*/  HFMA2 R40, R25, R20.reuse.H0_H0, -72, -72 ;  /* 0xd480d48019287431 */ /* 0x080fe40000040014 */
[----:B------:R-:W-:-:S02]  /*8b90*/  HFMA2 R41, R41, R20.H0_H0, -72, -72 ;  /* 0xd480d48029297431 */ /* 0x000fc40000040014 */
[----:B------:R-:W-:Y:S02]  /*8ba0*/  HFMA2 R43, R45, R20.H0_H0, -72, -72 ;  /* 0xd480d4802d2b7431 */ /* 0x000fe40000040014 */
[----:B------:R-:W-:Y:S01]  /*8bb0*/  HADD2.F32 R44, -RZ, R11.H0_H0 ;  /* 0x2000000bff2c7230 */ /* 0x000fe20000004100 */
[----:B------:R-:W2:Y:S01]  /*8bc0*/  @!P0 LDL.64 R24, [R24+0x8] ;  /* 0x0000080018188983 */ /* 0x000ea20000100a00 */
[----:B------:R-:W-:Y:S01]  /*8bd0*/  HADD2.F32 R45, -RZ, R40.H0_H0 ;  /* 0x20000028ff2d7230 */ /* 0x000fe20000004100 */
[----:B------:R-:W-:Y:S01]  /*8be0*/  SHF.R.U32.HI R14, RZ, 0x8, R14 ;  /* 0x00000008ff0e7819 */ /* 0x000fe2000001160e */
[----:B------:R-:W-:Y:S01]  /*8bf0*/  HADD2.F32 R46, -RZ, R41.H0_H0 ;  /* 0x20000029ff2e7230 */ /* 0x000fe20000004100 */
[----:B------:R-:W-:Y:S01]  /*8c00*/  SHF.R.U32.HI R15, RZ, 0x8, R15 ;  /* 0x00000008ff0f7819 */ /* 0x000fe2000001160f */
[----:B------:R-:W-:Y:S02]  /*8c10*/  HADD2.F32 R47, -RZ, R42.H0_H0 ;  /* 0x2000002aff2f7230 */ /* 0x000fe40000004100 */
[----:B------:R-:W-:Y:S01]  /*8c20*/  FFMA.FTZ R45, R45, R44, R49 ;  /* 0x0000002c2d2d7223 */ /* 0x000fe20000010031 */
[----:B------:R-:W-:-:S02]  /*8c30*/  HADD2.F32 R48, -RZ, R43.H0_H0 ;  /* 0x2000002bff307230 */ /* 0x000fc40000004100 */
[C---:B------:R-:W-:Y:S01]  /*8c40*/  FFMA.FTZ R10, R44.reuse, R46, R10 ;  /* 0x0000002e2c0a7223 */ /* 0x040fe2000001000a */
[----:B------:R-:W-:Y:S02]  /*8c50*/  HADD2.F32 R11, -RZ, R11.H1_H1 ;  /* 0x3000000bff0b7230 */ /* 0x000fe40000004100 */
[C---:B------:R-:W-:Y:S01]  /*8c60*/  FFMA.FTZ R38, R44.reuse, R47, R38 ;  /* 0x0000002f2c267223 */ /* 0x040fe20000010026 */
[----:B------:R-:W-:Y:S02]  /*8c70*/  HADD2.F32 R46, -RZ, R41.H1_H1 ;  /* 0x30000029ff2e7230 */ /* 0x000fe40000004100 */
[----:B------:R-:W-:Y:S01]  /*8c80*/  FFMA.FTZ R39, R44, R48, R39 ;  /* 0x000000302c277223 */ /* 0x000fe20000010027 */
[----:B------:R-:W-:Y:S01]  /*8c90*/  HADD2.F32 R44, -RZ, R40.H1_H1 ;  /* 0x30000028ff2c7230 */ /* 0x000fe20000004100 */
[----:B------:R-:W-:Y:S01]  /*8ca0*/  SHF.R.U32.HI R40, RZ, 0x8, R12 ;  /* 0x00000008ff287819 */ /* 0x000fe2000001160c */
[----:B------:R-:W-:Y:S02]  /*8cb0*/  HADD2.F32 R41, -RZ, R42.H1_H1 ;  /* 0x3000002aff297230 */ /* 0x000fe40000004100 */
[C---:B------:R-:W-:Y:S01]  /*8cc0*/  FFMA.FTZ R12, R11.reuse, R46, R10 ;  /* 0x0000002e0b0c7223 */ /* 0x040fe2000001000a */
[----:B------:R-:W-:Y:S01]  /*8cd0*/  SHF.R.U32.HI R10, RZ, 0x8, R13 ;  /* 0x00000008ff0a7819 */ /* 0x000fe2000001160d */
[----:B------:R-:W-:Y:S01]  /*8ce0*/  FFMA.FTZ R45, R44, R11, R45 ;  /* 0x0000000b2c2d7223 */ /* 0x000fe2000001002d */
[----:B------:R-:W-:Y:S01]  /*8cf0*/  HADD2.F32 R44, -RZ, R43.H1_H1 ;  /* 0x3000002bff2c7230 */ /* 0x000fe20000004100 */
[----:B------:R-:W-:Y:S01]  /*8d00*/  LOP3.LUT R42, R40, 0xf000f, RZ, 0xc0, !PT ;  /* 0x000f000f282a7812 */ /* 0x000fe200078ec0ff */
[----:B------:R-:W-:Y:S01]  /*8d10*/  FFMA.FTZ R38, R11, R41, R38 ;  /* 0x000000290b267223 */ /* 0x000fe20000010026 */
[----:B------:R-:W-:-:S02]  /*8d20*/  LOP3.LUT R13, R14, 0xf000f, RZ, 0xc0, !PT ;  /* 0x000f000f0e0d7812 */ /* 0x000fc400078ec0ff */
[----:B------:R-:W-:Y:S01]  /*8d30*/  LOP3.LUT R42, R42, 0x64006400, RZ, 0xfc, !PT ;  /* 0x640064002a2a7812 */ /* 0x000fe200078efcff */
[----:B------:R-:W-:Y:S01]  /*8d40*/  FFMA.FTZ R41, R11, R44, R39 ;  /* 0x0000002c0b297223 */ /* 0x000fe20000010027 */
[----:B------:R-:W-:Y:S02]  /*8d50*/  LOP3.LUT R11, R10, 0xf000f, RZ, 0xc0, !PT ;  /* 0x000f000f0a0b7812 */ /* 0x000fe400078ec0ff */
[----:B------:R-:W-:Y:S01]  /*8d60*/  LOP3.LUT R13, R13, 0x64006400, RZ, 0xfc, !PT ;  /* 0x640064000d0d7812 */ /* 0x000fe200078efcff */
[----:B------:R-:W-:Y:S01]  /*8d70*/  HADD2 R39, R42, -1032, -1032 ;  /* 0xe408e4082a277430 */ /* 0x000fe20000000000 */
[----:B------:R-:W-:Y:S01]  /*8d80*/  LOP3.LUT R11, R11, 0x64006400, RZ, 0xfc, !PT ;  /* 0x640064000b0b7812 */ /* 0x000fe200078efcff */
[----:B0-----:R-:W-:Y:S01]  /*8d90*/  HADD2.F32 R42, -RZ, R8.H0_H0 ;  /* 0x20000008ff2a7230 */ /* 0x001fe20000004100 */
[----:B------:R-:W-:Y:S02]  /*8da0*/  LOP3.LUT R44, R15, 0xf000f, RZ, 0xc0, !PT ;  /* 0x000f000f0f2c7812 */ /* 0x000fe400078ec0ff */
[----:B------:R-:W-:-:S02]  /*8db0*/  HADD2.F32 R46, -RZ, R39.H0_H0 ;  /* 0x20000027ff2e7230 */ /* 0x000fc40000004100 */
[----:B------:R-:W-:Y:S01]  /*8dc0*/  HADD2 R43, R11, -1032, -1032 ;  /* 0xe408e4080b2b7430 */ /* 0x000fe20000000000 */
[----:B------:R-:W-:Y:S01]  /*8dd0*/  LOP3.LUT R40, R40, 0xf000f0, RZ, 0xc0, !PT ;  /* 0x00f000f028287812 */ /* 0x000fe200078ec0ff */
[----:B------:R-:W-:Y:S01]  /*8de0*/  HADD2 R11, R13, -1032, -1032 ;  /* 0xe408e4080d0b7430 */ /* 0x000fe20000000000 */
[----:B------:R-:W-:Y:S01]  /*8df0*/  LOP3.LUT R13, R44, 0x64006400, RZ, 0xfc, !PT ;  /* 0x640064002c0d7812 */ /* 0x000fe200078efcff */
[----:B------:R-:W-:Y:S01]  /*8e00*/  FFMA.FTZ R44, R46, R42, R45 ;  /* 0x0000002a2e2c7223 */ /* 0x000fe2000001002d */
[----:B------:R-:W-:Y:S01]  /*8e10*/  HADD2.F32 R45, -RZ, R43.H0_H0 ;  /* 0x2000002bff2d7230 */ /* 0x000fe20000004100 */
[----:B------:R-:W-:Y:S01]  /*8e20*/  LOP3.LUT R10, R10, 0xf000f0, RZ, 0xc0, !PT ;  /* 0x00f000f00a0a7812 */ /* 0x000fe200078ec0ff */
[----:B------:R-:W-:Y:S02]  /*8e30*/  HADD2.F32 R47, -RZ, R11.H0_H0 ;  /* 0x2000000bff2f7230 */ /* 0x000fe40000004100 */
[----:B------:R-:W-:Y:S02]  /*8e40*/  HADD2 R13, R13, -1032, -1032 ;  /* 0xe408e4080d0d7430 */ /* 0x000fe40000000000 */
[----:B------:R-:W-:-:S02]  /*8e50*/  HADD2.F32 R43, -RZ, R43.H1_H1 ;  /* 0x3000002bff2b7230 */ /* 0x000fc40000004100 */
[C---:B------:R-:W-:Y:S01]  /*8e60*/  FFMA.FTZ R12, R42.reuse, R45, R12 ;  /* 0x0000002d2a0c7223 */ /* 0x040fe2000001000c */
[----:B------:R-:W-:Y:S02]  /*8e70*/  HADD2.F32 R45, -RZ, R39.H1_H1 ;  /* 0x30000027ff2d7230 */ /* 0x000fe40000004100 */
[----:B------:R-:W-:Y:S01]  /*8e80*/  FFMA.FTZ R38, R42, R47, R38 ;  /* 0x0000002f2a267223 */ /* 0x000fe20000010026 */
[----:B------:R-:W-:Y:S01]  /*8e90*/  HADD2.F32 R46, -RZ, R13.H0_H0 ;  /* 0x2000000dff2e7230 */ /* 0x000fe20000004100 */
[----:B------:R-:W-:Y:S01]  /*8ea0*/  LOP3.LUT R14, R14, 0xf000f0, RZ, 0xc0, !PT ;  /* 0x00f000f00e0e7812 */ /* 0x000fe200078ec0ff */
[----:B------:R-:W-:-:S03]  /*8eb0*/  HADD2.F32 R39, -RZ, R8.H1_H1 ;  /* 0x30000008ff277230 */ /* 0x000fc60000004100 */
[----:B------:R-:W-:Y:S01]  /*8ec0*/  FFMA.FTZ R42, R42, R46, R41 ;  /* 0x0000002e2a2a7223 */ /* 0x000fe20000010029 */
[----:B------:R-:W-:Y:S01]  /*8ed0*/  LOP3.LUT R47, R14, 0x64006400, RZ, 0xfc, !PT ;  /* 0x640064000e2f7812 */ /* 0x000fe200078efcff */
[----:B------:R-:W-:Y:S01]  /*8ee0*/  FFMA.FTZ R41, R39, R43, R12 ;  /* 0x0000002b27297223 */ /* 0x000fe2000001000c */
[----:B------:R-:W-:Y:S02]  /*8ef0*/  HADD2.F32 R43, -RZ, R11.H1_H1 ;  /* 0x3000000bff2b7230 */ /* 0x000fe40000004100 */
[----:B------:R-:W-:Y:S01]  /*8f00*/  FFMA.FTZ R8, R45, R39, R44 ;  /* 0x000000272d087223 */ /* 0x000fe2000001002c */
[----:B------:R-:W-:Y:S01]  /*8f10*/  HADD2.F32 R11, -RZ, R13.H1_H1 ;  /* 0x3000000dff0b7230 */ /* 0x000fe20000004100 */
[----:B------:R-:W-:Y:S01]  /*8f20*/  LOP3.LUT R45, R10, 0x64006400, RZ, 0xfc, !PT ;  /* 0x640064000a2d7812 */ /* 0x000fe200078efcff */
[----:B------:R-:W0:Y:S01]  /*8f30*/  LDS.64 R12, [UR4+0x20] ;  /* 0x00002004ff0c7984 */ /* 0x000e220008000a00 */
[C---:B------:R-:W-:Y:S01]  /*8f40*/  FFMA.FTZ R38, R39.reuse, R43, R38 ;  /* 0x0000002b27267223 */ /* 0x040fe20000010026 */
[----:B------:R-:W-:Y:S01]  /*8f50*/  LOP3.LUT R43, R40, 0x64006400, RZ, 0xfc, !PT ;  /* 0x64006400282b7812 */ /* 0x000fe200078efcff */
[----:B------:R-:W-:Y:S01]  /*8f60*/  FFMA.FTZ R11, R39, R11, R42 ;  /* 0x0000000b270b7223 */ /* 0x000fe2000001002a */
[----:B------:R-:W-:Y:S01]  /*8f70*/  LOP3.LUT R39, R15, 0xf000f0, RZ, 0xc0, !PT ;  /* 0x00f000f00f277812 */ /* 0x000fe200078ec0ff */
[----:B------:R-:W-:-:S02]  /*8f80*/  HFMA2 R14, R45, R20.H0_H0, -72, -72 ;  /* 0xd480d4802d0e7431 */ /* 0x000fc40000040014 */
[----:B------:R-:W-:Y:S02]  /*8f90*/  HADD2.F32 R40, -RZ, R9.H0_H0 ;  /* 0x20000009ff287230 */ /* 0x000fe40000004100 */
[-C--:B------:R-:W-:Y:S01]  /*8fa0*/  HFMA2 R10, R43, R20.reuse.H0_H0, -72, -72 ;  /* 0xd480d4802b0a7431 */ /* 0x080fe20000040014 */
[----:B------:R-:W-:Y:S01]  /*8fb0*/  LOP3.LUT R39, R39, 0x64006400, RZ, 0xfc, !PT ;  /* 0x6400640027277812 */ /* 0x000fe200078efcff */
[-C--:B------:R-:W-:Y:S02]  /*8fc0*/  HFMA2 R15, R47, R20.reuse.H0_H0, -72, -72 ;  /* 0xd480d4802f0f7431 */ /* 0x080fe40000040014 */
[----:B------:R-:W-:Y:S02]  /*8fd0*/  HADD2.F32 R42, -RZ, R14.H0_H0 ;  /* 0x2000000eff2a7230 */ /* 0x000fe40000004100 */
[----:B------:R-:W-:Y:S02]  /*8fe0*/  HADD2.F32 R43, -RZ, R10.H0_H0 ;  /* 0x2000000aff2b7230 */ /* 0x000fe40000004100 */
[----:B------:R-:W-:-:S02]  /*8ff0*/  HFMA2 R39, R39, R20.H0_H0, -72, -72 ;  /* 0xd480d48027277431 */ /* 0x000fc40000040014 */
[----:B------:R-:W-:Y:S02]  /*9000*/  HADD2.F32 R45, -RZ, R15.H0_H0 ;  /* 0x2000000fff2d7230 */ /* 0x000fe40000004100 */
[C---:B------:R-:W-:Y:S01]  /*9010*/  FFMA.FTZ R42, R40.reuse, R42, R41 ;  /* 0x0000002a282a7223 */ /* 0x040fe20000010029 */
[----:B------:R-:W-:Y:S02]  /*9020*/  HADD2.F32 R9, -RZ, R9.H1_H1 ;  /* 0x30000009ff097230 */ /* 0x000fe40000004100 */
[----:B------:R-:W-:Y:S01]  /*9030*/  FFMA.FTZ R8, R43, R40, R8 ;  /* 0x000000282b087223 */ /* 0x000fe20000010008 */
[----:B------:R-:W-:Y:S02]  /*9040*/  HADD2.F32 R43, -RZ, R39.H0_H0 ;  /* 0x20000027ff2b7230 */ /* 0x000fe40000004100 */
[----:B------:R-:W-:Y:S01]  /*9050*/  FFMA.FTZ R38, R40, R45, R38 ;  /* 0x0000002d28267223 */ /* 0x000fe20000010026 */
[----:B------:R-:W-:Y:S02]  /*9060*/  HADD2.F32 R41, -RZ, R10.H1_H1 ;  /* 0x3000000aff297230 */ /* 0x000fe40000004100 */
[----:B------:R-:W-:-:S02]  /*9070*/  HADD2.F32 R15, -RZ, R15.H1_H1 ;  /* 0x3000000fff0f7230 */ /* 0x000fc40000004100 */
[----:B------:R-:W-:Y:S01]  /*9080*/  FFMA.FTZ R11, R40, R43, R11 ;  /* 0x0000002b280b7223 */ /* 0x000fe2000001000b */
[----:B------:R-:W-:Y:S02]  /*9090*/  HADD2.F32 R14, -RZ, R14.H1_H1 ;  /* 0x3000000eff0e7230 */ /* 0x000fe40000004100 */
[----:B------:R-:W-:Y:S02]  /*90a0*/  HADD2.F32 R10, -RZ, R39.H1_H1 ;  /* 0x30000027ff0a7230 */ /* 0x000fe40000004100 */
[----:B------:R-:W-:Y:S01]  /*90b0*/  FFMA.FTZ R39, R41, R9, R8 ;  /* 0x0000000929277223 */ /* 0x000fe20000010008 */
[C---:B------:R-:W-:Y:S01]  /*90c0*/  FFMA.FTZ R40, R9.reuse, R15, R38 ;  /* 0x0000000f09287223 */ /* 0x040fe20000010026 */
[C---:B------:R-:W-:Y:S01]  /*90d0*/  FFMA.FTZ R41, R9.reuse, R14, R42 ;  /* 0x0000000e09297223 */ /* 0x040fe2000001002a */
[----:B----4-:R-:W-:Y:S01]  /*90e0*/  LOP3.LUT R8, R16, 0xf000f, RZ, 0xc0, !PT ;  /* 0x000f000f10087812 */ /* 0x010fe200078ec0ff */
[----:B------:R-:W-:Y:S01]  /*90f0*/  FFMA.FTZ R38, R9, R10, R11 ;  /* 0x0000000a09267223 */ /* 0x000fe2000001000b */
[----:B------:R-:W-:-:S02]  /*9100*/  LOP3.LUT R9, R17, 0xf000f, RZ, 0xc0, !PT ;  /* 0x000f000f11097812 */ /* 0x000fc400078ec0ff */
[----:B------:R-:W-:Y:S02]  /*9110*/  LOP3.LUT R10, R18, 0xf000f, RZ, 0xc0, !PT ;  /* 0x000f000f120a7812 */ /* 0x000fe400078ec0ff */
[----:B------:R-:W-:Y:S02]  /*9120*/  LOP3.LUT R11, R19, 0xf000f, RZ, 0xc0, !PT ;  /* 0x000f000f130b7812 */ /* 0x000fe400078ec0ff */
[----:B------:R-:W-:Y:S02]  /*9130*/  LOP3.LUT R8, R8, 0x64006400, RZ, 0xfc, !PT ;  /* 0x6400640008087812 */ /* 0x000fe400078efcff */
[----:B------:R-:W-:Y:S01]  /*9140*/  LOP3.LUT R9, R9, 0x64006400, RZ, 0xfc, !PT ;  /* 0x6400640009097812 */ /* 0x000fe200078efcff */
[----:B0-----:R-:W-:Y:S01]  /*9150*/  HADD2.F32 R14, -RZ, R12.H0_H0 ;  /* 0x2000000cff0e7230 */ /* 0x001fe20000004100 */
[----:B------:R-:W-:Y:S01]  /*9160*/  LOP3.LUT R10, R10, 0x64006400, RZ, 0xfc, !PT ;  /* 0x640064000a0a7812 */ /* 0x000fe200078efcff */
[----:B------:R-:W-:Y:S01]  /*9170*/  HADD2 R46, R8, -1032, -1032 ;  /* 0xe408e408082e7430 */ /* 0x000fe20000000000 */
[----:B------:R-:W-:Y:S01]  /*9180*/  LOP3.LUT R11, R11, 0x64006400, RZ, 0xfc, !PT ;  /* 0x640064000b0b7812 */ /* 0x000fe200078efcff */
[----:B------:R-:W-:-:S02]  /*9190*/  HADD2 R45, R9, -1032, -1032 ;  /* 0xe408e408092d7430 */ /* 0x000fc40000000000 */
[----:B------:R-:W-:Y:S02]  /*91a0*/  HADD2 R15, R10, -1032, -1032 ;  /* 0xe408e4080a0f7430 */ /* 0x000fe40000000000 */
[----:B------:R-:W-:Y:S02]  /*91b0*/  HADD2.F32 R49, -RZ, R46.H0_H0 ;  /* 0x2000002eff317230 */ /* 0x000fe40000004100 */
[----:B------:R-:W-:Y:S02]  /*91c0*/  HADD2 R42, R11, -1032, -1032 ;  /* 0xe408e4080b2a7430 */ /* 0x000fe40000000000 */
[----:B------:R-:W-:Y:S01]  /*91d0*/  HADD2.F32 R51, -RZ, R45.H0_H0 ;  /* 0x2000002dff337230 */ /* 0x000fe20000004100 */
[----:B------:R-:W3:Y:S01]  /*91e0*/  LDG.E.128.CONSTANT R8, desc[UR6][R52.64] ;  /* 0x0000000634087981 */ /* 0x000ee2000c1e9d00 */
[----:B------:R-:W-:Y:S02]  /*91f0*/  HADD2.F32 R43, -RZ, R15.H0_H0 ;  /* 0x2000000fff2b7230 */ /* 0x000fe40000004100 */
[----:B------:R-:W-:-:S02]  /*9200*/  HADD2.F32 R47, -RZ, R42.H0_H0 ;  /* 0x2000002aff2f7230 */ /* 0x000fc40000004100 */
[----:B------:R-:W-:Y:S01]  /*9210*/  FFMA.FTZ R49, R49, R14, RZ ;  /* 0x0000000e31317223 */ /* 0x000fe200000100ff */
[C---:B------:R-:W-:Y:S01]  /*9220*/  FFMA.FTZ R50, R14.reuse, R51, RZ ;  /* 0x000000330e327223 */ /* 0x040fe200000100ff */
[C---:B------:R-:W-:Y:S01]  /*9230*/  FFMA.FTZ R43, R14.reuse, R43, RZ ;  /* 0x0000002b0e2b7223 */ /* 0x040fe200000100ff */
[----:B------:R-:W-:Y:S01]  /*9240*/  FFMA.FTZ R44, R14, R47, RZ ;  /* 0x0000002f0e2c7223 */ /* 0x000fe200000100ff */
[----:B------:R-:W-:Y:S02]  /*9250*/  HADD2.F32 R14, -RZ, R15.H1_H1 ;  /* 0x3000000fff0e7230 */ /* 0x000fe40000004100 */
[----:B------:R-:W-:Y:S02]  /*9260*/  HADD2.F32 R46, -RZ, R46.H1_H1 ;  /* 0x3000002eff2e7230 */ /* 0x000fe40000004100 */
[----:B------:R-:W-:Y:S02]  /*9270*/  HADD2.F32 R12, -RZ, R12.H1_H1 ;  /* 0x3000000cff0c7230 */ /* 0x000fe40000004100 */
[----:B------:R-:W-:-:S02]  /*9280*/  HADD2.F32 R45, -RZ, R45.H1_H1 ;  /* 0x3000002dff2d7230 */ /* 0x000fc40000004100 */
[----:B------:R-:W-:Y:S02]  /*9290*/  HADD2.F32 R15, -RZ, R42.H1_H1 ;  /* 0x3000002aff0f7230 */ /* 0x000fe40000004100 */
[----:B------:R-:W-:Y:S01]  /*92a0*/  FFMA.FTZ R49, R46, R12, R49 ;  /* 0x0000000c2e317223 */ /* 0x000fe20000010031 */
[C---:B------:R-:W-:Y:S01]  /*92b0*/  FFMA.FTZ R42, R12.reuse, R14, R43 ;  /* 0x0000000e0c2a7223 */ /* 0x040fe2000001002b */
[C---:B------:R-:W-:Y:S01]  /*92c0*/  FFMA.FTZ R50, R12.reuse, R45, R50 ;  /* 0x0000002d0c327223 */ /* 0x040fe20000010032 */
[----:B------:R-:W-:Y:S01]  /*92d0*/  FFMA.FTZ R44, R12, R15, R44 ;  /* 0x0000000f0c2c7223 */ /* 0x000fe2000001002c */
[----:B------:R-:W-:Y:S02]  /*92e0*/  LOP3.LUT R12, R16, 0xf000f0, RZ, 0xc0, !PT ;  /* 0x00f000f0100c7812 */ /* 0x000fe400078ec0ff */
        /* <DEDUP_REMOVED lines=8> */
[----:B------:R-:W-:Y:S02]  /*9370*/  HADD2.F32 R14, -RZ, R13.H0_H0 ;  /* 0x2000000dff0e7230 */ /* 0x000fe40000004100 */
[----:B------:R-:W-:-:S02]  /*9380*/  HFMA2 R48, R43, R20.H0_H0, -72, -72 ;  /* 0xd480d4802b307431 */ /* 0x000fc40000040014 */
[----:B------:R-:W-:Y:S02]  /*9390*/  HADD2.F32 R46, -RZ, R45.H0_H0 ;  /* 0x2000002dff2e7230 */ /* 0x000fe40000004100 */
[-C--:B------:R-:W-:Y:S02]  /*93a0*/  HFMA2 R47, R47, R20.reuse.H0_H0, -72, -72 ;  /* 0xd480d4802f2f7431 */ /* 0x080fe40000040014 */
[----:B------:R-:W-:Y:S02]  /*93b0*/  HFMA2 R12, R15, R20.H0_H0, -72, -72 ;  /* 0xd480d4800f0c7431 */ /* 0x000fe40000040014 */
[----:B------:R-:W-:Y:S02]  /*93c0*/  HADD2.F32 R43, -RZ, R48.H0_H0 ;  /* 0x20000030ff2b7230 */ /* 0x000fe40000004100 */
[----:B------:R-:W-:Y:S01]  /*93d0*/  FFMA.FTZ R49, R46, R14, R49 ;  /* 0x0000000e2e317223 */ /* 0x000fe20000010031 */
[----:B------:R-:W-:Y:S02]  /*93e0*/  HADD2.F32 R46, -RZ, R47.H0_H0 ;  /* 0x2000002fff2e7230 */ /* 0x000fe40000004100 */
[----:B------:R-:W-:-:S02]  /*93f0*/  HADD2.F32 R15, -RZ, R12.H0_H0 ;  /* 0x2000000cff0f7230 */ /* 0x000fc40000004100 */
[C---:B------:R-:W-:Y:S01]  /*9400*/  FFMA.FTZ R43, R14.reuse, R43, R50 ;  /* 0x0000002b0e2b7223 */ /* 0x040fe20000010032 */
[C---:B------:R-:W-:Y:S02]  /*9410*/  FFMA.FTZ R46, R14.reuse, R46, R42 ;  /* 0x0000002e0e2e7223 */ /* 0x040fe4000001002a */
[----:B------:R-:W-:Y:S02]  /*9420*/  FFMA.FTZ R44, R14, R15, R44 ;  /* 0x0000000f0e2c7223 */ /* 0x000fe4000001002c */
[----:B------:R-:W0:Y:S01]  /*9430*/  LDS.64 R14, [UR4+0x28] ;  /* 0x00002804ff0e7984 */ /* 0x000e220008000a00 */
[----:B------:R-:W-:Y:S01]  /*9440*/  SHF.R.U32.HI R16, RZ, 0x8, R16 ;  /* 0x00000008ff107819 */ /* 0x000fe20000011610 */
[----:B------:R-:W-:Y:S02]  /*9450*/  HADD2.F32 R42, -RZ, R13.H1_H1 ;  /* 0x3000000dff2a7230 */ /* 0x000fe40000004100 */
[----:B------:R-:W-:Y:S02]  /*9460*/  HADD2.F32 R13, -RZ, R45.H1_H1 ;  /* 0x3000002dff0d7230 */ /* 0x000fe40000004100 */
[----:B------:R-:W-:Y:S01]  /*9470*/  HADD2.F32 R45, -RZ, R12.H1_H1 ;  /* 0x3000000cff2d7230 */ /* 0x000fe20000004100 */
[----:B------:R-:W-:-:S04]  /*9480*/  LOP3.LUT R12, R16, 0xf000f, RZ, 0xc0, !PT ;  /* 0x000f000f100c7812 */ /* 0x000fc800078ec0ff */
[----:B------:R-:W-:Y:S01]  /*9490*/  LOP3.LUT R12, R12, 0x64006400, RZ, 0xfc, !PT ;  /* 0x640064000c0c7812 */ /* 0x000fe200078efcff */
[----:B------:R-:W-:Y:S02]  /*94a0*/  HADD2.F32 R48, -RZ, R48.H1_H1 ;  /* 0x30000030ff307230 */ /* 0x000fe40000004100 */
[----:B------:R-:W-:Y:S02]  /*94b0*/  HADD2.F32 R47, -RZ, R47.H1_H1 ;  /* 0x3000002fff2f7230 */ /* 0x000fe40000004100 */
[----:B------:R-:W-:Y:S02]  /*94c0*/  HADD2 R12, R12, -1032, -1032 ;  /* 0xe408e4080c0c7430 */ /* 0x000fe40000000000 */
[----:B------:R-:W-:Y:S01]  /*94d0*/  FFMA.FTZ R13, R13, R42, R49 ;  /* 0x0000002a0d0d7223 */ /* 0x000fe20000010031 */
[C---:B------:R-:W-:Y:S01]  /*94e0*/  FFMA.FTZ R43, R42.reuse, R48, R43 ;  /* 0x000000302a2b7223 */ /* 0x040fe2000001002b */
[C---:B------:R-:W-:Y:S01]  /*94f0*/  FFMA.FTZ R46, R42.reuse, R47, R46 ;  /* 0x0000002f2a2e7223 */ /* 0x040fe2000001002e */
[----:B------:R-:W-:Y:S01]  /*9500*/  FFMA.FTZ R44, R42, R45, R44 ;  /* 0x0000002d2a2c7223 */ /* 0x000fe2000001002c */
[----:B------:R-:W-:Y:S01]  /*9510*/  HADD2.F32 R48, -RZ, R12.H0_H0 ;  /* 0x2000000cff307230 */ /* 0x000fe20000004100 */
[----:B------:R-:W-:-:S02]  /*9520*/  SHF.R.U32.HI R17, RZ, 0x8, R17 ;  /* 0x00000008ff117819 */ /* 0x000fc40000011611 */
[----:B------:R-:W-:Y:S02]  /*9530*/  SHF.R.U32.HI R18, RZ, 0x8, R18 ;  /* 0x00000008ff127819 */ /* 0x000fe40000011612 */
[----:B------:R-:W-:Y:S02]  /*9540*/  LOP3.LUT R47, R17, 0xf000f, RZ, 0xc0, !PT ;  /* 0x000f000f112f7812 */ /* 0x000fe400078ec0ff */
[----:B------:R-:W-:Y:S02]  /*9550*/  SHF.R.U32.HI R45, RZ, 0x8, R19 ;  /* 0x00000008ff2d7819 */ /* 0x000fe40000011613 */
[----:B------:R-:W-:Y:S01]  /*9560*/  LOP3.LUT R47, R47, 0x64006400, RZ, 0xfc, !PT ;  /* 0x640064002f2f7812 */ /* 0x000fe200078efcff */
[----:B0-----:R-:W-:-:S05]  /*9570*/  HADD2.F32 R42, -RZ, R14.H0_H0 ;  /* 0x2000000eff2a7230 */ /* 0x001fca0000004100 */
[----:B------:R-:W-:Y:S01]  /*9580*/  FFMA.FTZ R13, R48, R42, R13 ;  /* 0x0000002a300d7223 */ /* 0x000fe2000001000d */
[----:B------:R-:W-:Y:S02]  /*9590*/  LOP3.LUT R48, R18, 0xf000f, RZ, 0xc0, !PT ;  /* 0x000f000f12307812 */ /* 0x000fe400078ec0ff */
[----:B------:R-:W-:Y:S02]  /*95a0*/  LOP3.LUT R19, R45, 0xf000f, RZ, 0xc0, !PT ;  /* 0x000f000f2d137812 */ /* 0x000fe400078ec0ff */
[----:B------:R-:W-:Y:S01]  /*95b0*/  LOP3.LUT R48, R48, 0x64006400, RZ, 0xfc, !PT ;  /* 0x6400640030307812 */ /* 0x000fe200078efcff */
[----:B------:R-:W-:Y:S01]  /*95c0*/  HADD2 R47, R47, -1032, -1032 ;  /* 0xe408e4082f2f7430 */ /* 0x000fe20000000000 */
[----:B------:R-:W-:-:S03]  /*95d0*/  LOP3.LUT R19, R19, 0x64006400, RZ, 0xfc, !PT ;  /* 0x6400640013137812 */ /* 0x000fc600078efcff */
[----:B------:R-:W-:Y:S02]  /*95e0*/  HADD2 R48, R48, -1032, -1032 ;  /* 0xe408e40830307430 */ /* 0x000fe40000000000 */
[----:B------:R-:W-:Y:S02]  /*95f0*/  HADD2.F32 R49, -RZ, R47.H0_H0 ;  /* 0x2000002fff317230 */ /* 0x000fe40000004100 */
[----:B------:R-:W-:Y:S02]  /*9600*/  HADD2 R19, R19, -1032, -1032 ;  /* 0xe408e40813137430 */ /* 0x000fe40000000000 */
[----:B------:R-:W-:Y:S02]  /*9610*/  HADD2.F32 R50, -RZ, R48.H0_H0 ;  /* 0x20000030ff327230 */ /* 0x000fe40000004100 */
[C---:B------:R-:W-:Y:S01]  /*9620*/  FFMA.FTZ R43, R42.reuse, R49, R43 ;  /* 0x000000312a2b7223 */ /* 0x040fe2000001002b */
[----:B------:R-:W-:Y:S01]  /*9630*/  HADD2.F32 R49, -RZ, R19.H0_H0 ;  /* 0x20000013ff317230 */ /* 0x000fe20000004100 */
[----:B------:R-:W-:Y:S01]  /*9640*/  @!P0 MOV R51, R28 ;  /* 0x0000001c00338202 */ /* 0x000fe20000000f00 */
[----:B------:R-:W-:Y:S01]  /*9650*/  FFMA.FTZ R46, R42, R50, R46 ;  /* 0x000000322a2e7223 */ /* 0x000fe2000001002e */
[----:B------:R-:W-:-:S02]  /*9660*/  @!P0 IMAD.MOV.U32 R50, RZ, RZ, R29 ;  /* 0x000000ffff328224 */ /* 0x000fc400078e001d */
[----:B------:R-:W-:-:S03]  /*9670*/  FFMA.FTZ R44, R42, R49, R44 ;  /* 0x000000312a2c7223 */ /* 0x000fc6000001002c */
[----:B------:R0:W4:Y:S01]  /*9680*/  @!P0 LDG.E.U16.CONSTANT R42, desc[UR6][R50.64] ;  /* 0x00000006322a8981 */ /* 0x000122000c1e9500 */
[----:B------:R-:W-:Y:S01]  /*9690*/  HADD2.F32 R14, -RZ, R14.H1_H1 ;  /* 0x3000000eff0e7230 */ /* 0x000fe20000004100 */
[----:B------:R-:W-:Y:S01]  /*96a0*/  LOP3.LUT R16, R16, 0xf000f0, RZ, 0xc0, !PT ;  /* 0x00f000f010107812 */ /* 0x000fe200078ec0ff */
[----:B------:R-:W-:Y:S01]  /*96b0*/  HADD2.F32 R19, -RZ, R19.H1_H1 ;  /* 0x30000013ff137230 */ /* 0x000fe20000004100 */
[----:B------:R-:W-:Y:S02]  /*96c0*/  LOP3.LUT R18, R18, 0xf000f0, RZ, 0xc0, !PT ;  /* 0x00f000f012127812 */ /* 0x000fe400078ec0ff */
[----:B------:R-:W-:Y:S02]  /*96d0*/  LOP3.LUT R17, R17, 0xf000f0, RZ, 0xc0, !PT ;  /* 0x00f000f011117812 */ /* 0x000fe400078ec0ff */
[----:B------:R-:W-:Y:S01]  /*96e0*/  FFMA.FTZ R44, R14, R19, R44 ;  /* 0x000000130e2c7223 */ /* 0x000fe2000001002c */
[----:B------:R-:W-:Y:S01]  /*96f0*/  LOP3.LUT R19, R18, 0x64006400, RZ, 0xfc, !PT ;  /* 0x6400640012137812 */ /* 0x000fe200078efcff */
[----:B------:R-:W-:Y:S01]  /*9700*/  HADD2.F32 R12, -RZ, R12.H1_H1 ;  /* 0x3000000cff0c7230 */ /* 0x000fe20000004100 */
[----:B------:R-:W-:Y:S01]  /*9710*/  LOP3.LUT R17, R17, 0x64006400, RZ, 0xfc, !PT ;  /* 0x6400640011117812 */ /* 0x000fe200078efcff */
[----:B------:R-:W-:Y:S01]  /*9720*/  HADD2.F32 R47, -RZ, R47.H1_H1 ;  /* 0x3000002fff2f7230 */ /* 0x000fe20000004100 */
[----:B--2---:R-:W-:-:S02]  /*9730*/  @!P0 PRMT R0, R24, 0x7610, R0 ;  /* 0x0000761018008816 */ /* 0x004fc40000000000 */
[----:B------:R-:W-:Y:S02]  /*9740*/  @!P0 PRMT R2, R25, 0x7610, R2 ;  /* 0x0000761019028816 */ /* 0x000fe40000000002 */
[----:B------:R-:W-:Y:S02]  /*9750*/  @!P0 PRMT R0, R0, 0x7610, R24 ;  /* 0x0000761000008816 */ /* 0x000fe40000000018 */
[----:B------:R-:W-:-:S03]  /*9760*/  @!P0 PRMT R2, R2, 0x7610, R25 ;  /* 0x0000761002028816 */ /* 0x000fc60000000019 */
[--C-:B------:R-:W-:Y:S02]  /*9770*/  HADD2.F32 R25, -RZ, R0.reuse.H0_H0 ;  /* 0x20000000ff197230 */ /* 0x100fe40000004100 */
[----:B------:R-:W-:-:S03]  /*9780*/  HADD2.F32 R24, -RZ, R0.H1_H1 ;  /* 0x30000000ff187230 */ /* 0x000fc60000004100 */
[----:B0-----:R-:W-:Y:S01]  /*9790*/  FMUL.FTZ R50, R27, R25 ;  /* 0x000000191b327220 */ /* 0x001fe20000410000 */
[--C-:B------:R-:W-:Y:S02]  /*97a0*/  HADD2.F32 R27, -RZ, R2.reuse.H0_H0 ;  /* 0x20000002ff1b7230 */ /* 0x100fe40000004100 */
[----:B------:R-:W-:Y:S01]  /*97b0*/  FMUL.FTZ R49, R31, R24 ;  /* 0x000000181f317220 */ /* 0x000fe20000410000 */
[----:B------:R-:W-:Y:S02]  /*97c0*/  HADD2.F32 R31, -RZ, R2.H1_H1 ;  /* 0x30000002ff1f7230 */ /* 0x000fe40000004100 */
[----:B------:R-:W-:-:S03]  /*97d0*/  FMUL.FTZ R51, R26, R27 ;  /* 0x0000001b1a337220 */ /* 0x000fc60000410000 */
[----:B------:R-:W-:Y:S02]  /*97e0*/  FMUL.FTZ R26, R30, R31 ;  /* 0x0000001f1e1a7220 */ /* 0x000fe40000410000 */
[----:B------:R-:W-:-:S03]  /*97f0*/  F2FP.F16.F32.PACK_AB R30, RZ, R51 ;  /* 0x00000033ff1e723e */ /* 0x000fc600000000ff */
[----:B------:R-:W-:-:S04]  /*9800*/  F2FP.F16.F32.PACK_AB R26, RZ, R26 ;  /* 0x0000001aff1a723e */ /* 0x000fc800000000ff */
[----:B------:R-:W-:-:S05]  /*9810*/  PRMT R30, R30, 0x5410, R26 ;  /* 0x000054101e1e7816 */ /* 0x000fca000000001a */
[----:B------:R-:W-:Y:S02]  /*9820*/  HADD2 R30, R30, R5 ;  /* 0x000000051e1e7230 */ /* 0x000fe40000000000 */
[----:B------:R-:W-:-:S05]  /*9830*/  HADD2.F32 R5, -RZ, R48.H1_H1 ;  /* 0x30000030ff057230 */ /* 0x000fca0000004100 */
[----:B------:R-:W-:Y:S01]  /*9840*/  FFMA.FTZ R46, R14, R5, R46 ;  /* 0x000000050e2e7223 */ /* 0x000fe2000001002e */
[----:B------:R-:W-:Y:S01]  /*9850*/  LOP3.LUT R5, R16, 0x64006400, RZ, 0xfc, !PT ;  /* 0x6400640010057812 */ /* 0x000fe200078efcff */
[----:B------:R-:W-:Y:S01]  /*9860*/  FFMA.FTZ R13, R12, R14, R13 ;  /* 0x0000000e0c0d7223 */ /* 0x000fe2000001000d */
[----:B------:R-:W-:-:S03]  /*9870*/  HFMA2 R12, R17, R20.H0_H0, -72, -72 ;  /* 0xd480d480110c7431 */ /* 0x000fc60000040014 */
[-C--:B------:R-:W-:Y:S02]  /*9880*/  HFMA2 R16, R5, R20.reuse.H0_H0, -72, -72 ;  /* 0xd480d48005107431 */ /* 0x080fe40000040014 */
[----:B------:R-:W-:Y:S02]  /*9890*/  HFMA2 R5, R19, R20.H0_H0, -72, -72 ;  /* 0xd480d48013057431 */ /* 0x000fe40000040014 */
[----:B------:R-:W-:Y:S01]  /*98a0*/  FFMA.FTZ R43, R14, R47, R43 ;  /* 0x0000002f0e2b7223 */ /* 0x000fe2000001002b */
[----:B------:R-:W-:Y:S01]  /*98b0*/  HADD2.F32 R14, -RZ, R15.H0_H0 ;  /* 0x2000000fff0e7230 */ /* 0x000fe20000004100 */
[----:B------:R-:W-:Y:S01]  /*98c0*/  F2FP.F16.F32.PACK_AB R50, RZ, R50 ;  /* 0x00000032ff32723e */ /* 0x000fe200000000ff */
[----:B------:R-:W-:Y:S01]  /*98d0*/  HADD2.F32 R18, -RZ, R16.H0_H0 ;  /* 0x20000010ff127230 */ /* 0x000fe20000004100 */
[----:B------:R-:W-:Y:S01]  /*98e0*/  F2FP.F16.F32.PACK_AB R49, RZ, R49 ;  /* 0x00000031ff31723e */ /* 0x000fe200000000ff */
[----:B------:R-:W-:Y:S01]  /*98f0*/  HADD2.F32 R17, -RZ, R5.H0_H0 ;  /* 0x20000005ff117230 */ /* 0x000fe20000004100 */
[----:B------:R-:W-:Y:S01]  /*9900*/  LOP3.LUT R45, R45, 0xf000f0, RZ, 0xc0, !PT ;  /* 0x00f000f02d2d7812 */ /* 0x000fe200078ec0ff */
[----:B------:R-:W-:Y:S01]  /*9910*/  HADD2.F32 R26, -RZ, R12.H0_H0 ;  /* 0x2000000cff1a7230 */ /* 0x000fe20000004100 */
[----:B------:R-:W-:Y:S01]  /*9920*/  PRMT R50, R50, 0x5410, R49 ;  /* 0x0000541032327816 */ /* 0x000fe20000000031 */
[----:B------:R-:W-:Y:S01]  /*9930*/  FFMA.FTZ R18, R18, R14, R13 ;  /* 0x0000000e12127223 */ /* 0x000fe2000001000d */
[----:B------:R-:W-:Y:S01]  /*9940*/  LOP3.LUT R45, R45, 0x64006400, RZ, 0xfc, !PT ;  /* 0x640064002d2d7812 */ /* 0x000fe200078efcff */
[----:B------:R-:W-:-:S02]  /*9950*/  HADD2.F32 R15, -RZ, R15.H1_H1 ;  /* 0x3000000fff0f7230 */ /* 0x000fc40000004100 */
[C---:B------:R-:W-:Y:S01]  /*9960*/  FFMA.FTZ R46, R14.reuse, R17, R46 ;  /* 0x000000110e2e7223 */ /* 0x040fe2000001002e */
[----:B------:R-:W-:Y:S02]  /*9970*/  HADD2.F32 R13, -RZ, R16.H1_H1 ;  /* 0x30000010ff0d7230 */ /* 0x000fe40000004100 */
[----:B------:R-:W-:Y:S01]  /*9980*/  FFMA.FTZ R16, R14, R26, R43 ;  /* 0x0000001a0e107223 */ /* 0x000fe2000001002b */
[----:B------:R-:W-:Y:S02]  /*9990*/  HADD2.F32 R17, -RZ, R12.H1_H1 ;  /* 0x3000000cff117230 */ /* 0x000fe40000004100 */
[----:B------:R-:W-:Y:S02]  /*99a0*/  HFMA2 R50, R50, 1, 1, R6 ;  /* 0x3c003c0032327831 */ /* 0x000fe40000000006 */
[----:B------:R-:W-:Y:S02]  /*99b0*/  HFMA2 R6, R45, R20.H0_H0, -72, -72 ;  /* 0xd480d4802d067431 */ /* 0x000fe40000040014 */
[----:B------:R-:W-:Y:S01]  /*99c0*/  FFMA.FTZ R12, R13, R15, R18 ;  /* 0x0000000f0d0c7223 */ /* 0x000fe20000010012 */
[----:B------:R-:W-:-:S02]  /*99d0*/  HADD2.F32 R5, -RZ, R5.H1_H1 ;  /* 0x30000005ff057230 */ /* 0x000fc40000004100 */
[C---:B------:R-:W-:Y:S01]  /*99e0*/  FFMA.FTZ R13, R15.reuse, R17, R16 ;  /* 0x000000110f0d7223 */ /* 0x040fe20000010010 */
[--C-:B------:R-:W-:Y:S02]  /*99f0*/  HADD2.F32 R19, -RZ, R6.reuse.H0_H0 ;  /* 0x20000006ff137230 */ /* 0x100fe40000004100 */
[----:B------:R-:W-:Y:S02]  /*9a00*/  HADD2.F32 R17, -RZ, R6.H1_H1 ;  /* 0x30000006ff117230 */ /* 0x000fe40000004100 */
[----:B------:R-:W-:Y:S01]  /*9a10*/  FFMA.FTZ R46, R15, R5, R46 ;  /* 0x000000050f2e7223 */ /* 0x000fe2000001002e */
[-C--:B------:R-:W-:Y:S01]  /*9a20*/  FMUL.FTZ R5, R12, R25.reuse ;  /* 0x000000190c057220 */ /* 0x080fe20000410000 */
[-C--:B------:R-:W-:Y:S02]  /*9a30*/  FMUL.FTZ R6, R13, R24.reuse ;  /* 0x000000180d067220 */ /* 0x080fe40000410000 */
[----:B------:R-:W0:Y:S01]  /*9a40*/  LDS.64 R12, [UR4+0x30] ;  /* 0x00003004ff0c7984 */ /* 0x000e220008000a00 */
[----:B------:R-:W-:Y:S01]  /*9a50*/  FMUL.FTZ R39, R39, R25 ;  /* 0x0000001927277220 */ /* 0x000fe20000410000 */
[----:B------:R-:W-:-:S04]  /*9a60*/  FMUL.FTZ R41, R41, R24 ;  /* 0x0000001829297220 */ /* 0x000fc80000410000 */
[----:B------:R-:W-:Y:S02]  /*9a70*/  F2FP.F16.F32.PACK_AB R39, RZ, R39 ;  /* 0x00000027ff27723e */ /* 0x000fe400000000ff */
[----:B------:R-:W-:Y:S02]  /*9a80*/  F2FP.F16.F32.PACK_AB R41, RZ, R41 ;  /* 0x00000029ff29723e */ /* 0x000fe400000000ff */
[----:B------:R-:W-:Y:S02]  /*9a90*/  F2FP.F16.F32.PACK_AB R5, RZ, R5 ;  /* 0x00000005ff05723e */ /* 0x000fe400000000ff */
[----:B------:R-:W-:Y:S02]  /*9aa0*/  PRMT R39, R39, 0x5410, R41 ;  /* 0x0000541027277816 */ /* 0x000fe40000000029 */
[----:B------:R-:W-:Y:S01]  /*9ab0*/  F2FP.F16.F32.PACK_AB R6, RZ, R6 ;  /* 0x00000006ff06723e */ /* 0x000fe200000000ff */
[----:B------:R-:W-:Y:S02]  /*9ac0*/  FFMA.FTZ R44, R14, R19, R44 ;  /* 0x000000130e2c7223 */ /* 0x000fe4000001002c */
[----:B------:R-:W-:Y:S01]  /*9ad0*/  HFMA2 R16, R39, 1, 1, R50 ;  /* 0x3c003c0027107831 */ /* 0x000fe20000000032 */
[----:B------:R-:W-:Y:S01]  /*9ae0*/  PRMT R5, R5, 0x5410, R6 ;  /* 0x0000541005057816 */ /* 0x000fe20000000006 */
[----:B------:R-:W-:Y:S01]  /*9af0*/  FFMA.FTZ R44, R15, R17, R44 ;  /* 0x000000110f2c7223 */ /* 0x000fe2000001002c */
[----:B------:R-:W-:-:S03]  /*9b00*/  @!P0 VIADD R15, R3, 0x1 ;  /* 0x00000001030f8836 */ /* 0x000fc60000000000 */
[----:B------:R-:W-:Y:S02]  /*9b10*/  HADD2 R16, R5, R16 ;  /* 0x0000001005107230 */ /* 0x000fe40000000000 */
[----:B------:R-:W-:Y:S01]  /*9b20*/  FMUL.FTZ R40, R40, R27 ;  /* 0x0000001b28287220 */ /* 0x000fe20000410000 */
[----:B------:R-:W-:Y:S01]  /*9b30*/  FMUL.FTZ R38, R38, R31 ;  /* 0x0000001f26267220 */ /* 0x000fe20000410000 */
[----:B------:R-:W-:Y:S01]  /*9b40*/  FMUL.FTZ R46, R46, R27 ;  /* 0x0000001b2e2e7220 */ /* 0x000fe20000410000 */
[----:B------:R-:W-:Y:S01]  /*9b50*/  FMUL.FTZ R44, R44, R31 ;  /* 0x0000001f2c2c7220 */ /* 0x000fe20000410000 */
[C---:B---3--:R-:W-:Y:S02]  /*9b60*/  LOP3.LUT R5, R8.reuse, 0xf000f, RZ, 0xc0, !PT ;  /* 0x000f000f08057812 */ /* 0x048fe400078ec0ff */
[----:B------:R-:W-:Y:S02]  /*9b70*/  LOP3.LUT R17, R8, 0xf000f0, RZ, 0xc0, !PT ;  /* 0x00f000f008117812 */ /* 0x000fe400078ec0ff */
[----:B------:R-:W-:-:S02]  /*9b80*/  SHF.R.U32.HI R18, RZ, 0x8, R8 ;  /* 0x00000008ff127819 */ /* 0x000fc40000011608 */
[C---:B------:R-:W-:Y:S02]  /*9b90*/  LOP3.LUT R8, R9.reuse, 0xf000f, RZ, 0xc0, !PT ;  /* 0x000f000f09087812 */ /* 0x040fe400078ec0ff */
[----:B------:R-:W-:Y:S02]  /*9ba0*/  LOP3.LUT R19, R9, 0xf000f0, RZ, 0xc0, !PT ;  /* 0x00f000f009137812 */ /* 0x000fe400078ec0ff */
[----:B------:R-:W-:Y:S02]  /*9bb0*/  SHF.R.U32.HI R26, RZ, 0x8, R9 ;  /* 0x00000008ff1a7819 */ /* 0x000fe40000011609 */
[----:B------:R-:W-:Y:S02]  /*9bc0*/  LOP3.LUT R9, R10, 0xf000f, RZ, 0xc0, !PT ;  /* 0x000f000f0a097812 */ /* 0x000fe400078ec0ff */
[----:B------:R-:W-:Y:S02]  /*9bd0*/  LOP3.LUT R5, R5, 0x64006400, RZ, 0xfc, !PT ;  /* 0x6400640005057812 */ /* 0x000fe400078efcff */
[----:B------:R-:W-:-:S02]  /*9be0*/  @!P0 MOV R3, R15 ;  /* 0x0000000f00038202 */ /* 0x000fc40000000f00 */
[----:B------:R-:W-:Y:S02]  /*9bf0*/  LOP3.LUT R15, R11, 0xf000f, RZ, 0xc0, !PT ;  /* 0x000f000f0b0f7812 */ /* 0x000fe400078ec0ff */
[----:B------:R-:W-:Y:S02]  /*9c00*/  LOP3.LUT R9, R9, 0x64006400, RZ, 0xfc, !PT ;  /* 0x6400640009097812 */ /* 0x000fe400078efcff */
[----:B------:R-:W-:Y:S02]  /*9c10*/  F2FP.F16.F32.PACK_AB R40, RZ, R40 ;  /* 0x00000028ff28723e */ /* 0x000fe400000000ff */
[----:B------:R-:W-:Y:S01]  /*9c20*/  F2FP.F16.F32.PACK_AB R38, RZ, R38 ;  /* 0x00000026ff26723e */ /* 0x000fe200000000ff */
[----:B------:R-:W-:Y:S01]  /*9c30*/  HADD2 R6, R5, -1032, -1032 ;  /* 0xe408e40805067430 */ /* 0x000fe20000000000 */
[----:B------:R-:W-:Y:S02]  /*9c40*/  F2FP.F16.F32.PACK_AB R46, RZ, R46 ;  /* 0x0000002eff2e723e */ /* 0x000fe400000000ff */
[----:B------:R-:W-:Y:S01]  /*9c50*/  F2FP.F16.F32.PACK_AB R44, RZ, R44 ;  /* 0x0000002cff2c723e */ /* 0x000fe200000000ff */
[----:B------:R-:W-:Y:S01]  /*9c60*/  HADD2 R43, R9, -1032, -1032 ;  /* 0xe408e408092b7430 */ /* 0x000fe20000000000 */
[----:B------:R-:W-:-:S02]  /*9c70*/  LOP3.LUT R15, R15, 0x64006400, RZ, 0xfc, !PT ;  /* 0x640064000f0f7812 */ /* 0x000fc400078efcff */
[----:B------:R-:W-:Y:S01]  /*9c80*/  PRMT R40, R40, 0x5410, R38 ;  /* 0x0000541028287816 */ /* 0x000fe20000000026 */
[--C-:B------:R-:W-:Y:S01]  /*9c90*/  HADD2.F32 R5, -RZ, R6.reuse.H0_H0 ;  /* 0x20000006ff057230 */ /* 0x100fe20000004100 */
[----:B------:R-:W-:Y:S01]  /*9ca0*/  PRMT R46, R46, 0x5410, R44 ;  /* 0x000054102e2e7816 */ /* 0x000fe2000000002c */
[----:B------:R-:W-:Y:S01]  /*9cb0*/  HADD2.F32 R44, -RZ, R6.H1_H1 ;  /* 0x30000006ff2c7230 */ /* 0x000fe20000004100 */
[----:B------:R-:W-:Y:S01]  /*9cc0*/  LOP3.LUT R8, R8, 0x64006400, RZ, 0xfc, !PT ;  /* 0x6400640008087812 */ /* 0x000fe200078efcff */
[----:B------:R-:W-:Y:S02]  /*9cd0*/  HADD2 R41, R15, -1032, -1032 ;  /* 0xe408e4080f297430 */ /* 0x000fe40000000000 */
[----:B0-----:R-:W-:Y:S02]  /*9ce0*/  HADD2.F32 R6, -RZ, R12.H0_H0 ;  /* 0x2000000cff067230 */ /* 0x001fe40000004100 */
[----:B------:R-:W-:Y:S02]  /*9cf0*/  HFMA2 R14, R40, 1, 1, R30 ;  /* 0x3c003c00280e7831 */ /* 0x000fe4000000001e */
[----:B------:R-:W-:-:S02]  /*9d00*/  HADD2.F32 R15, -RZ, R43.H0_H0 ;  /* 0x2000002bff0f7230 */ /* 0x000fc40000004100 */
[----:B------:R-:W-:Y:S02]  /*9d10*/  HADD2 R40, R8, -1032, -1032 ;  /* 0xe408e40808287430 */ /* 0x000fe40000000000 */
[----:B------:R-:W-:Y:S01]  /*9d20*/  HADD2.F32 R45, -RZ, R12.H1_H1 ;  /* 0x3000000cff2d7230 */ /* 0x000fe20000004100 */
[----:B------:R-:W0:Y:S01]  /*9d30*/  LDS.64 R8, [UR4+0x38] ;  /* 0x00003804ff087984 */ /* 0x000e220008000a00 */
[----:B------:R-:W-:Y:S02]  /*9d40*/  HFMA2 R14, R46, 1, 1, R14 ;  /* 0x3c003c002e0e7831 */ /* 0x000fe4000000000e */
[----:B------:R-:W-:Y:S01]  /*9d50*/  FFMA.FTZ R5, R5, R6, RZ ;  /* 0x0000000605057223 */ /* 0x000fe200000100ff */
[----:B------:R-:W-:Y:S01]  /*9d60*/  FFMA.FTZ R46, R6, R15, RZ ;  /* 0x0000000f062e7223 */ /* 0x000fe200000100ff */
[----:B------:R-:W-:Y:S01]  /*9d70*/  LOP3.LUT R15, R19, 0x64006400, RZ, 0xfc, !PT ;  /* 0x64006400130f7812 */ /* 0x000fe200078efcff */
[----:B------:R-:W-:Y:S01]  /*9d80*/  HADD2.F32 R47, -RZ, R40.H0_H0 ;  /* 0x20000028ff2f7230 */ /* 0x000fe20000004100 */
[----:B------:R-:W-:Y:S01]  /*9d90*/  LOP3.LUT R38, R11, 0xf000f0, RZ, 0xc0, !PT ;  /* 0x00f000f00b267812 */ /* 0x000fe200078ec0ff */
[----:B------:R-:W-:Y:S01]  /*9da0*/  FFMA.FTZ R44, R44, R45, R5 ;  /* 0x0000002d2c2c7223 */ /* 0x000fe20000010005 */
[----:B------:R-:W-:-:S02]  /*9db0*/  LOP3.LUT R30, R10, 0xf000f0, RZ, 0xc0, !PT ;  /* 0x00f000f00a1e7812 */ /* 0x000fc400078ec0ff */
[----:B------:R-:W-:Y:S01]  /*9dc0*/  SHF.R.U32.HI R39, RZ, 0x8, R11 ;  /* 0x00000008ff277819 */ /* 0x000fe2000001160b */
[----:B------:R-:W-:Y:S01]  /*9dd0*/  HADD2.F32 R11, -RZ, R41.H0_H0 ;  /* 0x20000029ff0b7230 */ /* 0x000fe20000004100 */
[----:B------:R-:W-:Y:S01]  /*9de0*/  LOP3.LUT R5, R17, 0x64006400, RZ, 0xfc, !PT ;  /* 0x6400640011057812 */ /* 0x000fe200078efcff */
[-C--:B------:R-:W-:Y:S02]  /*9df0*/  HFMA2 R15, R15, R20.reuse.H0_H0, -72, -72 ;  /* 0xd480d4800f0f7431 */ /* 0x080fe40000040014 */
[----:B------:R-:W-:Y:S01]  /*9e00*/  HADD2.F32 R40, -RZ, R40.H1_H1 ;  /* 0x30000028ff287230 */ /* 0x000fe20000004100 */
[----:B------:R-:W-:Y:S01]  /*9e10*/  LOP3.LUT R19, R38, 0x64006400, RZ, 0xfc, !PT ;  /* 0x6400640026137812 */ /* 0x000fe200078efcff */
[----:B------:R-:W-:Y:S01]  /*9e20*/  FFMA.FTZ R12, R6, R47, RZ ;  /* 0x0000002f060c7223 */ /* 0x000fe200000100ff */
[----:B------:R-:W-:Y:S01]  /*9e30*/  HADD2.F32 R43, -RZ, R43.H1_H1 ;  /* 0x3000002bff2b7230 */ /* 0x000fe20000004100 */
[----:B------:R-:W-:Y:S01]  /*9e40*/  LOP3.LUT R17, R30, 0x64006400, RZ, 0xfc, !PT ;  /* 0x640064001e117812 */ /* 0x000fe200078efcff */
[----:B------:R-:W-:-:S02]  /*9e50*/  HFMA2 R5, R5, R20.H0_H0, -72, -72 ;  /* 0xd480d48005057431 */ /* 0x000fc40000040014 */
[----:B------:R-:W-:Y:S01]  /*9e60*/  FFMA.FTZ R6, R6, R11, RZ ;  /* 0x0000000b06067223 */ /* 0x000fe200000100ff */
[----:B------:R-:W-:Y:S02]  /*9e70*/  HADD2.F32 R11, -RZ, R13.H0_H0 ;  /* 0x2000000dff0b7230 */ /* 0x000fe40000004100 */
[C---:B------:R-:W-:Y:S01]  /*9e80*/  FFMA.FTZ R12, R45.reuse, R40, R12 ;  /* 0x000000282d0c7223 */ /* 0x040fe2000001000c */
[----:B------:R-:W-:Y:S02]  /*9e90*/  HADD2.F32 R30, -RZ, R15.H0_H0 ;  /* 0x2000000fff1e7230 */ /* 0x000fe40000004100 */
[-C--:B------:R-:W-:Y:S02]  /*9ea0*/  HFMA2 R19, R19, R20.reuse.H0_H0, -72, -72 ;  /* 0xd480d48013137431 */ /* 0x080fe40000040014 */
[----:B------:R-:W-:Y:S01]  /*9eb0*/  FFMA.FTZ R46, R45, R43, R46 ;  /* 0x0000002b2d2e7223 */ /* 0x000fe2000001002e */
[----:B------:R-:W-:Y:S02]  /*9ec0*/  HFMA2 R17, R17, R20.H0_H0, -72, -72 ;  /* 0xd480d48011117431 */ /* 0x000fe40000040014 */
[----:B------:R-:W-:-:S02]  /*9ed0*/  HADD2.F32 R38, -RZ, R41.H1_H1 ;  /* 0x30000029ff267230 */ /* 0x000fc40000004100 */
[----:B------:R-:W-:Y:S02]  /*9ee0*/  HADD2.F32 R43, -RZ, R5.H0_H0 ;  /* 0x20000005ff2b7230 */ /* 0x000fe40000004100 */
[----:B------:R-:W-:Y:S01]  /*9ef0*/  FFMA.FTZ R30, R11, R30, R12 ;  /* 0x0000001e0b1e7223 */ /* 0x000fe2000001000c */
[----:B------:R-:W-:Y:S02]  /*9f00*/  HADD2.F32 R12, -RZ, R19.H0_H0 ;  /* 0x20000013ff0c7230 */ /* 0x000fe40000004100 */
[----:B------:R-:W-:Y:S01]  /*9f10*/  FFMA.FTZ R6, R45, R38, R6 ;  /* 0x000000262d067223 */ /* 0x000fe20000010006 */
[----:B------:R-:W-:Y:S02]  /*9f20*/  HADD2.F32 R13, -RZ, R13.H1_H1 ;  /* 0x3000000dff0d7230 */ /* 0x000fe40000004100 */
[----:B------:R-:W-:Y:S01]  /*9f30*/  FFMA.FTZ R44, R43, R11, R44 ;  /* 0x0000000b2b2c7223 */ /* 0x000fe2000001002c */
[----:B------:R-:W-:Y:S02]  /*9f40*/  HADD2.F32 R41, -RZ, R17.H0_H0 ;  /* 0x20000011ff297230 */ /* 0x000fe40000004100 */
[----:B------:R-:W-:-:S02]  /*9f50*/  HADD2.F32 R5, -RZ, R5.H1_H1 ;  /* 0x30000005ff057230 */ /* 0x000fc40000004100 */
[----:B------:R-:W-:Y:S02]  /*9f60*/  HADD2.F32 R38, -RZ, R17.H1_H1 ;  /* 0x30000011ff267230 */ /* 0x000fe40000004100 */
[C---:B------:R-:W-:Y:S01]  /*9f70*/  FFMA.FTZ R17, R11.reuse, R12, R6 ;  /* 0x0000000c0b117223 */ /* 0x040fe20000010006 */
[----:B------:R-:W-:Y:S01]  /*9f80*/  HADD2.F32 R15, -RZ, R15.H1_H1 ;  /* 0x3000000fff0f7230 */ /* 0x000fe20000004100 */
[----:B------:R-:W-:Y:S01]  /*9f90*/  SHF.R.U32.HI R10, RZ, 0x8, R10 ;  /* 0x00000008ff0a7819 */ /* 0x000fe2000001160a */
[----:B------:R-:W-:Y:S01]  /*9fa0*/  FFMA.FTZ R41, R11, R41, R46 ;  /* 0x000000290b297223 */ /* 0x000fe2000001002e */
[----:B------:R-:W-:Y:S02]  /*9fb0*/  HADD2.F32 R40, -RZ, R19.H1_H1 ;  /* 0x30000013ff287230 */ /* 0x000fe40000004100 */
[----:B------:R-:W-:Y:S01]  /*9fc0*/  FFMA.FTZ R12, R5, R13, R44 ;  /* 0x0000000d050c7223 */ /* 0x000fe2000001002c */
[----:B------:R-:W-:Y:S02]  /*9fd0*/  LOP3.LUT R5, R18, 0xf000f, RZ, 0xc0, !PT ;  /* 0x000f000f12057812 */ /* 0x000fe400078ec0ff */
[----:B------:R-:W-:Y:S01]  /*9fe0*/  LOP3.LUT R6, R26, 0xf000f, RZ, 0xc0, !PT ;  /* 0x000f000f1a067812 */ /* 0x000fe200078ec0ff */
[C---:B------:R-:W-:Y:S01]  /*9ff0*/  FFMA.FTZ R15, R13.reuse, R15, R30 ;  /* 0x0000000f0d0f7223 */ /* 0x040fe2000001001e */
[C---:B------:R-:W-:Y:S01]  /*a000*/  FFMA.FTZ R11, R13.reuse, R38, R41 ;  /* 0x000000260d0b7223 */ /* 0x040fe20000010029 */
[----:B------:R-:W-:Y:S01]  /*a010*/  LOP3.LUT R19, R10, 0xf000f, RZ, 0xc0, !PT ;  /* 0x000f000f0a137812 */ /* 0x000fe200078ec0ff */
[----:B------:R-:W-:Y:S01]  /*a020*/  FFMA.FTZ R13, R13, R40, R17 ;  /* 0x000000280d0d7223 */ /* 0x000fe20000010011 */
        /* <DEDUP_REMOVED lines=8> */
[----:B0-----:R-:W-:Y:S02]  /*a0b0*/  HADD2.F32 R30, -RZ, R8.H0_H0 ;  /* 0x20000008ff1e7230 */ /* 0x001fe40000004100 */
[----:B------:R-:W-:Y:S02]  /*a0c0*/  HADD2 R5, R40, -1032, -1032 ;  /* 0xe408e40828057430 */ /* 0x000fe40000000000 */
[----:B------:R-:W-:Y:S02]  /*a0d0*/  HADD2.F32 R41, -RZ, R38.H0_H0 ;  /* 0x20000026ff297230 */ /* 0x000fe40000004100 */
[----:B------:R-:W-:Y:S02]  /*a0e0*/  HADD2.F32 R40, -RZ, R17.H0_H0 ;  /* 0x20000011ff287230 */ /* 0x000fe40000004100 */
[----:B------:R-:W-:Y:S02]  /*a0f0*/  HADD2.F32 R44, -RZ, R19.H0_H0 ;  /* 0x20000013ff2c7230 */ /* 0x000fe40000004100 */
[----:B------:R-:W-:Y:S01]  /*a100*/  FFMA.FTZ R12, R41, R30, R12 ;  /* 0x0000001e290c7223 */ /* 0x000fe2000001000c */
[----:B------:R-:W-:-:S02]  /*a110*/  HADD2.F32 R8, -RZ, R8.H1_H1 ;  /* 0x30000008ff087230 */ /* 0x000fc40000004100 */
[----:B------:R-:W-:Y:S02]  /*a120*/  HADD2.F32 R43, -RZ, R38.H1_H1 ;  /* 0x30000026ff2b7230 */ /* 0x000fe40000004100 */
[----:B------:R-:W-:Y:S01]  /*a130*/  FFMA.FTZ R41, R30, R40, R15 ;  /* 0x000000281e297223 */ /* 0x000fe2000001000f */
[----:B------:R-:W-:Y:S01]  /*a140*/  HADD2.F32 R17, -RZ, R17.H1_H1 ;  /* 0x30000011ff117230 */ /* 0x000fe20000004100 */
[----:B------:R-:W-:Y:S01]  /*a150*/  LOP3.LUT R26, R26, 0xf000f0, RZ, 0xc0, !PT ;  /* 0x00f000f01a1a7812 */ /* 0x000fe200078ec0ff */
[----:B------:R-:W-:Y:S01]  /*a160*/  FFMA.FTZ R15, R30, R44, R11 ;  /* 0x0000002c1e0f7223 */ /* 0x000fe2000001000b */
[----:B------:R-:W-:Y:S01]  /*a170*/  FFMA.FTZ R11, R43, R8, R12 ;  /* 0x000000082b0b7223 */ /* 0x000fe2000001000c */
[----:B------:R-:W-:Y:S01]  /*a180*/  HADD2.F32 R12, -RZ, R19.H1_H1 ;  /* 0x30000013ff0c7230 */ /* 0x000fe20000004100 */
[----:B------:R-:W-:Y:S01]  /*a190*/  LOP3.LUT R18, R18, 0xf000f0, RZ, 0xc0, !PT ;  /* 0x00f000f012127812 */ /* 0x000fe200078ec0ff */
[----:B------:R-:W-:Y:S01]  /*a1a0*/  FFMA.FTZ R17, R8, R17, R41 ;  /* 0x0000001108117223 */ /* 0x000fe20000010029 */
[----:B------:R-:W-:-:S02]  /*a1b0*/  LOP3.LUT R41, R26, 0x64006400, RZ, 0xfc, !PT ;  /* 0x640064001a297812 */ /* 0x000fc400078efcff */
[----:B------:R-:W-:Y:S02]  /*a1c0*/  LOP3.LUT R10, R10, 0xf000f0, RZ, 0xc0, !PT ;  /* 0x00f000f00a0a7812 */ /* 0x000fe400078ec0ff */
[----:B------:R-:W-:Y:S01]  /*a1d0*/  LOP3.LUT R39, R39, 0xf000f0, RZ, 0xc0, !PT ;  /* 0x00f000f027277812 */ /* 0x000fe200078ec0ff */
[----:B------:R-:W-:Y:S01]  /*a1e0*/  FFMA.FTZ R15, R8, R12, R15 ;  /* 0x0000000c080f7223 */ /* 0x000fe2000001000f */
[----:B------:R-:W-:Y:S01]  /*a1f0*/  LOP3.LUT R19, R18, 0x64006400, RZ, 0xfc, !PT ;  /* 0x6400640012137812 */ /* 0x000fe200078efcff */
[--C-:B------:R-:W-:Y:S01]  /*a200*/  HADD2.F32 R46, -RZ, R5.reuse.H0_H0 ;  /* 0x20000005ff2e7230 */ /* 0x100fe20000004100 */
[----:B------:R-:W-:Y:S01]  /*a210*/  LOP3.LUT R43, R10, 0x64006400, RZ, 0xfc, !PT ;  /* 0x640064000a2b7812 */ /* 0x000fe200078efcff */
[-C--:B------:R-:W-:Y:S01]  /*a220*/  HFMA2 R12, R41, R20.reuse.H0_H0, -72, -72 ;  /* 0xd480d480290c7431 */ /* 0x080fe20000040014 */
[----:B------:R-:W-:Y:S01]  /*a230*/  LOP3.LUT R39, R39, 0x64006400, RZ, 0xfc, !PT ;  /* 0x6400640027277812 */ /* 0x000fe200078efcff */
[----:B------:R-:W-:Y:S02]  /*a240*/  HFMA2 R18, R19, R20.H0_H0, -72, -72 ;  /* 0xd480d48013127431 */ /* 0x000fe40000040014 */
[----:B------:R-:W-:-:S02]  /*a250*/  HADD2.F32 R19, -RZ, R5.H1_H1 ;  /* 0x30000005ff137230 */ /* 0x000fc40000004100 */
[----:B------:R-:W-:Y:S01]  /*a260*/  FFMA.FTZ R13, R30, R46, R13 ;  /* 0x0000002e1e0d7223 */ /* 0x000fe2000001000d */
[----:B------:R-:W-:Y:S02]  /*a270*/  HADD2.F32 R6, -RZ, R9.H0_H0 ;  /* 0x20000009ff067230 */ /* 0x000fe40000004100 */
[-C--:B------:R-:W-:Y:S02]  /*a280*/  HFMA2 R10, R43, R20.reuse.H0_H0, -72, -72 ;  /* 0xd480d4802b0a7431 */ /* 0x080fe40000040014 */
[----:B------:R-:W-:Y:S02]  /*a290*/  HADD2.F32 R5, -RZ, R12.H0_H0 ;  /* 0x2000000cff057230 */ /* 0x000fe40000004100 */
[----:B------:R-:W-:Y:S02]  /*a2a0*/  HFMA2 R20, R39, R20.H0_H0, -72, -72 ;  /* 0xd480d48027147431 */ /* 0x000fe40000040014 */
[----:B------:R-:W-:Y:S02]  /*a2b0*/  HADD2.F32 R26, -RZ, R18.H0_H0 ;  /* 0x20000012ff1a7230 */ /* 0x000fe40000004100 */
[----:B------:R-:W-:Y:S01]  /*a2c0*/  FFMA.FTZ R13, R8, R19, R13 ;  /* 0x00000013080d7223 */ /* 0x000fe2000001000d */
[----:B------:R-:W-:-:S02]  /*a2d0*/  HADD2.F32 R30, -RZ, R10.H0_H0 ;  /* 0x2000000aff1e7230 */ /* 0x000fc40000004100 */
[----:B------:R-:W-:Y:S01]  /*a2e0*/  FFMA.FTZ R8, R6, R5, R17 ;  /* 0x0000000506087223 */ /* 0x000fe20000010011 */
[----:B------:R-:W-:Y:S02]  /*a2f0*/  HADD2.F32 R5, -RZ, R20.H0_H0 ;  /* 0x20000014ff057230 */ /* 0x000fe40000004100 */
[----:B------:R-:W-:Y:S01]  /*a300*/  FFMA.FTZ R11, R26, R6, R11 ;  /* 0x000000061a0b7223 */ /* 0x000fe2000001000b */
[----:B------:R-:W-:Y:S02]  /*a310*/  HADD2.F32 R9, -RZ, R9.H1_H1 ;  /* 0x30000009ff097230 */ /* 0x000fe40000004100 */
[----:B------:R-:W-:Y:S02]  /*a320*/  HADD2.F32 R18, -RZ, R18.H1_H1 ;  /* 0x30000012ff127230 */ /* 0x000fe40000004100 */
[----:B------:R-:W-:Y:S02]  /*a330*/  HADD2.F32 R12, -RZ, R12.H1_H1 ;  /* 0x3000000cff0c7230 */ /* 0x000fe40000004100 */
[----:B------:R-:W-:Y:S01]  /*a340*/  FFMA.FTZ R15, R6, R30, R15 ;  /* 0x0000001e060f7223 */ /* 0x000fe2000001000f */
[----:B------:R-:W-:-:S02]  /*a350*/  HADD2.F32 R10, -RZ, R10.H1_H1 ;  /* 0x3000000aff0a7230 */ /* 0x000fc40000004100 */
[----:B------:R-:W-:Y:S01]  /*a360*/  FFMA.FTZ R13, R6, R5, R13 ;  /* 0x00000005060d7223 */ /* 0x000fe2000001000d */
[----:B------:R-:W-:Y:S02]  /*a370*/  HADD2.F32 R20, -RZ, R20.H1_H1 ;  /* 0x30000014ff147230 */ /* 0x000fe40000004100 */
[----:B------:R-:W-:Y:S01]  /*a380*/  FFMA.FTZ R18, R18, R9, R11 ;  /* 0x0000000912127223 */ /* 0x000fe2000001000b */
[----:B------:R-:W-:Y:S01]  /*a390*/  FFMA.FTZ R5, R9, R12, R8 ;  /* 0x0000000c09057223 */ /* 0x000fe20000010008 */
[----:B----4-:R-:W-:Y:S01]  /*a3a0*/  @!P0 IMAD.IADD R4, R42, 0x1, R7 ;  /* 0x000000012a048824 */ /* 0x010fe200078e0207 */
        /* <DEDUP_REMOVED lines=13> */
[----:B------:R-:W-:Y:S02]  /*a480*/  PRMT R10, R10, 0x5410, R20 ;  /* 0x000054100a0a7816 */ /* 0x000fe40000000014 */
[----:B------:R-:W-:Y:S01]  /*a490*/  IADD3 R29, P1, PT, R29, 0x80, RZ ;  /* 0x000000801d1d7810 */ /* 0x000fe20007f3e0ff */
[----:B------:R-:W-:Y:S01]  /*a4a0*/  UIADD3 UR4, UPT, UPT, UR4, 0x40, URZ ;  /* 0x0000004004047890 */ /* 0x000fe2000fffe0ff */
[----:B------:R-:W-:-:S02]  /*a4b0*/  HFMA2 R6, R18, 1, 1, R16 ;  /* 0x3c003c0012067831 */ /* 0x000fc40000000010 */
[----:B------:R-:W-:Y:S01]  /*a4c0*/  IMAD.MOV.U32 R8, RZ, RZ, R22 ;  /* 0x000000ffff087224 */ /* 0x000fe200078e0016 */
[----:B------:R-:W-:Y:S01]  /*a4d0*/  MOV R9, R23 ;  /* 0x0000001700097202 */ /* 0x000fe20000000f00 */
[----:B------:R-:W-:Y:S02]  /*a4e0*/  HADD2 R5, R10, R14 ;  /* 0x0000000e0a057230 */ /* 0x000fe40000000000 */
[----:B------:R-:W-:Y:S02]  /*a4f0*/  IMAD.X R28, RZ, RZ, R28, P1 ;  /* 0x000000ffff1c7224 */ /* 0x000fe400008e061c */
[----:B------:R-:W-:Y:S01]  /*a500*/  IMAD.WIDE R22, R34, 0x4, R52 ;  /* 0x0000000422167825 */ /* 0x000fe200078e0234 */
[----:B------:R-:W-:Y:S06]  /*a510*/  @!P0 BRA `(.L_x_1875) ;  /* 0xffffffd800d08947 */ /* 0x000fec000383ffff */
[----:B------:R-:W-:-:S07]  /*a520*/  IMAD.WIDE R22, R34, 0x10, R8 ;  /* 0x0000001022167825 */ /* 0x000fce00078e0208 */
.L_x_1874:
        /* <DEDUP_REMOVED lines=8> */
.L_x_1877:
[----:B------:R-:W2:Y:S01]  /*a5b0*/  LDG.E.128.CONSTANT R12, desc[UR6][R28.64] ;  /* 0x000000061c0c7981 */ /* 0x000ea2000c1e9d00 */
[----:B------:R-:W-:-:S03]  /*a5c0*/  IMAD.U32 R34, RZ, RZ, UR12 ;  /* 0x0000000cff227e24 */ /* 0x000fc6000f8e00ff */
[----:B------:R-:W0:Y:S01]  /*a5d0*/  LDS.128 R20, [UR4] ;  /* 0x00000004ff147984 */ /* 0x000e220008000c00 */
[----:B------:R-:W-:-:S05]  /*a5e0*/  IMAD.WIDE R24, R34, 0x4, R28 ;  /* 0x0000000422187825 */ /* 0x000fca00078e021c */
[----:B------:R1:W3:Y:S01]  /*a5f0*/  LDG.E.128.CONSTANT R8, desc[UR6][R24.64] ;  /* 0x0000000618087981 */ /* 0x0002e2000c1e9d00 */
[----:B------:R-:W-:-:S05]  /*a600*/  IMAD.WIDE R26, R34, 0x4, R24 ;  /* 0x00000004221a7825 */ /* 0x000fca00078e0218 */
[----:B------:R-:W4:Y:S01]  /*a610*/  LDG.E.128.CONSTANT R16, desc[UR6][R26.64] ;  /* 0x000000061a107981 */ /* 0x000f22000c1e9d00 */
[----:B------:R-:W-:Y:S01]  /*a620*/  HFMA2 R39, -RZ, RZ, 0, 0.125 ;  /* 0x00003000ff277431 */ /* 0x000fe200000001ff */
[----:B------:R-:W-:Y:S02]  /*a630*/  ISETP.NE.AND P0, PT, R7, R4, PT ;  /* 0x000000040700720c */ /* 0x000fe40003f05270 */
[----:B--2---:R-:W-:Y:S02]  /*a640*/  LOP3.LUT R40, R12, 0x70007, RZ, 0xc0, !PT ;  /* 0x000700070c287812 */ /* 0x004fe400078ec0ff */
        /* <DEDUP_REMOVED lines=9> */
[----:B-1----:R-:W-:Y:S01]  /*a6e0*/  HADD2 R25, R42, -1028, -1028 ;  /* 0xe404e4042a197430 */ /* 0x002fe20000000000 */
[----:B------:R-:W-:Y:S01]  /*a6f0*/  LOP3.LUT R24, R41, 0x64006400, RZ, 0xfc, !PT ;  /* 0x6400640029187812 */ /* 0x000fe200078efcff */
[----:B------:R-:W-:-:S02]  /*a700*/  HADD2 R43, R43, -1028, -1028 ;  /* 0xe404e4042b2b7430 */ /* 0x000fc40000000000 */
[-C--:B0-----:R-:W-:Y:S02]  /*a710*/  HFMA2 R42, R40, R20.reuse, RZ ;  /* 0x00000014282a7231 */ /* 0x081fe400000000ff */
[----:B------:R-:W-:Y:S01]  /*a720*/  HADD2 R44, R44, -1028, -1028 ;  /* 0xe404e4042c2c7430 */ /* 0x000fe20000000000 */
[----:B------:R-:W-:Y:S01]  /*a730*/  LOP3.LUT R45, R15, 0x380038, RZ, 0xc0, !PT ;  /* 0x003800380f2d7812 */ /* 0x000fe200078ec0ff */
[----:B------:R-:W-:Y:S02]  /*a740*/  HFMA2 R41, R24, R39.H0_H0, -132, -132 ;  /* 0xd820d82018297431 */ /* 0x000fe40000040027 */
[-C--:B------:R-:W-:Y:S02]  /*a750*/  HFMA2 R24, R43, R20.reuse, RZ ;  /* 0x000000142b187231 */ /* 0x080fe400000000ff */
[-C--:B------:R-:W-:Y:S01]  /*a760*/  HFMA2 R25, R25, R20.reuse, RZ.H0_H0 ;  /* 0x0000001419197231 */ /* 0x080fe200000400ff */
[----:B------:R-:W-:Y:S01]  /*a770*/  LOP3.LUT R43, R14, 0x380038, RZ, 0xc0, !PT ;  /* 0x003800380e2b7812 */ /* 0x000fe200078ec0ff */
[----:B------:R-:W-:-:S02]  /*a780*/  HFMA2 R40, R44, R20, RZ.H0_H0 ;  /* 0x000000142c287231 */ /* 0x000fc400000400ff */
[----:B------:R-:W-:Y:S01]  /*a790*/  HFMA2 R20, R41, R21, R42 ;  /* 0x0000001529147231 */ /* 0x000fe2000000002a */
[----:B------:R-:W-:Y:S02]  /*a7a0*/  LOP3.LUT R41, R13, 0x380038, RZ, 0xc0, !PT ;  /* 0x003800380d297812 */ /* 0x000fe400078ec0ff */
[----:B------:R-:W-:Y:S02]  /*a7b0*/  SHF.R.U32.HI R42, RZ, 0x6, R12 ;  /* 0x00000006ff2a7819 */ /* 0x000fe4000001160c */
[----:B------:R-:W-:Y:S02]  /*a7c0*/  LOP3.LUT R44, R41, 0x64006400, RZ, 0xfc, !PT ;  /* 0x64006400292c7812 */ /* 0x000fe400078efcff */
[----:B------:R-:W-:Y:S02]  /*a7d0*/  LOP3.LUT R46, R43, 0x64006400, RZ, 0xfc, !PT ;  /* 0x640064002b2e7812 */ /* 0x000fe400078efcff */
[----:B------:R-:W-:Y:S01]  /*a7e0*/  LOP3.LUT R48, R45, 0x64006400, RZ, 0xfc, !PT ;  /* 0x640064002d307812 */ /* 0x000fe200078efcff */
[-C--:B------:R-:W-:Y:S01]  /*a7f0*/  HFMA2 R44, R44, R39.reuse.H0_H0, -132, -132 ;  /* 0xd820d8202c2c7431 */ /* 0x080fe20000040027 */
[----:B------:R-:W-:Y:S01]  /*a800*/  LOP3.LUT R41, R42, 0x70007, RZ, 0xc0, !PT ;  /* 0x000700072a297812 */ /* 0x000fe200078ec0ff */
[-C--:B------:R-:W-:Y:S01]  /*a810*/  HFMA2 R46, R46, R39.reuse.H0_H0, -132, -132 ;  /* 0xd820d8202e2e7431 */ /* 0x080fe20000040027 */
[----:B------:R-:W-:Y:S01]  /*a820*/  SHF.R.U32.HI R43, RZ, 0x6, R13 ;  /* 0x00000006ff2b7819 */ /* 0x000fe2000001160d */
[----:B------:R-:W-:Y:S01]  /*a830*/  HFMA2 R48, R48, R39.H0_H0, -132, -132 ;  /* 0xd820d82030307431 */ /* 0x000fe20000040027 */
[----:B------:R-:W-:Y:S01]  /*a840*/  LOP3.LUT R41, R41, 0x64006400, RZ, 0xfc, !PT ;  /* 0x6400640029297812 */ /* 0x000fe200078efcff */
[----:B------:R-:W-:-:S02]  /*a850*/  HFMA2 R25, R44, R21, R25 ;  /* 0x000000152c197231 */ /* 0x000fc40000000019 */
[-C--:B------:R-:W-:Y:S02]  /*a860*/  HFMA2 R24, R46, R21.reuse, R24 ;  /* 0x000000152e187231 */ /* 0x080fe40000000018 */
[----:B------:R-:W-:Y:S01]  /*a870*/  HFMA2 R21, R48, R21, R40 ;  /* 0x0000001530157231 */ /* 0x000fe20000000028 */
[----:B------:R-:W-:Y:S01]  /*a880*/  LOP3.LUT R40, R43, 0x70007, RZ, 0xc0, !PT ;  /* 0x000700072b287812 */ /* 0x000fe200078ec0ff */
[----:B------:R-:W-:Y:S01]  /*a890*/  HADD2 R41, R41, -1028, -1028 ;  /* 0xe404e40429297430 */ /* 0x000fe20000000000 */
[----:B------:R-:W-:Y:S02]  /*a8a0*/  SHF.R.U32.HI R45, RZ, 0x6, R14 ;  /* 0x00000006ff2d7819 */ /* 0x000fe4000001160e */
[----:B------:R-:W-:Y:S01]  /*a8b0*/  SHF.R.U32.HI R44, RZ, 0x6, R15 ;  /* 0x00000006ff2c7819 */ /* 0x000fe2000001160f */
[----:B------:R-:W-:Y:S01]  /*a8c0*/  HFMA2 R20, R41, R22, R20 ;  /* 0x0000001629147231 */ /* 0x000fe20000000014 */
[----:B------:R-:W-:Y:S02]  /*a8d0*/  LOP3.LUT R40, R40, 0x64006400, RZ, 0xfc, !PT ;  /* 0x6400640028287812 */ /* 0x000fe400078efcff */
[----:B------:R-:W-:-:S02]  /*a8e0*/  LOP3.LUT R41, R45, 0x70007, RZ, 0xc0, !PT ;  /* 0x000700072d297812 */ /* 0x000fc400078ec0ff */
[----:B------:R-:W-:Y:S01]  /*a8f0*/  LOP3.LUT R46, R44, 0x70007, RZ, 0xc0, !PT ;  /* 0x000700072c2e7812 */ /* 0x000fe200078ec0ff */
[----:B------:R-:W-:Y:S01]  /*a900*/  HADD2 R40, R40, -1028, -1028 ;  /* 0xe404e40428287430 */ /* 0x000fe20000000000 */
[----:B------:R-:W-:Y:S02]  /*a910*/  LOP3.LUT R41, R41, 0x64006400, RZ, 0xfc, !PT ;  /* 0x6400640029297812 */ /* 0x000fe400078efcff */
[----:B------:R-:W-:Y:S01]  /*a920*/  LOP3.LUT R46, R46, 0x64006400, RZ, 0xfc, !PT ;  /* 0x640064002e2e7812 */ /* 0x000fe200078efcff */
[-C--:B------:R-:W-:Y:S01]  /*a930*/  HFMA2 R25, R40, R22.reuse, R25 ;  /* 0x0000001628197231 */ /* 0x080fe20000000019 */
[----:B------:R-:W-:Y:S01]  /*a940*/  LOP3.LUT R40, R42, 0x380038, RZ, 0xc0, !PT ;  /* 0x003800382a287812 */ /* 0x000fe200078ec0ff */
[----:B------:R-:W-:Y:S02]  /*a950*/  HADD2 R41, R41, -1028, -1028 ;  /* 0xe404e40429297430 */ /* 0x000fe40000000000 */
[----:B------:R-:W-:Y:S01]  /*a960*/  HADD2 R46, R46, -1028, -1028 ;  /* 0xe404e4042e2e7430 */ /* 0x000fe20000000000 */
[----:B------:R-:W-:Y:S01]  /*a970*/  LOP3.LUT R40, R40, 0x64006400, RZ, 0xfc, !PT ;  /* 0x6400640028287812 */ /* 0x000fe200078efcff */
[-C--:B------:R-:W-:Y:S01]  /*a980*/  HFMA2 R24, R41, R22.reuse, R24 ;  /* 0x0000001629187231 */ /* 0x080fe20000000018 */
[----:B------:R-:W-:Y:S01]  /*a990*/  LOP3.LUT R41, R45, 0x380038, RZ, 0xc0, !PT ;  /* 0x003800382d297812 */ /* 0x000fe200078ec0ff */
[----:B------:R-:W-:Y:S01]  /*a9a0*/  HFMA2 R21, R46, R22, R21 ;  /* 0x000000162e157231 */ /* 0x000fe20000000015 */
[----:B------:R-:W-:Y:S01]  /*a9b0*/  LOP3.LUT R22, R43, 0x380038, RZ, 0xc0, !PT ;  /* 0x003800382b167812 */ /* 0x000fe200078ec0ff */
[----:B------:R-:W-:Y:S01]  /*a9c0*/  HFMA2 R47, R40, R39.H0_H0, -132, -132 ;  /* 0xd820d820282f7431 */ /* 0x000fe20000040027 */
[----:B------:R-:W-:-:S02]  /*a9d0*/  LOP3.LUT R46, R44, 0x380038, RZ, 0xc0, !PT ;  /* 0x003800382c2e7812 */ /* 0x000fc400078ec0ff */
[----:B------:R-:W-:Y:S01]  /*a9e0*/  LOP3.LUT R22, R22, 0x64006400, RZ, 0xfc, !PT ;  /* 0x6400640016167812 */ /* 0x000fe200078efcff */
[----:B------:R-:W-:Y:S01]  /*a9f0*/  HFMA2 R47, R47, R23, R20 ;  /* 0x000000172f2f7231 */ /* 0x000fe20000000014 */
[----:B------:R-:W-:Y:S02]  /*aa00*/  LOP3.LUT R40, R41, 0x64006400, RZ, 0xfc, !PT ;  /* 0x6400640029287812 */ /* 0x000fe400078efcff */
[----:B------:R-:W-:Y:S01]  /*aa10*/  LOP3.LUT R50, R46, 0x64006400, RZ, 0xfc, !PT ;  /* 0x640064002e327812 */ /* 0x000fe200078efcff */
[-C--:B------:R-:W-:Y:S02]  /*aa20*/  HFMA2 R46, R22, R39.reuse.H0_H0, -132, -132 ;  /* 0xd820d820162e7431 */ /* 0x080fe40000040027 */
[----:B------:R-:W-:Y:S02]  /*aa30*/  HFMA2 R48, R40, R39.H0_H0, -132, -132 ;  /* 0xd820d82028307431 */ /* 0x000fe40000040027 */
[----:B------:R-:W-:Y:S02]  /*aa40*/  @!P0 IMAD.MOV.U32 R40, RZ, RZ, R30 ;  /* 0x000000ffff288224 */ /* 0x000fe400078e001e */
[----:B------:R-:W-:-:S02]  /*aa50*/  HFMA2 R46, R46, R23, R25 ;  /* 0x000000172e2e7231 */ /* 0x000fc40000000019 */
[----:B------:R-:W-:Y:S02]  /*aa60*/  IMAD.MOV.U32 R25, RZ, RZ, 0x2400 ;  /* 0x00002400ff197424 */ /* 0x000fe400078e00ff */
[----:B------:R-:W-:Y:S01]  /*aa70*/  HFMA2 R48, R48, R23, R24 ;  /* 0x0000001730307231 */ /* 0x000fe20000000018 */
[----:B------:R-:W-:Y:S01]  /*aa80*/  @!P0 LEA R24, R3, R1, 0x3 ;  /* 0x0000000103188211 */ /* 0x000fe200078e18ff */
[----:B------:R-:W-:Y:S01]  /*aa90*/  HFMA2 R49, R50, R39.H0_H0, -132, -132 ;  /* 0xd820d82032317431 */ /* 0x000fe20000040027 */
[----:B------:R-:W-:Y:S02]  /*aaa0*/  @!P0 MOV R41, R38 ;  /* 0x0000002600298202 */ /* 0x000fe40000000f00 */
[----:B------:R-:W-:Y:S01]  /*aab0*/  PRMT R39, R39, 0x5410, R25 ;  /* 0x0000541027277816 */ /* 0x000fe20000000019 */
[----:B------:R-:W-:Y:S01]  /*aac0*/  HFMA2 R49, R49, R23, R21 ;  /* 0x0000001731317231 */ /* 0x000fe20000000015 */
[----:B------:R-:W2:Y:S04]  /*aad0*/  @!P0 LDL.64 R24, [R24+0x8] ;  /* 0x0000080018188983 */ /* 0x000ea80000100a00 */
[----:B------:R3:W5:Y:S04]  /*aae0*/  @!P0 LDG.E.U16.CONSTANT R40, desc[UR6][R40.64] ;  /* 0x0000000628288981 */ /* 0x000768000c1e9500 */
[----:B------:R-:W0:Y:S01]  /*aaf0*/  LDS.128 R20, [UR4+0x10] ;  /* 0x00001004ff147984 */ /* 0x000e220008000c00 */
        /* <DEDUP_REMOVED lines=8> */
[-C--:B------:R-:W-:Y:S02]  /*ab80*/  HFMA2 R42, R42, R39.reuse.H1_H1, -20, -20 ;  /* 0xcd00cd002a2a7431 */ /* 0x080fe40000060027 */
[-C--:B------:R-:W-:Y:S02]  /*ab90*/  HFMA2 R50, R50, R39.reuse.H1_H1, -20, -20 ;  /* 0xcd00cd0032327431 */ /* 0x080fe40000060027 */
[-C--:B------:R-:W-:Y:S02]  /*aba0*/  HFMA2 R52, R52, R39.reuse.H1_H1, -20, -20 ;  /* 0xcd00cd0034347431 */ /* 0x080fe40000060027 */
[----:B------:R-:W-:Y:S01]  /*abb0*/  HFMA2 R44, R44, R39.H1_H1, -20, -20 ;  /* 0xcd00cd002c2c7431 */ /* 0x000fe20000060027 */
[----:B---3--:R-:W-:Y:S02]  /*abc0*/  LOP3.LUT R41, R8, 0x70007, RZ, 0xc0, !PT ;  /* 0x0007000708297812 */ /* 0x008fe400078ec0ff */
[----:B------:R-:W-:-:S02]  /*abd0*/  LOP3.LUT R43, R10, 0x70007, RZ, 0xc0, !PT ;  /* 0x000700070a2b7812 */ /* 0x000fc400078ec0ff */
[----:B------:R-:W-:Y:S02]  /*abe0*/  LOP3.LUT R41, R41, 0x64006400, RZ, 0xfc, !PT ;  /* 0x6400640029297812 */ /* 0x000fe400078efcff */
[----:B------:R-:W-:Y:S01]  /*abf0*/  LOP3.LUT R43, R43, 0x64006400, RZ, 0xfc, !PT ;  /* 0x640064002b2b7812 */ /* 0x000fe200078efcff */
[-C--:B0-----:R-:W-:Y:S02]  /*ac00*/  HFMA2 R42, R42, R20.reuse, R47 ;  /* 0x000000142a2a7231 */ /* 0x081fe4000000002f */
[-C--:B------:R-:W-:Y:S02]  /*ac10*/  HFMA2 R46, R50, R20.reuse, R46 ;  /* 0x00000014322e7231 */ /* 0x080fe4000000002e */
[-C--:B------:R-:W-:Y:S02]  /*ac20*/  HFMA2 R48, R52, R20.reuse, R48 ;  /* 0x0000001434307231 */ /* 0x080fe40000000030 */
[----:B------:R-:W-:Y:S01]  /*ac30*/  HFMA2 R49, R44, R20, R49 ;  /* 0x000000142c317231 */ /* 0x000fe20000000031 */
[----:B------:R-:W-:-:S04]  /*ac40*/  LOP3.LUT R20, R9, 0x70007, RZ, 0xc0, !PT ;  /* 0x0007000709147812 */ /* 0x000fc800078ec0ff */
[----:B------:R-:W-:Y:S01]  /*ac50*/  LOP3.LUT R20, R20, 0x64006400, RZ, 0xfc, !PT ;  /* 0x6400640014147812 */ /* 0x000fe200078efcff */
[----:B------:R-:W-:-:S04]  /*ac60*/  HADD2 R41, R41, -1028, -1028 ;  /* 0xe404e40429297430 */ /* 0x000fc80000000000 */
[----:B------:R-:W-:Y:S01]  /*ac70*/  HADD2 R45, R20, -1028, -1028 ;  /* 0xe404e404142d7430 */ /* 0x000fe20000000000 */
[----:B------:R-:W-:Y:S01]  /*ac80*/  LOP3.LUT R20, R11, 0x70007, RZ, 0xc0, !PT ;  /* 0x000700070b147812 */ /* 0x000fe200078ec0ff */
[----:B------:R-:W-:-:S03]  /*ac90*/  HADD2 R44, R43, -1028, -1028 ;  /* 0xe404e4042b2c7430 */ /* 0x000fc60000000000 */
[----:B------:R-:W-:Y:S02]  /*aca0*/  LOP3.LUT R43, R20, 0x64006400, RZ, 0xfc, !PT ;  /* 0x64006400142b7812 */ /* 0x000fe400078efcff */
[----:B------:R-:W-:Y:S01]  /*acb0*/  LOP3.LUT R20, R8, 0x380038, RZ, 0xc0, !PT ;  /* 0x0038003808147812 */ /* 0x000fe200078ec0ff */
[-C--:B------:R-:W-:Y:S01]  /*acc0*/  HFMA2 R42, R41, R21.reuse, R42 ;  /* 0x00000015292a7231 */ /* 0x080fe2000000002a */
[----:B------:R-:W-:Y:S01]  /*acd0*/  LOP3.LUT R41, R9, 0x380038, RZ, 0xc0, !PT ;  /* 0x0038003809297812 */ /* 0x000fe200078ec0ff */
[-C--:B------:R-:W-:Y:S01]  /*ace0*/  HFMA2 R44, R44, R21.reuse, R48 ;  /* 0x000000152c2c7231 */ /* 0x080fe20000000030 */
[----:B------:R-:W-:Y:S01]  /*acf0*/  LOP3.LUT R20, R20, 0x64006400, RZ, 0xfc, !PT ;  /* 0x6400640014147812 */ /* 0x000fe200078efcff */
[----:B------:R-:W-:Y:S02]  /*ad00*/  HADD2 R48, R43, -1028, -1028 ;  /* 0xe404e4042b307430 */ /* 0x000fe40000000000 */
[-C--:B------:R-:W-:Y:S01]  /*ad10*/  HFMA2 R45, R45, R21.reuse, R46 ;  /* 0x000000152d2d7231 */ /* 0x080fe2000000002e */
[----:B------:R-:W-:Y:S01]  /*ad20*/  LOP3.LUT R46, R41, 0x64006400, RZ, 0xfc, !PT ;  /* 0x64006400292e7812 */ /* 0x000fe200078efcff */
[----:B------:R-:W-:-:S02]  /*ad30*/  HFMA2 R48, R48, R21, R49 ;  /* 0x0000001530307231 */ /* 0x000fc40000000031 */
[-C--:B------:R-:W-:Y:S01]  /*ad40*/  HFMA2 R21, R20, R39.reuse.H0_H0, -132, -132 ;  /* 0xd820d82014157431 */ /* 0x080fe20000040027 */
[----:B------:R-:W-:Y:S01]  /*ad50*/  LOP3.LUT R20, R10, 0x380038, RZ, 0xc0, !PT ;  /* 0x003800380a147812 */ /* 0x000fe200078ec0ff */
[----:B------:R-:W-:Y:S02]  /*ad60*/  HFMA2 R46, R46, R39.H0_H0, -132, -132 ;  /* 0xd820d8202e2e7431 */ /* 0x000fe40000040027 */
[-C--:B------:R-:W-:Y:S01]  /*ad70*/  HFMA2 R47, R21, R22.reuse, R42 ;  /* 0x00000016152f7231 */ /* 0x080fe2000000002a */
[----:B------:R-:W-:Y:S01]  /*ad80*/  SHF.R.U32.HI R42, RZ, 0x6, R8 ;  /* 0x00000006ff2a7819 */ /* 0x000fe20000011608 */
[----:B------:R-:W-:Y:S01]  /*ad90*/  HFMA2 R45, R46, R22, R45 ;  /* 0x000000162e2d7231 */ /* 0x000fe2000000002d */
[----:B------:R-:W-:Y:S02]  /*ada0*/  LOP3.LUT R46, R20, 0x64006400, RZ, 0xfc, !PT ;  /* 0x64006400142e7812 */ /* 0x000fe400078efcff */
[----:B------:R-:W-:Y:S02]  /*adb0*/  LOP3.LUT R20, R42, 0x70007, RZ, 0xc0, !PT ;  /* 0x000700072a147812 */ /* 0x000fe400078ec0ff */
[----:B------:R-:W-:-:S02]  /*adc0*/  LOP3.LUT R21, R11, 0x380038, RZ, 0xc0, !PT ;  /* 0x003800380b157812 */ /* 0x000fc400078ec0ff */
[----:B------:R-:W-:Y:S02]  /*add0*/  LOP3.LUT R20, R20, 0x64006400, RZ, 0xfc, !PT ;  /* 0x6400640014147812 */ /* 0x000fe400078efcff */
[----:B------:R-:W-:Y:S01]  /*ade0*/  LOP3.LUT R50, R21, 0x64006400, RZ, 0xfc, !PT ;  /* 0x6400640015327812 */ /* 0x000fe200078efcff */
[-C--:B------:R-:W-:Y:S01]  /*adf0*/  HFMA2 R46, R46, R39.reuse.H0_H0, -132, -132 ;  /* 0xd820d8202e2e7431 */ /* 0x080fe20000040027 */
[----:B------:R-:W-:Y:S01]  /*ae00*/  SHF.R.U32.HI R41, RZ, 0x6, R9 ;  /* 0x00000006ff297819 */ /* 0x000fe20000011609 */
[----:B------:R-:W-:Y:S02]  /*ae10*/  HADD2 R20, R20, -1028, -1028 ;  /* 0xe404e40414147430 */ /* 0x000fe40000000000 */
[----:B------:R-:W-:Y:S02]  /*ae20*/  HFMA2 R50, R50, R39.H0_H0, -132, -132 ;  /* 0xd820d82032327431 */ /* 0x000fe40000040027 */
[----:B------:R-:W-:Y:S02]  /*ae30*/  HFMA2 R44, R46, R22, R44 ;  /* 0x000000162e2c7231 */ /* 0x000fe4000000002c */
[----:B------:R-:W-:Y:S01]  /*ae40*/  HFMA2 R47, R20, R23, R47 ;  /* 0x00000017142f7231 */ /* 0x000fe2000000002f */
[----:B------:R-:W-:-:S02]  /*ae50*/  LOP3.LUT R20, R41, 0x70007, RZ, 0xc0, !PT ;  /* 0x0007000729147812 */ /* 0x000fc400078ec0ff */
[----:B------:R-:W-:Y:S02]  /*ae60*/  SHF.R.U32.HI R43, RZ, 0x6, R10 ;  /* 0x00000006ff2b7819 */ /* 0x000fe4000001160a */
[----:B------:R-:W-:Y:S01]  /*ae70*/  SHF.R.U32.HI R46, RZ, 0x6, R11 ;  /* 0x00000006ff2e7819 */ /* 0x000fe2000001160b */
[----:B------:R-:W-:Y:S01]  /*ae80*/  HFMA2 R48, R50, R22, R48 ;  /* 0x0000001632307231 */ /* 0x000fe20000000030 */
[----:B------:R-:W-:Y:S02]  /*ae90*/  LOP3.LUT R22, R20, 0x64006400, RZ, 0xfc, !PT ;  /* 0x6400640014167812 */ /* 0x000fe400078efcff */
[----:B------:R-:W-:Y:S02]  /*aea0*/  LOP3.LUT R20, R43, 0x70007, RZ, 0xc0, !PT ;  /* 0x000700072b147812 */ /* 0x000fe400078ec0ff */
[----:B------:R-:W-:Y:S01]  /*aeb0*/  LOP3.LUT R21, R46, 0x70007, RZ, 0xc0, !PT ;  /* 0x000700072e157812 */ /* 0x000fe200078ec0ff */
[----:B------:R-:W-:Y:S01]  /*aec0*/  HADD2 R22, R22, -1028, -1028 ;  /* 0xe404e40416167430 */ /* 0x000fe20000000000 */
[----:B------:R-:W-:-:S02]  /*aed0*/  LOP3.LUT R20, R20, 0x64006400, RZ, 0xfc, !PT ;  /* 0x6400640014147812 */ /* 0x000fc400078efcff */
[----:B------:R-:W-:Y:S01]  /*aee0*/  LOP3.LUT R21, R21, 0x64006400, RZ, 0xfc, !PT ;  /* 0x6400640015157812 */ /* 0x000fe200078efcff */
[-C--:B------:R-:W-:Y:S02]  /*aef0*/  HFMA2 R45, R22, R23.reuse, R45 ;  /* 0x00000017162d7231 */ /* 0x080fe4000000002d */
[----:B------:R-:W-:Y:S02]  /*af00*/  HADD2 R22, R20, -1028, -1028 ;  /* 0xe404e40414167430 */ /* 0x000fe40000000000 */
[----:B------:R-:W-:Y:S02]  /*af10*/  HADD2 R21, R21, -1028, -1028 ;  /* 0xe404e40415157430 */ /* 0x000fe40000000000 */
[-C--:B------:R-:W-:Y:S02]  /*af20*/  HFMA2 R44, R22, R23.reuse, R44 ;  /* 0x00000017162c7231 */ /* 0x080fe4000000002c */
[----:B------:R-:W-:Y:S02]  /*af30*/  HFMA2 R48, R21, R23, R48 ;  /* 0x0000001715307231 */ /* 0x000fe40000000030 */
[----:B------:R-:W0:Y:S01]  /*af40*/  LDS.128 R20, [UR4+0x20] ;  /* 0x00002004ff147984 */ /* 0x000e220008000c00 */
[----:B------:R-:W-:-:S02]  /*af50*/  SHF.R.U32.HI R13, RZ, 0xf, R13 ;  /* 0x0000000fff0d7819 */ /* 0x000fc4000001160d */
[----:B------:R-:W-:Y:S02]  /*af60*/  SHF.R.U32.HI R49, RZ, 0xe, R8 ;  /* 0x0000000eff317819 */ /* 0x000fe40000011608 */
[----:B------:R-:W-:Y:S02]  /*af70*/  LOP3.LUT R13, R13, 0x10001, RZ, 0xc0, !PT ;  /* 0x000100010d0d7812 */ /* 0x000fe400078ec0ff */
[----:B------:R-:W-:Y:S02]  /*af80*/  SHF.R.U32.HI R8, RZ, 0xe, R9 ;  /* 0x0000000eff087819 */ /* 0x000fe40000011609 */
[----:B------:R-:W-:Y:S02]  /*af90*/  SHF.R.U32.HI R15, RZ, 0xf, R15 ;  /* 0x0000000fff0f7819 */ /* 0x000fe4000001160f */
[----:B------:R-:W-:Y:S02]  /*afa0*/  LOP3.LUT R13, R13, 0x20002, R8, 0xf8, !PT ;  /* 0x000200020d0d7812 */ /* 0x000fe400078ef808 */
[----:B------:R-:W-:-:S02]  /*afb0*/  SHF.R.U32.HI R14, RZ, 0xf, R14 ;  /* 0x0000000fff0e7819 */ /* 0x000fc4000001160e */
[----:B------:R-:W-:Y:S02]  /*afc0*/  SHF.R.U32.HI R8, RZ, 0xe, R11 ;  /* 0x0000000eff087819 */ /* 0x000fe4000001160b */
[----:B------:R-:W-:Y:S02]  /*afd0*/  LOP3.LUT R15, R15, 0x10001, RZ, 0xc0, !PT ;  /* 0x000100010f0f7812 */ /* 0x000fe400078ec0ff */
[----:B------:R-:W-:Y:S02]  /*afe0*/  SHF.R.U32.HI R9, RZ, 0xe, R10 ;  /* 0x0000000eff097819 */ /* 0x000fe4000001160a */
[----:B------:R-:W-:Y:S02]  /*aff0*/  LOP3.LUT R14, R14, 0x10001, RZ, 0xc0, !PT ;  /* 0x000100010e0e7812 */ /* 0x000fe400078ec0ff */
[----:B------:R-:W-:Y:S02]  /*b000*/  LOP3.LUT R15, R15, 0x20002, R8, 0xf8, !PT ;  /* 0x000200020f0f7812 */ /* 0x000fe400078ef808 */
[----:B------:R-:W-:-:S02]  /*b010*/  LOP3.LUT R8, R42, 0x380038, RZ, 0xc0, !PT ;  /* 0x003800382a087812 */ /* 0x000fc400078ec0ff */
[----:B------:R-:W-:Y:S02]  /*b020*/  LOP3.LUT R14, R14, 0x20002, R9, 0xf8, !PT ;  /* 0x000200020e0e7812 */ /* 0x000fe400078ef809 */
[----:B------:R-:W-:Y:S02]  /*b030*/  LOP3.LUT R9, R41, 0x380038, RZ, 0xc0, !PT ;  /* 0x0038003829097812 */ /* 0x000fe400078ec0ff */
[----:B------:R-:W-:Y:S02]  /*b040*/  LOP3.LUT R10, R43, 0x380038, RZ, 0xc0, !PT ;  /* 0x003800382b0a7812 */ /* 0x000fe400078ec0ff */
[----:B------:R-:W-:Y:S02]  /*b050*/  LOP3.LUT R8, R8, 0x64006400, RZ, 0xfc, !PT ;  /* 0x6400640008087812 */ /* 0x000fe400078efcff */
[----:B------:R-:W-:Y:S02]  /*b060*/  LOP3.LUT R50, R9, 0x64006400, RZ, 0xfc, !PT ;  /* 0x6400640009327812 */ /* 0x000fe400078efcff */
[----:B------:R-:W-:Y:S01]  /*b070*/  LOP3.LUT R52, R10, 0x64006400, RZ, 0xfc, !PT ;  /* 0x640064000a347812 */ /* 0x000fe200078efcff */
[-C--:B------:R-:W-:Y:S01]  /*b080*/  HFMA2 R10, R8, R39.reuse.H0_H0, -132, -132 ;  /* 0xd820d820080a7431 */ /* 0x080fe20000040027 */
[----:B------:R-:W-:Y:S01]  /*b090*/  LOP3.LUT R11, R46, 0x380038, RZ, 0xc0, !PT ;  /* 0x003800382e0b7812 */ /* 0x000fe200078ec0ff */
[----:B------:R-:W-:Y:S01]  /*b0a0*/  HFMA2 R9, R50, R39.H0_H0, -132, -132 ;  /* 0xd820d82032097431 */ /* 0x000fe20000040027 */
[----:B------:R-:W-:Y:S01]  /*b0b0*/  LOP3.LUT R42, R42, 0x1c001c0, RZ, 0xc0, !PT ;  /* 0x01c001c02a2a7812 */ /* 0x000fe200078ec0ff */
[----:B0-----:R-:W-:Y:S01]  /*b0c0*/  HFMA2 R47, R10, R20, R47 ;  /* 0x000000140a2f7231 */ /* 0x001fe2000000002f */
[----:B------:R-:W-:-:S02]  /*b0d0*/  LOP3.LUT R50, R11, 0x64006400, RZ, 0xfc, !PT ;  /* 0x640064000b327812 */ /* 0x000fc400078efcff */
[----:B------:R-:W-:Y:S02]  /*b0e0*/  LOP3.LUT R10, R43, 0x1c001c0, RZ, 0xc0, !PT ;  /* 0x01c001c02b0a7812 */ /* 0x000fe400078ec0ff */
[----:B------:R-:W-:Y:S01]  /*b0f0*/  SHF.R.U32.HI R12, RZ, 0xf, R12 ;  /* 0x0000000fff0c7819 */ /* 0x000fe2000001160c */
[-C--:B------:R-:W-:Y:S01]  /*b100*/  HFMA2 R8, R52, R39.reuse.H0_H0, -132, -132 ;  /* 0xd820d82034087431 */ /* 0x080fe20000040027 */
[----:B------:R-:W-:Y:S01]  /*b110*/  LOP3.LUT R41, R41, 0x1c001c0, RZ, 0xc0, !PT ;  /* 0x01c001c029297812 */ /* 0x000fe200078ec0ff */
[----:B------:R-:W-:Y:S01]  /*b120*/  HFMA2 R11, R50, R39.H0_H0, -132, -132 ;  /* 0xd820d820320b7431 */ /* 0x000fe20000040027 */
[----:B------:R-:W-:Y:S02]  /*b130*/  LOP3.LUT R42, R42, 0x64006400, RZ, 0xfc, !PT ;  /* 0x640064002a2a7812 */ /* 0x000fe400078efcff */
[----:B------:R-:W-:Y:S02]  /*b140*/  LOP3.LUT R10, R10, 0x64006400, RZ, 0xfc, !PT ;  /* 0x640064000a0a7812 */ /* 0x000fe400078efcff */
[----:B------:R-:W-:Y:S01]  /*b150*/  LOP3.LUT R12, R12, 0x10001, RZ, 0xc0, !PT ;  /* 0x000100010c0c7812 */ /* 0x000fe200078ec0ff */
[----:B------:R-:W-:-:S02]  /*b160*/  HFMA2 R8, R8, R20, R44 ;  /* 0x0000001408087231 */ /* 0x000fc4000000002c */
[-C--:B------:R-:W-:Y:S01]  /*b170*/  HFMA2 R9, R9, R20.reuse, R45 ;  /* 0x0000001409097231 */ /* 0x080fe2000000002d */
[----:B------:R-:W-:Y:S01]  /*b180*/  LOP3.LUT R44, R41, 0x64006400, RZ, 0xfc, !PT ;  /* 0x64006400292c7812 */ /* 0x000fe200078efcff */
[----:B------:R-:W-:Y:S01]  /*b190*/  HFMA2 R11, R11, R20, R48 ;  /* 0x000000140b0b7231 */ /* 0x000fe20000000030 */
[----:B------:R-:W-:Y:S01]  /*b1a0*/  LOP3.LUT R12, R12, 0x20002, R49, 0xf8, !PT ;  /* 0x000200020c0c7812 */ /* 0x000fe200078ef831 */
[-C--:B------:R-:W-:Y:S01]  /*b1b0*/  HFMA2 R42, R42, R39.reuse.H1_H1, -20, -20 ;  /* 0xcd00cd002a2a7431 */ /* 0x080fe20000060027 */
[----:B----4-:R-:W-:Y:S01]  /*b1c0*/  SHF.R.U32.HI R41, RZ, 0xd, R16 ;  /* 0x0000000dff297819 */ /* 0x010fe20000011610 */
[----:B------:R-:W-:Y:S01]  /*b1d0*/  HFMA2 R20, R10, R39.H1_H1, -20, -20 ;  /* 0xcd00cd000a147431 */ /* 0x000fe20000060027 */
[----:B------:R-:W-:Y:S01]  /*b1e0*/  LOP3.LUT R46, R46, 0x1c001c0, RZ, 0xc0, !PT ;  /* 0x01c001c02e2e7812 */ /* 0x000fe200078ec0ff */
[-C--:B------:R-:W-:Y:S01]  /*b1f0*/  HFMA2 R47, R42, R21.reuse, R47 ;  /* 0x000000152a2f7231 */ /* 0x080fe2000000002f */
[----:B------:R-:W-:Y:S01]  /*b200*/  LOP3.LUT R12, R12, 0x40004, R41, 0xf8, !PT ;  /* 0x000400040c0c7812 */ /* 0x000fe200078ef829 */
[----:B------:R-:W-:Y:S01]  /*b210*/  HFMA2 R8, R20, R21, R8 ;  /* 0x0000001514087231 */ /* 0x000fe20000000008 */
[----:B------:R-:W-:-:S02]  /*b220*/  SHF.R.U32.HI R20, RZ, 0xd, R17 ;  /* 0x0000000dff147819 */ /* 0x000fc40000011611 */
[----:B------:R-:W-:Y:S02]  /*b230*/  SHF.R.U32.HI R41, RZ, 0xd, R18 ;  /* 0x0000000dff297819 */ /* 0x000fe40000011612 */
[----:B------:R-:W-:Y:S02]  /*b240*/  SHF.R.U32.HI R42, RZ, 0xd, R19 ;  /* 0x0000000dff2a7819 */ /* 0x000fe40000011613 */
[----:B------:R-:W-:Y:S02]  /*b250*/  LOP3.LUT R46, R46, 0x64006400, RZ, 0xfc, !PT ;  /* 0x640064002e2e7812 */ /* 0x000fe400078efcff */
[----:B------:R-:W-:Y:S02]  /*b260*/  LOP3.LUT R10, R16, 0x70007, RZ, 0xc0, !PT ;  /* 0x00070007100a7812 */ /* 0x000fe400078ec0ff */
[----:B------:R-:W-:Y:S02]  /*b270*/  LOP3.LUT R13, R13, 0x40004, R20, 0xf8, !PT ;  /* 0x000400040d0d7812 */ /* 0x000fe400078ef814 */
[----:B------:R-:W-:-:S02]  /*b280*/  LOP3.LUT R14, R14, 0x40004, R41, 0xf8, !PT ;  /* 0x000400040e0e7812 */ /* 0x000fc400078ef829 */
[----:B------:R-:W-:Y:S02]  /*b290*/  LOP3.LUT R15, R15, 0x40004, R42, 0xf8, !PT ;  /* 0x000400040f0f7812 */ /* 0x000fe400078ef82a */
[----:B------:R-:W-:Y:S02]  /*b2a0*/  LOP3.LUT R20, R17, 0x70007, RZ, 0xc0, !PT ;  /* 0x0007000711147812 */ /* 0x000fe400078ec0ff */
[----:B------:R-:W-:Y:S02]  /*b2b0*/  LOP3.LUT R41, R18, 0x70007, RZ, 0xc0, !PT ;  /* 0x0007000712297812 */ /* 0x000fe400078ec0ff */
[----:B------:R-:W-:Y:S01]  /*b2c0*/  LOP3.LUT R42, R19, 0x70007, RZ, 0xc0, !PT ;  /* 0x00070007132a7812 */ /* 0x000fe200078ec0ff */
[-C--:B------:R-:W-:Y:S01]  /*b2d0*/  HFMA2 R44, R44, R39.reuse.H1_H1, -20, -20 ;  /* 0xcd00cd002c2c7431 */ /* 0x080fe20000060027 */
[----:B------:R-:W-:Y:S01]  /*b2e0*/  LOP3.LUT R10, R10, 0x64006400, RZ, 0xfc, !PT ;  /* 0x640064000a0a7812 */ /* 0x000fe200078efcff */
[----:B------:R-:W-:Y:S01]  /*b2f0*/  HFMA2 R46, R46, R39.H1_H1, -20, -20 ;  /* 0xcd00cd002e2e7431 */ /* 0x000fe20000060027 */
[----:B------:R-:W-:-:S02]  /*b300*/  LOP3.LUT R20, R20, 0x64006400, RZ, 0xfc, !PT ;  /* 0x6400640014147812 */ /* 0x000fc400078efcff */
[----:B------:R-:W-:Y:S02]  /*b310*/  LOP3.LUT R41, R41, 0x64006400, RZ, 0xfc, !PT ;  /* 0x6400640029297812 */ /* 0x000fe400078efcff */
[----:B------:R-:W-:Y:S01]  /*b320*/  LOP3.LUT R42, R42, 0x64006400, RZ, 0xfc, !PT ;  /* 0x640064002a2a7812 */ /* 0x000fe200078efcff */
[-C--:B------:R-:W-:Y:S02]  /*b330*/  HFMA2 R9, R44, R21.reuse, R9 ;  /* 0x000000152c097231 */ /* 0x080fe40000000009 */
[----:B------:R-:W-:Y:S02]  /*b340*/  HFMA2 R11, R46, R21, R11 ;  /* 0x000000152e0b7231 */ /* 0x000fe4000000000b */
[----:B------:R-:W-:Y:S01]  /*b350*/  HADD2 R21, R10, -1028, -1028 ;  /* 0xe404e4040a157430 */ /* 0x000fe20000000000 */
[----:B------:R-:W-:Y:S01]  /*b360*/  LOP3.LUT R10, R16, 0x380038, RZ, 0xc0, !PT ;  /* 0x00380038100a7812 */ /* 0x000fe200078ec0ff */
[----:B------:R-:W-:Y:S02]  /*b370*/  HADD2 R20, R20, -1028, -1028 ;  /* 0xe404e40414147430 */ /* 0x000fe40000000000 */
[----:B------:R-:W-:-:S02]  /*b380*/  HADD2 R41, R41, -1028, -1028 ;  /* 0xe404e40429297430 */ /* 0x000fc40000000000 */
[----:B------:R-:W-:Y:S02]  /*b390*/  HADD2 R42, R42, -1028, -1028 ;  /* 0xe404e4042a2a7430 */ /* 0x000fe40000000000 */
[-C--:B------:R-:W-:Y:S02]  /*b3a0*/  HFMA2 R21, R21, R22.reuse, R47 ;  /* 0x0000001615157231 */ /* 0x080fe4000000002f */
[-C--:B------:R-:W-:Y:S02]  /*b3b0*/  HFMA2 R20, R20, R22.reuse, R9 ;  /* 0x0000001614147231 */ /* 0x080fe40000000009 */
[-C--:B------:R-:W-:Y:S02]  /*b3c0*/  HFMA2 R41, R41, R22.reuse, R8 ;  /* 0x0000001629297231 */ /* 0x080fe40000000008 */
[----:B------:R-:W-:Y:S01]  /*b3d0*/  HFMA2 R42, R42, R22, R11 ;  /* 0x000000162a2a7231 */ /* 0x000fe2000000000b */
[----:B------:R-:W-:Y:S02]  /*b3e0*/  LOP3.LUT R22, R10, 0x64006400, RZ, 0xfc, !PT ;  /* 0x640064000a167812 */ /* 0x000fe400078efcff */
[----:B------:R-:W0:Y:S01]  /*b3f0*/  LDS.128 R8, [UR4+0x30] ;  /* 0x00003004ff087984 */ /* 0x000e220008000c00 */
[----:B------:R-:W-:-:S02]  /*b400*/  LOP3.LUT R44, R18, 0x380038, RZ, 0xc0, !PT ;  /* 0x00380038122c7812 */ /* 0x000fc400078ec0ff */
[----:B------:R-:W-:Y:S02]  /*b410*/  LOP3.LUT R43, R17, 0x380038, RZ, 0xc0, !PT ;  /* 0x00380038112b7812 */ /* 0x000fe400078ec0ff */
[----:B------:R-:W-:Y:S02]  /*b420*/  LOP3.LUT R45, R19, 0x380038, RZ, 0xc0, !PT ;  /* 0x00380038132d7812 */ /* 0x000fe400078ec0ff */
[----:B------:R-:W-:Y:S01]  /*b430*/  LOP3.LUT R44, R44, 0x64006400, RZ, 0xfc, !PT ;  /* 0x640064002c2c7812 */ /* 0x000fe200078efcff */
[-C--:B------:R-:W-:Y:S01]  /*b440*/  HFMA2 R22, R22, R39.reuse.H0_H0, -132, -132 ;  /* 0xd820d82016167431 */ /* 0x080fe20000040027 */
[----:B------:R-:W-:Y:S02]  /*b450*/  LOP3.LUT R46, R43, 0x64006400, RZ, 0xfc, !PT ;  /* 0x640064002b2e7812 */ /* 0x000fe400078efcff */
[----:B------:R-:W-:Y:S01]  /*b460*/  LOP3.LUT R48, R45, 0x64006400, RZ, 0xfc, !PT ;  /* 0x640064002d307812 */ /* 0x000fe200078efcff */
[-C--:B------:R-:W-:Y:S01]  /*b470*/  HFMA2 R44, R44, R39.reuse.H0_H0, -132, -132 ;  /* 0xd820d8202c2c7431 */ /* 0x080fe20000040027 */
[----:B------:R-:W-:Y:S01]  /*b480*/  SHF.R.U32.HI R16, RZ, 0x6, R16 ;  /* 0x00000006ff107819 */ /* 0x000fe20000011610 */
[----:B------:R-:W-:Y:S01]  /*b490*/  HFMA2 R46, R46, R39.H0_H0, -132, -132 ;  /* 0xd820d8202e2e7431 */ /* 0x000fe20000040027 */
[----:B------:R-:W-:Y:S01]  /*b4a0*/  SHF.R.U32.HI R17, RZ, 0x6, R17 ;  /* 0x00000006ff117819 */ /* 0x000fe20000011611 */
[----:B------:R-:W-:Y:S01]  /*b4b0*/  HFMA2 R21, R22, R23, R21 ;  /* 0x0000001716157231 */ /* 0x000fe20000000015 */
[----:B------:R-:W-:Y:S01]  /*b4c0*/  SHF.R.U32.HI R18, RZ, 0x6, R18 ;  /* 0x00000006ff127819 */ /* 0x000fe20000011612 */
[----:B------:R-:W-:Y:S01]  /*b4d0*/  HFMA2 R48, R48, R39.H0_H0, -132, -132 ;  /* 0xd820d82030307431 */ /* 0x000fe20000040027 */
[----:B------:R-:W-:Y:S01]  /*b4e0*/  SHF.R.U32.HI R19, RZ, 0x6, R19 ;  /* 0x00000006ff137819 */ /* 0x000fe20000011613 */
[-C--:B------:R-:W-:Y:S01]  /*b4f0*/  HFMA2 R22, R44, R23.reuse, R41 ;  /* 0x000000172c167231 */ /* 0x080fe20000000029 */
[----:B------:R-:W-:Y:S01]  /*b500*/  LOP3.LUT R41, R16, 0x380038, RZ, 0xc0, !PT ;  /* 0x0038003810297812 */ /* 0x000fe200078ec0ff */
[----:B------:R-:W-:Y:S01]  /*b510*/  HFMA2 R20, R46, R23, R20 ;  /* 0x000000172e147231 */ /* 0x000fe20000000014 */
[----:B------:R-:W-:-:S02]  /*b520*/  LOP3.LUT R43, R17, 0x380038, RZ, 0xc0, !PT ;  /* 0x00380038112b7812 */ /* 0x000fc400078ec0ff */
[C---:B------:R-:W-:Y:S01]  /*b530*/  LOP3.LUT R45, R18.reuse, 0x380038, RZ, 0xc0, !PT ;  /* 0x00380038122d7812 */ /* 0x040fe200078ec0ff */
[----:B------:R-:W-:Y:S01]  /*b540*/  HFMA2 R23, R48, R23, R42 ;  /* 0x0000001730177231 */ /* 0x000fe2000000002a */
[----:B------:R-:W-:Y:S02]  /*b550*/  LOP3.LUT R47, R19, 0x380038, RZ, 0xc0, !PT ;  /* 0x00380038132f7812 */ /* 0x000fe400078ec0ff */
[----:B------:R-:W-:Y:S02]  /*b560*/  LOP3.LUT R42, R41, 0x64006400, RZ, 0xfc, !PT ;  /* 0x64006400292a7812 */ /* 0x000fe400078efcff */
[----:B------:R-:W-:Y:S02]  /*b570*/  LOP3.LUT R44, R43, 0x64006400, RZ, 0xfc, !PT ;  /* 0x640064002b2c7812 */ /* 0x000fe400078efcff */
[----:B------:R-:W-:Y:S02]  /*b580*/  LOP3.LUT R46, R45, 0x64006400, RZ, 0xfc, !PT ;  /* 0x640064002d2e7812 */ /* 0x000fe400078efcff */
[----:B------:R-:W-:Y:S01]  /*b590*/  LOP3.LUT R48, R47, 0x64006400, RZ, 0xfc, !PT ;  /* 0x640064002f307812 */ /* 0x000fe200078efcff */
        /* <DEDUP_REMOVED lines=17> */
[----:B------:R-:W-:Y:S01]  /*b6b0*/  HADD2 R17, R17, -1028, -1028 ;  /* 0xe404e40411117430 */ /* 0x000fe20000000000 */
[----:B------:R-:W-:Y:S01]  /*b6c0*/  LOP3.LUT R16, R45, 0x64006400, RZ, 0xfc, !PT ;  /* 0x640064002d107812 */ /* 0x000fe200078efcff */
[----:B------:R-:W-:Y:S01]  /*b6d0*/  HADD2 R18, R18, -1028, -1028 ;  /* 0xe404e40412127430 */ /* 0x000fe20000000000 */
[----:B------:R-:W-:Y:S01]  /*b6e0*/  LOP3.LUT R52, R52, 0x64006400, RZ, 0xfc, !PT ;  /* 0x6400640034347812 */ /* 0x000fe200078efcff */
[----:B------:R-:W-:Y:S02]  /*b6f0*/  HADD2 R19, R19, -1028, -1028 ;  /* 0xe404e40413137430 */ /* 0x000fe40000000000 */
[----:B0-----:R-:W-:-:S02]  /*b700*/  HFMA2 R21, R46, R8, R21 ;  /* 0x000000082e157231 */ /* 0x001fc40000000015 */
[-C--:B------:R-:W-:Y:S01]  /*b710*/  HFMA2 R20, R17, R8.reuse, R20 ;  /* 0x0000000811147231 */ /* 0x080fe20000000014 */
[----:B------:R-:W-:Y:S01]  /*b720*/  LOP3.LUT R50, R50, 0x64006400, RZ, 0xfc, !PT ;  /* 0x6400640032327812 */ /* 0x000fe200078efcff */
[-C--:B------:R-:W-:Y:S01]  /*b730*/  HFMA2 R18, R18, R8.reuse, R22 ;  /* 0x0000000812127231 */ /* 0x080fe20000000016 */
[----:B------:R-:W-:Y:S01]  /*b740*/  LOP3.LUT R48, R48, 0x64006400, RZ, 0xfc, !PT ;  /* 0x6400640030307812 */ /* 0x000fe200078efcff */
[----:B------:R-:W-:Y:S01]  /*b750*/  HFMA2 R22, R19, R8, R23 ;  /* 0x0000000813167231 */ /* 0x000fe20000000017 */
[----:B------:R-:W-:Y:S01]  /*b760*/  LOP3.LUT R12, R12, 0x64006400, RZ, 0xfc, !PT ;  /* 0x640064000c0c7812 */ /* 0x000fe200078efcff */
[-C--:B------:R-:W-:Y:S01]  /*b770*/  HFMA2 R45, R16, R39.reuse.H1_H1, -20, -20 ;  /* 0xcd00cd00102d7431 */ /* 0x080fe20000060027 */
[----:B------:R-:W-:Y:S01]  /*b780*/  LOP3.LUT R13, R13, 0x64006400, RZ, 0xfc, !PT ;  /* 0x640064000d0d7812 */ /* 0x000fe200078efcff */
[----:B------:R-:W-:Y:S02]  /*b790*/  HFMA2 R16, R52, R39.H1_H1, -20, -20 ;  /* 0xcd00cd0034107431 */ /* 0x000fe40000060027 */
[----:B------:R-:W-:-:S02]  /*b7a0*/  HFMA2 R21, R43, R9, R21 ;  /* 0x000000092b157231 */ /* 0x000fc40000000015 */
[----:B------:R-:W-:Y:S01]  /*b7b0*/  HFMA2 R8, R42, R9, R20 ;  /* 0x000000092a087231 */ /* 0x000fe20000000014 */
[----:B------:R-:W-:Y:S01]  /*b7c0*/  LOP3.LUT R14, R14, 0x64006400, RZ, 0xfc, !PT ;  /* 0x640064000e0e7812 */ /* 0x000fe200078efcff */
[-C--:B------:R-:W-:Y:S01]  /*b7d0*/  HFMA2 R50, R50, R39.reuse.H1_H1, -20, -20 ;  /* 0xcd00cd0032327431 */ /* 0x080fe20000060027 */
[----:B------:R-:W-:Y:S01]  /*b7e0*/  LOP3.LUT R15, R15, 0x64006400, RZ, 0xfc, !PT ;  /* 0x640064000f0f7812 */ /* 0x000fe200078efcff */
[----:B------:R-:W-:Y:S02]  /*b7f0*/  HFMA2 R48, R48, R39.H1_H1, -20, -20 ;  /* 0xcd00cd0030307431 */ /* 0x000fe40000060027 */
[-C--:B------:R-:W-:Y:S02]  /*b800*/  HFMA2 R18, R41, R9.reuse, R18 ;  /* 0x0000000929127231 */ /* 0x080fe40000000012 */
[----:B------:R-:W-:Y:S02]  /*b810*/  HFMA2 R22, R44, R9, R22 ;  /* 0x000000092c167231 */ /* 0x000fe40000000016 */
[----:B------:R-:W-:-:S02]  /*b820*/  @!P0 VIADD R17, R3, 0x1 ;  /* 0x0000000103118836 */ /* 0x000fc40000000000 */
[-C--:B------:R-:W-:Y:S02]  /*b830*/  HFMA2 R21, R45, R10.reuse, R21 ;  /* 0x0000000a2d157231 */ /* 0x080fe40000000015 */
[-C--:B------:R-:W-:Y:S01]  /*b840*/  HFMA2 R8, R16, R10.reuse, R8 ;  /* 0x0000000a10087231 */ /* 0x080fe20000000008 */
[----:B--2---:R-:W-:Y:S01]  /*b850*/  @!P0 PRMT R0, R24, 0x7610, R0 ;  /* 0x0000761018008816 */ /* 0x004fe20000000000 */
[----:B------:R-:W-:Y:S01]  /*b860*/  HADD2 R12, R12, -1028, -1028 ;  /* 0xe404e4040c0c7430 */ /* 0x000fe20000000000 */
[----:B------:R-:W-:Y:S01]  /*b870*/  @!P0 PRMT R2, R25, 0x7610, R2 ;  /* 0x0000761019028816 */ /* 0x000fe20000000002 */
[----:B------:R-:W-:Y:S02]  /*b880*/  HADD2 R13, R13, -1028, -1028 ;  /* 0xe404e4040d0d7430 */ /* 0x000fe40000000000 */
[----:B-----5:R-:W-:Y:S01]  /*b890*/  @!P0 IMAD.IADD R4, R40, 0x1, R7 ;  /* 0x0000000128048824 */ /* 0x020fe200078e0207 */
[----:B------:R-:W-:Y:S01]  /*b8a0*/  IADD3 R7, PT, PT, R7, 0x20, RZ ;  /* 0x0000002007077810 */ /* 0x000fe20007ffe0ff */
[----:B------:R-:W-:-:S02]  /*b8b0*/  HFMA2 R18, R50, R10, R18 ;  /* 0x0000000a32127231 */ /* 0x000fc40000000012 */
[----:B------:R-:W-:Y:S02]  /*b8c0*/  HFMA2 R22, R48, R10, R22 ;  /* 0x0000000a30167231 */ /* 0x000fe40000000016 */
[----:B------:R-:W-:Y:S02]  /*b8d0*/  HADD2 R14, R14, -1028, -1028 ;  /* 0xe404e4040e0e7430 */ /* 0x000fe40000000000 */
[----:B------:R-:W-:Y:S01]  /*b8e0*/  HADD2 R15, R15, -1028, -1028 ;  /* 0xe404e4040f0f7430 */ /* 0x000fe20000000000 */
[----:B------:R-:W-:Y:S01]  /*b8f0*/  @!P0 MOV R3, R17 ;  /* 0x0000001100038202 */ /* 0x000fe20000000f00 */
[-C--:B------:R-:W-:Y:S02]  /*b900*/  HFMA2 R12, R12, R11.reuse, R21 ;  /* 0x0000000b0c0c7231 */ /* 0x080fe40000000015 */
[-C--:B------:R-:W-:Y:S01]  /*b910*/  HFMA2 R8, R13, R11.reuse, R8 ;  /* 0x0000000b0d087231 */ /* 0x080fe20000000008 */
[----:B------:R-:W-:Y:S02]  /*b920*/  @!P0 PRMT R0, R0, 0x7610, R24 ;  /* 0x0000761000008816 */ /* 0x000fe40000000018 */
[----:B------:R-:W-:Y:S01]  /*b930*/  @!P0 PRMT R2, R2, 0x7610, R25 ;  /* 0x0000761002028816 */ /* 0x000fe20000000019 */
[-C--:B------:R-:W-:Y:S01]  /*b940*/  HFMA2 R14, R14, R11.reuse, R18 ;  /* 0x0000000b0e0e7231 */ /* 0x080fe20000000012 */
[----:B------:R-:W-:Y:S01]  /*b950*/  ISETP.GE.AND P0, PT, R7, R31, PT ;  /* 0x0000001f0700720c */ /* 0x000fe20003f06270 */
[----:B------:R-:W-:-:S02]  /*b960*/  HFMA2 R15, R15, R11, R22 ;  /* 0x0000000b0f0f7231 */ /* 0x000fc40000000016 */
[----:B------:R-:W-:Y:S02]  /*b970*/  HADD2 R12, R12.H0_H0, R12.H1_H1 ;  /* 0x3000000c0c0c7230 */ /* 0x000fe40000000800 */
[----:B------:R-:W-:Y:S02]  /*b980*/  HADD2 R8, R8.H0_H0, R8.H1_H1 ;  /* 0x3000000808087230 */ /* 0x000fe40000000800 */
[----:B------:R-:W-:Y:S02]  /*b990*/  HADD2 R14, R14.H0_H0, R14.H1_H1 ;  /* 0x3000000e0e0e7230 */ /* 0x000fe40000000800 */
[----:B------:R-:W-:Y:S01]  /*b9a0*/  HADD2 R15, R15.H0_H0, R15.H1_H1 ;  /* 0x3000000f0f0f7230 */ /* 0x000fe20000000800 */
[----:B------:R-:W-:Y:S02]  /*b9b0*/  PRMT R12, R12, 0x5410, R8 ;  /* 0x000054100c0c7816 */ /* 0x000fe40000000008 */
[----:B------:R-:W-:Y:S02]  /*b9c0*/  IADD3 R30, P1, PT, R30, 0x80, RZ ;  /* 0x000000801e1e7810 */ /* 0x000fe40007f3e0ff */
        /* <DEDUP_REMOVED lines=10> */
.L_x_1876:
[----:B------:R-:W0:Y:S01]  /*ba70*/  LDCU UR5, c[0x0][0x3dc] ;  /* 0x00007b80ff0577ac */ /* 0x000e220008000800 */
[----:B------:R-:W1:Y:S01]  /*ba80*/  LDC.64 R16, c[0x0][0x3a0] ;  /* 0x0000e800ff107b82 */ /* 0x000e620000000a00 */
[----:B0-----:R-:W-:-:S04]  /*ba90*/  VIMNMX R24, PT, PT, R35, UR5, PT ;  /* 0x0000000523187c48 */ /* 0x001fc8000bfe0100 */
[----:B------:R-:W-:-:S13]  /*baa0*/  ISETP.GT.AND P0, PT, R24, R7, PT ;  /* 0x000000071800720c */ /* 0x000fda0003f04270 */
[----:B------:R-:W-:Y:S05]  /*bab0*/  @!P0 BRA `(.L_x_1878) ;  /* 0x0000000800a48947 */ /* 0x000fea0003800000 */
[----:B------:R-:W-:-:S03]  /*bac0*/  IMAD.WIDE.U32 R36, R7, 0x4, R36 ;  /* 0x0000000407247825 */ /* 0x000fc600078e0024 */
[----:B------:R-:W-:-:S04]  /*bad0*/  IADD3 R26, P0, PT, R36, 0x2, RZ ;  /* 0x00000002241a7810 */ /* 0x000fc80007f1e0ff */
[----:B------:R-:W-:-:S09]  /*bae0*/  IADD3.X R27, PT, PT, RZ, R37, RZ, P0, !PT ;  /* 0x00000025ff1b7210 */ /* 0x000fd200007fe4ff */
.L_x_1879:
[----:B------:R-:W2:Y:S01]  /*baf0*/  LDG.E.128.CONSTANT R12, desc[UR6][R22.64] ;  /* 0x00000006160c7981 */ /* 0x000ea2000c1e9d00 */
[----:B------:R-:W-:-:S13]  /*bb00*/  ISETP.NE.AND P0, PT, R7, R4, PT ;  /* 0x000000040700720c */ /* 0x000fda0003f05270 */
[----:B------:R-:W-:Y:S01]  /*bb10*/  @!P0 IMAD R18, R3, 0x8, R1 ;  /* 0x0000000803128824 */ /* 0x000fe200078e0201 */
[----:B------:R0:W3:Y:S05]  /*bb20*/  @!P0 LDG.E.U16.CONSTANT R28, desc[UR6][R26.64] ;  /* 0x000000061a1c8981 */ /* 0x0000ea000c1e9500 */
[----:B------:R-:W4:Y:S01]  /*bb30*/  @!P0 LDL.64 R18, [R18+0x8] ;  /* 0x0000080012128983 */ /* 0x000f220000100a00 */
[----:B------:R-:W-:Y:S01]  /*bb40*/  IMAD.MOV.U32 R20, RZ, RZ, 0x2c00 ;  /* 0x00002c00ff147424 */ /* 0x000fe200078e00ff */
[----:B------:R-:W-:-:S04]  /*bb50*/  MOV R8, 0x2400 ;  /* 0x0000240000087802 */ /* 0x000fc80000000f00 */
[----:B------:R-:W-:Y:S02]  /*bb60*/  PRMT R20, R8, 0x5410, R20 ;  /* 0x0000541008147816 */ /* 0x000fe40000000014 */
[----:B------:R-:W5:Y:S01]  /*bb70*/  LDS.128 R8, [UR4] ;  /* 0x00000004ff087984 */ /* 0x000f620008000c00 */
[----:B------:R-:W-:Y:S01]  /*bb80*/  HFMA2 R31, -RZ, RZ, 0, 0.25 ;  /* 0x00003400ff1f7431 */ /* 0x000fe200000001ff */
[----:B0-----:R-:W-:-:S04]  /*bb90*/  IADD3 R26, P1, PT, R26, 0x40, RZ ;  /* 0x000000401a1a7810 */ /* 0x001fc80007f3e0ff */
[----:B------:R-:W-:Y:S02]  /*bba0*/  IADD3.X R27, PT, PT, RZ, R27, RZ, P1, !PT ;  /* 0x0000001bff1b7210 */ /* 0x000fe40000ffe4ff */
[----:B--2---:R-:W-:Y:S02]  /*bbb0*/  LOP3.LUT R43, R14, 0x30003, RZ, 0xc0, !PT ;  /* 0x000300030e2b7812 */ /* 0x004fe400078ec0ff */
[----:B------:R-:W-:Y:S02]  /*bbc0*/  SHF.R.U32.HI R25, RZ, 0x8, R12 ;  /* 0x00000008ff197819 */ /* 0x000fe4000001160c */
[----:B------:R-:W-:Y:S02]  /*bbd0*/  SHF.R.U32.HI R29, RZ, 0x8, R13 ;  /* 0x00000008ff1d7819 */ /* 0x000fe4000001160d */
[----:B------:R-:W-:Y:S02]  /*bbe0*/  SHF.R.U32.HI R21, RZ, 0x8, R14 ;  /* 0x00000008ff157819 */ /* 0x000fe4000001160e */
[----:B------:R-:W-:-:S02]  /*bbf0*/  LOP3.LUT R42, R15, 0x30003, RZ, 0xc0, !PT ;  /* 0x000300030f2a7812 */ /* 0x000fc400078ec0ff */
[----:B------:R-:W-:Y:S02]  /*bc00*/  SHF.R.U32.HI R30, RZ, 0x8, R15 ;  /* 0x00000008ff1e7819 */ /* 0x000fe4000001160f */
        /* <DEDUP_REMOVED lines=24> */
[----:B------:R-:W-:Y:S02]  /*bd90*/  HADD2 R44, R44, -1026, -1026 ;  /* 0xe402e4022c2c7430 */ /* 0x000fe40000000000 */
[----:B-----5:R-:W-:-:S02]  /*bda0*/  HFMA2 R42, R43, R8, RZ ;  /* 0x000000082b2a7231 */ /* 0x020fc400000000ff */
[----:B------:R-:W-:Y:S01]  /*bdb0*/  HADD2 R41, R41, -1026, -1026 ;  /* 0xe402e40229297430 */ /* 0x000fe20000000000 */
[----:B------:R-:W-:Y:S01]  /*bdc0*/  LOP3.LUT R43, R12, 0x300030, RZ, 0xc0, !PT ;  /* 0x003000300c2b7812 */ /* 0x000fe200078ec0ff */
[-C--:B------:R-:W-:Y:S02]  /*bdd0*/  HFMA2 R40, R40, R31.reuse.H0_H0, -258, -258 ;  /* 0xdc08dc0828287431 */ /* 0x080fe4000004001f */
[-C--:B------:R-:W-:Y:S02]  /*bde0*/  HFMA2 R39, R50, R31.reuse.H0_H0, -258, -258 ;  /* 0xdc08dc0832277431 */ /* 0x080fe4000004001f */
[-C--:B------:R-:W-:Y:S02]  /*bdf0*/  HFMA2 R37, R52, R31.reuse.H0_H0, -258, -258 ;  /* 0xdc08dc0834257431 */ /* 0x080fe4000004001f */
[-C--:B------:R-:W-:Y:S02]  /*be00*/  HFMA2 R38, R38, R31.reuse.H0_H0, -258, -258 ;  /* 0xdc08dc0826267431 */ /* 0x080fe4000004001f */
[----:B------:R-:W-:-:S02]  /*be10*/  HFMA2 R36, R36, R31.H0_H0, -258, -258 ;  /* 0xdc08dc0824247431 */ /* 0x000fc4000004001f */
[-C--:B------:R-:W-:Y:S02]  /*be20*/  HFMA2 R35, R48, R31.reuse.H0_H0, -258, -258 ;  /* 0xdc08dc0830237431 */ /* 0x080fe4000004001f */
[-C--:B------:R-:W-:Y:S02]  /*be30*/  HFMA2 R34, R34, R31.reuse.H0_H0, -258, -258 ;  /* 0xdc08dc0822227431 */ /* 0x080fe4000004001f */
[-C--:B------:R-:W-:Y:S02]  /*be40*/  HFMA2 R44, R44, R8.reuse, RZ ;  /* 0x000000082c2c7231 */ /* 0x080fe400000000ff */
[----:B------:R-:W-:Y:S01]  /*be50*/  HFMA2 R31, R46, R31.H0_H0, -258, -258 ;  /* 0xdc08dc082e1f7431 */ /* 0x000fe2000004001f */
[----:B------:R-:W-:Y:S01]  /*be60*/  LOP3.LUT R43, R43, 0x64006400, RZ, 0xfc, !PT ;  /* 0x640064002b2b7812 */ /* 0x000fe200078efcff */
[----:B------:R-:W-:Y:S02]  /*be70*/  HFMA2 R46, R41, R8, RZ.H0_H0 ;  /* 0x00000008292e7231 */ /* 0x000fe400000400ff */
[----:B------:R-:W-:-:S02]  /*be80*/  HFMA2 R40, R40, R9, R44 ;  /* 0x0000000928287231 */ /* 0x000fc4000000002c */
[----:B------:R-:W-:Y:S01]  /*be90*/  HFMA2 R41, R45, R8, RZ.H0_H0 ;  /* 0x000000082d297231 */ /* 0x000fe200000400ff */
[----:B------:R-:W-:Y:S01]  /*bea0*/  LOP3.LUT R44, R14, 0x300030, RZ, 0xc0, !PT ;  /* 0x003000300e2c7812 */ /* 0x000fe200078ec0ff */
[-C--:B------:R-:W-:Y:S01]  /*beb0*/  HFMA2 R8, R39, R9.reuse, R46 ;  /* 0x0000000927087231 */ /* 0x080fe2000000002e */
[----:B------:R-:W-:Y:S01]  /*bec0*/  LOP3.LUT R39, R13, 0x300030, RZ, 0xc0, !PT ;  /* 0x003000300d277812 */ /* 0x000fe200078ec0ff */
[----:B------:R-:W-:Y:S01]  /*bed0*/  HFMA2 R46, R43, R20.H1_H1, -66, -66 ;  /* 0xd420d4202b2e7431 */ /* 0x000fe20000060014 */
[----:B------:R-:W-:Y:S01]  /*bee0*/  LOP3.LUT R45, R15, 0x300030, RZ, 0xc0, !PT ;  /* 0x003000300f2d7812 */ /* 0x000fe200078ec0ff */
[----:B------:R-:W-:Y:S01]  /*bef0*/  HFMA2 R43, R38, R9, R41 ;  /* 0x00000009262b7231 */ /* 0x000fe20000000029 */
[----:B------:R-:W-:Y:S02]  /*bf00*/  LOP3.LUT R41, R30, 0x300030, RZ, 0xc0, !PT ;  /* 0x003000301e297812 */ /* 0x000fe400078ec0ff */
[----:B------:R-:W-:Y:S02]  /*bf10*/  LOP3.LUT R39, R39, 0x64006400, RZ, 0xfc, !PT ;  /* 0x6400640027277812 */ /* 0x000fe400078efcff */
[----:B------:R-:W-:-:S02]  /*bf20*/  LOP3.LUT R47, R44, 0x64006400, RZ, 0xfc, !PT ;  /* 0x640064002c2f7812 */ /* 0x000fc400078efcff */
[----:B------:R-:W-:Y:S02]  /*bf30*/  LOP3.LUT R49, R45, 0x64006400, RZ, 0xfc, !PT ;  /* 0x640064002d317812 */ /* 0x000fe400078efcff */
[----:B------:R-:W-:Y:S02]  /*bf40*/  LOP3.LUT R51, R25, 0x300030, RZ, 0xc0, !PT ;  /* 0x0030003019337812 */ /* 0x000fe400078ec0ff */
[----:B------:R-:W-:Y:S01]  /*bf50*/  LOP3.LUT R53, R29, 0x300030, RZ, 0xc0, !PT ;  /* 0x003000301d357812 */ /* 0x000fe200078ec0ff */
[----:B------:R-:W-:Y:S01]  /*bf60*/  HFMA2 R42, R37, R9, R42 ;  /* 0x00000009252a7231 */ /* 0x000fe2000000002a */
[----:B------:R-:W-:Y:S01]  /*bf70*/  LOP3.LUT R41, R41, 0x64006400, RZ, 0xfc, !PT ;  /* 0x6400640029297812 */ /* 0x000fe200078efcff */
[----:B------:R-:W-:Y:S01]  /*bf80*/  HFMA2 R9, R46, R10, R40 ;  /* 0x0000000a2e097231 */ /* 0x000fe20000000028 */
[----:B------:R-:W-:Y:S01]  /*bf90*/  LOP3.LUT R51, R51, 0x64006400, RZ, 0xfc, !PT ;  /* 0x6400640033337812 */ /* 0x000fe200078efcff */
[-C--:B------:R-:W-:Y:S01]  /*bfa0*/  HFMA2 R44, R39, R20.reuse.H1_H1, -66, -66 ;  /* 0xd420d420272c7431 */ /* 0x080fe20000060014 */
[----:B------:R-:W-:Y:S01]  /*bfb0*/  LOP3.LUT R53, R53, 0x64006400, RZ, 0xfc, !PT ;  /* 0x6400640035357812 */ /* 0x000fe200078efcff */
[-C--:B------:R-:W-:Y:S01]  /*bfc0*/  HFMA2 R45, R47, R20.reuse.H1_H1, -66, -66 ;  /* 0xd420d4202f2d7431 */ /* 0x080fe20000060014 */
[----:B------:R-:W-:Y:S01]  /*bfd0*/  LOP3.LUT R15, R15, 0xc000c0, RZ, 0xc0, !PT ;  /* 0x00c000c00f0f7812 */ /* 0x000fe200078ec0ff */
[-C--:B------:R-:W-:Y:S01]  /*bfe0*/  HFMA2 R46, R49, R20.reuse.H1_H1, -66, -66 ;  /* 0xd420d420312e7431 */ /* 0x080fe20000060014 */
[----:B------:R-:W-:Y:S01]  /*bff0*/  LOP3.LUT R13, R13, 0xc000c0, RZ, 0xc0, !PT ;  /* 0x00c000c00d0d7812 */ /* 0x000fe200078ec0ff */
[----:B------:R-:W-:-:S02]  /*c000*/  HFMA2 R40, R41, R20.H1_H1, -66, -66 ;  /* 0xd420d42029287431 */ /* 0x000fc40000060014 */
[-C--:B------:R-:W-:Y:S02]  /*c010*/  HFMA2 R8, R44, R10.reuse, R8 ;  /* 0x0000000a2c087231 */ /* 0x080fe40000000008 */
[----:B------:R-:W-:Y:S01]  /*c020*/  HFMA2 R41, R45, R10, R42 ;  /* 0x0000000a2d297231 */ /* 0x000fe2000000002a */
[----:B------:R-:W-:Y:S01]  /*c030*/  LOP3.LUT R12, R12, 0xc000c0, RZ, 0xc0, !PT ;  /* 0x00c000c00c0c7812 */ /* 0x000fe200078ec0ff */
[-C--:B------:R-:W-:Y:S01]  /*c040*/  HFMA2 R39, R51, R20.reuse.H1_H1, -66, -66 ;  /* 0xd420d42033277431 */ /* 0x080fe20000060014 */
[----:B------:R-:W-:Y:S01]  /*c050*/  LOP3.LUT R14, R14, 0xc000c0, RZ, 0xc0, !PT ;  /* 0x00c000c00e0e7812 */ /* 0x000fe200078ec0ff */
[----:B------:R-:W-:Y:S02]  /*c060*/  HFMA2 R38, R53, R20.H1_H1, -66, -66 ;  /* 0xd420d42035267431 */ /* 0x000fe40000060014 */
[----:B------:R-:W-:Y:S01]  /*c070*/  HFMA2 R10, R46, R10, R43 ;  /* 0x0000000a2e0a7231 */ /* 0x000fe2000000002b */
        /* <DEDUP_REMOVED lines=16> */
[-C--:B------:R-:W-:Y:S02]  /*c180*/  HFMA2 R37, R37, R20.reuse.H1_H1, -66, -66 ;  /* 0xd420d42025257431 */ /* 0x080fe40000060014 */
[-C--:B------:R-:W-:Y:S02]  /*c190*/  HFMA2 R43, R43, R20.reuse.H0_H0, -18, -18 ;  /* 0xcc80cc802b2b7431 */ /* 0x080fe40000040014 */
[-C--:B------:R-:W-:Y:S02]  /*c1a0*/  HFMA2 R45, R49, R20.reuse.H0_H0, -18, -18 ;  /* 0xcc80cc80312d7431 */ /* 0x080fe40000040014 */
[-C--:B------:R-:W-:Y:S02]  /*c1b0*/  HFMA2 R46, R51, R20.reuse.H0_H0, -18, -18 ;  /* 0xcc80cc80332e7431 */ /* 0x080fe40000040014 */
[----:B------:R-:W-:-:S02]  /*c1c0*/  HFMA2 R47, R53, R20.H0_H0, -18, -18 ;  /* 0xcc80cc80352f7431 */ /* 0x000fc40000040014 */
[-C--:B------:R-:W-:Y:S02]  /*c1d0*/  HFMA2 R48, R15, R20.reuse.H0_H0, -18, -18 ;  /* 0xcc80cc800f307431 */ /* 0x080fe40000040014 */
[----:B------:R-:W-:Y:S02]  /*c1e0*/  HFMA2 R20, R13, R20.H0_H0, -18, -18 ;  /* 0xcc80cc800d147431 */ /* 0x000fe40000040014 */
[----:B------:R-:W0:Y:S01]  /*c1f0*/  LDS.128 R12, [UR4+0x10] ;  /* 0x00001004ff0c7984 */ /* 0x000e220008000c00 */
        /* <DEDUP_REMOVED lines=8> */
[-C--:B------:R-:W-:Y:S02]  /*c280*/  HFMA2 R9, R42, R11.reuse, R9 ;  /* 0x0000000b2a097231 */ /* 0x080fe40000000009 */
[----:B------:R-:W-:Y:S02]  /*c290*/  HFMA2 R8, R43, R11, R8 ;  /* 0x0000000b2b087231 */ /* 0x000fe40000000008 */
[----:B------:R-:W-:-:S02]  /*c2a0*/  HADD2 R25, R25, -1026, -1026 ;  /* 0xe402e40219197430 */ /* 0x000fc40000000000 */
[----:B------:R-:W-:Y:S02]  /*c2b0*/  HADD2 R29, R29, -1026, -1026 ;  /* 0xe402e4021d1d7430 */ /* 0x000fe40000000000 */
[-C--:B------:R-:W-:Y:S02]  /*c2c0*/  HFMA2 R41, R44, R11.reuse, R41 ;  /* 0x0000000b2c297231 */ /* 0x080fe40000000029 */
[----:B------:R-:W-:Y:S02]  /*c2d0*/  HFMA2 R10, R45, R11, R10 ;  /* 0x0000000b2d0a7231 */ /* 0x000fe4000000000a */
[----:B------:R-:W-:Y:S02]  /*c2e0*/  HADD2 R21, R21, -1026, -1026 ;  /* 0xe402e40215157430 */ /* 0x000fe40000000000 */
[----:B------:R-:W-:Y:S02]  /*c2f0*/  HADD2 R30, R30, -1026, -1026 ;  /* 0xe402e4021e1e7430 */ /* 0x000fe40000000000 */
[----:B------:R-:W-:Y:S01]  /*c300*/  @!P0 VIADD R42, R3, 0x1 ;  /* 0x00000001032a8836 */ /* 0x000fe20000000000 */
[----:B----4-:R-:W-:Y:S01]  /*c310*/  @!P0 PRMT R0, R18, 0x7610, R0 ;  /* 0x0000761012008816 */ /* 0x010fe20000000000 */
[----:B---3--:R-:W-:Y:S01]  /*c320*/  @!P0 IMAD.IADD R4, R28, 0x1, R7 ;  /* 0x000000011c048824 */ /* 0x008fe200078e0207 */
[----:B------:R-:W-:Y:S01]  /*c330*/  @!P0 PRMT R2, R19, 0x7610, R2 ;  /* 0x0000761013028816 */ /* 0x000fe20000000002 */
[----:B0-----:R-:W-:-:S02]  /*c340*/  HFMA2 R9, R25, R12, R9 ;  /* 0x0000000c19097231 */ /* 0x001fc40000000009 */
        /* <DEDUP_REMOVED lines=9> */
[----:B------:R-:W-:Y:S01]  /*c3e0*/  IADD3 R7, PT, PT, R7, 0x10, RZ ;  /* 0x0000001007077810 */ /* 0x000fe20007ffe0ff */
[-C--:B------:R-:W-:Y:S02]  /*c3f0*/  HFMA2 R21, R37, R14.reuse, R21 ;  /* 0x0000000e25157231 */ /* 0x080fe40000000015 */
[----:B------:R-:W-:Y:S01]  /*c400*/  HFMA2 R10, R40, R14, R10 ;  /* 0x0000000e280a7231 */ /* 0x000fe2000000000a */
[----:B------:R-:W-:Y:S01]  /*c410*/  @!P0 MOV R3, R42 ;  /* 0x0000002a00038202 */ /* 0x000fe20000000f00 */
        /* <DEDUP_REMOVED lines=12> */
[----:B------:R-:W-:Y:S01]  /*c4e0*/  IMAD.U32 R34, RZ, RZ, UR12 ;  /* 0x0000000cff227e24 */ /* 0x000fe2000f8e00ff */
[----:B------:R-:W-:Y:S02]  /*c4f0*/  UIADD3 UR4, UPT, UPT, UR4, 0x20, URZ ;  /* 0x0000002004047890 */ /* 0x000fe4000fffe0ff */
[----:B------:R-:W-:Y:S01]  /*c500*/  PRMT R21, R21, 0x5410, R10 ;  /* 0x0000541015157816 */ /* 0x000fe2000000000a */
[----:B------:R-:W-:Y:S02]  /*c510*/  HFMA2 R6, R9, R0, R6 ;  /* 0x0000000009067231 */ /* 0x000fe40000000006 */
[----:B------:R-:W-:-:S04]  /*c520*/  IMAD.WIDE R22, R34, 0x4, R22 ;  /* 0x0000000422167825 */ /* 0x000fc800078e0216 */
[----:B------:R-:W-:Y:S01]  /*c530*/  HFMA2 R5, R21, R2, R5 ;  /* 0x0000000215057231 */ /* 0x000fe20000000005 */
[----:B------:R-:W-:Y:S06]  /*c540*/  @!P0 BRA `(.L_x_1879) ;  /* 0xfffffff400688947 */ /* 0x000fec000383ffff */
.L_x_1878:
[----:B------:R-:W-:Y:S02]  /*c550*/  IMAD R33, R34, UR8, R33 ;  /* 0x0000000822217c24 */ /* 0x000fe4000f8e0221 */
[----:B------:R-:W-:Y:S02]  /*c560*/  HMUL2 R7, R6, R32.H0_H0 ;  /* 0x2000002006077232 */ /* 0x000fe40000000000 */
[----:B-1----:R-:W-:-:S05]  /*c570*/  IMAD.WIDE R16, R33, 0x2, R16 ;  /* 0x0000000221107825 */ /* 0x002fca00078e0210 */
[----:B------:R0:W-:Y:S01]  /*c580*/  ATOM.E.ADD.F16x2.RN.STRONG.GPU P0, RZ, desc[UR6][R16.64], R7 ;  /* 0x8000000710ff79a2 */ /* 0x0001e2000c10e106 */
[----:B------:R-:W-:Y:S01]  /*c590*/  BSSY.RECONVERGENT B0, `(.L_x_1880) ;  /* 0x000000f000007945 */ /* 0x000fe20003800200 */
[----:B------:R-:W-:-:S03]  /*c5a0*/  HMUL2 R5, R5, R32.H0_H0 ;  /* 0x2000002005057232 */ /* 0x000fc60000000000 */
[----:B0-----:R-:W-:Y:S05]  /*c5b0*/  @P0 BRA `(.L_x_1881) ;  /* 0x0000000000300947 */ /* 0x001fea0003800000 */
[----:B------:R-:W0:Y:S02]  /*c5c0*/  QSPC.E.S P0, RZ, [R16] ;  /* 0x0000000010ff73aa */ /* 0x000e240000000500 */
[----:B0-----:R-:W-:Y:S05]  /*c5d0*/  @!P0 BRA `(.L_x_1882) ;  /* 0x00000000001c8947 */ /* 0x001fea0003800000 */
[----:B------:R-:W-:-:S05]  /*c5e0*/  IMAD.MOV.U32 R2, RZ, RZ, R16 ;  /* 0x000000ffff027224 */ /* 0x000fca00078e0010 */
[----:B------:R-:W-:-:S07]  /*c5f0*/  MOV R0, R2 ;  /* 0x0000000200007202 */ /* 0x000fce0000000f00 */
.L_x_1883:
[----:B------:R-:W0:Y:S02]  /*c600*/  LDS R2, [R0] ;  /* 0x0000000000027984 */ /* 0x000e240000000800 */
[----:B0-----:R-:W-:-:S05]  /*c610*/  HADD2 R3, R2, R7 ;  /* 0x0000000702037230 */ /* 0x001fca0000000000 */
[----:B------:R-:W0:Y:S02]  /*c620*/  ATOMS.CAST.SPIN P0, [R0], R2, R3 ;  /* 0x000000020000758d */ /* 0x000e240001800003 */
[----:B0-----:R-:W-:Y:S05]  /*c630*/  @!P0 BRA `(.L_x_1883) ;  /* 0xfffffffc00f08947 */ /* 0x001fea000383ffff */
[----:B------:R-:W-:Y:S05]  /*c640*/  BRA `(.L_x_1881) ;  /* 0x00000000000c7947 */ /* 0x000fea0003800000 */
.L_x_1882:
[----:B------:R-:W2:Y:S02]  /*c650*/  LD.E R0, desc[UR6][R16.64] ;  /* 0x0000000610007980 */ /* 0x000ea4000c101900 */
[----:B--2---:R-:W-:-:S05]  /*c660*/  IADD3 R3, PT, PT, R7, R0, RZ ;  /* 0x0000000007037210 */ /* 0x004fca0007ffe0ff */
[----:B------:R0:W-:Y:S02]  /*c670*/  ST.E desc[UR6][R16.64], R3 ;  /* 0x0000000310007985 */ /* 0x0001e4000c101906 */
.L_x_1881:
[----:B------:R-:W-:Y:S05]  /*c680*/  BSYNC.RECONVERGENT B0 ;  /* 0x0000000000007941 */ /* 0x000fea0003800200 */
.L_x_1880:
[----:B------:R1:W-:Y:S02]  /*c690*/  ATOM.E.ADD.F16x2.RN.STRONG.GPU P0, RZ, desc[UR6][R16.64+0x4], R5 ;  /* 0x8000040510ff79a2 */ /* 0x0003e4000c10e106 */
[----:B-1----:R-:W-:Y:S05]  /*c6a0*/  @P0 EXIT ;  /* 0x000000000000094d */ /* 0x002fea0003800000 */
[----:B------:R-:W1:Y:S02]  /*c6b0*/  QSPC.E.S P0, RZ, [R16+0x4] ;  /* 0x0000040010ff73aa */ /* 0x000e640000000500 */
[----:B-1----:R-:W-:Y:S05]  /*c6c0*/  @!P0 BRA `(.L_x_1884) ;  /* 0x00000000001c8947 */ /* 0x002fea0003800000 */
[----:B------:R-:W-:-:S05]  /*c6d0*/  IMAD.MOV.U32 R2, RZ, RZ, R16 ;  /* 0x000000ffff027224 */ /* 0x000fca00078e0010 */
[----:B------:R-:W-:-:S07]  /*c6e0*/  MOV R0, R2 ;  /* 0x0000000200007202 */ /* 0x000fce0000000f00 */
.L_x_1885:
[----:B------:R-:W0:Y:S02]  /*c6f0*/  LDS R2, [R0+0x4] ;  /* 0x0000040000027984 */ /* 0x000e240000000800 */
[----:B0-----:R-:W-:-:S05]  /*c700*/  HFMA2 R3, R2, 1, 1, R5 ;  /* 0x3c003c0002037831 */ /* 0x001fca0000000005 */
[----:B------:R-:W0:Y:S02]  /*c710*/  ATOMS.CAST.SPIN P0, [R0+0x4], R2, R3 ;  /* 0x000004020000758d */ /* 0x000e240001800003 */
[----:B0-----:R-:W-:Y:S05]  /*c720*/  @!P0 BRA `(.L_x_1885) ;  /* 0xfffffffc00f08947 */ /* 0x001fea000383ffff */
[----:B------:R-:W-:Y:S05]  /*c730*/  EXIT ;  /* 0x000000000000794d */ /* 0x000fea0003800000 */
.L_x_1884:
[----:B------:R-:W0:Y:S02]  /*c740*/  LD.E R0, desc[UR6][R16.64+0x4] ;  /* 0x0000040610007980 */ /* 0x000e24000c101900 */
[----:B0-----:R-:W-:-:S05]  /*c750*/  IADD3 R3, PT, PT, R5, R0, RZ ;  /* 0x0000000005037210 */ /* 0x001fca0007ffe0ff */
[----:B------:R-:W-:Y:S01]  /*c760*/  ST.E desc[UR6][R16.64+0x4], R3 ;  /* 0x0000040310007985 */ /* 0x000fe2000c101906 */
[----:B------:R-:W-:Y:S05]  /*c770*/  EXIT ;  /* 0x000000000000794d */ /* 0x000fea0003800000 */
.L_x_1886:
        /* <DEDUP_REMOVED lines=16> */
.L_x_3326:


//--------------------- .text._Z23gemm_half_q_half_kernelILi8ELb1ELb0EEvPK6__halfPKjS4_S2_PS0_iiiiPKtS7_iiiiiibS2_i --------------------------
	.section	.text._Z23gemm_half_q_half_kernelILi8ELb1ELb0EEvPK6__halfPKjS4_S2_PS0_iiiiPKtS7_iiiiiibS2_i,"ax",@progbits
	.align	128
        .global         _Z23gemm_half_q_half_kernelILi8ELb1ELb0EEvPK6__halfPKjS4_S2_PS0_iiiiPKtS7_iiiiiibS2_i
        .type           _Z23gemm_half_q_half_kernelILi8ELb1ELb0EEvPK6__halfPKjS4_S2_PS0_iiiiPKtS7_iiiiiibS2_i,@function
        .size           _Z23gemm_half_q_half_kernelILi8ELb1ELb0EEvPK6__halfPKjS4_S2_PS0_iiiiPKtS7_iiiiiibS2_i,(.L_x_3327 - _Z23gemm_half_q_half_kernelILi8ELb1ELb0EEvPK6__halfPKjS4_S2_PS0_iiiiPKtS7_iiiiiibS2_i)
        .other          _Z23gemm_half_q_half_kernelILi8ELb1ELb0EEvPK6__halfPKjS4_S2_PS0_iiiiPKtS7_iiiiiibS2_i,@"STO_CUDA_ENTRY STV_DEFAULT"
_Z23gemm_half_q_half_kernelILi8ELb1ELb0EEvPK6__halfPKjS4_S2_PS0_iiiiPKtS7_iiiiiibS2_i:
.text._Z23gemm_half_q_half_kernelILi8ELb1ELb0EEvPK6__halfPKjS4_S2_PS0_iiiiPKtS7_iiiiiibS2_i:
        /* <DEDUP_REMOVED lines=35> */
[----:B----4-:R-:W-:Y:S01]  /*0230*/  USHF.L.U32 UR4, UR4, 0x3, URZ ;  /* 0x0000000304047899 */ /* 0x010fe200080006ff */
[----:B---3--:R-:W-:-:S02]  /*0240*/  IMAD R8, R4, 0x40, R7 ;  /* 0x0000004004087824 */ /* 0x008fc400078e0207 */
[----:B--2---:R-:W-:Y:S01]  /*0250*/  VIMNMX R3, PT, PT, R3, R6, PT ;  /* 0x0000000603037248 */ /* 0x004fe20003fe0100 */
[----:B0-----:R-:W-:-:S03]  /*0260*/  IMAD R5, R10, 0x40, R7 ;  /* 0x000000400a057824 */ /* 0x001fc600078e0207 */
[----:B------:R-:W-:Y:S01]  /*0270*/  ISETP.GE.AND P1, PT, R8, R3, PT ;  /* 0x000000030800720c */ /* 0x000fe20003f26270 */
[----:B------:R-:W-:-:S05]  /*0280*/  IMAD.SHL.U32 R5, R5, 0x4, RZ ;  /* 0x0000000405057824 */ /* 0x000fca00078e00ff */
[----:B-----5:R-:W-:-:S07]  /*0290*/  ISETP.GE.AND P0, PT, R5, R0, PT ;  /* 0x000000000500720c */ /* 0x020fce0003f06270 */
[----:B------:R-:W-:Y:S06]  /*02a0*/  @P1 BRA `(.L_x_1888) ;  /* 0x0000000400001947 */ /* 0x000fec0003800000 */
[----:B------:R-:W0:Y:S01]  /*02b0*/  LDC.64 R2, c[0x0][0x3c0] ;  /* 0x0000f000ff027b82 */ /* 0x000e220000000a00 */
[----:B------:R-:W1:Y:S01]  /*02c0*/  LDCU.64 UR6, c[0x0][0x380] ;  /* 0x00007000ff0677ac */ /* 0x000e620008000a00 */
[----:B0-----:R-:W-:-:S05]  /*02d0*/  IMAD.WIDE.U32 R2, R8, 0x2, R2 ;  /* 0x0000000208027825 */ /* 0x001fca00078e0002 */
[----:B------:R0:W2:Y:S01]  /*02e0*/  LDG.E.U16.CONSTANT R15, desc[UR8][R2.64] ;  /* 0x00000008020f7981 */ /* 0x0000a2000c1e9500 */
[----:B------:R-:W-:-:S04]  /*02f0*/  IMAD R8, R6, UR4, RZ ;  /* 0x0000000406087c24 */ /* 0x000fc8000f8e02ff */
[----:B------:R-:W-:-:S04]  /*0300*/  IMAD.IADD R9, R8, 0x1, R6 ;  /* 0x0000000108097824 */ /* 0x000fc800078e0206 */
[----:B------:R-:W-:-:S05]  /*0310*/  IMAD.IADD R10, R9, 0x1, R6 ;  /* 0x00000001090a7824 */ /* 0x000fca00078e0206 */
[----:B------:R-:W-:-:S05]  /*0320*/  IADD3 R11, PT, PT, R10, R6, RZ ;  /* 0x000000060a0b7210 */ /* 0x000fca0007ffe0ff */
[----:B0-----:R-:W-:Y:S01]  /*0330*/  IMAD.IADD R3, R11, 0x1, R6 ;  /* 0x000000010b037824 */ /* 0x001fe200078e0206 */
[C---:B--2---:R-:W-:Y:S02]  /*0340*/  IADD3 R13, P1, PT, R15.reuse, R8, RZ ;  /* 0x000000080f0d7210 */ /* 0x044fe40007f3e0ff */
[----:B------:R-:W-:Y:S02]  /*0350*/  IADD3 R14, P3, PT, R15, R9, RZ ;  /* 0x000000090f0e7210 */ /* 0x000fe40007f7e0ff */
[----:B------:R-:W-:Y:S02]  /*0360*/  LEA.HI.X.SX32 R8, R8, RZ, 0x1, P1 ;  /* 0x000000ff08087211 */ /* 0x000fe400008f0eff */
[----:B-1----:R-:W-:Y:S02]  /*0370*/  LEA R16, P1, R13, UR6, 0x1 ;  /* 0x000000060d107c11 */ /* 0x002fe4000f8208ff */
[----:B------:R-:W-:Y:S02]  /*0380*/  LEA.HI.X.SX32 R19, R9, RZ, 0x1, P3 ;  /* 0x000000ff09137211 */ /* 0x000fe400018f0eff */
[----:B------:R-:W-:-:S02]  /*0390*/  LEA.HI.X R17, R13, UR7, R8, 0x1, P1 ;  /* 0x000000070d117c11 */ /* 0x000fc400088f0c08 */
[----:B------:R-:W-:Y:S02]  /*03a0*/  IADD3 R2, P1, PT, R15, R11, RZ ;  /* 0x0000000b0f027210 */ /* 0x000fe40007f3e0ff */
[----:B------:R-:W-:Y:S02]  /*03b0*/  LEA R20, P3, R14, UR6, 0x1 ;  /* 0x000000060e147c11 */ /* 0x000fe4000f8608ff */
[----:B------:R-:W-:Y:S02]  /*03c0*/  LEA.HI.X.SX32 R9, R11, RZ, 0x1, P1 ;  /* 0x000000ff0b097211 */ /* 0x000fe400008f0eff */
[----:B------:R-:W-:Y:S02]  /*03d0*/  LEA R8, P1, R2, UR6, 0x1 ;  /* 0x0000000602087c11 */ /* 0x000fe4000f8208ff */
[----:B------:R-:W-:Y:S02]  /*03e0*/  LEA.HI.X R21, R14, UR7, R19, 0x1, P3 ;  /* 0x000000070e157c11 */ /* 0x000fe400098f0c13 */
[----:B------:R-:W-:-:S02]  /*03f0*/  LEA.HI.X R9, R2, UR7, R9, 0x1, P1 ;  /* 0x0000000702097c11 */ /* 0x000fc400088f0c09 */
[----:B------:R-:W-:Y:S01]  /*0400*/  IADD3 R19, P1, PT, R15, R3, RZ ;  /* 0x000000030f137210 */ /* 0x000fe20007f3e0ff */
[----:B------:R-:W-:Y:S01]  /*0410*/  IMAD.IADD R14, R3, 0x1, R6 ;  /* 0x00000001030e7824 */ /* 0x000fe200078e0206 */
[----:B------:R-:W-:Y:S01]  /*0420*/  IADD3 R12, P2, PT, R15, R10, RZ ;  /* 0x0000000a0f0c7210 */ /* 0x000fe20007f5e0ff */
[----:B------:R-:W2:Y:S01]  /*0430*/  LDG.E.U16.CONSTANT R8, desc[UR8][R8.64] ;  /* 0x0000000808087981 */ /* 0x000ea2000c1e9500 */
[----:B------:R-:W-:Y:S02]  /*0440*/  LEA.HI.X.SX32 R22, R3, RZ, 0x1, P1 ;  /* 0x000000ff03167211 */ /* 0x000fe400008f0eff */
[C---:B------:R-:W-:Y:S02]  /*0450*/  LEA R2, P1, R19.reuse, UR6, 0x1 ;  /* 0x0000000613027c11 */ /* 0x040fe4000f8208ff */
[----:B------:R-:W-:Y:S02]  /*0460*/  LEA.HI.X.SX32 R13, R10, RZ, 0x1, P2 ;  /* 0x000000ff0a0d7211 */ /* 0x000fe400010f0eff */
[----:B------:R-:W-:Y:S01]  /*0470*/  LEA.HI.X R3, R19, UR7, R22, 0x1, P1 ;  /* 0x0000000713037c11 */ /* 0x000fe200088f0c16 */
[----:B------:R-:W-:Y:S01]  /*0480*/  IMAD.IADD R19, R14, 0x1, R6 ;  /* 0x000000010e137824 */ /* 0x000fe200078e0206 */
[----:B------:R-:W-:-:S02]  /*0490*/  LEA R10, P2, R12, UR6, 0x1 ;  /* 0x000000060c0a7c11 */ /* 0x000fc4000f8408ff */
[----:B------:R-:W-:Y:S01]  /*04a0*/  IADD3 R23, P1, PT, R15, R14, RZ ;  /* 0x0000000e0f177210 */ /* 0x000fe20007f3e0ff */
[----:B------:R-:W-:Y:S01]  /*04b0*/  IMAD.IADD R6, R19, 0x1, R6 ;  /* 0x0000000113067824 */ /* 0x000fe200078e0206 */
[----:B------:R-:W-:Y:S01]  /*04c0*/  LEA.HI.X R11, R12, UR7, R13, 0x1, P2 ;  /* 0x000000070c0b7c11 */ /* 0x000fe200090f0c0d */
[----:B------:R-:W3:Y:S01]  /*04d0*/  LDG.E.U16.CONSTANT R2, desc[UR8][R2.64] ;  /* 0x0000000802027981 */ /* 0x000ee2000c1e9500 */
[----:B------:R-:W-:-:S03]  /*04e0*/  LEA.HI.X.SX32 R24, R14, RZ, 0x1, P1 ;  /* 0x000000ff0e187211 */ /* 0x000fc600008f0eff */
[----:B------:R0:W4:Y:S04]  /*04f0*/  LDG.E.U16.CONSTANT R12, desc[UR8][R16.64] ;  /* 0x00000008100c7981 */ /* 0x000128000c1e9500 */
[----:B------:R1:W5:Y:S01]  /*0500*/  LDG.E.U16.CONSTANT R13, desc[UR8][R20.64] ;  /* 0x00000008140d7981 */ /* 0x000362000c1e9500 */
[----:B------:R-:W-:-:S03]  /*0510*/  LEA R14, P2, R23, UR6, 0x1 ;  /* 0x00000006170e7c11 */ /* 0x000fc6000f8408ff */
[----:B------:R1:W5:Y:S01]  /*0520*/  LDG.E.U16.CONSTANT R18, desc[UR8][R10.64] ;  /* 0x000000080a127981 */ /* 0x000362000c1e9500 */
[C---:B0-----:R-:W-:Y:S02]  /*0530*/  IADD3 R17, P3, PT, R15.reuse, R19, RZ ;  /* 0x000000130f117210 */ /* 0x041fe40007f7e0ff */
[----:B-1----:R-:W-:Y:S02]  /*0540*/  IADD3 R20, P1, PT, R15, R6, RZ ;  /* 0x000000060f147210 */ /* 0x002fe40007f3e0ff */
[----:B------:R-:W-:Y:S02]  /*0550*/  LEA.HI.X.SX32 R22, R19, RZ, 0x1, P3 ;  /* 0x000000ff13167211 */ /* 0x000fe400018f0eff */
[----:B------:R-:W-:Y:S02]  /*0560*/  LEA.HI.X.SX32 R11, R6, RZ, 0x1, P1 ;  /* 0x000000ff060b7211 */ /* 0x000fe400008f0eff */
[----:B------:R-:W-:Y:S02]  /*0570*/  LEA R16, P3, R17, UR6, 0x1 ;  /* 0x0000000611107c11 */ /* 0x000fe4000f8608ff */
[----:B------:R-:W-:-:S02]  /*0580*/  LEA R10, P1, R20, UR6, 0x1 ;  /* 0x00000006140a7c11 */ /* 0x000fc4000f8208ff */
[----:B------:R-:W-:Y:S02]  /*0590*/  LEA.HI.X R15, R23, UR7, R24, 0x1, P2 ;  /* 0x00000007170f7c11 */ /* 0x000fe400090f0c18 */
[----:B------:R-:W-:Y:S02]  /*05a0*/  LEA.HI.X R17, R17, UR7, R22, 0x1, P3 ;  /* 0x0000000711117c11 */ /* 0x000fe400098f0c16 */
[----:B------:R-:W-:Y:S01]  /*05b0*/  LEA.HI.X R11, R20, UR7, R11, 0x1, P1 ;  /* 0x00000007140b7c11 */ /* 0x000fe200088f0c0b */
        /* <DEDUP_REMOVED lines=15> */
.L_x_1888:
[----:B------:R-:W-:Y:S05]  /*06b0*/  BSYNC.RECONVERGENT B0 ;  /* 0x0000000000007941 */ /* 0x000fea0003800200 */
.L_x_1887:
[----:B------:R-:W-:Y:S05]  /*06c0*/  @P0 EXIT ;  /* 0x000000000000094d */ /* 0x000fea0003800000 */
[----:B------:R-:W1:Y:S01]  /*06d0*/  LDCU.U8 UR5, c[0x0][0x3e0] ;  /* 0x00007c00ff0577ac */ /* 0x000e620008000000 */
[----:B0-----:R-:W0:Y:S01]  /*06e0*/  LDC.64 R2, c[0x0][0x3a0] ;  /* 0x0000e800ff027b82 */ /* 0x001e220000000a00 */
[----:B------:R-:W-:Y:S01]  /*06f0*/  IMAD R7, R0, UR4, R5 ;  /* 0x0000000400077c24 */ /* 0x000fe2000f8e0205 */
        /* <DEDUP_REMOVED lines=23> */
.L_x_1889:
[----:B------:R-:W-:Y:S06]  /*0870*/  BAR.SYNC.DEFER_BLOCKING 0x0 ;  /* 0x0000000000007b1d */ /* 0x000fec0000010000 */
[----:B------:R1:W-:Y:S01]  /*0880*/  ATOM.E.ADD.F16x2.RN.STRONG.GPU P0, RZ, desc[UR8][R2.64], RZ ;  /* 0x800000ff02ff79a2 */ /* 0x0003e2000c10e108 */
[----:B------:R-:W-:Y:S04]  /*0890*/  BSSY.RECONVERGENT B0, `(.L_x_1890) ;  /* 0x000000d000007945 */ /* 0x000fe80003800200 */
[----:B-1----:R-:W-:Y:S05]  /*08a0*/  @P0 BRA `(.L_x_1891) ;  /* 0x00000000002c0947 */ /* 0x002fea0003800000 */
[----:B------:R-:W1:Y:S02]  /*08b0*/  QSPC.E.S P0, RZ, [R2] ;  /* 0x0000000002ff73aa */ /* 0x000e640000000500 */
[----:B-1----:R-:W-:Y:S05]  /*08c0*/  @!P0 BRA `(.L_x_1892) ;  /* 0x00000000001c8947 */ /* 0x002fea0003800000 */
[----:B0-----:R-:W-:-:S04]  /*08d0*/  MOV R4, R2 ;  /* 0x0000000200047202 */ /* 0x001fc80000000f00 */
[----:B------:R-:W-:-:S07]  /*08e0*/  MOV R4, R4 ;  /* 0x0000000400047202 */ /* 0x000fce0000000f00 */
.L_x_1893:
[----:B------:R-:W0:Y:S02]  /*08f0*/  LDS R6, [R4] ;  /* 0x0000000004067984 */ /* 0x000e240000000800 */
[----:B0-----:R-:W-:-:S05]  /*0900*/  HFMA2 R7, R6, 1, 1, RZ ;  /* 0x3c003c0006077831 */ /* 0x001fca00000000ff */
[----:B------:R-:W0:Y:S02]  /*0910*/  ATOMS.CAST.SPIN P0, [R4], R6, R7 ;  /* 0x000000060400758d */ /* 0x000e240001800007 */
[----:B0-----:R-:W-:Y:S05]  /*0920*/  @!P0 BRA `(.L_x_1893) ;  /* 0xfffffffc00f08947 */ /* 0x001fea000383ffff */
[----:B------:R-:W-:Y:S05]  /*0930*/  BRA `(.L_x_1891) ;  /* 0x0000000000087947 */ /* 0x000fea0003800000 */
.L_x_1892:
[----:B0-----:R-:W2:Y:S04]  /*0940*/  LD.E R5, desc[UR8][R2.64] ;  /* 0x0000000802057980 */ /* 0x001ea8000c101900 */
[----:B--2---:R1:W-:Y:S02]  /*0950*/  ST.E desc[UR8][R2.64], R5 ;  /* 0x0000000502007985 */ /* 0x0043e4000c101908 */
.L_x_1891:
[----:B------:R-:W-:Y:S05]  /*0960*/  BSYNC.RECONVERGENT B0 ;  /* 0x0000000000007941 */ /* 0x000fea0003800200 */
.L_x_1890:
[----:B------:R2:W-:Y:S01]  /*0970*/  ATOM.E.ADD.F16x2.RN.STRONG.GPU P0, RZ, desc[UR8][R2.64+0x4], RZ ;  /* 0x800004ff02ff79a2 */ /* 0x0005e2000c10e108 */
[----:B------:R-:W-:Y:S04]  /*0980*/  BSSY.RECONVERGENT B0, `(.L_x_1894) ;  /* 0x000000d000007945 */ /* 0x000fe80003800200 */
[----:B--2---:R-:W-:Y:S05]  /*0990*/  @P0 BRA `(.L_x_1895) ;  /* 0x00000000002c0947 */ /* 0x004fea0003800000 */
[----:B------:R-:W2:Y:S02]  /*09a0*/  QSPC.E.S P0, RZ, [R2+0x4] ;  /* 0x0000040002ff73aa */ /* 0x000ea40000000500 */
[----:B--2---:R-:W-:Y:S05]  /*09b0*/  @!P0 BRA `(.L_x_1896) ;  /* 0x00000000001c8947 */ /* 0x004fea0003800000 */
[----:B0-----:R-:W-:-:S05]  /*09c0*/  IMAD.MOV.U32 R4, RZ, RZ, R2 ;  /* 0x000000ffff047224 */ /* 0x001fca00078e0002 */
[----:B------:R-:W-:-:S07]  /*09d0*/  MOV R4, R4 ;  /* 0x0000000400047202 */ /* 0x000fce0000000f00 */
.L_x_1897:
[----:B------:R-:W0:Y:S02]  /*09e0*/  LDS R6, [R4+0x4] ;  /* 0x0000040004067984 */ /* 0x000e240000000800 */
[----:B0-----:R-:W-:-:S05]  /*09f0*/  HADD2 R7, R6, RZ.H0_H0 ;  /* 0x200000ff06077230 */ /* 0x001fca0000000000 */
[----:B------:R-:W0:Y:S02]  /*0a00*/  ATOMS.CAST.SPIN P0, [R4+0x4], R6, R7 ;  /* 0x000004060400758d */ /* 0x000e240001800007 */
[----:B0-----:R-:W-:Y:S05]  /*0a10*/  @!P0 BRA `(.L_x_1897) ;  /* 0xfffffffc00f08947 */ /* 0x001fea000383ffff */
[----:B------:R-:W-:Y:S05]  /*0a20*/  BRA `(.L_x_1895) ;  /* 0x0000000000087947 */ /* 0x000fea0003800000 */
.L_x_1896:
[----:B01----:R-:W2:Y:S04]  /*0a30*/  LD.E R5, desc[UR8][R2.64+0x4] ;  /* 0x0000040802057980 */ /* 0x003ea8000c101900 */
[----:B--2---:R2:W-:Y:S02]  /*0a40*/  ST.E desc[UR8][R2.64+0x4], R5 ;  /* 0x0000040502007985 */ /* 0x0045e4000c101908 */
.L_x_1895:
[----:B------:R-:W-:Y:S05]  /*0a50*/  BSYNC.RECONVERGENT B0 ;  /* 0x0000000000007941 */ /* 0x000fea0003800200 */
.L_x_1894:
[----:B012---:R-:W-:-:S05]  /*0a60*/  IMAD.WIDE R4, R0, 0x2, R2 ;  /* 0x0000000200047825 */ /* 0x007fca00078e0202 */
[----:B------:R0:W-:Y:S01]  /*0a70*/  ATOM.E.ADD.F16x2.RN.STRONG.GPU P0, RZ, desc[UR8][R4.64], RZ ;  /* 0x800000ff04ff79a2 */ /* 0x0001e2000c10e108 */
[----:B------:R-:W-:Y:S04]  /*0a80*/  BSSY.RECONVERGENT B0, `(.L_x_1898) ;  /* 0x000000d000007945 */ /* 0x000fe80003800200 */
[----:B0-----:R-:W-:Y:S05]  /*0a90*/  @P0 BRA `(.L_x_1899) ;  /* 0x00000000002c0947 */ /* 0x001fea0003800000 */
[----:B------:R-:W0:Y:S02]  /*0aa0*/  QSPC.E.S P0, RZ, [R4] ;  /* 0x0000000004ff73aa */ /* 0x000e240000000500 */
[----:B0-----:R-:W-:Y:S05]  /*0ab0*/  @!P0 BRA `(.L_x_1900) ;  /* 0x00000000001c8947 */ /* 0x001fea0003800000 */
[----:B------:R-:W-:-:S05]  /*0ac0*/  IMAD.MOV.U32 R2, RZ, RZ, R4 ;  /* 0x000000ffff027224 */ /* 0x000fca00078e0004 */
[----:B------:R-:W-:-:S07]  /*0ad0*/  MOV R2, R2 ;  /* 0x0000000200027202 */ /* 0x000fce0000000f00 */
.L_x_1901:
[----:B------:R-:W0:Y:S02]  /*0ae0*/  LDS R6, [R2] ;  /* 0x0000000002067984 */ /* 0x000e240000000800 */
[----:B0-----:R-:W-:-:S05]  /*0af0*/  HFMA2 R7, R6, 1, 1, RZ ;  /* 0x3c003c0006077831 */ /* 0x001fca00000000ff */
[----:B------:R-:W0:Y:S02]  /*0b00*/  ATOMS.CAST.SPIN P0, [R2], R6, R7 ;  /* 0x000000060200758d */ /* 0x000e240001800007 */
[----:B0-----:R-:W-:Y:S05]  /*0b10*/  @!P0 BRA `(.L_x_1901) ;  /* 0xfffffffc00f08947 */ /* 0x001fea000383ffff */
[----:B------:R-:W-:Y:S05]  /*0b20*/  BRA `(.L_x_1899) ;  /* 0x0000000000087947 */ /* 0x000fea0003800000 */
.L_x_1900:
[----:B------:R-:W2:Y:S04]  /*0b30*/  LD.E R3, desc[UR8][R4.64] ;  /* 0x0000000804037980 */ /* 0x000ea8000c101900 */
[----:B--2---:R0:W-:Y:S02]  /*0b40*/  ST.E desc[UR8][R4.64], R3 ;  /* 0x0000000304007985 */ /* 0x0041e4000c101908 */
.L_x_1899:
[----:B------:R-:W-:Y:S05]  /*0b50*/  BSYNC.RECONVERGENT B0 ;  /* 0x0000000000007941 */ /* 0x000fea0003800200 */
.L_x_1898:
[----:B------:R1:W-:Y:S01]  /*0b60*/  ATOM.E.ADD.F16x2.RN.STRONG.GPU P0, RZ, desc[UR8][R4.64+0x4], RZ ;  /* 0x800004ff04ff79a2 */ /* 0x0003e2000c10e108 */
[----:B------:R-:W-:Y:S04]  /*0b70*/  BSSY.RECONVERGENT B0, `(.L_x_1902) ;  /* 0x000000d000007945 */ /* 0x000fe80003800200 */
[----:B-1----:R-:W-:Y:S05]  /*0b80*/  @P0 BRA `(.L_x_1903) ;  /* 0x00000000002c0947 */ /* 0x002fea0003800000 */
[----:B------:R-:W1:Y:S02]  /*0b90*/  QSPC.E.S P0, RZ, [R4+0x4] ;  /* 0x0000040004ff73aa */ /* 0x000e640000000500 */
[----:B-1----:R-:W-:Y:S05]  /*0ba0*/  @!P0 BRA `(.L_x_1904) ;  /* 0x00000000001c8947 */ /* 0x002fea0003800000 */
[----:B------:R-:W-:-:S05]  /*0bb0*/  IMAD.MOV.U32 R2, RZ, RZ, R4 ;  /* 0x000000ffff027224 */ /* 0x000fca00078e0004 */
[----:B------:R-:W-:-:S07]  /*0bc0*/  MOV R2, R2 ;  /* 0x0000000200027202 */ /* 0x000fce0000000f00 */
.L_x_1905:
[----:B------:R-:W1:Y:S02]  /*0bd0*/  LDS R6, [R2+0x4] ;  /* 0x0000040002067984 */ /* 0x000e640000000800 */
[----:B-1----:R-:W-:-:S05]  /*0be0*/  HADD2 R7, R6, RZ.H0_H0 ;  /* 0x200000ff06077230 */ /* 0x002fca0000000000 */
[----:B------:R-:W1:Y:S02]  /*0bf0*/  ATOMS.CAST.SPIN P0, [R2+0x4], R6, R7 ;  /* 0x000004060200758d */ /* 0x000e640001800007 */
[----:B-1----:R-:W-:Y:S05]  /*0c00*/  @!P0 BRA `(.L_x_1905) ;  /* 0xfffffffc00f08947 */ /* 0x002fea000383ffff */
[----:B------:R-:W-:Y:S05]  /*0c10*/  BRA `(.L_x_1903) ;  /* 0x0000000000087947 */ /* 0x000fea0003800000 */
.L_x_1904:
[----:B0-----:R-:W2:Y:S04]  /*0c20*/  LD.E R3, desc[UR8][R4.64+0x4] ;  /* 0x0000040804037980 */ /* 0x001ea8000c101900 */
[----:B--2---:R1:W-:Y:S02]  /*0c30*/  ST.E desc[UR8][R4.64+0x4], R3 ;  /* 0x0000040304007985 */ /* 0x0043e4000c101908 */
.L_x_1903:
[----:B------:R-:W-:Y:S05]  /*0c40*/  BSYNC.RECONVERGENT B0 ;  /* 0x0000000000007941 */ /* 0x000fea0003800200 */
.L_x_1902:
[----:B01----:R-:W-:-:S05]  /*0c50*/  IMAD.WIDE R4, R0, 0x2, R4 ;  /* 0x0000000200047825 */ /* 0x003fca00078e0204 */
[----:B------:R0:W-:Y:S01]  /*0c60*/  ATOM.E.ADD.F16x2.RN.STRONG.GPU P0, RZ, desc[UR8][R4.64], RZ ;  /* 0x800000ff04ff79a2 */ /* 0x0001e2000c10e108 */
[----:B------:R-:W-:Y:S04]  /*0c70*/  BSSY.RECONVERGENT B0, `(.L_x_1906) ;  /* 0x000000d000007945 */ /* 0x000fe80003800200 */
[----:B0-----:R-:W-:Y:S05]  /*0c80*/  @P0 BRA `(.L_x_1907) ;  /* 0x00000000002c0947 */ /* 0x001fea0003800000 */
[----:B------:R-:W0:Y:S02]  /*0c90*/  QSPC.E.S P0, RZ, [R4] ;  /* 0x0000000004ff73aa */ /* 0x000e240000000500 */
[----:B0-----:R-:W-:Y:S05]  /*0ca0*/  @!P0 BRA `(.L_x_1908) ;  /* 0x00000000001c8947 */ /* 0x001fea0003800000 */
[----:B------:R-:W-:-:S05]  /*0cb0*/  IMAD.MOV.U32 R2, RZ, RZ, R4 ;  /* 0x000000ffff027224 */ /* 0x000fca00078e0004 */
[----:B------:R-:W-:-:S07]  /*0cc0*/  MOV R2, R2 ;  /* 0x0000000200027202 */ /* 0x000fce0000000f00 */
.L_x_1909:
[----:B------:R-:W0:Y:S02]  /*0cd0*/  LDS R6, [R2] ;  /* 0x0000000002067984 */ /* 0x000e240000000800 */
[----:B0-----:R-:W-:-:S05]  /*0ce0*/  HFMA2 R7, R6, 1, 1, RZ ;  /* 0x3c003c0006077831 */ /* 0x001fca00000000ff */
[----:B------:R-:W0:Y:S02]  /*0cf0*/  ATOMS.CAST.SPIN P0, [R2], R6, R7 ;  /* 0x000000060200758d */ /* 0x000e240001800007 */
[----:B0-----:R-:W-:Y:S05]  /*0d00*/  @!P0 BRA `(.L_x_1909) ;  /* 0xfffffffc00f08947 */ /* 0x001fea000383ffff */
[----:B------:R-:W-:Y:S05]  /*0d10*/  BRA `(.L_x_1907) ;  /* 0x0000000000087947 */ /* 0x000fea0003800000 */
.L_x_1908:
[----:B------:R-:W2:Y:S04]  /*0d20*/  LD.E R3, desc[UR8][R4.64] ;  /* 0x0000000804037980 */ /* 0x000ea8000c101900 */
[----:B--2---:R0:W-:Y:S02]  /*0d30*/  ST.E desc[UR8][R4.64], R3 ;  /* 0x0000000304007985 */ /* 0x0041e4000c101908 */
.L_x_1907:
[----:B------:R-:W-:Y:S05]  /*0d40*/  BSYNC.RECONVERGENT B0 ;  /* 0x0000000000007941 */ /* 0x000fea0003800200 */
.L_x_1906:
[----:B------:R1:W-:Y:S01]  /*0d50*/  ATOM.E.ADD.F16x2.RN.STRONG.GPU P0, RZ, desc[UR8][R4.64+0x4], RZ ;  /* 0x800004ff04ff79a2 */ /* 0x0003e2000c10e108 */
[----:B------:R-:W-:Y:S04]  /*0d60*/  BSSY.RECONVERGENT B0, `(.L_x_1910) ;  /* 0x000000d000007945 */ /* 0x000fe80003800200 */
[----:B-1----:R-:W-:Y:S05]  /*0d70*/  @P0 BRA `(.L_x_1911) ;  /* 0x00000000002c0947 */ /* 0x002fea0003800000 */
[----:B------:R-:W1:Y:S02]  /*0d80*/  QSPC.E.S P0, RZ, [R4+0x4] ;  /* 0x0000040004ff73aa */ /* 0x000e640000000500 */
[----:B-1----:R-:W-:Y:S05]  /*0d90*/  @!P0 BRA `(.L_x_1912) ;  /* 0x00000000001c8947 */ /* 0x002fea0003800000 */
[----:B------:R-:W-:-:S04]  /*0da0*/  MOV R2, R4 ;  /* 0x0000000400027202 */ /* 0x000fc80000000f00 */
[----:B------:R-:W-:-:S07]  /*0db0*/  MOV R2, R2 ;  /* 0x0000000200027202 */ /* 0x000fce0000000f00 */
.L_x_1913:
[----:B------:R-:W1:Y:S02]  /*0dc0*/  LDS R6, [R2+0x4] ;  /* 0x0000040002067984 */ /* 0x000e640000000800 */
[----:B-1----:R-:W-:-:S05]  /*0dd0*/  HADD2 R7, R6, RZ.H0_H0 ;  /* 0x200000ff06077230 */ /* 0x002fca0000000000 */
[----:B------:R-:W1:Y:S02]  /*0de0*/  ATOMS.CAST.SPIN P0, [R2+0x4], R6, R7 ;  /* 0x000004060200758d */ /* 0x000e640001800007 */
[----:B-1----:R-:W-:Y:S05]  /*0df0*/  @!P0 BRA `(.L_x_1913) ;  /* 0xfffffffc00f08947 */ /* 0x002fea000383ffff */
[----:B------:R-:W-:Y:S05]  /*0e00*/  BRA `(.L_x_1911) ;  /* 0x0000000000087947 */ /* 0x000fea0003800000 */
.L_x_1912:
[----:B0-----:R-:W2:Y:S04]  /*0e10*/  LD.E R3, desc[UR8][R4.64+0x4] ;  /* 0x0000040804037980 */ /* 0x001ea8000c101900 */
[----:B--2---:R1:W-:Y:S02]  /*0e20*/  ST.E desc[UR8][R4.64+0x4], R3 ;  /* 0x0000040304007985 */ /* 0x0043e4000c101908 */
.L_x_1911:
[----:B------:R-:W-:Y:S05]  /*0e30*/  BSYNC.RECONVERGENT B0 ;  /* 0x0000000000007941 */ /* 0x000fea0003800200 */
.L_x_1910:
        /* <DEDUP_REMOVED lines=8> */
.L_x_1917:
[----:B------:R-:W0:Y:S02]  /*0ec0*/  LDS R6, [R2] ;  /* 0x0000000002067984 */ /* 0x000e240000000800 */
[----:B0-----:R-:W-:-:S05]  /*0ed0*/  HFMA2 R7, R6, 1, 1, RZ ;  /* 0x3c003c0006077831 */ /* 0x001fca00000000ff */
[----:B------:R-:W0:Y:S02]  /*0ee0*/  ATOMS.CAST.SPIN P0, [R2], R6, R7 ;  /* 0x000000060200758d */ /* 0x000e240001800007 */
[----:B0-----:R-:W-:Y:S05]  /*0ef0*/  @!P0 BRA `(.L_x_1917) ;  /* 0xfffffffc00f08947 */ /* 0x001fea000383ffff */
[----:B------:R-:W-:Y:S05]  /*0f00*/  BRA `(.L_x_1915) ;  /* 0x0000000000087947 */ /* 0x000fea0003800000 */
.L_x_1916:
[----:B------:R-:W2:Y:S04]  /*0f10*/  LD.E R3, desc[UR8][R4.64] ;  /* 0x0000000804037980 */ /* 0x000ea8000c101900 */
[----:B--2---:R0:W-:Y:S02]  /*0f20*/  ST.E desc[UR8][R4.64], R3 ;  /* 0x0000000304007985 */ /* 0x0041e4000c101908 */
.L_x_1915:
[----:B------:R-:W-:Y:S05]  /*0f30*/  BSYNC.RECONVERGENT B0 ;  /* 0x0000000000007941 */ /* 0x000fea0003800200 */
.L_x_1914:
[----:B------:R1:W-:Y:S01]  /*0f40*/  ATOM.E.ADD.F16x2.RN.STRONG.GPU P0, RZ, desc[UR8][R4.64+0x4], RZ ;  /* 0x800004ff04ff79a2 */ /* 0x0003e2000c10e108 */
[----:B------:R-:W-:Y:S04]  /*0f50*/  BSSY.RECONVERGENT B0, `(.L_x_1918) ;  /* 0x000000d000007945 */ /* 0x000fe80003800200 */
[----:B-1----:R-:W-:Y:S05]  /*0f60*/  @P0 BRA `(.L_x_1919) ;  /* 0x00000000002c0947 */ /* 0x002fea0003800000 */
[----:B------:R-:W1:Y:S02]  /*0f70*/  QSPC.E.S P0, RZ, [R4+0x4] ;  /* 0x0000040004ff73aa */ /* 0x000e640000000500 */
[----:B-1----:R-:W-:Y:S05]  /*0f80*/  @!P0 BRA `(.L_x_1920) ;  /* 0x00000000001c8947 */ /* 0x002fea0003800000 */
[----:B------:R-:W-:-:S05]  /*0f90*/  IMAD.MOV.U32 R2, RZ, RZ, R4 ;  /* 0x000000ffff027224 */ /* 0x000fca00078e0004 */
[----:B------:R-:W-:-:S07]  /*0fa0*/  MOV R2, R2 ;  /* 0x0000000200027202 */ /* 0x000fce0000000f00 */
.L_x_1921:
[----:B------:R-:W1:Y:S02]  /*0fb0*/  LDS R6, [R2+0x4] ;  /* 0x0000040002067984 */ /* 0x000e640000000800 */
[----:B-1----:R-:W-:-:S05]  /*0fc0*/  HADD2 R7, R6, RZ.H0_H0 ;  /* 0x200000ff06077230 */ /* 0x002fca0000000000 */
[----:B------:R-:W1:Y:S02]  /*0fd0*/  ATOMS.CAST.SPIN P0, [R2+0x4], R6, R7 ;  /* 0x000004060200758d */ /* 0x000e640001800007 */
[----:B-1----:R-:W-:Y:S05]  /*0fe0*/  @!P0 BRA `(.L_x_1921) ;  /* 0xfffffffc00f08947 */ /* 0x002fea000383ffff */
[----:B------:R-:W-:Y:S05]  /*0ff0*/  BRA `(.L_x_1919) ;  /* 0x0000000000087947 */ /* 0x000fea0003800000 */
.L_x_1920:
[----:B0-----:R-:W2:Y:S04]  /*1000*/  LD.E R3, desc[UR8][R4.64+0x4] ;  /* 0x0000040804037980 */ /* 0x001ea8000c101900 */
[----:B--2---:R1:W-:Y:S02]  /*1010*/  ST.E desc[UR8][R4.64+0x4], R3 ;  /* 0x0000040304007985 */ /* 0x0043e4000c101908 */
.L_x_1919:
[----:B------:R-:W-:Y:S05]  /*1020*/  BSYNC.RECONVERGENT B0 ;  /* 0x0000000000007941 */ /* 0x000fea0003800200 */
.L_x_1918:
        /* <DEDUP_REMOVED lines=8> */
.L_x_1925:
[----:B------:R-:W0:Y:S02]  /*10b0*/  LDS R6, [R2] ;  /* 0x0000000002067984 */ /* 0x000e240000000800 */
[----:B0-----:R-:W-:-:S05]  /*10c0*/  HFMA2 R7, R6, 1, 1, RZ ;  /* 0x3c003c0006077831 */ /* 0x001fca00000000ff */
[----:B------:R-:W0:Y:S02]  /*10d0*/  ATOMS.CAST.SPIN P0, [R2], R6, R7 ;  /* 0x000000060200758d */ /* 0x000e240001800007 */
[----:B0-----:R-:W-:Y:S05]  /*10e0*/  @!P0 BRA `(.L_x_1925) ;  /* 0xfffffffc00f08947 */ /* 0x001fea000383ffff */
[----:B------:R-:W-:Y:S05]  /*10f0*/  BRA `(.L_x_1923) ;  /* 0x0000000000087947 */ /* 0x000fea0003800000 */
.L_x_1924:
[----:B------:R-:W2:Y:S04]  /*1100*/  LD.E R3, desc[UR8][R4.64] ;  /* 0x0000000804037980 */ /* 0x000ea8000c101900 */
[----:B--2---:R0:W-:Y:S02]  /*1110*/  ST.E desc[UR8][R4.64], R3 ;  /* 0x0000000304007985 */ /* 0x0041e4000c101908 */
.L_x_1923:
[----:B------:R-:W-:Y:S05]  /*1120*/  BSYNC.RECONVERGENT B0 ;  /* 0x0000000000007941 */ /* 0x000fea0003800200 */
.L_x_1922:
[----:B------:R1:W-:Y:S01]  /*1130*/  ATOM.E.ADD.F16x2.RN.STRONG.GPU P0, RZ, desc[UR8][R4.64+0x4], RZ ;  /* 0x800004ff04ff79a2 */ /* 0x0003e2000c10e108 */
[----:B------:R-:W-:Y:S04]  /*1140*/  BSSY.RECONVERGENT B0, `(.L_x_1926) ;  /* 0x000000d000007945 */ /* 0x000fe80003800200 */
[----:B-1----:R-:W-:Y:S05]  /*1150*/  @P0 BRA `(.L_x_1927) ;  /* 0x00000000002c0947 */ /* 0x002fea0003800000 */
[----:B------:R-:W1:Y:S02]  /*1160*/  QSPC.E.S P0, RZ, [R4+0x4] ;  /* 0x0000040004ff73aa */ /* 0x000e640000000500 */
[----:B-1----:R-:W-:Y:S05]  /*1170*/  @!P0 BRA `(.L_x_1928) ;  /* 0x00000000001c8947 */ /* 0x002fea0003800000 */
[----:B------:R-:W-:-:S04]  /*1180*/  MOV R2, R4 ;  /* 0x0000000400027202 */ /* 0x000fc80000000f00 */
[----:B------:R-:W-:-:S07]  /*1190*/  MOV R2, R2 ;  /* 0x0000000200027202 */ /* 0x000fce0000000f00 */
.L_x_1929:
[----:B------:R-:W1:Y:S02]  /*11a0*/  LDS R6, [R2+0x4] ;  /* 0x0000040002067984 */ /* 0x000e640000000800 */
[----:B-1----:R-:W-:-:S05]  /*11b0*/  HADD2 R7, R6, RZ.H0_H0 ;  /* 0x200000ff06077230 */ /* 0x002fca0000000000 */
[----:B------:R-:W1:Y:S02]  /*11c0*/  ATOMS.CAST.SPIN P0, [R2+0x4], R6, R7 ;  /* 0x000004060200758d */ /* 0x000e640001800007 */
[----:B-1----:R-:W-:Y:S05]  /*11d0*/  @!P0 BRA `(.L_x_1929) ;  /* 0xfffffffc00f08947 */ /* 0x002fea000383ffff */
[----:B------:R-:W-:Y:S05]  /*11e0*/  BRA `(.L_x_1927) ;  /* 0x0000000000087947 */ /* 0x000fea0003800000 */
.L_x_1928:
[----:B0-----:R-:W2:Y:S04]  /*11f0*/  LD.E R3, desc[UR8][R4.64+0x4] ;  /* 0x0000040804037980 */ /* 0x001ea8000c101900 */
[----:B--2---:R1:W-:Y:S02]  /*1200*/  ST.E desc[UR8][R4.64+0x4], R3 ;  /* 0x0000040304007985 */ /* 0x0043e4000c101908 */
.L_x_1927:
[----:B------:R-:W-:Y:S05]  /*1210*/  BSYNC.RECONVERGENT B0 ;  /* 0x0000000000007941 */ /* 0x000fea0003800200 */
.L_x_1926:
        /* <DEDUP_REMOVED lines=8> */
.L_x_1933:
[----:B------:R-:W0:Y:S02]  /*12a0*/  LDS R6, [R2] ;  /* 0x0000000002067984 */ /* 0x000e240000000800 */
[----:B0-----:R-:W-:-:S05]  /*12b0*/  HFMA2 R7, R6, 1, 1, RZ ;  /* 0x3c003c0006077831 */ /* 0x001fca00000000ff */
[----:B------:R-:W0:Y:S02]  /*12c0*/  ATOMS.CAST.SPIN P0, [R2], R6, R7 ;  /* 0x000000060200758d */ /* 0x000e240001800007 */
[----:B0-----:R-:W-:Y:S05]  /*12d0*/  @!P0 BRA `(.L_x_1933) ;  /* 0xfffffffc00f08947 */ /* 0x001fea000383ffff */
[----:B------:R-:W-:Y:S05]  /*12e0*/  BRA `(.L_x_1931) ;  /* 0x0000000000087947 */ /* 0x000fea0003800000 */
.L_x_1932:
[----:B------:R-:W2:Y:S04]  /*12f0*/  LD.E R3, desc[UR8][R4.64] ;  /* 0x0000000804037980 */ /* 0x000ea8000c101900 */
[----:B--2---:R0:W-:Y:S02]  /*1300*/  ST.E desc[UR8][R4.64], R3 ;  /* 0x0000000304007985 */ /* 0x0041e4000c101908 */
.L_x_1931:
[----:B------:R-:W-:Y:S05]  /*1310*/  BSYNC.RECONVERGENT B0 ;  /* 0x0000000000007941 */ /* 0x000fea0003800200 */
.L_x_1930:
[----:B------:R1:W-:Y:S01]  /*1320*/  ATOM.E.ADD.F16x2.RN.STRONG.GPU P0, RZ, desc[UR8][R4.64+0x4], RZ ;  /* 0x800004ff04ff79a2 */ /* 0x0003e2000c10e108 */
[----:B------:R-:W-:Y:S04]  /*1330*/  BSSY.RECONVERGENT B0, `(.L_x_1934) ;  /* 0x000000d000007945 */ /* 0x000fe80003800200 */
[----:B-1----:R-:W-:Y:S05]  /*1340*/  @P0 BRA `(.L_x_1935) ;  /* 0x00000000002c0947 */ /* 0x002fea0003800000 */
[----:B------:R-:W1:Y:S02]  /*1350*/  QSPC.E.S P0, RZ, [R4+0x4] ;  /* 0x0000040004ff73aa */ /* 0x000e640000000500 */
[----:B-1----:R-:W-:Y:S05]  /*1360*/  @!P0 BRA `(.L_x_1936) ;  /* 0x00000000001c8947 */ /* 0x002fea0003800000 */
[----:B------:R-:W-:-:S05]  /*1370*/  IMAD.MOV.U32 R2, RZ, RZ, R4 ;  /* 0x000000ffff027224 */ /* 0x000fca00078e0004 */
[----:B------:R-:W-:-:S07]  /*1380*/  MOV R2, R2 ;  /* 0x0000000200027202 */ /* 0x000fce0000000f00 */
.L_x_1937:
[----:B------:R-:W1:Y:S02]  /*1390*/  LDS R6, [R2+0x4] ;  /* 0x0000040002067984 */ /* 0x000e640000000800 */
[----:B-1----:R-:W-:-:S05]  /*13a0*/  HADD2 R7, R6, RZ.H0_H0 ;  /* 0x200000ff06077230 */ /* 0x002fca0000000000 */
[----:B------:R-:W1:Y:S02]  /*13b0*/  ATOMS.CAST.SPIN P0, [R2+0x4], R6, R7 ;  /* 0x000004060200758d */ /* 0x000e640001800007 */
[----:B-1----:R-:W-:Y:S05]  /*13c0*/  @!P0 BRA `(.L_x_1937) ;  /* 0xfffffffc00f08947 */ /* 0x002fea000383ffff */
[----:B------:R-:W-:Y:S05]  /*13d0*/  BRA `(.L_x_1935) ;  /* 0x0000000000087947 */ /* 0x000fea0003800000 */
.L_x_1936:
[----:B0-----:R-:W2:Y:S04]  /*13e0*/  LD.E R3, desc[UR8][R4.64+0x4] ;  /* 0x0000040804037980 */ /* 0x001ea8000c101900 */
[----:B--2---:R1:W-:Y:S02]  /*13f0*/  ST.E desc[UR8][R4.64+0x4], R3 ;  /* 0x0000040304007985 */ /* 0x0043e4000c101908 */
.L_x_1935:
[----:B------:R-:W-:Y:S05]  /*1400*/  BSYNC.RECONVERGENT B0 ;  /* 0x0000000000007941 */ /* 0x000fea0003800200 */
.L_x_1934:
        /* <DEDUP_REMOVED lines=8> */
.L_x_1941:
[----:B------:R-:W0:Y:S02]  /*1490*/  LDS R6, [R2] ;  /* 0x0000000002067984 */ /* 0x000e240000000800 */
[----:B0-----:R-:W-:-:S05]  /*14a0*/  HFMA2 R7, R6, 1, 1, RZ ;  /* 0x3c003c0006077831 */ /* 0x001fca00000000ff */
[----:B------:R-:W0:Y:S02]  /*14b0*/  ATOMS.CAST.SPIN P0, [R2], R6, R7 ;  /* 0x000000060200758d */ /* 0x000e240001800007 */
[----:B0-----:R-:W-:Y:S05]  /*14c0*/  @!P0 BRA `(.L_x_1941) ;  /* 0xfffffffc00f08947 */ /* 0x001fea000383ffff */
[----:B------:R-:W-:Y:S05]  /*14d0*/  BRA `(.L_x_1939) ;  /* 0x0000000000087947 */ /* 0x000fea0003800000 */
.L_x_1940:
[----:B------:R-:W2:Y:S04]  /*14e0*/  LD.E R3, desc[UR8][R4.64] ;  /* 0x0000000804037980 */ /* 0x000ea8000c101900 */
[----:B--2---:R0:W-:Y:S02]  /*14f0*/  ST.E desc[UR8][R4.64], R3 ;  /* 0x0000000304007985 */ /* 0x0041e4000c101908 */
.L_x_1939:
[----:B------:R-:W-:Y:S05]  /*1500*/  BSYNC.RECONVERGENT B0 ;  /* 0x0000000000007941 */ /* 0x000fea0003800200 */
.L_x_1938:
[----:B------:R1:W-:Y:S01]  /*1510*/  ATOM.E.ADD.F16x2.RN.STRONG.GPU P0, RZ, desc[UR8][R4.64+0x4], RZ ;  /* 0x800004ff04ff79a2 */ /* 0x0003e2000c10e108 */
[----:B------:R-:W-:Y:S04]  /*1520*/  BSSY.RECONVERGENT B0, `(.L_x_1942) ;  /* 0x000000d000007945 */ /* 0x000fe80003800200 */
[----:B-1----:R-:W-:Y:S05]  /*1530*/  @P0 BRA `(.L_x_1943) ;  /* 0x00000000002c0947 */ /* 0x002fea0003800000 */
[----:B------:R-:W1:Y:S02]  /*1540*/  QSPC.E.S P0, RZ, [R4+0x4] ;  /* 0x0000040004ff73aa */ /* 0x000e640000000500 */
[----:B-1----:R-:W-:Y:S05]  /*1550*/  @!P0 BRA `(.L_x_1944) ;  /* 0x00000000001c8947 */ /* 0x002fea0003800000 */
[----:B------:R-:W-:-:S04]  /*1560*/  MOV R2, R4 ;  /* 0x0000000400027202 */ /* 0x000fc80000000f00 */
[----:B------:R-:W-:-:S07]  /*1570*/  MOV R2, R2 ;  /* 0x0000000200027202 */ /* 0x000fce0000000f00 */
.L_x_1945:
[----:B------:R-:W1:Y:S02]  /*1580*/  LDS R6, [R2+0x4] ;  /* 0x0000040002067984 */ /* 0x000e640000000800 */
[----:B-1----:R-:W-:-:S05]  /*1590*/  HADD2 R7, R6, RZ.H0_H0 ;  /* 0x200000ff06077230 */ /* 0x002fca0000000000 */
[----:B------:R-:W1:Y:S02]  /*15a0*/  ATOMS.CAST.SPIN P0, [R2+0x4], R6, R7 ;  /* 0x000004060200758d */ /* 0x000e640001800007 */
[----:B-1----:R-:W-:Y:S05]  /*15b0*/  @!P0 BRA `(.L_x_1945) ;  /* 0xfffffffc00f08947 */ /* 0x002fea000383ffff */
[----:B------:R-:W-:Y:S05]  /*15c0*/  BRA `(.L_x_1943) ;  /* 0x0000000000087947 */ /* 0x000fea0003800000 */
.L_x_1944:
[----:B0-----:R-:W2:Y:S04]  /*15d0*/  LD.E R3, desc[UR8][R4.64+0x4] ;  /* 0x0000040804037980 */ /* 0x001ea8000c101900 */
[----:B--2---:R1:W-:Y:S02]  /*15e0*/  ST.E desc[UR8][R4.64+0x4], R3 ;  /* 0x0000040304007985 */ /* 0x0043e4000c101908 */
.L_x_1943:
[----:B------:R-:W-:Y:S05]  /*15f0*/  BSYNC.RECONVERGENT B0 ;  /* 0x0000000000007941 */ /* 0x000fea0003800200 */
.L_x_1942:
        /* <DEDUP_REMOVED lines=8> */
.L_x_1949:
[----:B------:R-:W0:Y:S02]  /*1680*/  LDS R6, [R2] ;  /* 0x0000000002067984 */ /* 0x000e240000000800 */
[----:B0-----:R-:W-:-:S05]  /*1690*/  HFMA2 R7, R6, 1, 1, RZ ;  /* 0x3c003c0006077831 */ /* 0x001fca00000000ff */
[----:B------:R-:W0:Y:S02]  /*16a0*/  ATOMS.CAST.SPIN P0, [R2], R6, R7 ;  /* 0x000000060200758d */ /* 0x000e240001800007 */
[----:B0-----:R-:W-:Y:S05]  /*16b0*/  @!P0 BRA `(.L_x_1949) ;  /* 0xfffffffc00f08947 */ /* 0x001fea000383ffff */
[----:B------:R-:W-:Y:S05]  /*16c0*/  BRA `(.L_x_1947) ;  /* 0x0000000000087947 */ /* 0x000fea0003800000 */
.L_x_1948:
[----:B------:R-:W2:Y:S04]  /*16d0*/  LD.E R3, desc[UR8][R4.64] ;  /* 0x0000000804037980 */ /* 0x000ea8000c101900 */
[----:B--2---:R0:W-:Y:S02]  /*16e0*/  ST.E desc[UR8][R4.64], R3 ;  /* 0x0000000304007985 */ /* 0x0041e4000c101908 */
.L_x_1947:
[----:B------:R-:W-:Y:S05]  /*16f0*/  BSYNC.RECONVERGENT B0 ;  /* 0x0000000000007941 */ /* 0x000fea0003800200 */
.L_x_1946:
[----:B------:R1:W-:Y:S02]  /*1700*/  ATOM.E.ADD.F16x2.RN.STRONG.GPU P0, RZ, desc[UR8][R4.64+0x4], RZ ;  /* 0x800004ff04ff79a2 */ /* 0x0003e4000c10e108 */
[----:B-1----:R-:W-:Y:S05]  /*1710*/  @P0 EXIT ;  /* 0x000000000000094d */ /* 0x002fea0003800000 */
[----:B------:R-:W1:Y:S02]  /*1720*/  QSPC.E.S P0, RZ, [R4+0x4] ;  /* 0x0000040004ff73aa */ /* 0x000e640000000500 */
[----:B-1----:R-:W-:Y:S05]  /*1730*/  @!P0 BRA `(.L_x_1950) ;  /* 0x00000000001c8947 */ /* 0x002fea0003800000 */
[----:B------:R-:W-:-:S05]  /*1740*/  IMAD.MOV.U32 R2, RZ, RZ, R4 ;  /* 0x000000ffff027224 */ /* 0x000fca00078e0004 */
[----:B------:R-:W-:-:S07]  /*1750*/  MOV R2, R2 ;  /* 0x0000000200027202 */ /* 0x000fce0000000f00 */
.L_x_1951:
[----:B0-----:R-:W0:Y:S02]  /*1760*/  LDS R4, [R2+0x4] ;  /* 0x0000040002047984 */ /* 0x001e240000000800 */
[----:B0-----:R-:W-:-:S05]  /*1770*/  HADD2 R5, R4, RZ.H0_H0 ;  /* 0x200000ff04057230 */ /* 0x001fca0000000000 */
[----:B------:R-:W0:Y:S02]  /*1780*/  ATOMS.CAST.SPIN P0, [R2+0x4], R4, R5 ;  /* 0x000004040200758d */ /* 0x000e240001800005 */
[----:B0-----:R-:W-:Y:S05]  /*1790*/  @!P0 BRA `(.L_x_1951) ;  /* 0xfffffffc00f08947 */ /* 0x001fea000383ffff */
[----:B------:R-:W-:Y:S05]  /*17a0*/  EXIT ;  /* 0x000000000000794d */ /* 0x000fea0003800000 */
.L_x_1950:
[----:B0-----:R-:W2:Y:S04]  /*17b0*/  LD.E R3, desc[UR8][R4.64+0x4] ;  /* 0x0000040804037980 */ /* 0x001ea8000c101900 */
[----:B--2---:R-:W-:Y:S01]  /*17c0*/  ST.E desc[UR8][R4.64+0x4], R3 ;  /* 0x0000040304007985 */ /* 0x004fe2000c101908 */
[----:B------:R-:W-:Y:S05]  /*17d0*/  EXIT ;  /* 0x000000000000794d */ /* 0x000fea0003800000 */
.L_x_1952:
        /* <DEDUP_REMOVED lines=10> */
.L_x_3327:


//--------------------- .text._Z23gemm_half_q_half_kernelILi7ELb1ELb0EEvPK6__halfPKjS4_S2_PS0_iiiiPKtS7_iiiiiibS2_i --------------------------
	.section	.text._Z23gemm_half_q_half_kernelILi7ELb1ELb0EEvPK6__halfPKjS4_S2_PS0_iiiiPKtS7_iiiiiibS2_i,"ax",@progbits
	.align	128
        .global         _Z23gemm_half_q_half_kernelILi7ELb1ELb0EEvPK6__halfPKjS4_S2_PS0_iiiiPKtS7_iiiiiibS2_i
        .type           _Z23gemm_half_q_half_kernelILi7ELb1ELb0EEvPK6__halfPKjS4_S2_PS0_iiiiPKtS7_iiiiiibS2_i,@function
        .size           _Z23gemm_half_q_half_kernelILi7ELb1ELb0EEvPK6__halfPKjS4_S2_PS0_iiiiPKtS7_iiiiiibS2_i,(.L_x_3328 - _Z23gemm_half_q_half_kernelILi7ELb1ELb0EEvPK6__halfPKjS4_S2_PS0_iiiiPKtS7_iiiiiibS2_i)
        .other          _Z23gemm_half_q_half_kernelILi7ELb1ELb0EEvPK6__halfPKjS4_S2_PS0_iiiiPKtS7_iiiiiibS2_i,@"STO_CUDA_ENTRY STV_DEFAULT"
_Z23gemm_half_q_half_kernelILi7ELb1ELb0EEvPK6__halfPKjS4_S2_PS0_iiiiPKtS7_iiiiiibS2_i:
.text._Z23gemm_half_q_half_kernelILi7ELb1ELb0EEvPK6__halfPKjS4_S2_PS0_iiiiPKtS7_iiiiiibS2_i:
        /* <DEDUP_REMOVED lines=43> */
[----:B------:R-:W2:Y:S01]  /*02b0*/  LDG.E.U16.CONSTANT R11, desc[UR8][R2.64] ;  /* 0x00000008020b7981 */ /* 0x000ea2000c1e9500 */
[----:B------:R-:W-:-:S04]  /*02c0*/  IMAD R8, R6, UR4, RZ ;  /* 0x0000000406087c24 */ /* 0x000fc8000f8e02ff */
[----:B------:R-:W-:-:S05]  /*02d0*/  IMAD.IADD R9, R8, 0x1, R6 ;  /* 0x0000000108097824 */ /* 0x000fca00078e0206 */
[----:B------:R-:W-:-:S05]  /*02e0*/  IADD3 R10, PT, PT, R9, R6, RZ ;  /* 0x00000006090a7210 */ /* 0x000fca0007ffe0ff */
[----:B------:R-:W-:Y:S01]  /*02f0*/  IMAD.IADD R12, R10, 0x1, R6 ;  /* 0x000000010a0c7824 */ /* 0x000fe200078e0206 */
[----:B--2---:R-:W-:-:S04]  /*0300*/  IADD3 R13, P3, PT, R11, R10, RZ ;  /* 0x0000000a0b0d7210 */ /* 0x004fc80007f7e0ff */
[C---:B------:R-:W-:Y:S02]  /*0310*/  IADD3 R3, P4, PT, R11.reuse, R12, RZ ;  /* 0x0000000c0b037210 */ /* 0x040fe40007f9e0ff */
[----:B------:R-:W-:Y:S02]  /*0320*/  LEA.HI.X.SX32 R18, R10, RZ, 0x1, P3 ;  /* 0x000000ff0a127211 */ /* 0x000fe400018f0eff */
[----:B------:R-:W-:Y:S02]  /*0330*/  IADD3 R15, P1, PT, R11, R8, RZ ;  /* 0x000000080b0f7210 */ /* 0x000fe40007f3e0ff */
[----:B------:R-:W-:Y:S02]  /*0340*/  LEA.HI.X.SX32 R10, R12, RZ, 0x1, P4 ;  /* 0x000000ff0c0a7211 */ /* 0x000fe400020f0eff */
[----:B-1----:R-:W-:Y:S02]  /*0350*/  LEA R2, P4, R3, UR6, 0x1 ;  /* 0x0000000603027c11 */ /* 0x002fe4000f8808ff */
[----:B------:R-:W-:-:S02]  /*0360*/  IADD3 R17, P2, PT, R11, R9, RZ ;  /* 0x000000090b117210 */ /* 0x000fc40007f5e0ff */
[----:B------:R-:W-:Y:S02]  /*0370*/  LEA.HI.X.SX32 R22, R8, RZ, 0x1, P1 ;  /* 0x000000ff08167211 */ /* 0x000fe400008f0eff */
[----:B------:R-:W-:Y:S02]  /*0380*/  LEA R8, P1, R13, UR6, 0x1 ;  /* 0x000000060d087c11 */ /* 0x000fe4000f8208ff */
[----:B------:R-:W-:Y:S01]  /*0390*/  LEA.HI.X R3, R3, UR7, R10, 0x1, P4 ;  /* 0x0000000703037c11 */ /* 0x000fe2000a0f0c0a */
[----:B------:R-:W-:Y:S01]  /*03a0*/  IMAD.IADD R10, R12, 0x1, R6 ;  /* 0x000000010c0a7824 */ /* 0x000fe200078e0206 */
[----:B------:R-:W-:Y:S02]  /*03b0*/  LEA.HI.X.SX32 R20, R9, RZ, 0x1, P2 ;  /* 0x000000ff09147211 */ /* 0x000fe400010f0eff */
[----:B------:R-:W-:Y:S01]  /*03c0*/  LEA R14, P3, R15, UR6, 0x1 ;  /* 0x000000060f0e7c11 */ /* 0x000fe2000f8608ff */
[----:B------:R-:W2:Y:S01]  /*03d0*/  LDG.E.U16.CONSTANT R2, desc[UR8][R2.64] ;  /* 0x0000000802027981 */ /* 0x000ea2000c1e9500 */
[----:B------:R-:W-:Y:S01]  /*03e0*/  LEA.HI.X R9, R13, UR7, R18, 0x1, P1 ;  /* 0x000000070d097c11 */ /* 0x000fe200088f0c12 */
[----:B------:R-:W-:Y:S01]  /*03f0*/  IMAD.IADD R18, R10, 0x1, R6 ;  /* 0x000000010a127824 */ /* 0x000fe200078e0206 */
[----:B------:R-:W-:-:S02]  /*0400*/  LEA.HI.X R15, R15, UR7, R22, 0x1, P3 ;  /* 0x000000070f0f7c11 */ /* 0x000fc400098f0c16 */
[----:B------:R-:W-:Y:S01]  /*0410*/  LEA R16, P2, R17, UR6, 0x1 ;  /* 0x0000000611107c11 */ /* 0x000fe2000f8408ff */
[----:B------:R-:W3:Y:S01]  /*0420*/  LDG.E.U16.CONSTANT R8, desc[UR8][R8.64] ;  /* 0x0000000808087981 */ /* 0x000ee2000c1e9500 */
[----:B------:R-:W-:Y:S02]  /*0430*/  IADD3 R22, P1, PT, R11, R10, RZ ;  /* 0x0000000a0b167210 */ /* 0x000fe40007f3e0ff */
[----:B------:R-:W-:Y:S01]  /*0440*/  IADD3 R6, PT, PT, R18, R6, RZ ;  /* 0x0000000612067210 */ /* 0x000fe20007ffe0ff */
[----:B------:R0:W4:Y:S01]  /*0450*/  LDG.E.U16.CONSTANT R12, desc[UR8][R14.64] ;  /* 0x000000080e0c7981 */ /* 0x000122000c1e9500 */
[----:B------:R-:W-:Y:S02]  /*0460*/  LEA.HI.X R17, R17, UR7, R20, 0x1, P2 ;  /* 0x0000000711117c11 */ /* 0x000fe400090f0c14 */
[----:B------:R-:W-:Y:S02]  /*0470*/  LEA.HI.X.SX32 R23, R10, RZ, 0x1, P1 ;  /* 0x000000ff0a177211 */ /* 0x000fe400008f0eff */
[----:B------:R-:W-:Y:S01]  /*0480*/  IADD3 R20, P2, PT, R11, R18, RZ ;  /* 0x000000120b147210 */ /* 0x000fe20007f5e0ff */
[----:B------:R1:W5:Y:S01]  /*0490*/  LDG.E.U16.CONSTANT R13, desc[UR8][R16.64] ;  /* 0x00000008100d7981 */ /* 0x000362000c1e9500 */
[----:B------:R-:W-:-:S02]  /*04a0*/  LEA R10, P1, R22, UR6, 0x1 ;  /* 0x00000006160a7c11 */ /* 0x000fc4000f8208ff */
[----:B------:R-:W-:Y:S02]  /*04b0*/  IADD3 R19, P3, PT, R11, R6, RZ ;  /* 0x000000060b137210 */ /* 0x000fe40007f7e0ff */
[----:B------:R-:W-:Y:S02]  /*04c0*/  LEA.HI.X.SX32 R21, R18, RZ, 0x1, P2 ;  /* 0x000000ff12157211 */ /* 0x000fe400010f0eff */
[----:B------:R-:W-:Y:S02]  /*04d0*/  LEA.HI.X R11, R22, UR7, R23, 0x1, P1 ;  /* 0x00000007160b7c11 */ /* 0x000fe400088f0c17 */
[----:B0-----:R-:W-:Y:S02]  /*04e0*/  LEA R14, P2, R20, UR6, 0x1 ;  /* 0x00000006140e7c11 */ /* 0x001fe4000f8408ff */
[----:B------:R-:W-:Y:S01]  /*04f0*/  LEA.HI.X.SX32 R6, R6, RZ, 0x1, P3 ;  /* 0x000000ff06067211 */ /* 0x000fe200018f0eff */
[----:B------:R-:W5:Y:S01]  /*0500*/  LDG.E.U16.CONSTANT R10, desc[UR8][R10.64] ;  /* 0x000000080a0a7981 */ /* 0x000f62000c1e9500 */
[----:B-1----:R-:W-:-:S02]  /*0510*/  LEA R16, P1, R19, UR6, 0x1 ;  /* 0x0000000613107c11 */ /* 0x002fc4000f8208ff */
        /* <DEDUP_REMOVED lines=14> */
[----:B------:R0:W-:Y:S02]  /*0600*/  STS.U16 [R7+0x300], R16 ;  /* 0x0003001007007388 */ /* 0x0001e40000000400 */
.L_x_1954:
[----:B------:R-:W-:Y:S05]  /*0610*/  BSYNC.RECONVERGENT B0 ;  /* 0x0000000000007941 */ /* 0x000fea0003800200 */
.L_x_1953:
        /* <DEDUP_REMOVED lines=25> */
.L_x_1955:
[----:B------:R-:W-:Y:S06]  /*07b0*/  BAR.SYNC.DEFER_BLOCKING 0x0 ;  /* 0x0000000000007b1d */ /* 0x000fec0000010000 */
[----:B------:R1:W-:Y:S01]  /*07c0*/  ATOM.E.ADD.F16x2.RN.STRONG.GPU P0, RZ, desc[UR8][R2.64], RZ ;  /* 0x800000ff02ff79a2 */ /* 0x0003e2000c10e108 */
[----:B------:R-:W-:Y:S04]  /*07d0*/  BSSY.RECONVERGENT B0, `(.L_x_1956) ;  /* 0x000000d000007945 */ /* 0x000fe80003800200 */
[----:B-1----:R-:W-:Y:S05]  /*07e0*/  @P0 BRA `(.L_x_1957) ;  /* 0x00000000002c0947 */ /* 0x002fea0003800000 */
[----:B------:R-:W1:Y:S02]  /*07f0*/  QSPC.E.S P0, RZ, [R2] ;  /* 0x0000000002ff73aa */ /* 0x000e640000000500 */
[----:B-1----:R-:W-:Y:S05]  /*0800*/  @!P0 BRA `(.L_x_1958) ;  /* 0x00000000001c8947 */ /* 0x002fea0003800000 */
[----:B0-----:R-:W-:-:S05]  /*0810*/  IMAD.MOV.U32 R4, RZ, RZ, R2 ;  /* 0x000000ffff047224 */ /* 0x001fca00078e0002 */
[----:B------:R-:W-:-:S07]  /*0820*/  MOV R4, R4 ;  /* 0x0000000400047202 */ /* 0x000fce0000000f00 */
.L_x_1959:
[----:B------:R-:W0:Y:S02]  /*0830*/  LDS R6, [R4] ;  /* 0x0000000004067984 */ /* 0x000e240000000800 */
[----:B0-----:R-:W-:-:S05]  /*0840*/  HFMA2 R7, R6, 1, 1, RZ ;  /* 0x3c003c0006077831 */ /* 0x001fca00000000ff */
[----:B------:R-:W0:Y:S02]  /*0850*/  ATOMS.CAST.SPIN P0, [R4], R6, R7 ;  /* 0x000000060400758d */ /* 0x000e240001800007 */
[----:B0-----:R-:W-:Y:S05]  /*0860*/  @!P0 BRA `(.L_x_1959) ;  /* 0xfffffffc00f08947 */ /* 0x001fea000383ffff */
[----:B------:R-:W-:Y:S05]  /*0870*/  BRA `(.L_x_1957) ;  /* 0x0000000000087947 */ /* 0x000fea0003800000 */
.L_x_1958:
[----:B0-----:R-:W2:Y:S04]  /*0880*/  LD.E R5, desc[UR8][R2.64] ;  /* 0x0000000802057980 */ /* 0x001ea8000c101900 */
[----:B--2---:R1:W-:Y:S02]  /*0890*/  ST.E desc[UR8][R2.64], R5 ;  /* 0x0000000502007985 */ /* 0x0043e4000c101908 */
.L_x_1957:
[----:B------:R-:W-:Y:S05]  /*08a0*/  BSYNC.RECONVERGENT B0 ;  /* 0x0000000000007941 */ /* 0x000fea0003800200 */
.L_x_1956:
[----:B------:R2:W-:Y:S01]  /*08b0*/  ATOM.E.ADD.F16x2.RN.STRONG.GPU P0, RZ, desc[UR8][R2.64+0x4], RZ ;  /* 0x800004ff02ff79a2 */ /* 0x0005e2000c10e108 */
[----:B------:R-:W-:Y:S04]  /*08c0*/  BSSY.RECONVERGENT B0, `(.L_x_1960) ;  /* 0x000000d000007945 */ /* 0x000fe80003800200 */
[----:B--2---:R-:W-:Y:S05]  /*08d0*/  @P0 BRA `(.L_x_1961) ;  /* 0x00000000002c0947 */ /* 0x004fea0003800000 */
[----:B------:R-:W2:Y:S02]  /*08e0*/  QSPC.E.S P0, RZ, [R2+0x4] ;  /* 0x0000040002ff73aa */ /* 0x000ea40000000500 */
[----:B--2---:R-:W-:Y:S05]  /*08f0*/  @!P0 BRA `(.L_x_1962) ;  /* 0x00000000001c8947 */ /* 0x004fea0003800000 */
[----:B0-----:R-:W-:-:S05]  /*0900*/  IMAD.MOV.U32 R4, RZ, RZ, R2 ;  /* 0x000000ffff047224 */ /* 0x001fca00078e0002 */
[----:B------:R-:W-:-:S07]  /*0910*/  MOV R4, R4 ;  /* 0x0000000400047202 */ /* 0x000fce0000000f00 */
.L_x_1963:
[----:B------:R-:W0:Y:S02]  /*0920*/  LDS R6, [R4+0x4] ;  /* 0x0000040004067984 */ /* 0x000e240000000800 */
[----:B0-----:R-:W-:-:S05]  /*0930*/  HADD2 R7, R6, RZ.H0_H0 ;  /* 0x200000ff06077230 */ /* 0x001fca0000000000 */
[----:B------:R-:W0:Y:S02]  /*0940*/  ATOMS.CAST.SPIN P0, [R4+0x4], R6, R7 ;  /* 0x000004060400758d */ /* 0x000e240001800007 */
[----:B0-----:R-:W-:Y:S05]  /*0950*/  @!P0 BRA `(.L_x_1963) ;  /* 0xfffffffc00f08947 */ /* 0x001fea000383ffff */
[----:B------:R-:W-:Y:S05]  /*0960*/  BRA `(.L_x_1961) ;  /* 0x0000000000087947 */ /* 0x000fea0003800000 */
.L_x_1962:
[----:B01----:R-:W2:Y:S04]  /*0970*/  LD.E R5, desc[UR8][R2.64+0x4] ;  /* 0x0000040802057980 */ /* 0x003ea8000c101900 */
[----:B--2---:R2:W-:Y:S02]  /*0980*/  ST.E desc[UR8][R2.64+0x4], R5 ;  /* 0x0000040502007985 */ /* 0x0045e4000c101908 */
.L_x_1961:
[----:B------:R-:W-:Y:S05]  /*0990*/  BSYNC.RECONVERGENT B0 ;  /* 0x0000000000007941 */ /* 0x000fea0003800200 */
.L_x_1960:
        /* <DEDUP_REMOVED lines=8> */
.L_x_1967:
[----:B------:R-:W0:Y:S02]  /*0a20*/  LDS R6, [R2] ;  /* 0x0000000002067984 */ /* 0x000e240000000800 */
[----:B0-----:R-:W-:-:S05]  /*0a30*/  HFMA2 R7, R6, 1, 1, RZ ;  /* 0x3c003c0006077831 */ /* 0x001fca00000000ff */
[----:B------:R-:W0:Y:S02]  /*0a40*/  ATOMS.CAST.SPIN P0, [R2], R6, R7 ;  /* 0x000000060200758d */ /* 0x000e240001800007 */
[----:B0-----:R-:W-:Y:S05]  /*0a50*/  @!P0 BRA `(.L_x_1967) ;  /* 0xfffffffc00f08947 */ /* 0x001fea000383ffff */
[----:B------:R-:W-:Y:S05]  /*0a60*/  BRA `(.L_x_1965) ;  /* 0x0000000000087947 */ /* 0x000fea0003800000 */
.L_x_1966:
[----:B------:R-:W2:Y:S04]  /*0a70*/  LD.E R3, desc[UR8][R4.64] ;  /* 0x0000000804037980 */ /* 0x000ea8000c101900 */
[----:B--2---:R0:W-:Y:S02]  /*0a80*/  ST.E desc[UR8][R4.64], R3 ;  /* 0x0000000304007985 */ /* 0x0041e4000c101908 */
.L_x_1965:
[----:B------:R-:W-:Y:S05]  /*0a90*/  BSYNC.RECONVERGENT B0 ;  /* 0x0000000000007941 */ /* 0x000fea0003800200 */
.L_x_1964:
[----:B------:R1:W-:Y:S01]  /*0aa0*/  ATOM.E.ADD.F16x2.RN.STRONG.GPU P0, RZ, desc[UR8][R4.64+0x4], RZ ;  /* 0x800004ff04ff79a2 */ /* 0x0003e2000c10e108 */
[----:B------:R-:W-:Y:S04]  /*0ab0*/  BSSY.RECONVERGENT B0, `(.L_x_1968) ;  /* 0x000000d000007945 */ /* 0x000fe80003800200 */
[----:B-1----:R-:W-:Y:S05]  /*0ac0*/  @P0 BRA `(.L_x_1969) ;  /* 0x00000000002c0947 */ /* 0x002fea0003800000 */
[----:B------:R-:W1:Y:S02]  /*0ad0*/  QSPC.E.S P0, RZ, [R4+0x4] ;  /* 0x0000040004ff73aa */ /* 0x000e640000000500 */
[----:B-1----:R-:W-:Y:S05]  /*0ae0*/  @!P0 BRA `(.L_x_1970) ;  /* 0x00000000001c8947 */ /* 0x002fea0003800000 */
[----:B------:R-:W-:-:S04]  /*0af0*/  MOV R2, R4 ;  /* 0x0000000400027202 */ /* 0x000fc80000000f00 */
[----:B------:R-:W-:-:S07]  /*0b00*/  MOV R2, R2 ;  /* 0x0000000200027202 */ /* 0x000fce0000000f00 */
.L_x_1971:
[----:B------:R-:W1:Y:S02]  /*0b10*/  LDS R6, [R2+0x4] ;  /* 0x0000040002067984 */ /* 0x000e640000000800 */
[----:B-1----:R-:W-:-:S05]  /*0b20*/  HADD2 R7, R6, RZ.H0_H0 ;  /* 0x200000ff06077230 */ /* 0x002fca0000000000 */
[----:B------:R-:W1:Y:S02]  /*0b30*/  ATOMS.CAST.SPIN P0, [R2+0x4], R6, R7 ;  /* 0x000004060200758d */ /* 0x000e640001800007 */
[----:B-1----:R-:W-:Y:S05]  /*0b40*/  @!P0 BRA `(.L_x_1971) ;  /* 0xfffffffc00f08947 */ /* 0x002fea000383ffff */
[----:B------:R-:W-:Y:S05]  /*0b50*/  BRA `(.L_x_1969) ;  /* 0x0000000000087947 */ /* 0x000fea0003800000 */
.L_x_1970:
[----:B0-----:R-:W2:Y:S04]  /*0b60*/  LD.E R3, desc[UR8][R4.64+0x4] ;  /* 0x0000040804037980 */ /* 0x001ea8000c101900 */
[----:B--2---:R1:W-:Y:S02]  /*0b70*/  ST.E desc[UR8][R4.64+0x4], R3 ;  /* 0x0000040304007985 */ /* 0x0043e4000c101908 */
.L_x_1969:
[----:B------:R-:W-:Y:S05]  /*0b80*/  BSYNC.RECONVERGENT B0 ;  /* 0x0000000000007941 */ /* 0x000fea0003800200 */
.L_x_1968:
        /* <DEDUP_REMOVED lines=8> */
.L_x_1975:
[----:B------:R-:W0:Y:S02]  /*0c10*/  LDS R6, [R2] ;  /* 0x0000000002067984 */ /* 0x000e240000000800 */
[----:B0-----:R-:W-:-:S05]  /*0c20*/  HFMA2 R7, R6, 1, 1, RZ ;  /* 0x3c003c0006077831 */ /* 0x001fca00000000ff */
[----:B------:R-:W0:Y:S02]  /*0c30*/  ATOMS.CAST.SPIN P0, [R2], R6, R7 ;  /* 0x000000060200758d */ /* 0x000e240001800007 */
[----:B0-----:R-:W-:Y:S05]  /*0c40*/  @!P0 BRA `(.L_x_1975) ;  /* 0xfffffffc00f08947 */ /* 0x001fea000383ffff */
[----:B------:R-:W-:Y:S05]  /*0c50*/  BRA `(.L_x_1973) ;  /* 0x0000000000087947 */ /* 0x000fea0003800000 */
.L_x_1974:
[----:B------:R-:W2:Y:S04]  /*0c60*/  LD.E R3, desc[UR8][R4.64] ;  /* 0x0000000804037980 */ /* 0x000ea8000c101900 */
[----:B--2---:R0:W-:Y:S02]  /*0c70*/  ST.E desc[UR8][R4.64], R3 ;  /* 0x0000000304007985 */ /* 0x0041e4000c101908 */
.L_x_1973:
[----:B------:R-:W-:Y:S05]  /*0c80*/  BSYNC.RECONVERGENT B0 ;  /* 0x0000000000007941 */ /* 0x000fea0003800200 */
.L_x_1972:
[----:B------:R1:W-:Y:S01]  /*0c90*/  ATOM.E.ADD.F16x2.RN.STRONG.GPU P0, RZ, desc[UR8][R4.64+0x4], RZ ;  /* 0x800004ff04ff79a2 */ /* 0x0003e2000c10e108 */
[----:B------:R-:W-:Y:S04]  /*0ca0*/  BSSY.RECONVERGENT B0, `(.L_x_1976) ;  /* 0x000000d000007945 */ /* 0x000fe80003800200 */
[----:B-1----:R-:W-:Y:S05]  /*0cb0*/  @P0 BRA `(.L_x_1977) ;  /* 0x00000000002c0947 */ /* 0x002fea0003800000 */
[----:B------:R-:W1:Y:S02]  /*0cc0*/  QSPC.E.S P0, RZ, [R4+0x4] ;  /* 0x0000040004ff73aa */ /* 0x000e640000000500 */
[----:B-1----:R-:W-:Y:S05]  /*0cd0*/  @!P0 BRA `(.L_x_1978) ;  /* 0x00000000001c8947 */ /* 0x002fea0003800000 */
[----:B------:R-:W-:-:S05]  /*0ce0*/  IMAD.MOV.U32 R2, RZ, RZ, R4 ;  /* 0x000000ffff027224 */ /* 0x000fca00078e0004 */
[----:B------:R-:W-:-:S07]  /*0cf0*/  MOV R2, R2 ;  /* 0x0000000200027202 */ /* 0x000fce0000000f00 */
.L_x_1979:
[----:B------:R-:W1:Y:S02]  /*0d00*/  LDS R6, [R2+0x4] ;  /* 0x0000040002067984 */ /* 0x000e640000000800 */
[----:B-1----:R-:W-:-:S05]  /*0d10*/  HADD2 R7, R6, RZ.H0_H0 ;  /* 0x200000ff06077230 */ /* 0x002fca0000000000 */
[----:B------:R-:W1:Y:S02]  /*0d20*/  ATOMS.CAST.SPIN P0, [R2+0x4], R6, R7 ;  /* 0x000004060200758d */ /* 0x000e640001800007 */
[----:B-1----:R-:W-:Y:S05]  /*0d30*/  @!P0 BRA `(.L_x_1979) ;  /* 0xfffffffc00f08947 */ /* 0x002fea000383ffff */
[----:B------:R-:W-:Y:S05]  /*0d40*/  BRA `(.L_x_1977) ;  /* 0x0000000000087947 */ /* 0x000fea0003800000 */
.L_x_1978:
[----:B0-----:R-:W2:Y:S04]  /*0d50*/  LD.E R3, desc[UR8][R4.64+0x4] ;  /* 0x0000040804037980 */ /* 0x001ea8000c101900 */
[----:B--2---:R1:W-:Y:S02]  /*0d60*/  ST.E desc[UR8][R4.64+0x4], R3 ;  /* 0x0000040304007985 */ /* 0x0043e4000c101908 */
.L_x_1977:
[----:B------:R-:W-:Y:S05]  /*0d70*/  BSYNC.RECONVERGENT B0 ;  /* 0x0000000000007941 */ /* 0x000fea0003800200 */
.L_x_1976:
        /* <DEDUP_REMOVED lines=8> */
.L_x_1983:
[----:B------:R-:W0:Y:S02]  /*0e00*/  LDS R6, [R2] ;  /* 0x0000000002067984 */ /* 0x000e240000000800 */
[----:B0-----:R-:W-:-:S05]  /*0e10*/  HFMA2 R7, R6, 1, 1, RZ ;  /* 0x3c003c0006077831 */ /* 0x001fca00000000ff */
[----:B------:R-:W0:Y:S02]  /*0e20*/  ATOMS.CAST.SPIN P0, [R2], R6, R7 ;  /* 0x000000060200758d */ /* 0x000e240001800007 */
[----:B0-----:R-:W-:Y:S05]  /*0e30*/  @!P0 BRA `(.L_x_1983) ;  /* 0xfffffffc00f08947 */ /* 0x001fea000383ffff */
[----:B------:R-:W-:Y:S05]  /*0e40*/  BRA `(.L_x_1981) ;  /* 0x0000000000087947 */ /* 0x000fea0003800000 */
.L_x_1982:
[----:B------:R-:W2:Y:S04]  /*0e50*/  LD.E R3, desc[UR8][R4.64] ;  /* 0x0000000804037980 */ /* 0x000ea8000c101900 */
[----:B--2---:R0:W-:Y:S02]  /*0e60*/  ST.E desc[UR8][R4.64], R3 ;  /* 0x0000000304007985 */ /* 0x0041e4000c101908 */
.L_x_1981:
[----:B------:R-:W-:Y:S05]  /*0e70*/  BSYNC.RECONVERGENT B0 ;  /* 0x0000000000007941 */ /* 0x000fea0003800200 */
.L_x_1980:
[----:B------:R1:W-:Y:S01]  /*0e80*/  ATOM.E.ADD.F16x2.RN.STRONG.GPU P0, RZ, desc[UR8][R4.64+0x4], RZ ;  /* 0x800004ff04ff79a2 */ /* 0x0003e2000c10e108 */
[----:B------:R-:W-:Y:S04]  /*0e90*/  BSSY.RECONVERGENT B0, `(.L_x_1984) ;  /* 0x000000d000007945 */ /* 0x000fe80003800200 */
[----:B-1----:R-:W-:Y:S05]  /*0ea0*/  @P0 BRA `(.L_x_1985) ;  /* 0x00000000002c0947 */ /* 0x002fea0003800000 */
[----:B------:R-:W1:Y:S02]  /*0eb0*/  QSPC.E.S P0, RZ, [R4+0x4] ;  /* 0x0000040004ff73aa */ /* 0x000e640000000500 */
[----:B-1----:R-:W-:Y:S05]  /*0ec0*/  @!P0 BRA `(.L_x_1986) ;  /* 0x00000000001c8947 */ /* 0x002fea0003800000 */
[----:B------:R-:W-:-:S04]  /*0ed0*/  MOV R2, R4 ;  /* 0x0000000400027202 */ /* 0x000fc80000000f00 */
[----:B------:R-:W-:-:S07]  /*0ee0*/  MOV R2, R2 ;  /* 0x0000000200027202 */ /* 0x000fce0000000f00 */
.L_x_1987:
[----:B------:R-:W1:Y:S02]  /*0ef0*/  LDS R6, [R2+0x4] ;  /* 0x0000040002067984 */ /* 0x000e640000000800 */
[----:B-1----:R-:W-:-:S05]  /*0f00*/  HADD2 R7, R6, RZ.H0_H0 ;  /* 0x200000ff06077230 */ /* 0x002fca0000000000 */
[----:B------:R-:W1:Y:S02]  /*0f10*/  ATOMS.CAST.SPIN P0, [R2+0x4], R6, R7 ;  /* 0x000004060200758d */ /* 0x000e640001800007 */
[----:B-1----:R-:W-:Y:S05]  /*0f20*/  @!P0 BRA `(.L_x_1987) ;  /* 0xfffffffc00f08947 */ /* 0x002fea000383ffff */
[----:B------:R-:W-:Y:S05]  /*0f30*/  BRA `(.L_x_1985) ;  /* 0x0000000000087947 */ /* 0x000fea0003800000 */
.L_x_1986:
[----:B0-----:R-:W2:Y:S04]  /*0f40*/  LD.E R3, desc[UR8][R4.64+0x4] ;  /* 0x0000040804037980 */ /* 0x001ea8000c101900 */
[----:B--2---:R1:W-:Y:S02]  /*0f50*/  ST.E desc[UR8][R4.64+0x4], R3 ;  /* 0x0000040304007985 */ /* 0x0043e4000c101908 */
.L_x_1985:
[----:B------:R-:W-:Y:S05]  /*0f60*/  BSYNC.RECONVERGENT B0 ;  /* 0x0000000000007941 */ /* 0x000fea0003800200 */
.L_x_1984:
        /* <DEDUP_REMOVED lines=8> */
.L_x_1991:
[----:B------:R-:W0:Y:S02]  /*0ff0*/  LDS R6, [R2] ;  /* 0x0000000002067984 */ /* 0x000e240000000800 */
[----:B0-----:R-:W-:-:S05]  /*1000*/  HFMA2 R7, R6, 1, 1, RZ ;  /* 0x3c003c0006077831 */ /* 0x001fca00000000ff */
[----:B------:R-:W0:Y:S02]  /*1010*/  ATOMS.CAST.SPIN P0, [R2], R6, R7 ;  /* 0x000000060200758d */ /* 0x000e240001800007 */
[----:B0-----:R-:W-:Y:S05]  /*1020*/  @!P0 BRA `(.L_x_1991) ;  /* 0xfffffffc00f08947 */ /* 0x001fea000383ffff */
[----:B------:R-:W-:Y:S05]  /*1030*/  BRA `(.L_x_1989) ;  /* 0x0000000000087947 */ /* 0x000fea0003800000 */
.L_x_1990:
[----:B------:R-:W2:Y:S04]  /*1040*/  LD.E R3, desc[UR8][R4.64] ;  /* 0x0000000804037980 */ /* 0x000ea8000c101900 */
[----:B--2---:R0:W-:Y:S02]  /*1050*/  ST.E desc[UR8][R4.64], R3 ;  /* 0x0000000304007985 */ /* 0x0041e4000c101908 */
.L_x_1989:
[----:B------:R-:W-:Y:S05]  /*1060*/  BSYNC.RECONVERGENT B0 ;  /* 0x0000000000007941 */ /* 0x000fea0003800200 */
.L_x_1988:
[----:B------:R1:W-:Y:S01]  /*1070*/  ATOM.E.ADD.F16x2.RN.STRONG.GPU P0, RZ, desc[UR8][R4.64+0x4], RZ ;  /* 0x800004ff04ff79a2 */ /* 0x0003e2000c10e108 */
[----:B------:R-:W-:Y:S04]  /*1080*/  BSSY.RECONVERGENT B0, `(.L_x_1992) ;  /* 0x000000d000007945 */ /* 0x000fe80003800200 */
[----:B-1----:R-:W-:Y:S05]  /*1090*/  @P0 BRA `(.L_x_1993) ;  /* 0x00000000002c0947 */ /* 0x002fea0003800000 */
[----:B------:R-:W1:Y:S02]  /*10a0*/  QSPC.E.S P0, RZ, [R4+0x4] ;  /* 0x0000040004ff73aa */ /* 0x000e640000000500 */
[----:B-1----:R-:W-:Y:S05]  /*10b0*/  @!P0 BRA `(.L_x_1994) ;  /* 0x00000000001c8947 */ /* 0x002fea0003800000 */
[----:B------:R-:W-:-:S05]  /*10c0*/  IMAD.MOV.U32 R2, RZ, RZ, R4 ;  /* 0x000000ffff027224 */ /* 0x000fca00078e0004 */
[----:B------:R-:W-:-:S07]  /*10d0*/  MOV R2, R2 ;  /* 0x0000000200027202 */ /* 0x000fce0000000f00 */
.L_x_1995:
[----:B------:R-:W1:Y:S02]  /*10e0*/  LDS R6, [R2+0x4] ;  /* 0x0000040002067984 */ /* 0x000e640000000800 */
[----:B-1----:R-:W-:-:S05]  /*10f0*/  HADD2 R7, R6, RZ.H0_H0 ;  /* 0x200000ff06077230 */ /* 0x002fca0000000000 */
[----:B------:R-:W1:Y:S02]  /*1100*/  ATOMS.CAST.SPIN P0, [R2+0x4], R6, R7 ;  /* 0x000004060200758d */ /* 0x000e640001800007 */
[----:B-1----:R-:W-:Y:S05]  /*1110*/  @!P0 BRA `(.L_x_1995) ;  /* 0xfffffffc00f08947 */ /* 0x002fea000383ffff */
[----:B------:R-:W-:Y:S05]  /*1120*/  BRA `(.L_x_1993) ;  /* 0x0000000000087947 */ /* 0x000fea0003800000 */
.L_x_1994:
[----:B0-----:R-:W2:Y:S04]  /*1130*/  LD.E R3, desc[UR8][R4.64+0x4] ;  /* 0x0000040804037980 */ /* 0x001ea8000c101900 */
[----:B--2---:R1:W-:Y:S02]  /*1140*/  ST.E desc[UR8][R4.64+0x4], R3 ;  /* 0x0000040304007985 */ /* 0x0043e4000c101908 */
.L_x_1993:
[----:B------:R-:W-:Y:S05]  /*1150*/  BSYNC.RECONVERGENT B0 ;  /* 0x0000000000007941 */ /* 0x000fea0003800200 */
.L_x_1992:
        /* <DEDUP_REMOVED lines=8> */
.L_x_1999:
[----:B------:R-:W0:Y:S02]  /*11e0*/  LDS R6, [R2] ;  /* 0x0000000002067984 */ /* 0x000e240000000800 */
[----:B0-----:R-:W-:-:S05]  /*11f0*/  HFMA2 R7, R6, 1, 1, RZ ;  /* 0x3c003c0006077831 */ /* 0x001fca00000000ff */
[----:B------:R-:W0:Y:S02]  /*1200*/  ATOMS.CAST.SPIN P0, [R2], R6, R7 ;  /* 0x000000060200758d */ /* 0x000e240001800007 */
[----:B0-----:R-:W-:Y:S05]  /*1210*/  @!P0 BRA `(.L_x_1999) ;  /* 0xfffffffc00f08947 */ /* 0x001fea000383ffff */
[----:B------:R-:W-:Y:S05]  /*1220*/  BRA `(.L_x_1997) ;  /* 0x0000000000087947 */ /* 0x000fea0003800000 */
.L_x_1998:
[----:B------:R-:W2:Y:S04]  /*1230*/  LD.E R3, desc[UR8][R4.64] ;  /* 0x0000000804037980 */ /* 0x000ea8000c101900 */
[----:B--2---:R0:W-:Y:S02]  /*1240*/  ST.E desc[UR8][R4.64], R3 ;  /* 0x0000000304007985 */ /* 0x0041e4000c101908 */
.L_x_1997:
[----:B------:R-:W-:Y:S05]  /*1250*/  BSYNC.RECONVERGENT B0 ;  /* 0x0000000000007941 */ /* 0x000fea0003800200 */
.L_x_1996:
[----:B------:R1:W-:Y:S01]  /*1260*/  ATOM.E.ADD.F16x2.RN.STRONG.GPU P0, RZ, desc[UR8][R4.64+0x4], RZ ;  /* 0x800004ff04ff79a2 */ /* 0x0003e2000c10e108 */
[----:B------:R-:W-:Y:S04]  /*1270*/  BSSY.RECONVERGENT B0, `(.L_x_2000) ;  /* 0x000000d000007945 */ /* 0x000fe80003800200 */
[----:B-1----:R-:W-:Y:S05]  /*1280*/  @P0 BRA `(.L_x_2001) ;  /* 0x00000000002c0947 */ /* 0x002fea0003800000 */
[----:B------:R-:W1:Y:S02]  /*1290*/  QSPC.E.S P0, RZ, [R4+0x4] ;  /* 0x0000040004ff73aa */ /* 0x000e640000000500 */
[----:B-1----:R-:W-:Y:S05]  /*12a0*/  @!P0 BRA `(.L_x_2002) ;  /* 0x00000000001c8947 */ /* 0x002fea0003800000 */
[----:B------:R-:W-:-:S04]  /*12b0*/  MOV R2, R4 ;  /* 0x0000000400027202 */ /* 0x000fc80000000f00 */
[----:B------:R-:W-:-:S07]  /*12c0*/  MOV R2, R2 ;  /* 0x0000000200027202 */ /* 0x000fce0000000f00 */
.L_x_2003:
[----:B------:R-:W1:Y:S02]  /*12d0*/  LDS R6, [R2+0x4] ;  /* 0x0000040002067984 */ /* 0x000e640000000800 */
[----:B-1----:R-:W-:-:S05]  /*12e0*/  HADD2 R7, R6, RZ.H0_H0 ;  /* 0x200000ff06077230 */ /* 0x002fca0000000000 */
[----:B------:R-:W1:Y:S02]  /*12f0*/  ATOMS.CAST.SPIN P0, [R2+0x4], R6, R7 ;  /* 0x000004060200758d */ /* 0x000e640001800007 */
[----:B-1----:R-:W-:Y:S05]  /*1300*/  @!P0 BRA `(.L_x_2003) ;  /* 0xfffffffc00f08947 */ /* 0x002fea000383ffff */
[----:B------:R-:W-:Y:S05]  /*1310*/  BRA `(.L_x_2001) ;  /* 0x0000000000087947 */ /* 0x000fea0003800000 */
.L_x_2002:
[----:B0-----:R-:W2:Y:S04]  /*1320*/  LD.E R3, desc[UR8][R4.64+0x4] ;  /* 0x0000040804037980 */ /* 0x001ea8000c101900 */
[----:B--2---:R1:W-:Y:S02]  /*1330*/  ST.E desc[UR8][R4.64+0x4], R3 ;  /* 0x0000040304007985 */ /* 0x0043e4000c101908 */
.L_x_2001:
[----:B------:R-:W-:Y:S05]  /*1340*/  BSYNC.RECONVERGENT B0 ;  /* 0x0000000000007941 */ /* 0x000fea0003800200 */
.L_x_2000:
        /* <DEDUP_REMOVED lines=8> */
.L_x_2007:
[----:B------:R-:W0:Y:S02]  /*13d0*/  LDS R6, [R2] ;  /* 0x0000000002067984 */ /* 0x000e240000000800 */
[----:B0-----:R-:W-:-:S05]  /*13e0*/  HFMA2 R7, R6, 1, 1, RZ ;  /* 0x3c003c0006077831 */ /* 0x001fca00000000ff */
[----:B------:R-:W0:Y:S02]  /*13f0*/  ATOMS.CAST.SPIN P0, [R2], R6, R7 ;  /* 0x000000060200758d */ /* 0x000e240001800007 */
[----:B0-----:R-:W-:Y:S05]  /*1400*/  @!P0 BRA `(.L_x_2007) ;  /* 0xfffffffc00f08947 */ /* 0x001fea000383ffff */
[----:B------:R-:W-:Y:S05]  /*1410*/  BRA `(.L_x_2005) ;  /* 0x0000000000087947 */ /* 0x000fea0003800000 */
.L_x_2006:
[----:B------:R-:W2:Y:S04]  /*1420*/  LD.E R3, desc[UR8][R4.64] ;  /* 0x0000000804037980 */ /* 0x000ea8000c101900 */
[----:B--2---:R0:W-:Y:S02]  /*1430*/  ST.E desc[UR8][R4.64], R3 ;  /* 0x0000000304007985 */ /* 0x0041e4000c101908 */
.L_x_2005:
[----:B------:R-:W-:Y:S05]  /*1440*/  BSYNC.RECONVERGENT B0 ;  /* 0x0000000000007941 */ /* 0x000fea0003800200 */
.L_x_2004:
[----:B------:R1:W-:Y:S02]  /*1450*/  ATOM.E.ADD.F16x2.RN.STRONG.GPU P0, RZ, desc[UR8][R4.64+0x4], RZ ;  /* 0x800004ff04ff79a2 */ /* 0x0003e4000c10e108 */
[----:B-1----:R-:W-:Y:S05]  /*1460*/  @P0 EXIT ;  /* 0x000000000000094d */ /* 0x002fea0003800000 */
[----:B------:R-:W1:Y:S02]  /*1470*/  QSPC.E.S P0, RZ, [R4+0x4] ;  /* 0x0000040004ff73aa */ /* 0x000e640000000500 */
[----:B-1----:R-:W-:Y:S05]  /*1480*/  @!P0 BRA `(.L_x_2008) ;  /* 0x00000000001c8947 */ /* 0x002fea0003800000 */
[----:B------:R-:W-:-:S05]  /*1490*/  IMAD.MOV.U32 R2, RZ, RZ, R4 ;  /* 0x000000ffff027224 */ /* 0x000fca00078e0004 */
[----:B------:R-:W-:-:S07]  /*14a0*/  MOV R2, R2 ;  /* 0x0000000200027202 */ /* 0x000fce0000000f00 */
.L_x_2009:
[----:B0-----:R-:W0:Y:S02]  /*14b0*/  LDS R4, [R2+0x4] ;  /* 0x0000040002047984 */ /* 0x001e240000000800 */
[----:B0-----:R-:W-:-:S05]  /*14c0*/  HADD2 R5, R4, RZ.H0_H0 ;  /* 0x200000ff04057230 */ /* 0x001fca0000000000 */
[----:B------:R-:W0:Y:S02]  /*14d0*/  ATOMS.CAST.SPIN P0, [R2+0x4], R4, R5 ;  /* 0x000004040200758d */ /* 0x000e240001800005 */
[----:B0-----:R-:W-:Y:S05]  /*14e0*/  @!P0 BRA `(.L_x_2009) ;  /* 0xfffffffc00f08947 */ /* 0x001fea000383ffff */
[----:B------:R-:W-:Y:S05]  /*14f0*/  EXIT ;  /* 0x000000000000794d */ /* 0x000fea0003800000 */
.L_x_2008:
[----:B0-----:R-:W2:Y:S04]  /*1500*/  LD.E R3, desc[UR8][R4.64+0x4] ;  /* 0x0000040804037980 */ /* 0x001ea8000c101900 */
[----:B--2---:R-:W-:Y:S01]  /*1510*/  ST.E desc[UR8][R4.64+0x4], R3 ;  /* 0x0000040304007985 */ /* 0x004fe2000c101908 */
[----:B------:R-:W-:Y:S05]  /*1520*/  EXIT ;  /* 0x000000000000794d */ /* 0x000fea0003800000 */
.L_x_2010:
        /* <DEDUP_REMOVED lines=13> */
.L_x_3328:


//--------------------- .text._Z23gemm_half_q_half_kernelILi6ELb1ELb0EEvPK6__halfPKjS4_S2_PS0_iiiiPKtS7_iiiiiibS2_i --------------------------
	.section	.text._Z23gemm_half_q_half_kernelILi6ELb1ELb0EEvPK6__halfPKjS4_S2_PS0_iiiiPKtS7_iiiiiibS2_i,"ax",@progbits
	.align	128
        .global         _Z23gemm_half_q_half_kernelILi6ELb1ELb0EEvPK6__halfPKjS4_S2_PS0_iiiiPKtS7_iiiiiibS2_i
        .type           _Z23gemm_half_q_half_kernelILi6ELb1ELb0EEvPK6__halfPKjS4_S2_PS0_iiiiPKtS7_iiiiiibS2_i,@function
        .size           _Z23gemm_half_q_half_kernelILi6ELb1ELb0EEvPK6__halfPKjS4_S2_PS0_iiiiPKtS7_iiiiiibS2_i,(.L_x_3329 - _Z23gemm_half_q_half_kernelILi6ELb1ELb0EEvPK6__halfPKjS4_S2_PS0_iiiiPKtS7_iiiiiibS2_i)
        .other          _Z23gemm_half_q_half_kernelILi6ELb1ELb0EEvPK6__halfPKjS4_S2_PS0_iiiiPKtS7_iiiiiibS2_i,@"STO_CUDA_ENTRY STV_DEFAULT"
_Z23gemm_half_q_half_kernelILi6ELb1ELb0EEvPK6__halfPKjS4_S2_PS0_iiiiPKtS7_iiiiiibS2_i:
.text._Z23gemm_half_q_half_kernelILi6ELb1ELb0EEvPK6__halfPKjS4_S2_PS0_iiiiPKtS7_iiiiiibS2_i:
        /* <DEDUP_REMOVED lines=34> */
[----:B------:R-:W-:Y:S01]  /*0220*/  ISETP.GE.AND P1, PT, R7, R6, PT ;  /* 0x000000060700720c */ /* 0x000fe20003f26270 */
[----:B------:R-:W-:-:S05]  /*0230*/  IMAD.SHL.U32 R3, R10, 0x4, RZ ;  /* 0x000000040a037824 */ /* 0x000fca00078e00ff */
        /* <DEDUP_REMOVED lines=8> */
[----:B------:R-:W-:Y:S01]  /*02c0*/  IMAD.IADD R11, R9, 0x1, R4 ;  /* 0x00000001090b7824 */ /* 0x000fe200078e0204 */
[C---:B--2---:R-:W-:Y:S02]  /*02d0*/  IADD3 R6, P1, PT, R14.reuse, R7, RZ ;  /* 0x000000070e067210 */ /* 0x044fe40007f3e0ff */
[----:B------:R-:W-:Y:S02]  /*02e0*/  IADD3 R19, P3, PT, R14, R9, RZ ;  /* 0x000000090e137210 */ /* 0x000fe40007f7e0ff */
[----:B------:R-:W-:Y:S02]  /*02f0*/  LEA.HI.X.SX32 R13, R7, RZ, 0x1, P1 ;  /* 0x000000ff070d7211 */ /* 0x000fe400008f0eff */
[C---:B-1----:R-:W-:Y:S02]  /*0300*/  LEA R12, P1, R6.reuse, UR6, 0x1 ;  /* 0x00000006060c7c11 */ /* 0x042fe4000f8208ff */
[----:B------:R-:W-:Y:S02]  /*0310*/  IADD3 R7, PT, PT, R11, R4, RZ ;  /* 0x000000040b077210 */ /* 0x000fe40007ffe0ff */
[----:B------:R-:W-:-:S02]  /*0320*/  LEA.HI.X R13, R6, UR7, R13, 0x1, P1 ;  /* 0x00000007060d7c11 */ /* 0x000fc400088f0c0d */
[C---:B------:R-:W-:Y:S01]  /*0330*/  IADD3 R16, P1, PT, R14.reuse, R7, RZ ;  /* 0x000000070e107210 */ /* 0x040fe20007f3e0ff */
[C---:B------:R-:W-:Y:S01]  /*0340*/  IMAD.IADD R15, R7.reuse, 0x1, R4 ;  /* 0x00000001070f7824 */ /* 0x040fe200078e0204 */
[----:B------:R-:W-:Y:S01]  /*0350*/  IADD3 R18, P2, PT, R14, R11, RZ ;  /* 0x0000000b0e127210 */ /* 0x000fe20007f5e0ff */
[----:B------:R-:W2:Y:S01]  /*0360*/  LDG.E.U16.CONSTANT R12, desc[UR8][R12.64] ;  /* 0x000000080c0c7981 */ /* 0x000ea2000c1e9500 */
[----:B------:R-:W-:Y:S02]  /*0370*/  LEA.HI.X.SX32 R17, R7, RZ, 0x1, P1 ;  /* 0x000000ff07117211 */ /* 0x000fe400008f0eff */
[----:B------:R-:W-:Y:S02]  /*0380*/  LEA R6, P1, R16, UR6, 0x1 ;  /* 0x0000000610067c11 */ /* 0x000fe4000f8208ff */
[----:B------:R-:W-:Y:S02]  /*0390*/  LEA.HI.X.SX32 R20, R9, RZ, 0x1, P3 ;  /* 0x000000ff09147211 */ /* 0x000fe400018f0eff */
[----:B------:R-:W-:-:S02]  /*03a0*/  LEA.HI.X.SX32 R9, R11, RZ, 0x1, P2 ;  /* 0x000000ff0b097211 */ /* 0x000fc400010f0eff */
[----:B------:R-:W-:Y:S01]  /*03b0*/  LEA.HI.X R7, R16, UR7, R17, 0x1, P1 ;  /* 0x0000000710077c11 */ /* 0x000fe200088f0c11 */
[----:B------:R-:W-:Y:S01]  /*03c0*/  IMAD.IADD R17, R15, 0x1, R4 ;  /* 0x000000010f117824 */ /* 0x000fe200078e0204 */
[C---:B------:R-:W-:Y:S02]  /*03d0*/  LEA R8, P2, R18.reuse, UR6, 0x1 ;  /* 0x0000000612087c11 */ /* 0x040fe4000f8408ff */
[----:B------:R-:W-:Y:S01]  /*03e0*/  LEA R10, P3, R19, UR6, 0x1 ;  /* 0x00000006130a7c11 */ /* 0x000fe2000f8608ff */
[----:B------:R-:W3:Y:S01]  /*03f0*/  LDG.E.U16.CONSTANT R6, desc[UR8][R6.64] ;  /* 0x0000000806067981 */ /* 0x000ee2000c1e9500 */
[----:B------:R-:W-:Y:S02]  /*0400*/  LEA.HI.X R9, R18, UR7, R9, 0x1, P2 ;  /* 0x0000000712097c11 */ /* 0x000fe400090f0c09 */
[C---:B------:R-:W-:Y:S02]  /*0410*/  IADD3 R18, P1, PT, R14.reuse, R15, RZ ;  /* 0x0000000f0e127210 */ /* 0x040fe40007f3e0ff */
[----:B------:R-:W-:Y:S01]  /*0420*/  IADD3 R4, P2, PT, R14, R17, RZ ;  /* 0x000000110e047210 */ /* 0x000fe20007f5e0ff */
[----:B------:R-:W4:Y:S01]  /*0430*/  LDG.E.U16.CONSTANT R8, desc[UR8][R8.64] ;  /* 0x0000000808087981 */ /* 0x000f22000c1e9500 */
[----:B------:R-:W-:-:S02]  /*0440*/  LEA.HI.X.SX32 R15, R15, RZ, 0x1, P1 ;  /* 0x000000ff0f0f7211 */ /* 0x000fc400008f0eff */
[----:B------:R-:W-:Y:S02]  /*0450*/  LEA.HI.X.SX32 R17, R17, RZ, 0x1, P2 ;  /* 0x000000ff11117211 */ /* 0x000fe400010f0eff */
[----:B------:R-:W-:Y:S02]  /*0460*/  LEA R14, P1, R18, UR6, 0x1 ;  /* 0x00000006120e7c11 */ /* 0x000fe4000f8208ff */
[----:B------:R-:W-:Y:S02]  /*0470*/  LEA R16, P2, R4, UR6, 0x1 ;  /* 0x0000000604107c11 */ /* 0x000fe4000f8408ff */
        /* <DEDUP_REMOVED lines=16> */
.L_x_2012:
[----:B------:R-:W-:Y:S05]  /*0580*/  BSYNC.RECONVERGENT B0 ;  /* 0x0000000000007941 */ /* 0x000fea0003800200 */
.L_x_2011:
        /* <DEDUP_REMOVED lines=23> */
.L_x_2013:
        /* <DEDUP_REMOVED lines=8> */
.L_x_2017:
[----:B------:R-:W0:Y:S02]  /*0780*/  LDS R6, [R2] ;  /* 0x0000000002067984 */ /* 0x000e240000000800 */
[----:B0-----:R-:W-:-:S05]  /*0790*/  HFMA2 R7, R6, 1, 1, RZ ;  /* 0x3c003c0006077831 */ /* 0x001fca00000000ff */
[----:B------:R-:W0:Y:S02]  /*07a0*/  ATOMS.CAST.SPIN P0, [R2], R6, R7 ;  /* 0x000000060200758d */ /* 0x000e240001800007 */
[----:B0-----:R-:W-:Y:S05]  /*07b0*/  @!P0 BRA `(.L_x_2017) ;  /* 0xfffffffc00f08947 */ /* 0x001fea000383ffff */
[----:B------:R-:W-:Y:S05]  /*07c0*/  BRA `(.L_x_2015) ;  /* 0x0000000000087947 */ /* 0x000fea0003800000 */
.L_x_2016:
[----:B0-----:R-:W2:Y:S04]  /*07d0*/  LD.E R3, desc[UR8][R4.64] ;  /* 0x0000000804037980 */ /* 0x001ea8000c101900 */
[----:B--2---:R1:W-:Y:S02]  /*07e0*/  ST.E desc[UR8][R4.64], R3 ;  /* 0x0000000304007985 */ /* 0x0043e4000c101908 */
.L_x_2015:
[----:B------:R-:W-:Y:S05]  /*07f0*/  BSYNC.RECONVERGENT B0 ;  /* 0x0000000000007941 */ /* 0x000fea0003800200 */
.L_x_2014:
[----:B------:R2:W-:Y:S01]  /*0800*/  ATOM.E.ADD.F16x2.RN.STRONG.GPU P0, RZ, desc[UR8][R4.64+0x4], RZ ;  /* 0x800004ff04ff79a2 */ /* 0x0005e2000c10e108 */
[----:B------:R-:W-:Y:S04]  /*0810*/  BSSY.RECONVERGENT B0, `(.L_x_2018) ;  /* 0x000000d000007945 */ /* 0x000fe80003800200 */
[----:B--2---:R-:W-:Y:S05]  /*0820*/  @P0 BRA `(.L_x_2019) ;  /* 0x00000000002c0947 */ /* 0x004fea0003800000 */
[----:B------:R-:W2:Y:S02]  /*0830*/  QSPC.E.S P0, RZ, [R4+0x4] ;  /* 0x0000040004ff73aa */ /* 0x000ea40000000500 */
[----:B--2---:R-:W-:Y:S05]  /*0840*/  @!P0 BRA `(.L_x_2020) ;  /* 0x00000000001c8947 */ /* 0x004fea0003800000 */
[----:B0-----:R-:W-:-:S04]  /*0850*/  MOV R2, R4 ;  /* 0x0000000400027202 */ /* 0x001fc80000000f00 */
[----:B------:R-:W-:-:S07]  /*0860*/  MOV R2, R2 ;  /* 0x0000000200027202 */ /* 0x000fce0000000f00 */
.L_x_2021:
[----:B------:R-:W0:Y:S02]  /*0870*/  LDS R6, [R2+0x4] ;  /* 0x0000040002067984 */ /* 0x000e240000000800 */
[----:B0-----:R-:W-:-:S05]  /*0880*/  HADD2 R7, R6, RZ.H0_H0 ;  /* 0x200000ff06077230 */ /* 0x001fca0000000000 */
[----:B------:R-:W0:Y:S02]  /*0890*/  ATOMS.CAST.SPIN P0, [R2+0x4], R6, R7 ;  /* 0x000004060200758d */ /* 0x000e240001800007 */
[----:B0-----:R-:W-:Y:S05]  /*08a0*/  @!P0 BRA `(.L_x_2021) ;  /* 0xfffffffc00f08947 */ /* 0x001fea000383ffff */
[----:B------:R-:W-:Y:S05]  /*08b0*/  BRA `(.L_x_2019) ;  /* 0x0000000000087947 */ /* 0x000fea0003800000 */
.L_x_2020:
[----:B01----:R-:W2:Y:S04]  /*08c0*/  LD.E R3, desc[UR8][R4.64+0x4] ;  /* 0x0000040804037980 */ /* 0x003ea8000c101900 */
[----:B--2---:R2:W-:Y:S02]  /*08d0*/  ST.E desc[UR8][R4.64+0x4], R3 ;  /* 0x0000040304007985 */ /* 0x0045e4000c101908 */
.L_x_2019:
[----:B------:R-:W-:Y:S05]  /*08e0*/  BSYNC.RECONVERGENT B0 ;  /* 0x0000000000007941 */ /* 0x000fea0003800200 */
.L_x_2018:
[----:B-12---:R-:W-:-:S05]  /*08f0*/  IMAD.WIDE R4, R0, 0x2, R4 ;  /* 0x0000000200047825 */ /* 0x006fca00078e0204 */
[----:B------:R1:W-:Y:S01]  /*0900*/  ATOM.E.ADD.F16x2.RN.STRONG.GPU P0, RZ, desc[UR8][R4.64], RZ ;  /* 0x800000ff04ff79a2 */ /* 0x0003e2000c10e108 */
[----:B------:R-:W-:Y:S04]  /*0910*/  BSSY.RECONVERGENT B0, `(.L_x_2022) ;  /* 0x000000d000007945 */ /* 0x000fe80003800200 */
[----:B-1----:R-:W-:Y:S05]  /*0920*/  @P0 BRA `(.L_x_2023) ;  /* 0x00000000002c0947 */ /* 0x002fea0003800000 */
[----:B------:R-:W1:Y:S02]  /*0930*/  QSPC.E.S P0, RZ, [R4] ;  /* 0x0000000004ff73aa */ /* 0x000e640000000500 */
[----:B-1----:R-:W-:Y:S05]  /*0940*/  @!P0 BRA `(.L_x_2024) ;  /* 0x00000000001c8947 */ /* 0x002fea0003800000 */
[----:B0-----:R-:W-:-:S05]  /*0950*/  IMAD.MOV.U32 R2, RZ, RZ, R4 ;  /* 0x000000ffff027224 */ /* 0x001fca00078e0004 */
[----:B------:R-:W-:-:S07]  /*0960*/  MOV R2, R2 ;  /* 0x0000000200027202 */ /* 0x000fce0000000f00 */
.L_x_2025:
[----:B------:R-:W0:Y:S02]  /*0970*/  LDS R6, [R2] ;  /* 0x0000000002067984 */ /* 0x000e240000000800 */
[----:B0-----:R-:W-:-:S05]  /*0980*/  HFMA2 R7, R6, 1, 1, RZ ;  /* 0x3c003c0006077831 */ /* 0x001fca00000000ff */
[----:B------:R-:W0:Y:S02]  /*0990*/  ATOMS.CAST.SPIN P0, [R2], R6, R7 ;  /* 0x000000060200758d */ /* 0x000e240001800007 */
[----:B0-----:R-:W-:Y:S05]  /*09a0*/  @!P0 BRA `(.L_x_2025) ;  /* 0xfffffffc00f08947 */ /* 0x001fea000383ffff */
[----:B------:R-:W-:Y:S05]  /*09b0*/  BRA `(.L_x_2023) ;  /* 0x0000000000087947 */ /* 0x000fea0003800000 */
.L_x_2024:
[----:B0-----:R-:W2:Y:S04]  /*09c0*/  LD.E R3, desc[UR8][R4.64] ;  /* 0x0000000804037980 */ /* 0x001ea8000c101900 */
[----:B--2---:R1:W-:Y:S02]  /*09d0*/  ST.E desc[UR8][R4.64], R3 ;  /* 0x0000000304007985 */ /* 0x0043e4000c101908 */
.L_x_2023:
[----:B------:R-:W-:Y:S05]  /*09e0*/  BSYNC.RECONVERGENT B0 ;  /* 0x0000000000007941 */ /* 0x000fea0003800200 */
.L_x_2022:
[----:B------:R2:W-:Y:S01]  /*09f0*/  ATOM.E.ADD.F16x2.RN.STRONG.GPU P0, RZ, desc[UR8][R4.64+0x4], RZ ;  /* 0x800004ff04ff79a2 */ /* 0x0005e2000c10e108 */
[----:B------:R-:W-:Y:S04]  /*0a00*/  BSSY.RECONVERGENT B0, `(.L_x_2026) ;  /* 0x000000d000007945 */ /* 0x000fe80003800200 */
[----:B--2---:R-:W-:Y:S05]  /*0a10*/  @P0 BRA `(.L_x_2027) ;  /* 0x00000000002c0947 */ /* 0x004fea0003800000 */
[----:B------:R-:W2:Y:S02]  /*0a20*/  QSPC.E.S P0, RZ, [R4+0x4] ;  /* 0x0000040004ff73aa */ /* 0x000ea40000000500 */
[----:B--2---:R-:W-:Y:S05]  /*0a30*/  @!P0 BRA `(.L_x_2028) ;  /* 0x00000000001c8947 */ /* 0x004fea0003800000 */
[----:B0-----:R-:W-:-:S05]  /*0a40*/  IMAD.MOV.U32 R2, RZ, RZ, R4 ;  /* 0x000000ffff027224 */ /* 0x001fca00078e0004 */
[----:B------:R-:W-:-:S07]  /*0a50*/  MOV R2, R2 ;  /* 0x0000000200027202 */ /* 0x000fce0000000f00 */
.L_x_2029:
[----:B------:R-:W0:Y:S02]  /*0a60*/  LDS R6, [R2+0x4] ;  /* 0x0000040002067984 */ /* 0x000e240000000800 */
[----:B0-----:R-:W-:-:S05]  /*0a70*/  HADD2 R7, R6, RZ.H0_H0 ;  /* 0x200000ff06077230 */ /* 0x001fca0000000000 */
[----:B------:R-:W0:Y:S02]  /*0a80*/  ATOMS.CAST.SPIN P0, [R2+0x4], R6, R7 ;  /* 0x000004060200758d */ /* 0x000e240001800007 */
[----:B0-----:R-:W-:Y:S05]  /*0a90*/  @!P0 BRA `(.L_x_2029) ;  /* 0xfffffffc00f08947 */ /* 0x001fea000383ffff */
[----:B------:R-:W-:Y:S05]  /*0aa0*/  BRA `(.L_x_2027) ;  /* 0x0000000000087947 */ /* 0x000fea0003800000 */
.L_x_2028:
[----:B01----:R-:W2:Y:S04]  /*0ab0*/  LD.E R3, desc[UR8][R4.64+0x4] ;  /* 0x0000040804037980 */ /* 0x003ea8000c101900 */
[----:B--2---:R2:W-:Y:S02]  /*0ac0*/  ST.E desc[UR8][R4.64+0x4], R3 ;  /* 0x0000040304007985 */ /* 0x0045e4000c101908 */
.L_x_2027:
[----:B------:R-:W-:Y:S05]  /*0ad0*/  BSYNC.RECONVERGENT B0 ;  /* 0x0000000000007941 */ /* 0x000fea0003800200 */
.L_x_2026:
        /* <DEDUP_REMOVED lines=8> */
.L_x_2033:
[----:B------:R-:W0:Y:S02]  /*0b60*/  LDS R6, [R2] ;  /* 0x0000000002067984 */ /* 0x000e240000000800 */
[----:B0-----:R-:W-:-:S05]  /*0b70*/  HFMA2 R7, R6, 1, 1, RZ ;  /* 0x3c003c0006077831 */ /* 0x001fca00000000ff */
[----:B------:R-:W0:Y:S02]  /*0b80*/  ATOMS.CAST.SPIN P0, [R2], R6, R7 ;  /* 0x000000060200758d */ /* 0x000e240001800007 */
[----:B0-----:R-:W-:Y:S05]  /*0b90*/  @!P0 BRA `(.L_x_2033) ;  /* 0xfffffffc00f08947 */ /* 0x001fea000383ffff */
[----:B------:R-:W-:Y:S05]  /*0ba0*/  BRA `(.L_x_2031) ;  /* 0x0000000000087947 */ /* 0x000fea0003800000 */
.L_x_2032:
[----:B0-----:R-:W2:Y:S04]  /*0bb0*/  LD.E R3, desc[UR8][R4.64] ;  /* 0x0000000804037980 */ /* 0x001ea8000c101900 */
[----:B--2---:R1:W-:Y:S02]  /*0bc0*/  ST.E desc[UR8][R4.64], R3 ;  /* 0x0000000304007985 */ /* 0x0043e4000c101908 */
.L_x_2031:
[----:B------:R-:W-:Y:S05]  /*0bd0*/  BSYNC.RECONVERGENT B0 ;  /* 0x0000000000007941 */ /* 0x000fea0003800200 */
.L_x_2030:
[----:B------:R2:W-:Y:S01]  /*0be0*/  ATOM.E.ADD.F16x2.RN.STRONG.GPU P0, RZ, desc[UR8][R4.64+0x4], RZ ;  /* 0x800004ff04ff79a2 */ /* 0x0005e2000c10e108 */
[----:B------:R-:W-:Y:S04]  /*0bf0*/  BSSY.RECONVERGENT B0, `(.L_x_2034) ;  /* 0x000000d000007945 */ /* 0x000fe80003800200 */
[----:B--2---:R-:W-:Y:S05]  /*0c00*/  @P0 BRA `(.L_x_2035) ;  /* 0x00000000002c0947 */ /* 0x004fea0003800000 */
[----:B------:R-:W2:Y:S02]  /*0c10*/  QSPC.E.S P0, RZ, [R4+0x4] ;  /* 0x0000040004ff73aa */ /* 0x000ea40000000500 */
[----:B--2---:R-:W-:Y:S05]  /*0c20*/  @!P0 BRA `(.L_x_2036) ;  /* 0x00000000001c8947 */ /* 0x004fea0003800000 */
[----:B0-----:R-:W-:-:S04]  /*0c30*/  MOV R2, R4 ;  /* 0x0000000400027202 */ /* 0x001fc80000000f00 */
[----:B------:R-:W-:-:S07]  /*0c40*/  MOV R2, R2 ;  /* 0x0000000200027202 */ /* 0x000fce0000000f00 */
.L_x_2037:
[----:B------:R-:W0:Y:S02]  /*0c50*/  LDS R6, [R2+0x4] ;  /* 0x0000040002067984 */ /* 0x000e240000000800 */
[----:B0-----:R-:W-:-:S05]  /*0c60*/  HADD2 R7, R6, RZ.H0_H0 ;  /* 0x200000ff06077230 */ /* 0x001fca0000000000 */
[----:B------:R-:W0:Y:S02]  /*0c70*/  ATOMS.CAST.SPIN P0, [R2+0x4], R6, R7 ;  /* 0x000004060200758d */ /* 0x000e240001800007 */
[----:B0-----:R-:W-:Y:S05]  /*0c80*/  @!P0 BRA `(.L_x_2037) ;  /* 0xfffffffc00f08947 */ /* 0x001fea000383ffff */
[----:B------:R-:W-:Y:S05]  /*0c90*/  BRA `(.L_x_2035) ;  /* 0x0000000000087947 */ /* 0x000fea0003800000 */
.L_x_2036:
[----:B01----:R-:W2:Y:S04]  /*0ca0*/  LD.E R3, desc[UR8][R4.64+0x4] ;  /* 0x0000040804037980 */ /* 0x003ea8000c101900 */
[----:B--2---:R2:W-:Y:S02]  /*0cb0*/  ST.E desc[UR8][R4.64+0x4], R3 ;  /* 0x0000040304007985 */ /* 0x0045e4000c101908 */
.L_x_2035:
[----:B------:R-:W-:Y:S05]  /*0cc0*/  BSYNC.RECONVERGENT B0 ;  /* 0x0000000000007941 */ /* 0x000fea0003800200 */
.L_x_2034:
        /* <DEDUP_REMOVED lines=8> */
.L_x_2041:
[----:B------:R-:W0:Y:S02]  /*0d50*/  LDS R6, [R2] ;  /* 0x0000000002067984 */ /* 0x000e240000000800 */
[----:B0-----:R-:W-:-:S05]  /*0d60*/  HFMA2 R7, R6, 1, 1, RZ ;  /* 0x3c003c0006077831 */ /* 0x001fca00000000ff */
[----:B------:R-:W0:Y:S02]  /*0d70*/  ATOMS.CAST.SPIN P0, [R2], R6, R7 ;  /* 0x000000060200758d */ /* 0x000e240001800007 */
[----:B0-----:R-:W-:Y:S05]  /*0d80*/  @!P0 BRA `(.L_x_2041) ;  /* 0xfffffffc00f08947 */ /* 0x001fea000383ffff */
[----:B------:R-:W-:Y:S05]  /*0d90*/  BRA `(.L_x_2039) ;  /* 0x0000000000087947 */ /* 0x000fea0003800000 */
.L_x_2040:
[----:B0-----:R-:W2:Y:S04]  /*0da0*/  LD.E R3, desc[UR8][R4.64] ;  /* 0x0000000804037980 */ /* 0x001ea8000c101900 */
[----:B--2---:R1:W-:Y:S02]  /*0db0*/  ST.E desc[UR8][R4.64], R3 ;  /* 0x0000000304007985 */ /* 0x0043e4000c101908 */
.L_x_2039:
[----:B------:R-:W-:Y:S05]  /*0dc0*/  BSYNC.RECONVERGENT B0 ;  /* 0x0000000000007941 */ /* 0x000fea0003800200 */
.L_x_2038:
[----:B------:R2:W-:Y:S01]  /*0dd0*/  ATOM.E.ADD.F16x2.RN.STRONG.GPU P0, RZ, desc[UR8][R4.64+0x4], RZ ;  /* 0x800004ff04ff79a2 */ /* 0x0005e2000c10e108 */
[----:B------:R-:W-:Y:S04]  /*0de0*/  BSSY.RECONVERGENT B0, `(.L_x_2042) ;  /* 0x000000d000007945 */ /* 0x000fe80003800200 */
[----:B--2---:R-:W-:Y:S05]  /*0df0*/  @P0 BRA `(.L_x_2043) ;  /* 0x00000000002c0947 */ /* 0x004fea0003800000 */
[----:B------:R-:W2:Y:S02]  /*0e00*/  QSPC.E.S P0, RZ, [R4+0x4] ;  /* 0x0000040004ff73aa */ /* 0x000ea40000000500 */
[----:B--2---:R-:W-:Y:S05]  /*0e10*/  @!P0 BRA `(.L_x_2044) ;  /* 0x00000000001c8947 */ /* 0x004fea0003800000 */
[----:B0-----:R-:W-:-:S05]  /*0e20*/  IMAD.MOV.U32 R2, RZ, RZ, R4 ;  /* 0x000000ffff027224 */ /* 0x001fca00078e0004 */
[----:B------:R-:W-:-:S07]  /*0e30*/  MOV R2, R2 ;  /* 0x0000000200027202 */ /* 0x000fce0000000f00 */
.L_x_2045:
[----:B------:R-:W0:Y:S02]  /*0e40*/  LDS R6, [R2+0x4] ;  /* 0x0000040002067984 */ /* 0x000e240000000800 */
[----:B0-----:R-:W-:-:S05]  /*0e50*/  HADD2 R7, R6, RZ.H0_H0 ;  /* 0x200000ff06077230 */ /* 0x001fca0000000000 */
[----:B------:R-:W0:Y:S02]  /*0e60*/  ATOMS.CAST.SPIN P0, [R2+0x4], R6, R7 ;  /* 0x000004060200758d */ /* 0x000e240001800007 */
[----:B0-----:R-:W-:Y:S05]  /*0e70*/  @!P0 BRA `(.L_x_2045) ;  /* 0xfffffffc00f08947 */ /* 0x001fea000383ffff */
[----:B------:R-:W-:Y:S05]  /*0e80*/  BRA `(.L_x_2043) ;  /* 0x0000000000087947 */ /* 0x000fea0003800000 */
.L_x_2044:
[----:B01----:R-:W2:Y:S04]  /*0e90*/  LD.E R3, desc[UR8][R4.64+0x4] ;  /* 0x0000040804037980 */ /* 0x003ea8000c101900 */
[----:B--2---:R2:W-:Y:S02]  /*0ea0*/  ST.E desc[UR8][R4.64+0x4], R3 ;  /* 0x0000040304007985 */ /* 0x0045e4000c101908 */
.L_x_2043:
[----:B------:R-:W-:Y:S05]  /*0eb0*/  BSYNC.RECONVERGENT B0 ;  /* 0x0000000000007941 */ /* 0x000fea0003800200 */
.L_x_2042:
        /* <DEDUP_REMOVED lines=8> */
.L_x_2049:
[----:B------:R-:W0:Y:S02]  /*0f40*/  LDS R6, [R2] ;  /* 0x0000000002067984 */ /* 0x000e240000000800 */
[----:B0-----:R-:W-:-:S05]  /*0f50*/  HFMA2 R7, R6, 1, 1, RZ ;  /* 0x3c003c0006077831 */ /* 0x001fca00000000ff */
[----:B------:R-:W0:Y:S02]  /*0f60*/  ATOMS.CAST.SPIN P0, [R2], R6, R7 ;  /* 0x000000060200758d */ /* 0x000e240001800007 */
[----:B0-----:R-:W-:Y:S05]  /*0f70*/  @!P0 BRA `(.L_x_2049) ;  /* 0xfffffffc00f08947 */ /* 0x001fea000383ffff */
[----:B------:R-:W-:Y:S05]  /*0f80*/  BRA `(.L_x_2047) ;  /* 0x0000000000087947 */ /* 0x000fea0003800000 */
.L_x_2048:
[----:B0-----:R-:W2:Y:S04]  /*0f90*/  LD.E R3, desc[UR8][R4.64] ;  /* 0x0000000804037980 */ /* 0x001ea8000c101900 */
[----:B--2---:R1:W-:Y:S02]  /*0fa0*/  ST.E desc[UR8][R4.64], R3 ;  /* 0x0000000304007985 */ /* 0x0043e4000c101908 */
.L_x_2047:
[----:B------:R-:W-:Y:S05]  /*0fb0*/  BSYNC.RECONVERGENT B0 ;  /* 0x0000000000007941 */ /* 0x000fea0003800200 */
.L_x_2046:
[----:B------:R2:W-:Y:S01]  /*0fc0*/  ATOM.E.ADD.F16x2.RN.STRONG.GPU P0, RZ, desc[UR8][R4.64+0x4], RZ ;  /* 0x800004ff04ff79a2 */ /* 0x0005e2000c10e108 */
[----:B------:R-:W-:Y:S04]  /*0fd0*/  BSSY.RECONVERGENT B0, `(.L_x_2050) ;  /* 0x000000d000007945 */ /* 0x000fe80003800200 */
[----:B--2---:R-:W-:Y:S05]  /*0fe0*/  @P0 BRA `(.L_x_2051) ;  /* 0x00000000002c0947 */ /* 0x004fea0003800000 */
[----:B------:R-:W2:Y:S02]  /*0ff0*/  QSPC.E.S P0, RZ, [R4+0x4] ;  /* 0x0000040004ff73aa */ /* 0x000ea40000000500 */
[----:B--2---:R-:W-:Y:S05]  /*1000*/  @!P0 BRA `(.L_x_2052) ;  /* 0x00000000001c8947 */ /* 0x004fea0003800000 */
[----:B0-----:R-:W-:-:S04]  /*1010*/  MOV R2, R4 ;  /* 0x0000000400027202 */ /* 0x001fc80000000f00 */
[----:B------:R-:W-:-:S07]  /*1020*/  MOV R2, R2 ;  /* 0x0000000200027202 */ /* 0x000fce0000000f00 */
.L_x_2053:
[----:B------:R-:W0:Y:S02]  /*1030*/  LDS R6, [R2+0x4] ;  /* 0x0000040002067984 */ /* 0x000e240000000800 */
[----:B0-----:R-:W-:-:S05]  /*1040*/  HADD2 R7, R6, RZ.H0_H0 ;  /* 0x200000ff06077230 */ /* 0x001fca0000000000 */
[----:B------:R-:W0:Y:S02]  /*1050*/  ATOMS.CAST.SPIN P0, [R2+0x4], R6, R7 ;  /* 0x000004060200758d */ /* 0x000e240001800007 */
[----:B0-----:R-:W-:Y:S05]  /*1060*/  @!P0 BRA `(.L_x_2053) ;  /* 0xfffffffc00f08947 */ /* 0x001fea000383ffff */
[----:B------:R-:W-:Y:S05]  /*1070*/  BRA `(.L_x_2051) ;  /* 0x0000000000087947 */ /* 0x000fea0003800000 */
.L_x_2052:
[----:B01----:R-:W2:Y:S04]  /*1080*/  LD.E R3, desc[UR8][R4.64+0x4] ;  /* 0x0000040804037980 */ /* 0x003ea8000c101900 */
[----:B--2---:R2:W-:Y:S02]  /*1090*/  ST.E desc[UR8][R4.64+0x4], R3 ;  /* 0x0000040304007985 */ /* 0x0045e4000c101908 */
.L_x_2051:
[----:B------:R-:W-:Y:S05]  /*10a0*/  BSYNC.RECONVERGENT B0 ;  /* 0x0000000000007941 */ /* 0x000fea0003800200 */
.L_x_2050:
        /* <DEDUP_REMOVED lines=8> */
.L_x_2057:
[----:B------:R-:W0:Y:S02]  /*1130*/  LDS R6, [R2] ;  /* 0x0000000002067984 */ /* 0x000e240000000800 */
[----:B0-----:R-:W-:-:S05]  /*1140*/  HFMA2 R7, R6, 1, 1, RZ ;  /* 0x3c003c0006077831 */ /* 0x001fca00000000ff */
[----:B------:R-:W0:Y:S02]  /*1150*/  ATOMS.CAST.SPIN P0, [R2], R6, R7 ;  /* 0x000000060200758d */ /* 0x000e240001800007 */
[----:B0-----:R-:W-:Y:S05]  /*1160*/  @!P0 BRA `(.L_x_2057) ;  /* 0xfffffffc00f08947 */ /* 0x001fea000383ffff */
[----:B------:R-:W-:Y:S05]  /*1170*/  BRA `(.L_x_2055) ;  /* 0x0000000000087947 */ /* 0x000fea0003800000 */
.L_x_2056:
[----:B0-----:R-:W2:Y:S04]  /*1180*/  LD.E R3, desc[UR8][R4.64] ;  /* 0x0000000804037980 */ /* 0x001ea8000c101900 */
[----:B--2---:R1:W-:Y:S02]  /*1190*/  ST.E desc[UR8][R4.64], R3 ;  /* 0x0000000304007985 */ /* 0x0043e4000c101908 */
.L_x_2055:
[----:B------:R-:W-:Y:S05]  /*11a0*/  BSYNC.RECONVERGENT B0 ;  /* 0x0000000000007941 */ /* 0x000fea0003800200 */
.L_x_2054:
[----:B------:R2:W-:Y:S02]  /*11b0*/  ATOM.E.ADD.F16x2.RN.STRONG.GPU P0, RZ, desc[UR8][R4.64+0x4], RZ ;  /* 0x800004ff04ff79a2 */ /* 0x0005e4000c10e108 */
[----:B--2---:R-:W-:Y:S05]  /*11c0*/  @P0 EXIT ;  /* 0x000000000000094d */ /* 0x004fea0003800000 */
[----:B------:R-:W2:Y:S02]  /*11d0*/  QSPC.E.S P0, RZ, [R4+0x4] ;  /* 0x0000040004ff73aa */ /* 0x000ea40000000500 */
[----:B--2---:R-:W-:Y:S05]  /*11e0*/  @!P0 BRA `(.L_x_2058) ;  /* 0x00000000001c8947 */ /* 0x004fea0003800000 */
[----:B0-----:R-:W-:-:S05]  /*11f0*/  IMAD.MOV.U32 R2, RZ, RZ, R4 ;  /* 0x000000ffff027224 */ /* 0x001fca00078e0004 */
[----:B------:R-:W-:-:S07]  /*1200*/  MOV R2, R2 ;  /* 0x0000000200027202 */ /* 0x000fce0000000f00 */
.L_x_2059:
[----:B-1----:R-:W0:Y:S02]  /*1210*/  LDS R4, [R2+0x4] ;  /* 0x0000040002047984 */ /* 0x002e240000000800 */
[----:B0-----:R-:W-:-:S05]  /*1220*/  HADD2 R5, R4, RZ.H0_H0 ;  /* 0x200000ff04057230 */ /* 0x001fca0000000000 */
[----:B------:R-:W0:Y:S02]  /*1230*/  ATOMS.CAST.SPIN P0, [R2+0x4], R4, R5 ;  /* 0x000004040200758d */ /* 0x000e240001800005 */
[----:B0-----:R-:W-:Y:S05]  /*1240*/  @!P0 BRA `(.L_x_2059) ;  /* 0xfffffffc00f08947 */ /* 0x001fea000383ffff */
[----:B------:R-:W-:Y:S05]  /*1250*/  EXIT ;  /* 0x000000000000794d */ /* 0x000fea0003800000 */
.L_x_2058:
[----:B01----:R-:W2:Y:S04]  /*1260*/  LD.E R3, desc[UR8][R4.64+0x4] ;  /* 0x0000040804037980 */ /* 0x003ea8000c101900 */
[----:B--2---:R-:W-:Y:S01]  /*1270*/  ST.E desc[UR8][R4.64+0x4], R3 ;  /* 0x0000040304007985 */ /* 0x004fe2000c101908 */
[----:B------:R-:W-:Y:S05]  /*1280*/  EXIT ;  /* 0x000000000000794d */ /* 0x000fea0003800000 */
.L_x_2060:
        /* <DEDUP_REMOVED lines=15> */
.L_x_3329:


//--------------------- .text._Z23gemm_half_q_half_kernelILi5ELb1ELb0EEvPK6__halfPKjS4_S2_PS0_iiiiPKtS7_iiiiiibS2_i --------------------------
	.section	.text._Z23gemm_half_q_half_kernelILi5ELb1ELb0EEvPK6__halfPKjS4_S2_PS0_iiiiPKtS7_iiiiiibS2_i,"ax",@progbits
	.align	128
        .global         _Z23gemm_half_q_half_kernelILi5ELb1ELb0EEvPK6__halfPKjS4_S2_PS0_iiiiPKtS7_iiiiiibS2_i
        .type           _Z23gemm_half_q_half_kernelILi5ELb1ELb0EEvPK6__halfPKjS4_S2_PS0_iiiiPKtS7_iiiiiibS2_i,@function
        .size           _Z23gemm_half_q_half_kernelILi5ELb1ELb0EEvPK6__halfPKjS4_S2_PS0_iiiiPKtS7_iiiiiibS2_i,(.L_x_3330 - _Z23gemm_half_q_half_kernelILi5ELb1ELb0EEvPK6__halfPKjS4_S2_PS0_iiiiPKtS7_iiiiiibS2_i)
        .other          _Z23gemm_half_q_half_kernelILi5ELb1ELb0EEvPK6__halfPKjS4_S2_PS0_iiiiPKtS7_iiiiiibS2_i,@"STO_CUDA_ENTRY STV_DEFAULT"
_Z23gemm_half_q_half_kernelILi5ELb1ELb0EEvPK6__halfPKjS4_S2_PS0_iiiiPKtS7_iiiiiibS2_i:
.text._Z23gemm_half_q_half_kernelILi5ELb1ELb0EEvPK6__halfPKjS4_S2_PS0_iiiiPKtS7_iiiiiibS2_i:
        /* <DEDUP_REMOVED lines=49> */
[----:B------:R-:W-:Y:S01]  /*0310*/  IMAD.IADD R14, R4, 0x1, R15 ;  /* 0x00000001040e7824 */ /* 0x000fe200078e020f */
[----:B------:R-:W-:Y:S01]  /*0320*/  LEA.HI.X.SX32 R20, R8, RZ, 0x1, P2 ;  /* 0x000000ff08147211 */ /* 0x000fe200010f0eff */
[----:B------:R-:W2:Y:S01]  /*0330*/  LDG.E.U16.CONSTANT R10, desc[UR8][R10.64] ;  /* 0x000000080a0a7981 */ /* 0x000ea2000c1e9500 */
[----:B------:R-:W-:Y:S02]  /*0340*/  IADD3 R15, P3, PT, R7, R4, RZ ;  /* 0x00000004070f7210 */ /* 0x000fe40007f7e0ff */
[----:B------:R-:W-:Y:S02]  /*0350*/  LEA.HI.X.SX32 R18, R12, RZ, 0x1, P1 ;  /* 0x000000ff0c127211 */ /* 0x000fe400008f0eff */
[----:B------:R-:W-:Y:S02]  /*0360*/  LEA R12, P2, R13, UR6, 0x1 ;  /* 0x000000060d0c7c11 */ /* 0x000fe4000f8408ff */
[----:B------:R-:W-:-:S02]  /*0370*/  LEA.HI.X.SX32 R16, R4, RZ, 0x1, P3 ;  /* 0x000000ff04107211 */ /* 0x000fc400018f0eff */
[----:B------:R-:W-:Y:S02]  /*0380*/  LEA R6, P3, R15, UR6, 0x1 ;  /* 0x000000060f067c11 */ /* 0x000fe4000f8608ff */
[----:B------:R-:W-:Y:S02]  /*0390*/  LEA.HI.X R13, R13, UR7, R20, 0x1, P2 ;  /* 0x000000070d0d7c11 */ /* 0x000fe400090f0c14 */
[----:B------:R-:W-:Y:S02]  /*03a0*/  LEA R8, P1, R9, UR6, 0x1 ;  /* 0x0000000609087c11 */ /* 0x000fe4000f8208ff */
[----:B------:R-:W-:Y:S01]  /*03b0*/  IADD3 R4, P2, PT, R7, R14, RZ ;  /* 0x0000000e07047210 */ /* 0x000fe20007f5e0ff */
[----:B------:R-:W3:Y:S01]  /*03c0*/  LDG.E.U16.CONSTANT R12, desc[UR8][R12.64] ;  /* 0x000000080c0c7981 */ /* 0x000ee2000c1e9500 */
[----:B------:R-:W-:Y:S02]  /*03d0*/  LEA.HI.X R7, R15, UR7, R16, 0x1, P3 ;  /* 0x000000070f077c11 */ /* 0x000fe400098f0c10 */
[----:B------:R-:W-:-:S02]  /*03e0*/  LEA.HI.X R9, R9, UR7, R18, 0x1, P1 ;  /* 0x0000000709097c11 */ /* 0x000fc400088f0c12 */
[----:B------:R-:W-:Y:S01]  /*03f0*/  LEA.HI.X.SX32 R15, R14, RZ, 0x1, P2 ;  /* 0x000000ff0e0f7211 */ /* 0x000fe200010f0eff */
[----:B------:R-:W4:Y:S01]  /*0400*/  LDG.E.U16.CONSTANT R6, desc[UR8][R6.64] ;  /* 0x0000000806067981 */ /* 0x000f22000c1e9500 */
[----:B------:R-:W-:-:S03]  /*0410*/  LEA R14, P1, R4, UR6, 0x1 ;  /* 0x00000006040e7c11 */ /* 0x000fc6000f8208ff */
[----:B------:R-:W5:Y:S01]  /*0420*/  LDG.E.U16.CONSTANT R8, desc[UR8][R8.64] ;  /* 0x0000000808087981 */ /* 0x000f62000c1e9500 */
[----:B------:R-:W-:-:S05]  /*0430*/  LEA.HI.X R15, R4, UR7, R15, 0x1, P1 ;  /* 0x00000007040f7c11 */ /* 0x000fca00088f0c0f */
        /* <DEDUP_REMOVED lines=10> */
.L_x_2062:
[----:B------:R-:W-:Y:S05]  /*04e0*/  BSYNC.RECONVERGENT B0 ;  /* 0x0000000000007941 */ /* 0x000fea0003800200 */
.L_x_2061:
        /* <DEDUP_REMOVED lines=21> */
.L_x_2063:
        /* <DEDUP_REMOVED lines=8> */
.L_x_2067:
[----:B------:R-:W0:Y:S02]  /*06c0*/  LDS R6, [R2] ;  /* 0x0000000002067984 */ /* 0x000e240000000800 */
[----:B0-----:R-:W-:-:S05]  /*06d0*/  HFMA2 R7, R6, 1, 1, RZ ;  /* 0x3c003c0006077831 */ /* 0x001fca00000000ff */
[----:B------:R-:W0:Y:S02]  /*06e0*/  ATOMS.CAST.SPIN P0, [R2], R6, R7 ;  /* 0x000000060200758d */ /* 0x000e240001800007 */
[----:B0-----:R-:W-:Y:S05]  /*06f0*/  @!P0 BRA `(.L_x_2067) ;  /* 0xfffffffc00f08947 */ /* 0x001fea000383ffff */
[----:B------:R-:W-:Y:S05]  /*0700*/  BRA `(.L_x_2065) ;  /* 0x0000000000087947 */ /* 0x000fea0003800000 */
.L_x_2066:
[----:B0-----:R-:W2:Y:S04]  /*0710*/  LD.E R3, desc[UR8][R4.64] ;  /* 0x0000000804037980 */ /* 0x001ea8000c101900 */
[----:B--2---:R1:W-:Y:S02]  /*0720*/  ST.E desc[UR8][R4.64], R3 ;  /* 0x0000000304007985 */ /* 0x0043e4000c101908 */
.L_x_2065:
[----:B------:R-:W-:Y:S05]  /*0730*/  BSYNC.RECONVERGENT B0 ;  /* 0x0000000000007941 */ /* 0x000fea0003800200 */
.L_x_2064:
[----:B------:R2:W-:Y:S01]  /*0740*/  ATOM.E.ADD.F16x2.RN.STRONG.GPU P0, RZ, desc[UR8][R4.64+0x4], RZ ;  /* 0x800004ff04ff79a2 */ /* 0x0005e2000c10e108 */
[----:B------:R-:W-:Y:S04]  /*0750*/  BSSY.RECONVERGENT B0, `(.L_x_2068) ;  /* 0x000000d000007945 */ /* 0x000fe80003800200 */
[----:B--2---:R-:W-:Y:S05]  /*0760*/  @P0 BRA `(.L_x_2069) ;  /* 0x00000000002c0947 */ /* 0x004fea0003800000 */
[----:B------:R-:W2:Y:S02]  /*0770*/  QSPC.E.S P0, RZ, [R4+0x4] ;  /* 0x0000040004ff73aa */ /* 0x000ea40000000500 */
[----:B--2---:R-:W-:Y:S05]  /*0780*/  @!P0 BRA `(.L_x_2070) ;  /* 0x00000000001c8947 */ /* 0x004fea0003800000 */
[----:B0-----:R-:W-:-:S05]  /*0790*/  IMAD.MOV.U32 R2, RZ, RZ, R4 ;  /* 0x000000ffff027224 */ /* 0x001fca00078e0004 */
[----:B------:R-:W-:-:S07]  /*07a0*/  MOV R2, R2 ;  /* 0x0000000200027202 */ /* 0x000fce0000000f00 */
.L_x_2071:
[----:B------:R-:W0:Y:S02]  /*07b0*/  LDS R6, [R2+0x4] ;  /* 0x0000040002067984 */ /* 0x000e240000000800 */
[----:B0-----:R-:W-:-:S05]  /*07c0*/  HADD2 R7, R6, RZ.H0_H0 ;  /* 0x200000ff06077230 */ /* 0x001fca0000000000 */
[----:B------:R-:W0:Y:S02]  /*07d0*/  ATOMS.CAST.SPIN P0, [R2+0x4], R6, R7 ;  /* 0x000004060200758d */ /* 0x000e240001800007 */
[----:B0-----:R-:W-:Y:S05]  /*07e0*/  @!P0 BRA `(.L_x_2071) ;  /* 0xfffffffc00f08947 */ /* 0x001fea000383ffff */
[----:B------:R-:W-:Y:S05]  /*07f0*/  BRA `(.L_x_2069) ;  /* 0x0000000000087947 */ /* 0x000fea0003800000 */
.L_x_2070:
[----:B01----:R-:W2:Y:S04]  /*0800*/  LD.E R3, desc[UR8][R4.64+0x4] ;  /* 0x0000040804037980 */ /* 0x003ea8000c101900 */
[----:B--2---:R2:W-:Y:S02]  /*0810*/  ST.E desc[UR8][R4.64+0x4], R3 ;  /* 0x0000040304007985 */ /* 0x0045e4000c101908 */
.L_x_2069:
[----:B------:R-:W-:Y:S05]  /*0820*/  BSYNC.RECONVERGENT B0 ;  /* 0x0000000000007941 */ /* 0x000fea0003800200 */
.L_x_2068:
        /* <DEDUP_REMOVED lines=8> */
.L_x_2075:
[----:B------:R-:W0:Y:S02]  /*08b0*/  LDS R6, [R2] ;  /* 0x0000000002067984 */ /* 0x000e240000000800 */
[----:B0-----:R-:W-:-:S05]  /*08c0*/  HFMA2 R7, R6, 1, 1, RZ ;  /* 0x3c003c0006077831 */ /* 0x001fca00000000ff */
[----:B------:R-:W0:Y:S02]  /*08d0*/  ATOMS.CAST.SPIN P0, [R2], R6, R7 ;  /* 0x000000060200758d */ /* 0x000e240001800007 */
[----:B0-----:R-:W-:Y:S05]  /*08e0*/  @!P0 BRA `(.L_x_2075) ;  /* 0xfffffffc00f08947 */ /* 0x001fea000383ffff */
[----:B------:R-:W-:Y:S05]  /*08f0*/  BRA `(.L_x_2073) ;  /* 0x0000000000087947 */ /* 0x000fea0003800000 */
.L_x_2074:
[----:B0-----:R-:W2:Y:S04]  /*0900*/  LD.E R3, desc[UR8][R4.64] ;  /* 0x0000000804037980 */ /* 0x001ea8000c101900 */
[----:B--2---:R1:W-:Y:S02]  /*0910*/  ST.E desc[UR8][R4.64], R3 ;  /* 0x0000000304007985 */ /* 0x0043e4000c101908 */
.L_x_2073:
[----:B------:R-:W-:Y:S05]  /*0920*/  BSYNC.RECONVERGENT B0 ;  /* 0x0000000000007941 */ /* 0x000fea0003800200 */
.L_x_2072:
[----:B------:R2:W-:Y:S01]  /*0930*/  ATOM.E.ADD.F16x2.RN.STRONG.GPU P0, RZ, desc[UR8][R4.64+0x4], RZ ;  /* 0x800004ff04ff79a2 */ /* 0x0005e2000c10e108 */
[----:B------:R-:W-:Y:S04]  /*0940*/  BSSY.RECONVERGENT B0, `(.L_x_2076) ;  /* 0x000000d000007945 */ /* 0x000fe80003800200 */
[----:B--2---:R-:W-:Y:S05]  /*0950*/  @P0 BRA `(.L_x_2077) ;  /* 0x00000000002c0947 */ /* 0x004fea0003800000 */
[----:B------:R-:W2:Y:S02]  /*0960*/  QSPC.E.S P0, RZ, [R4+0x4] ;  /* 0x0000040004ff73aa */ /* 0x000ea40000000500 */
[----:B--2---:R-:W-:Y:S05]  /*0970*/  @!P0 BRA `(.L_x_2078) ;  /* 0x00000000001c8947 */ /* 0x004fea0003800000 */
[----:B0-----:R-:W-:-:S04]  /*0980*/  MOV R2, R4 ;  /* 0x0000000400027202 */ /* 0x001fc80000000f00 */
[----:B------:R-:W-:-:S07]  /*0990*/  MOV R2, R2 ;  /* 0x0000000200027202 */ /* 0x000fce0000000f00 */
.L_x_2079:
[----:B------:R-:W0:Y:S02]  /*09a0*/  LDS R6, [R2+0x4] ;  /* 0x0000040002067984 */ /* 0x000e240000000800 */
[----:B0-----:R-:W-:-:S05]  /*09b0*/  HADD2 R7, R6, RZ.H0_H0 ;  /* 0x200000ff06077230 */ /* 0x001fca0000000000 */
[----:B------:R-:W0:Y:S02]  /*09c0*/  ATOMS.CAST.SPIN P0, [R2+0x4], R6, R7 ;  /* 0x000004060200758d */ /* 0x000e240001800007 */
[----:B0-----:R-:W-:Y:S05]  /*09d0*/  @!P0 BRA `(.L_x_2079) ;  /* 0xfffffffc00f08947 */ /* 0x001fea000383ffff */
[----:B------:R-:W-:Y:S05]  /*09e0*/  BRA `(.L_x_2077) ;  /* 0x0000000000087947 */ /* 0x000fea0003800000 */
.L_x_2078:
[----:B01----:R-:W2:Y:S04]  /*09f0*/  LD.E R3, desc[UR8][R4.64+0x4] ;  /* 0x0000040804037980 */ /* 0x003ea8000c101900 */
[----:B--2---:R2:W-:Y:S02]  /*0a00*/  ST.E desc[UR8][R4.64+0x4], R3 ;  /* 0x0000040304007985 */ /* 0x0045e4000c101908 */
.L_x_2077:
[----:B------:R-:W-:Y:S05]  /*0a10*/  BSYNC.RECONVERGENT B0 ;  /* 0x0000000000007941 */ /* 0x000fea0003800200 */
.L_x_2076:
        /* <DEDUP_REMOVED lines=8> */
.L_x_2083:
[----:B------:R-:W0:Y:S02]  /*0aa0*/  LDS R6, [R2] ;  /* 0x0000000002067984 */ /* 0x000e240000000800 */
[----:B0-----:R-:W-:-:S05]  /*0ab0*/  HFMA2 R7, R6, 1, 1, RZ ;  /* 0x3c003c0006077831 */ /* 0x001fca00000000ff */
[----:B------:R-:W0:Y:S02]  /*0ac0*/  ATOMS.CAST.SPIN P0, [R2], R6, R7 ;  /* 0x000000060200758d */ /* 0x000e240001800007 */
[----:B0-----:R-:W-:Y:S05]  /*0ad0*/  @!P0 BRA `(.L_x_2083) ;  /* 0xfffffffc00f08947 */ /* 0x001fea000383ffff */
[----:B------:R-:W-:Y:S05]  /*0ae0*/  BRA `(.L_x_2081) ;  /* 0x0000000000087947 */ /* 0x000fea0003800000 */
.L_x_2082:
[----:B0-----:R-:W2:Y:S04]  /*0af0*/  LD.E R3, desc[UR8][R4.64] ;  /* 0x0000000804037980 */ /* 0x001ea8000c101900 */
[----:B--2---:R1:W-:Y:S02]  /*0b00*/  ST.E desc[UR8][R4.64], R3 ;  /* 0x0000000304007985 */ /* 0x0043e4000c101908 */
.L_x_2081:
[----:B------:R-:W-:Y:S05]  /*0b10*/  BSYNC.RECONVERGENT B0 ;  /* 0x0000000000007941 */ /* 0x000fea0003800200 */
.L_x_2080:
[----:B------:R2:W-:Y:S01]  /*0b20*/  ATOM.E.ADD.F16x2.RN.STRONG.GPU P0, RZ, desc[UR8][R4.64+0x4], RZ ;  /* 0x800004ff04ff79a2 */ /* 0x0005e2000c10e108 */
[----:B------:R-:W-:Y:S04]  /*0b30*/  BSSY.RECONVERGENT B0, `(.L_x_2084) ;  /* 0x000000d000007945 */ /* 0x000fe80003800200 */
[----:B--2---:R-:W-:Y:S05]  /*0b40*/  @P0 BRA `(.L_x_2085) ;  /* 0x00000000002c0947 */ /* 0x004fea0003800000 */
[----:B------:R-:W2:Y:S02]  /*0b50*/  QSPC.E.S P0, RZ, [R4+0x4] ;  /* 0x0000040004ff73aa */ /* 0x000ea40000000500 */
[----:B--2---:R-:W-:Y:S05]  /*0b60*/  @!P0 BRA `(.L_x_2086) ;  /* 0x00000000001c8947 */ /* 0x004fea0003800000 */
[----:B0-----:R-:W-:-:S05]  /*0b70*/  IMAD.MOV.U32 R2, RZ, RZ, R4 ;  /* 0x000000ffff027224 */ /* 0x001fca00078e0004 */
[----:B------:R-:W-:-:S07]  /*0b80*/  MOV R2, R2 ;  /* 0x0000000200027202 */ /* 0x000fce0000000f00 */
.L_x_2087:
[----:B------:R-:W0:Y:S02]  /*0b90*/  LDS R6, [R2+0x4] ;  /* 0x0000040002067984 */ /* 0x000e240000000800 */
[----:B0-----:R-:W-:-:S05]  /*0ba0*/  HADD2 R7, R6, RZ.H0_H0 ;  /* 0x200000ff06077230 */ /* 0x001fca0000000000 */
[----:B------:R-:W0:Y:S02]  /*0bb0*/  ATOMS.CAST.SPIN P0, [R2+0x4], R6, R7 ;  /* 0x000004060200758d */ /* 0x000e240001800007 */
[----:B0-----:R-:W-:Y:S05]  /*0bc0*/  @!P0 BRA `(.L_x_2087) ;  /* 0xfffffffc00f08947 */ /* 0x001fea000383ffff */
[----:B------:R-:W-:Y:S05]  /*0bd0*/  BRA `(.L_x_2085) ;  /* 0x0000000000087947 */ /* 0x000fea0003800000 */
.L_x_2086:
[----:B01----:R-:W2:Y:S04]  /*0be0*/  LD.E R3, desc[UR8][R4.64+0x4] ;  /* 0x0000040804037980 */ /* 0x003ea8000c101900 */
[----:B--2---:R2:W-:Y:S02]  /*0bf0*/  ST.E desc[UR8][R4.64+0x4], R3 ;  /* 0x0000040304007985 */ /* 0x0045e4000c101908 */
.L_x_2085:
[----:B------:R-:W-:Y:S05]  /*0c00*/  BSYNC.RECONVERGENT B0 ;  /* 0x0000000000007941 */ /* 0x000fea0003800200 */
.L_x_2084:
        /* <DEDUP_REMOVED lines=8> */
.L_x_2091:
[----:B------:R-:W0:Y:S02]  /*0c90*/  LDS R6, [R2] ;  /* 0x0000000002067984 */ /* 0x000e240000000800 */
[----:B0-----:R-:W-:-:S05]  /*0ca0*/  HFMA2 R7, R6, 1, 1, RZ ;  /* 0x3c003c0006077831 */ /* 0x001fca00000000ff */
[----:B------:R-:W0:Y:S02]  /*0cb0*/  ATOMS.CAST.SPIN P0, [R2], R6, R7 ;  /* 0x000000060200758d */ /* 0x000e240001800007 */
[----:B0-----:R-:W-:Y:S05]  /*0cc0*/  @!P0 BRA `(.L_x_2091) ;  /* 0xfffffffc00f08947 */ /* 0x001fea000383ffff */
[----:B------:R-:W-:Y:S05]  /*0cd0*/  BRA `(.L_x_2089) ;  /* 0x0000000000087947 */ /* 0x000fea0003800000 */
.L_x_2090:
[----:B0-----:R-:W2:Y:S04]  /*0ce0*/  LD.E R3, desc[UR8][R4.64] ;  /* 0x0000000804037980 */ /* 0x001ea8000c101900 */
[----:B--2---:R1:W-:Y:S02]  /*0cf0*/  ST.E desc[UR8][R4.64], R3 ;  /* 0x0000000304007985 */ /* 0x0043e4000c101908 */
.L_x_2089:
[----:B------:R-:W-:Y:S05]  /*0d00*/  BSYNC.RECONVERGENT B0 ;  /* 0x0000000000007941 */ /* 0x000fea0003800200 */
.L_x_2088:
[----:B------:R2:W-:Y:S01]  /*0d10*/  ATOM.E.ADD.F16x2.RN.STRONG.GPU P0, RZ, desc[UR8][R4.64+0x4], RZ ;  /* 0x800004ff04ff79a2 */ /* 0x0005e2000c10e108 */
[----:B------:R-:W-:Y:S04]  /*0d20*/  BSSY.RECONVERGENT B0, `(.L_x_2092) ;  /* 0x000000d000007945 */ /* 0x000fe80003800200 */
[----:B--2---:R-:W-:Y:S05]  /*0d30*/  @P0 BRA `(.L_x_2093) ;  /* 0x00000000002c0947 */ /* 0x004fea0003800000 */
[----:B------:R-:W2:Y:S02]  /*0d40*/  QSPC.E.S P0, RZ, [R4+0x4] ;  /* 0x0000040004ff73aa */ /* 0x000ea40000000500 */
[----:B--2---:R-:W-:Y:S05]  /*0d50*/  @!P0 BRA `(.L_x_2094) ;  /* 0x00000000001c8947 */ /* 0x004fea0003800000 */
[----:B0-----:R-:W-:-:S04]  /*0d60*/  MOV R2, R4 ;  /* 0x0000000400027202 */ /* 0x001fc80000000f00 */
[----:B------:R-:W-:-:S07]  /*0d70*/  MOV R2, R2 ;  /* 0x0000000200027202 */ /* 0x000fce0000000f00 */
.L_x_2095:
[----:B------:R-:W0:Y:S02]  /*0d80*/  LDS R6, [R2+0x4] ;  /* 0x0000040002067984 */ /* 0x000e240000000800 */
[----:B0-----:R-:W-:-:S05]  /*0d90*/  HADD2 R7, R6, RZ.H0_H0 ;  /* 0x200000ff06077230 */ /* 0x001fca0000000000 */
[----:B------:R-:W0:Y:S02]  /*0da0*/  ATOMS.CAST.SPIN P0, [R2+0x4], R6, R7 ;  /* 0x000004060200758d */ /* 0x000e240001800007 */
[----:B0-----:R-:W-:Y:S05]  /*0db0*/  @!P0 BRA `(.L_x_2095) ;  /* 0xfffffffc00f08947 */ /* 0x001fea000383ffff */
[----:B------:R-:W-:Y:S05]  /*0dc0*/  BRA `(.L_x_2093) ;  /* 0x0000000000087947 */ /* 0x000fea0003800000 */
.L_x_2094:
[----:B01----:R-:W2:Y:S04]  /*0dd0*/  LD.E R3, desc[UR8][R4.64+0x4] ;  /* 0x0000040804037980 */ /* 0x003ea8000c101900 */
[----:B--2---:R2:W-:Y:S02]  /*0de0*/  ST.E desc[UR8][R4.64+0x4], R3 ;  /* 0x0000040304007985 */ /* 0x0045e4000c101908 */
.L_x_2093:
[----:B------:R-:W-:Y:S05]  /*0df0*/  BSYNC.RECONVERGENT B0 ;  /* 0x0000000000007941 */ /* 0x000fea0003800200 */
.L_x_2092:
        /* <DEDUP_REMOVED lines=8> */
.L_x_2099:
[----:B------:R-:W0:Y:S02]  /*0e80*/  LDS R6, [R2] ;  /* 0x0000000002067984 */ /* 0x000e240000000800 */
[----:B0-----:R-:W-:-:S05]  /*0e90*/  HFMA2 R7, R6, 1, 1, RZ ;  /* 0x3c003c0006077831 */ /* 0x001fca00000000ff */
[----:B------:R-:W0:Y:S02]  /*0ea0*/  ATOMS.CAST.SPIN P0, [R2], R6, R7 ;  /* 0x000000060200758d */ /* 0x000e240001800007 */
[----:B0-----:R-:W-:Y:S05]  /*0eb0*/  @!P0 BRA `(.L_x_2099) ;  /* 0xfffffffc00f08947 */ /* 0x001fea000383ffff */
[----:B------:R-:W-:Y:S05]  /*0ec0*/  BRA `(.L_x_2097) ;  /* 0x0000000000087947 */ /* 0x000fea0003800000 */
.L_x_2098:
[----:B0-----:R-:W2:Y:S04]  /*0ed0*/  LD.E R3, desc[UR8][R4.64] ;  /* 0x0000000804037980 */ /* 0x001ea8000c101900 */
[----:B--2---:R1:W-:Y:S02]  /*0ee0*/  ST.E desc[UR8][R4.64], R3 ;  /* 0x0000000304007985 */ /* 0x0043e4000c101908 */
.L_x_2097:
[----:B------:R-:W-:Y:S05]  /*0ef0*/  BSYNC.RECONVERGENT B0 ;  /* 0x0000000000007941 */ /* 0x000fea0003800200 */
.L_x_2096:
[----:B------:R2:W-:Y:S02]  /*0f00*/  ATOM.E.ADD.F16x2.RN.STRONG.GPU P0, RZ, desc[UR8][R4.64+0x4], RZ ;  /* 0x800004ff04ff79a2 */ /* 0x0005e4000c10e108 */
[----:B--2---:R-:W-:Y:S05]  /*0f10*/  @P0 EXIT ;  /* 0x000000000000094d */ /* 0x004fea0003800000 */
[----:B------:R-:W2:Y:S02]  /*0f20*/  QSPC.E.S P0, RZ, [R4+0x4] ;  /* 0x0000040004ff73aa */ /* 0x000ea40000000500 */
[----:B--2---:R-:W-:Y:S05]  /*0f30*/  @!P0 BRA `(.L_x_2100) ;  /* 0x00000000001c8947 */ /* 0x004fea0003800000 */
[----:B0-----:R-:W-:-:S05]  /*0f40*/  IMAD.MOV.U32 R2, RZ, RZ, R4 ;  /* 0x000000ffff027224 */ /* 0x001fca00078e0004 */
[----:B------:R-:W-:-:S07]  /*0f50*/  MOV R2, R2 ;  /* 0x0000000200027202 */ /* 0x000fce0000000f00 */
.L_x_2101:
[----:B-1----:R-:W0:Y:S02]  /*0f60*/  LDS R4, [R2+0x4] ;  /* 0x0000040002047984 */ /* 0x002e240000000800 */
[----:B0-----:R-:W-:-:S05]  /*0f70*/  HADD2 R5, R4, RZ.H0_H0 ;  /* 0x200000ff04057230 */ /* 0x001fca0000000000 */
[----:B------:R-:W0:Y:S02]  /*0f80*/  ATOMS.CAST.SPIN P0, [R2+0x4], R4, R5 ;  /* 0x000004040200758d */ /* 0x000e240001800005 */
[----:B0-----:R-:W-:Y:S05]  /*0f90*/  @!P0 BRA `(.L_x_2101) ;  /* 0xfffffffc00f08947 */ /* 0x001fea000383ffff */
[----:B------:R-:W-:Y:S05]  /*0fa0*/  EXIT ;  /* 0x000000000000794d */ /* 0x000fea0003800000 */
.L_x_2100:
[----:B01----:R-:W2:Y:S04]  /*0fb0*/  LD.E R3, desc[UR8][R4.64+0x4] ;  /* 0x0000040804037980 */ /* 0x003ea8000c101900 */
[----:B--2---:R-:W-:Y:S01]  /*0fc0*/  ST.E desc[UR8][R4.64+0x4], R3 ;  /* 0x0000040304007985 */ /* 0x004fe2000c101908 */
[----:B------:R-:W-:Y:S05]  /*0fd0*/  EXIT ;  /* 0x000000000000794d */ /* 0x000fea0003800000 */
.L_x_2102:
        /* <DEDUP_REMOVED lines=10> */
.L_x_3330:


//--------------------- .text._Z23gemm_half_q_half_kernelILi4ELb1ELb0EEvPK6__halfPKjS4_S2_PS0_iiiiPKtS7_iiiiiibS2_i --------------------------
	.section	.text._Z23gemm_half_q_half_kernelILi4ELb1ELb0EEvPK6__halfPKjS4_S2_PS0_iiiiPKtS7_iiiiiibS2_i,"ax",@progbits
	.align	128
        .global         _Z23gemm_half_q_half_kernelILi4ELb1ELb0EEvPK6__halfPKjS4_S2_PS0_iiiiPKtS7_iiiiiibS2_i
        .type           _Z23gemm_half_q_half_kernelILi4ELb1ELb0EEvPK6__halfPKjS4_S2_PS0_iiiiPKtS7_iiiiiibS2_i,@function
        .size           _Z23gemm_half_q_half_kernelILi4ELb1ELb0EEvPK6__halfPKjS4_S2_PS0_iiiiPKtS7_iiiiiibS2_i,(.L_x_3331 - _Z23gemm_half_q_half_kernelILi4ELb1ELb0EEvPK6__halfPKjS4_S2_PS0_iiiiPKtS7_iiiiiibS2_i)
        .other          _Z23gemm_half_q_half_kernelILi4ELb1ELb0EEvPK6__halfPKjS4_S2_PS0_iiiiPKtS7_iiiiiibS2_i,@"STO_CUDA_ENTRY STV_DEFAULT"
_Z23gemm_half_q_half_kernelILi4ELb1ELb0EEvPK6__halfPKjS4_S2_PS0_iiiiPKtS7_iiiiiibS2_i:
.text._Z23gemm_half_q_half_kernelILi4ELb1ELb0EEvPK6__halfPKjS4_S2_PS0_iiiiPKtS7_iiiiiibS2_i:
        /* <DEDUP_REMOVED lines=66> */
.L_x_2104:
[----:B------:R-:W-:Y:S05]  /*0420*/  BSYNC.RECONVERGENT B0 ;  /* 0x0000000000007941 */ /* 0x000fea0003800200 */
.L_x_2103:
        /* <DEDUP_REMOVED lines=26> */
.L_x_2105:
        /* <DEDUP_REMOVED lines=10> */
.L_x_2107:
        /* <DEDUP_REMOVED lines=44> */
.L_x_2106:
        /* <DEDUP_REMOVED lines=12> */
.L_x_2108:
        /* <DEDUP_REMOVED lines=11> */
.L_x_2109:
        /* <DEDUP_REMOVED lines=11> */
.L_x_2110:
        /* <DEDUP_REMOVED lines=11> */
.L_x_2111:
        /* <DEDUP_REMOVED lines=11> */
.L_x_2112:
        /* <DEDUP_REMOVED lines=41> */
.L_x_2130:
        /* <DEDUP_REMOVED lines=286> */
.L_x_2114:
        /* <DEDUP_REMOVED lines=91> */
.L_x_2115:
        /* <DEDUP_REMOVED lines=91> */
.L_x_2116:
        /* <DEDUP_REMOVED lines=116> */
.L_x_2117:
        /* <DEDUP_REMOVED lines=195> */
.L_x_2118:
        /* <DEDUP_REMOVED lines=91> */
.L_x_2119:
        /* <DEDUP_REMOVED lines=91> */
.L_x_2120:
        /* <DEDUP_REMOVED lines=125> */
.L_x_2121:
        /* <DEDUP_REMOVED lines=178> */
.L_x_2122:
        /* <DEDUP_REMOVED lines=91> */
.L_x_2123:
        /* <DEDUP_REMOVED lines=91> */
.L_x_2124:
        /* <DEDUP_REMOVED lines=91> */
.L_x_2125:
        /* <DEDUP_REMOVED lines=93> */
.L_x_2126:
        /* <DEDUP_REMOVED lines=91> */
.L_x_2127:
        /* <DEDUP_REMOVED lines=91> */
.L_x_2128:
        /* <DEDUP_REMOVED lines=93> */
.L_x_2129:
        /* <DEDUP_REMOVED lines=8> */
.L_x_2113:
        /* <DEDUP_REMOVED lines=10> */
.L_x_2140:
        /* <DEDUP_REMOVED lines=340> */
.L_x_2132:
        /* <DEDUP_REMOVED lines=75> */
.L_x_2133:
        /* <DEDUP_REMOVED lines=75> */
.L_x_2134:
        /* <DEDUP_REMOVED lines=111> */
.L_x_2135:
        /* <DEDUP_REMOVED lines=288> */
.L_x_2136:
        /* <DEDUP_REMOVED lines=75> */
.L_x_2137:
        /* <DEDUP_REMOVED lines=75> */
.L_x_2138:
        /* <DEDUP_REMOVED lines=78> */
.L_x_2139:
        /* <DEDUP_REMOVED lines=8> */
.L_x_2131:
        /* <DEDUP_REMOVED lines=8> */
.L_x_2146:
        /* <DEDUP_REMOVED lines=353> */
.L_x_2142:
        /* <DEDUP_REMOVED lines=77> */
.L_x_2143:
        /* <DEDUP_REMOVED lines=77> */
.L_x_2144:
        /* <DEDUP_REMOVED lines=80> */
.L_x_2145:
        /* <DEDUP_REMOVED lines=8> */
.L_x_2141:
        /* <DEDUP_REMOVED lines=10> */
.L_x_2164:
        /* <DEDUP_REMOVED lines=166> */
.L_x_2148:
        /* <DEDUP_REMOVED lines=91> */
.L_x_2149:
        /* <DEDUP_REMOVED lines=91> */
.L_x_2150:
        /* <DEDUP_REMOVED lines=91> */
.L_x_2151:
        /* <DEDUP_REMOVED lines=143> */
.L_x_2152:
        /* <DEDUP_REMOVED lines=91> */
.L_x_2153:
        /* <DEDUP_REMOVED lines=91> */
.L_x_2154:
        /* <DEDUP_REMOVED lines=91> */
.L_x_2155:
        /* <DEDUP_REMOVED lines=143> */
.L_x_2156:
        /* <DEDUP_REMOVED lines=91> */
.L_x_2157:
        /* <DEDUP_REMOVED lines=91> */
.L_x_2158:
        /* <DEDUP_REMOVED lines=91> */
.L_x_2159:
        /* <DEDUP_REMOVED lines=143> */
.L_x_2160:
        /* <DEDUP_REMOVED lines=91> */
.L_x_2161:
        /* <DEDUP_REMOVED lines=91> */
.L_x_2162:
        /* <DEDUP_REMOVED lines=94> */
.L_x_2163:
        /* <DEDUP_REMOVED lines=8> */
.L_x_2147:
        /* <DEDUP_REMOVED lines=8> */
.L_x_2170:
        /* <DEDUP_REMOVED lines=325> */
.L_x_2166:
        /* <DEDUP_REMOVED lines=77> */
.L_x_2167:
        /* <DEDUP_REMOVED lines=77> */
.L_x_2168:
        /* <DEDUP_REMOVED lines=80> */
.L_x_2169:
        /* <DEDUP_REMOVED lines=8> */
.L_x_2165:
        /* <DEDUP_REMOVED lines=9> */
.L_x_2176:
        /* <DEDUP_REMOVED lines=160> */
.L_x_2172:
        /* <DEDUP_REMOVED lines=43> */
.L_x_2173:
        /* <DEDUP_REMOVED lines=43> */
.L_x_2174:
        /* <DEDUP_REMOVED lines=46> */
.L_x_2175:
        /* <DEDUP_REMOVED lines=8> */
.L_x_2171:
[----:B------:R-:W1:Y:S08]  /*19570*/  S2UR UR4, SR_CTAID.Y ;  /* 0x00000000000479c3 */ /* 0x000e700000002600 */
[----:B0-----:R-:W0:Y:S01]  /*19580*/  LDC.64 R12, c[0x0][0x3a0] ;  /* 0x0000e800ff0c7b82 */ /* 0x001e220000000a00 */
[----:B-1----:R-:W-:-:S05]  /*19590*/  IMAD R9, R87, UR4, RZ ;  /* 0x0000000457097c24 */ /* 0x002fca000f8e02ff */
[----:B------:R-:W-:-:S05]  /*195a0*/  LEA R9, R9, R96, 0x2 ;  /* 0x0000006009097211 */ /* 0x000fca00078e10ff */
[----:B0-----:R-:W-:Y:S01]  /*195b0*/  IMAD.WIDE R12, R9, 0x2, R12 ;  /* 0x00000002090c7825 */ /* 0x001fe200078e020c */
[----:B------:R-:W-:-:S05]  /*195c0*/  MOV R9, R8 ;  /* 0x0000000800097202 */ /* 0x000fca0000000f00 */
[----:B------:R0:W-:Y:S01]  /*195d0*/  ATOM.E.ADD.F16x2.RN.STRONG.GPU P0, RZ, desc[UR8][R12.64], R9 ;  /* 0x800000090cff79a2 */ /* 0x0001e2000c10e108 */
[----:B------:R-:W-:Y:S01]  /*195e0*/  BSSY.RECONVERGENT B0, `(.L_x_2177) ;  /* 0x0000010000007945 */ /* 0x000fe20003800200 */
[----:B------:R-:W-:-:S03]  /*195f0*/  MOV R14, R7 ;  /* 0x00000007000e7202 */ /* 0x000fc60000000f00 */
[----:B0-----:R-:W-:Y:S05]  /*19600*/  @P0 BRA `(.L_x_2178) ;  /* 0x0000000000340947 */ /* 0x001fea0003800000 */
[----:B------:R-:W0:Y:S02]  /*19610*/  QSPC.E.S P0, RZ, [R12] ;  /* 0x000000000cff73aa */ /* 0x000e240000000500 */
[----:B0-----:R-:W-:Y:S05]  /*19620*/  @!P0 BRA `(.L_x_2179) ;  /* 0x0000000000208947 */ /* 0x001fea0003800000 */
[----:B------:R-:W-:-:S04]  /*19630*/  MOV R10, R12 ;  /* 0x0000000c000a7202 */ /* 0x000fc80000000f00 */
[----:B------:R-:W-:Y:S02]  /*19640*/  MOV R10, R10 ;  /* 0x0000000a000a7202 */ /* 0x000fe40000000f00 */
[----:B------:R-:W-:-:S07]  /*19650*/  MOV R11, R8 ;  /* 0x00000008000b7202 */ /* 0x000fce0000000f00 */
.L_x_2180:
[----:B------:R-:W0:Y:S02]  /*19660*/  LDS R8, [R10] ;  /* 0x000000000a087984 */ /* 0x000e240000000800 */
[----:B0-----:R-:W-:-:S05]  /*19670*/  HADD2 R9, R8, R11 ;  /* 0x0000000b08097230 */ /* 0x001fca0000000000 */
[----:B------:R-:W0:Y:S02]  /*19680*/  ATOMS.CAST.SPIN P0, [R10], R8, R9 ;  /* 0x000000080a00758d */ /* 0x000e240001800009 */
[----:B0-----:R-:W-:Y:S05]  /*19690*/  @!P0 BRA `(.L_x_2180) ;  /* 0xfffffffc00f08947 */ /* 0x001fea000383ffff */
[----:B------:R-:W-:Y:S05]  /*196a0*/  BRA `(.L_x_2178) ;  /* 0x00000000000c7947 */ /* 0x000fea0003800000 */
.L_x_2179:
[----:B------:R-:W2:Y:S02]  /*196b0*/  LD.E R8, desc[UR8][R12.64] ;  /* 0x000000080c087980 */ /* 0x000ea4000c101900 */
[----:B--2---:R-:W-:-:S05]  /*196c0*/  IADD3 R9, PT, PT, R9, R8, RZ ;  /* 0x0000000809097210 */ /* 0x004fca0007ffe0ff */
[----:B------:R0:W-:Y:S02]  /*196d0*/  ST.E desc[UR8][R12.64], R9 ;  /* 0x000000090c007985 */ /* 0x0001e4000c101908 */
.L_x_2178:
[----:B------:R-:W-:Y:S05]  /*196e0*/  BSYNC.RECONVERGENT B0 ;  /* 0x0000000000007941 */ /* 0x000fea0003800200 */
.L_x_2177:
[----:B------:R1:W-:Y:S01]  /*196f0*/  ATOM.E.ADD.F16x2.RN.STRONG.GPU P0, RZ, desc[UR8][R12.64+0x4], R14 ;  /* 0x8000040e0cff79a2 */ /* 0x0003e2000c10e108 */
[----:B------:R-:W-:Y:S04]  /*19700*/  BSSY.RECONVERGENT B0, `(.L_x_2181) ;  /* 0x000000e000007945 */ /* 0x000fe80003800200 */
[----:B-1----:R-:W-:Y:S05]  /*19710*/  @P0 BRA `(.L_x_2182) ;  /* 0x0000000000300947 */ /* 0x002fea0003800000 */
[----:B------:R-:W1:Y:S02]  /*19720*/  QSPC.E.S P0, RZ, [R12+0x4] ;  /* 0x000004000cff73aa */ /* 0x000e640000000500 */
[----:B-1----:R-:W-:Y:S05]  /*19730*/  @!P0 BRA `(.L_x_2183) ;  /* 0x00000000001c8947 */ /* 0x002fea0003800000 */
[----:B------:R-:W-:-:S04]  /*19740*/  MOV R8, R12 ;  /* 0x0000000c00087202 */ /* 0x000fc80000000f00 */
[----:B------:R-:W-:-:S07]  /*19750*/  MOV R10, R8 ;  /* 0x00000008000a7202 */ /* 0x000fce0000000f00 */
.L_x_2184:
[----:B------:R-:W0:Y:S02]  /*19760*/  LDS R8, [R10+0x4] ;  /* 0x000004000a087984 */ /* 0x000e240000000800 */
[----:B0-----:R-:W-:-:S05]  /*19770*/  HFMA2 R9, R8, 1, 1, R7 ;  /* 0x3c003c0008097831 */ /* 0x001fca0000000007 */
[----:B------:R-:W0:Y:S02]  /*19780*/  ATOMS.CAST.SPIN P0, [R10+0x4], R8, R9 ;  /* 0x000004080a00758d */ /* 0x000e240001800009 */
[----:B0-----:R-:W-:Y:S05]  /*19790*/  @!P0 BRA `(.L_x_2184) ;  /* 0xfffffffc00f08947 */ /* 0x001fea000383ffff */
[----:B------:R-:W-:Y:S05]  /*197a0*/  BRA `(.L_x_2182) ;  /* 0x00000000000c7947 */ /* 0x000fea0003800000 */
.L_x_2183:
[----:B------:R-:W2:Y:S02]  /*197b0*/  LD.E R7, desc[UR8][R12.64+0x4] ;  /* 0x000004080c077980 */ /* 0x000ea4000c101900 */
[----:B--2---:R-:W-:-:S05]  /*197c0*/  IADD3 R7, PT, PT, R14, R7, RZ ;  /* 0x000000070e077210 */ /* 0x004fca0007ffe0ff */
[----:B------:R1:W-:Y:S02]  /*197d0*/  ST.E desc[UR8][R12.64+0x4], R7 ;  /* 0x000004070c007985 */ /* 0x0003e4000c101908 */
.L_x_2182:
[----:B------:R-:W-:Y:S05]  /*197e0*/  BSYNC.RECONVERGENT B0 ;  /* 0x0000000000007941 */ /* 0x000fea0003800200 */
.L_x_2181:
[----:B01----:R-:W-:Y:S01]  /*197f0*/  IMAD.WIDE R12, R87, 0x2, R12 ;  /* 0x00000002570c7825 */ /* 0x003fe200078e020c */
        /* <DEDUP_REMOVED lines=10> */
.L_x_2188:
[----:B------:R-:W0:Y:S02]  /*198a0*/  LDS R6, [R8] ;  /* 0x0000000008067984 */ /* 0x000e240000000800 */
[----:B0-----:R-:W-:-:S05]  /*198b0*/  HADD2 R7, R6, R9 ;  /* 0x0000000906077230 */ /* 0x001fca0000000000 */
[----:B------:R-:W0:Y:S02]  /*198c0*/  ATOMS.CAST.SPIN P0, [R8], R6, R7 ;  /* 0x000000060800758d */ /* 0x000e240001800007 */
[----:B0-----:R-:W-:Y:S05]  /*198d0*/  @!P0 BRA `(.L_x_2188) ;  /* 0xfffffffc00f08947 */ /* 0x001fea000383ffff */
[----:B------:R-:W-:Y:S05]  /*198e0*/  BRA `(.L_x_2186) ;  /* 0x00000000000c7947 */ /* 0x000fea0003800000 */
.L_x_2187:
[----:B------:R-:W2:Y:S02]  /*198f0*/  LD.E R6, desc[UR8][R12.64] ;  /* 0x000000080c067980 */ /* 0x000ea4000c101900 */
[----:B--2---:R-:W-:-:S05]  /*19900*/  IADD3 R7, PT, PT, R7, R6, RZ ;  /* 0x0000000607077210 */ /* 0x004fca0007ffe0ff */
[----:B------:R0:W-:Y:S02]  /*19910*/  ST.E desc[UR8][R12.64], R7 ;  /* 0x000000070c007985 */ /* 0x0001e4000c101908 */
.L_x_2186:
[----:B------:R-:W-:Y:S05]  /*19920*/  BSYNC.RECONVERGENT B0 ;  /* 0x0000000000007941 */ /* 0x000fea0003800200 */
.L_x_2185:
[----:B------:R1:W-:Y:S01]  /*19930*/  ATOM.E.ADD.F16x2.RN.STRONG.GPU P0, RZ, desc[UR8][R12.64+0x4], R10 ;  /* 0x8000040a0cff79a2 */ /* 0x0003e2000c10e108 */
[----:B------:R-:W-:Y:S04]  /*19940*/  BSSY.RECONVERGENT B0, `(.L_x_2189) ;  /* 0x000000e000007945 */ /* 0x000fe80003800200 */
[----:B-1----:R-:W-:Y:S05]  /*19950*/  @P0 BRA `(.L_x_2190) ;  /* 0x0000000000300947 */ /* 0x002fea0003800000 */
[----:B------:R-:W1:Y:S02]  /*19960*/  QSPC.E.S P0, RZ, [R12+0x4] ;  /* 0x000004000cff73aa */ /* 0x000e640000000500 */
[----:B-1----:R-:W-:Y:S05]  /*19970*/  @!P0 BRA `(.L_x_2191) ;  /* 0x00000000001c8947 */ /* 0x002fea0003800000 */
[----:B------:R-:W-:-:S04]  /*19980*/  MOV R6, R12 ;  /* 0x0000000c00067202 */ /* 0x000fc80000000f00 */
[----:B------:R-:W-:-:S07]  /*19990*/  MOV R8, R6 ;  /* 0x0000000600087202 */ /* 0x000fce0000000f00 */
.L_x_2192:
[----:B------:R-:W0:Y:S02]  /*199a0*/  LDS R6, [R8+0x4] ;  /* 0x0000040008067984 */ /* 0x000e240000000800 */
[----:B0-----:R-:W-:-:S05]  /*199b0*/  HFMA2 R7, R6, 1, 1, R5 ;  /* 0x3c003c0006077831 */ /* 0x001fca0000000005 */
[----:B------:R-:W0:Y:S02]  /*199c0*/  ATOMS.CAST.SPIN P0, [R8+0x4], R6, R7 ;  /* 0x000004060800758d */ /* 0x000e240001800007 */
[----:B0-----:R-:W-:Y:S05]  /*199d0*/  @!P0 BRA `(.L_x_2192) ;  /* 0xfffffffc00f08947 */ /* 0x001fea000383ffff */
[----:B------:R-:W-:Y:S05]  /*199e0*/  BRA `(.L_x_2190) ;  /* 0x00000000000c7947 */ /* 0x000fea0003800000 */
.L_x_2191:
[----:B------:R-:W2:Y:S02]  /*199f0*/  LD.E R5, desc[UR8][R12.64+0x4] ;  /* 0x000004080c057980 */ /* 0x000ea4000c101900 */
[----:B--2---:R-:W-:-:S05]  /*19a00*/  IADD3 R5, PT, PT, R10, R5, RZ ;  /* 0x000000050a057210 */ /* 0x004fca0007ffe0ff */
[----:B------:R1:W-:Y:S02]  /*19a10*/  ST.E desc[UR8][R12.64+0x4], R5 ;  /* 0x000004050c007985 */ /* 0x0003e4000c101908 */
.L_x_2190:
[----:B------:R-:W-:Y:S05]  /*19a20*/  BSYNC.RECONVERGENT B0 ;  /* 0x0000000000007941 */ /* 0x000fea0003800200 */
.L_x_2189:
        /* <DEDUP_REMOVED lines=11> */
.L_x_2196:
[----:B------:R-:W0:Y:S02]  /*19ae0*/  LDS R4, [R6] ;  /* 0x0000000006047984 */ /* 0x000e240000000800 */
[----:B0-----:R-:W-:-:S05]  /*19af0*/  HADD2 R5, R4, R7 ;  /* 0x0000000704057230 */ /* 0x001fca0000000000 */
[----:B------:R-:W0:Y:S02]  /*19b00*/  ATOMS.CAST.SPIN P0, [R6], R4, R5 ;  /* 0x000000040600758d */ /* 0x000e240001800005 */
[----:B0-----:R-:W-:Y:S05]  /*19b10*/  @!P0 BRA `(.L_x_2196) ;  /* 0xfffffffc00f08947 */ /* 0x001fea000383ffff */
[----:B------:R-:W-:Y:S05]  /*19b20*/  BRA `(.L_x_2194) ;  /* 0x00000000000c7947 */ /* 0x000fea0003800000 */
.L_x_2195:
[----:B------:R-:W2:Y:S02]  /*19b30*/  LD.E R4, desc[UR8][R12.64] ;  /* 0x000000080c047980 */ /* 0x000ea4000c101900 */
[----:B--2---:R-:W-:-:S05]  /*19b40*/  IADD3 R5, PT, PT, R5, R4, RZ ;  /* 0x0000000405057210 */ /* 0x004fca0007ffe0ff */
[----:B------:R0:W-:Y:S02]  /*19b50*/  ST.E desc[UR8][R12.64], R5 ;  /* 0x000000050c007985 */ /* 0x0001e4000c101908 */
.L_x_2194:
[----:B------:R-:W-:Y:S05]  /*19b60*/  BSYNC.RECONVERGENT B0 ;  /* 0x0000000000007941 */ /* 0x000fea0003800200 */
.L_x_2193:
[----:B------:R1:W-:Y:S01]  /*19b70*/  ATOM.E.ADD.F16x2.RN.STRONG.GPU P0, RZ, desc[UR8][R12.64+0x4], R8 ;  /* 0x800004080cff79a2 */ /* 0x0003e2000c10e108 */
[----:B------:R-:W-:Y:S04]  /*19b80*/  BSSY.RECONVERGENT B0, `(.L_x_2197) ;  /* 0x000000e000007945 */ /* 0x000fe80003800200 */
[----:B-1----:R-:W-:Y:S05]  /*19b90*/  @P0 BRA `(.L_x_2198) ;  /* 0x0000000000300947 */ /* 0x002fea0003800000 */
[----:B------:R-:W1:Y:S02]  /*19ba0*/  QSPC.E.S P0, RZ, [R12+0x4] ;  /* 0x000004000cff73aa */ /* 0x000e640000000500 */
[----:B-1----:R-:W-:Y:S05]  /*19bb0*/  @!P0 BRA `(.L_x_2199) ;  /* 0x00000000001c8947 */ /* 0x002fea0003800000 */
[----:B------:R-:W-:-:S04]  /*19bc0*/  MOV R4, R12 ;  /* 0x0000000c00047202 */ /* 0x000fc80000000f00 */
[----:B------:R-:W-:-:S07]  /*19bd0*/  MOV R6, R4 ;  /* 0x0000000400067202 */ /* 0x000fce0000000f00 */
.L_x_2200:
[----:B------:R-:W0:Y:S02]  /*19be0*/  LDS R4, [R6+0x4] ;  /* 0x0000040006047984 */ /* 0x000e240000000800 */
[----:B0-----:R-:W-:-:S05]  /*19bf0*/  HFMA2 R5, R4, 1, 1, R3 ;  /* 0x3c003c0004057831 */ /* 0x001fca0000000003 */
[----:B------:R-:W0:Y:S02]  /*19c00*/  ATOMS.CAST.SPIN P0, [R6+0x4], R4, R5 ;  /* 0x000004040600758d */ /* 0x000e240001800005 */
[----:B0-----:R-:W-:Y:S05]  /*19c10*/  @!P0 BRA `(.L_x_2200) ;  /* 0xfffffffc00f08947 */ /* 0x001fea000383ffff */
[----:B------:R-:W-:Y:S05]  /*19c20*/  BRA `(.L_x_2198) ;  /* 0x00000000000c7947 */ /* 0x000fea0003800000 */
.L_x_2199:
[----:B------:R-:W2:Y:S02]  /*19c30*/  LD.E R3, desc[UR8][R12.64+0x4] ;  /* 0x000004080c037980 */ /* 0x000ea4000c101900 */
[----:B--2---:R-:W-:-:S05]  /*19c40*/  IADD3 R3, PT, PT, R8, R3, RZ ;  /* 0x0000000308037210 */ /* 0x004fca0007ffe0ff */
[----:B------:R1:W-:Y:S02]  /*19c50*/  ST.E desc[UR8][R12.64+0x4], R3 ;  /* 0x000004030c007985 */ /* 0x0003e4000c101908 */
.L_x_2198:
[----:B------:R-:W-:Y:S05]  /*19c60*/  BSYNC.RECONVERGENT B0 ;  /* 0x0000000000007941 */ /* 0x000fea0003800200 */
.L_x_2197:
        /* <DEDUP_REMOVED lines=11> */
.L_x_2204:
[----:B------:R-:W0:Y:S02]  /*19d20*/  LDS R2, [R4] ;  /* 0x0000000004027984 */ /* 0x000e240000000800 */
[----:B0-----:R-:W-:-:S05]  /*19d30*/  HADD2 R3, R2, R5 ;  /* 0x0000000502037230 */ /* 0x001fca0000000000 */
[----:B------:R-:W0:Y:S02]  /*19d40*/  ATOMS.CAST.SPIN P0, [R4], R2, R3 ;  /* 0x000000020400758d */ /* 0x000e240001800003 */
[----:B0-----:R-:W-:Y:S05]  /*19d50*/  @!P0 BRA `(.L_x_2204) ;  /* 0xfffffffc00f08947 */ /* 0x001fea000383ffff */
[----:B------:R-:W-:Y:S05]  /*19d60*/  BRA `(.L_x_2202) ;  /* 0x00000000000c7947 */ /* 0x000fea0003800000 */
.L_x_2203:
[----:B------:R-:W2:Y:S02]  /*19d70*/  LD.E R2, desc[UR8][R12.64] ;  /* 0x000000080c027980 */ /* 0x000ea4000c101900 */
[----:B--2---:R-:W-:-:S05]  /*19d80*/  IADD3 R3, PT, PT, R3, R2, RZ ;  /* 0x0000000203037210 */ /* 0x004fca0007ffe0ff */
[----:B------:R0:W-:Y:S02]  /*19d90*/  ST.E desc[UR8][R12.64], R3 ;  /* 0x000000030c007985 */ /* 0x0001e4000c101908 */
.L_x_2202:
[----:B------:R-:W-:Y:S05]  /*19da0*/  BSYNC.RECONVERGENT B0 ;  /* 0x0000000000007941 */ /* 0x000fea0003800200 */
.L_x_2201:
[----:B------:R1:W-:Y:S02]  /*19db0*/  ATOM.E.ADD.F16x2.RN.STRONG.GPU P0, RZ, desc[UR8][R12.64+0x4], R7 ;  /* 0x800004070cff79a2 */ /* 0x0003e4000c10e108 */
[----:B-1----:R-:W-:Y:S05]  /*19dc0*/  @P0 EXIT ;  /* 0x000000000000094d */ /* 0x002fea0003800000 */
[----:B------:R-:W1:Y:S02]  /*19dd0*/  QSPC.E.S P0, RZ, [R12+0x4] ;  /* 0x000004000cff73aa */ /* 0x000e640000000500 */
[----:B-1----:R-:W-:Y:S05]  /*19de0*/  @!P0 BRA `(.L_x_2205) ;  /* 0x00000000001c8947 */ /* 0x002fea0003800000 */
[----:B------:R-:W-:-:S04]  /*19df0*/  MOV R2, R12 ;  /* 0x0000000c00027202 */ /* 0x000fc80000000f00 */
[----:B------:R-:W-:-:S07]  /*19e00*/  MOV R4, R2 ;  /* 0x0000000200047202 */ /* 0x000fce0000000f00 */
.L_x_2206:
[----:B------:R-:W0:Y:S02]  /*19e10*/  LDS R2, [R4+0x4] ;  /* 0x0000040004027984 */ /* 0x000e240000000800 */
[----:B0-----:R-:W-:-:S05]  /*19e20*/  HFMA2 R3, R2, 1, 1, R0 ;  /* 0x3c003c0002037831 */ /* 0x001fca0000000000 */
[----:B------:R-:W0:Y:S02]  /*19e30*/  ATOMS.CAST.SPIN P0, [R4+0x4], R2, R3 ;  /* 0x000004020400758d */ /* 0x000e240001800003 */
[----:B0-----:R-:W-:Y:S05]  /*19e40*/  @!P0 BRA `(.L_x_2206) ;  /* 0xfffffffc00f08947 */ /* 0x001fea000383ffff */
[----:B------:R-:W-:Y:S05]  /*19e50*/  EXIT ;  /* 0x000000000000794d */ /* 0x000fea0003800000 */
.L_x_2205:
[----:B------:R-:W0:Y:S02]  /*19e60*/  LD.E R0, desc[UR8][R12.64+0x4] ;  /* 0x000004080c007980 */ /* 0x000e24000c101900 */
[----:B0-----:R-:W-:-:S05]  /*19e70*/  IADD3 R3, PT, PT, R7, R0, RZ ;  /* 0x0000000007037210 */ /* 0x001fca0007ffe0ff */
[----:B------:R-:W-:Y:S01]  /*19e80*/  ST.E desc[UR8][R12.64+0x4], R3 ;  /* 0x000004030c007985 */ /* 0x000fe2000c101908 */
[----:B------:R-:W-:Y:S05]  /*19e90*/  EXIT ;  /* 0x000000000000794d */ /* 0x000fea0003800000 */
.L_x_2207:
        /* <DEDUP_REMOVED lines=14> */
.L_x_3331:


//--------------------- .text._Z23gemm_half_q_half_kernelILi3ELb1ELb0EEvPK6__halfPKjS4_S2_PS0_iiiiPKtS7_iiiiiibS2_i --------------------------
	.section	.text._Z23gemm_half_q_half_kernelILi3ELb1ELb0EEvPK6__halfPKjS4_S2_PS0_iiiiPKtS7_iiiiiibS2_i,"ax",@progbits
	.align	128
        .global         _Z23gemm_half_q_half_kernelILi3ELb1ELb0EEvPK6__halfPKjS4_S2_PS0_iiiiPKtS7_iiiiiibS2_i
        .type           _Z23gemm_half_q_half_kernelILi3ELb1ELb0EEvPK6__halfPKjS4_S2_PS0_iiiiPKtS7_iiiiiibS2_i,@function
        .size           _Z23gemm_half_q_half_kernelILi3ELb1ELb0EEvPK6__halfPKjS4_S2_PS0_iiiiPKtS7_iiiiiibS2_i,(.L_x_3332 - _Z23gemm_half_q_half_kernelILi3ELb1ELb0EEvPK6__halfPKjS4_S2_PS0_iiiiPKtS7_iiiiiibS2_i)
        .other          _Z23gemm_half_q_half_kernelILi3ELb1ELb0EEvPK6__halfPKjS4_S2_PS0_iiiiPKtS7_iiiiiibS2_i,@"STO_CUDA_ENTRY STV_DEFAULT"
_Z23gemm_half_q_half_kernelILi3ELb1ELb0EEvPK6__halfPKjS4_S2_PS0_iiiiPKtS7_iiiiiibS2_i:
.text._Z23gemm_half_q_half_kernelILi3ELb1ELb0EEvPK6__halfPKjS4_S2_PS0_iiiiPKtS7_iiiiiibS2_i:
        /* <DEDUP_REMOVED lines=56> */
.L_x_2209:
[----:B------:R-:W-:Y:S05]  /*0380*/  BSYNC.RECONVERGENT B0 ;  /* 0x0000000000007941 */ /* 0x000fea0003800200 */
.L_x_2208:
        /* <DEDUP_REMOVED lines=24> */
.L_x_2210:
        /* <DEDUP_REMOVED lines=10> */
.L_x_2212:
        /* <DEDUP_REMOVED lines=44> */
.L_x_2211:
        /* <DEDUP_REMOVED lines=12> */
.L_x_2213:
        /* <DEDUP_REMOVED lines=11> */
.L_x_2214:
        /* <DEDUP_REMOVED lines=11> */
.L_x_2215:
        /* <DEDUP_REMOVED lines=11> */
.L_x_2216:
        /* <DEDUP_REMOVED lines=11> */
.L_x_2217:
        /* <DEDUP_REMOVED lines=39> */
.L_x_2231:
        /* <DEDUP_REMOVED lines=296> */
.L_x_2219:
        /* <DEDUP_REMOVED lines=91> */
.L_x_2220:
        /* <DEDUP_REMOVED lines=125> */
.L_x_2221:
        /* <DEDUP_REMOVED lines=196> */
.L_x_2222:
        /* <DEDUP_REMOVED lines=91> */
.L_x_2223:
        /* <DEDUP_REMOVED lines=115> */
.L_x_2224:
        /* <DEDUP_REMOVED lines=168> */
.L_x_2225:
        /* <DEDUP_REMOVED lines=91> */
.L_x_2226:
        /* <DEDUP_REMOVED lines=91> */
.L_x_2227:
        /* <DEDUP_REMOVED lines=93> */
.L_x_2228:
        /* <DEDUP_REMOVED lines=91> */
.L_x_2229:
        /* <DEDUP_REMOVED lines=93> */
.L_x_2230:
        /* <DEDUP_REMOVED lines=8> */
.L_x_2218:
        /* <DEDUP_REMOVED lines=10> */
.L_x_2239:
        /* <DEDUP_REMOVED lines=342> */
.L_x_2233:
        /* <DEDUP_REMOVED lines=75> */
.L_x_2234:
        /* <DEDUP_REMOVED lines=118> */
.L_x_2235:
        /* <DEDUP_REMOVED lines=278> */
.L_x_2236:
        /* <DEDUP_REMOVED lines=75> */
.L_x_2237:
        /* <DEDUP_REMOVED lines=78> */
.L_x_2238:
        /* <DEDUP_REMOVED lines=8> */
.L_x_2232:
        /* <DEDUP_REMOVED lines=8> */
.L_x_2244:
        /* <DEDUP_REMOVED lines=350> */
.L_x_2241:
        /* <DEDUP_REMOVED lines=77> */
.L_x_2242:
        /* <DEDUP_REMOVED lines=80> */
.L_x_2243:
        /* <DEDUP_REMOVED lines=8> */
.L_x_2240:
        /* <DEDUP_REMOVED lines=10> */
.L_x_2258:
        /* <DEDUP_REMOVED lines=165> */
.L_x_2246:
        /* <DEDUP_REMOVED lines=91> */
.L_x_2247:
        /* <DEDUP_REMOVED lines=91> */
.L_x_2248:
        /* <DEDUP_REMOVED lines=143> */
.L_x_2249:
        /* <DEDUP_REMOVED lines=91> */
.L_x_2250:
        /* <DEDUP_REMOVED lines=91> */
.L_x_2251:
        /* <DEDUP_REMOVED lines=143> */
.L_x_2252:
        /* <DEDUP_REMOVED lines=91> */
.L_x_2253:
        /* <DEDUP_REMOVED lines=91> */
.L_x_2254:
        /* <DEDUP_REMOVED lines=143> */
.L_x_2255:
        /* <DEDUP_REMOVED lines=91> */
.L_x_2256:
        /* <DEDUP_REMOVED lines=94> */
.L_x_2257:
        /* <DEDUP_REMOVED lines=8> */
.L_x_2245:
        /* <DEDUP_REMOVED lines=8> */
.L_x_2263:
        /* <DEDUP_REMOVED lines=323> */
.L_x_2260:
        /* <DEDUP_REMOVED lines=77> */
.L_x_2261:
        /* <DEDUP_REMOVED lines=80> */
.L_x_2262:
        /* <DEDUP_REMOVED lines=8> */
.L_x_2259:
        /* <DEDUP_REMOVED lines=9> */
.L_x_2268:
        /* <DEDUP_REMOVED lines=159> */
.L_x_2265:
        /* <DEDUP_REMOVED lines=43> */
.L_x_2266:
        /* <DEDUP_REMOVED lines=46> */
.L_x_2267:
        /* <DEDUP_REMOVED lines=8> */
.L_x_2264:
[----:B------:R-:W0:Y:S01]  /*150e0*/  LDC.64 R2, c[0x0][0x3a0] ;  /* 0x0000e800ff027b82 */ /* 0x000e220000000a00 */
[----:B------:R-:W-:-:S04]  /*150f0*/  IMAD R5, R51, UR4, R52 ;  /* 0x0000000433057c24 */ /* 0x000fc8000f8e0234 */
[----:B0-----:R-:W-:-:S05]  /*15100*/  IMAD.WIDE R4, R5, 0x2, R2 ;  /* 0x0000000205047825 */ /* 0x001fca00078e0202 */
[----:B------:R0:W-:Y:S01]  /*15110*/  ATOM.E.ADD.F16x2.RN.STRONG.GPU P0, RZ, desc[UR8][R4.64], R49 ;  /* 0x8000003104ff79a2 */ /* 0x0001e2000c10e108 */
[----:B------:R-:W-:Y:S04]  /*15120*/  BSSY.RECONVERGENT B0, `(.L_x_2269) ;  /* 0x000000e000007945 */ /* 0x000fe80003800200 */
[----:B0-----:R-:W-:Y:S05]  /*15130*/  @P0 BRA `(.L_x_2270) ;  /* 0x0000000000300947 */ /* 0x001fea0003800000 */
[----:B------:R-:W0:Y:S02]  /*15140*/  QSPC.E.S P0, RZ, [R4] ;  /* 0x0000000004ff73aa */ /* 0x000e240000000500 */
[----:B0-----:R-:W-:Y:S05]  /*15150*/  @!P0 BRA `(.L_x_2271) ;  /* 0x00000000001c8947 */ /* 0x001fea0003800000 */
[----:B------:R-:W-:-:S04]  /*15160*/  MOV R2, R4 ;  /* 0x0000000400027202 */ /* 0x000fc80000000f00 */
[----:B------:R-:W-:-:S07]  /*15170*/  MOV R0, R2 ;  /* 0x0000000200007202 */ /* 0x000fce0000000f00 */
.L_x_2272:
[----:B------:R-:W0:Y:S02]  /*15180*/  LDS R2, [R0] ;  /* 0x0000000000027984 */ /* 0x000e240000000800 */
[----:B0-----:R-:W-:-:S05]  /*15190*/  HADD2 R3, R2, R49 ;  /* 0x0000003102037230 */ /* 0x001fca0000000000 */
[----:B------:R-:W0:Y:S02]  /*151a0*/  ATOMS.CAST.SPIN P0, [R0], R2, R3 ;  /* 0x000000020000758d */ /* 0x000e240001800003 */
[----:B0-----:R-:W-:Y:S05]  /*151b0*/  @!P0 BRA `(.L_x_2272) ;  /* 0xfffffffc00f08947 */ /* 0x001fea000383ffff */
[----:B------:R-:W-:Y:S05]  /*151c0*/  BRA `(.L_x_2270) ;  /* 0x00000000000c7947 */ /* 0x000fea0003800000 */
.L_x_2271:
[----:B------:R-:W2:Y:S02]  /*151d0*/  LD.E R0, desc[UR8][R4.64] ;  /* 0x0000000804007980 */ /* 0x000ea4000c101900 */
[----:B--2---:R-:W-:-:S05]  /*151e0*/  IADD3 R3, PT, PT, R49, R0, RZ ;  /* 0x0000000031037210 */ /* 0x004fca0007ffe0ff */
[----:B------:R0:W-:Y:S02]  /*151f0*/  ST.E desc[UR8][R4.64], R3 ;  /* 0x0000000304007985 */ /* 0x0001e4000c101908 */
.L_x_2270:
[----:B------:R-:W-:Y:S05]  /*15200*/  BSYNC.RECONVERGENT B0 ;  /* 0x0000000000007941 */ /* 0x000fea0003800200 */
.L_x_2269:
[----:B------:R2:W-:Y:S01]  /*15210*/  ATOM.E.ADD.F16x2.RN.STRONG.GPU P0, RZ, desc[UR8][R4.64+0x4], R48 ;  /* 0x8000043004ff79a2 */ /* 0x0005e2000c10e108 */
[----:B------:R-:W-:Y:S04]  /*15220*/  BSSY.RECONVERGENT B0, `(.L_x_2273) ;  /* 0x000000e000007945 */ /* 0x000fe80003800200 */
[----:B--2---:R-:W-:Y:S05]  /*15230*/  @P0 BRA `(.L_x_2274) ;  /* 0x0000000000300947 */ /* 0x004fea0003800000 */
[----:B------:R-:W2:Y:S02]  /*15240*/  QSPC.E.S P0, RZ, [R4+0x4] ;  /* 0x0000040004ff73aa */ /* 0x000ea40000000500 */
[----:B--2---:R-:W-:Y:S05]  /*15250*/  @!P0 BRA `(.L_x_2275) ;  /* 0x00000000001c8947 */ /* 0x004fea0003800000 */
[----:B------:R-:W-:-:S04]  /*15260*/  MOV R2, R4 ;  /* 0x0000000400027202 */ /* 0x000fc80000000f00 */
[----:B------:R-:W-:-:S07]  /*15270*/  MOV R0, R2 ;  /* 0x0000000200007202 */ /* 0x000fce0000000f00 */
.L_x_2276:
[----:B------:R-:W0:Y:S02]  /*15280*/  LDS R2, [R0+0x4] ;  /* 0x0000040000027984 */ /* 0x000e240000000800 */
[----:B0-----:R-:W-:-:S05]  /*15290*/  HFMA2 R3, R2, 1, 1, R48 ;  /* 0x3c003c0002037831 */ /* 0x001fca0000000030 */
[----:B------:R-:W0:Y:S02]  /*152a0*/  ATOMS.CAST.SPIN P0, [R0+0x4], R2, R3 ;  /* 0x000004020000758d */ /* 0x000e240001800003 */
[----:B0-----:R-:W-:Y:S05]  /*152b0*/  @!P0 BRA `(.L_x_2276) ;  /* 0xfffffffc00f08947 */ /* 0x001fea000383ffff */
[----:B------:R-:W-:Y:S05]  /*152c0*/  BRA `(.L_x_2274) ;  /* 0x00000000000c7947 */ /* 0x000fea0003800000 */
.L_x_2275:
[----:B------:R-:W0:Y:S02]  /*152d0*/  LD.E R0, desc[UR8][R4.64+0x4] ;  /* 0x0000040804007980 */ /* 0x000e24000c101900 */
[----:B0-----:R-:W-:-:S05]  /*152e0*/  IADD3 R3, PT, PT, R48, R0, RZ ;  /* 0x0000000030037210 */ /* 0x001fca0007ffe0ff */
[----:B------:R2:W-:Y:S02]  /*152f0*/  ST.E desc[UR8][R4.64+0x4], R3 ;  /* 0x0000040304007985 */ /* 0x0005e4000c101908 */
.L_x_2274:
[----:B------:R-:W-:Y:S05]  /*15300*/  BSYNC.RECONVERGENT B0 ;  /* 0x0000000000007941 */ /* 0x000fea0003800200 */
.L_x_2273:
[----:B0-2---:R-:W-:-:S05]  /*15310*/  IMAD.WIDE R4, R51, 0x2, R4 ;  /* 0x0000000233047825 */ /* 0x005fca00078e0204 */
[----:B------:R0:W-:Y:S01]  /*15320*/  ATOM.E.ADD.F16x2.RN.STRONG.GPU P0, RZ, desc[UR8][R4.64], R23 ;  /* 0x8000001704ff79a2 */ /* 0x0001e2000c10e108 */
[----:B------:R-:W-:Y:S04]  /*15330*/  BSSY.RECONVERGENT B0, `(.L_x_2277) ;  /* 0x000000e000007945 */ /* 0x000fe80003800200 */
[----:B0-----:R-:W-:Y:S05]  /*15340*/  @P0 BRA `(.L_x_2278) ;  /* 0x0000000000300947 */ /* 0x001fea0003800000 */
[----:B------:R-:W0:Y:S02]  /*15350*/  QSPC.E.S P0, RZ, [R4] ;  /* 0x0000000004ff73aa */ /* 0x000e240000000500 */
[----:B0-----:R-:W-:Y:S05]  /*15360*/  @!P0 BRA `(.L_x_2279) ;  /* 0x00000000001c8947 */ /* 0x001fea0003800000 */
[----:B------:R-:W-:-:S04]  /*15370*/  MOV R2, R4 ;  /* 0x0000000400027202 */ /* 0x000fc80000000f00 */
[----:B------:R-:W-:-:S07]  /*15380*/  MOV R0, R2 ;  /* 0x0000000200007202 */ /* 0x000fce0000000f00 */
.L_x_2280:
[----:B------:R-:W0:Y:S02]  /*15390*/  LDS R2, [R0] ;  /* 0x0000000000027984 */ /* 0x000e240000000800 */
[----:B0-----:R-:W-:-:S05]  /*153a0*/  HADD2 R3, R2, R23 ;  /* 0x0000001702037230 */ /* 0x001fca0000000000 */
[----:B------:R-:W0:Y:S02]  /*153b0*/  ATOMS.CAST.SPIN P0, [R0], R2, R3 ;  /* 0x000000020000758d */ /* 0x000e240001800003 */
[----:B0-----:R-:W-:Y:S05]  /*153c0*/  @!P0 BRA `(.L_x_2280) ;  /* 0xfffffffc00f08947 */ /* 0x001fea000383ffff */
[----:B------:R-:W-:Y:S05]  /*153d0*/  BRA `(.L_x_2278) ;  /* 0x00000000000c7947 */ /* 0x000fea0003800000 */
.L_x_2279:
[----:B------:R-:W2:Y:S02]  /*153e0*/  LD.E R0, desc[UR8][R4.64] ;  /* 0x0000000804007980 */ /* 0x000ea4000c101900 */
[----:B--2---:R-:W-:-:S05]  /*153f0*/  IADD3 R3, PT, PT, R23, R0, RZ ;  /* 0x0000000017037210 */ /* 0x004fca0007ffe0ff */
[----:B------:R0:W-:Y:S02]  /*15400*/  ST.E desc[UR8][R4.64], R3 ;  /* 0x0000000304007985 */ /* 0x0001e4000c101908 */
.L_x_2278:
[----:B------:R-:W-:Y:S05]  /*15410*/  BSYNC.RECONVERGENT B0 ;  /* 0x0000000000007941 */ /* 0x000fea0003800200 */
.L_x_2277:
[----:B------:R2:W-:Y:S01]  /*15420*/  ATOM.E.ADD.F16x2.RN.STRONG.GPU P0, RZ, desc[UR8][R4.64+0x4], R22 ;  /* 0x8000041604ff79a2 */ /* 0x0005e2000c10e108 */
[----:B------:R-:W-:Y:S04]  /*15430*/  BSSY.RECONVERGENT B0, `(.L_x_2281) ;  /* 0x000000e000007945 */ /* 0x000fe80003800200 */
[----:B--2---:R-:W-:Y:S05]  /*15440*/  @P0 BRA `(.L_x_2282) ;  /* 0x0000000000300947 */ /* 0x004fea0003800000 */
[----:B------:R-:W2:Y:S02]  /*15450*/  QSPC.E.S P0, RZ, [R4+0x4] ;  /* 0x0000040004ff73aa */ /* 0x000ea40000000500 */
[----:B--2---:R-:W-:Y:S05]  /*15460*/  @!P0 BRA `(.L_x_2283) ;  /* 0x00000000001c8947 */ /* 0x004fea0003800000 */
[----:B------:R-:W-:-:S04]  /*15470*/  MOV R2, R4 ;  /* 0x0000000400027202 */ /* 0x000fc80000000f00 */
[----:B------:R-:W-:-:S07]  /*15480*/  MOV R0, R2 ;  /* 0x0000000200007202 */ /* 0x000fce0000000f00 */
.L_x_2284:
[----:B------:R-:W0:Y:S02]  /*15490*/  LDS R2, [R0+0x4] ;  /* 0x0000040000027984 */ /* 0x000e240000000800 */
[----:B0-----:R-:W-:-:S05]  /*154a0*/  HFMA2 R3, R2, 1, 1, R22 ;  /* 0x3c003c0002037831 */ /* 0x001fca0000000016 */
[----:B------:R-:W0:Y:S02]  /*154b0*/  ATOMS.CAST.SPIN P0, [R0+0x4], R2, R3 ;  /* 0x000004020000758d */ /* 0x000e240001800003 */
[----:B0-----:R-:W-:Y:S05]  /*154c0*/  @!P0 BRA `(.L_x_2284) ;  /* 0xfffffffc00f08947 */ /* 0x001fea000383ffff */
[----:B------:R-:W-:Y:S05]  /*154d0*/  BRA `(.L_x_2282) ;  /* 0x00000000000c7947 */ /* 0x000fea0003800000 */
.L_x_2283:
[----:B------:R-:W0:Y:S02]  /*154e0*/  LD.E R0, desc[UR8][R4.64+0x4] ;  /* 0x0000040804007980 */ /* 0x000e24000c101900 */
[----:B0-----:R-:W-:-:S05]  /*154f0*/  IADD3 R3, PT, PT, R22, R0, RZ ;  /* 0x0000000016037210 */ /* 0x001fca0007ffe0ff */
[----:B------:R2:W-:Y:S02]  /*15500*/  ST.E desc[UR8][R4.64+0x4], R3 ;  /* 0x0000040304007985 */ /* 0x0005e4000c101908 */
.L_x_2282:
[----:B------:R-:W-:Y:S05]  /*15510*/  BSYNC.RECONVERGENT B0 ;  /* 0x0000000000007941 */ /* 0x000fea0003800200 */
.L_x_2281:
        /* <DEDUP_REMOVED lines=8> */
.L_x_2288:
[----:B------:R-:W0:Y:S02]  /*155a0*/  LDS R2, [R0] ;  /* 0x0000000000027984 */ /* 0x000e240000000800 */
[----:B0-----:R-:W-:-:S05]  /*155b0*/  HADD2 R3, R2, R21 ;  /* 0x0000001502037230 */ /* 0x001fca0000000000 */
[----:B------:R-:W0:Y:S02]  /*155c0*/  ATOMS.CAST.SPIN P0, [R0], R2, R3 ;  /* 0x000000020000758d */ /* 0x000e240001800003 */
[----:B0-----:R-:W-:Y:S05]  /*155d0*/  @!P0 BRA `(.L_x_2288) ;  /* 0xfffffffc00f08947 */ /* 0x001fea000383ffff */
[----:B------:R-:W-:Y:S05]  /*155e0*/  BRA `(.L_x_2286) ;  /* 0x00000000000c7947 */ /* 0x000fea0003800000 */
.L_x_2287:
[----:B------:R-:W2:Y:S02]  /*155f0*/  LD.E R0, desc[UR8][R4.64] ;  /* 0x0000000804007980 */ /* 0x000ea4000c101900 */
[----:B--2---:R-:W-:-:S05]  /*15600*/  IADD3 R3, PT, PT, R21, R0, RZ ;  /* 0x0000000015037210 */ /* 0x004fca0007ffe0ff */
[----:B------:R0:W-:Y:S02]  /*15610*/  ST.E desc[UR8][R4.64], R3 ;  /* 0x0000000304007985 */ /* 0x0001e4000c101908 */
.L_x_2286:
[----:B------:R-:W-:Y:S05]  /*15620*/  BSYNC.RECONVERGENT B0 ;  /* 0x0000000000007941 */ /* 0x000fea0003800200 */
.L_x_2285:
[----:B------:R2:W-:Y:S02]  /*15630*/  ATOM.E.ADD.F16x2.RN.STRONG.GPU P0, RZ, desc[UR8][R4.64+0x4], R20 ;  /* 0x8000041404ff79a2 */ /* 0x0005e4000c10e108 */
[----:B--2---:R-:W-:Y:S05]  /*15640*/  @P0 EXIT ;  /* 0x000000000000094d */ /* 0x004fea0003800000 */
[----:B------:R-:W2:Y:S02]  /*15650*/  QSPC.E.S P0, RZ, [R4+0x4] ;  /* 0x0000040004ff73aa */ /* 0x000ea40000000500 */
[----:B--2---:R-:W-:Y:S05]  /*15660*/  @!P0 BRA `(.L_x_2289) ;  /* 0x00000000001c8947 */ /* 0x004fea0003800000 */
[----:B------:R-:W-:-:S04]  /*15670*/  MOV R2, R4 ;  /* 0x0000000400027202 */ /* 0x000fc80000000f00 */
[----:B------:R-:W-:-:S07]  /*15680*/  MOV R0, R2 ;  /* 0x0000000200007202 */ /* 0x000fce0000000f00 */
.L_x_2290:
[----:B------:R-:W0:Y:S02]  /*15690*/  LDS R2, [R0+0x4] ;  /* 0x0000040000027984 */ /* 0x000e240000000800 */
[----:B0-----:R-:W-:-:S05]  /*156a0*/  HFMA2 R3, R2, 1, 1, R20 ;  /* 0x3c003c0002037831 */ /* 0x001fca0000000014 */
[----:B------:R-:W0:Y:S02]  /*156b0*/  ATOMS.CAST.SPIN P0, [R0+0x4], R2, R3 ;  /* 0x000004020000758d */ /* 0x000e240001800003 */
[----:B0-----:R-:W-:Y:S05]  /*156c0*/  @!P0 BRA `(.L_x_2290) ;  /* 0xfffffffc00f08947 */ /* 0x001fea000383ffff */
[----:B------:R-:W-:Y:S05]  /*156d0*/  EXIT ;  /* 0x000000000000794d */ /* 0x000fea0003800000 */
.L_x_2289:
[----:B------:R-:W0:Y:S02]  /*156e0*/  LD.E R0, desc[UR8][R4.64+0x4] ;  /* 0x0000040804007980 */ /* 0x000e24000c101900 */
[----:B0-----:R-:W-:-:S05]  /*156f0*/  IADD3 R3, PT, PT, R20, R0, RZ ;  /* 0x0000000014037210 */ /* 0x001fca0007ffe0ff */
[----:B------:R-:W-:Y:S01]  /*15700*/  ST.E desc[UR8][R4.64+0x4], R3 ;  /* 0x0000040304007985 */ /* 0x000fe2000c101908 */
[----:B------:R-:W-:Y:S05]  /*15710*/  EXIT ;  /* 0x000000000000794d */ /* 0x000fea0003800000 */
.L_x_2291:
        /* <DEDUP_REMOVED lines=14> */
.L_x_3332:


//--------------------- .text._Z23gemm_half_q_half_kernelILi2ELb1ELb0EEvPK6__halfPKjS4_S2_PS0_iiiiPKtS7_iiiiiibS2_i --------------------------
	.section	.text._Z23gemm_half_q_half_kernelILi2ELb1ELb0EEvPK6__halfPKjS4_S2_PS0_iiiiPKtS7_iiiiiibS2_i,"ax",@progbits
	.align	128
        .global         _Z23gemm_half_q_half_kernelILi2ELb1ELb0EEvPK6__halfPKjS4_S2_PS0_iiiiPKtS7_iiiiiibS2_i
        .type           _Z23gemm_half_q_half_kernelILi2ELb1ELb0EEvPK6__halfPKjS4_S2_PS0_iiiiPKtS7_iiiiiibS2_i,@function
        .size           _Z23gemm_half_q_half_kernelILi2ELb1ELb0EEvPK6__halfPKjS4_S2_PS0_iiiiPKtS7_iiiiiibS2_i,(.L_x_3333 - _Z23gemm_half_q_half_kernelILi2ELb1ELb0EEvPK6__halfPKjS4_S2_PS0_iiiiPKtS7_iiiiiibS2_i)
        .other          _Z23gemm_half_q_half_kernelILi2ELb1ELb0EEvPK6__halfPKjS4_S2_PS0_iiiiPKtS7_iiiiiibS2_i,@"STO_CUDA_ENTRY STV_DEFAULT"
_Z23gemm_half_q_half_kernelILi2ELb1ELb0EEvPK6__halfPKjS4_S2_PS0_iiiiPKtS7_iiiiiibS2_i:
.text._Z23gemm_half_q_half_kernelILi2ELb1ELb0EEvPK6__halfPKjS4_S2_PS0_iiiiPKtS7_iiiiiibS2_i:
        /* <DEDUP_REMOVED lines=51> */
.L_x_2293:
[----:B------:R-:W-:Y:S05]  /*0330*/  BSYNC.RECONVERGENT B0 ;  /* 0x0000000000007941 */ /* 0x000fea0003800200 */
.L_x_2292:
        /* <DEDUP_REMOVED lines=34> */
.L_x_2295:
        /* <DEDUP_REMOVED lines=45> */
.L_x_2294:
        /* <DEDUP_REMOVED lines=13> */
.L_x_2296:
        /* <DEDUP_REMOVED lines=11> */
.L_x_2297:
        /* <DEDUP_REMOVED lines=11> */
.L_x_2298:
        /* <DEDUP_REMOVED lines=11> */
.L_x_2299:
        /* <DEDUP_REMOVED lines=11> */
.L_x_2300:
        /* <DEDUP_REMOVED lines=45> */
.L_x_2310:
        /* <DEDUP_REMOVED lines=333> */
.L_x_2302:
        /* <DEDUP_REMOVED lines=121> */
.L_x_2303:
        /* <DEDUP_REMOVED lines=195> */
.L_x_2304:
        /* <DEDUP_REMOVED lines=135> */
.L_x_2305:
        /* <DEDUP_REMOVED lines=116> */
.L_x_2306:
        /* <DEDUP_REMOVED lines=91> */
.L_x_2307:
        /* <DEDUP_REMOVED lines=93> */
.L_x_2308:
        /* <DEDUP_REMOVED lines=93> */
.L_x_2309:
        /* <DEDUP_REMOVED lines=8> */
.L_x_2301:
        /* <DEDUP_REMOVED lines=13> */
.L_x_2316:
        /* <DEDUP_REMOVED lines=370> */
.L_x_2312:
        /* <DEDUP_REMOVED lines=124> */
.L_x_2313:
        /* <DEDUP_REMOVED lines=243> */
.L_x_2314:
        /* <DEDUP_REMOVED lines=78> */
.L_x_2315:
        /* <DEDUP_REMOVED lines=8> */
.L_x_2311:
        /* <DEDUP_REMOVED lines=11> */
.L_x_2320:
        /* <DEDUP_REMOVED lines=350> */
.L_x_2318:
        /* <DEDUP_REMOVED lines=80> */
.L_x_2319:
        /* <DEDUP_REMOVED lines=8> */
.L_x_2317:
        /* <DEDUP_REMOVED lines=11> */
.L_x_2330:
        /* <DEDUP_REMOVED lines=165> */
.L_x_2322:
        /* <DEDUP_REMOVED lines=91> */
.L_x_2323:
        /* <DEDUP_REMOVED lines=143> */
.L_x_2324:
        /* <DEDUP_REMOVED lines=91> */
.L_x_2325:
        /* <DEDUP_REMOVED lines=143> */
.L_x_2326:
        /* <DEDUP_REMOVED lines=91> */
.L_x_2327:
        /* <DEDUP_REMOVED lines=143> */
.L_x_2328:
        /* <DEDUP_REMOVED lines=94> */
.L_x_2329:
        /* <DEDUP_REMOVED lines=8> */
.L_x_2321:
        /* <DEDUP_REMOVED lines=11> */
.L_x_2334:
        /* <DEDUP_REMOVED lines=323> */
.L_x_2332:
        /* <DEDUP_REMOVED lines=80> */
.L_x_2333:
        /* <DEDUP_REMOVED lines=8> */
.L_x_2331:
        /* <DEDUP_REMOVED lines=12> */
.L_x_2338:
        /* <DEDUP_REMOVED lines=159> */
.L_x_2336:
        /* <DEDUP_REMOVED lines=46> */
.L_x_2337:
        /* <DEDUP_REMOVED lines=8> */
.L_x_2335:
[----:B------:R-:W2:Y:S01]  /*10ea0*/  S2R R4, SR_CTAID.X ;  /* 0x0000000000047919 */ /* 0x000ea20000002500 */
[----:B------:R-:W4:Y:S01]  /*10eb0*/  S2UR UR4, SR_CTAID.Y ;  /* 0x00000000000479c3 */ /* 0x000f220000002600 */
[----:B------:R-:W2:Y:S07]  /*10ec0*/  S2R R5, SR_TID.X ;  /* 0x0000000000057919 */ /* 0x000eae0000002100 */
[----:B---3--:R-:W3:Y:S01]  /*10ed0*/  LDC.64 R2, c[0x0][0x3a0] ;  /* 0x0000e800ff027b82 */ /* 0x008ee20000000a00 */
[----:B----4-:R-:W-:Y:S01]  /*10ee0*/  IMAD R0, R23, UR4, RZ ;  /* 0x0000000417007c24 */ /* 0x010fe2000f8e02ff */
[----:B--2---:R-:W-:-:S04]  /*10ef0*/  LEA R5, R4, R5, 0x6 ;  /* 0x0000000504057211 */ /* 0x004fc800078e30ff */
[----:B------:R-:W-:-:S04]  /*10f00*/  LEA R0, R5, R0, 0x1 ;  /* 0x0000000005007211 */ /* 0x000fc800078e08ff */
[----:B------:R-:W-:-:S05]  /*10f10*/  SHF.L.U32 R5, R0, 0x1, RZ ;  /* 0x0000000100057819 */ /* 0x000fca00000006ff */
[----:B---3--:R-:W-:-:S05]  /*10f20*/  IMAD.WIDE R4, R5, 0x2, R2 ;  /* 0x0000000205047825 */ /* 0x008fca00078e0202 */
[----:B------:R2:W-:Y:S01]  /*10f30*/  ATOM.E.ADD.F16x2.RN.STRONG.GPU P0, RZ, desc[UR14][R4.64], R22 ;  /* 0x8000001604ff79a2 */ /* 0x0005e2000c10e10e */
[----:B------:R-:W-:Y:S04]  /*10f40*/  BSSY.RECONVERGENT B0, `(.L_x_2339) ;  /* 0x000000e000007945 */ /* 0x000fe80003800200 */
[----:B--2---:R-:W-:Y:S05]  /*10f50*/  @P0 BRA `(.L_x_2340) ;  /* 0x0000000000300947 */ /* 0x004fea0003800000 */
[----:B------:R-:W2:Y:S02]  /*10f60*/  QSPC.E.S P0, RZ, [R4] ;  /* 0x0000000004ff73aa */ /* 0x000ea40000000500 */
[----:B--2---:R-:W-:Y:S05]  /*10f70*/  @!P0 BRA `(.L_x_2341) ;  /* 0x00000000001c8947 */ /* 0x004fea0003800000 */
[----:B------:R-:W-:-:S04]  /*10f80*/  MOV R2, R4 ;  /* 0x0000000400027202 */ /* 0x000fc80000000f00 */
[----:B------:R-:W-:-:S07]  /*10f90*/  MOV R0, R2 ;  /* 0x0000000200007202 */ /* 0x000fce0000000f00 */
.L_x_2342:
[----:B------:R-:W2:Y:S02]  /*10fa0*/  LDS R2, [R0] ;  /* 0x0000000000027984 */ /* 0x000ea40000000800 */
[----:B--2---:R-:W-:-:S05]  /*10fb0*/  HADD2 R3, R2, R22 ;  /* 0x0000001602037230 */ /* 0x004fca0000000000 */
[----:B------:R-:W2:Y:S02]  /*10fc0*/  ATOMS.CAST.SPIN P0, [R0], R2, R3 ;  /* 0x000000020000758d */ /* 0x000ea40001800003 */
[----:B--2---:R-:W-:Y:S05]  /*10fd0*/  @!P0 BRA `(.L_x_2342) ;  /* 0xfffffffc00f08947 */ /* 0x004fea000383ffff */
[----:B------:R-:W-:Y:S05]  /*10fe0*/  BRA `(.L_x_2340) ;  /* 0x00000000000c7947 */ /* 0x000fea0003800000 */
.L_x_2341:
[----:B------:R-:W2:Y:S02]  /*10ff0*/  LD.E R0, desc[UR14][R4.64] ;  /* 0x0000000e04007980 */ /* 0x000ea4000c101900 */
[----:B--2---:R-:W-:-:S05]  /*11000*/  IADD3 R3, PT, PT, R22, R0, RZ ;  /* 0x0000000016037210 */ /* 0x004fca0007ffe0ff */
[----:B------:R2:W-:Y:S02]  /*11010*/  ST.E desc[UR14][R4.64], R3 ;  /* 0x0000000304007985 */ /* 0x0005e4000c10190e */
.L_x_2340:
[----:B------:R-:W-:Y:S05]  /*11020*/  BSYNC.RECONVERGENT B0 ;  /* 0x0000000000007941 */ /* 0x000fea0003800200 */
.L_x_2339:
[----:B------:R3:W-:Y:S01]  /*11030*/  ATOM.E.ADD.F16x2.RN.STRONG.GPU P0, RZ, desc[UR14][R4.64+0x4], R21 ;  /* 0x8000041504ff79a2 */ /* 0x0007e2000c10e10e */
[----:B------:R-:W-:Y:S04]  /*11040*/  BSSY.RECONVERGENT B0, `(.L_x_2343) ;  /* 0x000000e000007945 */ /* 0x000fe80003800200 */
[----:B---3--:R-:W-:Y:S05]  /*11050*/  @P0 BRA `(.L_x_2344) ;  /* 0x0000000000300947 */ /* 0x008fea0003800000 */
[----:B------:R-:W3:Y:S02]  /*11060*/  QSPC.E.S P0, RZ, [R4+0x4] ;  /* 0x0000040004ff73aa */ /* 0x000ee40000000500 */
[----:B---3--:R-:W-:Y:S05]  /*11070*/  @!P0 BRA `(.L_x_2345) ;  /* 0x00000000001c8947 */ /* 0x008fea0003800000 */
[----:B------:R-:W-:-:S04]  /*11080*/  MOV R2, R4 ;  /* 0x0000000400027202 */ /* 0x000fc80000000f00 */
[----:B------:R-:W-:-:S07]  /*11090*/  MOV R0, R2 ;  /* 0x0000000200007202 */ /* 0x000fce0000000f00 */
.L_x_2346:
[----:B------:R-:W2:Y:S02]  /*110a0*/  LDS R2, [R0+0x4] ;  /* 0x0000040000027984 */ /* 0x000ea40000000800 */
[----:B--2---:R-:W-:-:S05]  /*110b0*/  HFMA2 R3, R2, 1, 1, R21 ;  /* 0x3c003c0002037831 */ /* 0x004fca0000000015 */
[----:B------:R-:W2:Y:S02]  /*110c0*/  ATOMS.CAST.SPIN P0, [R0+0x4], R2, R3 ;  /* 0x000004020000758d */ /* 0x000ea40001800003 */
[----:B--2---:R-:W-:Y:S05]  /*110d0*/  @!P0 BRA `(.L_x_2346) ;  /* 0xfffffffc00f08947 */ /* 0x004fea000383ffff */
[----:B------:R-:W-:Y:S05]  /*110e0*/  BRA `(.L_x_2344) ;  /* 0x00000000000c7947 */ /* 0x000fea0003800000 */
.L_x_2345:
[----:B------:R-:W2:Y:S02]  /*110f0*/  LD.E R0, desc[UR14][R4.64+0x4] ;  /* 0x0000040e04007980 */ /* 0x000ea4000c101900 */
[----:B--2---:R-:W-:-:S05]  /*11100*/  IADD3 R3, PT, PT, R21, R0, RZ ;  /* 0x0000000015037210 */ /* 0x004fca0007ffe0ff */
[----:B------:R3:W-:Y:S02]  /*11110*/  ST.E desc[UR14][R4.64+0x4], R3 ;  /* 0x0000040304007985 */ /* 0x0007e4000c10190e */
.L_x_2344:
[----:B------:R-:W-:Y:S05]  /*11120*/  BSYNC.RECONVERGENT B0 ;  /* 0x0000000000007941 */ /* 0x000fea0003800200 */
.L_x_2343:
[----:B--23--:R-:W-:-:S05]  /*11130*/  IMAD.WIDE R4, R23, 0x2, R4 ;  /* 0x0000000217047825 */ /* 0x00cfca00078e0204 */
[----:B------:R2:W-:Y:S01]  /*11140*/  ATOM.E.ADD.F16x2.RN.STRONG.GPU P0, RZ, desc[UR14][R4.64], R20 ;  /* 0x8000001404ff79a2 */ /* 0x0005e2000c10e10e */
[----:B------:R-:W-:Y:S04]  /*11150*/  BSSY.RECONVERGENT B0, `(.L_x_2347) ;  /* 0x000000e000007945 */ /* 0x000fe80003800200 */
[----:B--2---:R-:W-:Y:S05]  /*11160*/  @P0 BRA `(.L_x_2348) ;  /* 0x0000000000300947 */ /* 0x004fea0003800000 */
[----:B------:R-:W2:Y:S02]  /*11170*/  QSPC.E.S P0, RZ, [R4] ;  /* 0x0000000004ff73aa */ /* 0x000ea40000000500 */
[----:B--2---:R-:W-:Y:S05]  /*11180*/  @!P0 BRA `(.L_x_2349) ;  /* 0x00000000001c8947 */ /* 0x004fea0003800000 */
[----:B------:R-:W-:-:S04]  /*11190*/  MOV R2, R4 ;  /* 0x0000000400027202 */ /* 0x000fc80000000f00 */
[----:B------:R-:W-:-:S07]  /*111a0*/  MOV R0, R2 ;  /* 0x0000000200007202 */ /* 0x000fce0000000f00 */
.L_x_2350:
[----:B------:R-:W2:Y:S02]  /*111b0*/  LDS R2, [R0] ;  /* 0x0000000000027984 */ /* 0x000ea40000000800 */
[----:B--2---:R-:W-:-:S05]  /*111c0*/  HADD2 R3, R2, R20 ;  /* 0x0000001402037230 */ /* 0x004fca0000000000 */
[----:B------:R-:W2:Y:S02]  /*111d0*/  ATOMS.CAST.SPIN P0, [R0], R2, R3 ;  /* 0x000000020000758d */ /* 0x000ea40001800003 */
[----:B--2---:R-:W-:Y:S05]  /*111e0*/  @!P0 BRA `(.L_x_2350) ;  /* 0xfffffffc00f08947 */ /* 0x004fea000383ffff */
[----:B------:R-:W-:Y:S05]  /*111f0*/  BRA `(.L_x_2348) ;  /* 0x00000000000c7947 */ /* 0x000fea0003800000 */
.L_x_2349:
[----:B------:R-:W2:Y:S02]  /*11200*/  LD.E R0, desc[UR14][R4.64] ;  /* 0x0000000e04007980 */ /* 0x000ea4000c101900 */
[----:B--2---:R-:W-:-:S05]  /*11210*/  IADD3 R3, PT, PT, R20, R0, RZ ;  /* 0x0000000014037210 */ /* 0x004fca0007ffe0ff */
[----:B------:R2:W-:Y:S02]  /*11220*/  ST.E desc[UR14][R4.64], R3 ;  /* 0x0000000304007985 */ /* 0x0005e4000c10190e */
.L_x_2348:
[----:B------:R-:W-:Y:S05]  /*11230*/  BSYNC.RECONVERGENT B0 ;  /* 0x0000000000007941 */ /* 0x000fea0003800200 */
.L_x_2347:
[----:B------:R3:W-:Y:S02]  /*11240*/  ATOM.E.ADD.F16x2.RN.STRONG.GPU P0, RZ, desc[UR14][R4.64+0x4], R16 ;  /* 0x8000041004ff79a2 */ /* 0x0007e4000c10e10e */
[----:B---3--:R-:W-:Y:S05]  /*11250*/  @P0 EXIT ;  /* 0x000000000000094d */ /* 0x008fea0003800000 */
[----:B------:R-:W3:Y:S02]  /*11260*/  QSPC.E.S P0, RZ, [R4+0x4] ;  /* 0x0000040004ff73aa */ /* 0x000ee40000000500 */
[----:B---3--:R-:W-:Y:S05]  /*11270*/  @!P0 BRA `(.L_x_2351) ;  /* 0x00000000001c8947 */ /* 0x008fea0003800000 */
[----:B------:R-:W-:-:S04]  /*11280*/  MOV R2, R4 ;  /* 0x0000000400027202 */ /* 0x000fc80000000f00 */
[----:B------:R-:W-:-:S07]  /*11290*/  MOV R0, R2 ;  /* 0x0000000200007202 */ /* 0x000fce0000000f00 */
.L_x_2352:
[----:B------:R-:W2:Y:S02]  /*112a0*/  LDS R2, [R0+0x4] ;  /* 0x0000040000027984 */ /* 0x000ea40000000800 */
[----:B--2---:R-:W-:-:S05]  /*112b0*/  HFMA2 R3, R2, 1, 1, R16 ;  /* 0x3c003c0002037831 */ /* 0x004fca0000000010 */
[----:B------:R-:W2:Y:S02]  /*112c0*/  ATOMS.CAST.SPIN P0, [R0+0x4], R2, R3 ;  /* 0x000004020000758d */ /* 0x000ea40001800003 */
[----:B--2---:R-:W-:Y:S05]  /*112d0*/  @!P0 BRA `(.L_x_2352) ;  /* 0xfffffffc00f08947 */ /* 0x004fea000383ffff */
[----:B------:R-:W-:Y:S05]  /*112e0*/  EXIT ;  /* 0x000000000000794d */ /* 0x000fea0003800000 */
.L_x_2351:
[----:B------:R-:W2:Y:S02]  /*112f0*/  LD.E R0, desc[UR14][R4.64+0x4] ;  /* 0x0000040e04007980 */ /* 0x000ea4000c101900 */
[----:B--2---:R-:W-:-:S05]  /*11300*/  IADD3 R3, PT, PT, R16, R0, RZ ;  /* 0x0000000010037210 */ /* 0x004fca0007ffe0ff */
[----:B------:R-:W-:Y:S01]  /*11310*/  ST.E desc[UR14][R4.64+0x4], R3 ;  /* 0x0000040304007985 */ /* 0x000fe2000c10190e */
[----:B------:R-:W-:Y:S05]  /*11320*/  EXIT ;  /* 0x000000000000794d */ /* 0x000fea0003800000 */
.L_x_2353:
        /* <DEDUP_REMOVED lines=13> */
.L_x_3333:


//--------------------- .text._Z23gemm_half_q_half_kernelILi1ELb1ELb0EEvPK6__halfPKjS4_S2_PS0_iiiiPKtS7_iiiiiibS2_i --------------------------
	.section	.text._Z23gemm_half_q_half_kernelILi1ELb1ELb0EEvPK6__halfPKjS4_S2_PS0_iiiiPKtS7_iiiiiibS2_i,"ax",@progbits
	.align	128
        .global         _Z23gemm_half_q_half_kernelILi1ELb1ELb0EEvPK6__halfPKjS4_S2_PS0_iiiiPKtS7_iiiiiibS2_i
        .type           _Z23gemm_half_q_half_kernelILi1ELb1ELb0EEvPK6__halfPKjS4_S2_PS0_iiiiPKtS7_iiiiiibS2_i,@function
        .size           _Z23gemm_half_q_half_kernelILi1ELb1ELb0EEvPK6__halfPKjS4_S2_PS0_iiiiPKtS7_iiiiiibS2_i,(.L_x_3334 - _Z23gemm_half_q_half_kernelILi1ELb1ELb0EEvPK6__halfPKjS4_S2_PS0_iiiiPKtS7_iiiiiibS2_i)
        .other          _Z23gemm_half_q_half_kernelILi1ELb1ELb0EEvPK6__halfPKjS4_S2_PS0_iiiiPKtS7_iiiiiibS2_i,@"STO_CUDA_ENTRY STV_DEFAULT"
_Z23gemm_half_q_half_kernelILi1ELb1ELb0EEvPK6__halfPKjS4_S2_PS0_iiiiPKtS7_iiiiiibS2_i:
.text._Z23gemm_half_q_half_kernelILi1ELb1ELb0EEvPK6__halfPKjS4_S2_PS0_iiiiPKtS7_iiiiiibS2_i:
        /* <DEDUP_REMOVED lines=38> */
.L_x_2355:
[----:B------:R-:W-:Y:S05]  /*0260*/  BSYNC.RECONVERGENT B0 ;  /* 0x0000000000007941 */ /* 0x000fea0003800200 */
.L_x_2354:
[----:B------:R-:W-:Y:S05]  /*0270*/  @P0 EXIT ;  /* 0x000000000000094d */ /* 0x000fea0003800000 */
[----:B------:R-:W0:Y:S01]  /*0280*/  LDC.64 R36, c[0x0][0x3b8] ;  /* 0x0000ee00ff247b82 */ /* 0x000e220000000a00 */
[----:B------:R-:W-:Y:S01]  /*0290*/  IMAD.SHL.U32 R9, R5, 0x80, RZ ;  /* 0x0000008005097824 */ /* 0x000fe200078e00ff */
[----:B------:R-:W1:Y:S03]  /*02a0*/  LDCU.U8 UR4, c[0x0][0x3e0] ;  /* 0x00007c00ff0477ac */ /* 0x000e660008000000 */
[----:B0-----:R-:W-:-:S05]  /*02b0*/  IMAD.WIDE.U32 R8, R9, 0x2, R36 ;  /* 0x0000000209087825 */ /* 0x001fca00078e0024 */
[----:B------:R0:W5:Y:S01]  /*02c0*/  LDG.E.U16.CONSTANT R28, desc[UR6][R8.64+0x2] ;  /* 0x00000206081c7981 */ /* 0x000162000c1e9500 */
[----:B-1----:R-:W-:Y:S01]  /*02d0*/  UPRMT UR4, UR4, 0x8880, URZ ;  /* 0x0000888004047896 */ /* 0x002fe200080000ff */
[----:B------:R-:W-:-:S05]  /*02e0*/  ISETP.GE.AND P1, PT, R31, R2, PT ;  /* 0x000000021f00720c */ /* 0x000fca0003f26270 */
[----:B------:R-:W-:-:S04]  /*02f0*/  ISETP.NE.AND P0, PT, RZ, UR4, PT ;  /* 0x00000004ff007c0c */ /* 0x000fc8000bf05270 */
[----:B------:R-:W-:-:S13]  /*0300*/  ISETP.NE.OR P0, PT, R5, RZ, !P0 ;  /* 0x000000ff0500720c */ /* 0x000fda0004705670 */
[----:B------:R-:W1:Y:S01]  /*0310*/  @!P0 LDC.64 R6, c[0x0][0x3a0] ;  /* 0x0000e800ff068b82 */ /* 0x000e620000000a00 */
[----:B------:R-:W-:-:S04]  /*0320*/  @!P0 IMAD R3, R33, UR8, R32 ;  /* 0x0000000821038c24 */ /* 0x000fc8000f8e0220 */
[----:B-1----:R-:W-:-:S05]  /*0330*/  @!P0 IMAD.WIDE R6, R3, 0x2, R6 ;  /* 0x0000000203068825 */ /* 0x002fca00078e0206 */
[----:B------:R0:W-:Y:S01]  /*0340*/  @!P0 STG.E.64 desc[UR6][R6.64], RZ ;  /* 0x000000ff06008986 */ /* 0x0001e2000c101b06 */
[----:B------:R-:W-:Y:S06]  /*0350*/  BAR.SYNC.DEFER_BLOCKING 0x0 ;  /* 0x0000000000007b1d */ /* 0x000fec0000010000 */
[----:B------:R-:W-:Y:S05]  /*0360*/  @P1 BRA `(.L_x_2356) ;  /* 0x0000000000d01947 */ /* 0x000fea0003800000 */
[----:B------:R1:W5:Y:S01]  /*0370*/  LDG.E.U16.CONSTANT R0, desc[UR6][R8.64] ;  /* 0x0000000608007981 */ /* 0x000362000c1e9500 */
[----:B------:R-:W-:Y:S01]  /*0380*/  SHF.R.S32.HI R3, RZ, 0x1f, R32 ;  /* 0x0000001fff037819 */ /* 0x000fe20000011420 */
[----:B------:R-:W-:Y:S02]  /*0390*/  IMAD.SHL.U32 R4, R4, 0x10, RZ ;  /* 0x0000001004047824 */ /* 0x000fe400078e00ff */
[----:B0-----:R-:W-:Y:S01]  /*03a0*/  IMAD.MOV.U32 R7, RZ, RZ, R31 ;  /* 0x000000ffff077224 */ /* 0x001fe200078e001f */
[----:B------:R-:W-:Y:S01]  /*03b0*/  LEA.HI R6, R3, R32, RZ, 0x3 ;  /* 0x0000002003067211 */ /* 0x000fe200078f18ff */
[----:B------:R-:W-:Y:S01]  /*03c0*/  HFMA2 R3, -RZ, RZ, 0, 0 ;  /* 0x00000000ff037431 */ /* 0x000fe200000001ff */
[----:B------:R-:W-:Y:S02]  /*03d0*/  LOP3.LUT R4, R4, 0x10, RZ, 0xc0, !PT ;  /* 0x0000001004047812 */ /* 0x000fe400078ec0ff */
[----:B------:R-:W-:-:S07]  /*03e0*/  SHF.R.S32.HI R6, RZ, 0x3, R6 ;  /* 0x00000003ff067819 */ /* 0x000fce0000011406 */
.L_x_2357:
[----:B-12---:R-:W0:Y:S01]  /*03f0*/  LDC.64 R8, c[0x0][0x390] ;  /* 0x0000e400ff087b82 */ /* 0x006e220000000a00 */
[----:B-----5:R-:W-:-:S04]  /*0400*/  IMAD.IADD R12, R0, 0x1, R3 ;  /* 0x00000001000c7824 */ /* 0x020fc800078e0203 */
        /* <DEDUP_REMOVED lines=42> */
.L_x_2356:
[----:B0-----:R0:W5:Y:S01]  /*06b0*/  LDL.64 R6, [R1] ;  /* 0x0000000001067983 */ /* 0x0011620000100a00 */
        /* <DEDUP_REMOVED lines=11> */
.L_x_2358:
        /* <DEDUP_REMOVED lines=11> */
.L_x_2359:
        /* <DEDUP_REMOVED lines=11> */
.L_x_2360:
[----:B------:R-:W0:Y:S01]  /*08d0*/  LDCU UR15, c[0x0][0x3d4] ;  /* 0x00007a80ff0f77ac */ /* 0x000e220008000800 */
[----:B--2---:R-:W-:Y:S01]  /*08e0*/  IMAD.MOV.U32 R8, RZ, RZ, RZ ;  /* 0x000000ffff087224 */ /* 0x004fe200078e00ff */
        /* <DEDUP_REMOVED lines=9> */
.L_x_2361:
        /* <DEDUP_REMOVED lines=11> */
.L_x_2362:
[C---:B------:R-:W-:Y:S01]  /*0a30*/  VIMNMX R10, PT, PT, R31.reuse, UR9, PT ;  /* 0x000000091f0a7c48 */ /* 0x040fe2000bfe0100 */
[----:B------:R-:W0:Y:S01]  /*0a40*/  S2UR UR5, SR_CgaCtaId ;  /* 0x00000000000579c3 */ /* 0x000e220000008800 */
[----:B------:R-:W1:Y:S01]  /*0a50*/  LDCU.64 UR10, c[0x0][0x388] ;  /* 0x00007100ff0a77ac */ /* 0x000e620008000a00 */
[----:B------:R-:W-:Y:S01]  /*0a60*/  VIMNMX R2, PT, PT, R2, UR9, PT ;  /* 0x0000000902027c48 */ /* 0x000fe2000bfe0100 */
[----:B-----5:R-:W-:Y:S01]  /*0a70*/  IMAD.IADD R28, R31, 0x1, R28 ;  /* 0x000000011f1c7824 */ /* 0x020fe200078e021c */
[----:B------:R-:W-:Y:S01]  /*0a80*/  SHF.R.S32.HI R11, RZ, 0x1f, R10 ;  /* 0x0000001fff0b7819 */ /* 0x000fe2000001140a */
[----:B------:R-:W-:Y:S01]  /*0a90*/  UMOV UR4, 0x400 ;  /* 0x0000040000047882 */ /* 0x000fe20000000000 */
[----:B------:R-:W-:Y:S02]  /*0aa0*/  PRMT R30, RZ, 0x5410, RZ ;  /* 0x00005410ff1e7816 */ /* 0x000fe400000000ff */
[----:B------:R-:W-:Y:S02]  /*0ab0*/  LEA.HI R11, R11, R10, RZ, 0x5 ;  /* 0x0000000a0b0b7211 */ /* 0x000fe400078f28ff */
[----:B------:R-:W-:-:S02]  /*0ac0*/  PRMT R29, RZ, 0x5410, RZ ;  /* 0x00005410ff1d7816 */ /* 0x000fc400000000ff */
[----:B------:R-:W-:-:S05]  /*0ad0*/  SHF.R.S32.HI R11, RZ, 0x5, R11 ;  /* 0x00000005ff0b7819 */ /* 0x000fca000001140b */
[----:B------:R-:W-:-:S05]  /*0ae0*/  IMAD R0, R11, 0x8, R0 ;  /* 0x000000080b007824 */ /* 0x000fca00078e0200 */
[----:B------:R-:W-:Y:S01]  /*0af0*/  IADD3 R0, PT, PT, R4, R0, R3 ;  /* 0x0000000004007210 */ /* 0x000fe20007ffe003 */
[----:B0-----:R-:W-:-:S03]  /*0b00*/  ULEA UR4, UR5, UR4, 0x18 ;  /* 0x0000000405047291 */ /* 0x001fc6000f8ec0ff */
[----:B------:R-:W-:-:S05]  /*0b10*/  IADD3 R0, PT, PT, R9, R0, R8 ;  /* 0x0000000009007210 */ /* 0x000fca0007ffe008 */
[----:B------:R-:W-:Y:S01]  /*0b20*/  IMAD R3, R0, R33, RZ ;  /* 0x0000002100037224 */ /* 0x000fe200078e02ff */
[----:B------:R-:W-:-:S04]  /*0b30*/  SHF.R.S32.HI R0, RZ, 0x1f, R32 ;  /* 0x0000001fff007819 */ /* 0x000fc80000011420 */
[----:B------:R-:W-:-:S04]  /*0b40*/  IADD3 R4, P0, PT, R32, R3, RZ ;  /* 0x0000000320047210 */ /* 0x000fc80007f1e0ff */
[----:B------:R-:W-:Y:S02]  /*0b50*/  LEA.HI.X.SX32 R3, R3, R0, 0x1, P0 ;  /* 0x0000000003037211 */ /* 0x000fe400000f0eff */
[----:B------:R-:W-:Y:S01]  /*0b60*/  ISETP.GT.AND P0, PT, R2, R31, PT ;  /* 0x0000001f0200720c */ /* 0x000fe20003f04270 */
[C---:B------:R-:W-:Y:S01]  /*0b70*/  IMAD.SHL.U32 R2, R4.reuse, 0x4, RZ ;  /* 0x0000000404027824 */ /* 0x040fe200078e00ff */
[----:B------:R-:W-:Y:S02]  /*0b80*/  SHF.L.U64.HI R3, R4, 0x2, R3 ;  /* 0x0000000204037819 */ /* 0x000fe40000010203 */
[----:B------:R-:W-:Y:S02]  /*0b90*/  PRMT R0, R6, 0x7610, R6 ;  /* 0x0000761006007816 */ /* 0x000fe40000000006 */
[----:B-1----:R-:W-:Y:S02]  /*0ba0*/  IADD3 R50, P1, PT, R2, UR10, RZ ;  /* 0x0000000a02327c10 */ /* 0x002fe4000ff3e0ff */
[----:B------:R-:W-:-:S02]  /*0bb0*/  PRMT R2, R7, 0x7610, R7 ;  /* 0x0000761007027816 */ /* 0x000fc40000000007 */
[----:B------:R-:W-:Y:S01]  /*0bc0*/  IADD3.X R51, PT, PT, R3, UR11, RZ, P1, !PT ;  /* 0x0000000b03337c10 */ /* 0x000fe20008ffe4ff */
[----:B------:R-:W-:Y:S02]  /*0bd0*/  HFMA2 R3, -RZ, RZ, 0, 0 ;  /* 0x00000000ff037431 */ /* 0x000fe400000001ff */
[----:B------:R-:W-:Y:S01]  /*0be0*/  IMAD.MOV.U32 R18, RZ, RZ, R50 ;  /* 0x000000ffff127224 */ /* 0x000fe200078e0032 */
        /* <DEDUP_REMOVED lines=9> */
.L_x_2364:
        /* <DEDUP_REMOVED lines=9> */
[----:B-1----:R-:W-:-:S04]  /*0d10*/  IMAD.WIDE R50, R33, 0x4, R50 ;  /* 0x0000000421327825 */ /* 0x002fc800078e0232 */
[----:B0-----:R-:W-:Y:S01]  /*0d20*/  HADD2.F32 R46, -RZ, R22.H1_H1 ;  /* 0x30000016ff2e7230 */ /* 0x001fe20000004100 */
[----:B--2---:R-:W-:Y:S02]  /*0d30*/  LOP3.LUT R15, R17, 0xff, RZ, 0xc0, !PT ;  /* 0x000000ff110f7812 */ /* 0x004fe400078ec0ff */
[----:B------:R-:W-:Y:S02]  /*0d40*/  LOP3.LUT R12, R18, 0xff, RZ, 0xc0, !PT ;  /* 0x000000ff120c7812 */ /* 0x000fe400078ec0ff */
[----:B------:R-:W-:Y:S01]  /*0d50*/  LOP3.LUT R24, R19, 0xff, RZ, 0xc0, !PT ;  /* 0x000000ff13187812 */ /* 0x000fe200078ec0ff */
[----:B------:R-:W-:Y:S01]  /*0d60*/  VIADD R40, R15, 0xffffff80 ;  /* 0xffffff800f287836 */ /* 0x000fe20000000000 */
[----:B------:R-:W-:Y:S01]  /*0d70*/  LOP3.LUT R14, R16, 0xff, RZ, 0xc0, !PT ;  /* 0x000000ff100e7812 */ /* 0x000fe200078ec0ff */
[----:B------:R-:W-:Y:S01]  /*0d80*/  VIADD R15, R12, 0xffffff80 ;  /* 0xffffff800c0f7836 */ /* 0x000fe20000000000 */
[----:B------:R-:W-:Y:S02]  /*0d90*/  IADD3 R25, PT, PT, R24, -0x80, RZ ;  /* 0xffffff8018197810 */ /* 0x000fe40007ffe0ff */
[----:B------:R-:W-:Y:S01]  /*0da0*/  IADD3 R14, PT, PT, R14, -0x80, RZ ;  /* 0xffffff800e0e7810 */ /* 0x000fe20007ffe0ff */
[----:B------:R-:W0:Y:S01]  /*0db0*/  I2F.F16 R40, R40 ;  /* 0x0000002800287306 */ /* 0x000e220000200c00 */
[----:B------:R-:W-:-:S02]  /*0dc0*/  SHF.R.U32.HI R12, RZ, 0x8, R16 ;  /* 0x00000008ff0c7819 */ /* 0x000fc40000011610 */
[----:B------:R-:W-:Y:S02]  /*0dd0*/  SHF.R.U32.HI R41, RZ, 0x8, R17 ;  /* 0x00000008ff297819 */ /* 0x000fe40000011611 */
[----:B------:R-:W-:Y:S02]  /*0de0*/  LOP3.LUT R12, R12, 0xff, RZ, 0xc0, !PT ;  /* 0x000000ff0c0c7812 */ /* 0x000fe400078ec0ff */
[----:B------:R-:W-:Y:S01]  /*0df0*/  LEA.HI R27, R16, 0xffffff80, RZ, 0x8 ;  /* 0xffffff80101b7811 */ /* 0x000fe200078f40ff */
[----:B------:R1:W2:Y:S01]  /*0e00*/  I2F.F16 R13, R14 ;  /* 0x0000000e000d7306 */ /* 0x0002a20000200c00 */
[----:B------:R-:W-:Y:S02]  /*0e10*/  LEA.HI R35, R17, 0xffffff80, RZ, 0x8 ;  /* 0xffffff8011237811 */ /* 0x000fe400078f40ff */
[----:B------:R-:W-:Y:S01]  /*0e20*/  LOP3.LUT R41, R41, 0xff, RZ, 0xc0, !PT ;  /* 0x000000ff29297812 */ /* 0x000fe200078ec0ff */
[----:B0-----:R-:W-:-:S04]  /*0e30*/  HADD2.F32 R45, -RZ, R40.H0_H0 ;  /* 0x20000028ff2d7230 */ /* 0x001fc80000004100 */
[----:B------:R-:W0:Y:S01]  /*0e40*/  I2F.F16 R15, R15 ;  /* 0x0000000f000f7306 */ /* 0x000e220000200c00 */
[----:B-1----:R-:W-:Y:S01]  /*0e50*/  SHF.R.U32.HI R14, RZ, 0x10, R16 ;  /* 0x00000010ff0e7819 */ /* 0x002fe20000011610 */
[----:B------:R-:W-:Y:S01]  /*0e60*/  VIADD R16, R12, 0xffffff80 ;  /* 0xffffff800c107836 */ /* 0x000fe20000000000 */
[----:B------:R-:W-:Y:S01]  /*0e70*/  IADD3 R43, PT, PT, R41, -0x80, RZ ;  /* 0xffffff80292b7810 */ /* 0x000fe20007ffe0ff */
[----:B------:R-:W-:Y:S01]  /*0e80*/  HADD2.F32 R12, -RZ, R22.H0_H0 ;  /* 0x20000016ff0c7230 */ /* 0x000fe20000004100 */
[----:B------:R-:W-:Y:S02]  /*0e90*/  LOP3.LUT R24, R14, 0xff, RZ, 0xc0, !PT ;  /* 0x000000ff0e187812 */ /* 0x000fe400078ec0ff */
[----:B------:R-:W-:Y:S01]  /*0ea0*/  SHF.R.U32.HI R14, RZ, 0x10, R17 ;  /* 0x00000010ff0e7819 */ /* 0x000fe20000011611 */
[----:B------:R-:W1:Y:S01]  /*0eb0*/  I2F.F16 R25, R25 ;  /* 0x0000001900197306 */ /* 0x000e620000200c00 */
[----:B--2---:R-:W-:Y:S02]  /*0ec0*/  HADD2.F32 R13, -RZ, R13.H0_H0 ;  /* 0x2000000dff0d7230 */ /* 0x004fe40000004100 */
[----:B------:R-:W-:Y:S01]  /*0ed0*/  FFMA.FTZ R40, R12, R45, RZ ;  /* 0x0000002d0c287223 */ /* 0x000fe200000100ff */
[----:B------:R-:W-:Y:S01]  /*0ee0*/  LOP3.LUT R42, R14, 0xff, RZ, 0xc0, !PT ;  /* 0x000000ff0e2a7812 */ /* 0x000fe200078ec0ff */
[----:B------:R-:W-:-:S02]  /*0ef0*/  VIADD R24, R24, 0xffffff80 ;  /* 0xffffff8018187836 */ /* 0x000fc40000000000 */
[----:B------:R-:W-:Y:S01]  /*0f00*/  FFMA.FTZ R41, R13, R12, RZ ;  /* 0x0000000c0d297223 */ /* 0x000fe200000100ff */
[----:B0-----:R-:W-:Y:S01]  /*0f10*/  HADD2.F32 R15, -RZ, R15.H0_H0 ;  /* 0x2000000fff0f7230 */ /* 0x001fe20000004100 */
[----:B------:R-:W0:Y:S01]  /*0f20*/  I2F.F16 R16, R16 ;  /* 0x0000001000107306 */ /* 0x000e220000200c00 */
[----:B-1----:R-:W-:-:S03]  /*0f30*/  HADD2.F32 R17, -RZ, R25.H0_H0 ;  /* 0x20000019ff117230 */ /* 0x002fc60000004100 */
[----:B------:R-:W-:Y:S01]  /*0f40*/  FFMA.FTZ R25, R12, R15, RZ ;  /* 0x0000000f0c197223 */ /* 0x000fe200000100ff */
[----:B------:R-:W-:-:S03]  /*0f50*/  VIADD R22, R42, 0xffffff80 ;  /* 0xffffff802a167836 */ /* 0x000fc60000000000 */
[----:B------:R-:W1:Y:S01]  /*0f60*/  I2F.F16 R43, R43 ;  /* 0x0000002b002b7306 */ /* 0x000e620000200c00 */
[----:B------:R-:W-:Y:S02]  /*0f70*/  FFMA.FTZ R17, R12, R17, RZ ;  /* 0x000000110c117223 */ /* 0x000fe400000100ff */
[----:B------:R2:W5:Y:S01]  /*0f80*/  LDG.E.128.CONSTANT R12, desc[UR6][R50.64] ;  /* 0x00000006320c7981 */ /* 0x000562000c1e9d00 */
[----:B------:R-:W-:Y:S01]  /*0f90*/  SHF.R.U32.HI R42, RZ, 0x8, R18 ;  /* 0x00000008ff2a7819 */ /* 0x000fe20000011612 */
[----:B0-----:R-:W-:-:S03]  /*0fa0*/  HADD2.F32 R44, -RZ, R16.H0_H0 ;  /* 0x20000010ff2c7230 */ /* 0x001fc60000004100 */
[----:B------:R-:W-:Y:S01]  /*0fb0*/  I2F.F16 R24, R24 ;  /* 0x0000001800187306 */ /* 0x000fe20000200c00 */
[----:B------:R-:W-:Y:S01]  /*0fc0*/  LOP3.LUT R16, R42, 0xff, RZ, 0xc0, !PT ;  /* 0x000000ff2a107812 */ /* 0x000fe200078ec0ff */
[----:B------:R-:W-:Y:S01]  /*0fd0*/  FFMA.FTZ R42, R44, R46, R41 ;  /* 0x0000002e2c2a7223 */ /* 0x000fe20000010029 */
[----:B------:R-:W-:-:S03]  /*0fe0*/  SHF.R.U32.HI R41, RZ, 0x8, R19 ;  /* 0x00000008ff297819 */ /* 0x000fc60000011613 */
[----:B------:R-:W-:Y:S01]  /*0ff0*/  VIADD R16, R16, 0xffffff80 ;  /* 0xffffff8010107836 */ /* 0x000fe20000000000 */
[----:B------:R-:W-:Y:S01]  /*1000*/  LOP3.LUT R44, R41, 0xff, RZ, 0xc0, !PT ;  /* 0x000000ff292c7812 */ /* 0x000fe200078ec0ff */
[----:B------:R-:W-:Y:S03]  /*1010*/  I2F.F16 R35, R35 ;  /* 0x0000002300237306 */ /* 0x000fe60000200c00 */
[----:B------:R-:W-:Y:S02]  /*1020*/  IADD3 R45, PT, PT, R44, -0x80, RZ ;  /* 0xffffff802c2d7810 */ /* 0x000fe40007ffe0ff */
[----:B------:R-:W-:-:S03]  /*1030*/  SHF.R.U32.HI R41, RZ, 0x10, R18 ;  /* 0x00000010ff297819 */ /* 0x000fc60000011612 */
[----:B------:R-:W0:Y:S01]  /*1040*/  I2F.F16 R16, R16 ;  /* 0x0000001000107306 */ /* 0x000e220000200c00 */
[----:B------:R-:W-:Y:S02]  /*1050*/  LOP3.LUT R41, R41, 0xff, RZ, 0xc0, !PT ;  /* 0x000000ff29297812 */ /* 0x000fe400078ec0ff */
[----:B------:R-:W-:-:S05]  /*1060*/  SHF.R.U32.HI R44, RZ, 0x10, R19 ;  /* 0x00000010ff2c7819 */ /* 0x000fca0000011613 */
[----:B------:R-:W3:Y:S01]  /*1070*/  I2F.F16 R45, R45 ;  /* 0x0000002d002d7306 */ /* 0x000ee20000200c00 */
[----:B------:R-:W-:Y:S01]  /*1080*/  LOP3.LUT R44, R44, 0xff, RZ, 0xc0, !PT ;  /* 0x000000ff2c2c7812 */ /* 0x000fe200078ec0ff */
[----:B------:R-:W-:Y:S02]  /*1090*/  VIADD R41, R41, 0xffffff80 ;  /* 0xffffff8029297836 */ /* 0x000fe40000000000 */
[----:B-1----:R-:W-:Y:S02]  /*10a0*/  HADD2.F32 R47, -RZ, R43.H0_H0 ;  /* 0x2000002bff2f7230 */ /* 0x002fe40000004100 */
[----:B------:R-:W-:Y:S02]  /*10b0*/  VIADD R43, R44, 0xffffff80 ;  /* 0xffffff802c2b7836 */ /* 0x000fe40000000000 */
[----:B------:R-:W1:Y:S01]  /*10c0*/  I2F.F16 R41, R41 ;  /* 0x0000002900297306 */ /* 0x000e620000200c00 */
[----:B------:R-:W-:Y:S01]  /*10d0*/  FFMA.FTZ R44, R46, R47, R40 ;  /* 0x0000002f2e2c7223 */ /* 0x000fe20000010028 */
[----:B0-----:R-:W-:Y:S01]  /*10e0*/  HADD2.F32 R40, -RZ, R16.H0_H0 ;  /* 0x20000010ff287230 */ /* 0x001fe20000004100 */
[----:B------:R-:W-:Y:S01]  /*10f0*/  LEA.HI R16, R18, 0xffffff80, RZ, 0x8 ;  /* 0xffffff8012107811 */ /* 0x000fe200078f40ff */
[----:B---3--:R-:W-:-:S03]  /*1100*/  HADD2.F32 R18, -RZ, R45.H0_H0 ;  /* 0x2000002dff127230 */ /* 0x008fc60000004100 */
[C---:B------:R-:W-:Y:S01]  /*1110*/  FFMA.FTZ R25, R46.reuse, R40, R25 ;  /* 0x000000282e197223 */ /* 0x040fe20000010019 */
[----:B------:R-:W-:Y:S01]  /*1120*/  HADD2.F32 R45, -RZ, R24.H0_H0 ;  /* 0x20000018ff2d7230 */ /* 0x000fe20000004100 */
[----:B------:R-:W-:Y:S01]  /*1130*/  I2F.F16 R27, R27 ;  /* 0x0000001b001b7306 */ /* 0x000fe20000200c00 */
[----:B------:R-:W-:Y:S01]  /*1140*/  FFMA.FTZ R46, R46, R18, R17 ;  /* 0x000000122e2e7223 */ /* 0x000fe20000010011 */
[----:B------:R-:W-:Y:S01]  /*1150*/  LEA.HI R17, R19, 0xffffff80, RZ, 0x8 ;  /* 0xffffff8013117811 */ /* 0x000fe200078f40ff */
[----:B------:R-:W-:-:S05]  /*1160*/  HADD2.F32 R19, -RZ, R23.H0_H0 ;  /* 0x20000017ff137230 */ /* 0x000fca0000004100 */
[----:B------:R-:W0:Y:S01]  /*1170*/  I2F.F16 R22, R22 ;  /* 0x0000001600167306 */ /* 0x000e220000200c00 */
[----:B------:R-:W-:Y:S01]  /*1180*/  FFMA.FTZ R40, R45, R19, R42 ;  /* 0x000000132d287223 */ /* 0x000fe2000001002a */
[----:B-1----:R-:W-:-:S06]  /*1190*/  HADD2.F32 R42, -RZ, R41.H0_H0 ;  /* 0x20000029ff2a7230 */ /* 0x002fcc0000004100 */
[----:B------:R-:W1:Y:S01]  /*11a0*/  I2F.F16 R43, R43 ;  /* 0x0000002b002b7306 */ /* 0x000e620000200c00 */
[----:B------:R-:W-:Y:S02]  /*11b0*/  FFMA.FTZ R42, R19, R42, R25 ;  /* 0x0000002a132a7223 */ /* 0x000fe40000010019 */
[----:B------:R-:W3:Y:S05]  /*11c0*/  LDS.64 R24, [UR4+0x8] ;  /* 0x00000804ff187984 */ /* 0x000eea0008000a00 */
[----:B------:R-:W4:Y:S01]  /*11d0*/  I2F.F16 R16, R16 ;  /* 0x0000001000107306 */ /* 0x000f220000200c00 */
[----:B0-----:R-:W-:Y:S02]  /*11e0*/  HADD2.F32 R18, -RZ, R22.H0_H0 ;  /* 0x20000016ff127230 */ /* 0x001fe40000004100 */
[----:B------:R-:W-:-:S02]  /*11f0*/  HADD2.F32 R23, -RZ, R23.H1_H1 ;  /* 0x30000017ff177230 */ /* 0x000fc40000004100 */
[----:B------:R-:W-:Y:S02]  /*1200*/  HADD2.F32 R35, -RZ, R35.H0_H0 ;  /* 0x20000023ff237230 */ /* 0x000fe40000004100 */
[----:B-1----:R-:W-:Y:S02]  /*1210*/  HADD2.F32 R41, -RZ, R43.H0_H0 ;  /* 0x2000002bff297230 */ /* 0x002fe40000004100 */
[C---:B------:R-:W-:Y:S01]  /*1220*/  FFMA.FTZ R44, R19.reuse, R18, R44 ;  /* 0x00000012132c7223 */ /* 0x040fe2000001002c */
[----:B------:R-:W-:Y:S01]  /*1230*/  HADD2.F32 R43, -RZ, R27.H0_H0 ;  /* 0x2000001bff2b7230 */ /* 0x000fe20000004100 */
[----:B------:R-:W-:Y:S01]  /*1240*/  LOP3.LUT R27, R6, 0xff, RZ, 0xc0, !PT ;  /* 0x000000ff061b7812 */ /* 0x000fe200078ec0ff */
[----:B------:R-:W-:Y:S01]  /*1250*/  FFMA.FTZ R41, R19, R41, R46 ;  /* 0x0000002913297223 */ /* 0x000fe2000001002e */
[----:B------:R-:W-:Y:S01]  /*1260*/  LOP3.LUT R19, R5, 0xff, RZ, 0xc0, !PT ;  /* 0x000000ff05137812 */ /* 0x000fe200078ec0ff */
[----:B------:R-:W-:Y:S01]  /*1270*/  FFMA.FTZ R35, R23, R35, R44 ;  /* 0x0000002317237223 */ /* 0x000fe2000001002c */
[----:B----4-:R-:W-:Y:S01]  /*1280*/  HADD2.F32 R44, -RZ, R16.H0_H0 ;  /* 0x20000010ff2c7230 */ /* 0x010fe20000004100 */
[----:B------:R-:W-:Y:S01]  /*1290*/  SHF.R.U32.HI R16, RZ, 0x8, R4 ;  /* 0x00000008ff107819 */ /* 0x000fe20000011604 */
[----:B------:R-:W0:Y:S01]  /*12a0*/  I2F.F16 R17, R17 ;  /* 0x0000001100117306 */ /* 0x000e220000200c00 */
[----:B------:R-:W-:Y:S01]  /*12b0*/  LOP3.LUT R18, R4, 0xff, RZ, 0xc0, !PT ;  /* 0x000000ff04127812 */ /* 0x000fe200078ec0ff */
[----:B------:R-:W-:-:S02]  /*12c0*/  VIADD R19, R19, 0xffffff80 ;  /* 0xffffff8013137836 */ /* 0x000fc40000000000 */
[----:B------:R-:W-:Y:S01]  /*12d0*/  FFMA.FTZ R40, R43, R23, R40 ;  /* 0x000000172b287223 */ /* 0x000fe20000010028 */
[----:B------:R-:W-:Y:S01]  /*12e0*/  VIADD R43, R27, 0xffffff80 ;  /* 0xffffff801b2b7836 */ /* 0x000fe20000000000 */
[----:B------:R-:W-:Y:S02]  /*12f0*/  LOP3.LUT R27, R7, 0xff, RZ, 0xc0, !PT ;  /* 0x000000ff071b7812 */ /* 0x000fe400078ec0ff */
[----:B------:R-:W-:Y:S02]  /*1300*/  LOP3.LUT R16, R16, 0xff, RZ, 0xc0, !PT ;  /* 0x000000ff10107812 */ /* 0x000fe400078ec0ff */
[----:B------:R-:W-:Y:S01]  /*1310*/  IADD3 R18, PT, PT, R18, -0x80, RZ ;  /* 0xffffff8012127810 */ /* 0x000fe20007ffe0ff */
[----:B------:R-:W1:Y:S01]  /*1320*/  I2F.F16 R19, R19 ;  /* 0x0000001300137306 */ /* 0x000e620000200c00 */
[----:B------:R-:W-:Y:S01]  /*1330*/  IADD3 R27, PT, PT, R27, -0x80, RZ ;  /* 0xffffff801b1b7810 */ /* 0x000fe20007ffe0ff */
[----:B------:R-:W-:Y:S01]  /*1340*/  FFMA.FTZ R42, R23, R44, R42 ;  /* 0x0000002c172a7223 */ /* 0x000fe2000001002a */
[----:B------:R-:W-:Y:S01]  /*1350*/  SHF.R.U32.HI R44, RZ, 0x8, R5 ;  /* 0x00000008ff2c7819 */ /* 0x000fe20000011605 */
[----:B------:R-:W-:-:S04]  /*1360*/  VIADD R16, R16, 0xffffff80 ;  /* 0xffffff8010107836 */ /* 0x000fc80000000000 */
[----:B------:R-:W4:Y:S01]  /*1370*/  I2F.F16 R43, R43 ;  /* 0x0000002b002b7306 */ /* 0x000f220000200c00 */
[----:B------:R-:W-:Y:S01]  /*1380*/  LOP3.LUT R44, R44, 0xff, RZ, 0xc0, !PT ;  /* 0x000000ff2c2c7812 */ /* 0x000fe200078ec0ff */
[----:B0-----:R-:W-:-:S06]  /*1390*/  HADD2.F32 R46, -RZ, R17.H0_H0 ;  /* 0x20000011ff2e7230 */ /* 0x001fcc0000004100 */
[----:B------:R-:W0:Y:S01]  /*13a0*/  I2F.F16 R18, R18 ;  /* 0x0000001200127306 */ /* 0x000e220000200c00 */
[----:B------:R-:W-:-:S07]  /*13b0*/  VIADD R17, R44, 0xffffff80 ;  /* 0xffffff802c117836 */ /* 0x000fce0000000000 */
[----:B------:R-:W2:Y:S08]  /*13c0*/  I2F.F16 R27, R27 ;  /* 0x0000001b001b7306 */ /* 0x000eb00000200c00 */
[----:B------:R-:W2:Y:S01]  /*13d0*/  I2F.F16 R16, R16 ;  /* 0x0000001000107306 */ /* 0x000ea20000200c00 */
[----:B---3--:R-:W-:Y:S02]  /*13e0*/  HADD2.F32 R44, -RZ, R24.H0_H0 ;  /* 0x20000018ff2c7230 */ /* 0x008fe40000004100 */
[----:B-1----:R-:W-:-:S02]  /*13f0*/  HADD2.F32 R19, -RZ, R19.H0_H0 ;  /* 0x20000013ff137230 */ /* 0x002fc40000004100 */
[----:B----4-:R-:W-:-:S03]  /*1400*/  HADD2.F32 R47, -RZ, R43.H0_H0 ;  /* 0x2000002bff2f7230 */ /* 0x010fc60000004100 */
[----:B------:R-:W1:Y:S01]  /*1410*/  I2F.F16 R17, R17 ;  /* 0x0000001100117306 */ /* 0x000e620000200c00 */
[----:B0-----:R-:W-:Y:S02]  /*1420*/  HADD2.F32 R45, -RZ, R18.H0_H0 ;  /* 0x20000012ff2d7230 */ /* 0x001fe40000004100 */
[----:B------:R-:W-:Y:S01]  /*1430*/  FFMA.FTZ R19, R44, R19, R35 ;  /* 0x000000132c137223 */ /* 0x000fe20000010023 */
[----:B------:R-:W-:Y:S01]  /*1440*/  LEA.HI R22, R4, 0xffffff80, RZ, 0x8 ;  /* 0xffffff8004167811 */ /* 0x000fe200078f40ff */
[----:B------:R-:W-:Y:S01]  /*1450*/  FFMA.FTZ R35, R44, R47, R42 ;  /* 0x0000002f2c237223 */ /* 0x000fe2000001002a */
[----:B------:R-:W-:Y:S01]  /*1460*/  SHF.R.U32.HI R18, RZ, 0x10, R4 ;  /* 0x00000010ff127819 */ /* 0x000fe20000011604 */
[----:B--2---:R-:W-:Y:S02]  /*1470*/  HADD2.F32 R27, -RZ, R27.H0_H0 ;  /* 0x2000001bff1b7230 */ /* 0x004fe40000004100 */
[----:B------:R-:W-:Y:S01]  /*1480*/  FFMA.FTZ R41, R23, R46, R41 ;  /* 0x0000002e17297223 */ /* 0x000fe20000010029 */
[----:B------:R-:W-:-:S02]  /*1490*/  HADD2.F32 R4, -RZ, R24.H1_H1 ;  /* 0x30000018ff047230 */ /* 0x000fc40000004100 */
[----:B------:R-:W-:Y:S01]  /*14a0*/  FFMA.FTZ R43, R45, R44, R40 ;  /* 0x0000002c2d2b7223 */ /* 0x000fe20000010028 */
[----:B------:R-:W-:Y:S01]  /*14b0*/  HADD2.F32 R42, -RZ, R16.H0_H0 ;  /* 0x20000010ff2a7230 */ /* 0x000fe20000004100 */
[----:B------:R-:W-:Y:S01]  /*14c0*/  SHF.R.U32.HI R16, RZ, 0x8, R6 ;  /* 0x00000008ff107819 */ /* 0x000fe20000011606 */
[----:B------:R-:W-:-:S03]  /*14d0*/  FFMA.FTZ R41, R44, R27, R41 ;  /* 0x0000001b2c297223 */ /* 0x000fc60000010029 */
[----:B------:R-:W-:Y:S01]  /*14e0*/  FFMA.FTZ R27, R42, R4, R43 ;  /* 0x000000042a1b7223 */ /* 0x000fe2000001002b */
[----:B------:R-:W-:Y:S01]  /*14f0*/  LOP3.LUT R43, R16, 0xff, RZ, 0xc0, !PT ;  /* 0x000000ff102b7812 */ /* 0x000fe200078ec0ff */
[----:B-1----:R-:W-:Y:S01]  /*1500*/  HADD2.F32 R17, -RZ, R17.H0_H0 ;  /* 0x20000011ff117230 */ /* 0x002fe20000004100 */
[----:B------:R-:W-:Y:S01]  /*1510*/  LOP3.LUT R18, R18, 0xff, RZ, 0xc0, !PT ;  /* 0x000000ff12127812 */ /* 0x000fe200078ec0ff */
[----:B------:R-:W-:-:S04]  /*1520*/  IMAD.WIDE R50, R33, 0x4, R50 ;  /* 0x0000000421327825 */ /* 0x000fc800078e0232 */
[----:B------:R-:W-:Y:S01]  /*1530*/  VIADD R43, R43, 0xffffff80 ;  /* 0xffffff802b2b7836 */ /* 0x000fe20000000000 */
[----:B------:R-:W-:Y:S01]  /*1540*/  IADD3 R40, PT, PT, R18, -0x80, RZ ;  /* 0xffffff8012287810 */ /* 0x000fe20007ffe0ff */
[----:B------:R-:W-:Y:S02]  /*1550*/  FFMA.FTZ R42, R4, R17, R19 ;  /* 0x00000011042a7223 */ /* 0x000fe40000010013 */
[----:B------:R0:W2:Y:S02]  /*1560*/  LDG.E.128.CONSTANT R16, desc[UR6][R50.64] ;  /* 0x0000000632107981 */ /* 0x0000a4000c1e9d00 */
[----:B------:R-:W1:Y:S01]  /*1570*/  I2F.F16 R43, R43 ;  /* 0x0000002b002b7306 */ /* 0x000e620000200c00 */
[----:B------:R-:W-:Y:S02]  /*1580*/  LEA.HI R23, R5, 0xffffff80, RZ, 0x8 ;  /* 0xffffff8005177811 */ /* 0x000fe400078f40ff */
[----:B------:R-:W-:Y:S02]  /*1590*/  SHF.R.U32.HI R5, RZ, 0x10, R5 ;  /* 0x00000010ff057819 */ /* 0x000fe40000011605 */
[----:B------:R-:W-:-:S02]  /*15a0*/  SHF.R.U32.HI R44, RZ, 0x8, R7 ;  /* 0x00000008ff2c7819 */ /* 0x000fc40000011607 */
[----:B------:R-:W-:Y:S02]  /*15b0*/  LEA.HI R45, R6, 0xffffff80, RZ, 0x8 ;  /* 0xffffff80062d7811 */ /* 0x000fe400078f40ff */
[----:B------:R-:W-:Y:S02]  /*15c0*/  LOP3.LUT R5, R5, 0xff, RZ, 0xc0, !PT ;  /* 0x000000ff05057812 */ /* 0x000fe400078ec0ff */
[----:B------:R-:W-:Y:S01]  /*15d0*/  LOP3.LUT R44, R44, 0xff, RZ, 0xc0, !PT ;  /* 0x000000ff2c2c7812 */ /* 0x000fe200078ec0ff */
[----:B------:R3:W-:Y:S04]  /*15e0*/  I2F.F16 R24, R45 ;  /* 0x0000002d00187306 */ /* 0x0007e80000200c00 */
[----:B------:R-:W-:Y:S01]  /*15f0*/  VIADD R44, R44, 0xffffff80 ;  /* 0xffffff802c2c7836 */ /* 0x000fe20000000000 */
[----:B---3--:R-:W-:-:S02]  /*1600*/  SHF.R.U32.HI R45, RZ, 0x10, R6 ;  /* 0x00000010ff2d7819 */ /* 0x008fc40000011606 */
[----:B------:R-:W-:Y:S02]  /*1610*/  IADD3 R6, PT, PT, R5, -0x80, RZ ;  /* 0xffffff8005067810 */ /* 0x000fe40007ffe0ff */
[----:B------:R-:W-:Y:S01]  /*1620*/  SHF.R.U32.HI R5, RZ, 0x10, R7 ;  /* 0x00000010ff057819 */ /* 0x000fe20000011607 */
[----:B-1----:R-:W-:Y:S01]  /*1630*/  HADD2.F32 R47, -RZ, R43.H0_H0 ;  /* 0x2000002bff2f7230 */ /* 0x002fe20000004100 */
[----:B------:R-:W-:Y:S02]  /*1640*/  LOP3.LUT R45, R45, 0xff, RZ, 0xc0, !PT ;  /* 0x000000ff2d2d7812 */ /* 0x000fe400078ec0ff */
[----:B------:R-:W-:Y:S01]  /*1650*/  LOP3.LUT R46, R5, 0xff, RZ, 0xc0, !PT ;  /* 0x000000ff052e7812 */ /* 0x000fe200078ec0ff */
[----:B------:R-:W1:Y:S01]  /*1660*/  I2F.F16 R44, R44 ;  /* 0x0000002c002c7306 */ /* 0x000e620000200c00 */
[----:B------:R-:W-:Y:S01]  /*1670*/  FFMA.FTZ R5, R4, R47, R35 ;  /* 0x0000002f04057223 */ /* 0x000fe20000010023 */
[----:B------:R-:W-:Y:S02]  /*1680*/  VIADD R45, R45, 0xffffff80 ;  /* 0xffffff802d2d7836 */ /* 0x000fe40000000000 */
[----:B------:R-:W-:-:S04]  /*1690*/  VIADD R35, R46, 0xffffff80 ;  /* 0xffffff802e237836 */ /* 0x000fc80000000000 */
[----:B------:R-:W3:Y:S08]  /*16a0*/  I2F.F16 R40, R40 ;  /* 0x0000002800287306 */ /* 0x000ef00000200c00 */
[----:B------:R-:W4:Y:S01]  /*16b0*/  I2F.F16 R6, R6 ;  /* 0x0000000600067306 */ /* 0x000f220000200c00 */
[----:B-1----:R-:W-:-:S07]  /*16c0*/  HADD2.F32 R44, -RZ, R44.H0_H0 ;  /* 0x2000002cff2c7230 */ /* 0x002fce0000004100 */
[----:B------:R-:W1:Y:S08]  /*16d0*/  I2F.F16 R43, R45 ;  /* 0x0000002d002b7306 */ /* 0x000e700000200c00 */
[----:B------:R-:W0:Y:S01]  /*16e0*/  I2F.F16 R35, R35 ;  /* 0x0000002300237306 */ /* 0x000e220000200c00 */
[----:B------:R-:W-:-:S07]  /*16f0*/  FFMA.FTZ R41, R4, R44, R41 ;  /* 0x0000002c04297223 */ /* 0x000fce0000010029 */
[----:B------:R-:W0:Y:S01]  /*1700*/  I2F.F16 R22, R22 ;  /* 0x0000001600167306 */ /* 0x000e220000200c00 */
[----:B------:R-:W-:Y:S02]  /*1710*/  HADD2.F32 R44, -RZ, R25.H0_H0 ;  /* 0x20000019ff2c7230 */ /* 0x000fe40000004100 */
[----:B---3--:R-:W-:Y:S02]  /*1720*/  HADD2.F32 R40, -RZ, R40.H0_H0 ;  /* 0x20000028ff287230 */ /* 0x008fe40000004100 */
[----:B----4-:R-:W-:Y:S02]  /*1730*/  HADD2.F32 R47, -RZ, R6.H0_H0 ;  /* 0x20000006ff2f7230 */ /* 0x010fe40000004100 */
[----:B-1----:R-:W-:Y:S02]  /*1740*/  HADD2.F32 R4, -RZ, R43.H0_H0 ;  /* 0x2000002bff047230 */ /* 0x002fe40000004100 */
[----:B0-----:R-:W-:Y:S02]  /*1750*/  HADD2.F32 R35, -RZ, R35.H0_H0 ;  /* 0x20000023ff237230 */ /* 0x001fe40000004100 */
[----:B------:R-:W-:Y:S01]  /*1760*/  FFMA.FTZ R43, R40, R44, R27 ;  /* 0x0000002c282b7223 */ /* 0x000fe2000001001b */
[C---:B------:R-:W-:Y:S01]  /*1770*/  FFMA.FTZ R27, R44.reuse, R47, R42 ;  /* 0x0000002f2c1b7223 */ /* 0x040fe2000001002a */
[C---:B------:R-:W-:Y:S01]  /*1780*/  FFMA.FTZ R42, R44.reuse, R4, R5 ;  /* 0x000000042c2a7223 */ /* 0x040fe20000010005 */
[----:B------:R-:W-:Y:S01]  /*1790*/  LEA.HI R7, R7, 0xffffff80, RZ, 0x8 ;  /* 0xffffff8007077811 */ /* 0x000fe200078f40ff */
[----:B------:R-:W-:Y:S01]  /*17a0*/  FFMA.FTZ R41, R44, R35, R41 ;  /* 0x000000232c297223 */ /* 0x000fe20000010029 */
[----:B------:R-:W-:-:S02]  /*17b0*/  HADD2.F32 R44, -RZ, R25.H1_H1 ;  /* 0x30000019ff2c7230 */ /* 0x000fc40000004100 */
[----:B------:R-:W-:Y:S01]  /*17c0*/  HADD2.F32 R22, -RZ, R22.H0_H0 ;  /* 0x20000016ff167230 */ /* 0x000fe20000004100 */
[----:B------:R0:W1:Y:S01]  /*17d0*/  I2F.F16 R6, R7 ;  /* 0x0000000700067306 */ /* 0x0000620000200c00 */
[----:B------:R-:W-:Y:S01]  /*17e0*/  LOP3.LUT R45, R8, 0xff, RZ, 0xc0, !PT ;  /* 0x000000ff082d7812 */ /* 0x000fe200078ec0ff */
[----:B------:R-:W3:Y:S01]  /*17f0*/  LDS.64 R4, [UR4+0x10] ;  /* 0x00001004ff047984 */ /* 0x000ee20008000a00 */
[----:B------:R-:W-:Y:S01]  /*1800*/  LOP3.LUT R25, R9, 0xff, RZ, 0xc0, !PT ;  /* 0x000000ff09197812 */ /* 0x000fe200078ec0ff */
[----:B------:R-:W-:Y:S01]  /*1810*/  FFMA.FTZ R35, R22, R44, R43 ;  /* 0x0000002c16237223 */ /* 0x000fe2000001002b */
[----:B------:R-:W-:Y:S02]  /*1820*/  LOP3.LUT R43, R10, 0xff, RZ, 0xc0, !PT ;  /* 0x000000ff0a2b7812 */ /* 0x000fe400078ec0ff */
[----:B0-----:R-:W-:Y:S01]  /*1830*/  IADD3 R7, PT, PT, R45, -0x80, RZ ;  /* 0xffffff802d077810 */ /* 0x001fe20007ffe0ff */
[----:B------:R-:W-:Y:S02]  /*1840*/  VIADD R45, R25, 0xffffff80 ;  /* 0xffffff80192d7836 */ /* 0x000fe40000000000 */
[----:B------:R-:W-:Y:S01]  /*1850*/  HADD2.F32 R25, -RZ, R24.H0_H0 ;  /* 0x20000018ff197230 */ /* 0x000fe20000004100 */
[----:B------:R-:W0:Y:S01]  /*1860*/  I2F.F16 R23, R23 ;  /* 0x0000001700177306 */ /* 0x000e220000200c00 */
[----:B------:R-:W-:Y:S01]  /*1870*/  VIADD R46, R43, 0xffffff80 ;  /* 0xffffff802b2e7836 */ /* 0x000fe20000000000 */
[----:B------:R-:W-:-:S02]  /*1880*/  LOP3.LUT R43, R11, 0xff, RZ, 0xc0, !PT ;  /* 0x000000ff0b2b7812 */ /* 0x000fc400078ec0ff */
[----:B------:R-:W-:Y:S02]  /*1890*/  FFMA.FTZ R25, R44, R25, R42 ;  /* 0x000000192c197223 */ /* 0x000fe4000001002a */
[----:B------:R-:W-:Y:S01]  /*18a0*/  IADD3 R42, PT, PT, R43, -0x80, RZ ;  /* 0xffffff802b2a7810 */ /* 0x000fe20007ffe0ff */
[----:B-1----:R-:W-:Y:S01]  /*18b0*/  HADD2.F32 R6, -RZ, R6.H0_H0 ;  /* 0x20000006ff067230 */ /* 0x002fe20000004100 */
[----:B------:R-:W-:-:S04]  /*18c0*/  SHF.R.U32.HI R24, RZ, 0x8, R8 ;  /* 0x00000008ff187819 */ /* 0x000fc80000011608 */
[----:B------:R-:W1:Y:S01]  /*18d0*/  I2F.F16 R42, R42 ;  /* 0x0000002a002a7306 */ /* 0x000e620000200c00 */
[----:B------:R-:W-:Y:S01]  /*18e0*/  LOP3.LUT R43, R24, 0xff, RZ, 0xc0, !PT ;  /* 0x000000ff182b7812 */ /* 0x000fe200078ec0ff */
[----:B------:R-:W-:Y:S01]  /*18f0*/  FFMA.FTZ R24, R44, R6, R41 ;  /* 0x000000062c187223 */ /* 0x000fe20000010029 */
[----:B------:R-:W-:Y:S01]  /*1900*/  SHF.R.U32.HI R6, RZ, 0x8, R9 ;  /* 0x00000008ff067819 */ /* 0x000fe20000011609 */
[----:B0-----:R-:W-:-:S03]  /*1910*/  HADD2.F32 R23, -RZ, R23.H0_H0 ;  /* 0x20000017ff177230 */ /* 0x001fc60000004100 */
[----:B------:R-:W-:Y:S01]  /*1920*/  LOP3.LUT R41, R6, 0xff, RZ, 0xc0, !PT ;  /* 0x000000ff06297812 */ /* 0x000fe200078ec0ff */
[----:B------:R-:W0:Y:S01]  /*1930*/  I2F.F16 R7, R7 ;  /* 0x0000000700077306 */ /* 0x000e220000200c00 */
[----:B------:R-:W-:Y:S01]  /*1940*/  FFMA.FTZ R27, R44, R23, R27 ;  /* 0x000000172c1b7223 */ /* 0x000fe2000001001b */
[----:B------:R-:W-:Y:S01]  /*1950*/  VIADD R44, R43, 0xffffff80 ;  /* 0xffffff802b2c7836 */ /* 0x000fe20000000000 */
[----:B------:R-:W-:Y:S02]  /*1960*/  LEA.HI R40, R8, 0xffffff80, RZ, 0x8 ;  /* 0xffffff8008287811 */ /* 0x000fe400078f40ff */
[----:B------:R-:W-:-:S03]  /*1970*/  SHF.R.U32.HI R43, RZ, 0x10, R8 ;  /* 0x00000010ff2b7819 */ /* 0x000fc60000011608 */
[----:B------:R4:W5:Y:S08]  /*1980*/  I2F.F16 R23, R46 ;  /* 0x0000002e00177306 */ /* 0x0009700000200c00 */
[----:B------:R-:W5:Y:S01]  /*1990*/  I2F.F16 R22, R45 ;  /* 0x0000002d00167306 */ /* 0x000f620000200c00 */
[----:B----4-:R-:W-:Y:S02]  /*19a0*/  VIADD R46, R41, 0xffffff80 ;  /* 0xffffff80292e7836 */ /* 0x010fe40000000000 */
[----:B-1----:R-:W-:-:S05]  /*19b0*/  HADD2.F32 R41, -RZ, R42.H0_H0 ;  /* 0x2000002aff297230 */ /* 0x002fca0000004100 */
[----:B------:R-:W1:Y:S08]  /*19c0*/  I2F.F16 R8, R44 ;  /* 0x0000002c00087306 */ /* 0x000e700000200c00 */
[----:B------:R-:W4:Y:S01]  /*19d0*/  I2F.F16 R42, R46 ;  /* 0x0000002e002a7306 */ /* 0x000f220000200c00 */
[----:B---3--:R-:W-:Y:S02]  /*19e0*/  HADD2.F32 R6, -RZ, R4.H0_H0 ;  /* 0x20000004ff067230 */ /* 0x008fe40000004100 */
[----:B0-----:R-:W-:-:S02]  /*19f0*/  HADD2.F32 R7, -RZ, R7.H0_H0 ;  /* 0x20000007ff077230 */ /* 0x001fc40000004100 */
[----:B-----5:R-:W-:Y:S02]  /*1a00*/  HADD2.F32 R23, -RZ, R23.H0_H0 ;  /* 0x20000017ff177230 */ /* 0x020fe40000004100 */
[----:B------:R-:W-:Y:S02]  /*1a10*/  HADD2.F32 R45, -RZ, R22.H0_H0 ;  /* 0x20000016ff2d7230 */ /* 0x000fe40000004100 */
[----:B------:R-:W-:Y:S01]  /*1a20*/  FFMA.FTZ R47, R7, R6, RZ ;  /* 0x00000006072f7223 */ /* 0x000fe200000100ff */
[----:B-1----:R-:W-:Y:S02]  /*1a30*/  HADD2.F32 R44, -RZ, R8.H0_H0 ;  /* 0x20000008ff2c7230 */ /* 0x002fe40000004100 */
[C---:B------:R-:W-:Y:S01]  /*1a40*/  FFMA.FTZ R7, R6.reuse, R23, RZ ;  /* 0x0000001706077223 */ /* 0x040fe200000100ff */
[----:B------:R-:W-:Y:S01]  /*1a50*/  HADD2.F32 R4, -RZ, R4.H1_H1 ;  /* 0x30000004ff047230 */ /* 0x000fe20000004100 */
[----:B------:R-:W-:Y:S01]  /*1a60*/  SHF.R.U32.HI R8, RZ, 0x8, R10 ;  /* 0x00000008ff087819 */ /* 0x000fe2000001160a */
[C---:B------:R-:W-:Y:S01]  /*1a70*/  FFMA.FTZ R45, R6.reuse, R45, RZ ;  /* 0x0000002d062d7223 */ /* 0x040fe200000100ff */
[----:B------:R-:W-:Y:S01]  /*1a80*/  FFMA.FTZ R23, R6, R41, RZ ;  /* 0x0000002906177223 */ /* 0x000fe200000100ff */
[----:B----4-:R-:W-:Y:S01]  /*1a90*/  HADD2.F32 R42, -RZ, R42.H0_H0 ;  /* 0x2000002aff2a7230 */ /* 0x010fe20000004100 */
[----:B------:R-:W-:-:S02]  /*1aa0*/  SHF.R.U32.HI R6, RZ, 0x10, R9 ;  /* 0x00000010ff067819 */ /* 0x000fc40000011609 */
[----:B------:R-:W-:Y:S02]  /*1ab0*/  SHF.R.U32.HI R41, RZ, 0x8, R11 ;  /* 0x00000008ff297819 */ /* 0x000fe4000001160b */
[----:B------:R-:W-:Y:S01]  /*1ac0*/  LOP3.LUT R8, R8, 0xff, RZ, 0xc0, !PT ;  /* 0x000000ff08087812 */ /* 0x000fe200078ec0ff */
[----:B------:R-:W-:Y:S01]  /*1ad0*/  FFMA.FTZ R45, R4, R42, R45 ;  /* 0x0000002a042d7223 */ /* 0x000fe2000001002d */
[----:B------:R-:W-:Y:S02]  /*1ae0*/  LOP3.LUT R6, R6, 0xff, RZ, 0xc0, !PT ;  /* 0x000000ff06067812 */ /* 0x000fe400078ec0ff */
[----:B------:R-:W-:Y:S02]  /*1af0*/  LOP3.LUT R42, R41, 0xff, RZ, 0xc0, !PT ;  /* 0x000000ff292a7812 */ /* 0x000fe400078ec0ff */
[----:B------:R-:W-:Y:S01]  /*1b00*/  SHF.R.U32.HI R41, RZ, 0x10, R10 ;  /* 0x00000010ff297819 */ /* 0x000fe2000001160a */
[----:B------:R-:W-:Y:S01]  /*1b10*/  VIADD R8, R8, 0xffffff80 ;  /* 0xffffff8008087836 */ /* 0x000fe20000000000 */
[----:B------:R-:W-:Y:S01]  /*1b20*/  LOP3.LUT R43, R43, 0xff, RZ, 0xc0, !PT ;  /* 0x000000ff2b2b7812 */ /* 0x000fe200078ec0ff */
[----:B------:R-:W-:Y:S01]  /*1b30*/  VIADD R6, R6, 0xffffff80 ;  /* 0xffffff8006067836 */ /* 0x000fe20000000000 */
[----:B------:R-:W-:-:S02]  /*1b40*/  LOP3.LUT R41, R41, 0xff, RZ, 0xc0, !PT ;  /* 0x000000ff29297812 */ /* 0x000fc400078ec0ff */
[----:B------:R-:W-:Y:S01]  /*1b50*/  IADD3 R22, PT, PT, R43, -0x80, RZ ;  /* 0xffffff802b167810 */ /* 0x000fe20007ffe0ff */
[----:B------:R-:W-:Y:S01]  /*1b60*/  FFMA.FTZ R43, R44, R4, R47 ;  /* 0x000000042c2b7223 */ /* 0x000fe2000001002f */
[----:B------:R-:W-:Y:S01]  /*1b70*/  IADD3 R42, PT, PT, R42, -0x80, RZ ;  /* 0xffffff802a2a7810 */ /* 0x000fe20007ffe0ff */
[----:B------:R0:W-:Y:S08]  /*1b80*/  I2F.F16 R44, R6 ;  /* 0x00000006002c7306 */ /* 0x0001f00000200c00 */
[----:B------:R-:W1:Y:S01]  /*1b90*/  I2F.F16 R8, R8 ;  /* 0x0000000800087306 */ /* 0x000e620000200c00 */
[----:B0-----:R-:W-:Y:S01]  /*1ba0*/  VIADD R6, R41, 0xffffff80 ;  /* 0xffffff8029067836 */ /* 0x001fe20000000000 */
[----:B------:R-:W-:-:S04]  /*1bb0*/  SHF.R.U32.HI R41, RZ, 0x10, R11 ;  /* 0x00000010ff297819 */ /* 0x000fc8000001160b */
[----:B------:R-:W-:Y:S02]  /*1bc0*/  LOP3.LUT R41, R41, 0xff, RZ, 0xc0, !PT ;  /* 0x000000ff29297812 */ /* 0x000fe400078ec0ff */
[----:B------:R-:W0:Y:S03]  /*1bd0*/  I2F.F16 R42, R42 ;  /* 0x0000002a002a7306 */ /* 0x000e260000200c00 */
[----:B------:R-:W-:Y:S02]  /*1be0*/  VIADD R41, R41, 0xffffff80 ;  /* 0xffffff8029297836 */ /* 0x000fe40000000000 */
[----:B-1----:R-:W-:-:S03]  /*1bf0*/  HADD2.F32 R46, -RZ, R8.H0_H0 ;  /* 0x20000008ff2e7230 */ /* 0x002fc60000004100 */
[----:B------:R-:W1:Y:S02]  /*1c00*/  I2F.F16 R22, R22 ;  /* 0x0000001600167306 */ /* 0x000e640000200c00 */
[----:B------:R-:W-:-:S06]  /*1c10*/  FFMA.FTZ R7, R4, R46, R7 ;  /* 0x0000002e04077223 */ /* 0x000fcc0000010007 */
[----:B------:R-:W3:Y:S01]  /*1c20*/  I2F.F16 R6, R6 ;  /* 0x0000000600067306 */ /* 0x000ee20000200c00 */
[----:B0-----:R-:W-:Y:S01]  /*1c30*/  HADD2.F32 R8, -RZ, R42.H0_H0 ;  /* 0x2000002aff087230 */ /* 0x001fe20000004100 */
[----:B------:R-:W-:Y:S02]  /*1c40*/  LEA.HI R42, R10, 0xffffff80, RZ, 0x8 ;  /* 0xffffff800a2a7811 */ /* 0x000fe400078f40ff */
[----:B------:R-:W-:-:S04]  /*1c50*/  LEA.HI R46, R9, 0xffffff80, RZ, 0x8 ;  /* 0xffffff80092e7811 */ /* 0x000fc800078f40ff */
[----:B------:R-:W0:Y:S01]  /*1c60*/  I2F.F16 R41, R41 ;  /* 0x0000002900297306 */ /* 0x000e220000200c00 */
[----:B------:R-:W-:Y:S01]  /*1c70*/  FFMA.FTZ R9, R4, R8, R23 ;  /* 0x0000000804097223 */ /* 0x000fe20000010017 */
[----:B------:R-:W-:Y:S02]  /*1c80*/  HADD2.F32 R8, -RZ, R5.H0_H0 ;  /* 0x20000005ff087230 */ /* 0x000fe40000004100 */
[----:B------:R-:W-:-:S04]  /*1c90*/  HADD2.F32 R44, -RZ, R44.H0_H0 ;  /* 0x2000002cff2c7230 */ /* 0x000fc80000004100 */
[----:B------:R-:W4:Y:S01]  /*1ca0*/  I2F.F16 R40, R40 ;  /* 0x0000002800287306 */ /* 0x000f220000200c00 */
[----:B------:R-:W-:-:S07]  /*1cb0*/  FFMA.FTZ R45, R8, R44, R45 ;  /* 0x0000002c082d7223 */ /* 0x000fce000001002d */
[----:B------:R-:W5:Y:S01]  /*1cc0*/  I2F.F16 R4, R46 ;  /* 0x0000002e00047306 */ /* 0x000f620000200c00 */
[----:B-1----:R-:W-:-:S07]  /*1cd0*/  HADD2.F32 R22, -RZ, R22.H0_H0 ;  /* 0x20000016ff167230 */ /* 0x002fce0000004100 */
[----:B------:R-:W1:Y:S01]  /*1ce0*/  I2F.F16 R42, R42 ;  /* 0x0000002a002a7306 */ /* 0x000e620000200c00 */
[----:B---3--:R-:W-:Y:S02]  /*1cf0*/  HADD2.F32 R6, -RZ, R6.H0_H0 ;  /* 0x20000006ff067230 */ /* 0x008fe40000004100 */
[----:B0-----:R-:W-:Y:S02]  /*1d00*/  HADD2.F32 R44, -RZ, R41.H0_H0 ;  /* 0x20000029ff2c7230 */ /* 0x001fe40000004100 */
[----:B------:R-:W-:Y:S01]  /*1d10*/  HADD2.F32 R10, -RZ, R5.H1_H1 ;  /* 0x30000005ff0a7230 */ /* 0x000fe20000004100 */
[----:B------:R-:W-:Y:S01]  /*1d20*/  LOP3.LUT R5, R12, 0xff, RZ, 0xc0, !PT ;  /* 0x000000ff0c057812 */ /* 0x000fe200078ec0ff */
[----:B------:R-:W-:Y:S01]  /*1d30*/  FFMA.FTZ R43, R22, R8, R43 ;  /* 0x00000008162b7223 */ /* 0x000fe2000001002b */
[C---:B------:R-:W-:Y:S01]  /*1d40*/  FFMA.FTZ R7, R8.reuse, R6, R7 ;  /* 0x0000000608077223 */ /* 0x040fe20000010007 */
[----:B------:R-:W-:Y:S01]  /*1d50*/  FFMA.FTZ R9, R8, R44, R9 ;  /* 0x0000002c08097223 */ /* 0x000fe20000010009 */
[----:B----4-:R-:W-:Y:S01]  /*1d60*/  HADD2.F32 R8, -RZ, R40.H0_H0 ;  /* 0x20000028ff087230 */ /* 0x010fe20000004100 */
[----:B------:R-:W-:Y:S01]  /*1d70*/  IADD3 R40, PT, PT, R5, -0x80, RZ ;  /* 0xffffff8005287810 */ /* 0x000fe20007ffe0ff */
[----:B-----5:R-:W-:Y:S01]  /*1d80*/  HADD2.F32 R5, -RZ, R4.H0_H0 ;  /* 0x20000004ff057230 */ /* 0x020fe20000004100 */
[----:B------:R-:W-:Y:S01]  /*1d90*/  LOP3.LUT R4, R13, 0xff, RZ, 0xc0, !PT ;  /* 0x000000ff0d047812 */ /* 0x000fe200078ec0ff */
[----:B------:R-:W-:-:S04]  /*1da0*/  IMAD.WIDE R50, R33, 0x4, R50 ;  /* 0x0000000421327825 */ /* 0x000fc800078e0232 */
[----:B-1----:R-:W-:Y:S02]  /*1db0*/  HADD2.F32 R42, -RZ, R42.H0_H0 ;  /* 0x2000002aff2a7230 */ /* 0x002fe40000004100 */
[----:B------:R-:W-:Y:S01]  /*1dc0*/  FFMA.FTZ R8, R8, R10, R43 ;  /* 0x0000000a08087223 */ /* 0x000fe2000001002b */
[----:B------:R-:W-:Y:S01]  /*1dd0*/  FFMA.FTZ R45, R10, R5, R45 ;  /* 0x000000050a2d7223 */ /* 0x000fe2000001002d */
[----:B------:R-:W-:Y:S01]  /*1de0*/  VIADD R41, R4, 0xffffff80 ;  /* 0xffffff8004297836 */ /* 0x000fe20000000000 */
[----:B------:R-:W0:Y:S01]  /*1df0*/  LDS.64 R22, [UR4+0x18] ;  /* 0x00001804ff167984 */ /* 0x000e220008000a00 */
[----:B------:R-:W-:-:S03]  /*1e00*/  FFMA.FTZ R43, R10, R42, R7 ;  /* 0x0000002a0a2b7223 */ /* 0x000fc60000010007 */
[----:B------:R1:W3:Y:S01]  /*1e10*/  LDG.E.128.CONSTANT R4, desc[UR6][R50.64] ;  /* 0x0000000632047981 */ /* 0x0002e2000c1e9d00 */
[----:B------:R-:W-:-:S06]  /*1e20*/  LEA.HI R11, R11, 0xffffff80, RZ, 0x8 ;  /* 0xffffff800b0b7811 */ /* 0x000fcc00078f40ff */
[----:B------:R-:W4:Y:S08]  /*1e30*/  I2F.F16 R11, R11 ;  /* 0x0000000b000b7306 */ /* 0x000f300000200c00 */
[----:B------:R-:W5:Y:S01]  /*1e40*/  I2F.F16 R40, R40 ;  /* 0x0000002800287306 */ /* 0x000f620000200c00 */
[----:B----4-:R-:W-:Y:S01]  /*1e50*/  HADD2.F32 R42, -RZ, R11.H0_H0 ;  /* 0x2000000bff2a7230 */ /* 0x010fe20000004100 */
[----:B------:R-:W-:-:S06]  /*1e60*/  LOP3.LUT R11, R14, 0xff, RZ, 0xc0, !PT ;  /* 0x000000ff0e0b7812 */ /* 0x000fcc00078ec0ff */
[----:B------:R-:W4:Y:S01]  /*1e70*/  I2F.F16 R41, R41 ;  /* 0x0000002900297306 */ /* 0x000f220000200c00 */
[----:B------:R-:W-:Y:S01]  /*1e80*/  VIADD R46, R11, 0xffffff80 ;  /* 0xffffff800b2e7836 */ /* 0x000fe20000000000 */
[----:B------:R-:W-:Y:S01]  /*1e90*/  LOP3.LUT R11, R15, 0xff, RZ, 0xc0, !PT ;  /* 0x000000ff0f0b7812 */ /* 0x000fe200078ec0ff */
[----:B------:R-:W-:-:S05]  /*1ea0*/  FFMA.FTZ R9, R10, R42, R9 ;  /* 0x0000002a0a097223 */ /* 0x000fca0000010009 */
[----:B------:R-:W1:Y:S01]  /*1eb0*/  I2F.F16 R10, R46 ;  /* 0x0000002e000a7306 */ /* 0x000e620000200c00 */
[----:B------:R-:W-:Y:S01]  /*1ec0*/  IADD3 R44, PT, PT, R11, -0x80, RZ ;  /* 0xffffff800b2c7810 */ /* 0x000fe20007ffe0ff */
[----:B-----5:R-:W-:Y:S02]  /*1ed0*/  HADD2.F32 R11, -RZ, R40.H0_H0 ;  /* 0x20000028ff0b7230 */ /* 0x020fe40000004100 */
[----:B0-----:R-:W-:-:S04]  /*1ee0*/  HADD2.F32 R42, -RZ, R22.H0_H0 ;  /* 0x20000016ff2a7230 */ /* 0x001fc80000004100 */
[----:B------:R-:W0:Y:S01]  /*1ef0*/  I2F.F16 R44, R44 ;  /* 0x0000002c002c7306 */ /* 0x000e220000200c00 */
[----:B------:R-:W-:Y:S01]  /*1f00*/  FFMA.FTZ R11, R11, R42, R8 ;  /* 0x0000002a0b0b7223 */ /* 0x000fe20000010008 */
[----:B----4-:R-:W-:Y:S02]  /*1f10*/  HADD2.F32 R8, -RZ, R41.H0_H0 ;  /* 0x20000029ff087230 */ /* 0x010fe40000004100 */
[----:B-1----:R-:W-:-:S03]  /*1f20*/  HADD2.F32 R40, -RZ, R10.H0_H0 ;  /* 0x2000000aff287230 */ /* 0x002fc60000004100 */
[----:B------:R-:W-:Y:S01]  /*1f30*/  FFMA.FTZ R10, R42, R8, R45 ;  /* 0x000000082a0a7223 */ /* 0x000fe2000001002d */
[----:B------:R-:W-:-:S04]  /*1f40*/  SHF.R.U32.HI R8, RZ, 0x8, R12 ;  /* 0x00000008ff087819 */ /* 0x000fc8000001160c */
[----:B------:R-:W-:Y:S01]  /*1f50*/  LOP3.LUT R8, R8, 0xff, RZ, 0xc0, !PT ;  /* 0x000000ff08087812 */ /* 0x000fe200078ec0ff */
[----:B0-----:R-:W-:Y:S02]  /*1f60*/  HADD2.F32 R44, -RZ, R44.H0_H0 ;  /* 0x2000002cff2c7230 */ /* 0x001fe40000004100 */
[----:B------:R-:W-:-:S03]  /*1f70*/  FFMA.FTZ R43, R42, R40, R43 ;  /* 0x000000282a2b7223 */ /* 0x000fc6000001002b */
[----:B------:R-:W-:Y:S01]  /*1f80*/  FFMA.FTZ R9, R42, R44, R9 ;  /* 0x0000002c2a097223 */ /* 0x000fe20000010009 */
[----:B------:R-:W-:Y:S01]  /*1f90*/  VIADD R42, R8, 0xffffff80 ;  /* 0xffffff80082a7836 */ /* 0x000fe20000000000 */
[----:B------:R-:W-:Y:S02]  /*1fa0*/  SHF.R.U32.HI R44, RZ, 0x8, R13 ;  /* 0x00000008ff2c7819 */ /* 0x000fe4000001160d */
[----:B------:R-:W-:Y:S02]  /*1fb0*/  LEA.HI R41, R12, 0xffffff80, RZ, 0x8 ;  /* 0xffffff800c297811 */ /* 0x000fe400078f40ff */
[----:B------:R-:W-:Y:S01]  /*1fc0*/  LOP3.LUT R44, R44, 0xff, RZ, 0xc0, !PT ;  /* 0x000000ff2c2c7812 */ /* 0x000fe200078ec0ff */
[----:B------:R-:W0:Y:S01]  /*1fd0*/  I2F.F16 R42, R42 ;  /* 0x0000002a002a7306 */ /* 0x000e220000200c00 */
[----:B------:R-:W-:-:S03]  /*1fe0*/  SHF.R.U32.HI R12, RZ, 0x10, R12 ;  /* 0x00000010ff0c7819 */ /* 0x000fc6000001160c */
[----:B------:R-:W-:Y:S01]  /*1ff0*/  VIADD R44, R44, 0xffffff80 ;  /* 0xffffff802c2c7836 */ /* 0x000fe20000000000 */
[----:B------:R-:W-:-:S03]  /*2000*/  LOP3.LUT R8, R12, 0xff, RZ, 0xc0, !PT ;  /* 0x000000ff0c087812 */ /* 0x000fc600078ec0ff */
[----:B------:R-:W1:Y:S01]  /*2010*/  I2F.F16 R12, R44 ;  /* 0x0000002c000c7306 */ /* 0x000e620000200c00 */
[----:B0-----:R-:W-:Y:S01]  /*2020*/  HADD2.F32 R46, -RZ, R42.H0_H0 ;  /* 0x2000002aff2e7230 */ /* 0x001fe20000004100 */
[----:B------:R-:W-:Y:S01]  /*2030*/  SHF.R.U32.HI R42, RZ, 0x8, R14 ;  /* 0x00000008ff2a7819 */ /* 0x000fe2000001160e */
[----:B------:R-:W-:-:S03]  /*2040*/  HADD2.F32 R22, -RZ, R22.H1_H1 ;  /* 0x30000016ff167230 */ /* 0x000fc60000004100 */
[----:B------:R-:W-:Y:S01]  /*2050*/  LOP3.LUT R42, R42, 0xff, RZ, 0xc0, !PT ;  /* 0x000000ff2a2a7812 */ /* 0x000fe200078ec0ff */
[----:B-1----:R-:W-:-:S04]  /*2060*/  HADD2.F32 R45, -RZ, R12.H0_H0 ;  /* 0x2000000cff2d7230 */ /* 0x002fc80000004100 */
[----:B------:R-:W-:Y:S01]  /*2070*/  VIADD R44, R42, 0xffffff80 ;  /* 0xffffff802a2c7836 */ /* 0x000fe20000000000 */
[----:B------:R-:W-:Y:S01]  /*2080*/  SHF.R.U32.HI R12, RZ, 0x8, R15 ;  /* 0x00000008ff0c7819 */ /* 0x000fe2000001160f */
[----:B------:R-:W-:Y:S02]  /*2090*/  FFMA.FTZ R45, R22, R45, R10 ;  /* 0x0000002d162d7223 */ /* 0x000fe4000001000a */
[----:B------:R-:W0:Y:S01]  /*20a0*/  I2F.F16 R10, R44 ;  /* 0x0000002c000a7306 */ /* 0x000e220000200c00 */
[----:B------:R-:W-:Y:S01]  /*20b0*/  LOP3.LUT R42, R12, 0xff, RZ, 0xc0, !PT ;  /* 0x000000ff0c2a7812 */ /* 0x000fe200078ec0ff */
[----:B------:R-:W-:Y:S01]  /*20c0*/  FFMA.FTZ R11, R46, R22, R11 ;  /* 0x000000162e0b7223 */ /* 0x000fe2000001000b */
[----:B------:R-:W-:Y:S02]  /*20d0*/  SHF.R.U32.HI R12, RZ, 0x10, R14 ;  /* 0x00000010ff0c7819 */ /* 0x000fe4000001160e */
[----:B------:R-:W-:Y:S02]  /*20e0*/  IADD3 R46, PT, PT, R42, -0x80, RZ ;  /* 0xffffff802a2e7810 */ /* 0x000fe40007ffe0ff */
[----:B------:R-:W-:-:S02]  /*20f0*/  SHF.R.U32.HI R47, RZ, 0x10, R15 ;  /* 0x00000010ff2f7819 */ /* 0x000fc4000001160f */
[----:B------:R-:W-:Y:S02]  /*2100*/  LOP3.LUT R42, R12, 0xff, RZ, 0xc0, !PT ;  /* 0x000000ff0c2a7812 */ /* 0x000fe400078ec0ff */
[----:B------:R-:W-:Y:S01]  /*2110*/  IADD3 R8, PT, PT, R8, -0x80, RZ ;  /* 0xffffff8008087810 */ /* 0x000fe20007ffe0ff */
[----:B------:R-:W1:Y:S01]  /*2120*/  I2F.F16 R12, R46 ;  /* 0x0000002e000c7306 */ /* 0x000e620000200c00 */
[----:B------:R-:W-:Y:S02]  /*2130*/  LEA.HI R40, R13, 0xffffff80, RZ, 0x8 ;  /* 0xffffff800d287811 */ /* 0x000fe400078f40ff */
[----:B------:R-:W-:Y:S02]  /*2140*/  LOP3.LUT R47, R47, 0xff, RZ, 0xc0, !PT ;  /* 0x000000ff2f2f7812 */ /* 0x000fe400078ec0ff */
[----:B------:R-:W-:Y:S01]  /*2150*/  SHF.R.U32.HI R13, RZ, 0x10, R13 ;  /* 0x00000010ff0d7819 */ /* 0x000fe2000001160d */
[----:B------:R-:W-:Y:S02]  /*2160*/  VIADD R42, R42, 0xffffff80 ;  /* 0xffffff802a2a7836 */ /* 0x000fe40000000000 */
[----:B0-----:R-:W-:Y:S01]  /*2170*/  HADD2.F32 R48, -RZ, R10.H0_H0 ;  /* 0x2000000aff307230 */ /* 0x001fe20000004100 */
[----:B------:R-:W-:Y:S01]  /*2180*/  LOP3.LUT R13, R13, 0xff, RZ, 0xc0, !PT ;  /* 0x000000ff0d0d7812 */ /* 0x000fe200078ec0ff */
[----:B------:R-:W0:Y:S01]  /*2190*/  I2F.F16 R8, R8 ;  /* 0x0000000800087306 */ /* 0x000e220000200c00 */
[----:B------:R-:W-:-:S03]  /*21a0*/  VIADD R10, R47, 0xffffff80 ;  /* 0xffffff802f0a7836 */ /* 0x000fc60000000000 */
[----:B------:R-:W-:-:S04]  /*21b0*/  VIADD R13, R13, 0xffffff80 ;  /* 0xffffff800d0d7836 */ /* 0x000fc80000000000 */
[----:B------:R-:W4:Y:S01]  /*21c0*/  I2F.F16 R42, R42 ;  /* 0x0000002a002a7306 */ /* 0x000f220000200c00 */
[----:B-1----:R-:W-:-:S07]  /*21d0*/  HADD2.F32 R12, -RZ, R12.H0_H0 ;  /* 0x2000000cff0c7230 */ /* 0x002fce0000004100 */
[----:B------:R-:W1:Y:S01]  /*21e0*/  I2F.F16 R10, R10 ;  /* 0x0000000a000a7306 */ /* 0x000e620000200c00 */
[----:B------:R-:W-:Y:S01]  /*21f0*/  FFMA.FTZ R9, R22, R12, R9 ;  /* 0x0000000c16097223 */ /* 0x000fe20000010009 */
[----:B------:R-:W-:Y:S02]  /*2200*/  HADD2.F32 R12, -RZ, R23.H0_H0 ;  /* 0x20000017ff0c7230 */ /* 0x000fe40000004100 */
[----:B0-----:R-:W-:-:S04]  /*2210*/  HADD2.F32 R8, -RZ, R8.H0_H0 ;  /* 0x20000008ff087230 */ /* 0x001fc80000004100 */
[----:B------:R-:W0:Y:S01]  /*2220*/  I2F.F16 R13, R13 ;  /* 0x0000000d000d7306 */ /* 0x000e220000200c00 */
[----:B------:R-:W-:Y:S01]  /*2230*/  FFMA.FTZ R43, R22, R48, R43 ;  /* 0x00000030162b7223 */ /* 0x000fe2000001002b */
[----:B------:R-:W-:Y:S01]  /*2240*/  FFMA.FTZ R22, R8, R12, R11 ;  /* 0x0000000c08167223 */ /* 0x000fe2000001000b */
[----:B----4-:R-:W-:Y:S01]  /*2250*/  HADD2.F32 R42, -RZ, R42.H0_H0 ;  /* 0x2000002aff2a7230 */ /* 0x010fe20000004100 */
[----:B--2---:R-:W-:Y:S01]  /*2260*/  LOP3.LUT R8, R16, 0xff, RZ, 0xc0, !PT ;  /* 0x000000ff10087812 */ /* 0x004fe200078ec0ff */
[----:B------:R-:W-:Y:S01]  /*2270*/  IMAD.WIDE R50, R33, 0x4, R50 ;  /* 0x0000000421327825 */ /* 0x000fe200078e0232 */
[----:B------:R-:W-:-:S03]  /*2280*/  LOP3.LUT R11, R17, 0xff, RZ, 0xc0, !PT ;  /* 0x000000ff110b7812 */ /* 0x000fc600078ec0ff */
[----:B-1----:R-:W-:Y:S01]  /*2290*/  HADD2.F32 R10, -RZ, R10.H0_H0 ;  /* 0x2000000aff0a7230 */ /* 0x002fe20000004100 */
[----:B------:R-:W-:Y:S01]  /*22a0*/  LEA.HI R47, R14, 0xffffff80, RZ, 0x8 ;  /* 0xffffff800e2f7811 */ /* 0x000fe200078f40ff */
[----:B------:R-:W-:Y:S01]  /*22b0*/  FFMA.FTZ R43, R12, R42, R43 ;  /* 0x0000002a0c2b7223 */ /* 0x000fe2000001002b */
[----:B------:R-:W-:Y:S01]  /*22c0*/  LEA.HI R49, R15, 0xffffff80, RZ, 0x8 ;  /* 0xffffff800f317811 */ /* 0x000fe200078f40ff */
[----:B------:R-:W-:Y:S01]  /*22d0*/  VIADD R42, R11, 0xffffff80 ;  /* 0xffffff800b2a7836 */ /* 0x000fe20000000000 */
[----:B------:R-:W-:Y:S01]  /*22e0*/  IADD3 R14, PT, PT, R8, -0x80, RZ ;  /* 0xffffff80080e7810 */ /* 0x000fe20007ffe0ff */
[----:B0-----:R-:W-:Y:S02]  /*22f0*/  HADD2.F32 R13, -RZ, R13.H0_H0 ;  /* 0x2000000dff0d7230 */ /* 0x001fe40000004100 */
[C---:B------:R-:W-:Y:S02]  /*2300*/  FFMA.FTZ R15, R12.reuse, R10, R9 ;  /* 0x0000000a0c0f7223 */ /* 0x040fe40000010009 */
[----:B------:R-:W2:Y:S01]  /*2310*/  LDG.E.128.CONSTANT R8, desc[UR6][R50.64] ;  /* 0x0000000632087981 */ /* 0x000ea2000c1e9d00 */
[----:B------:R-:W-:-:S03]  /*2320*/  FFMA.FTZ R48, R12, R13, R45 ;  /* 0x0000000d0c307223 */ /* 0x000fc6000001002d */
[----:B------:R-:W0:Y:S01]  /*2330*/  LDS.64 R12, [UR4+0x20] ;  /* 0x00002004ff0c7984 */ /* 0x000e220008000a00 */
[----:B------:R-:W-:Y:S01]  /*2340*/  HADD2.F32 R46, -RZ, R23.H1_H1 ;  /* 0x30000017ff2e7230 */ /* 0x000fe20000004100 */
[----:B------:R-:W-:Y:S01]  /*2350*/  LOP3.LUT R23, R18, 0xff, RZ, 0xc0, !PT ;  /* 0x000000ff12177812 */ /* 0x000fe200078ec0ff */
[----:B------:R-:W1:Y:S04]  /*2360*/  I2F.F16 R41, R41 ;  /* 0x0000002900297306 */ /* 0x000e680000200c00 */
[----:B------:R-:W-:Y:S01]  /*2370*/  VIADD R45, R23, 0xffffff80 ;  /* 0xffffff80172d7836 */ /* 0x000fe20000000000 */
[----:B------:R-:W-:-:S03]  /*2380*/  LOP3.LUT R23, R19, 0xff, RZ, 0xc0, !PT ;  /* 0x000000ff13177812 */ /* 0x000fc600078ec0ff */
[----:B------:R-:W4:Y:S01]  /*2390*/  I2F.F16 R49, R49 ;  /* 0x0000003100317306 */ /* 0x000f220000200c00 */
[----:B------:R-:W-:-:S07]  /*23a0*/  IADD3 R44, PT, PT, R23, -0x80, RZ ;  /* 0xffffff80172c7810 */ /* 0x000fce0007ffe0ff */
[----:B------:R-:W5:Y:S01]  /*23b0*/  I2F.F16 R40, R40 ;  /* 0x0000002800287306 */ /* 0x000f620000200c00 */
[----:B-1----:R-:W-:-:S07]  /*23c0*/  HADD2.F32 R41, -RZ, R41.H0_H0 ;  /* 0x20000029ff297230 */ /* 0x002fce0000004100 */
[----:B------:R-:W1:Y:S08]  /*23d0*/  I2F.F16 R47, R47 ;  /* 0x0000002f002f7306 */ /* 0x000e700000200c00 */
[----:B------:R-:W0:Y:S01]  /*23e0*/  I2F.F16 R14, R14 ;  /* 0x0000000e000e7306 */ /* 0x000e220000200c00 */
[----:B------:R-:W-:-:S07]  /*23f0*/  FFMA.FTZ R22, R41, R46, R22 ;  /* 0x0000002e29167223 */ /* 0x000fce0000010016 */
[----:B------:R-:W0:Y:S01]  /*2400*/  I2F.F16 R42, R42 ;  /* 0x0000002a002a7306 */ /* 0x000e220000200c00 */
[----:B----4-:R-:W-:-:S07]  /*2410*/  HADD2.F32 R41, -RZ, R49.H0_H0 ;  /* 0x20000031ff297230 */ /* 0x010fce0000004100 */
[----:B------:R-:W4:Y:S08]  /*2420*/  I2F.F16 R45, R45 ;  /* 0x0000002d002d7306 */ /* 0x000f300000200c00 */
[----:B------:R-:W4:Y:S01]  /*2430*/  I2F.F16 R44, R44 ;  /* 0x0000002c002c7306 */ /* 0x000f220000200c00 */
[----:B-----5:R-:W-:Y:S02]  /*2440*/  HADD2.F32 R23, -RZ, R40.H0_H0 ;  /* 0x20000028ff177230 */ /* 0x020fe40000004100 */
[----:B-1----:R-:W-:-:S02]  /*2450*/  HADD2.F32 R40, -RZ, R47.H0_H0 ;  /* 0x2000002fff287230 */ /* 0x002fc40000004100 */
[C---:B------:R-:W-:Y:S01]  /*2460*/  FFMA.FTZ R41, R46.reuse, R41, R15 ;  /* 0x000000292e297223 */ /* 0x040fe2000001000f */
[----:B0-----:R-:W-:Y:S02]  /*2470*/  HADD2.F32 R15, -RZ, R14.H0_H0 ;  /* 0x2000000eff0f7230 */ /* 0x001fe40000004100 */
[----:B------:R-:W-:Y:S02]  /*2480*/  HADD2.F32 R14, -RZ, R12.H0_H0 ;  /* 0x2000000cff0e7230 */ /* 0x000fe40000004100 */
[----:B------:R-:W-:Y:S01]  /*2490*/  FFMA.FTZ R40, R46, R40, R43 ;  /* 0x000000282e287223 */ /* 0x000fe2000001002b */
[----:B------:R-:W-:Y:S02]  /*24a0*/  HADD2.F32 R47, -RZ, R42.H0_H0 ;  /* 0x2000002aff2f7230 */ /* 0x000fe40000004100 */
[----:B----4-:R-:W-:Y:S02]  /*24b0*/  HADD2.F32 R45, -RZ, R45.H0_H0 ;  /* 0x2000002dff2d7230 */ /* 0x010fe40000004100 */
[----:B------:R-:W-:-:S02]  /*24c0*/  HADD2.F32 R43, -RZ, R44.H0_H0 ;  /* 0x2000002cff2b7230 */ /* 0x000fc40000004100 */
[----:B------:R-:W-:Y:S01]  /*24d0*/  FFMA.FTZ R42, R15, R14, RZ ;  /* 0x0000000e0f2a7223 */ /* 0x000fe200000100ff */
[C---:B------:R-:W-:Y:S01]  /*24e0*/  FFMA.FTZ R15, R14.reuse, R47, RZ ;  /* 0x0000002f0e0f7223 */ /* 0x040fe200000100ff */
[C---:B------:R-:W-:Y:S01]  /*24f0*/  FFMA.FTZ R45, R14.reuse, R45, RZ ;  /* 0x0000002d0e2d7223 */ /* 0x040fe200000100ff */
[----:B------:R-:W-:Y:S01]  /*2500*/  FFMA.FTZ R43, R14, R43, RZ ;  /* 0x0000002b0e2b7223 */ /* 0x000fe200000100ff */
[----:B------:R-:W-:Y:S01]  /*2510*/  SHF.R.U32.HI R14, RZ, 0x8, R16 ;  /* 0x00000008ff0e7819 */ /* 0x000fe20000011610 */
[----:B------:R-:W-:Y:S01]  /*2520*/  FFMA.FTZ R23, R46, R23, R48 ;  /* 0x000000172e177223 */ /* 0x000fe20000010030 */
[----:B------:R-:W-:Y:S02]  /*2530*/  SHF.R.U32.HI R44, RZ, 0x8, R17 ;  /* 0x00000008ff2c7819 */ /* 0x000fe40000011611 */
[----:B------:R-:W-:Y:S02]  /*2540*/  LOP3.LUT R14, R14, 0xff, RZ, 0xc0, !PT ;  /* 0x000000ff0e0e7812 */ /* 0x000fe400078ec0ff */
[----:B------:R-:W-:-:S02]  /*2550*/  SHF.R.U32.HI R46, RZ, 0x8, R18 ;  /* 0x00000008ff2e7819 */ /* 0x000fc40000011612 */
[----:B------:R-:W-:Y:S01]  /*2560*/  SHF.R.U32.HI R47, RZ, 0x8, R19 ;  /* 0x00000008ff2f7819 */ /* 0x000fe20000011613 */
[----:B------:R-:W-:Y:S01]  /*2570*/  VIADD R14, R14, 0xffffff80 ;  /* 0xffffff800e0e7836 */ /* 0x000fe20000000000 */
[----:B------:R-:W-:Y:S02]  /*2580*/  LOP3.LUT R44, R44, 0xff, RZ, 0xc0, !PT ;  /* 0x000000ff2c2c7812 */ /* 0x000fe400078ec0ff */
[----:B------:R-:W-:Y:S02]  /*2590*/  LOP3.LUT R46, R46, 0xff, RZ, 0xc0, !PT ;  /* 0x000000ff2e2e7812 */ /* 0x000fe400078ec0ff */
[----:B------:R-:W-:Y:S01]  /*25a0*/  LOP3.LUT R47, R47, 0xff, RZ, 0xc0, !PT ;  /* 0x000000ff2f2f7812 */ /* 0x000fe200078ec0ff */
[----:B------:R0:W1:Y:S01]  /*25b0*/  I2F.F16 R48, R14 ;  /* 0x0000000e00307306 */ /* 0x0000620000200c00 */
[----:B------:R-:W-:Y:S01]  /*25c0*/  VIADD R44, R44, 0xffffff80 ;  /* 0xffffff802c2c7836 */ /* 0x000fe20000000000 */
[----:B------:R-:W-:Y:S02]  /*25d0*/  IADD3 R46, PT, PT, R46, -0x80, RZ ;  /* 0xffffff802e2e7810 */ /* 0x000fe40007ffe0ff */
[----:B------:R-:W-:-:S04]  /*25e0*/  VIADD R47, R47, 0xffffff80 ;  /* 0xffffff802f2f7836 */ /* 0x000fc80000000000 */
[----:B------:R-:W4:Y:S08]  /*25f0*/  I2F.F16 R44, R44 ;  /* 0x0000002c002c7306 */ /* 0x000f300000200c00 */
[----:B------:R-:W5:Y:S01]  /*2600*/  I2F.F16 R46, R46 ;  /* 0x0000002e002e7306 */ /* 0x000f620000200c00 */
[----:B0-----:R-:W-:-:S07]  /*2610*/  HADD2.F32 R14, -RZ, R12.H1_H1 ;  /* 0x3000000cff0e7230 */ /* 0x001fce0000004100 */
[----:B------:R-:W0:Y:S01]  /*2620*/  I2F.F16 R47, R47 ;  /* 0x0000002f002f7306 */ /* 0x000e220000200c00 */
[----:B-1----:R-:W-:-:S05]  /*2630*/  HADD2.F32 R49, -RZ, R48.H0_H0 ;  /* 0x20000030ff317230 */ /* 0x002fca0000004100 */
[----:B------:R-:W-:Y:S01]  /*2640*/  FFMA.FTZ R12, R49, R14, R42 ;  /* 0x0000000e310c7223 */ /* 0x000fe2000001002a */
[----:B----4-:R-:W-:Y:S02]  /*2650*/  HADD2.F32 R42, -RZ, R44.H0_H0 ;  /* 0x2000002cff2a7230 */ /* 0x010fe40000004100 */
[----:B-----5:R-:W-:Y:S02]  /*2660*/  HADD2.F32 R44, -RZ, R46.H0_H0 ;  /* 0x2000002eff2c7230 */ /* 0x020fe40000004100 */
[----:B0-----:R-:W-:Y:S02]  /*2670*/  HADD2.F32 R48, -RZ, R47.H0_H0 ;  /* 0x2000002fff307230 */ /* 0x001fe40000004100 */
[C---:B------:R-:W-:Y:S01]  /*2680*/  FFMA.FTZ R15, R14.reuse, R42, R15 ;  /* 0x0000002a0e0f7223 */ /* 0x040fe2000001000f */
[C---:B------:R-:W-:Y:S02]  /*2690*/  FFMA.FTZ R45, R14.reuse, R44, R45 ;  /* 0x0000002c0e2d7223 */ /* 0x040fe4000001002d */
[----:B------:R-:W-:Y:S01]  /*26a0*/  FFMA.FTZ R14, R14, R48, R43 ;  /* 0x000000300e0e7223 */ /* 0x000fe2000001002b */
[----:B------:R-:W-:-:S02]  /*26b0*/  SHF.R.U32.HI R43, RZ, 0x10, R17 ;  /* 0x00000010ff2b7819 */ /* 0x000fc40000011611 */
[----:B------:R-:W-:Y:S02]  /*26c0*/  SHF.R.U32.HI R42, RZ, 0x10, R16 ;  /* 0x00000010ff2a7819 */ /* 0x000fe40000011610 */
[----:B------:R-:W-:Y:S02]  /*26d0*/  LOP3.LUT R43, R43, 0xff, RZ, 0xc0, !PT ;  /* 0x000000ff2b2b7812 */ /* 0x000fe400078ec0ff */
[----:B------:R-:W-:Y:S02]  /*26e0*/  LOP3.LUT R42, R42, 0xff, RZ, 0xc0, !PT ;  /* 0x000000ff2a2a7812 */ /* 0x000fe400078ec0ff */
[----:B------:R-:W-:Y:S02]  /*26f0*/  IADD3 R47, PT, PT, R43, -0x80, RZ ;  /* 0xffffff802b2f7810 */ /* 0x000fe40007ffe0ff */
[----:B------:R-:W-:Y:S01]  /*2700*/  SHF.R.U32.HI R43, RZ, 0x10, R18 ;  /* 0x00000010ff2b7819 */ /* 0x000fe20000011612 */
[----:B------:R-:W-:Y:S01]  /*2710*/  VIADD R42, R42, 0xffffff80 ;  /* 0xffffff802a2a7836 */ /* 0x000fe20000000000 */
[----:B------:R-:W-:-:S02]  /*2720*/  SHF.R.U32.HI R44, RZ, 0x10, R19 ;  /* 0x00000010ff2c7819 */ /* 0x000fc40000011613 */
[----:B------:R-:W-:Y:S02]  /*2730*/  LOP3.LUT R43, R43, 0xff, RZ, 0xc0, !PT ;  /* 0x000000ff2b2b7812 */ /* 0x000fe400078ec0ff */
[----:B------:R-:W-:-:S03]  /*2740*/  LOP3.LUT R44, R44, 0xff, RZ, 0xc0, !PT ;  /* 0x000000ff2c2c7812 */ /* 0x000fc600078ec0ff */
[----:B------:R-:W-:Y:S01]  /*2750*/  VIADD R48, R43, 0xffffff80 ;  /* 0xffffff802b307836 */ /* 0x000fe20000000000 */
[----:B------:R-:W0:Y:S01]  /*2760*/  I2F.F16 R42, R42 ;  /* 0x0000002a002a7306 */ /* 0x000e220000200c00 */
[----:B------:R-:W-:-:S07]  /*2770*/  VIADD R44, R44, 0xffffff80 ;  /* 0xffffff802c2c7836 */ /* 0x000fce0000000000 */
[----:B------:R-:W1:Y:S08]  /*2780*/  I2F.F16 R46, R47 ;  /* 0x0000002f002e7306 */ /* 0x000e700000200c00 */
[----:B------:R-:W4:Y:S01]  /*2790*/  I2F.F16 R43, R48 ;  /* 0x00000030002b7306 */ /* 0x000f220000200c00 */
[----:B0-----:R-:W-:-:S07]  /*27a0*/  HADD2.F32 R49, -RZ, R42.H0_H0 ;  /* 0x2000002aff317230 */ /* 0x001fce0000004100 */
[----:B------:R-:W0:Y:S01]  /*27b0*/  I2F.F16 R44, R44 ;  /* 0x0000002c002c7306 */ /* 0x000e220000200c00 */
[----:B-1----:R-:W-:Y:S02]  /*27c0*/  HADD2.F32 R42, -RZ, R46.H0_H0 ;  /* 0x2000002eff2a7230 */ /* 0x002fe40000004100 */
[----:B------:R-:W-:Y:S02]  /*27d0*/  HADD2.F32 R46, -RZ, R13.H0_H0 ;  /* 0x2000000dff2e7230 */ /* 0x000fe40000004100 */
[----:B----4-:R-:W-:Y:S01]  /*27e0*/  HADD2.F32 R52, -RZ, R43.H0_H0 ;  /* 0x2000002bff347230 */ /* 0x010fe20000004100 */
[----:B------:R-:W-:Y:S02]  /*27f0*/  LEA.HI R43, R16, 0xffffff80, RZ, 0x8 ;  /* 0xffffff80102b7811 */ /* 0x000fe400078f40ff */
[----:B------:R-:W-:Y:S01]  /*2800*/  FFMA.FTZ R42, R46, R42, R15 ;  /* 0x0000002a2e2a7223 */ /* 0x000fe2000001000f */
[----:B------:R-:W-:-:S03]  /*2810*/  FFMA.FTZ R12, R49, R46, R12 ;  /* 0x0000002e310c7223 */ /* 0x000fc6000001000c */
[----:B------:R-:W1:Y:S01]  /*2820*/  I2F.F16 R43, R43 ;  /* 0x0000002b002b7306 */ /* 0x000e620000200c00 */
[----:B0-----:R-:W-:Y:S02]  /*2830*/  HADD2.F32 R15, -RZ, R44.H0_H0 ;  /* 0x2000002cff0f7230 */ /* 0x001fe40000004100 */
[----:B------:R-:W-:-:S03]  /*2840*/  FFMA.FTZ R16, R46, R52, R45 ;  /* 0x000000342e107223 */ /* 0x000fc6000001002d */
[----:B------:R-:W-:Y:S02]  /*2850*/  FFMA.FTZ R46, R46, R15, R14 ;  /* 0x0000000f2e2e7223 */ /* 0x000fe4000001000e */
[----:B------:R-:W0:Y:S01]  /*2860*/  LDS.64 R14, [UR4+0x28] ;  /* 0x00002804ff0e7984 */ /* 0x000e220008000a00 */
[----:B------:R-:W-:Y:S01]  /*2870*/  LEA.HI R18, R18, 0xffffff80, RZ, 0x8 ;  /* 0xffffff8012127811 */ /* 0x000fe200078f40ff */
[----:B------:R-:W-:Y:S01]  /*2880*/  HADD2.F32 R13, -RZ, R13.H1_H1 ;  /* 0x3000000dff0d7230 */ /* 0x000fe20000004100 */
[----:B------:R-:W-:Y:S02]  /*2890*/  LEA.HI R44, R17, 0xffffff80, RZ, 0x8 ;  /* 0xffffff80112c7811 */ /* 0x000fe400078f40ff */
[----:B------:R-:W-:Y:S01]  /*28a0*/  LEA.HI R19, R19, 0xffffff80, RZ, 0x8 ;  /* 0xffffff8013137811 */ /* 0x000fe200078f40ff */
[----:B-1----:R-:W-:Y:S01]  /*28b0*/  HADD2.F32 R17, -RZ, R43.H0_H0 ;  /* 0x2000002bff117230 */ /* 0x002fe20000004100 */
[----:B------:R-:W1:Y:S04]  /*28c0*/  I2F.F16 R18, R18 ;  /* 0x0000001200127306 */ /* 0x000e680000200c00 */
[----:B------:R-:W-:Y:S01]  /*28d0*/  FFMA.FTZ R17, R17, R13, R12 ;  /* 0x0000000d11117223 */ /* 0x000fe2000001000c */
[----:B---3--:R-:W-:-:S03]  /*28e0*/  LOP3.LUT R12, R4, 0xff, RZ, 0xc0, !PT ;  /* 0x000000ff040c7812 */ /* 0x008fc600078ec0ff */
[----:B------:R-:W3:Y:S01]  /*28f0*/  I2F.F16 R44, R44 ;  /* 0x0000002c002c7306 */ /* 0x000ee20000200c00 */
[----:B------:R-:W-:-:S07]  /*2900*/  IADD3 R43, PT, PT, R12, -0x80, RZ ;  /* 0xffffff800c2b7810 */ /* 0x000fce0007ffe0ff */
[----:B------:R-:W4:Y:S01]  /*2910*/  I2F.F16 R19, R19 ;  /* 0x0000001300137306 */ /* 0x000f220000200c00 */
[----:B-1----:R-:W-:-:S07]  /*2920*/  HADD2.F32 R18, -RZ, R18.H0_H0 ;  /* 0x20000012ff127230 */ /* 0x002fce0000004100 */
[----:B------:R-:W1:Y:S01]  /*2930*/  I2F.F16 R43, R43 ;  /* 0x0000002b002b7306 */ /* 0x000e620000200c00 */
[----:B---3--:R-:W-:Y:S02]  /*2940*/  HADD2.F32 R45, -RZ, R44.H0_H0 ;  /* 0x2000002cff2d7230 */ /* 0x008fe40000004100 */
[----:B------:R-:W-:Y:S01]  /*2950*/  FFMA.FTZ R16, R13, R18, R16 ;  /* 0x000000120d107223 */ /* 0x000fe20000010010 */
[----:B------:R-:W-:Y:S01]  /*2960*/  LOP3.LUT R18, R6, 0xff, RZ, 0xc0, !PT ;  /* 0x000000ff06127812 */ /* 0x000fe200078ec0ff */
[----:B----4-:R-:W-:-:S05]  /*2970*/  HADD2.F32 R44, -RZ, R19.H0_H0 ;  /* 0x20000013ff2c7230 */ /* 0x010fca0000004100 */
[C---:B------:R-:W-:Y:S01]  /*2980*/  FFMA.FTZ R19, R13.reuse, R44, R46 ;  /* 0x0000002c0d137223 */ /* 0x040fe2000001002e */
[----:B------:R-:W-:Y:S02]  /*2990*/  VIADD R46, R18, 0xffffff80 ;  /* 0xffffff80122e7836 */ /* 0x000fe40000000000 */
[----:B0-----:R-:W-:Y:S02]  /*29a0*/  HADD2.F32 R18, -RZ, R14.H0_H0 ;  /* 0x2000000eff127230 */ /* 0x001fe40000004100 */
[----:B-1----:R-:W-:Y:S02]  /*29b0*/  HADD2.F32 R44, -RZ, R43.H0_H0 ;  /* 0x2000002bff2c7230 */ /* 0x002fe40000004100 */
[----:B------:R-:W0:Y:S01]  /*29c0*/  I2F.F16 R43, R46 ;  /* 0x0000002e002b7306 */ /* 0x000e220000200c00 */
[----:B------:R-:W-:Y:S02]  /*29d0*/  FFMA.FTZ R12, R13, R45, R42 ;  /* 0x0000002d0d0c7223 */ /* 0x000fe4000001002a */
[----:B------:R-:W-:Y:S01]  /*29e0*/  FFMA.FTZ R13, R44, R18, R17 ;  /* 0x000000122c0d7223 */ /* 0x000fe20000010011 */
[----:B------:R-:W-:-:S02]  /*29f0*/  LOP3.LUT R44, R7, 0xff, RZ, 0xc0, !PT ;  /* 0x000000ff072c7812 */ /* 0x000fc400078ec0ff */
[----:B------:R-:W-:Y:S02]  /*2a00*/  LOP3.LUT R42, R5, 0xff, RZ, 0xc0, !PT ;  /* 0x000000ff052a7812 */ /* 0x000fe400078ec0ff */
[----:B------:R-:W-:-:S03]  /*2a10*/  IADD3 R44, PT, PT, R44, -0x80, RZ ;  /* 0xffffff802c2c7810 */ /* 0x000fc60007ffe0ff */
[----:B------:R-:W-:-:S03]  /*2a20*/  VIADD R42, R42, 0xffffff80 ;  /* 0xffffff802a2a7836 */ /* 0x000fc60000000000 */
[----:B------:R-:W1:Y:S01]  /*2a30*/  I2F.F16 R44, R44 ;  /* 0x0000002c002c7306 */ /* 0x000e620000200c00 */
[----:B0-----:R-:W-:Y:S01]  /*2a40*/  HADD2.F32 R43, -RZ, R43.H0_H0 ;  /* 0x2000002bff2b7230 */ /* 0x001fe20000004100 */
[----:B------:R-:W-:-:S04]  /*2a50*/  SHF.R.U32.HI R17, RZ, 0x8, R4 ;  /* 0x00000008ff117819 */ /* 0x000fc80000011604 */
[----:B------:R-:W-:Y:S02]  /*2a60*/  FFMA.FTZ R43, R18, R43, R16 ;  /* 0x0000002b122b7223 */ /* 0x000fe40000010010 */
[----:B------:R-:W0:Y:S01]  /*2a70*/  I2F.F16 R42, R42 ;  /* 0x0000002a002a7306 */ /* 0x000e220000200c00 */
[----:B------:R-:W-:Y:S02]  /*2a80*/  SHF.R.U32.HI R16, RZ, 0x8, R5 ;  /* 0x00000008ff107819 */ /* 0x000fe40000011605 */
[----:B------:R-:W-:Y:S02]  /*2a90*/  LOP3.LUT R17, R17, 0xff, RZ, 0xc0, !PT ;  /* 0x000000ff11117812 */ /* 0x000fe400078ec0ff */
[----:B------:R-:W-:Y:S01]  /*2aa0*/  LOP3.LUT R16, R16, 0xff, RZ, 0xc0, !PT ;  /* 0x000000ff10107812 */ /* 0x000fe200078ec0ff */
[----:B-1----:R-:W-:Y:S02]  /*2ab0*/  HADD2.F32 R46, -RZ, R44.H0_H0 ;  /* 0x2000002cff2e7230 */ /* 0x002fe40000004100 */
[----:B------:R-:W-:-:S02]  /*2ac0*/  VIADD R45, R17, 0xffffff80 ;  /* 0xffffff80112d7836 */ /* 0x000fc40000000000 */
[----:B------:R-:W-:Y:S02]  /*2ad0*/  VIADD R44, R16, 0xffffff80 ;  /* 0xffffff80102c7836 */ /* 0x000fe40000000000 */
[----:B0-----:R-:W-:Y:S02]  /*2ae0*/  HADD2.F32 R17, -RZ, R42.H0_H0 ;  /* 0x2000002aff117230 */ /* 0x001fe40000004100 */
[----:B------:R-:W0:Y:S08]  /*2af0*/  I2F.F16 R42, R45 ;  /* 0x0000002d002a7306 */ /* 0x000e300000200c00 */
[----:B------:R-:W1:Y:S01]  /*2b00*/  I2F.F16 R44, R44 ;  /* 0x0000002c002c7306 */ /* 0x000e620000200c00 */
[----:B------:R-:W-:-:S02]  /*2b10*/  HADD2.F32 R14, -RZ, R14.H1_H1 ;  /* 0x3000000eff0e7230 */ /* 0x000fc40000004100 */
[C---:B------:R-:W-:Y:S01]  /*2b20*/  FFMA.FTZ R12, R18.reuse, R17, R12 ;  /* 0x00000011120c7223 */ /* 0x040fe2000001000c */
[----:B------:R-:W-:Y:S01]  /*2b30*/  FFMA.FTZ R19, R18, R46, R19 ;  /* 0x0000002e12137223 */ /* 0x000fe20000010013 */
[----:B------:R-:W-:Y:S01]  /*2b40*/  SHF.R.U32.HI R18, RZ, 0x8, R6 ;  /* 0x00000008ff127819 */ /* 0x000fe20000011606 */
[----:B0-----:R-:W-:-:S05]  /*2b50*/  HADD2.F32 R42, -RZ, R42.H0_H0 ;  /* 0x2000002aff2a7230 */ /* 0x001fca0000004100 */
[----:B------:R-:W-:Y:S01]  /*2b60*/  FFMA.FTZ R13, R42, R14, R13 ;  /* 0x0000000e2a0d7223 */ /* 0x000fe2000001000d */
[----:B-1----:R-:W-:Y:S01]  /*2b70*/  HADD2.F32 R45, -RZ, R44.H0_H0 ;  /* 0x2000002cff2d7230 */ /* 0x002fe20000004100 */
[----:B------:R-:W-:-:S04]  /*2b80*/  LOP3.LUT R42, R18, 0xff, RZ, 0xc0, !PT ;  /* 0x000000ff122a7812 */ /* 0x000fc800078ec0ff */
[----:B------:R-:W-:Y:S01]  /*2b90*/  FFMA.FTZ R45, R14, R45, R12 ;  /* 0x0000002d0e2d7223 */ /* 0x000fe2000001000c */
[----:B------:R-:W-:Y:S02]  /*2ba0*/  SHF.R.U32.HI R12, RZ, 0x8, R7 ;  /* 0x00000008ff0c7819 */ /* 0x000fe40000011607 */
[----:B------:R-:W-:Y:S02]  /*2bb0*/  IADD3 R42, PT, PT, R42, -0x80, RZ ;  /* 0xffffff802a2a7810 */ /* 0x000fe40007ffe0ff */
[----:B------:R-:W-:-:S04]  /*2bc0*/  LOP3.LUT R12, R12, 0xff, RZ, 0xc0, !PT ;  /* 0x000000ff0c0c7812 */ /* 0x000fc800078ec0ff */
[----:B------:R-:W0:Y:S01]  /*2bd0*/  I2F.F16 R42, R42 ;  /* 0x0000002a002a7306 */ /* 0x000e220000200c00 */
[----:B------:R-:W-:Y:S01]  /*2be0*/  VIADD R12, R12, 0xffffff80 ;  /* 0xffffff800c0c7836 */ /* 0x000fe20000000000 */
[----:B------:R-:W-:Y:S02]  /*2bf0*/  LEA.HI R17, R4, 0xffffff80, RZ, 0x8 ;  /* 0xffffff8004117811 */ /* 0x000fe400078f40ff */
[----:B------:R-:W-:Y:S02]  /*2c00*/  SHF.R.U32.HI R4, RZ, 0x10, R4 ;  /* 0x00000010ff047819 */ /* 0x000fe40000011604 */
[----:B------:R-:W-:Y:S02]  /*2c10*/  LEA.HI R16, R5, 0xffffff80, RZ, 0x8 ;  /* 0xffffff8005107811 */ /* 0x000fe400078f40ff */
[----:B------:R-:W-:Y:S01]  /*2c20*/  SHF.R.U32.HI R5, RZ, 0x10, R5 ;  /* 0x00000010ff057819 */ /* 0x000fe20000011605 */
[----:B------:R-:W1:Y:S01]  /*2c30*/  I2F.F16 R12, R12 ;  /* 0x0000000c000c7306 */ /* 0x000e620000200c00 */
[----:B------:R-:W-:-:S02]  /*2c40*/  LOP3.LUT R4, R4, 0xff, RZ, 0xc0, !PT ;  /* 0x000000ff04047812 */ /* 0x000fc400078ec0ff */
[----:B------:R-:W-:Y:S02]  /*2c50*/  LEA.HI R46, R6, 0xffffff80, RZ, 0x8 ;  /* 0xffffff80062e7811 */ /* 0x000fe400078f40ff */
[----:B------:R-:W-:Y:S01]  /*2c60*/  LOP3.LUT R5, R5, 0xff, RZ, 0xc0, !PT ;  /* 0x000000ff05057812 */ /* 0x000fe200078ec0ff */
[----:B------:R-:W-:Y:S01]  /*2c70*/  VIADD R4, R4, 0xffffff80 ;  /* 0xffffff8004047836 */ /* 0x000fe20000000000 */
[----:B------:R-:W-:Y:S01]  /*2c80*/  SHF.R.U32.HI R6, RZ, 0x10, R6 ;  /* 0x00000010ff067819 */ /* 0x000fe20000011606 */
[----:B------:R3:W-:Y:S01]  /*2c90*/  I2F.F16 R18, R46 ;  /* 0x0000002e00127306 */ /* 0x0007e20000200c00 */
[----:B------:R-:W-:Y:S01]  /*2ca0*/  IADD3 R44, PT, PT, R5, -0x80, RZ ;  /* 0xffffff80052c7810 */ /* 0x000fe20007ffe0ff */
[----:B0-----:R-:W-:Y:S01]  /*2cb0*/  HADD2.F32 R5, -RZ, R42.H0_H0 ;  /* 0x2000002aff057230 */ /* 0x001fe20000004100 */
[----:B------:R-:W-:Y:S02]  /*2cc0*/  LOP3.LUT R6, R6, 0xff, RZ, 0xc0, !PT ;  /* 0x000000ff06067812 */ /* 0x000fe400078ec0ff */
[----:B---3--:R-:W-:-:S03]  /*2cd0*/  SHF.R.U32.HI R46, RZ, 0x10, R7 ;  /* 0x00000010ff2e7819 */ /* 0x008fc60000011607 */
[----:B------:R-:W0:Y:S01]  /*2ce0*/  I2F.F16 R4, R4 ;  /* 0x0000000400047306 */ /* 0x000e220000200c00 */
[----:B------:R-:W-:Y:S01]  /*2cf0*/  FFMA.FTZ R43, R14, R5, R43 ;  /* 0x000000050e2b7223 */ /* 0x000fe2000001002b */
[----:B------:R-:W-:Y:S01]  /*2d00*/  LOP3.LUT R46, R46, 0xff, RZ, 0xc0, !PT ;  /* 0x000000ff2e2e7812 */ /* 0x000fe200078ec0ff */
[----:B------:R-:W-:Y:S02]  /*2d10*/  VIADD R5, R6, 0xffffff80 ;  /* 0xffffff8006057836 */ /* 0x000fe40000000000 */
[----:B-1----:R-:W-:Y:S02]  /*2d20*/  HADD2.F32 R12, -RZ, R12.H0_H0 ;  /* 0x2000000cff0c7230 */ /* 0x002fe40000004100 */
[----:B------:R-:W-:Y:S01]  /*2d30*/  VIADD R46, R46, 0xffffff80 ;  /* 0xffffff802e2e7836 */ /* 0x000fe20000000000 */
[----:B------:R-:W1:Y:S02]  /*2d40*/  I2F.F16 R42, R44 ;  /* 0x0000002c002a7306 */ /* 0x000e640000200c00 */
[----:B------:R-:W-:-:S06]  /*2d50*/  FFMA.FTZ R19, R14, R12, R19 ;  /* 0x0000000c0e137223 */ /* 0x000fcc0000010013 */
[----:B------:R-:W3:Y:S01]  /*2d60*/  I2F.F16 R5, R5 ;  /* 0x0000000500057306 */ /* 0x000ee20000200c00 */
[----:B------:R-:W-:-:S07]  /*2d70*/  HADD2.F32 R6, -RZ, R15.H0_H0 ;  /* 0x2000000fff067230 */ /* 0x000fce0000004100 */
[----:B------:R-:W4:Y:S01]  /*2d80*/  I2F.F16 R14, R46 ;  /* 0x0000002e000e7306 */ /* 0x000f220000200c00 */
[----:B0-----:R-:W-:Y:S02]  /*2d90*/  HADD2.F32 R4, -RZ, R4.H0_H0 ;  /* 0x20000004ff047230 */ /* 0x001fe40000004100 */
[----:B-1----:R-:W-:-:S03]  /*2da0*/  HADD2.F32 R42, -RZ, R42.H0_H0 ;  /* 0x2000002aff2a7230 */ /* 0x002fc60000004100 */
[----:B------:R-:W-:Y:S02]  /*2db0*/  FFMA.FTZ R44, R4, R6, R13 ;  /* 0x00000006042c7223 */ /* 0x000fe4000001000d */
[----:B------:R-:W0:Y:S01]  /*2dc0*/  I2F.F16 R17, R17 ;  /* 0x0000001100117306 */ /* 0x000e220000200c00 */
[----:B------:R-:W1:Y:S01]  /*2dd0*/  LDS.64 R12, [UR4+0x30] ;  /* 0x00003004ff0c7984 */ /* 0x000e620008000a00 */
[----:B---3--:R-:W-:Y:S01]  /*2de0*/  HADD2.F32 R5, -RZ, R5.H0_H0 ;  /* 0x20000005ff057230 */ /* 0x008fe20000004100 */
[----:B------:R-:W-:Y:S01]  /*2df0*/  LEA.HI R7, R7, 0xffffff80, RZ, 0x8 ;  /* 0xffffff8007077811 */ /* 0x000fe200078f40ff */
[----:B----4-:R-:W-:Y:S02]  /*2e00*/  HADD2.F32 R14, -RZ, R14.H0_H0 ;  /* 0x2000000eff0e7230 */ /* 0x010fe40000004100 */
[C---:B------:R-:W-:Y:S01]  /*2e10*/  FFMA.FTZ R42, R6.reuse, R42, R45 ;  /* 0x0000002a062a7223 */ /* 0x040fe2000001002d */
[----:B------:R-:W-:Y:S01]  /*2e20*/  FFMA.FTZ R43, R6, R5, R43 ;  /* 0x00000005062b7223 */ /* 0x000fe2000001002b */
[----:B--2---:R-:W-:Y:S01]  /*2e30*/  LOP3.LUT R4, R8, 0xff, RZ, 0xc0, !PT ;  /* 0x000000ff08047812 */ /* 0x004fe200078ec0ff */
[----:B------:R-:W-:Y:S01]  /*2e40*/  FFMA.FTZ R6, R6, R14, R19 ;  /* 0x0000000e06067223 */ /* 0x000fe20000010013 */
[----:B------:R-:W-:Y:S01]  /*2e50*/  LOP3.LUT R14, R10, 0xff, RZ, 0xc0, !PT ;  /* 0x000000ff0a0e7812 */ /* 0x000fe200078ec0ff */
[----:B------:R2:W-:Y:S01]  /*2e60*/  I2F.F16 R45, R7 ;  /* 0x00000007002d7306 */ /* 0x0005e20000200c00 */
[----:B------:R-:W-:-:S02]  /*2e70*/  IADD3 R47, PT, PT, R4, -0x80, RZ ;  /* 0xffffff80042f7810 */ /* 0x000fc40007ffe0ff */
[----:B------:R-:W-:Y:S01]  /*2e80*/  LOP3.LUT R4, R9, 0xff, RZ, 0xc0, !PT ;  /* 0x000000ff09047812 */ /* 0x000fe200078ec0ff */
[----:B--2---:R-:W-:Y:S02]  /*2e90*/  HADD2.F32 R7, -RZ, R15.H1_H1 ;  /* 0x3000000fff077230 */ /* 0x004fe40000004100 */
[----:B0-----:R-:W-:Y:S02]  /*2ea0*/  HADD2.F32 R15, -RZ, R17.H0_H0 ;  /* 0x20000011ff0f7230 */ /* 0x001fe40000004100 */
[----:B------:R-:W-:Y:S01]  /*2eb0*/  VIADD R17, R14, 0xffffff80 ;  /* 0xffffff800e117836 */ /* 0x000fe20000000000 */
[----:B------:R-:W-:Y:S01]  /*2ec0*/  LOP3.LUT R14, R11, 0xff, RZ, 0xc0, !PT ;  /* 0x000000ff0b0e7812 */ /* 0x000fe200078ec0ff */
[----:B------:R-:W0:Y:S01]  /*2ed0*/  I2F.F16 R16, R16 ;  /* 0x0000001000107306 */ /* 0x000e220000200c00 */
[----:B------:R-:W-:Y:S02]  /*2ee0*/  VIADD R4, R4, 0xffffff80 ;  /* 0xffffff8004047836 */ /* 0x000fe40000000000 */
[----:B------:R-:W-:-:S05]  /*2ef0*/  IADD3 R19, PT, PT, R14, -0x80, RZ ;  /* 0xffffff800e137810 */ /* 0x000fca0007ffe0ff */
[----:B------:R-:W2:Y:S08]  /*2f00*/  I2F.F16 R5, R47 ;  /* 0x0000002f00057306 */ /* 0x000eb00000200c00 */
[----:B------:R-:W3:Y:S08]  /*2f10*/  I2F.F16 R4, R4 ;  /* 0x0000000400047306 */ /* 0x000ef00000200c00 */
[----:B------:R-:W4:Y:S08]  /*2f20*/  I2F.F16 R17, R17 ;  /* 0x0000001100117306 */ /* 0x000f300000200c00 */
[----:B------:R-:W5:Y:S01]  /*2f30*/  I2F.F16 R19, R19 ;  /* 0x0000001300137306 */ /* 0x000f620000200c00 */
[----:B------:R-:W-:-:S02]  /*2f40*/  HADD2.F32 R18, -RZ, R18.H0_H0 ;  /* 0x20000012ff127230 */ /* 0x000fc40000004100 */
[----:B0-----:R-:W-:Y:S02]  /*2f50*/  HADD2.F32 R16, -RZ, R16.H0_H0 ;  /* 0x20000010ff107230 */ /* 0x001fe40000004100 */
[----:B------:R-:W-:Y:S02]  /*2f60*/  HADD2.F32 R45, -RZ, R45.H0_H0 ;  /* 0x2000002dff2d7230 */ /* 0x000fe40000004100 */
[C---:B------:R-:W-:Y:S01]  /*2f70*/  FFMA.FTZ R43, R7.reuse, R18, R43 ;  /* 0x00000012072b7223 */ /* 0x040fe2000001002b */
[----:B--2---:R-:W-:Y:S02]  /*2f80*/  HADD2.F32 R5, -RZ, R5.H0_H0 ;  /* 0x20000005ff057230 */ /* 0x004fe40000004100 */
[C---:B------:R-:W-:Y:S01]  /*2f90*/  FFMA.FTZ R42, R7.reuse, R16, R42 ;  /* 0x00000010072a7223 */ /* 0x040fe2000001002a */
[----:B-1----:R-:W-:Y:S02]  /*2fa0*/  HADD2.F32 R16, -RZ, R12.H0_H0 ;  /* 0x2000000cff107230 */ /* 0x002fe40000004100 */
[----:B------:R-:W-:Y:S01]  /*2fb0*/  FFMA.FTZ R18, R7, R45, R6 ;  /* 0x0000002d07127223 */ /* 0x000fe20000010006 */
[----:B---3--:R-:W-:-:S02]  /*2fc0*/  HADD2.F32 R45, -RZ, R4.H0_H0 ;  /* 0x20000004ff2d7230 */ /* 0x008fc40000004100 */
[----:B----4-:R-:W-:Y:S02]  /*2fd0*/  HADD2.F32 R17, -RZ, R17.H0_H0 ;  /* 0x20000011ff117230 */ /* 0x010fe40000004100 */
[----:B-----5:R-:W-:Y:S02]  /*2fe0*/  HADD2.F32 R19, -RZ, R19.H0_H0 ;  /* 0x20000013ff137230 */ /* 0x020fe40000004100 */
[----:B------:R-:W-:Y:S01]  /*2ff0*/  FFMA.FTZ R46, R5, R16, RZ ;  /* 0x00000010052e7223 */ /* 0x000fe200000100ff */
[C---:B------:R-:W-:Y:S01]  /*3000*/  FFMA.FTZ R45, R16.reuse, R45, RZ ;  /* 0x0000002d102d7223 */ /* 0x040fe200000100ff */
[C---:B------:R-:W-:Y:S01]  /*3010*/  FFMA.FTZ R17, R16.reuse, R17, RZ ;  /* 0x0000001110117223 */ /* 0x040fe200000100ff */
[----:B------:R-:W-:Y:S01]  /*3020*/  FFMA.FTZ R19, R16, R19, RZ ;  /* 0x0000001310137223 */ /* 0x000fe200000100ff */
[----:B------:R-:W-:Y:S02]  /*3030*/  SHF.R.U32.HI R16, RZ, 0x8, R8 ;  /* 0x00000008ff107819 */ /* 0x000fe40000011608 */
[----:B------:R-:W-:-:S02]  /*3040*/  ISETP.NE.AND P0, PT, R31, R28, PT ;  /* 0x0000001c1f00720c */ /* 0x000fc40003f05270 */
[----:B------:R-:W-:Y:S02]  /*3050*/  SHF.R.U32.HI R47, RZ, 0x8, R9 ;  /* 0x00000008ff2f7819 */ /* 0x000fe40000011609 */
[----:B------:R-:W-:Y:S02]  /*3060*/  LOP3.LUT R16, R16, 0xff, RZ, 0xc0, !PT ;  /* 0x000000ff10107812 */ /* 0x000fe400078ec0ff */
[----:B------:R-:W-:-:S03]  /*3070*/  LOP3.LUT R47, R47, 0xff, RZ, 0xc0, !PT ;  /* 0x000000ff2f2f7812 */ /* 0x000fc600078ec0ff */
[----:B------:R-:W-:Y:S01]  /*3080*/  VIADD R16, R16, 0xffffff80 ;  /* 0xffffff8010107836 */ /* 0x000fe20000000000 */
[----:B------:R-:W-:-:S03]  /*3090*/  IADD3 R47, PT, PT, R47, -0x80, RZ ;  /* 0xffffff802f2f7810 */ /* 0x000fc60007ffe0ff */
[----:B------:R-:W-:Y:S02]  /*30a0*/  @!P0 IMAD R14, R3, 0x8, R1 ;  /* 0x00000008030e8824 */ /* 0x000fe400078e0201 */
[----:B------:R-:W0:Y:S01]  /*30b0*/  I2F.F16 R16, R16 ;  /* 0x0000001000107306 */ /* 0x000e220000200c00 */
[----:B------:R-:W-:-:S03]  /*30c0*/  FFMA.FTZ R44, R15, R7, R44 ;  /* 0x000000070f2c7223 */ /* 0x000fc6000001002c */
[----:B------:R-:W2:Y:S04]  /*30d0*/  @!P0 LDL.64 R14, [R14+0x8] ;  /* 0x000008000e0e8983 */ /* 0x000ea80000100a00 */
[----:B------:R-:W1:Y:S01]  /*30e0*/  I2F.F16 R47, R47 ;  /* 0x0000002f002f7306 */ /* 0x000e620000200c00 */
[----:B------:R-:W-:Y:S02]  /*30f0*/  HADD2.F32 R12, -RZ, R12.H1_H1 ;  /* 0x3000000cff0c7230 */ /* 0x000fe40000004100 */
[----:B0-----:R-:W-:-:S05]  /*3100*/  HADD2.F32 R49, -RZ, R16.H0_H0 ;  /* 0x20000010ff317230 */ /* 0x001fca0000004100 */
[----:B------:R-:W-:Y:S01]  /*3110*/  FFMA.FTZ R46, R49, R12, R46 ;  /* 0x0000000c312e7223 */ /* 0x000fe2000001002e */
[----:B-1----:R-:W-:Y:S01]  /*3120*/  HADD2.F32 R48, -RZ, R47.H0_H0 ;  /* 0x2000002fff307230 */ /* 0x002fe20000004100 */
[----:B------:R-:W-:-:S04]  /*3130*/  SHF.R.U32.HI R49, RZ, 0x8, R11 ;  /* 0x00000008ff317819 */ /* 0x000fc8000001160b */
[----:B------:R-:W-:Y:S01]  /*3140*/  FFMA.FTZ R45, R12, R48, R45 ;  /* 0x000000300c2d7223 */ /* 0x000fe2000001002d */
[----:B------:R-:W-:Y:S02]  /*3150*/  SHF.R.U32.HI R48, RZ, 0x8, R10 ;  /* 0x00000008ff307819 */ /* 0x000fe4000001160a */
[----:B------:R-:W-:Y:S02]  /*3160*/  LOP3.LUT R49, R49, 0xff, RZ, 0xc0, !PT ;  /* 0x000000ff31317812 */ /* 0x000fe400078ec0ff */
[----:B------:R-:W-:Y:S01]  /*3170*/  LOP3.LUT R48, R48, 0xff, RZ, 0xc0, !PT ;  /* 0x000000ff30307812 */ /* 0x000fe200078ec0ff */
[----:B------:R-:W-:-:S04]  /*3180*/  IMAD.WIDE R50, R33, 0x4, R50 ;  /* 0x0000000421327825 */ /* 0x000fc800078e0232 */
[----:B------:R-:W-:Y:S01]  /*3190*/  VIADD R49, R49, 0xffffff80 ;  /* 0xffffff8031317836 */ /* 0x000fe20000000000 */
[----:B------:R-:W3:Y:S01]  /*31a0*/  LDG.E.128.CONSTANT R4, desc[UR6][R50.64] ;  /* 0x0000000632047981 */ /* 0x000ee2000c1e9d00 */
[----:B------:R-:W-:-:S04]  /*31b0*/  VIADD R48, R48, 0xffffff80 ;  /* 0xffffff8030307836 */ /* 0x000fc80000000000 */
[----:B------:R-:W0:Y:S08]  /*31c0*/  I2F.F16 R16, R48 ;  /* 0x0000003000107306 */ /* 0x000e300000200c00 */
[----:B------:R-:W1:Y:S01]  /*31d0*/  I2F.F16 R49, R49 ;  /* 0x0000003100317306 */ /* 0x000e620000200c00 */
[----:B------:R-:W-:Y:S01]  /*31e0*/  SHF.R.U32.HI R47, RZ, 0x10, R9 ;  /* 0x00000010ff2f7819 */ /* 0x000fe20000011609 */
[----:B0-----:R-:W-:-:S02]  /*31f0*/  HADD2.F32 R16, -RZ, R16.H0_H0 ;  /* 0x20000010ff107230 */ /* 0x001fc40000004100 */
[----:B-1----:R-:W-:-:S03]  /*3200*/  HADD2.F32 R52, -RZ, R49.H0_H0 ;  /* 0x20000031ff347230 */ /* 0x002fc60000004100 */
[C---:B------:R-:W-:Y:S02]  /*3210*/  FFMA.FTZ R17, R12.reuse, R16, R17 ;  /* 0x000000100c117223 */ /* 0x040fe40000010011 */
[----:B------:R-:W-:Y:S01]  /*3220*/  FFMA.FTZ R19, R12, R52, R19 ;  /* 0x000000340c137223 */ /* 0x000fe20000010013 */
[----:B------:R-:W-:Y:S02]  /*3230*/  SHF.R.U32.HI R12, RZ, 0x10, R8 ;  /* 0x00000010ff0c7819 */ /* 0x000fe40000011608 */
[----:B------:R-:W-:Y:S02]  /*3240*/  LOP3.LUT R47, R47, 0xff, RZ, 0xc0, !PT ;  /* 0x000000ff2f2f7812 */ /* 0x000fe400078ec0ff */
[----:B------:R-:W-:-:S03]  /*3250*/  LOP3.LUT R12, R12, 0xff, RZ, 0xc0, !PT ;  /* 0x000000ff0c0c7812 */ /* 0x000fc600078ec0ff */
[----:B------:R-:W-:Y:S01]  /*3260*/  VIADD R48, R47, 0xffffff80 ;  /* 0xffffff802f307836 */ /* 0x000fe20000000000 */
[----:B------:R-:W-:-:S05]  /*3270*/  IADD3 R16, PT, PT, R12, -0x80, RZ ;  /* 0xffffff800c107810 */ /* 0x000fca0007ffe0ff */
[----:B------:R-:W0:Y:S08]  /*3280*/  I2F.F16 R48, R48 ;  /* 0x0000003000307306 */ /* 0x000e300000200c00 */
[----:B------:R-:W1:Y:S01]  /*3290*/  I2F.F16 R16, R16 ;  /* 0x0000001000107306 */ /* 0x000e620000200c00 */
[----:B------:R-:W-:Y:S02]  /*32a0*/  HADD2.F32 R12, -RZ, R13.H0_H0 ;  /* 0x2000000dff0c7230 */ /* 0x000fe40000004100 */
[----:B0-----:R-:W-:-:S02]  /*32b0*/  HADD2.F32 R49, -RZ, R48.H0_H0 ;  /* 0x20000030ff317230 */ /* 0x001fc40000004100 */
[----:B-1----:R-:W-:-:S05]  /*32c0*/  HADD2.F32 R47, -RZ, R16.H0_H0 ;  /* 0x20000010ff2f7230 */ /* 0x002fca0000004100 */
[----:B------:R-:W-:Y:S01]  /*32d0*/  FFMA.FTZ R47, R47, R12, R46 ;  /* 0x0000000c2f2f7223 */ /* 0x000fe2000001002e */
[----:B------:R-:W-:Y:S01]  /*32e0*/  FFMA.FTZ R46, R12, R49, R45 ;  /* 0x000000310c2e7223 */ /* 0x000fe2000001002d */
[----:B------:R-:W-:Y:S02]  /*32f0*/  SHF.R.U32.HI R45, RZ, 0x10, R10 ;  /* 0x00000010ff2d7819 */ /* 0x000fe4000001160a */
[----:B------:R-:W-:Y:S02]  /*3300*/  SHF.R.U32.HI R49, RZ, 0x10, R11 ;  /* 0x00000010ff317819 */ /* 0x000fe4000001160b */
[----:B------:R-:W-:Y:S02]  /*3310*/  LOP3.LUT R45, R45, 0xff, RZ, 0xc0, !PT ;  /* 0x000000ff2d2d7812 */ /* 0x000fe400078ec0ff */
[----:B------:R-:W-:-:S03]  /*3320*/  LOP3.LUT R49, R49, 0xff, RZ, 0xc0, !PT ;  /* 0x000000ff31317812 */ /* 0x000fc600078ec0ff */
[----:B------:R-:W-:Y:S01]  /*3330*/  VIADD R16, R45, 0xffffff80 ;  /* 0xffffff802d107836 */ /* 0x000fe20000000000 */
[----:B------:R-:W-:-:S05]  /*3340*/  IADD3 R49, PT, PT, R49, -0x80, RZ ;  /* 0xffffff8031317810 */ /* 0x000fca0007ffe0ff */
[----:B------:R-:W0:Y:S08]  /*3350*/  I2F.F16 R16, R16 ;  /* 0x0000001000107306 */ /* 0x000e300000200c00 */
[----:B------:R-:W1:Y:S01]  /*3360*/  I2F.F16 R49, R49 ;  /* 0x0000003100317306 */ /* 0x000e620000200c00 */
[----:B0-----:R-:W-:Y:S02]  /*3370*/  HADD2.F32 R45, -RZ, R16.H0_H0 ;  /* 0x20000010ff2d7230 */ /* 0x001fe40000004100 */
[----:B------:R-:W-:-:S03]  /*3380*/  @!P0 IMAD.MOV.U32 R16, RZ, RZ, R21 ;  /* 0x000000ffff108224 */ /* 0x000fc600078e0015 */
[----:B------:R-:W-:Y:S01]  /*3390*/  FFMA.FTZ R45, R12, R45, R17 ;  /* 0x0000002d0c2d7223 */ /* 0x000fe20000010011 */
[----:B------:R-:W-:Y:S02]  /*33a0*/  @!P0 IMAD.MOV.U32 R17, RZ, RZ, R20 ;  /* 0x000000ffff118224 */ /* 0x000fe400078e0014 */
[----:B-1----:R-:W-:-:S05]  /*33b0*/  HADD2.F32 R48, -RZ, R49.H0_H0 ;  /* 0x20000031ff307230 */ /* 0x002fca0000004100 */
[----:B------:R-:W-:Y:S02]  /*33c0*/  FFMA.FTZ R19, R12, R48, R19 ;  /* 0x000000300c137223 */ /* 0x000fe40000010013 */
[----:B------:R0:W4:Y:S01]  /*33d0*/  @!P0 LDG.E.U16.CONSTANT R12, desc[UR6][R16.64] ;  /* 0x00000006100c8981 */ /* 0x000122000c1e9500 */
[----:B------:R-:W-:Y:S02]  /*33e0*/  LEA.HI R10, R10, 0xffffff80, RZ, 0x8 ;  /* 0xffffff800a0a7811 */ /* 0x000fe400078f40ff */
[----:B------:R-:W-:Y:S02]  /*33f0*/  LEA.HI R48, R9, 0xffffff80, RZ, 0x8 ;  /* 0xffffff8009307811 */ /* 0x000fe400078f40ff */
[----:B------:R-:W-:Y:S02]  /*3400*/  LEA.HI R8, R8, 0xffffff80, RZ, 0x8 ;  /* 0xffffff8008087811 */ /* 0x000fe400078f40ff */
[----:B------:R-:W-:Y:S01]  /*3410*/  LEA.HI R9, R11, 0xffffff80, RZ, 0x8 ;  /* 0xffffff800b097811 */ /* 0x000fe200078f40ff */
[----:B------:R-:W-:Y:S08]  /*3420*/  I2F.F16 R10, R10 ;  /* 0x0000000a000a7306 */ /* 0x000ff00000200c00 */
[----:B------:R-:W1:Y:S08]  /*3430*/  I2F.F16 R8, R8 ;  /* 0x0000000800087306 */ /* 0x000e700000200c00 */
[----:B------:R-:W5:Y:S08]  /*3440*/  I2F.F16 R48, R48 ;  /* 0x0000003000307306 */ /* 0x000f700000200c00 */
[----:B------:R-:W5:Y:S01]  /*3450*/  I2F.F16 R9, R9 ;  /* 0x0000000900097306 */ /* 0x000f620000200c00 */
[----:B0-----:R-:W-:-:S02]  /*3460*/  HADD2.F32 R16, -RZ, R13.H1_H1 ;  /* 0x3000000dff107230 */ /* 0x001fc40000004100 */
[----:B-1----:R-:W-:Y:S02]  /*3470*/  HADD2.F32 R8, -RZ, R8.H0_H0 ;  /* 0x20000008ff087230 */ /* 0x002fe40000004100 */
[----:B-----5:R-:W-:Y:S02]  /*3480*/  HADD2.F32 R13, -RZ, R48.H0_H0 ;  /* 0x20000030ff0d7230 */ /* 0x020fe40000004100 */
[----:B------:R-:W-:-:S03]  /*3490*/  HADD2.F32 R9, -RZ, R9.H0_H0 ;  /* 0x20000009ff097230 */ /* 0x000fc60000004100 */
[C---:B------:R-:W-:Y:S02]  /*34a0*/  FFMA.FTZ R46, R16.reuse, R13, R46 ;  /* 0x0000000d102e7223 */ /* 0x040fe4000001002e */
[----:B------:R-:W-:Y:S01]  /*34b0*/  FFMA.FTZ R19, R16, R9, R19 ;  /* 0x0000000910137223 */ /* 0x000fe20000010013 */
[----:B--2---:R-:W-:-:S04]  /*34c0*/  @!P0 PRMT R0, R14, 0x7610, R0 ;  /* 0x000076100e008816 */ /* 0x004fc80000000000 */
[----:B------:R-:W-:Y:S01]  /*34d0*/  @!P0 PRMT R0, R0, 0x7610, R14 ;  /* 0x0000761000008816 */ /* 0x000fe2000000000e */
[----:B------:R-:W-:Y:S01]  /*34e0*/  HADD2.F32 R14, -RZ, R10.H0_H0 ;  /* 0x2000000aff0e7230 */ /* 0x000fe20000004100 */
[----:B------:R-:W-:-:S03]  /*34f0*/  @!P0 PRMT R2, R15, 0x7610, R2 ;  /* 0x000076100f028816 */ /* 0x000fc60000000002 */
[--C-:B------:R-:W-:Y:S02]  /*3500*/  HADD2.F32 R11, -RZ, R0.reuse.H0_H0 ;  /* 0x20000000ff0b7230 */ /* 0x100fe40000004100 */
[----:B------:R-:W-:Y:S01]  /*3510*/  FFMA.FTZ R45, R16, R14, R45 ;  /* 0x0000000e102d7223 */ /* 0x000fe2000001002d */
[----:B------:R-:W-:Y:S01]  /*3520*/  @!P0 PRMT R2, R2, 0x7610, R15 ;  /* 0x0000761002028816 */ /* 0x000fe2000000000f */
[----:B------:R-:W-:Y:S02]  /*3530*/  HADD2.F32 R14, -RZ, R0.H1_H1 ;  /* 0x30000000ff0e7230 */ /* 0x000fe40000004100 */
[----:B------:R-:W-:Y:S01]  /*3540*/  FFMA.FTZ R10, R8, R16, R47 ;  /* 0x00000010080a7223 */ /* 0x000fe2000001002f */
[----:B------:R-:W-:Y:S01]  /*3550*/  FMUL.FTZ R8, R35, R11 ;  /* 0x0000000b23087220 */ /* 0x000fe20000410000 */
[--C-:B------:R-:W-:Y:S02]  /*3560*/  HADD2.F32 R16, -RZ, R2.reuse.H0_H0 ;  /* 0x20000002ff107230 */ /* 0x100fe40000004100 */
[----:B------:R-:W-:Y:S01]  /*3570*/  FMUL.FTZ R9, R27, R14 ;  /* 0x0000000e1b097220 */ /* 0x000fe20000410000 */
[----:B------:R-:W-:Y:S01]  /*3580*/  HADD2.F32 R15, -RZ, R2.H1_H1 ;  /* 0x30000002ff0f7230 */ /* 0x000fe20000004100 */
[----:B------:R-:W-:Y:S01]  /*3590*/  F2FP.F16.F32.PACK_AB R8, RZ, R8 ;  /* 0x00000008ff08723e */ /* 0x000fe200000000ff */
[----:B------:R-:W-:-:S02]  /*35a0*/  FMUL.FTZ R27, R25, R16 ;  /* 0x00000010191b7220 */ /* 0x000fc40000410000 */
[----:B------:R-:W-:Y:S01]  /*35b0*/  F2FP.F16.F32.PACK_AB R9, RZ, R9 ;  /* 0x00000009ff09723e */ /* 0x000fe200000000ff */
[----:B------:R-:W-:-:S03]  /*35c0*/  FMUL.FTZ R47, R24, R15 ;  /* 0x0000000f182f7220 */ /* 0x000fc60000410000 */
[----:B------:R-:W-:Y:S02]  /*35d0*/  PRMT R8, R8, 0x5410, R9 ;  /* 0x0000541008087816 */ /* 0x000fe40000000009 */
[----:B------:R-:W-:Y:S02]  /*35e0*/  F2FP.F16.F32.PACK_AB R27, RZ, R27 ;  /* 0x0000001bff1b723e */ /* 0x000fe400000000ff */
[----:B------:R-:W-:Y:S01]  /*35f0*/  F2FP.F16.F32.PACK_AB R47, RZ, R47 ;  /* 0x0000002fff2f723e */ /* 0x000fe200000000ff */
[----:B------:R-:W-:Y:S02]  /*3600*/  HFMA2 R35, R8, 1, 1, R30 ;  /* 0x3c003c0008237831 */ /* 0x000fe4000000001e */
[----:B------:R-:W-:Y:S01]  /*3610*/  FMUL.FTZ R22, R11, R22 ;  /* 0x000000160b167220 */ /* 0x000fe20000410000 */
[----:B------:R-:W-:Y:S01]  /*3620*/  PRMT R27, R27, 0x5410, R47 ;  /* 0x000054101b1b7816 */ /* 0x000fe2000000002f */
[----:B------:R-:W-:Y:S01]  /*3630*/  FMUL.FTZ R23, R14, R23 ;  /* 0x000000170e177220 */ /* 0x000fe20000410000 */
[----:B---3--:R-:W-:-:S03]  /*3640*/  LOP3.LUT R8, R5, 0xff, RZ, 0xc0, !PT ;  /* 0x000000ff05087812 */ /* 0x008fc600078ec0ff */
[----:B------:R-:W-:Y:S01]  /*3650*/  HADD2 R30, R27, R29 ;  /* 0x0000001d1b1e7230 */ /* 0x000fe20000000000 */
[----:B------:R-:W-:Y:S01]  /*3660*/  F2FP.F16.F32.PACK_AB R9, RZ, R22 ;  /* 0x00000016ff09723e */ /* 0x000fe200000000ff */
[----:B------:R-:W-:Y:S01]  /*3670*/  VIADD R29, R8, 0xffffff80 ;  /* 0xffffff80081d7836 */ /* 0x000fe20000000000 */
[----:B------:R-:W-:Y:S01]  /*3680*/  F2FP.F16.F32.PACK_AB R23, RZ, R23 ;  /* 0x00000017ff17723e */ /* 0x000fe200000000ff */
[----:B------:R-:W-:Y:S01]  /*3690*/  FMUL.FTZ R40, R16, R40 ;  /* 0x0000002810287220 */ /* 0x000fe20000410000 */
[----:B------:R-:W-:Y:S01]  /*36a0*/  LOP3.LUT R8, R6, 0xff, RZ, 0xc0, !PT ;  /* 0x000000ff06087812 */ /* 0x000fe200078ec0ff */
[----:B------:R-:W-:Y:S01]  /*36b0*/  FMUL.FTZ R27, R15, R41 ;  /* 0x000000290f1b7220 */ /* 0x000fe20000410000 */
[----:B------:R-:W-:Y:S02]  /*36c0*/  PRMT R41, R9, 0x5410, R23 ;  /* 0x0000541009297816 */ /* 0x000fe40000000017 */
[----:B------:R-:W-:Y:S01]  /*36d0*/  F2FP.F16.F32.PACK_AB R9, RZ, R40 ;  /* 0x00000028ff09723e */ /* 0x000fe200000000ff */
[----:B------:R-:W-:Y:S01]  /*36e0*/  VIADD R23, R8, 0xffffff80 ;  /* 0xffffff8008177836 */ /* 0x000fe20000000000 */
[----:B------:R-:W-:-:S02]  /*36f0*/  F2FP.F16.F32.PACK_AB R27, RZ, R27 ;  /* 0x0000001bff1b723e */ /* 0x000fc400000000ff */
[--C-:B------:R-:W-:Y:S02]  /*3700*/  SHF.R.U32.HI R8, RZ, 0x8, R4.reuse ;  /* 0x00000008ff087819 */ /* 0x100fe40000011604 */
[----:B------:R-:W-:Y:S02]  /*3710*/  PRMT R9, R9, 0x5410, R27 ;  /* 0x0000541009097816 */ /* 0x000fe4000000001b */
[----:B------:R-:W-:Y:S01]  /*3720*/  LOP3.LUT R8, R8, 0xff, RZ, 0xc0, !PT ;  /* 0x000000ff08087812 */ /* 0x000fe200078ec0ff */
[----:B------:R0:W-:Y:S01]  /*3730*/  I2F.F16 R22, R29 ;  /* 0x0000001d00167306 */ /* 0x0001e20000200c00 */
[C---:B------:R-:W-:Y:S01]  /*3740*/  LEA.HI R13, R4.reuse, 0xffffff80, RZ, 0x8 ;  /* 0xffffff80040d7811 */ /* 0x040fe200078f40ff */
[----:B------:R-:W-:Y:S01]  /*3750*/  HADD2 R30, R9, R30 ;  /* 0x0000001e091e7230 */ /* 0x000fe20000000000 */
[----:B------:R-:W-:Y:S02]  /*3760*/  LOP3.LUT R25, R4, 0xff, RZ, 0xc0, !PT ;  /* 0x000000ff04197812 */ /* 0x000fe400078ec0ff */
[----:B0-----:R-:W-:Y:S01]  /*3770*/  SHF.R.U32.HI R29, RZ, 0x10, R4 ;  /* 0x00000010ff1d7819 */ /* 0x001fe20000011604 */
[----:B------:R-:W-:-:S02]  /*3780*/  VIADD R4, R8, 0xffffff80 ;  /* 0xffffff8008047836 */ /* 0x000fc40000000000 */
[----:B------:R-:W0:Y:S01]  /*3790*/  LDS.64 R8, [UR4+0x38] ;  /* 0x00003804ff087984 */ /* 0x000e220008000a00 */
[----:B------:R-:W-:Y:S02]  /*37a0*/  IADD3 R25, PT, PT, R25, -0x80, RZ ;  /* 0xffffff8019197810 */ /* 0x000fe40007ffe0ff */
[----:B------:R-:W-:Y:S01]  /*37b0*/  LOP3.LUT R40, R7, 0xff, RZ, 0xc0, !PT ;  /* 0x000000ff07287812 */ /* 0x000fe200078ec0ff */
[----:B------:R-:W-:Y:S02]  /*37c0*/  HFMA2 R35, R41, 1, 1, R35 ;  /* 0x3c003c0029237831 */ /* 0x000fe40000000023 */
[----:B------:R-:W-:Y:S01]  /*37d0*/  FMUL.FTZ R41, R14, R42 ;  /* 0x0000002a0e297220 */ /* 0x000fe20000410000 */
[----:B------:R-:W-:Y:S01]  /*37e0*/  IADD3 R27, PT, PT, R40, -0x80, RZ ;  /* 0xffffff80281b7810 */ /* 0x000fe20007ffe0ff */
[----:B------:R-:W-:Y:S01]  /*37f0*/  FMUL.FTZ R40, R11, R44 ;  /* 0x0000002c0b287220 */ /* 0x000fe20000410000 */
[----:B------:R-:W1:Y:S01]  /*3800*/  I2F.F16 R25, R25 ;  /* 0x0000001900197306 */ /* 0x000e620000200c00 */
[----:B------:R-:W-:Y:S01]  /*3810*/  SHF.R.U32.HI R42, RZ, 0x8, R5 ;  /* 0x00000008ff2a7819 */ /* 0x000fe20000011605 */
[----:B------:R-:W-:Y:S01]  /*3820*/  FMUL.FTZ R43, R16, R43 ;  /* 0x0000002b102b7220 */ /* 0x000fe20000410000 */
[----:B------:R-:W-:Y:S01]  /*3830*/  F2FP.F16.F32.PACK_AB R41, RZ, R41 ;  /* 0x00000029ff29723e */ /* 0x000fe200000000ff */
[----:B------:R-:W-:Y:S01]  /*3840*/  FMUL.FTZ R18, R15, R18 ;  /* 0x000000120f127220 */ /* 0x000fe20000410000 */
[----:B------:R-:W-:-:S02]  /*3850*/  F2FP.F16.F32.PACK_AB R40, RZ, R40 ;  /* 0x00000028ff28723e */ /* 0x000fc400000000ff */
[----:B------:R-:W-:Y:S02]  /*3860*/  LOP3.LUT R42, R42, 0xff, RZ, 0xc0, !PT ;  /* 0x000000ff2a2a7812 */ /* 0x000fe400078ec0ff */
[----:B------:R-:W-:Y:S02]  /*3870*/  SHF.R.U32.HI R44, RZ, 0x10, R5 ;  /* 0x00000010ff2c7819 */ /* 0x000fe40000011605 */
[----:B------:R-:W-:Y:S02]  /*3880*/  LEA.HI R17, R5, 0xffffff80, RZ, 0x8 ;  /* 0xffffff8005117811 */ /* 0x000fe400078f40ff */
[----:B------:R-:W-:Y:S02]  /*3890*/  IADD3 R5, PT, PT, R42, -0x80, RZ ;  /* 0xffffff802a057810 */ /* 0x000fe40007ffe0ff */
[----:B------:R-:W-:Y:S02]  /*38a0*/  LOP3.LUT R44, R44, 0xff, RZ, 0xc0, !PT ;  /* 0x000000ff2c2c7812 */ /* 0x000fe400078ec0ff */
[----:B------:R-:W-:-:S02]  /*38b0*/  PRMT R47, R40, 0x5410, R41 ;  /* 0x00005410282f7816 */ /* 0x000fc40000000029 */
[----:B------:R-:W-:Y:S02]  /*38c0*/  F2FP.F16.F32.PACK_AB R42, RZ, R43 ;  /* 0x0000002bff2a723e */ /* 0x000fe400000000ff */
[----:B------:R-:W-:Y:S02]  /*38d0*/  SHF.R.U32.HI R40, RZ, 0x8, R6 ;  /* 0x00000008ff287819 */ /* 0x000fe40000011606 */
[----:B------:R-:W-:Y:S01]  /*38e0*/  F2FP.F16.F32.PACK_AB R43, RZ, R18 ;  /* 0x00000012ff2b723e */ /* 0x000fe200000000ff */
[----:B------:R-:W2:Y:S01]  /*38f0*/  I2F.F16 R23, R23 ;  /* 0x0000001700177306 */ /* 0x000ea20000200c00 */
[----:B------:R-:W-:Y:S01]  /*3900*/  VIADD R18, R44, 0xffffff80 ;  /* 0xffffff802c127836 */ /* 0x000fe20000000000 */
[----:B------:R-:W-:Y:S02]  /*3910*/  LOP3.LUT R40, R40, 0xff, RZ, 0xc0, !PT ;  /* 0x000000ff28287812 */ /* 0x000fe400078ec0ff */
[----:B------:R-:W-:Y:S01]  /*3920*/  PRMT R44, R42, 0x5410, R43 ;  /* 0x000054102a2c7816 */ /* 0x000fe2000000002b */
[----:B-1----:R-:W-:Y:S01]  /*3930*/  HADD2.F32 R43, -RZ, R25.H0_H0 ;  /* 0x20000019ff2b7230 */ /* 0x002fe20000004100 */
[----:B------:R-:W-:Y:S01]  /*3940*/  SHF.R.U32.HI R25, RZ, 0x8, R7 ;  /* 0x00000008ff197819 */ /* 0x000fe20000011607 */
[----:B------:R-:W-:Y:S01]  /*3950*/  VIADD R41, R40, 0xffffff80 ;  /* 0xffffff8028297836 */ /* 0x000fe20000000000 */
[----:B------:R-:W-:Y:S01]  /*3960*/  LEA.HI R24, R6, 0xffffff80, RZ, 0x8 ;  /* 0xffffff8006187811 */ /* 0x000fe200078f40ff */
[----:B0-----:R-:W-:Y:S01]  /*3970*/  HADD2.F32 R40, -RZ, R8.H0_H0 ;  /* 0x20000008ff287230 */ /* 0x001fe20000004100 */
[----:B------:R-:W-:-:S02]  /*3980*/  LOP3.LUT R29, R29, 0xff, RZ, 0xc0, !PT ;  /* 0x000000ff1d1d7812 */ /* 0x000fc400078ec0ff */
[----:B------:R-:W-:Y:S01]  /*3990*/  SHF.R.U32.HI R42, RZ, 0x10, R6 ;  /* 0x00000010ff2a7819 */ /* 0x000fe20000011606 */
[----:B------:R-:W-:Y:S01]  /*39a0*/  HFMA2 R6, R44, 1, 1, R30 ;  /* 0x3c003c002c067831 */ /* 0x000fe2000000001e */
[----:B------:R-:W-:Y:S02]  /*39b0*/  LOP3.LUT R25, R25, 0xff, RZ, 0xc0, !PT ;  /* 0x000000ff19197812 */ /* 0x000fe400078ec0ff */
[----:B------:R-:W-:Y:S01]  /*39c0*/  SHF.R.U32.HI R44, RZ, 0x10, R7 ;  /* 0x00000010ff2c7819 */ /* 0x000fe20000011607 */
[----:B------:R-:W0:Y:S01]  /*39d0*/  I2F.F16 R27, R27 ;  /* 0x0000001b001b7306 */ /* 0x000e220000200c00 */
[----:B------:R-:W-:Y:S01]  /*39e0*/  VIADD R29, R29, 0xffffff80 ;  /* 0xffffff801d1d7836 */ /* 0x000fe20000000000 */
[----:B------:R-:W-:Y:S01]  /*39f0*/  LOP3.LUT R42, R42, 0xff, RZ, 0xc0, !PT ;  /* 0x000000ff2a2a7812 */ /* 0x000fe200078ec0ff */
[----:B------:R-:W-:Y:S01]  /*3a00*/  FFMA.FTZ R10, R43, R40, R10 ;  /* 0x000000282b0a7223 */ /* 0x000fe2000001000a */
[----:B------:R-:W-:Y:S01]  /*3a10*/  LOP3.LUT R44, R44, 0xff, RZ, 0xc0, !PT ;  /* 0x000000ff2c2c7812 */ /* 0x000fe200078ec0ff */
[----:B------:R-:W-:-:S03]  /*3a20*/  VIADD R43, R25, 0xffffff80 ;  /* 0xffffff80192b7836 */ /* 0x000fc60000000000 */
[----:B------:R-:W1:Y:S01]  /*3a30*/  I2F.F16 R4, R4 ;  /* 0x0000000400047306 */ /* 0x000e620000200c00 */
[----:B------:R-:W-:Y:S01]  /*3a40*/  @!P0 VIADD R25, R3, 0x1 ;  /* 0x0000000103198836 */ /* 0x000fe20000000000 */
[----:B------:R-:W-:Y:S01]  /*3a50*/  IADD3 R42, PT, PT, R42, -0x80, RZ ;  /* 0xffffff802a2a7810 */ /* 0x000fe20007ffe0ff */
[----:B------:R-:W-:Y:S02]  /*3a60*/  HFMA2 R35, R47, 1, 1, R35 ;  /* 0x3c003c002f237831 */ /* 0x000fe40000000023 */
[----:B------:R-:W-:-:S03]  /*3a70*/  VIADD R44, R44, 0xffffff80 ;  /* 0xffffff802c2c7836 */ /* 0x000fc60000000000 */
[----:B------:R-:W3:Y:S01]  /*3a80*/  I2F.F16 R5, R5 ;  /* 0x0000000500057306 */ /* 0x000ee20000200c00 */
[----:B------:R-:W-:Y:S01]  /*3a90*/  HADD2.F32 R47, -RZ, R22.H0_H0 ;  /* 0x20000016ff2f7230 */ /* 0x000fe20000004100 */
[----:B------:R-:W-:Y:S01]  /*3aa0*/  @!P0 MOV R3, R25 ;  /* 0x0000001900038202 */ /* 0x000fe20000000f00 */
[----:B------:R-:W-:Y:S01]  /*3ab0*/  HADD2.F32 R25, -RZ, R8.H1_H1 ;  /* 0x30000008ff197230 */ /* 0x000fe20000004100 */
[----:B------:R-:W-:-:S04]  /*3ac0*/  LEA.HI R7, R7, 0xffffff80, RZ, 0x8 ;  /* 0xffffff8007077811 */ /* 0x000fc800078f40ff */
[----:B------:R2:W5:Y:S08]  /*3ad0*/  I2F.F16 R30, R41 ;  /* 0x00000029001e7306 */ /* 0x0005700000200c00 */
[----:B------:R-:W-:Y:S01]  /*3ae0*/  I2F.F16 R29, R29 ;  /* 0x0000001d001d7306 */ /* 0x000fe20000200c00 */
[----:B--2---:R-:W-:-:S07]  /*3af0*/  HADD2.F32 R41, -RZ, R23.H0_H0 ;  /* 0x20000017ff297230 */ /* 0x004fce0000004100 */
[----:B------:R-:W2:Y:S08]  /*3b00*/  I2F.F16 R23, R43 ;  /* 0x0000002b00177306 */ /* 0x000eb00000200c00 */
[----:B------:R-:W4:Y:S08]  /*3b10*/  I2F.F16 R18, R18 ;  /* 0x0000001200127306 */ /* 0x000f300000200c00 */
[----:B------:R0:W4:Y:S08]  /*3b20*/  I2F.F16 R22, R42 ;  /* 0x0000002a00167306 */ /* 0x0001300000200c00 */
[----:B------:R-:W4:Y:S01]  /*3b30*/  I2F.F16 R8, R44 ;  /* 0x0000002c00087306 */ /* 0x000f220000200c00 */
[----:B0-----:R-:W-:-:S02]  /*3b40*/  HADD2.F32 R42, -RZ, R27.H0_H0 ;  /* 0x2000001bff2a7230 */ /* 0x001fc40000004100 */
[----:B-1----:R-:W-:-:S05]  /*3b50*/  HADD2.F32 R27, -RZ, R4.H0_H0 ;  /* 0x20000004ff1b7230 */ /* 0x002fca0000004100 */
[----:B------:R-:W0:Y:S01]  /*3b60*/  I2F.F16 R13, R13 ;  /* 0x0000000d000d7306 */ /* 0x000e220000200c00 */
[----:B------:R-:W-:-:S07]  /*3b70*/  FFMA.FTZ R45, R40, R41, R45 ;  /* 0x00000029282d7223 */ /* 0x000fce000001002d */
[----:B------:R-:W1:Y:S01]  /*3b80*/  I2F.F16 R17, R17 ;  /* 0x0000001100117306 */ /* 0x000e620000200c00 */
[----:B---3--:R-:W-:Y:S02]  /*3b90*/  HADD2.F32 R41, -RZ, R5.H0_H0 ;  /* 0x20000005ff297230 */ /* 0x008fe40000004100 */
[----:B------:R-:W-:Y:S01]  /*3ba0*/  FFMA.FTZ R46, R40, R47, R46 ;  /* 0x0000002f282e7223 */ /* 0x000fe2000001002e */
[----:B-----5:R-:W-:-:S04]  /*3bb0*/  HADD2.F32 R30, -RZ, R30.H0_H0 ;  /* 0x2000001eff1e7230 */ /* 0x020fc80000004100 */
[----:B------:R-:W3:Y:S01]  /*3bc0*/  I2F.F16 R24, R24 ;  /* 0x0000001800187306 */ /* 0x000ee20000200c00 */
[----:B------:R-:W-:-:S07]  /*3bd0*/  FFMA.FTZ R5, R27, R25, R10 ;  /* 0x000000191b057223 */ /* 0x000fce000001000a */
[----:B------:R-:W5:Y:S01]  /*3be0*/  I2F.F16 R7, R7 ;  /* 0x0000000700077306 */ /* 0x000f620000200c00 */
[----:B------:R-:W-:Y:S02]  /*3bf0*/  HADD2.F32 R4, -RZ, R9.H0_H0 ;  /* 0x20000009ff047230 */ /* 0x000fe40000004100 */
[----:B------:R-:W-:Y:S01]  /*3c00*/  FFMA.FTZ R40, R40, R42, R19 ;  /* 0x0000002a28287223 */ /* 0x000fe20000010013 */
[----:B--2---:R-:W-:Y:S02]  /*3c10*/  HADD2.F32 R23, -RZ, R23.H0_H0 ;  /* 0x20000017ff177230 */ /* 0x004fe40000004100 */
[----:B------:R-:W-:Y:S02]  /*3c20*/  HADD2.F32 R10, -RZ, R29.H0_H0 ;  /* 0x2000001dff0a7230 */ /* 0x000fe40000004100 */
[C---:B------:R-:W-:Y:S01]  /*3c30*/  FFMA.FTZ R41, R25.reuse, R41, R46 ;  /* 0x0000002919297223 */ /* 0x040fe2000001002e */
[----:B----4-:R-:W-:Y:S02]  /*3c40*/  HADD2.F32 R18, -RZ, R18.H0_H0 ;  /* 0x20000012ff127230 */ /* 0x010fe40000004100 */
[----:B------:R-:W-:Y:S01]  /*3c50*/  FFMA.FTZ R45, R25, R30, R45 ;  /* 0x0000001e192d7223 */ /* 0x000fe2000001002d */
[----:B------:R-:W-:-:S02]  /*3c60*/  HADD2.F32 R22, -RZ, R22.H0_H0 ;  /* 0x20000016ff167230 */ /* 0x000fc40000004100 */
[----:B------:R-:W-:Y:S01]  /*3c70*/  FFMA.FTZ R23, R25, R23, R40 ;  /* 0x0000001719177223 */ /* 0x000fe20000010028 */
[----:B------:R-:W-:Y:S02]  /*3c80*/  HADD2.F32 R19, -RZ, R8.H0_H0 ;  /* 0x20000008ff137230 */ /* 0x000fe40000004100 */
[----:B------:R-:W-:Y:S01]  /*3c90*/  FFMA.FTZ R5, R10, R4, R5 ;  /* 0x000000040a057223 */ /* 0x000fe20000010005 */
[----:B------:R-:W-:Y:S02]  /*3ca0*/  HADD2.F32 R9, -RZ, R9.H1_H1 ;  /* 0x30000009ff097230 */ /* 0x000fe40000004100 */
[----:B0-----:R-:W-:Y:S02]  /*3cb0*/  HADD2.F32 R8, -RZ, R13.H0_H0 ;  /* 0x2000000dff087230 */ /* 0x001fe40000004100 */
[C---:B------:R-:W-:Y:S01]  /*3cc0*/  FFMA.FTZ R18, R4.reuse, R18, R41 ;  /* 0x0000001204127223 */ /* 0x040fe20000010029 */
[----:B-1----:R-:W-:Y:S02]  /*3cd0*/  HADD2.F32 R10, -RZ, R17.H0_H0 ;  /* 0x20000011ff0a7230 */ /* 0x002fe40000004100 */
[----:B------:R-:W-:Y:S01]  /*3ce0*/  FFMA.FTZ R45, R4, R22, R45 ;  /* 0x00000016042d7223 */ /* 0x000fe2000001002d */
[----:B---3--:R-:W-:-:S02]  /*3cf0*/  HADD2.F32 R24, -RZ, R24.H0_H0 ;  /* 0x20000018ff187230 */ /* 0x008fc40000004100 */
[----:B------:R-:W-:Y:S01]  /*3d00*/  FFMA.FTZ R19, R4, R19, R23 ;  /* 0x0000001304137223 */ /* 0x000fe20000010017 */
[----:B-----5:R-:W-:Y:S02]  /*3d10*/  HADD2.F32 R22, -RZ, R7.H0_H0 ;  /* 0x20000007ff167230 */ /* 0x020fe40000004100 */
        /* <DEDUP_REMOVED lines=25> */
.L_x_2363:
        /* <DEDUP_REMOVED lines=8> */
.L_x_2366:
[----:B------:R-:W2:Y:S01]  /*3f30*/  LDG.E.128.CONSTANT R4, desc[UR6][R38.64] ;  /* 0x0000000626047981 */ /* 0x000ea2000c1e9d00 */
[----:B------:R-:W-:-:S04]  /*3f40*/  IMAD.U32 R33, RZ, RZ, UR12 ;  /* 0x0000000cff217e24 */ /* 0x000fc8000f8e00ff */
[----:B------:R-:W-:-:S05]  /*3f50*/  IMAD.WIDE R16, R33, 0x4, R38 ;  /* 0x0000000421107825 */ /* 0x000fca00078e0226 */
[----:B------:R-:W3:Y:S01]  /*3f60*/  LDG.E.128.CONSTANT R8, desc[UR6][R16.64] ;  /* 0x0000000610087981 */ /* 0x000ee2000c1e9d00 */
[----:B------:R-:W-:-:S05]  /*3f70*/  IMAD.WIDE R40, R33, 0x4, R16 ;  /* 0x0000000421287825 */ /* 0x000fca00078e0210 */
[----:B------:R0:W4:Y:S02]  /*3f80*/  LDG.E.128.CONSTANT R12, desc[UR6][R40.64] ;  /* 0x00000006280c7981 */ /* 0x000124000c1e9d00 */
[----:B0-----:R-:W-:Y:S01]  /*3f90*/  IMAD.WIDE R40, R33, 0x4, R40 ;  /* 0x0000000421287825 */ /* 0x001fe200078e0228 */
[----:B--2---:R-:W-:Y:S02]  /*3fa0*/  LOP3.LUT R18, R5, 0x3f, RZ, 0xc0, !PT ;  /* 0x0000003f05127812 */ /* 0x004fe400078ec0ff */
[----:B------:R-:W-:Y:S02]  /*3fb0*/  LOP3.LUT R19, R6, 0x3f, RZ, 0xc0, !PT ;  /* 0x0000003f06137812 */ /* 0x000fe400078ec0ff */
[----:B------:R-:W-:Y:S02]  /*3fc0*/  IADD3 R21, PT, PT, R18, -0x20, RZ ;  /* 0xffffffe012157810 */ /* 0x000fe40007ffe0ff */
[----:B------:R-:W-:Y:S01]  /*3fd0*/  LOP3.LUT R18, R4, 0x3f, RZ, 0xc0, !PT ;  /* 0x0000003f04127812 */ /* 0x000fe200078ec0ff */
[----:B------:R-:W-:Y:S01]  /*3fe0*/  VIADD R19, R19, 0xffffffe0 ;  /* 0xffffffe013137836 */ /* 0x000fe20000000000 */
[----:B------:R-:W-:-:S02]  /*3ff0*/  LOP3.LUT R17, R7, 0x3f, RZ, 0xc0, !PT ;  /* 0x0000003f07117812 */ /* 0x000fc400078ec0ff */
[----:B------:R-:W-:Y:S01]  /*4000*/  SHF.R.U32.HI R16, RZ, 0x6, R5 ;  /* 0x00000006ff107819 */ /* 0x000fe20000011605 */
[----:B------:R-:W-:Y:S01]  /*4010*/  VIADD R18, R18, 0xffffffe0 ;  /* 0xffffffe012127836 */ /* 0x000fe20000000000 */
[----:B------:R-:W-:Y:S01]  /*4020*/  IADD3 R27, PT, PT, R17, -0x20, RZ ;  /* 0xffffffe0111b7810 */ /* 0x000fe20007ffe0ff */
[----:B------:R-:W-:Y:S01]  /*4030*/  I2F.F16 R45, R19 ;  /* 0x00000013002d7306 */ /* 0x000fe20000200c00 */
[----:B------:R-:W-:Y:S02]  /*4040*/  LOP3.LUT R17, R16, 0x3f, RZ, 0xc0, !PT ;  /* 0x0000003f10117812 */ /* 0x000fe400078ec0ff */
[--C-:B------:R-:W-:Y:S02]  /*4050*/  SHF.R.U32.HI R16, RZ, 0x6, R4.reuse ;  /* 0x00000006ff107819 */ /* 0x100fe40000011604 */
[----:B------:R-:W-:Y:S01]  /*4060*/  SHF.R.U32.HI R20, RZ, 0x12, R4 ;  /* 0x00000012ff147819 */ /* 0x000fe20000011604 */
[----:B------:R-:W-:Y:S01]  /*4070*/  VIADD R22, R17, 0xffffffe0 ;  /* 0xffffffe011167836 */ /* 0x000fe20000000000 */
[----:B------:R-:W-:Y:S01]  /*4080*/  LOP3.LUT R17, R16, 0x3f, RZ, 0xc0, !PT ;  /* 0x0000003f10117812 */ /* 0x000fe200078ec0ff */
[----:B------:R0:W-:Y:S01]  /*4090*/  I2F.F16 R23, R18 ;  /* 0x0000001200177306 */ /* 0x0001e20000200c00 */
[----:B------:R-:W-:-:S02]  /*40a0*/  LOP3.LUT R20, R20, 0x3f, RZ, 0xc0, !PT ;  /* 0x0000003f14147812 */ /* 0x000fc400078ec0ff */
[--C-:B------:R-:W-:Y:S01]  /*40b0*/  SHF.R.U32.HI R35, RZ, 0xc, R5.reuse ;  /* 0x0000000cff237819 */ /* 0x100fe20000011605 */
[----:B------:R-:W-:Y:S01]  /*40c0*/  VIADD R17, R17, 0xffffffe0 ;  /* 0xffffffe011117836 */ /* 0x000fe20000000000 */
[----:B------:R-:W-:Y:S01]  /*40d0*/  SHF.R.U32.HI R43, RZ, 0x12, R5 ;  /* 0x00000012ff2b7819 */ /* 0x000fe20000011605 */
[----:B------:R-:W-:Y:S01]  /*40e0*/  VIADD R20, R20, 0xffffffe0 ;  /* 0xffffffe014147836 */ /* 0x000fe20000000000 */
[----:B------:R-:W-:Y:S01]  /*40f0*/  LOP3.LUT R35, R35, 0x3f, RZ, 0xc0, !PT ;  /* 0x0000003f23237812 */ /* 0x000fe200078ec0ff */
[----:B------:R-:W-:Y:S01]  /*4100*/  I2F.F16 R21, R21 ;  /* 0x0000001500157306 */ /* 0x000fe20000200c00 */
[----:B0-----:R-:W-:Y:S02]  /*4110*/  SHF.R.U32.HI R18, RZ, 0xc, R4 ;  /* 0x0000000cff127819 */ /* 0x001fe40000011604 */
[----:B------:R-:W-:Y:S02]  /*4120*/  LOP3.LUT R43, R43, 0x3f, RZ, 0xc0, !PT ;  /* 0x0000003f2b2b7812 */ /* 0x000fe400078ec0ff */
[----:B------:R-:W-:-:S02]  /*4130*/  LOP3.LUT R19, R18, 0x3f, RZ, 0xc0, !PT ;  /* 0x0000003f12137812 */ /* 0x000fc400078ec0ff */
[----:B------:R-:W-:Y:S01]  /*4140*/  IADD3 R43, PT, PT, R43, -0x20, RZ ;  /* 0xffffffe02b2b7810 */ /* 0x000fe20007ffe0ff */
[----:B------:R0:W1:Y:S01]  /*4150*/  I2F.F16 R16, R22 ;  /* 0x0000001600107306 */ /* 0x0000620000200c00 */
[----:B------:R-:W-:Y:S02]  /*4160*/  IADD3 R19, PT, PT, R19, -0x20, RZ ;  /* 0xffffffe013137810 */ /* 0x000fe40007ffe0ff */
[----:B------:R-:W-:-:S04]  /*4170*/  SHF.R.U32.HI R48, RZ, 0x12, R7 ;  /* 0x00000012ff307819 */ /* 0x000fc80000011607 */
[----:B------:R-:W-:Y:S01]  /*4180*/  LOP3.LUT R48, R48, 0x3f, RZ, 0xc0, !PT ;  /* 0x0000003f30307812 */ /* 0x000fe200078ec0ff */
[----:B------:R2:W-:Y:S01]  /*4190*/  I2F.F16 R42, R19 ;  /* 0x00000013002a7306 */ /* 0x0005e20000200c00 */
[----:B0-----:R-:W-:Y:S01]  /*41a0*/  VIADD R22, R35, 0xffffffe0 ;  /* 0xffffffe023167836 */ /* 0x001fe20000000000 */
[--C-:B------:R-:W-:Y:S02]  /*41b0*/  SHF.R.U32.HI R35, RZ, 0x12, R6.reuse ;  /* 0x00000012ff237819 */ /* 0x100fe40000011606 */
[----:B------:R-:W-:Y:S02]  /*41c0*/  IADD3 R48, PT, PT, R48, -0x20, RZ ;  /* 0xffffffe030307810 */ /* 0x000fe40007ffe0ff */
[----:B------:R-:W-:Y:S02]  /*41d0*/  LOP3.LUT R35, R35, 0x3f, RZ, 0xc0, !PT ;  /* 0x0000003f23237812 */ /* 0x000fe400078ec0ff */
[----:B------:R0:W5:Y:S01]  /*41e0*/  I2F.F16 R18, R17 ;  /* 0x0000001100127306 */ /* 0x0001620000200c00 */
[----:B--2---:R-:W-:-:S02]  /*41f0*/  SHF.R.U32.HI R19, RZ, 0xc, R6 ;  /* 0x0000000cff137819 */ /* 0x004fc40000011606 */
[----:B-1----:R-:W-:Y:S02]  /*4200*/  PRMT R21, R21, 0x5410, R16 ;  /* 0x0000541015157816 */ /* 0x002fe40000000010 */
[----:B------:R-:W-:-:S03]  /*4210*/  LOP3.LUT R19, R19, 0x3f, RZ, 0xc0, !PT ;  /* 0x0000003f13137812 */ /* 0x000fc600078ec0ff */
[----:B------:R1:W2:Y:S01]  /*4220*/  I2F.F16 R49, R20 ;  /* 0x0000001400317306 */ /* 0x0002a20000200c00 */
[----:B0-----:R-:W-:-:S04]  /*4230*/  SHF.R.U32.HI R17, RZ, 0x6, R6 ;  /* 0x00000006ff117819 */ /* 0x001fc80000011606 */
[----:B------:R-:W-:Y:S02]  /*4240*/  LOP3.LUT R17, R17, 0x3f, RZ, 0xc0, !PT ;  /* 0x0000003f11117812 */ /* 0x000fe400078ec0ff */
[----:B-----5:R-:W-:Y:S01]  /*4250*/  PRMT R23, R23, 0x5410, R18 ;  /* 0x0000541017177816 */ /* 0x020fe20000000012 */
[----:B------:R0:W-:Y:S01]  /*4260*/  I2F.F16 R47, R43 ;  /* 0x0000002b002f7306 */ /* 0x0001e20000200c00 */
[----:B-1----:R-:W-:Y:S01]  /*4270*/  VIADD R20, R19, 0xffffffe0 ;  /* 0xffffffe013147836 */ /* 0x002fe20000000000 */
[----:B------:R-:W-:Y:S01]  /*4280*/  SHF.R.U32.HI R19, RZ, 0x6, R7 ;  /* 0x00000006ff137819 */ /* 0x000fe20000011607 */
[----:B------:R-:W-:-:S03]  /*4290*/  VIADD R17, R17, 0xffffffe0 ;  /* 0xffffffe011117836 */ /* 0x000fc60000000000 */
[----:B------:R-:W-:Y:S02]  /*42a0*/  LOP3.LUT R19, R19, 0x3f, RZ, 0xc0, !PT ;  /* 0x0000003f13137812 */ /* 0x000fe400078ec0ff */
[----:B------:R1:W5:Y:S01]  /*42b0*/  I2F.F16 R46, R17 ;  /* 0x00000011002e7306 */ /* 0x0003620000200c00 */
[----:B0-----:R-:W-:Y:S02]  /*42c0*/  IADD3 R43, PT, PT, R35, -0x20, RZ ;  /* 0xffffffe0232b7810 */ /* 0x001fe40007ffe0ff */
[----:B------:R-:W-:Y:S01]  /*42d0*/  VIADD R44, R19, 0xffffffe0 ;  /* 0xffffffe0132c7836 */ /* 0x000fe20000000000 */
[----:B------:R-:W-:Y:S02]  /*42e0*/  SHF.R.U32.HI R35, RZ, 0xc, R7 ;  /* 0x0000000cff237819 */ /* 0x000fe40000011607 */
[----:B--2---:R-:W-:Y:S02]  /*42f0*/  PRMT R42, R42, 0x5410, R49 ;  /* 0x000054102a2a7816 */ /* 0x004fe40000000031 */
[----:B------:R-:W-:Y:S01]  /*4300*/  I2F.F16 R20, R20 ;  /* 0x0000001400147306 */ /* 0x000fe20000200c00 */
[----:B-1----:R-:W0:Y:S01]  /*4310*/  LDS.128 R16, [UR4] ;  /* 0x00000004ff107984 */ /* 0x002e220008000c00 */
[----:B------:R-:W-:-:S05]  /*4320*/  LOP3.LUT R35, R35, 0x3f, RZ, 0xc0, !PT ;  /* 0x0000003f23237812 */ /* 0x000fca00078ec0ff */
[----:B------:R-:W-:Y:S01]  /*4330*/  VIADD R35, R35, 0xffffffe0 ;  /* 0xffffffe023237836 */ /* 0x000fe20000000000 */
[----:B------:R-:W1:Y:S01]  /*4340*/  I2F.F16 R43, R43 ;  /* 0x0000002b002b7306 */ /* 0x000e620000200c00 */
[----:B-----5:R-:W-:-:S07]  /*4350*/  PRMT R45, R45, 0x5410, R46 ;  /* 0x000054102d2d7816 */ /* 0x020fce000000002e */
[----:B------:R-:W2:Y:S01]  /*4360*/  I2F.F16 R22, R22 ;  /* 0x0000001600167306 */ /* 0x000ea20000200c00 */
[----:B-1----:R-:W-:-:S07]  /*4370*/  PRMT R20, R20, 0x5410, R43 ;  /* 0x0000541014147816 */ /* 0x002fce000000002b */
[----:B------:R-:W-:Y:S01]  /*4380*/  I2F.F16 R27, R27 ;  /* 0x0000001b001b7306 */ /* 0x000fe20000200c00 */
[----:B------:R-:W-:-:S04]  /*4390*/  SHF.R.U32.HI R43, RZ, 0x18, R4 ;  /* 0x00000018ff2b7819 */ /* 0x000fc80000011604 */
[----:B------:R-:W-:Y:S02]  /*43a0*/  LOP3.LUT R43, R43, 0x3f, RZ, 0xc0, !PT ;  /* 0x0000003f2b2b7812 */ /* 0x000fe400078ec0ff */
[----:B--2---:R-:W-:Y:S01]  /*43b0*/  PRMT R22, R22, 0x5410, R47 ;  /* 0x0000541016167816 */ /* 0x004fe2000000002f */
[----:B------:R-:W1:Y:S08]  /*43c0*/  I2F.F16 R44, R44 ;  /* 0x0000002c002c7306 */ /* 0x000e700000200c00 */
[----:B------:R-:W-:Y:S01]  /*43d0*/  I2F.F16 R35, R35 ;  /* 0x0000002300237306 */ /* 0x000fe20000200c00 */
[----:B0-----:R-:W-:-:S02]  /*43e0*/  HFMA2 R46, R23, R16, RZ ;  /* 0x00000010172e7231 */ /* 0x001fc400000000ff */
[-C--:B------:R-:W-:Y:S02]  /*43f0*/  HFMA2 R23, R21, R16.reuse, RZ.H0_H0 ;  /* 0x0000001015177231 */ /* 0x080fe400000400ff */
[----:B------:R-:W-:Y:S01]  /*4400*/  HFMA2 R42, R42, R17, R46 ;  /* 0x000000112a2a7231 */ /* 0x000fe2000000002e */
[----:B-1----:R-:W-:Y:S02]  /*4410*/  PRMT R47, R27, 0x5410, R44 ;  /* 0x000054101b2f7816 */ /* 0x002fe4000000002c */
[----:B------:R-:W0:Y:S01]  /*4420*/  I2F.F16 R48, R48 ;  /* 0x0000003000307306 */ /* 0x000e220000200c00 */
[----:B------:R-:W-:Y:S01]  /*4430*/  SHF.R.U32.HI R44, RZ, 0x18, R5 ;  /* 0x00000018ff2c7819 */ /* 0x000fe20000011605 */
[----:B------:R-:W-:Y:S02]  /*4440*/  VIADD R27, R43, 0xffffffe0 ;  /* 0xffffffe02b1b7836 */ /* 0x000fe40000000000 */
[----:B------:R-:W-:Y:S01]  /*4450*/  HFMA2 R21, R47, R16, RZ.H0_H0 ;  /* 0x000000102f157231 */ /* 0x000fe200000400ff */
[----:B------:R-:W-:-:S03]  /*4460*/  LOP3.LUT R43, R44, 0x3f, RZ, 0xc0, !PT ;  /* 0x0000003f2c2b7812 */ /* 0x000fc600078ec0ff */
[----:B------:R-:W-:Y:S01]  /*4470*/  I2F.F16 R27, R27 ;  /* 0x0000001b001b7306 */ /* 0x000fe20000200c00 */
[----:B0-----:R-:W-:Y:S01]  /*4480*/  PRMT R44, R35, 0x5410, R48 ;  /* 0x00005410232c7816 */ /* 0x001fe20000000030 */
[----:B------:R-:W-:Y:S02]  /*4490*/  VIADD R48, R43, 0xffffffe0 ;  /* 0xffffffe02b307836 */ /* 0x000fe40000000000 */
[----:B------:R-:W-:Y:S01]  /*44a0*/  HFMA2 R43, R45, R16, RZ ;  /* 0x000000102d2b7231 */ /* 0x000fe200000000ff */
[----:B------:R-:W-:Y:S02]  /*44b0*/  SHF.R.U32.HI R45, RZ, 0x18, R7 ;  /* 0x00000018ff2d7819 */ /* 0x000fe40000011607 */
[----:B------:R-:W-:Y:S01]  /*44c0*/  SHF.R.U32.HI R35, RZ, 0x18, R6 ;  /* 0x00000018ff237819 */ /* 0x000fe20000011606 */
[----:B------:R-:W-:Y:S01]  /*44d0*/  HFMA2 R43, R20, R17, R43 ;  /* 0x00000011142b7231 */ /* 0x000fe2000000002b */
[----:B------:R-:W-:Y:S01]  /*44e0*/  LOP3.LUT R45, R45, 0x3f, RZ, 0xc0, !PT ;  /* 0x0000003f2d2d7812 */ /* 0x000fe200078ec0ff */
[----:B------:R-:W-:Y:S01]  /*44f0*/  I2F.F16 R16, R48 ;  /* 0x0000003000107306 */ /* 0x000fe20000200c00 */
[----:B------:R-:W-:-:S03]  /*4500*/  LOP3.LUT R35, R35, 0x3f, RZ, 0xc0, !PT ;  /* 0x0000003f23237812 */ /* 0x000fc600078ec0ff */
[----:B------:R-:W-:Y:S01]  /*4510*/  VIADD R47, R45, 0xffffffe0 ;  /* 0xffffffe02d2f7836 */ /* 0x000fe20000000000 */
[--C-:B---3--:R-:W-:Y:S01]  /*4520*/  SHF.R.U32 R45, R4, 0x1e, R8.reuse ;  /* 0x0000001e042d7819 */ /* 0x108fe20000001608 */
[-C--:B------:R-:W-:Y:S01]  /*4530*/  HFMA2 R4, R22, R17.reuse, R23 ;  /* 0x0000001116047231 */ /* 0x080fe20000000017 */
[----:B------:R-:W-:Y:S01]  /*4540*/  SHF.R.U32 R22, R5, 0x1e, R9 ;  /* 0x0000001e05167819 */ /* 0x000fe20000001609 */
[----:B------:R-:W-:Y:S01]  /*4550*/  HFMA2 R17, R44, R17, R21 ;  /* 0x000000112c117231 */ /* 0x000fe20000000015 */
[----:B------:R-:W-:Y:S01]  /*4560*/  LOP3.LUT R45, R45, 0x3f, RZ, 0xc0, !PT ;  /* 0x0000003f2d2d7812 */ /* 0x000fe200078ec0ff */
[----:B------:R0:W-:Y:S01]  /*4570*/  I2F.F16 R5, R47 ;  /* 0x0000002f00057306 */ /* 0x0001e20000200c00 */
[----:B------:R-:W-:Y:S02]  /*4580*/  SHF.R.U32.HI R44, RZ, 0x4, R8 ;  /* 0x00000004ff2c7819 */ /* 0x000fe40000011608 */
[----:B------:R-:W-:Y:S01]  /*4590*/  IADD3 R35, PT, PT, R35, -0x20, RZ ;  /* 0xffffffe023237810 */ /* 0x000fe20007ffe0ff */
[----:B------:R-:W-:Y:S01]  /*45a0*/  VIADD R46, R45, 0xffffffe0 ;  /* 0xffffffe02d2e7836 */ /* 0x000fe20000000000 */
[----:B------:R-:W-:-:S02]  /*45b0*/  LOP3.LUT R45, R22, 0x3f, RZ, 0xc0, !PT ;  /* 0x0000003f162d7812 */ /* 0x000fc400078ec0ff */
[----:B0-----:R-:W-:-:S03]  /*45c0*/  SHF.R.U32 R47, R6, 0x1e, R10 ;  /* 0x0000001e062f7819 */ /* 0x001fc6000000160a */
[----:B------:R-:W0:Y:S01]  /*45d0*/  I2F.F16 R46, R46 ;  /* 0x0000002e002e7306 */ /* 0x000e220000200c00 */
[----:B------:R-:W-:Y:S01]  /*45e0*/  IADD3 R45, PT, PT, R45, -0x20, RZ ;  /* 0xffffffe02d2d7810 */ /* 0x000fe20007ffe0ff */
[----:B------:R1:W2:Y:S01]  /*45f0*/  LDG.E.128.CONSTANT R20, desc[UR6][R40.64] ;  /* 0x0000000628147981 */ /* 0x0002a2000c1e9d00 */
[----:B------:R-:W-:Y:S02]  /*4600*/  LOP3.LUT R44, R44, 0x3f, RZ, 0xc0, !PT ;  /* 0x0000003f2c2c7812 */ /* 0x000fe400078ec0ff */
[----:B------:R-:W-:-:S03]  /*4610*/  LOP3.LUT R47, R47, 0x3f, RZ, 0xc0, !PT ;  /* 0x0000003f2f2f7812 */ /* 0x000fc600078ec0ff */
[----:B------:R-:W-:Y:S01]  /*4620*/  VIADD R6, R44, 0xffffffe0 ;  /* 0xffffffe02c067836 */ /* 0x000fe20000000000 */
[----:B------:R-:W3:Y:S01]  /*4630*/  I2F.F16 R45, R45 ;  /* 0x0000002d002d7306 */ /* 0x000ee20000200c00 */
[----:B------:R-:W-:Y:S01]  /*4640*/  VIADD R44, R47, 0xffffffe0 ;  /* 0xffffffe02f2c7836 */ /* 0x000fe20000000000 */
[----:B------:R-:W-:-:S04]  /*4650*/  SHF.R.U32 R7, R7, 0x1e, R11 ;  /* 0x0000001e07077819 */ /* 0x000fc8000000160b */
[----:B------:R-:W-:Y:S02]  /*4660*/  LOP3.LUT R48, R7, 0x3f, RZ, 0xc0, !PT ;  /* 0x0000003f07307812 */ /* 0x000fe400078ec0ff */
[----:B------:R-:W-:Y:S01]  /*4670*/  I2F.F16 R35, R35 ;  /* 0x0000002300237306 */ /* 0x000fe20000200c00 */
[----:B0-----:R-:W-:Y:S02]  /*4680*/  PRMT R47, R27, 0x5410, R46 ;  /* 0x000054101b2f7816 */ /* 0x001fe4000000002e */
[----:B------:R-:W-:-:S05]  /*4690*/  IADD3 R46, PT, PT, R48, -0x20, RZ ;  /* 0xffffffe0302e7810 */ /* 0x000fca0007ffe0ff */
[----:B------:R-:W0:Y:S01]  /*46a0*/  I2F.F16 R44, R44 ;  /* 0x0000002c002c7306 */ /* 0x000e220000200c00 */
[--C-:B------:R-:W-:Y:S02]  /*46b0*/  SHF.R.U32.HI R7, RZ, 0xa, R8.reuse ;  /* 0x0000000aff077819 */ /* 0x100fe40000011608 */
[----:B---3--:R-:W-:Y:S02]  /*46c0*/  PRMT R45, R16, 0x5410, R45 ;  /* 0x00005410102d7816 */ /* 0x008fe4000000002d */
[----:B------:R-:W-:-:S03]  /*46d0*/  SHF.R.U32.HI R16, RZ, 0x10, R8 ;  /* 0x00000010ff107819 */ /* 0x000fc60000011608 */
[----:B------:R-:W3:Y:S01]  /*46e0*/  I2F.F16 R46, R46 ;  /* 0x0000002e002e7306 */ /* 0x000ee20000200c00 */
[----:B------:R-:W-:Y:S01]  /*46f0*/  LOP3.LUT R7, R7, 0x3f, RZ, 0xc0, !PT ;  /* 0x0000003f07077812 */ /* 0x000fe200078ec0ff */
[----:B------:R-:W-:Y:S01]  /*4700*/  HFMA2 R42, R47, R18, R42 ;  /* 0x000000122f2a7231 */ /* 0x000fe2000000002a */
[----:B------:R-:W-:Y:S02]  /*4710*/  LOP3.LUT R27, R16, 0x3f, RZ, 0xc0, !PT ;  /* 0x0000003f101b7812 */ /* 0x000fe400078ec0ff */
[----:B------:R-:W-:Y:S01]  /*4720*/  SHF.R.U32.HI R47, RZ, 0xa, R9 ;  /* 0x0000000aff2f7819 */ /* 0x000fe20000011609 */
[----:B------:R-:W-:Y:S01]  /*4730*/  VIADD R7, R7, 0xffffffe0 ;  /* 0xffffffe007077836 */ /* 0x000fe20000000000 */
[----:B0-----:R-:W-:Y:S02]  /*4740*/  PRMT R16, R35, 0x5410, R44 ;  /* 0x0000541023107816 */ /* 0x001fe4000000002c */
[----:B------:R-:W-:Y:S02]  /*4750*/  SHF.R.U32.HI R35, RZ, 0x16, R8 ;  /* 0x00000016ff237819 */ /* 0x000fe40000011608 */
[----:B------:R-:W-:-:S02]  /*4760*/  LOP3.LUT R47, R47, 0x3f, RZ, 0xc0, !PT ;  /* 0x0000003f2f2f7812 */ /* 0x000fc400078ec0ff */
[----:B------:R-:W-:Y:S01]  /*4770*/  LOP3.LUT R35, R35, 0x3f, RZ, 0xc0, !PT ;  /* 0x0000003f23237812 */ /* 0x000fe200078ec0ff */
[----:B------:R-:W-:Y:S01]  /*4780*/  I2F.F16 R6, R6 ;  /* 0x0000000600067306 */ /* 0x000fe20000200c00 */
[----:B---3--:R-:W-:Y:S01]  /*4790*/  PRMT R46, R5, 0x5410, R46 ;  /* 0x00005410052e7816 */ /* 0x008fe2000000002e */
[----:B------:R-:W-:Y:S01]  /*47a0*/  HFMA2 R4, R45, R18, R4 ;  /* 0x000000122d047231 */ /* 0x000fe20000000004 */
[----:B------:R-:W-:Y:S01]  /*47b0*/  IADD3 R35, PT, PT, R35, -0x20, RZ ;  /* 0xffffffe023237810 */ /* 0x000fe20007ffe0ff */
[----:B------:R-:W-:Y:S01]  /*47c0*/  VIADD R47, R47, 0xffffffe0 ;  /* 0xffffffe02f2f7836 */ /* 0x000fe20000000000 */
[----:B------:R-:W-:-:S03]  /*47d0*/  SHF.R.U32.HI R45, RZ, 0x10, R9 ;  /* 0x00000010ff2d7819 */ /* 0x000fc60000011609 */
[----:B------:R-:W0:Y:S01]  /*47e0*/  I2F.F16 R7, R7 ;  /* 0x0000000700077306 */ /* 0x000e220000200c00 */
[----:B------:R-:W-:Y:S01]  /*47f0*/  VIADD R27, R27, 0xffffffe0 ;  /* 0xffffffe01b1b7836 */ /* 0x000fe20000000000 */
[----:B------:R-:W-:Y:S01]  /*4800*/  SHF.R.U32.HI R5, RZ, 0x4, R9 ;  /* 0x00000004ff057819 */ /* 0x000fe20000011609 */
[-C--:B------:R-:W-:Y:S01]  /*4810*/  HFMA2 R43, R16, R18.reuse, R43 ;  /* 0x00000012102b7231 */ /* 0x080fe2000000002b */
[----:B------:R-:W-:Y:S01]  /*4820*/  LOP3.LUT R45, R45, 0x3f, RZ, 0xc0, !PT ;  /* 0x0000003f2d2d7812 */ /* 0x000fe200078ec0ff */
[----:B------:R-:W-:Y:S01]  /*4830*/  HFMA2 R46, R46, R18, R17 ;  /* 0x000000122e2e7231 */ /* 0x000fe20000000011 */
[----:B------:R-:W-:Y:S02]  /*4840*/  SHF.R.U32.HI R18, RZ, 0x4, R11 ;  /* 0x00000004ff127819 */ /* 0x000fe4000001160b */
[----:B------:R3:W-:Y:S01]  /*4850*/  I2F.F16 R44, R35 ;  /* 0x00000023002c7306 */ /* 0x0007e20000200c00 */
[----:B------:R-:W-:Y:S02]  /*4860*/  SHF.R.U32.HI R17, RZ, 0xa, R10 ;  /* 0x0000000aff117819 */ /* 0x000fe4000001160a */
[----:B------:R-:W-:-:S05]  /*4870*/  LOP3.LUT R5, R5, 0x3f, RZ, 0xc0, !PT ;  /* 0x0000003f05057812 */ /* 0x000fca00078ec0ff */
[----:B------:R5:W-:Y:S01]  /*4880*/  I2F.F16 R48, R47 ;  /* 0x0000002f00307306 */ /* 0x000be20000200c00 */
[----:B---3--:R-:W-:Y:S02]  /*4890*/  SHF.R.U32.HI R35, RZ, 0x4, R10 ;  /* 0x00000004ff237819 */ /* 0x008fe4000001160a */
[----:B------:R-:W-:Y:S02]  /*48a0*/  IADD3 R16, PT, PT, R45, -0x20, RZ ;  /* 0xffffffe02d107810 */ /* 0x000fe40007ffe0ff */
[----:B------:R-:W-:Y:S02]  /*48b0*/  LOP3.LUT R35, R35, 0x3f, RZ, 0xc0, !PT ;  /* 0x0000003f23237812 */ /* 0x000fe400078ec0ff */
[----:B-----5:R-:W-:Y:S01]  /*48c0*/  SHF.R.U32.HI R47, RZ, 0xa, R11 ;  /* 0x0000000aff2f7819 */ /* 0x020fe2000001160b */
[----:B------:R-:W3:Y:S01]  /*48d0*/  I2F.F16 R27, R27 ;  /* 0x0000001b001b7306 */ /* 0x000ee20000200c00 */
[----:B------:R-:W-:Y:S02]  /*48e0*/  LOP3.LUT R45, R18, 0x3f, RZ, 0xc0, !PT ;  /* 0x0000003f122d7812 */ /* 0x000fe400078ec0ff */
[----:B------:R-:W-:-:S02]  /*48f0*/  LOP3.LUT R47, R47, 0x3f, RZ, 0xc0, !PT ;  /* 0x0000003f2f2f7812 */ /* 0x000fc400078ec0ff */
[----:B------:R-:W-:Y:S01]  /*4900*/  LOP3.LUT R17, R17, 0x3f, RZ, 0xc0, !PT ;  /* 0x0000003f11117812 */ /* 0x000fe200078ec0ff */
[----:B------:R-:W-:Y:S01]  /*4910*/  VIADD R5, R5, 0xffffffe0 ;  /* 0xffffffe005057836 */ /* 0x000fe20000000000 */
[----:B0-----:R-:W-:Y:S01]  /*4920*/  PRMT R7, R6, 0x5410, R7 ;  /* 0x0000541006077816 */ /* 0x001fe20000000007 */
[----:B------:R-:W-:Y:S01]  /*4930*/  VIADD R35, R35, 0xffffffe0 ;  /* 0xffffffe023237836 */ /* 0x000fe20000000000 */
[----:B------:R-:W-:Y:S01]  /*4940*/  IADD3 R6, PT, PT, R45, -0x20, RZ ;  /* 0xffffffe02d067810 */ /* 0x000fe20007ffe0ff */
[----:B------:R-:W-:Y:S02]  /*4950*/  VIADD R45, R47, 0xffffffe0 ;  /* 0xffffffe02f2d7836 */ /* 0x000fe40000000000 */
[----:B------:R-:W-:Y:S01]  /*4960*/  VIADD R17, R17, 0xffffffe0 ;  /* 0xffffffe011117836 */ /* 0x000fe20000000000 */
[----:B------:R-:W0:Y:S08]  /*4970*/  I2F.F16 R5, R5 ;  /* 0x0000000500057306 */ /* 0x000e300000200c00 */
[----:B------:R-:W-:Y:S08]  /*4980*/  I2F.F16 R35, R35 ;  /* 0x0000002300237306 */ /* 0x000ff00000200c00 */
[----:B------:R3:W5:Y:S08]  /*4990*/  I2F.F16 R18, R17 ;  /* 0x0000001100127306 */ /* 0x0007700000200c00 */
[----:B------:R-:W-:Y:S01]  /*49a0*/  I2F.F16 R6, R6 ;  /* 0x0000000600067306 */ /* 0x000fe20000200c00 */
[----:B---3--:R-:W-:-:S02]  /*49b0*/  PRMT R17, R27, 0x5410, R44 ;  /* 0x000054101b117816 */ /* 0x008fc4000000002c */
[----:B------:R-:W-:-:S05]  /*49c0*/  SHF.R.U32.HI R27, RZ, 0x16, R9 ;  /* 0x00000016ff1b7819 */ /* 0x000fca0000011609 */
[----:B------:R-:W3:Y:S01]  /*49d0*/  I2F.F16 R45, R45 ;  /* 0x0000002d002d7306 */ /* 0x000ee20000200c00 */
[----:B------:R-:W-:Y:S02]  /*49e0*/  LOP3.LUT R27, R27, 0x3f, RZ, 0xc0, !PT ;  /* 0x0000003f1b1b7812 */ /* 0x000fe400078ec0ff */
[----:B------:R-:W-:-:S03]  /*49f0*/  SHF.R.U32.HI R44, RZ, 0x10, R10 ;  /* 0x00000010ff2c7819 */ /* 0x000fc6000001160a */
[----:B------:R-:W-:Y:S01]  /*4a00*/  VIADD R47, R27, 0xffffffe0 ;  /* 0xffffffe01b2f7836 */ /* 0x000fe20000000000 */
[----:B------:R-:W-:Y:S02]  /*4a10*/  LOP3.LUT R27, R44, 0x3f, RZ, 0xc0, !PT ;  /* 0x0000003f2c1b7812 */ /* 0x000fe400078ec0ff */
[----:B0-----:R-:W-:Y:S02]  /*4a20*/  PRMT R5, R5, 0x5410, R48 ;  /* 0x0000541005057816 */ /* 0x001fe40000000030 */
[----:B-----5:R-:W-:Y:S02]  /*4a30*/  PRMT R44, R35, 0x5410, R18 ;  /* 0x00005410232c7816 */ /* 0x020fe40000000012 */
[----:B------:R-:W-:Y:S02]  /*4a40*/  SHF.R.U32.HI R18, RZ, 0x16, R10 ;  /* 0x00000016ff127819 */ /* 0x000fe4000001160a */
[----:B---3--:R-:W-:Y:S02]  /*4a50*/  PRMT R49, R6, 0x5410, R45 ;  /* 0x0000541006317816 */ /* 0x008fe4000000002d */
[----:B------:R-:W-:Y:S01]  /*4a60*/  SHF.R.U32.HI R6, RZ, 0x10, R11 ;  /* 0x00000010ff067819 */ /* 0x000fe2000001160b */
[----:B------:R-:W-:Y:S01]  /*4a70*/  HFMA2 R35, R5, R19, R4 ;  /* 0x0000001305237231 */ /* 0x000fe20000000004 */
[----:B------:R-:W-:-:S02]  /*4a80*/  LOP3.LUT R18, R18, 0x3f, RZ, 0xc0, !PT ;  /* 0x0000003f12127812 */ /* 0x000fc400078ec0ff */
[----:B------:R-:W-:Y:S02]  /*4a90*/  LOP3.LUT R6, R6, 0x3f, RZ, 0xc0, !PT ;  /* 0x0000003f06067812 */ /* 0x000fe400078ec0ff */
[----:B------:R-:W-:Y:S01]  /*4aa0*/  SHF.R.U32.HI R4, RZ, 0x16, R11 ;  /* 0x00000016ff047819 */ /* 0x000fe2000001160b */
[----:B------:R-:W-:Y:S02]  /*4ab0*/  VIADD R48, R18, 0xffffffe0 ;  /* 0xffffffe012307836 */ /* 0x000fe40000000000 */
[-C--:B------:R-:W-:Y:S01]  /*4ac0*/  HFMA2 R45, R44, R19.reuse, R43 ;  /* 0x000000132c2d7231 */ /* 0x080fe2000000002b */
[----:B------:R-:W-:Y:S01]  /*4ad0*/  I2F.F16 R16, R16 ;  /* 0x0000001000107306 */ /* 0x000fe20000200c00 */
[----:B------:R-:W-:Y:S02]  /*4ae0*/  HFMA2 R18, R7, R19, R42 ;  /* 0x0000001307127231 */ /* 0x000fe4000000002a */
[----:B------:R-:W-:Y:S01]  /*4af0*/  VIADD R50, R6, 0xffffffe0 ;  /* 0xffffffe006327836 */ /* 0x000fe20000000000 */
[----:B------:R-:W-:-:S02]  /*4b00*/  LOP3.LUT R43, R4, 0x3f, RZ, 0xc0, !PT ;  /* 0x0000003f042b7812 */ /* 0x000fc400078ec0ff */
[----:B------:R-:W0:Y:S02]  /*4b10*/  LDS.128 R4, [UR4+0x10] ;  /* 0x00001004ff047984 */ /* 0x000e240008000c00 */
[----:B------:R-:W3:Y:S01]  /*4b20*/  I2F.F16 R47, R47 ;  /* 0x0000002f002f7306 */ /* 0x000ee20000200c00 */
[----:B------:R-:W-:Y:S01]  /*4b30*/  IADD3 R27, PT, PT, R27, -0x20, RZ ;  /* 0xffffffe01b1b7810 */ /* 0x000fe20007ffe0ff */
[----:B------:R-:W-:Y:S01]  /*4b40*/  HFMA2 R46, R49, R19, R46 ;  /* 0x00000013312e7231 */ /* 0x000fe2000000002e */
[----:B----4-:R-:W-:-:S05]  /*4b50*/  SHF.R.U32 R19, R8, 0x1c, R12 ;  /* 0x0000001c08137819 */ /* 0x010fca000000160c */
[----:B------:R-:W-:Y:S01]  /*4b60*/  I2F.F16 R27, R27 ;  /* 0x0000001b001b7306 */ /* 0x000fe20000200c00 */
[----:B------:R-:W-:-:S07]  /*4b70*/  IADD3 R49, PT, PT, R43, -0x20, RZ ;  /* 0xffffffe02b317810 */ /* 0x000fce0007ffe0ff */
[----:B------:R-:W4:Y:S01]  /*4b80*/  I2F.F16 R42, R48 ;  /* 0x00000030002a7306 */ /* 0x000f220000200c00 */
[----:B---3--:R-:W-:Y:S02]  /*4b90*/  PRMT R8, R16, 0x5410, R47 ;  /* 0x0000541010087816 */ /* 0x008fe4000000002f */
[----:B------:R-:W-:Y:S02]  /*4ba0*/  LOP3.LUT R16, R19, 0x3f, RZ, 0xc0, !PT ;  /* 0x0000003f13107812 */ /* 0x000fe400078ec0ff */
[----:B------:R-:W-:-:S03]  /*4bb0*/  SHF.R.U32 R9, R9, 0x1c, R13 ;  /* 0x0000001c09097819 */ /* 0x000fc6000000160d */
[----:B------:R-:W-:Y:S01]  /*4bc0*/  I2F.F16 R44, R50 ;  /* 0x00000032002c7306 */ /* 0x000fe20000200c00 */
[----:B------:R-:W-:-:S07]  /*4bd0*/  LOP3.LUT R9, R9, 0x3f, RZ, 0xc0, !PT ;  /* 0x0000003f09097812 */ /* 0x000fce00078ec0ff */
[----:B------:R-:W3:Y:S01]  /*4be0*/  I2F.F16 R19, R49 ;  /* 0x0000003100137306 */ /* 0x000ee20000200c00 */
[----:B----4-:R-:W-:Y:S02]  /*4bf0*/  PRMT R48, R27, 0x5410, R42 ;  /* 0x000054101b307816 */ /* 0x010fe4000000002a */
[----:B------:R-:W-:Y:S02]  /*4c00*/  SHF.R.U32.HI R27, RZ, 0x2, R13 ;  /* 0x00000002ff1b7819 */ /* 0x000fe4000001160d */
[----:B------:R-:W-:Y:S02]  /*4c10*/  IADD3 R9, PT, PT, R9, -0x20, RZ ;  /* 0xffffffe009097810 */ /* 0x000fe40007ffe0ff */
[----:B------:R-:W-:Y:S02]  /*4c20*/  LOP3.LUT R42, R27, 0x3f, RZ, 0xc0, !PT ;  /* 0x0000003f1b2a7812 */ /* 0x000fe400078ec0ff */
[----:B------:R3:W-:Y:S01]  /*4c30*/  I2F.F16 R27, R9 ;  /* 0x00000009001b7306 */ /* 0x0007e20000200c00 */
[----:B------:R-:W-:-:S02]  /*4c40*/  SHF.R.U32 R10, R10, 0x1c, R14 ;  /* 0x0000001c0a0a7819 */ /* 0x000fc4000000160e */
[----:B------:R-:W-:Y:S02]  /*4c50*/  SHF.R.U32 R11, R11, 0x1c, R15 ;  /* 0x0000001c0b0b7819 */ /* 0x000fe4000000160f */
[----:B------:R-:W-:Y:S02]  /*4c60*/  LOP3.LUT R10, R10, 0x3f, RZ, 0xc0, !PT ;  /* 0x0000003f0a0a7812 */ /* 0x000fe400078ec0ff */
[----:B---3--:R-:W-:Y:S02]  /*4c70*/  PRMT R9, R44, 0x5410, R19 ;  /* 0x000054102c097816 */ /* 0x008fe40000000013 */
[----:B------:R-:W-:-:S04]  /*4c80*/  SHF.R.U32.HI R19, RZ, 0x2, R14 ;  /* 0x00000002ff137819 */ /* 0x000fc8000001160e */
[----:B------:R-:W-:Y:S01]  /*4c90*/  LOP3.LUT R19, R19, 0x3f, RZ, 0xc0, !PT ;  /* 0x0000003f13137812 */ /* 0x000fe200078ec0ff */
[----:B------:R-:W-:Y:S02]  /*4ca0*/  VIADD R10, R10, 0xffffffe0 ;  /* 0xffffffe00a0a7836 */ /* 0x000fe40000000000 */
[-C--:B0-----:R-:W-:Y:S01]  /*4cb0*/  HFMA2 R17, R17, R4.reuse, R18 ;  /* 0x0000000411117231 */ /* 0x081fe20000000012 */
[----:B------:R-:W-:Y:S02]  /*4cc0*/  LOP3.LUT R11, R11, 0x3f, RZ, 0xc0, !PT ;  /* 0x0000003f0b0b7812 */ /* 0x000fe400078ec0ff */
[----:B------:R-:W-:Y:S01]  /*4cd0*/  IADD3 R49, PT, PT, R19, -0x20, RZ ;  /* 0xffffffe013317810 */ /* 0x000fe20007ffe0ff */
[----:B------:R-:W-:Y:S01]  /*4ce0*/  IMAD.WIDE R18, R33, 0x4, R40 ;  /* 0x0000000421127825 */ /* 0x000fe200078e0228 */
[----:B------:R0:W-:Y:S03]  /*4cf0*/  I2F.F16 R44, R10 ;  /* 0x0000000a002c7306 */ /* 0x0001e60000200c00 */
[----:B------:R-:W-:-:S02]  /*4d00*/  HFMA2 R35, R8, R4, R35 ;  /* 0x0000000408237231 */ /* 0x000fc40000000023 */
[----:B------:R-:W-:Y:S02]  /*4d10*/  HFMA2 R46, R9, R4, R46 ;  /* 0x00000004092e7231 */ /* 0x000fe4000000002e */
[----:B------:R-:W-:Y:S02]  /*4d20*/  VIADD R47, R11, 0xffffffe0 ;  /* 0xffffffe00b2f7836 */ /* 0x000fe40000000000 */
[----:B0-----:R0:W3:Y:S01]  /*4d30*/  LDG.E.128.CONSTANT R8, desc[UR6][R18.64] ;  /* 0x0000000612087981 */ /* 0x0010e2000c1e9d00 */
[----:B------:R-:W-:Y:S02]  /*4d40*/  SHF.R.U32.HI R43, RZ, 0x2, R12 ;  /* 0x00000002ff2b7819 */ /* 0x000fe4000001160c */
[----:B-1----:R-:W-:Y:S02]  /*4d50*/  SHF.R.U32.HI R40, RZ, 0x2, R15 ;  /* 0x00000002ff287819 */ /* 0x002fe4000001160f */
[----:B------:R-:W-:Y:S01]  /*4d60*/  LOP3.LUT R43, R43, 0x3f, RZ, 0xc0, !PT ;  /* 0x0000003f2b2b7812 */ /* 0x000fe200078ec0ff */
[----:B------:R-:W-:Y:S01]  /*4d70*/  VIADD R16, R16, 0xffffffe0 ;  /* 0xffffffe010107836 */ /* 0x000fe20000000000 */
[----:B------:R-:W-:-:S03]  /*4d80*/  LOP3.LUT R40, R40, 0x3f, RZ, 0xc0, !PT ;  /* 0x0000003f28287812 */ /* 0x000fc600078ec0ff */
[----:B------:R-:W-:Y:S02]  /*4d90*/  VIADD R43, R43, 0xffffffe0 ;  /* 0xffffffe02b2b7836 */ /* 0x000fe40000000000 */
[----:B------:R-:W-:Y:S01]  /*4da0*/  VIADD R40, R40, 0xffffffe0 ;  /* 0xffffffe028287836 */ /* 0x000fe20000000000 */
[----:B------:R-:W-:Y:S01]  /*4db0*/  I2F.F16 R16, R16 ;  /* 0x0000001000107306 */ /* 0x000fe20000200c00 */
[----:B------:R-:W-:-:S07]  /*4dc0*/  VIADD R42, R42, 0xffffffe0 ;  /* 0xffffffe02a2a7836 */ /* 0x000fce0000000000 */
[----:B------:R-:W1:Y:S08]  /*4dd0*/  I2F.F16 R43, R43 ;  /* 0x0000002b002b7306 */ /* 0x000e700000200c00 */
[----:B------:R-:W4:Y:S08]  /*4de0*/  I2F.F16 R41, R49 ;  /* 0x0000003100297306 */ /* 0x000f300000200c00 */
[----:B------:R-:W-:Y:S08]  /*4df0*/  I2F.F16 R47, R47 ;  /* 0x0000002f002f7306 */ /* 0x000ff00000200c00 */
[----:B------:R-:W5:Y:S08]  /*4e00*/  I2F.F16 R40, R40 ;  /* 0x0000002800287306 */ /* 0x000f700000200c00 */
[----:B------:R-:W0:Y:S01]  /*4e10*/  I2F.F16 R42, R42 ;  /* 0x0000002a002a7306 */ /* 0x000e220000200c00 */
[----:B------:R-:W-:Y:S01]  /*4e20*/  HFMA2 R45, R48, R4, R45 ;  /* 0x00000004302d7231 */ /* 0x000fe2000000002d */
[----:B-1----:R-:W-:-:S02]  /*4e30*/  PRMT R48, R16, 0x5410, R43 ;  /* 0x0000541010307816 */ /* 0x002fc4000000002b */
[----:B------:R-:W-:Y:S02]  /*4e40*/  SHF.R.U32.HI R16, RZ, 0x8, R12 ;  /* 0x00000008ff107819 */ /* 0x000fe4000001160c */
[----:B----4-:R-:W-:Y:S02]  /*4e50*/  PRMT R44, R44, 0x5410, R41 ;  /* 0x000054102c2c7816 */ /* 0x010fe40000000029 */
[----:B-----5:R-:W-:Y:S02]  /*4e60*/  PRMT R41, R47, 0x5410, R40 ;  /* 0x000054102f297816 */ /* 0x020fe40000000028 */
[----:B------:R-:W-:Y:S01]  /*4e70*/  LOP3.LUT R40, R16, 0x3f, RZ, 0xc0, !PT ;  /* 0x0000003f10287812 */ /* 0x000fe200078ec0ff */
[----:B------:R-:W-:Y:S01]  /*4e80*/  HFMA2 R17, R48, R5, R17 ;  /* 0x0000000530117231 */ /* 0x000fe20000000011 */
[----:B0-----:R-:W-:Y:S02]  /*4e90*/  PRMT R42, R27, 0x5410, R42 ;  /* 0x000054101b2a7816 */ /* 0x001fe4000000002a */
[----:B------:R-:W-:-:S02]  /*4ea0*/  LEA.HI R49, R14, 0xffffffe0, RZ, 0x6 ;  /* 0xffffffe00e317811 */ /* 0x000fc400078f30ff */
[----:B------:R-:W-:Y:S01]  /*4eb0*/  IADD3 R43, PT, PT, R40, -0x20, RZ ;  /* 0xffffffe0282b7810 */ /* 0x000fe20007ffe0ff */
[----:B------:R-:W-:Y:S01]  /*4ec0*/  HFMA2 R48, R42, R5, R35 ;  /* 0x000000052a307231 */ /* 0x000fe20000000023 */
[----:B------:R-:W-:Y:S02]  /*4ed0*/  SHF.R.U32.HI R47, RZ, 0xe, R12 ;  /* 0x0000000eff2f7819 */ /* 0x000fe4000001160c */
[--C-:B------:R-:W-:Y:S02]  /*4ee0*/  SHF.R.U32.HI R40, RZ, 0xe, R13.reuse ;  /* 0x0000000eff287819 */ /* 0x100fe4000001160d */
[----:B------:R-:W-:Y:S01]  /*4ef0*/  SHF.R.U32.HI R35, RZ, 0x8, R13 ;  /* 0x00000008ff237819 */ /* 0x000fe2000001160d */
[----:B------:R0:W-:Y:S01]  /*4f00*/  I2F.F16 R16, R49 ;  /* 0x0000003100107306 */ /* 0x0001e20000200c00 */
[----:B------:R-:W-:Y:S02]  /*4f10*/  LOP3.LUT R47, R47, 0x3f, RZ, 0xc0, !PT ;  /* 0x0000003f2f2f7812 */ /* 0x000fe400078ec0ff */
[----:B------:R-:W-:-:S02]  /*4f20*/  LOP3.LUT R35, R35, 0x3f, RZ, 0xc0, !PT ;  /* 0x0000003f23237812 */ /* 0x000fc400078ec0ff */
[----:B0-----:R-:W-:Y:S01]  /*4f30*/  LOP3.LUT R49, R40, 0x3f, RZ, 0xc0, !PT ;  /* 0x0000003f28317812 */ /* 0x001fe200078ec0ff */
[-C--:B------:R-:W-:Y:S02]  /*4f40*/  HFMA2 R40, R44, R5.reuse, R45 ;  /* 0x000000052c287231 */ /* 0x080fe4000000002d */
[----:B------:R-:W-:Y:S01]  /*4f50*/  VIADD R47, R47, 0xffffffe0 ;  /* 0xffffffe02f2f7836 */ /* 0x000fe20000000000 */
[----:B------:R-:W-:Y:S01]  /*4f60*/  IADD3 R45, PT, PT, R49, -0x20, RZ ;  /* 0xffffffe0312d7810 */ /* 0x000fe20007ffe0ff */
[----:B------:R-:W-:Y:S01]  /*4f70*/  VIADD R35, R35, 0xffffffe0 ;  /* 0xffffffe023237836 */ /* 0x000fe20000000000 */
[----:B------:R-:W-:Y:S01]  /*4f80*/  LEA.HI R4, R12, 0xffffffe0, RZ, 0x6 ;  /* 0xffffffe00c047811 */ /* 0x000fe200078f30ff */
[----:B------:R-:W-:Y:S01]  /*4f90*/  I2F.F16 R43, R43 ;  /* 0x0000002b002b7306 */ /* 0x000fe20000200c00 */
[----:B------:R-:W-:Y:S01]  /*4fa0*/  HFMA2 R41, R41, R5, R46 ;  /* 0x0000000529297231 */ /* 0x000fe2000000002e */
[----:B------:R-:W-:Y:S02]  /*4fb0*/  SHF.R.U32.HI R12, RZ, 0x14, R12 ;  /* 0x00000014ff0c7819 */ /* 0x000fe4000001160c */
[----:B------:R-:W-:-:S02]  /*4fc0*/  SHF.R.U32.HI R46, RZ, 0xe, R14 ;  /* 0x0000000eff2e7819 */ /* 0x000fc4000001160e */
[----:B------:R-:W-:Y:S02]  /*4fd0*/  SHF.R.U32.HI R44, RZ, 0x8, R14 ;  /* 0x00000008ff2c7819 */ /* 0x000fe4000001160e */
[----:B------:R-:W0:Y:S01]  /*4fe0*/  I2F.F16 R50, R47 ;  /* 0x0000002f00327306 */ /* 0x000e220000200c00 */
[----:B------:R-:W-:Y:S02]  /*4ff0*/  LOP3.LUT R12, R12, 0x3f, RZ, 0xc0, !PT ;  /* 0x0000003f0c0c7812 */ /* 0x000fe400078ec0ff */
[----:B------:R-:W-:-:S05]  /*5000*/  LOP3.LUT R46, R46, 0x3f, RZ, 0xc0, !PT ;  /* 0x0000003f2e2e7812 */ /* 0x000fca00078ec0ff */
[----:B------:R-:W-:Y:S01]  /*5010*/  I2F.F16 R42, R35 ;  /* 0x00000023002a7306 */ /* 0x000fe20000200c00 */
[----:B------:R-:W-:-:S07]  /*5020*/  LOP3.LUT R44, R44, 0x3f, RZ, 0xc0, !PT ;  /* 0x0000003f2c2c7812 */ /* 0x000fce00078ec0ff */
[----:B------:R-:W1:Y:S01]  /*5030*/  I2F.F16 R45, R45 ;  /* 0x0000002d002d7306 */ /* 0x000e620000200c00 */
[----:B------:R-:W-:Y:S01]  /*5040*/  IADD3 R46, PT, PT, R46, -0x20, RZ ;  /* 0xffffffe02e2e7810 */ /* 0x000fe20007ffe0ff */
[----:B------:R-:W-:Y:S02]  /*5050*/  VIADD R12, R12, 0xffffffe0 ;  /* 0xffffffe00c0c7836 */ /* 0x000fe40000000000 */
[----:B------:R-:W-:-:S04]  /*5060*/  VIADD R44, R44, 0xffffffe0 ;  /* 0xffffffe02c2c7836 */ /* 0x000fc80000000000 */
[----:B------:R0:W-:Y:S01]  /*5070*/  I2F.F16 R35, R12 ;  /* 0x0000000c00237306 */ /* 0x0001e20000200c00 */
[----:B------:R-:W-:-:S07]  /*5080*/  LEA.HI R27, R13, 0xffffffe0, RZ, 0x6 ;  /* 0xffffffe00d1b7811 */ /* 0x000fce00078f30ff */
[----:B------:R4:W-:Y:S01]  /*5090*/  I2F.F16 R47, R44 ;  /* 0x0000002c002f7306 */ /* 0x0009e20000200c00 */
[----:B0-----:R-:W-:Y:S02]  /*50a0*/  PRMT R12, R43, 0x5410, R50 ;  /* 0x000054102b0c7816 */ /* 0x001fe40000000032 */
[----:B-1----:R-:W-:Y:S02]  /*50b0*/  PRMT R43, R42, 0x5410, R45 ;  /* 0x000054102a2b7816 */ /* 0x002fe4000000002d */
[----:B------:R-:W-:-:S03]  /*50c0*/  SHF.R.U32.HI R42, RZ, 0x8, R15 ;  /* 0x00000008ff2a7819 */ /* 0x000fc6000001160f */
[----:B------:R-:W0:Y:S01]  /*50d0*/  I2F.F16 R46, R46 ;  /* 0x0000002e002e7306 */ /* 0x000e220000200c00 */
[----:B------:R-:W-:Y:S02]  /*50e0*/  SHF.R.U32.HI R45, RZ, 0xe, R15 ;  /* 0x0000000eff2d7819 */ /* 0x000fe4000001160f */
[----:B------:R-:W-:Y:S02]  /*50f0*/  LEA.HI R5, R15, 0xffffffe0, RZ, 0x6 ;  /* 0xffffffe00f057811 */ /* 0x000fe400078f30ff */
[----:B------:R-:W-:Y:S02]  /*5100*/  LOP3.LUT R42, R42, 0x3f, RZ, 0xc0, !PT ;  /* 0x0000003f2a2a7812 */ /* 0x000fe400078ec0ff */
[----:B------:R-:W-:Y:S02]  /*5110*/  SHF.R.U32.HI R13, RZ, 0x14, R13 ;  /* 0x00000014ff0d7819 */ /* 0x000fe4000001160d */
[----:B------:R-:W-:Y:S02]  /*5120*/  SHF.R.U32.HI R15, RZ, 0x14, R15 ;  /* 0x00000014ff0f7819 */ /* 0x000fe4000001160f */
[----:B------:R-:W-:Y:S01]  /*5130*/  LOP3.LUT R45, R45, 0x3f, RZ, 0xc0, !PT ;  /* 0x0000003f2d2d7812 */ /* 0x000fe200078ec0ff */
[----:B------:R-:W-:Y:S01]  /*5140*/  VIADD R42, R42, 0xffffffe0 ;  /* 0xffffffe02a2a7836 */ /* 0x000fe20000000000 */
[----:B----4-:R-:W-:-:S02]  /*5150*/  LOP3.LUT R44, R13, 0x3f, RZ, 0xc0, !PT ;  /* 0x0000003f0d2c7812 */ /* 0x010fc400078ec0ff */
[----:B------:R-:W-:Y:S01]  /*5160*/  LOP3.LUT R50, R15, 0x3f, RZ, 0xc0, !PT ;  /* 0x0000003f0f327812 */ /* 0x000fe200078ec0ff */
[----:B------:R-:W-:Y:S01]  /*5170*/  VIADD R49, R45, 0xffffffe0 ;  /* 0xffffffe02d317836 */ /* 0x000fe20000000000 */
[----:B------:R-:W1:Y:S01]  /*5180*/  I2F.F16 R4, R4 ;  /* 0x0000000400047306 */ /* 0x000e620000200c00 */
[----:B------:R-:W-:Y:S02]  /*5190*/  IADD3 R44, PT, PT, R44, -0x20, RZ ;  /* 0xffffffe02c2c7810 */ /* 0x000fe40007ffe0ff */
[----:B0-----:R-:W-:Y:S01]  /*51a0*/  PRMT R15, R47, 0x5410, R46 ;  /* 0x000054102f0f7816 */ /* 0x001fe2000000002e */
[----:B------:R-:W-:Y:S01]  /*51b0*/  VIADD R46, R50, 0xffffffe0 ;  /* 0xffffffe0322e7836 */ /* 0x000fe20000000000 */
[----:B------:R-:W-:-:S03]  /*51c0*/  SHF.R.U32.HI R14, RZ, 0x14, R14 ;  /* 0x00000014ff0e7819 */ /* 0x000fc6000001160e */
[----:B------:R-:W-:Y:S01]  /*51d0*/  I2F.F16 R42, R42 ;  /* 0x0000002a002a7306 */ /* 0x000fe20000200c00 */
[----:B------:R-:W-:-:S07]  /*51e0*/  LOP3.LUT R14, R14, 0x3f, RZ, 0xc0, !PT ;  /* 0x0000003f0e0e7812 */ /* 0x000fce00078ec0ff */
[----:B------:R-:W0:Y:S01]  /*51f0*/  I2F.F16 R13, R49 ;  /* 0x00000031000d7306 */ /* 0x000e220000200c00 */
[----:B------:R-:W-:-:S07]  /*5200*/  VIADD R14, R14, 0xffffffe0 ;  /* 0xffffffe00e0e7836 */ /* 0x000fce0000000000 */
[----:B------:R-:W-:Y:S08]  /*5210*/  I2F.F16 R27, R27 ;  /* 0x0000001b001b7306 */ /* 0x000ff00000200c00 */
[----:B------:R-:W4:Y:S01]  /*5220*/  I2F.F16 R44, R44 ;  /* 0x0000002c002c7306 */ /* 0x000f220000200c00 */
[----:B-1----:R-:W-:-:S07]  /*5230*/  PRMT R4, R35, 0x5410, R4 ;  /* 0x0000541023047816 */ /* 0x002fce0000000004 */
[----:B------:R-:W-:Y:S08]  /*5240*/  I2F.F16 R5, R5 ;  /* 0x0000000500057306 */ /* 0x000ff00000200c00 */
[----:B------:R-:W1:Y:S01]  /*5250*/  I2F.F16 R46, R46 ;  /* 0x0000002e002e7306 */ /* 0x000e620000200c00 */
[----:B--2---:R-:W-:Y:S01]  /*5260*/  SHF.R.U32.HI R35, RZ, 0xc, R20 ;  /* 0x0000000cff237819 */ /* 0x004fe20000011614 */
[----:B------:R-:W-:Y:S01]  /*5270*/  HFMA2 R48, R43, R6, R48 ;  /* 0x000000062b307231 */ /* 0x000fe20000000030 */
[----:B0-----:R-:W-:-:S05]  /*5280*/  PRMT R42, R42, 0x5410, R13 ;  /* 0x000054102a2a7816 */ /* 0x001fca000000000d */
[----:B------:R-:W0:Y:S01]  /*5290*/  I2F.F16 R45, R14 ;  /* 0x0000000e002d7306 */ /* 0x000e220000200c00 */
[----:B------:R-:W-:Y:S02]  /*52a0*/  LOP3.LUT R43, R35, 0x3f, RZ, 0xc0, !PT ;  /* 0x0000003f232b7812 */ /* 0x000fe400078ec0ff */
[----:B----4-:R-:W-:Y:S01]  /*52b0*/  PRMT R35, R44, 0x5410, R27 ;  /* 0x000054102c237816 */ /* 0x010fe2000000001b */
[-C--:B------:R-:W-:Y:S01]  /*52c0*/  HFMA2 R47, R12, R6.reuse, R17 ;  /* 0x000000060c2f7231 */ /* 0x080fe20000000011 */
[----:B------:R-:W-:Y:S01]  /*52d0*/  SHF.R.U32.HI R27, RZ, 0x12, R20 ;  /* 0x00000012ff1b7819 */ /* 0x000fe20000011614 */
[-C--:B------:R-:W-:Y:S02]  /*52e0*/  HFMA2 R40, R15, R6.reuse, R40 ;  /* 0x000000060f287231 */ /* 0x080fe40000000028 */
[----:B------:R-:W-:Y:S01]  /*52f0*/  HFMA2 R41, R42, R6, R41 ;  /* 0x000000062a297231 */ /* 0x000fe20000000029 */
[----:B-1----:R-:W-:Y:S02]  /*5300*/  PRMT R46, R46, 0x5410, R5 ;  /* 0x000054102e2e7816 */ /* 0x002fe40000000005 */
[----:B------:R-:W-:-:S02]  /*5310*/  SHF.R.U32.HI R6, RZ, 0x6, R21 ;  /* 0x00000006ff067819 */ /* 0x000fc40000011615 */
[----:B------:R-:W-:Y:S01]  /*5320*/  LOP3.LUT R27, R27, 0x3f, RZ, 0xc0, !PT ;  /* 0x0000003f1b1b7812 */ /* 0x000fe200078ec0ff */
[-C--:B------:R-:W-:Y:S01]  /*5330*/  HFMA2 R41, R46, R7.reuse, R41 ;  /* 0x000000072e297231 */ /* 0x080fe20000000029 */
[----:B------:R-:W-:Y:S02]  /*5340*/  LOP3.LUT R13, R21, 0x3f, RZ, 0xc0, !PT ;  /* 0x0000003f150d7812 */ /* 0x000fe400078ec0ff */
[----:B------:R-:W-:Y:S02]  /*5350*/  LOP3.LUT R17, R6, 0x3f, RZ, 0xc0, !PT ;  /* 0x0000003f06117812 */ /* 0x000fe400078ec0ff */
[----:B------:R-:W-:Y:S02]  /*5360*/  SHF.R.U32.HI R46, RZ, 0x6, R23 ;  /* 0x00000006ff2e7819 */ /* 0x000fe40000011617 */
[----:B------:R-:W-:Y:S02]  /*5370*/  SHF.R.U32.HI R6, RZ, 0x6, R20 ;  /* 0x00000006ff067819 */ /* 0x000fe40000011614 */
[----:B0-----:R-:W-:Y:S01]  /*5380*/  PRMT R45, R45, 0x5410, R16 ;  /* 0x000054102d2d7816 */ /* 0x001fe20000000010 */
[----:B------:R-:W-:Y:S01]  /*5390*/  VIADD R16, R27, 0xffffffe0 ;  /* 0xffffffe01b107836 */ /* 0x000fe20000000000 */
[----:B------:R-:W-:Y:S01]  /*53a0*/  IADD3 R49, PT, PT, R13, -0x20, RZ ;  /* 0xffffffe00d317810 */ /* 0x000fe20007ffe0ff */
[----:B------:R-:W-:Y:S01]  /*53b0*/  HFMA2 R27, R4, R7, R47 ;  /* 0x00000007041b7231 */ /* 0x000fe2000000002f */
[----:B------:R-:W-:Y:S01]  /*53c0*/  LOP3.LUT R13, R20, 0x3f, RZ, 0xc0, !PT ;  /* 0x0000003f140d7812 */ /* 0x000fe200078ec0ff */
[----:B------:R-:W-:Y:S01]  /*53d0*/  VIADD R17, R17, 0xffffffe0 ;  /* 0xffffffe011117836 */ /* 0x000fe20000000000 */
[----:B------:R-:W-:-:S02]  /*53e0*/  LOP3.LUT R47, R46, 0x3f, RZ, 0xc0, !PT ;  /* 0x0000003f2e2f7812 */ /* 0x000fc400078ec0ff */
[----:B------:R-:W-:Y:S02]  /*53f0*/  LOP3.LUT R6, R6, 0x3f, RZ, 0xc0, !PT ;  /* 0x0000003f06067812 */ /* 0x000fe400078ec0ff */
[----:B------:R-:W-:Y:S01]  /*5400*/  SHF.R.U32.HI R46, RZ, 0x6, R22 ;  /* 0x00000006ff2e7819 */ /* 0x000fe20000011616 */
[----:B------:R-:W-:Y:S01]  /*5410*/  VIADD R13, R13, 0xffffffe0 ;  /* 0xffffffe00d0d7836 */ /* 0x000fe20000000000 */
[----:B------:R-:W-:Y:S01]  /*5420*/  LOP3.LUT R14, R23, 0x3f, RZ, 0xc0, !PT ;  /* 0x0000003f170e7812 */ /* 0x000fe200078ec0ff */
[----:B------:R-:W-:Y:S01]  /*5430*/  I2F.F16 R12, R49 ;  /* 0x00000031000c7306 */ /* 0x000fe20000200c00 */
[----:B------:R-:W-:Y:S01]  /*5440*/  LOP3.LUT R46, R46, 0x3f, RZ, 0xc0, !PT ;  /* 0x0000003f2e2e7812 */ /* 0x000fe200078ec0ff */
[----:B------:R-:W-:Y:S01]  /*5450*/  VIADD R6, R6, 0xffffffe0 ;  /* 0xffffffe006067836 */ /* 0x000fe20000000000 */
[----:B------:R-:W-:Y:S01]  /*5460*/  LOP3.LUT R15, R22, 0x3f, RZ, 0xc0, !PT ;  /* 0x0000003f160f7812 */ /* 0x000fe200078ec0ff */
[----:B------:R-:W-:Y:S01]  /*5470*/  VIADD R14, R14, 0xffffffe0 ;  /* 0xffffffe00e0e7836 */ /* 0x000fe20000000000 */
[----:B------:R-:W-:-:S03]  /*5480*/  IADD3 R43, PT, PT, R43, -0x20, RZ ;  /* 0xffffffe02b2b7810 */ /* 0x000fc60007ffe0ff */
[----:B------:R-:W0:Y:S01]  /*5490*/  I2F.F16 R17, R17 ;  /* 0x0000001100117306 */ /* 0x000e220000200c00 */
[----:B------:R-:W-:Y:S01]  /*54a0*/  VIADD R47, R47, 0xffffffe0 ;  /* 0xffffffe02f2f7836 */ /* 0x000fe20000000000 */
[----:B------:R-:W-:Y:S01]  /*54b0*/  IADD3 R15, PT, PT, R15, -0x20, RZ ;  /* 0xffffffe00f0f7810 */ /* 0x000fe20007ffe0ff */
[----:B------:R-:W-:Y:S01]  /*54c0*/  VIADD R46, R46, 0xffffffe0 ;  /* 0xffffffe02e2e7836 */ /* 0x000fe20000000000 */
[----:B------:R-:W-:-:S04]  /*54d0*/  SHF.R.U32.HI R4, RZ, 0x12, R21 ;  /* 0x00000012ff047819 */ /* 0x000fc80000011615 */
[----:B------:R-:W-:Y:S01]  /*54e0*/  I2F.F16 R13, R13 ;  /* 0x0000000d000d7306 */ /* 0x000fe20000200c00 */
[----:B------:R-:W-:Y:S01]  /*54f0*/  HFMA2 R40, R45, R7, R40 ;  /* 0x000000072d287231 */ /* 0x000fe20000000028 */
[----:B------:R-:W-:-:S06]  /*5500*/  LOP3.LUT R45, R4, 0x3f, RZ, 0xc0, !PT ;  /* 0x0000003f042d7812 */ /* 0x000fcc00078ec0ff */
[----:B------:R1:W-:Y:S01]  /*5510*/  I2F.F16 R42, R6 ;  /* 0x00000006002a7306 */ /* 0x0003e20000200c00 */
[----:B------:R-:W-:Y:S01]  /*5520*/  IMAD.WIDE R18, R33, 0x4, R18 ;  /* 0x0000000421127825 */ /* 0x000fe200078e0212 */
[----:B------:R-:W-:-:S06]  /*5530*/  IADD3 R45, PT, PT, R45, -0x20, RZ ;  /* 0xffffffe02d2d7810 */ /* 0x000fcc0007ffe0ff */
[----:B------:R-:W-:Y:S01]  /*5540*/  I2F.F16 R43, R43 ;  /* 0x0000002b002b7306 */ /* 0x000fe20000200c00 */
[----:B0-----:R-:W-:-:S07]  /*5550*/  PRMT R17, R12, 0x5410, R17 ;  /* 0x000054100c117816 */ /* 0x001fce0000000011 */
[----:B------:R-:W0:Y:S01]  /*5560*/  I2F.F16 R16, R16 ;  /* 0x0000001000107306 */ /* 0x000e220000200c00 */
[----:B------:R-:W-:-:S07]  /*5570*/  SHF.R.U32.HI R12, RZ, 0xc, R22 ;  /* 0x0000000cff0c7819 */ /* 0x000fce0000011616 */
[----:B------:R-:W-:Y:S08]  /*5580*/  I2F.F16 R14, R14 ;  /* 0x0000000e000e7306 */ /* 0x000ff00000200c00 */
[----:B------:R-:W2:Y:S08]  /*5590*/  I2F.F16 R47, R47 ;  /* 0x0000002f002f7306 */ /* 0x000eb00000200c00 */
[----:B------:R-:W-:Y:S08]  /*55a0*/  I2F.F16 R15, R15 ;  /* 0x0000000f000f7306 */ /* 0x000ff00000200c00 */
[----:B------:R-:W4:Y:S01]  /*55b0*/  I2F.F16 R46, R46 ;  /* 0x0000002e002e7306 */ /* 0x000f220000200c00 */
[----:B------:R-:W-:Y:S01]  /*55c0*/  SHF.R.U32.HI R44, RZ, 0xc, R21 ;  /* 0x0000000cff2c7819 */ /* 0x000fe20000011615 */
[----:B------:R-:W-:Y:S01]  /*55d0*/  HFMA2 R35, R35, R7, R48 ;  /* 0x0000000723237231 */ /* 0x000fe20000000030 */
[----:B------:R-:W-:Y:S01]  /*55e0*/  LOP3.LUT R12, R12, 0x3f, RZ, 0xc0, !PT ;  /* 0x0000003f0c0c7812 */ /* 0x000fe200078ec0ff */
[----:B-1----:R-:W5:Y:S04]  /*55f0*/  LDG.E.128.CONSTANT R4, desc[UR6][R18.64] ;  /* 0x0000000612047981 */ /* 0x002f68000c1e9d00 */
[----:B------:R1:W-:Y:S01]  /*5600*/  I2F.F16 R49, R45 ;  /* 0x0000002d00317306 */ /* 0x0003e20000200c00 */
[----:B------:R-:W-:-:S02]  /*5610*/  LOP3.LUT R44, R44, 0x3f, RZ, 0xc0, !PT ;  /* 0x0000003f2c2c7812 */ /* 0x000fc400078ec0ff */
[----:B0-----:R-:W-:Y:S02]  /*5620*/  PRMT R16, R43, 0x5410, R16 ;  /* 0x000054102b107816 */ /* 0x001fe40000000010 */
[----:B-1----:R-:W-:Y:S02]  /*5630*/  PRMT R45, R13, 0x5410, R42 ;  /* 0x000054100d2d7816 */ /* 0x002fe4000000002a */
[----:B------:R-:W-:Y:S02]  /*5640*/  SHF.R.U32.HI R13, RZ, 0x12, R22 ;  /* 0x00000012ff0d7819 */ /* 0x000fe40000011616 */
[----:B--2---:R-:W-:Y:S02]  /*5650*/  PRMT R43, R14, 0x5410, R47 ;  /* 0x000054100e2b7816 */ /* 0x004fe4000000002f */
[----:B------:R-:W-:Y:S02]  /*5660*/  IADD3 R48, PT, PT, R12, -0x20, RZ ;  /* 0xffffffe00c307810 */ /* 0x000fe40007ffe0ff */
[----:B----4-:R-:W-:-:S02]  /*5670*/  PRMT R47, R15, 0x5410, R46 ;  /* 0x000054100f2f7816 */ /* 0x010fc4000000002e */
[----:B------:R-:W-:Y:S01]  /*5680*/  LOP3.LUT R42, R13, 0x3f, RZ, 0xc0, !PT ;  /* 0x0000003f0d2a7812 */ /* 0x000fe200078ec0ff */
[----:B------:R-:W-:Y:S01]  /*5690*/  VIADD R44, R44, 0xffffffe0 ;  /* 0xffffffe02c2c7836 */ /* 0x000fe20000000000 */
[----:B------:R-:W0:Y:S05]  /*56a0*/  LDS.128 R12, [UR4+0x20] ;  /* 0x00002004ff0c7984 */ /* 0x000e2a0008000c00 */
[----:B------:R-:W1:Y:S01]  /*56b0*/  I2F.F16 R44, R44 ;  /* 0x0000002c002c7306 */ /* 0x000e620000200c00 */
[----:B------:R-:W-:-:S04]  /*56c0*/  SHF.R.U32.HI R50, RZ, 0x12, R23 ;  /* 0x00000012ff327819 */ /* 0x000fc80000011617 */
[----:B------:R-:W-:Y:S02]  /*56d0*/  LOP3.LUT R50, R50, 0x3f, RZ, 0xc0, !PT ;  /* 0x0000003f32327812 */ /* 0x000fe400078ec0ff */
[----:B-1----:R-:W-:Y:S01]  /*56e0*/  PRMT R44, R44, 0x5410, R49 ;  /* 0x000054102c2c7816 */ /* 0x002fe20000000031 */
[----:B------:R-:W-:Y:S01]  /*56f0*/  VIADD R49, R42, 0xffffffe0 ;  /* 0xffffffe02a317836 */ /* 0x000fe20000000000 */
[----:B------:R-:W-:-:S04]  /*5700*/  SHF.R.U32.HI R42, RZ, 0xc, R23 ;  /* 0x0000000cff2a7819 */ /* 0x000fc80000011617 */
[----:B------:R-:W-:Y:S01]  /*5710*/  LOP3.LUT R42, R42, 0x3f, RZ, 0xc0, !PT ;  /* 0x0000003f2a2a7812 */ /* 0x000fe200078ec0ff */
[----:B------:R0:W-:Y:S01]  /*5720*/  I2F.F16 R46, R48 ;  /* 0x00000030002e7306 */ /* 0x0001e20000200c00 */
[----:B------:R-:W-:-:S03]  /*5730*/  IADD3 R50, PT, PT, R50, -0x20, RZ ;  /* 0xffffffe032327810 */ /* 0x000fc60007ffe0ff */
[----:B------:R-:W-:-:S04]  /*5740*/  VIADD R42, R42, 0xffffffe0 ;  /* 0xffffffe02a2a7836 */ /* 0x000fc80000000000 */
[----:B------:R-:W1:Y:S01]  /*5750*/  I2F.F16 R49, R49 ;  /* 0x0000003100317306 */ /* 0x000e620000200c00 */
[-C--:B0-----:R-:W-:Y:S02]  /*5760*/  HFMA2 R48, R45, R12.reuse, RZ ;  /* 0x0000000c2d307231 */ /* 0x081fe400000000ff */
[----:B------:R-:W-:-:S05]  /*5770*/  HFMA2 R17, R17, R12, RZ.H0_H0 ;  /* 0x0000000c11117231 */ /* 0x000fca00000400ff */
[----:B------:R-:W-:Y:S01]  /*5780*/  I2F.F16 R42, R42 ;  /* 0x0000002a002a7306 */ /* 0x000fe20000200c00 */
[-C--:B------:R-:W-:Y:S02]  /*5790*/  HFMA2 R45, R47, R12.reuse, RZ ;  /* 0x0000000c2f2d7231 */ /* 0x080fe400000000ff */
[----:B------:R-:W-:Y:S02]  /*57a0*/  HFMA2 R43, R43, R12, RZ.H0_H0 ;  /* 0x0000000c2b2b7231 */ /* 0x000fe400000400ff */
[----:B------:R-:W-:-:S03]  /*57b0*/  HFMA2 R12, R16, R13, R48 ;  /* 0x0000000d100c7231 */ /* 0x000fc60000000030 */
[----:B------:R-:W0:Y:S01]  /*57c0*/  I2F.F16 R51, R50 ;  /* 0x0000003200337306 */ /* 0x000e220000200c00 */
[----:B------:R-:W-:Y:S01]  /*57d0*/  SHF.R.U32.HI R16, RZ, 0x18, R20 ;  /* 0x00000018ff107819 */ /* 0x000fe20000011614 */
[----:B------:R-:W-:Y:S01]  /*57e0*/  HFMA2 R44, R44, R13, R17 ;  /* 0x0000000d2c2c7231 */ /* 0x000fe20000000011 */
[----:B------:R-:W-:Y:S02]  /*57f0*/  SHF.R.U32.HI R17, RZ, 0x18, R21 ;  /* 0x00000018ff117819 */ /* 0x000fe40000011615 */
[----:B---3--:R-:W-:Y:S02]  /*5800*/  SHF.R.U32 R20, R20, 0x1e, R8 ;  /* 0x0000001e14147819 */ /* 0x008fe40000001608 */
[----:B------:R-:W-:Y:S02]  /*5810*/  LOP3.LUT R16, R16, 0x3f, RZ, 0xc0, !PT ;  /* 0x0000003f10107812 */ /* 0x000fe400078ec0ff */
[----:B------:R-:W-:Y:S02]  /*5820*/  LOP3.LUT R17, R17, 0x3f, RZ, 0xc0, !PT ;  /* 0x0000003f11117812 */ /* 0x000fe400078ec0ff */
[----:B-1----:R-:W-:-:S02]  /*5830*/  PRMT R46, R46, 0x5410, R49 ;  /* 0x000054102e2e7816 */ /* 0x002fc40000000031 */
[----:B------:R-:W-:Y:S01]  /*5840*/  LOP3.LUT R20, R20, 0x3f, RZ, 0xc0, !PT ;  /* 0x0000003f14147812 */ /* 0x000fe200078ec0ff */
[----:B------:R-:W-:Y:S01]  /*5850*/  VIADD R16, R16, 0xffffffe0 ;  /* 0xffffffe010107836 */ /* 0x000fe20000000000 */
[----:B0-----:R-:W-:Y:S01]  /*5860*/  PRMT R42, R42, 0x5410, R51 ;  /* 0x000054102a2a7816 */ /* 0x001fe20000000033 */
[----:B------:R-:W-:Y:S02]  /*5870*/  VIADD R47, R17, 0xffffffe0 ;  /* 0xffffffe0112f7836 */ /* 0x000fe40000000000 */
[-C--:B------:R-:W-:Y:S01]  /*5880*/  HFMA2 R45, R46, R13.reuse, R45 ;  /* 0x0000000d2e2d7231 */ /* 0x080fe2000000002d */
[----:B------:R-:W-:Y:S01]  /*5890*/  SHF.R.U32.HI R17, RZ, 0x18, R23 ;  /* 0x00000018ff117819 */ /* 0x000fe20000011617 */
[----:B------:R-:W-:Y:S01]  /*58a0*/  VIADD R20, R20, 0xffffffe0 ;  /* 0xffffffe014147836 */ /* 0x000fe20000000000 */
[----:B------:R-:W-:Y:S02]  /*58b0*/  SHF.R.U32.HI R46, RZ, 0x18, R22 ;  /* 0x00000018ff2e7819 */ /* 0x000fe40000011616 */
[----:B------:R-:W-:Y:S01]  /*58c0*/  SHF.R.U32 R23, R23, 0x1e, R11 ;  /* 0x0000001e17177819 */ /* 0x000fe2000000160b */
[----:B------:R-:W-:Y:S01]  /*58d0*/  HFMA2 R13, R42, R13, R43 ;  /* 0x0000000d2a0d7231 */ /* 0x000fe2000000002b */
[----:B------:R-:W-:-:S02]  /*58e0*/  SHF.R.U32 R21, R21, 0x1e, R9 ;  /* 0x0000001e15157819 */ /* 0x000fc40000001609 */
[----:B------:R-:W-:Y:S01]  /*58f0*/  SHF.R.U32 R22, R22, 0x1e, R10 ;  /* 0x0000001e16167819 */ /* 0x000fe2000000160a */
[----:B------:R-:W-:Y:S01]  /*5900*/  I2F.F16 R16, R16 ;  /* 0x0000001000107306 */ /* 0x000fe20000200c00 */
[----:B------:R-:W-:Y:S02]  /*5910*/  LOP3.LUT R46, R46, 0x3f, RZ, 0xc0, !PT ;  /* 0x0000003f2e2e7812 */ /* 0x000fe400078ec0ff */
[----:B------:R-:W-:Y:S02]  /*5920*/  LOP3.LUT R23, R23, 0x3f, RZ, 0xc0, !PT ;  /* 0x0000003f17177812 */ /* 0x000fe400078ec0ff */
[----:B------:R-:W-:-:S03]  /*5930*/  LOP3.LUT R17, R17, 0x3f, RZ, 0xc0, !PT ;  /* 0x0000003f11117812 */ /* 0x000fc600078ec0ff */
[----:B------:R-:W0:Y:S01]  /*5940*/  I2F.F16 R43, R20 ;  /* 0x00000014002b7306 */ /* 0x000e220000200c00 */
[----:B------:R-:W-:Y:S02]  /*5950*/  LOP3.LUT R21, R21, 0x3f, RZ, 0xc0, !PT ;  /* 0x0000003f15157812 */ /* 0x000fe400078ec0ff */
[----:B------:R-:W-:Y:S01]  /*5960*/  LOP3.LUT R22, R22, 0x3f, RZ, 0xc0, !PT ;  /* 0x0000003f16167812 */ /* 0x000fe200078ec0ff */
[----:B------:R-:W-:Y:S01]  /*5970*/  VIADD R49, R23, 0xffffffe0 ;  /* 0xffffffe017317836 */ /* 0x000fe20000000000 */
[----:B------:R-:W-:Y:S01]  /*5980*/  IADD3 R42, PT, PT, R46, -0x20, RZ ;  /* 0xffffffe02e2a7810 */ /* 0x000fe20007ffe0ff */
[----:B------:R-:W-:Y:S01]  /*5990*/  VIADD R17, R17, 0xffffffe0 ;  /* 0xffffffe011117836 */ /* 0x000fe20000000000 */
[----:B------:R-:W-:Y:S01]  /*59a0*/  IADD3 R46, PT, PT, R21, -0x20, RZ ;  /* 0xffffffe0152e7810 */ /* 0x000fe20007ffe0ff */
[----:B------:R-:W-:Y:S01]  /*59b0*/  VIADD R21, R22, 0xffffffe0 ;  /* 0xffffffe016157836 */ /* 0x000fe20000000000 */
[--C-:B------:R-:W-:Y:S02]  /*59c0*/  SHF.R.U32.HI R23, RZ, 0xa, R8.reuse ;  /* 0x0000000aff177819 */ /* 0x100fe40000011608 */
[----:B------:R-:W-:-:S02]  /*59d0*/  SHF.R.U32.HI R22, RZ, 0x4, R8 ;  /* 0x00000004ff167819 */ /* 0x000fc40000011608 */
[----:B------:R-:W-:Y:S01]  /*59e0*/  LOP3.LUT R48, R23, 0x3f, RZ, 0xc0, !PT ;  /* 0x0000003f17307812 */ /* 0x000fe200078ec0ff */
[----:B------:R-:W-:Y:S01]  /*59f0*/  I2F.F16 R17, R17 ;  /* 0x0000001100117306 */ /* 0x000fe20000200c00 */
[----:B------:R-:W-:Y:S02]  /*5a00*/  LOP3.LUT R22, R22, 0x3f, RZ, 0xc0, !PT ;  /* 0x0000003f16167812 */ /* 0x000fe400078ec0ff */
[----:B0-----:R-:W-:Y:S01]  /*5a10*/  PRMT R23, R16, 0x5410, R43 ;  /* 0x0000541010177816 */ /* 0x001fe2000000002b */
[----:B------:R-:W-:Y:S01]  /*5a20*/  VIADD R43, R48, 0xffffffe0 ;  /* 0xffffffe0302b7836 */ /* 0x000fe20000000000 */
[----:B------:R-:W-:-:S03]  /*5a30*/  IADD3 R22, PT, PT, R22, -0x20, RZ ;  /* 0xffffffe016167810 */ /* 0x000fc60007ffe0ff */
[----:B------:R-:W0:Y:S08]  /*5a40*/  I2F.F16 R20, R49 ;  /* 0x0000003100147306 */ /* 0x000e300000200c00 */
[----:B------:R-:W-:Y:S08]  /*5a50*/  I2F.F16 R47, R47 ;  /* 0x0000002f002f7306 */ /* 0x000ff00000200c00 */
[----:B------:R-:W1:Y:S08]  /*5a60*/  I2F.F16 R46, R46 ;  /* 0x0000002e002e7306 */ /* 0x000e700000200c00 */
[----:B------:R-:W-:Y:S08]  /*5a70*/  I2F.F16 R42, R42 ;  /* 0x0000002a002a7306 */ /* 0x000ff00000200c00 */
[----:B------:R-:W2:Y:S01]  /*5a80*/  I2F.F16 R21, R21 ;  /* 0x0000001500157306 */ /* 0x000ea20000200c00 */
[----:B------:R-:W-:-:S07]  /*5a90*/  ISETP.NE.AND P0, PT, R31, R28, PT ;  /* 0x0000001c1f00720c */ /* 0x000fce0003f05270 */
[----:B------:R-:W-:Y:S01]  /*5aa0*/  I2F.F16 R22, R22 ;  /* 0x0000001600167306 */ /* 0x000fe20000200c00 */
[----:B------:R-:W-:-:S07]  /*5ab0*/  SHF.R.U32.HI R16, RZ, 0x4, R9 ;  /* 0x00000004ff107819 */ /* 0x000fce0000011609 */
[----:B------:R-:W3:Y:S01]  /*5ac0*/  I2F.F16 R43, R43 ;  /* 0x0000002b002b7306 */ /* 0x000ee20000200c00 */
[----:B0-----:R-:W-:Y:S01]  /*5ad0*/  PRMT R20, R17, 0x5410, R20 ;  /* 0x0000541011147816 */ /* 0x001fe20000000014 */
[----:B------:R-:W-:Y:S01]  /*5ae0*/  HFMA2 R23, R23, R14, R12 ;  /* 0x0000000e17177231 */ /* 0x000fe2000000000c */
[----:B------:R-:W-:Y:S02]  /*5af0*/  SHF.R.U32.HI R17, RZ, 0x4, R10 ;  /* 0x00000004ff117819 */ /* 0x000fe4000001160a */
[----:B------:R-:W-:Y:S02]  /*5b00*/  SHF.R.U32.HI R12, RZ, 0x4, R11 ;  /* 0x00000004ff0c7819 */ /* 0x000fe4000001160b */
[----:B-1----:R-:W-:Y:S02]  /*5b10*/  PRMT R47, R47, 0x5410, R46 ;  /* 0x000054102f2f7816 */ /* 0x002fe4000000002e */
[----:B------:R-:W-:Y:S02]  /*5b20*/  LOP3.LUT R46, R16, 0x3f, RZ, 0xc0, !PT ;  /* 0x0000003f102e7812 */ /* 0x000fe400078ec0ff */
[----:B--2---:R-:W-:-:S02]  /*5b30*/  PRMT R16, R42, 0x5410, R21 ;  /* 0x000054102a107816 */ /* 0x004fc40000000015 */
[----:B------:R-:W-:Y:S02]  /*5b40*/  LOP3.LUT R17, R17, 0x3f, RZ, 0xc0, !PT ;  /* 0x0000003f11117812 */ /* 0x000fe400078ec0ff */
[----:B------:R-:W-:Y:S01]  /*5b50*/  LOP3.LUT R12, R12, 0x3f, RZ, 0xc0, !PT ;  /* 0x0000003f0c0c7812 */ /* 0x000fe200078ec0ff */
[-C--:B------:R-:W-:Y:S01]  /*5b60*/  HFMA2 R44, R47, R14.reuse, R44 ;  /* 0x0000000e2f2c7231 */ /* 0x080fe2000000002c */
[----:B---3--:R-:W-:Y:S01]  /*5b70*/  PRMT R22, R22, 0x5410, R43 ;  /* 0x0000541016167816 */ /* 0x008fe2000000002b */
[----:B------:R-:W-:Y:S02]  /*5b80*/  VIADD R43, R17, 0xffffffe0 ;  /* 0xffffffe0112b7836 */ /* 0x000fe40000000000 */
[-C--:B------:R-:W-:Y:S01]  /*5b90*/  HFMA2 R45, R16, R14.reuse, R45 ;  /* 0x0000000e102d7231 */ /* 0x080fe2000000002d */
[----:B------:R-:W-:Y:S01]  /*5ba0*/  @!P0 LEA R17, R3, R1, 0x3 ;  /* 0x0000000103118211 */ /* 0x000fe200078e18ff */
[----:B------:R-:W-:Y:S02]  /*5bb0*/  HFMA2 R14, R20, R14, R13 ;  /* 0x0000000e140e7231 */ /* 0x000fe4000000000d */
[----:B------:R-:W-:Y:S01]  /*5bc0*/  VIADD R47, R12, 0xffffffe0 ;  /* 0xffffffe00c2f7836 */ /* 0x000fe20000000000 */
[----:B------:R-:W-:Y:S01]  /*5bd0*/  @!P0 MOV R12, R25 ;  /* 0x00000019000c8202 */ /* 0x000fe20000000f00 */
[----:B------:R-:W-:Y:S01]  /*5be0*/  @!P0 IMAD.MOV.U32 R13, RZ, RZ, R24 ;  /* 0x000000ffff0d8224 */ /* 0x000fe200078e0018 */
[----:B------:R-:W2:Y:S04]  /*5bf0*/  @!P0 LDL.64 R16, [R17+0x8] ;  /* 0x0000080011108983 */ /* 0x000ea80000100a00 */
[----:B------:R0:W3:Y:S01]  /*5c00*/  @!P0 LDG.E.U16.CONSTANT R20, desc[UR6][R12.64] ;  /* 0x000000060c148981 */ /* 0x0000e2000c1e9500 */
[----:B------:R-:W-:Y:S01]  /*5c10*/  SHF.R.U32.HI R42, RZ, 0xa, R9 ;  /* 0x0000000aff2a7819 */ /* 0x000fe20000011609 */
[----:B------:R-:W-:-:S03]  /*5c20*/  VIADD R21, R46, 0xffffffe0 ;  /* 0xffffffe02e157836 */ /* 0x000fc60000000000 */
[----:B------:R-:W-:Y:S02]  /*5c30*/  LOP3.LUT R42, R42, 0x3f, RZ, 0xc0, !PT ;  /* 0x0000003f2a2a7812 */ /* 0x000fe400078ec0ff */
[----:B------:R-:W-:Y:S02]  /*5c40*/  SHF.R.U32.HI R46, RZ, 0xa, R10 ;  /* 0x0000000aff2e7819 */ /* 0x000fe4000001160a */
[----:B------:R-:W-:Y:S02]  /*5c50*/  IADD3 R42, PT, PT, R42, -0x20, RZ ;  /* 0xffffffe02a2a7810 */ /* 0x000fe40007ffe0ff */
[----:B------:R-:W-:Y:S01]  /*5c60*/  LOP3.LUT R46, R46, 0x3f, RZ, 0xc0, !PT ;  /* 0x0000003f2e2e7812 */ /* 0x000fe200078ec0ff */
[----:B------:R-:W-:Y:S04]  /*5c70*/  I2F.F16 R21, R21 ;  /* 0x0000001500157306 */ /* 0x000fe80000200c00 */
[----:B------:R-:W-:-:S04]  /*5c80*/  VIADD R46, R46, 0xffffffe0 ;  /* 0xffffffe02e2e7836 */ /* 0x000fc80000000000 */
[----:B------:R-:W0:Y:S01]  /*5c90*/  I2F.F16 R42, R42 ;  /* 0x0000002a002a7306 */ /* 0x000e220000200c00 */
[----:B------:R-:W-:-:S04]  /*5ca0*/  SHF.R.U32.HI R48, RZ, 0xa, R11 ;  /* 0x0000000aff307819 */ /* 0x000fc8000001160b */
[----:B------:R-:W-:-:S03]  /*5cb0*/  LOP3.LUT R48, R48, 0x3f, RZ, 0xc0, !PT ;  /* 0x0000003f30307812 */ /* 0x000fc600078ec0ff */
[----:B------:R-:W-:Y:S08]  /*5cc0*/  I2F.F16 R43, R43 ;  /* 0x0000002b002b7306 */ /* 0x000ff00000200c00 */
[----:B------:R-:W1:Y:S01]  /*5cd0*/  I2F.F16 R46, R46 ;  /* 0x0000002e002e7306 */ /* 0x000e620000200c00 */
[----:B0-----:R-:W-:Y:S02]  /*5ce0*/  PRMT R13, R21, 0x5410, R42 ;  /* 0x00005410150d7816 */ /* 0x001fe4000000002a */
[----:B------:R-:W-:-:S02]  /*5cf0*/  SHF.R.U32.HI R21, RZ, 0x10, R8 ;  /* 0x00000010ff157819 */ /* 0x000fc40000011608 */
[----:B------:R-:W-:Y:S02]  /*5d00*/  IADD3 R42, PT, PT, R48, -0x20, RZ ;  /* 0xffffffe0302a7810 */ /* 0x000fe40007ffe0ff */
[----:B------:R-:W-:Y:S02]  /*5d10*/  SHF.R.U32.HI R48, RZ, 0x16, R8 ;  /* 0x00000016ff307819 */ /* 0x000fe40000011608 */
[----:B------:R-:W-:Y:S02]  /*5d20*/  LOP3.LUT R21, R21, 0x3f, RZ, 0xc0, !PT ;  /* 0x0000003f15157812 */ /* 0x000fe400078ec0ff */
[----:B------:R-:W-:Y:S01]  /*5d30*/  LOP3.LUT R48, R48, 0x3f, RZ, 0xc0, !PT ;  /* 0x0000003f30307812 */ /* 0x000fe200078ec0ff */
[----:B------:R-:W-:Y:S01]  /*5d40*/  I2F.F16 R47, R47 ;  /* 0x0000002f002f7306 */ /* 0x000fe20000200c00 */
[----:B-1----:R-:W-:Y:S01]  /*5d50*/  PRMT R46, R43, 0x5410, R46 ;  /* 0x000054102b2e7816 */ /* 0x002fe2000000002e */
[----:B------:R-:W-:Y:S01]  /*5d60*/  VIADD R43, R21, 0xffffffe0 ;  /* 0xffffffe0152b7836 */ /* 0x000fe20000000000 */
[----:B------:R-:W-:-:S02]  /*5d70*/  IADD3 R12, PT, PT, R48, -0x20, RZ ;  /* 0xffffffe0300c7810 */ /* 0x000fc40007ffe0ff */
[----:B------:R-:W-:-:S03]  /*5d80*/  SHF.R.U32.HI R21, RZ, 0x10, R9 ;  /* 0x00000010ff157819 */ /* 0x000fc60000011609 */
[----:B------:R-:W0:Y:S01]  /*5d90*/  I2F.F16 R42, R42 ;  /* 0x0000002a002a7306 */ /* 0x000e220000200c00 */
[----:B------:R-:W-:Y:S02]  /*5da0*/  SHF.R.U32.HI R48, RZ, 0x16, R9 ;  /* 0x00000016ff307819 */ /* 0x000fe40000011609 */
[----:B------:R-:W-:Y:S02]  /*5db0*/  LOP3.LUT R21, R21, 0x3f, RZ, 0xc0, !PT ;  /* 0x0000003f15157812 */ /* 0x000fe400078ec0ff */
[----:B------:R-:W-:-:S03]  /*5dc0*/  LOP3.LUT R48, R48, 0x3f, RZ, 0xc0, !PT ;  /* 0x0000003f30307812 */ /* 0x000fc600078ec0ff */
[----:B------:R-:W-:Y:S01]  /*5dd0*/  I2F.F16 R43, R43 ;  /* 0x0000002b002b7306 */ /* 0x000fe20000200c00 */
[----:B------:R-:W-:Y:S01]  /*5de0*/  VIADD R21, R21, 0xffffffe0 ;  /* 0xffffffe015157836 */ /* 0x000fe20000000000 */
[----:B------:R-:W-:-:S06]  /*5df0*/  IADD3 R48, PT, PT, R48, -0x20, RZ ;  /* 0xffffffe030307810 */ /* 0x000fcc0007ffe0ff */
[----:B------:R-:W1:Y:S01]  /*5e00*/  I2F.F16 R12, R12 ;  /* 0x0000000c000c7306 */ /* 0x000e620000200c00 */
[----:B0-----:R-:W-:Y:S02]  /*5e10*/  PRMT R47, R47, 0x5410, R42 ;  /* 0x000054102f2f7816 */ /* 0x001fe4000000002a */
[----:B------:R-:W-:-:S05]  /*5e20*/  SHF.R.U32.HI R42, RZ, 0x10, R10 ;  /* 0x00000010ff2a7819 */ /* 0x000fca000001160a */
[----:B------:R-:W-:Y:S08]  /*5e30*/  I2F.F16 R21, R21 ;  /* 0x0000001500157306 */ /* 0x000ff00000200c00 */
[----:B------:R-:W0:Y:S01]  /*5e40*/  I2F.F16 R48, R48 ;  /* 0x0000003000307306 */ /* 0x000e220000200c00 */
[----:B-1----:R-:W-:Y:S02]  /*5e50*/  PRMT R43, R43, 0x5410, R12 ;  /* 0x000054102b2b7816 */ /* 0x002fe4000000000c */
[----:B------:R-:W-:Y:S01]  /*5e60*/  LOP3.LUT R12, R42, 0x3f, RZ, 0xc0, !PT ;  /* 0x0000003f2a0c7812 */ /* 0x000fe200078ec0ff */
[----:B------:R-:W-:Y:S01]  /*5e70*/  HFMA2 R42, R13, R15, R44 ;  /* 0x0000000f0d2a7231 */ /* 0x000fe2000000002c */
[----:B------:R-:W-:-:S04]  /*5e80*/  SHF.R.U32.HI R13, RZ, 0x16, R10 ;  /* 0x00000016ff0d7819 */ /* 0x000fc8000001160a */
[----:B------:R-:W-:Y:S01]  /*5e90*/  LOP3.LUT R13, R13, 0x3f, RZ, 0xc0, !PT ;  /* 0x0000003f0d0d7812 */ /* 0x000fe200078ec0ff */
[-C--:B------:R-:W-:Y:S02]  /*5ea0*/  HFMA2 R22, R22, R15.reuse, R23 ;  /* 0x0000000f16167231 */ /* 0x080fe40000000017 */
[----:B------:R-:W-:Y:S02]  /*5eb0*/  VIADD R23, R12, 0xffffffe0 ;  /* 0xffffffe00c177836 */ /* 0x000fe40000000000 */
[-C--:B------:R-:W-:Y:S02]  /*5ec0*/  HFMA2 R46, R46, R15.reuse, R45 ;  /* 0x0000000f2e2e7231 */ /* 0x080fe4000000002d */
[----:B------:R-:W-:Y:S01]  /*5ed0*/  HFMA2 R44, R47, R15, R14 ;  /* 0x0000000f2f2c7231 */ /* 0x000fe2000000000e */
[----:B0-----:R-:W-:Y:S02]  /*5ee0*/  PRMT R21, R21, 0x5410, R48 ;  /* 0x0000541015157816 */ /* 0x001fe40000000030 */
[----:B------:R-:W-:-:S02]  /*5ef0*/  IADD3 R48, PT, PT, R13, -0x20, RZ ;  /* 0xffffffe00d307810 */ /* 0x000fc40007ffe0ff */
[----:B------:R-:W0:Y:S01]  /*5f00*/  LDS.128 R12, [UR4+0x30] ;  /* 0x00003004ff0c7984 */ /* 0x000e220008000c00 */
[--C-:B------:R-:W-:Y:S02]  /*5f10*/  SHF.R.U32.HI R45, RZ, 0x10, R11.reuse ;  /* 0x00000010ff2d7819 */ /* 0x100fe4000001160b */
[----:B------:R-:W-:Y:S02]  /*5f20*/  SHF.R.U32.HI R49, RZ, 0x16, R11 ;  /* 0x00000016ff317819 */ /* 0x000fe4000001160b */
[----:B------:R-:W-:Y:S02]  /*5f30*/  LOP3.LUT R45, R45, 0x3f, RZ, 0xc0, !PT ;  /* 0x0000003f2d2d7812 */ /* 0x000fe400078ec0ff */
[----:B------:R-:W-:-:S03]  /*5f40*/  LOP3.LUT R49, R49, 0x3f, RZ, 0xc0, !PT ;  /* 0x0000003f31317812 */ /* 0x000fc600078ec0ff */
[----:B------:R-:W-:Y:S01]  /*5f50*/  VIADD R45, R45, 0xffffffe0 ;  /* 0xffffffe02d2d7836 */ /* 0x000fe20000000000 */
[----:B------:R-:W-:Y:S01]  /*5f60*/  IADD3 R49, PT, PT, R49, -0x20, RZ ;  /* 0xffffffe031317810 */ /* 0x000fe20007ffe0ff */
[----:B------:R-:W-:Y:S08]  /*5f70*/  I2F.F16 R47, R23 ;  /* 0x00000017002f7306 */ /* 0x000ff00000200c00 */
[----:B------:R-:W1:Y:S08]  /*5f80*/  I2F.F16 R48, R48 ;  /* 0x0000003000307306 */ /* 0x000e700000200c00 */
[----:B------:R-:W-:Y:S08]  /*5f90*/  I2F.F16 R45, R45 ;  /* 0x0000002d002d7306 */ /* 0x000ff00000200c00 */
[----:B------:R-:W4:Y:S01]  /*5fa0*/  I2F.F16 R50, R49 ;  /* 0x0000003100327306 */ /* 0x000f220000200c00 */
[----:B-1----:R-:W-:-:S02]  /*5fb0*/  PRMT R47, R47, 0x5410, R48 ;  /* 0x000054102f2f7816 */ /* 0x002fc40000000030 */
[----:B-----5:R-:W-:Y:S01]  /*5fc0*/  SHF.R.U32 R10, R10, 0x1c, R6 ;  /* 0x0000001c0a0a7819 */ /* 0x020fe20000001606 */
[-C--:B0-----:R-:W-:Y:S02]  /*5fd0*/  HFMA2 R43, R43, R12.reuse, R22 ;  /* 0x0000000c2b2b7231 */ /* 0x081fe40000000016 */
[-C--:B------:R-:W-:Y:S02]  /*5fe0*/  HFMA2 R22, R21, R12.reuse, R42 ;  /* 0x0000000c15167231 */ /* 0x080fe4000000002a */
[----:B------:R-:W-:Y:S01]  /*5ff0*/  HFMA2 R21, R47, R12, R46 ;  /* 0x0000000c2f157231 */ /* 0x000fe2000000002e */
[----:B------:R-:W-:Y:S02]  /*6000*/  SHF.R.U32 R8, R8, 0x1c, R4 ;  /* 0x0000001c08087819 */ /* 0x000fe40000001604 */
[----:B----4-:R-:W-:-:S05]  /*6010*/  PRMT R45, R45, 0x5410, R50 ;  /* 0x000054102d2d7816 */ /* 0x010fca0000000032 */
[----:B------:R-:W-:Y:S01]  /*6020*/  HFMA2 R12, R45, R12, R44 ;  /* 0x0000000c2d0c7231 */ /* 0x000fe2000000002c */
[----:B------:R-:W-:Y:S02]  /*6030*/  LOP3.LUT R45, R10, 0x3f, RZ, 0xc0, !PT ;  /* 0x0000003f0a2d7812 */ /* 0x000fe400078ec0ff */
[--C-:B------:R-:W-:Y:S02]  /*6040*/  SHF.R.U32.HI R10, RZ, 0x2, R4.reuse ;  /* 0x00000002ff0a7819 */ /* 0x100fe40000011604 */
[----:B------:R-:W-:Y:S01]  /*6050*/  LOP3.LUT R46, R8, 0x3f, RZ, 0xc0, !PT ;  /* 0x0000003f082e7812 */ /* 0x000fe200078ec0ff */
[----:B------:R-:W-:Y:S01]  /*6060*/  VIADD R49, R45, 0xffffffe0 ;  /* 0xffffffe02d317836 */ /* 0x000fe20000000000 */
[----:B------:R-:W-:Y:S02]  /*6070*/  LEA.HI R48, R6, 0xffffffe0, RZ, 0x6 ;  /* 0xffffffe006307811 */ /* 0x000fe400078f30ff */
[----:B------:R-:W-:Y:S02]  /*6080*/  LOP3.LUT R45, R10, 0x3f, RZ, 0xc0, !PT ;  /* 0x0000003f0a2d7812 */ /* 0x000fe400078ec0ff */
[----:B------:R-:W-:Y:S01]  /*6090*/  SHF.R.U32 R47, R9, 0x1c, R5 ;  /* 0x0000001c092f7819 */ /* 0x000fe20000001605 */
[----:B------:R-:W-:Y:S01]  /*60a0*/  VIADD R9, R46, 0xffffffe0 ;  /* 0xffffffe02e097836 */ /* 0x000fe20000000000 */
[----:B------:R0:W-:Y:S01]  /*60b0*/  I2F.F16 R8, R48 ;  /* 0x0000003000087306 */ /* 0x0001e20000200c00 */
[----:B------:R-:W-:-:S02]  /*60c0*/  SHF.R.U32.HI R46, RZ, 0x8, R4 ;  /* 0x00000008ff2e7819 */ /* 0x000fc40000011604 */
[----:B------:R-:W-:Y:S02]  /*60d0*/  LOP3.LUT R47, R47, 0x3f, RZ, 0xc0, !PT ;  /* 0x0000003f2f2f7812 */ /* 0x000fe400078ec0ff */
[----:B------:R-:W-:Y:S02]  /*60e0*/  LOP3.LUT R46, R46, 0x3f, RZ, 0xc0, !PT ;  /* 0x0000003f2e2e7812 */ /* 0x000fe400078ec0ff */
[----:B0-----:R-:W-:Y:S01]  /*60f0*/  IADD3 R48, PT, PT, R45, -0x20, RZ ;  /* 0xffffffe02d307810 */ /* 0x001fe20007ffe0ff */
[----:B------:R-:W-:Y:S01]  /*6100*/  I2F.F16 R9, R9 ;  /* 0x0000000900097306 */ /* 0x000fe20000200c00 */
[----:B------:R-:W-:Y:S01]  /*6110*/  IADD3 R47, PT, PT, R47, -0x20, RZ ;  /* 0xffffffe02f2f7810 */ /* 0x000fe20007ffe0ff */
[----:B------:R-:W-:Y:S01]  /*6120*/  VIADD R45, R46, 0xffffffe0 ;  /* 0xffffffe02e2d7836 */ /* 0x000fe20000000000 */
[----:B------:R-:W-:-:S05]  /*6130*/  SHF.R.U32.HI R46, RZ, 0x14, R4 ;  /* 0x00000014ff2e7819 */ /* 0x000fca0000011604 */
[----:B------:R-:W0:Y:S01]  /*6140*/  I2F.F16 R48, R48 ;  /* 0x0000003000307306 */ /* 0x000e220000200c00 */
[----:B------:R-:W-:-:S07]  /*6150*/  LOP3.LUT R46, R46, 0x3f, RZ, 0xc0, !PT ;  /* 0x0000003f2e2e7812 */ /* 0x000fce00078ec0ff */
[----:B------:R1:W-:Y:S01]  /*6160*/  I2F.F16 R44, R47 ;  /* 0x0000002f002c7306 */ /* 0x0003e20000200c00 */
[----:B------:R-:W-:Y:S01]  /*6170*/  LEA.HI R23, R4, 0xffffffe0, RZ, 0x6 ;  /* 0xffffffe004177811 */ /* 0x000fe200078f30ff */
[----:B------:R-:W-:Y:S01]  /*6180*/  VIADD R46, R46, 0xffffffe0 ;  /* 0xffffffe02e2e7836 */ /* 0x000fe20000000000 */
[----:B-1----:R-:W-:-:S05]  /*6190*/  SHF.R.U32.HI R47, RZ, 0xe, R4 ;  /* 0x0000000eff2f7819 */ /* 0x002fca0000011604 */
[----:B------:R1:W-:Y:S01]  /*61a0*/  I2F.F16 R10, R49 ;  /* 0x00000031000a7306 */ /* 0x0003e20000200c00 */
[----:B------:R-:W-:Y:S02]  /*61b0*/  LOP3.LUT R47, R47, 0x3f, RZ, 0xc0, !PT ;  /* 0x0000003f2f2f7812 */ /* 0x000fe400078ec0ff */
[----:B0-----:R-:W-:Y:S02]  /*61c0*/  PRMT R48, R9, 0x5410, R48 ;  /* 0x0000541009307816 */ /* 0x001fe40000000030 */
[----:B------:R-:W-:Y:S02]  /*61d0*/  IADD3 R4, PT, PT, R47, -0x20, RZ ;  /* 0xffffffe02f047810 */ /* 0x000fe40007ffe0ff */
[--C-:B-1----:R-:W-:Y:S02]  /*61e0*/  SHF.R.U32.HI R49, RZ, 0xe, R5.reuse ;  /* 0x0000000eff317819 */ /* 0x102fe40000011605 */
[----:B------:R-:W-:Y:S02]  /*61f0*/  LEA.HI R42, R5, 0xffffffe0, RZ, 0x6 ;  /* 0xffffffe0052a7811 */ /* 0x000fe400078f30ff */
[----:B------:R-:W-:-:S02]  /*6200*/  SHF.R.U32.HI R47, RZ, 0x2, R5 ;  /* 0x00000002ff2f7819 */ /* 0x000fc40000011605 */
[--C-:B------:R-:W-:Y:S01]  /*6210*/  SHF.R.U32.HI R9, RZ, 0x8, R5.reuse ;  /* 0x00000008ff097819 */ /* 0x100fe20000011605 */
[----:B------:R-:W-:Y:S01]  /*6220*/  I2F.F16 R23, R23 ;  /* 0x0000001700177306 */ /* 0x000fe20000200c00 */
[----:B------:R-:W-:Y:S02]  /*6230*/  LOP3.LUT R49, R49, 0x3f, RZ, 0xc0, !PT ;  /* 0x0000003f31317812 */ /* 0x000fe400078ec0ff */
[----:B------:R-:W-:Y:S02]  /*6240*/  SHF.R.U32.HI R5, RZ, 0x14, R5 ;  /* 0x00000014ff057819 */ /* 0x000fe40000011605 */
[----:B------:R-:W-:-:S03]  /*6250*/  IADD3 R50, PT, PT, R49, -0x20, RZ ;  /* 0xffffffe031327810 */ /* 0x000fc60007ffe0ff */
[----:B------:R-:W0:Y:S01]  /*6260*/  I2F.F16 R46, R46 ;  /* 0x0000002e002e7306 */ /* 0x000e220000200c00 */
[----:B------:R-:W-:Y:S02]  /*6270*/  LOP3.LUT R5, R5, 0x3f, RZ, 0xc0, !PT ;  /* 0x0000003f05057812 */ /* 0x000fe400078ec0ff */
[----:B------:R-:W-:-:S03]  /*6280*/  SHF.R.U32.HI R49, RZ, 0x2, R6 ;  /* 0x00000002ff317819 */ /* 0x000fc60000011606 */
[----:B------:R-:W-:Y:S01]  /*6290*/  VIADD R5, R5, 0xffffffe0 ;  /* 0xffffffe005057836 */ /* 0x000fe20000000000 */
[----:B------:R-:W-:Y:S02]  /*62a0*/  LOP3.LUT R49, R49, 0x3f, RZ, 0xc0, !PT ;  /* 0x0000003f31317812 */ /* 0x000fe400078ec0ff */
[----:B------:R-:W-:Y:S02]  /*62b0*/  LOP3.LUT R47, R47, 0x3f, RZ, 0xc0, !PT ;  /* 0x0000003f2f2f7812 */ /* 0x000fe400078ec0ff */
[----:B------:R-:W-:Y:S02]  /*62c0*/  LOP3.LUT R9, R9, 0x3f, RZ, 0xc0, !PT ;  /* 0x0000003f09097812 */ /* 0x000fe400078ec0ff */
[----:B------:R-:W-:Y:S01]  /*62d0*/  IADD3 R49, PT, PT, R49, -0x20, RZ ;  /* 0xffffffe031317810 */ /* 0x000fe20007ffe0ff */
[----:B------:R-:W-:Y:S01]  /*62e0*/  I2F.F16 R42, R42 ;  /* 0x0000002a002a7306 */ /* 0x000fe20000200c00 */
[----:B0-----:R-:W-:Y:S01]  /*62f0*/  PRMT R46, R46, 0x5410, R23 ;  /* 0x000054102e2e7816 */ /* 0x001fe20000000017 */
[----:B------:R-:W-:Y:S01]  /*6300*/  VIADD R9, R9, 0xffffffe0 ;  /* 0xffffffe009097836 */ /* 0x000fe20000000000 */
[----:B------:R-:W-:-:S05]  /*6310*/  IADD3 R47, PT, PT, R47, -0x20, RZ ;  /* 0xffffffe02f2f7810 */ /* 0x000fca0007ffe0ff */
[----:B------:R-:W0:Y:S08]  /*6320*/  I2F.F16 R5, R5 ;  /* 0x0000000500057306 */ /* 0x000e300000200c00 */
[----:B------:R-:W1:Y:S08]  /*6330*/  I2F.F16 R23, R49 ;  /* 0x0000003100177306 */ /* 0x000e700000200c00 */
[----:B------:R-:W4:Y:S01]  /*6340*/  I2F.F16 R47, R47 ;  /* 0x0000002f002f7306 */ /* 0x000f220000200c00 */
[----:B0-----:R-:W-:-:S07]  /*6350*/  PRMT R42, R5, 0x5410, R42 ;  /* 0x00005410052a7816 */ /* 0x001fce000000002a */
[----:B------:R-:W-:Y:S01]  /*6360*/  I2F.F16 R9, R9 ;  /* 0x0000000900097306 */ /* 0x000fe20000200c00 */
[----:B------:R-:W-:-:S07]  /*6370*/  SHF.R.U32.HI R5, RZ, 0x8, R6 ;  /* 0x00000008ff057819 */ /* 0x000fce0000011606 */
[----:B------:R-:W0:Y:S01]  /*6380*/  I2F.F16 R50, R50 ;  /* 0x0000003200327306 */ /* 0x000e220000200c00 */
[----:B-1----:R-:W-:-:S07]  /*6390*/  PRMT R10, R10, 0x5410, R23 ;  /* 0x000054100a0a7816 */ /* 0x002fce0000000017 */
[----:B------:R-:W-:Y:S01]  /*63a0*/  I2F.F16 R45, R45 ;  /* 0x0000002d002d7306 */ /* 0x000fe20000200c00 */
[----:B------:R-:W-:-:S07]  /*63b0*/  SHF.R.U32.HI R23, RZ, 0xe, R6 ;  /* 0x0000000eff177819 */ /* 0x000fce0000011606 */
[----:B------:R-:W1:Y:S01]  /*63c0*/  I2F.F16 R4, R4 ;  /* 0x0000000400047306 */ /* 0x000e620000200c00 */
[----:B------:R-:W-:Y:S02]  /*63d0*/  LOP3.LUT R5, R5, 0x3f, RZ, 0xc0, !PT ;  /* 0x0000003f05057812 */ /* 0x000fe400078ec0ff */
[----:B------:R-:W-:Y:S02]  /*63e0*/  LOP3.LUT R23, R23, 0x3f, RZ, 0xc0, !PT ;  /* 0x0000003f17177812 */ /* 0x000fe400078ec0ff */
[----:B----4-:R-:W-:Y:S02]  /*63f0*/  PRMT R47, R44, 0x5410, R47 ;  /* 0x000054102c2f7816 */ /* 0x010fe4000000002f */
[--C-:B------:R-:W-:Y:S02]  /*6400*/  SHF.R.U32 R11, R11, 0x1c, R7.reuse ;  /* 0x0000001c0b0b7819 */ /* 0x100fe40000001607 */
[----:B0-----:R-:W-:Y:S01]  /*6410*/  PRMT R9, R9, 0x5410, R50 ;  /* 0x0000541009097816 */ /* 0x001fe20000000032 */
[----:B------:R-:W-:Y:S01]  /*6420*/  VIADD R50, R5, 0xffffffe0 ;  /* 0xffffffe005327836 */ /* 0x000fe20000000000 */
[----:B------:R-:W-:-:S02]  /*6430*/  SHF.R.U32.HI R44, RZ, 0x2, R7 ;  /* 0x00000002ff2c7819 */ /* 0x000fc40000011607 */
[----:B------:R-:W-:Y:S02]  /*6440*/  IADD3 R5, PT, PT, R23, -0x20, RZ ;  /* 0xffffffe017057810 */ /* 0x000fe40007ffe0ff */
[----:B-1----:R-:W-:Y:S02]  /*6450*/  PRMT R45, R45, 0x5410, R4 ;  /* 0x000054102d2d7816 */ /* 0x002fe40000000004 */
[----:B------:R-:W-:Y:S02]  /*6460*/  LEA.HI R4, R7, 0xffffffe0, RZ, 0x6 ;  /* 0xffffffe007047811 */ /* 0x000fe400078f30ff */
[----:B------:R-:W-:Y:S02]  /*6470*/  LOP3.LUT R11, R11, 0x3f, RZ, 0xc0, !PT ;  /* 0x0000003f0b0b7812 */ /* 0x000fe400078ec0ff */
[--C-:B------:R-:W-:Y:S02]  /*6480*/  SHF.R.U32.HI R23, RZ, 0x8, R7.reuse ;  /* 0x00000008ff177819 */ /* 0x100fe40000011607 */
[----:B------:R-:W-:-:S02]  /*6490*/  SHF.R.U32.HI R49, RZ, 0xe, R7 ;  /* 0x0000000eff317819 */ /* 0x000fc40000011607 */
[----:B------:R-:W-:Y:S02]  /*64a0*/  LOP3.LUT R44, R44, 0x3f, RZ, 0xc0, !PT ;  /* 0x0000003f2c2c7812 */ /* 0x000fe400078ec0ff */
[----:B------:R-:W-:Y:S01]  /*64b0*/  SHF.R.U32.HI R7, RZ, 0x14, R7 ;  /* 0x00000014ff077819 */ /* 0x000fe20000011607 */
[----:B------:R-:W-:Y:S01]  /*64c0*/  VIADD R11, R11, 0xffffffe0 ;  /* 0xffffffe00b0b7836 */ /* 0x000fe20000000000 */
[----:B------:R-:W-:Y:S02]  /*64d0*/  LOP3.LUT R23, R23, 0x3f, RZ, 0xc0, !PT ;  /* 0x0000003f17177812 */ /* 0x000fe400078ec0ff */
[----:B------:R-:W-:Y:S02]  /*64e0*/  IADD3 R44, PT, PT, R44, -0x20, RZ ;  /* 0xffffffe02c2c7810 */ /* 0x000fe40007ffe0ff */
[----:B------:R-:W-:Y:S02]  /*64f0*/  LOP3.LUT R7, R7, 0x3f, RZ, 0xc0, !PT ;  /* 0x0000003f07077812 */ /* 0x000fe400078ec0ff */
[----:B------:R-:W-:-:S02]  /*6500*/  SHF.R.U32.HI R6, RZ, 0x14, R6 ;  /* 0x00000014ff067819 */ /* 0x000fc40000011606 */
[----:B------:R-:W-:Y:S01]  /*6510*/  LOP3.LUT R49, R49, 0x3f, RZ, 0xc0, !PT ;  /* 0x0000003f31317812 */ /* 0x000fe200078ec0ff */
[----:B------:R-:W-:Y:S01]  /*6520*/  VIADD R23, R23, 0xffffffe0 ;  /* 0xffffffe017177836 */ /* 0x000fe20000000000 */
[----:B------:R-:W-:Y:S01]  /*6530*/  IADD3 R7, PT, PT, R7, -0x20, RZ ;  /* 0xffffffe007077810 */ /* 0x000fe20007ffe0ff */
[----:B------:R-:W-:Y:S01]  /*6540*/  I2F.F16 R11, R11 ;  /* 0x0000000b000b7306 */ /* 0x000fe20000200c00 */
[----:B------:R-:W-:Y:S02]  /*6550*/  LOP3.LUT R6, R6, 0x3f, RZ, 0xc0, !PT ;  /* 0x0000003f06067812 */ /* 0x000fe400078ec0ff */
[----:B------:R-:W-:-:S05]  /*6560*/  IADD3 R49, PT, PT, R49, -0x20, RZ ;  /* 0xffffffe031317810 */ /* 0x000fca0007ffe0ff */
[----:B------:R-:W0:Y:S01]  /*6570*/  I2F.F16 R44, R44 ;  /* 0x0000002c002c7306 */ /* 0x000e220000200c00 */
[----:B------:R-:W-:-:S07]  /*6580*/  VIADD R6, R6, 0xffffffe0 ;  /* 0xffffffe006067836 */ /* 0x000fce0000000000 */
[----:B------:R-:W-:Y:S08]  /*6590*/  I2F.F16 R4, R4 ;  /* 0x0000000400047306 */ /* 0x000ff00000200c00 */
[----:B------:R-:W-:Y:S08]  /*65a0*/  I2F.F16 R50, R50 ;  /* 0x0000003200327306 */ /* 0x000ff00000200c00 */
[----:B------:R-:W1:Y:S08]  /*65b0*/  I2F.F16 R5, R5 ;  /* 0x0000000500057306 */ /* 0x000e700000200c00 */
[----:B------:R-:W-:Y:S08]  /*65c0*/  I2F.F16 R23, R23 ;  /* 0x0000001700177306 */ /* 0x000ff00000200c00 */
[----:B------:R-:W4:Y:S08]  /*65d0*/  I2F.F16 R52, R49 ;  /* 0x0000003100347306 */ /* 0x000f300000200c00 */
[----:B------:R-:W5:Y:S01]  /*65e0*/  I2F.F16 R7, R7 ;  /* 0x0000000700077306 */ /* 0x000f620000200c00 */
[----:B0-----:R-:W-:-:S07]  /*65f0*/  PRMT R11, R11, 0x5410, R44 ;  /* 0x000054100b0b7816 */ /* 0x001fce000000002c */
[----:B------:R-:W0:Y:S01]  /*6600*/  I2F.F16 R51, R6 ;  /* 0x0000000600337306 */ /* 0x000e220000200c00 */
[-C--:B------:R-:W-:Y:S02]  /*6610*/  HFMA2 R43, R48, R13.reuse, R43 ;  /* 0x0000000d302b7231 */ /* 0x080fe4000000002b */
[-C--:B------:R-:W-:Y:S01]  /*6620*/  HFMA2 R22, R47, R13.reuse, R22 ;  /* 0x0000000d2f167231 */ /* 0x080fe20000000016 */
[----:B-1----:R-:W-:Y:S01]  /*6630*/  PRMT R5, R50, 0x5410, R5 ;  /* 0x0000541032057816 */ /* 0x002fe20000000005 */
[-C--:B------:R-:W-:Y:S01]  /*6640*/  HFMA2 R10, R10, R13.reuse, R21 ;  /* 0x0000000d0a0a7231 */ /* 0x080fe20000000015 */
[----:B----4-:R-:W-:Y:S02]  /*6650*/  PRMT R23, R23, 0x5410, R52 ;  /* 0x0000541017177816 */ /* 0x010fe40000000034 */
[----:B-----5:R-:W-:Y:S01]  /*6660*/  PRMT R4, R7, 0x5410, R4 ;  /* 0x0000541007047816 */ /* 0x020fe20000000004 */
[----:B------:R-:W-:Y:S02]  /*6670*/  HFMA2 R7, R11, R13, R12 ;  /* 0x0000000d0b077231 */ /* 0x000fe4000000000c */
[----:B------:R-:W-:-:S02]  /*6680*/  @!P0 VIADD R44, R3, 0x1 ;  /* 0x00000001032c8836 */ /* 0x000fc40000000000 */
[-C--:B------:R-:W-:Y:S02]  /*6690*/  HFMA2 R43, R45, R14.reuse, R43 ;  /* 0x0000000e2d2b7231 */ /* 0x080fe4000000002b */
[-C--:B------:R-:W-:Y:S01]  /*66a0*/  HFMA2 R21, R9, R14.reuse, R22 ;  /* 0x0000000e09157231 */ /* 0x080fe20000000016 */
[----:B--2---:R-:W-:Y:S01]  /*66b0*/  @!P0 PRMT R0, R16, 0x7610, R0 ;  /* 0x0000761010008816 */ /* 0x004fe20000000000 */
[----:B---3--:R-:W-:Y:S01]  /*66c0*/  @!P0 IMAD.IADD R28, R20, 0x1, R31 ;  /* 0x00000001141c8824 */ /* 0x008fe200078e021f */
[----:B------:R-:W-:Y:S01]  /*66d0*/  @!P0 PRMT R2, R17, 0x7610, R2 ;  /* 0x0000761011028816 */ /* 0x000fe20000000002 */
[-C--:B------:R-:W-:Y:S01]  /*66e0*/  HFMA2 R10, R5, R14.reuse, R10 ;  /* 0x0000000e050a7231 */ /* 0x080fe2000000000a */
[----:B0-----:R-:W-:Y:S01]  /*66f0*/  PRMT R8, R51, 0x5410, R8 ;  /* 0x0000541033087816 */ /* 0x001fe20000000008 */
        /* <DEDUP_REMOVED lines=34> */
.L_x_2365:
        /* <DEDUP_REMOVED lines=8> */
.L_x_2368:
        /* <DEDUP_REMOVED lines=10> */
[C---:B--2---:R-:W-:Y:S02]  /*6a40*/  LOP3.LUT R19, R4.reuse, 0x1f001f, RZ, 0xc0, !PT ;  /* 0x001f001f04137812 */ /* 0x044fe400078ec0ff */
        /* <DEDUP_REMOVED lines=8> */
[----:B0-----:R-:W-:Y:S01]  /*6ad0*/  HFMA2 R20, R19, R24, RZ ;  /* 0x0000001813147231 */ /* 0x001fe200000000ff */
        /* <DEDUP_REMOVED lines=8> */
[----:B------:R-:W-:Y:S01]  /*6b60*/  LOP3.LUT R23, R17, 0x64006400, RZ, 0xfc, !PT ;  /* 0x6400640011177812 */ /* 0x000fe200078efcff */
[----:B------:R-:W-:Y:S01]  /*6b70*/  HFMA2 R45, R45, R25, R20 ;  /* 0x000000192d2d7231 */ /* 0x000fe20000000014 */
[----:B------:R-:W-:Y:S01]  /*6b80*/  LOP3.LUT R20, R7, 0x3e003e0, RZ, 0xc0, !PT ;  /* 0x03e003e007147812 */ /* 0x000fe200078ec0ff */
[----:B------:R-:W-:-:S02]  /*6b90*/  HFMA2 R47, R47, R24, RZ.H0_H0 ;  /* 0x000000182f2f7231 */ /* 0x000fc400000400ff */
[-C--:B------:R-:W-:Y:S02]  /*6ba0*/  HFMA2 R19, R22, R24.reuse, RZ ;  /* 0x0000001816137231 */ /* 0x080fe400000000ff */
[----:B------:R-:W-:Y:S01]  /*6bb0*/  HFMA2 R16, R16, R24, RZ.H0_H0 ;  /* 0x0000001810107231 */ /* 0x000fe200000400ff */
[----:B------:R-:W-:Y:S01]  /*6bc0*/  LOP3.LUT R21, R18, 0x64006400, RZ, 0xfc, !PT ;  /* 0x6400640012157812 */ /* 0x000fe200078efcff */
[-C--:B------:R-:W-:Y:S01]  /*6bd0*/  HFMA2 R24, R23, R46.reuse.H0_H0, -48, -48 ;  /* 0xd200d20017187431 */ /* 0x080fe2000004002e */
[----:B------:R-:W-:Y:S02]  /*6be0*/  LOP3.LUT R23, R20, 0x64006400, RZ, 0xfc, !PT ;  /* 0x6400640014177812 */ /* 0x000fe400078efcff */
[----:B------:R-:W-:Y:S01]  /*6bf0*/  SHF.R.U32.HI R17, RZ, 0xa, R4 ;  /* 0x0000000aff117819 */ /* 0x000fe20000011604 */
[-C--:B------:R-:W-:Y:S01]  /*6c00*/  HFMA2 R21, R21, R46.reuse.H0_H0, -48, -48 ;  /* 0xd200d20015157431 */ /* 0x080fe2000004002e */
[----:B------:R-:W-:Y:S01]  /*6c10*/  SHF.R.U32.HI R18, RZ, 0xa, R5 ;  /* 0x0000000aff127819 */ /* 0x000fe20000011605 */
[----:B------:R-:W-:Y:S01]  /*6c20*/  HFMA2 R23, R23, R46.H0_H0, -48, -48 ;  /* 0xd200d20017177431 */ /* 0x000fe2000004002e */
[----:B------:R-:W-:Y:S01]  /*6c30*/  LOP3.LUT R17, R17, 0x1f001f, RZ, 0xc0, !PT ;  /* 0x001f001f11117812 */ /* 0x000fe200078ec0ff */
[----:B------:R-:W-:-:S02]  /*6c40*/  HFMA2 R47, R21, R25, R47 ;  /* 0x00000019152f7231 */ /* 0x000fc4000000002f */
[-C--:B------:R-:W-:Y:S02]  /*6c50*/  HFMA2 R24, R24, R25.reuse, R19 ;  /* 0x0000001918187231 */ /* 0x080fe40000000013 */
[----:B------:R-:W-:Y:S01]  /*6c60*/  HFMA2 R25, R23, R25, R16 ;  /* 0x0000001917197231 */ /* 0x000fe20000000010 */
[----:B------:R-:W-:Y:S02]  /*6c70*/  SHF.R.U32.HI R19, RZ, 0xa, R6 ;  /* 0x0000000aff137819 */ /* 0x000fe40000011606 */
[----:B------:R-:W-:Y:S02]  /*6c80*/  SHF.R.U32.HI R16, RZ, 0xa, R7 ;  /* 0x0000000aff107819 */ /* 0x000fe40000011607 */
        /* <DEDUP_REMOVED lines=8> */
[----:B------:R-:W-:Y:S02]  /*6d10*/  LOP3.LUT R18, R18, 0x64006400, RZ, 0xfc, !PT ;  /* 0x6400640012127812 */ /* 0x000fe400078efcff */
[----:B---3--:R-:W-:Y:S01]  /*6d20*/  LOP3.LUT R44, R8, 0x1f001f, RZ, 0xc0, !PT ;  /* 0x001f001f082c7812 */ /* 0x008fe200078ec0ff */
[-C--:B------:R-:W-:Y:S02]  /*6d30*/  HFMA2 R24, R20, R26.reuse, R24 ;  /* 0x0000001a14187231 */ /* 0x080fe40000000018 */
[----:B------:R-:W-:-:S02]  /*6d40*/  HFMA2 R25, R21, R26, R25 ;  /* 0x0000001a15197231 */ /* 0x000fc40000000019 */
[----:B------:R-:W-:Y:S01]  /*6d50*/  HADD2 R17, R17, -1040, -1040 ;  /* 0xe410e41011117430 */ /* 0x000fe20000000000 */
[----:B------:R-:W-:Y:S01]  /*6d60*/  LOP3.LUT R44, R44, 0x64006400, RZ, 0xfc, !PT ;  /* 0x640064002c2c7812 */ /* 0x000fe200078efcff */
[----:B------:R-:W-:Y:S01]  /*6d70*/  HADD2 R18, R18, -1040, -1040 ;  /* 0xe410e41012127430 */ /* 0x000fe20000000000 */
[----:B------:R-:W0:Y:S01]  /*6d80*/  LDS.128 R20, [UR4+0x10] ;  /* 0x00001004ff147984 */ /* 0x000e220008000c00 */
[-C--:B------:R-:W-:Y:S02]  /*6d90*/  HFMA2 R45, R17, R26.reuse, R45 ;  /* 0x0000001a112d7231 */ /* 0x080fe4000000002d */
[----:B------:R-:W-:Y:S02]  /*6da0*/  HFMA2 R47, R18, R26, R47 ;  /* 0x0000001a122f7231 */ /* 0x000fe4000000002f */
[----:B------:R-:W-:Y:S01]  /*6db0*/  HADD2 R44, R44, -1040, -1040 ;  /* 0xe410e4102c2c7430 */ /* 0x000fe20000000000 */
[----:B------:R-:W-:Y:S01]  /*6dc0*/  LOP3.LUT R26, R9, 0x1f001f, RZ, 0xc0, !PT ;  /* 0x001f001f091a7812 */ /* 0x000fe200078ec0ff */
[----:B------:R1:W2:Y:S01]  /*6dd0*/  LDG.E.128.CONSTANT R16, desc[UR6][R42.64] ;  /* 0x000000062a107981 */ /* 0x0002a2000c1e9d00 */
[----:B------:R-:W-:Y:S01]  /*6de0*/  LOP3.LUT R48, R11, 0x1f001f, RZ, 0xc0, !PT ;  /* 0x001f001f0b307812 */ /* 0x000fe200078ec0ff */
[----:B------:R-:W-:Y:S01]  /*6df0*/  HFMA2 R45, R44, R27, R45 ;  /* 0x0000001b2c2d7231 */ /* 0x000fe2000000002d */
[----:B------:R-:W-:-:S02]  /*6e00*/  LOP3.LUT R44, R26, 0x64006400, RZ, 0xfc, !PT ;  /* 0x640064001a2c7812 */ /* 0x000fc400078efcff */
[----:B------:R-:W-:Y:S02]  /*6e10*/  LOP3.LUT R26, R10, 0x1f001f, RZ, 0xc0, !PT ;  /* 0x001f001f0a1a7812 */ /* 0x000fe400078ec0ff */
[----:B------:R-:W-:Y:S01]  /*6e20*/  LOP3.LUT R48, R48, 0x64006400, RZ, 0xfc, !PT ;  /* 0x6400640030307812 */ /* 0x000fe200078efcff */
[----:B------:R-:W-:Y:S01]  /*6e30*/  HADD2 R44, R44, -1040, -1040 ;  /* 0xe410e4102c2c7430 */ /* 0x000fe20000000000 */
[----:B------:R-:W-:Y:S01]  /*6e40*/  LOP3.LUT R26, R26, 0x64006400, RZ, 0xfc, !PT ;  /* 0x640064001a1a7812 */ /* 0x000fe200078efcff */
[----:B-1----:R-:W-:-:S04]  /*6e50*/  IMAD.WIDE R42, R33, 0x4, R42 ;  /* 0x00000004212a7825 */ /* 0x002fc800078e022a */
[----:B------:R-:W-:Y:S02]  /*6e60*/  HADD2 R48, R48, -1040, -1040 ;  /* 0xe410e41030307430 */ /* 0x000fe40000000000 */
[----:B------:R-:W-:Y:S02]  /*6e70*/  HFMA2 R47, R44, R27, R47 ;  /* 0x0000001b2c2f7231 */ /* 0x000fe4000000002f */
[----:B------:R-:W-:Y:S01]  /*6e80*/  HADD2 R26, R26, -1040, -1040 ;  /* 0xe410e4101a1a7430 */ /* 0x000fe20000000000 */
[----:B------:R-:W-:-:S03]  /*6e90*/  LOP3.LUT R44, R10, 0x3e003e0, RZ, 0xc0, !PT ;  /* 0x03e003e00a2c7812 */ /* 0x000fc600078ec0ff */
[-C--:B------:R-:W-:Y:S02]  /*6ea0*/  HFMA2 R24, R26, R27.reuse, R24 ;  /* 0x0000001b1a187231 */ /* 0x080fe40000000018 */
[----:B------:R-:W-:Y:S01]  /*6eb0*/  HFMA2 R27, R48, R27, R25 ;  /* 0x0000001b301b7231 */ /* 0x000fe20000000019 */
        /* <DEDUP_REMOVED lines=9> */
[----:B------:R-:W-:Y:S01]  /*6f50*/  SHF.R.U32.HI R25, RZ, 0xa, R9 ;  /* 0x0000000aff197819 */ /* 0x000fe20000011609 */
[----:B------:R-:W-:Y:S02]  /*6f60*/  HFMA2 R51, R51, R46.H0_H0, -48, -48 ;  /* 0xd200d20033337431 */ /* 0x000fe4000004002e */
[----:B0-----:R-:W-:Y:S02]  /*6f70*/  HFMA2 R45, R26, R20, R45 ;  /* 0x000000141a2d7231 */ /* 0x001fe4000000002d */
[----:B------:R-:W-:Y:S02]  /*6f80*/  HFMA2 R49, R49, R46.H0_H0, -48, -48 ;  /* 0xd200d20031317431 */ /* 0x000fe4000004002e */
        /* <DEDUP_REMOVED lines=8> */
[----:B------:R-:W3:Y:S02]  /*7010*/  LDG.E.128.CONSTANT R24, desc[UR6][R42.64] ;  /* 0x000000062a187981 */ /* 0x000ee4000c1e9d00 */
[----:B------:R-:W-:-:S02]  /*7020*/  HADD2 R48, R48, -1040, -1040 ;  /* 0xe410e41030307430 */ /* 0x000fc40000000000 */
[----:B------:R-:W-:Y:S02]  /*7030*/  HADD2 R49, R49, -1040, -1040 ;  /* 0xe410e41031317430 */ /* 0x000fe40000000000 */
[-C--:B------:R-:W-:Y:S01]  /*7040*/  HFMA2 R45, R48, R21.reuse, R45 ;  /* 0x00000015302d7231 */ /* 0x080fe2000000002d */
[----:B------:R-:W-:Y:S01]  /*7050*/  SHF.R.U32.HI R48, RZ, 0xa, R10 ;  /* 0x0000000aff307819 */ /* 0x000fe2000001160a */
[----:B------:R-:W-:Y:S01]  /*7060*/  HFMA2 R47, R49, R21, R47 ;  /* 0x00000015312f7231 */ /* 0x000fe2000000002f */
[----:B------:R-:W-:Y:S02]  /*7070*/  SHF.R.U32.HI R49, RZ, 0xa, R11 ;  /* 0x0000000aff317819 */ /* 0x000fe4000001160b */
[----:B------:R-:W-:Y:S02]  /*7080*/  LOP3.LUT R48, R48, 0x1f001f, RZ, 0xc0, !PT ;  /* 0x001f001f30307812 */ /* 0x000fe400078ec0ff */
[----:B------:R-:W-:Y:S02]  /*7090*/  LOP3.LUT R49, R49, 0x1f001f, RZ, 0xc0, !PT ;  /* 0x001f001f31317812 */ /* 0x000fe400078ec0ff */
[----:B------:R-:W-:-:S02]  /*70a0*/  LOP3.LUT R48, R48, 0x64006400, RZ, 0xfc, !PT ;  /* 0x6400640030307812 */ /* 0x000fc400078efcff */
[----:B------:R-:W-:-:S03]  /*70b0*/  LOP3.LUT R49, R49, 0x64006400, RZ, 0xfc, !PT ;  /* 0x6400640031317812 */ /* 0x000fc600078efcff */
[----:B------:R-:W-:Y:S02]  /*70c0*/  HADD2 R48, R48, -1040, -1040 ;  /* 0xe410e41030307430 */ /* 0x000fe40000000000 */
[----:B------:R-:W-:Y:S02]  /*70d0*/  HADD2 R49, R49, -1040, -1040 ;  /* 0xe410e41031317430 */ /* 0x000fe40000000000 */
[-C--:B------:R-:W-:Y:S02]  /*70e0*/  HFMA2 R44, R48, R21.reuse, R44 ;  /* 0x00000015302c7231 */ /* 0x080fe4000000002c */
[----:B------:R-:W-:Y:S01]  /*70f0*/  HFMA2 R20, R49, R21, R20 ;  /* 0x0000001531147231 */ /* 0x000fe20000000014 */
[----:B----4-:R-:W-:-:S04]  /*7100*/  LOP3.LUT R21, R12, 0x1f001f, RZ, 0xc0, !PT ;  /* 0x001f001f0c157812 */ /* 0x010fc800078ec0ff */
[----:B------:R-:W-:-:S05]  /*7110*/  LOP3.LUT R21, R21, 0x64006400, RZ, 0xfc, !PT ;  /* 0x6400640015157812 */ /* 0x000fca00078efcff */
[----:B------:R-:W-:Y:S01]  /*7120*/  HADD2 R49, R21, -1040, -1040 ;  /* 0xe410e41015317430 */ /* 0x000fe20000000000 */
[----:B------:R-:W-:-:S03]  /*7130*/  LOP3.LUT R21, R13, 0x1f001f, RZ, 0xc0, !PT ;  /* 0x001f001f0d157812 */ /* 0x000fc600078ec0ff */
[-C--:B------:R-:W-:Y:S01]  /*7140*/  HFMA2 R49, R49, R22.reuse, R45 ;  /* 0x0000001631317231 */ /* 0x080fe2000000002d */
[----:B------:R-:W-:Y:S02]  /*7150*/  LOP3.LUT R48, R21, 0x64006400, RZ, 0xfc, !PT ;  /* 0x6400640015307812 */ /* 0x000fe400078efcff */
[----:B------:R-:W-:Y:S02]  /*7160*/  LOP3.LUT R21, R14, 0x1f001f, RZ, 0xc0, !PT ;  /* 0x001f001f0e157812 */ /* 0x000fe400078ec0ff */
[----:B------:R-:W-:Y:S01]  /*7170*/  LOP3.LUT R45, R15, 0x1f001f, RZ, 0xc0, !PT ;  /* 0x001f001f0f2d7812 */ /* 0x000fe200078ec0ff */
[----:B------:R-:W-:Y:S01]  /*7180*/  HADD2 R48, R48, -1040, -1040 ;  /* 0xe410e41030307430 */ /* 0x000fe20000000000 */
[----:B------:R-:W-:Y:S02]  /*7190*/  LOP3.LUT R21, R21, 0x64006400, RZ, 0xfc, !PT ;  /* 0x6400640015157812 */ /* 0x000fe400078efcff */
[----:B------:R-:W-:Y:S01]  /*71a0*/  LOP3.LUT R45, R45, 0x64006400, RZ, 0xfc, !PT ;  /* 0x640064002d2d7812 */ /* 0x000fe200078efcff */
[----:B------:R-:W-:-:S02]  /*71b0*/  HFMA2 R47, R48, R22, R47 ;  /* 0x00000016302f7231 */ /* 0x000fc4000000002f */
[----:B------:R-:W-:Y:S02]  /*71c0*/  HADD2 R48, R21, -1040, -1040 ;  /* 0xe410e41015307430 */ /* 0x000fe40000000000 */
[----:B------:R-:W-:Y:S02]  /*71d0*/  HADD2 R50, R45, -1040, -1040 ;  /* 0xe410e4102d327430 */ /* 0x000fe40000000000 */
[----:B------:R-:W-:Y:S02]  /*71e0*/  @!P0 IMAD.MOV.U32 R45, RZ, RZ, R35 ;  /* 0x000000ffff2d8224 */ /* 0x000fe400078e0023 */
[-C--:B------:R-:W-:Y:S01]  /*71f0*/  HFMA2 R48, R48, R22.reuse, R44 ;  /* 0x0000001630307231 */ /* 0x080fe2000000002c */
[----:B------:R-:W-:Y:S01]  /*7200*/  @!P0 MOV R44, R38 ;  /* 0x00000026002c8202 */ /* 0x000fe20000000f00 */
[----:B------:R-:W-:Y:S02]  /*7210*/  HFMA2 R50, R50, R22, R20 ;  /* 0x0000001632327231 */ /* 0x000fe40000000014 */
[----:B------:R-:W-:-:S02]  /*7220*/  @!P0 IMAD R20, R3, 0x8, R1 ;  /* 0x0000000803148824 */ /* 0x000fc400078e0201 */
[----:B------:R0:W4:Y:S04]  /*7230*/  @!P0 LDG.E.U16.CONSTANT R22, desc[UR6][R44.64] ;  /* 0x000000062c168981 */ /* 0x000128000c1e9500 */
[----:B------:R-:W5:Y:S01]  /*7240*/  @!P0 LDL.64 R20, [R20+0x8] ;  /* 0x0000080014148983 */ /* 0x000f620000100a00 */
[----:B------:R-:W-:Y:S02]  /*7250*/  SHF.R.U32.HI R4, RZ, 0xf, R4 ;  /* 0x0000000fff047819 */ /* 0x000fe40000011604 */
[----:B------:R-:W-:Y:S02]  /*7260*/  SHF.R.U32.HI R51, RZ, 0xf, R5 ;  /* 0x0000000fff337819 */ /* 0x000fe40000011605 */
[----:B------:R-:W-:Y:S02]  /*7270*/  LOP3.LUT R5, R4, 0x10001, RZ, 0xc0, !PT ;  /* 0x0001000104057812 */ /* 0x000fe400078ec0ff */
[----:B------:R-:W-:-:S02]  /*7280*/  SHF.R.U32.HI R8, RZ, 0xe, R8 ;  /* 0x0000000eff087819 */ /* 0x000fc40000011608 */
[----:B------:R-:W-:Y:S02]  /*7290*/  LOP3.LUT R4, R51, 0x10001, RZ, 0xc0, !PT ;  /* 0x0001000133047812 */ /* 0x000fe400078ec0ff */
[----:B------:R-:W-:Y:S02]  /*72a0*/  SHF.R.U32.HI R9, RZ, 0xe, R9 ;  /* 0x0000000eff097819 */ /* 0x000fe40000011609 */
[----:B------:R-:W-:Y:S02]  /*72b0*/  LOP3.LUT R8, R5, 0x20002, R8, 0xf8, !PT ;  /* 0x0002000205087812 */ /* 0x000fe400078ef808 */
[----:B------:R-:W-:Y:S02]  /*72c0*/  SHF.R.U32.HI R6, RZ, 0xf, R6 ;  /* 0x0000000fff067819 */ /* 0x000fe40000011606 */
[----:B------:R-:W-:Y:S02]  /*72d0*/  LOP3.LUT R5, R12, 0x3e003e0, RZ, 0xc0, !PT ;  /* 0x03e003e00c057812 */ /* 0x000fe400078ec0ff */
[----:B------:R-:W-:-:S02]  /*72e0*/  SHF.R.U32.HI R7, RZ, 0xf, R7 ;  /* 0x0000000fff077819 */ /* 0x000fc40000011607 */
[----:B------:R-:W-:Y:S02]  /*72f0*/  LOP3.LUT R9, R4, 0x20002, R9, 0xf8, !PT ;  /* 0x0002000204097812 */ /* 0x000fe400078ef809 */
[----:B------:R-:W-:Y:S02]  /*7300*/  SHF.R.U32.HI R4, RZ, 0xe, R11 ;  /* 0x0000000eff047819 */ /* 0x000fe4000001160b */
[----:B------:R-:W-:Y:S02]  /*7310*/  SHF.R.U32.HI R10, RZ, 0xe, R10 ;  /* 0x0000000eff0a7819 */ /* 0x000fe4000001160a */
[----:B------:R-:W-:Y:S02]  /*7320*/  LOP3.LUT R11, R6, 0x10001, RZ, 0xc0, !PT ;  /* 0x00010001060b7812 */ /* 0x000fe400078ec0ff */
[----:B------:R-:W-:Y:S02]  /*7330*/  LOP3.LUT R5, R5, 0x64006400, RZ, 0xfc, !PT ;  /* 0x6400640005057812 */ /* 0x000fe400078efcff */
[----:B------:R-:W-:-:S02]  /*7340*/  LOP3.LUT R7, R7, 0x10001, RZ, 0xc0, !PT ;  /* 0x0001000107077812 */ /* 0x000fc400078ec0ff */
[----:B------:R-:W-:Y:S01]  /*7350*/  LOP3.LUT R11, R11, 0x20002, R10, 0xf8, !PT ;  /* 0x000200020b0b7812 */ /* 0x000fe200078ef80a */
[----:B------:R-:W-:Y:S01]  /*7360*/  HFMA2 R5, R5, R46.H0_H0, -48, -48 ;  /* 0xd200d20005057431 */ /* 0x000fe2000004002e */
[----:B------:R-:W-:Y:S02]  /*7370*/  LOP3.LUT R10, R7, 0x20002, R4, 0xf8, !PT ;  /* 0x00020002070a7812 */ /* 0x000fe400078ef804 */
[----:B------:R-:W-:Y:S01]  /*7380*/  LOP3.LUT R4, R13, 0x3e003e0, RZ, 0xc0, !PT ;  /* 0x03e003e00d047812 */ /* 0x000fe200078ec0ff */
[----:B------:R-:W-:-:S03]  /*7390*/  HFMA2 R49, R5, R23, R49 ;  /* 0x0000001705317231 */ /* 0x000fc60000000031 */
[----:B------:R-:W-:Y:S02]  /*73a0*/  LOP3.LUT R5, R4, 0x64006400, RZ, 0xfc, !PT ;  /* 0x6400640004057812 */ /* 0x000fe400078efcff */
[----:B------:R-:W-:-:S04]  /*73b0*/  LOP3.LUT R4, R14, 0x3e003e0, RZ, 0xc0, !PT ;  /* 0x03e003e00e047812 */ /* 0x000fc800078ec0ff */
[----:B------:R-:W-:Y:S01]  /*73c0*/  LOP3.LUT R7, R4, 0x64006400, RZ, 0xfc, !PT ;  /* 0x6400640004077812 */ /* 0x000fe200078efcff */
[----:B------:R-:W-:Y:S01]  /*73d0*/  HFMA2 R5, R5, R46.H0_H0, -48, -48 ;  /* 0xd200d20005057431 */ /* 0x000fe2000004002e */
[----:B------:R-:W-:-:S03]  /*73e0*/  LOP3.LUT R6, R15, 0x3e003e0, RZ, 0xc0, !PT ;  /* 0x03e003e00f067812 */ /* 0x000fc600078ec0ff */
[-C--:B------:R-:W-:Y:S01]  /*73f0*/  HFMA2 R7, R7, R46.reuse.H0_H0, -48, -48 ;  /* 0xd200d20007077431 */ /* 0x080fe2000004002e */
[----:B0-----:R-:W-:Y:S01]  /*7400*/  LOP3.LUT R45, R6, 0x64006400, RZ, 0xfc, !PT ;  /* 0x64006400062d7812 */ /* 0x001fe200078efcff */
[-C--:B------:R-:W-:Y:S02]  /*7410*/  HFMA2 R47, R5, R23.reuse, R47 ;  /* 0x00000017052f7231 */ /* 0x080fe4000000002f */
[----:B------:R-:W-:Y:S02]  /*7420*/  HFMA2 R48, R7, R23, R48 ;  /* 0x0000001707307231 */ /* 0x000fe40000000030 */
[----:B------:R-:W0:Y:S01]  /*7430*/  LDS.128 R4, [UR4+0x20] ;  /* 0x00002004ff047984 */ /* 0x000e220008000c00 */
[----:B------:R-:W-:Y:S01]  /*7440*/  HFMA2 R45, R45, R46.H0_H0, -48, -48 ;  /* 0xd200d2002d2d7431 */ /* 0x000fe2000004002e */
[----:B------:R-:W-:-:S03]  /*7450*/  SHF.R.U32.HI R44, RZ, 0xd, R13 ;  /* 0x0000000dff2c7819 */ /* 0x000fc6000001160d */
[----:B------:R-:W-:Y:S01]  /*7460*/  HFMA2 R50, R45, R23, R50 ;  /* 0x000000172d327231 */ /* 0x000fe20000000032 */
[----:B------:R-:W-:Y:S02]  /*7470*/  SHF.R.U32.HI R23, RZ, 0xd, R12 ;  /* 0x0000000dff177819 */ /* 0x000fe4000001160c */
[----:B------:R-:W-:Y:S02]  /*7480*/  LOP3.LUT R9, R9, 0x40004, R44, 0xf8, !PT ;  /* 0x0004000409097812 */ /* 0x000fe400078ef82c */
[----:B------:R-:W-:Y:S02]  /*7490*/  SHF.R.U32.HI R44, RZ, 0xd, R14 ;  /* 0x0000000dff2c7819 */ /* 0x000fe4000001160e */
[----:B------:R-:W-:Y:S02]  /*74a0*/  SHF.R.U32.HI R13, RZ, 0xa, R13 ;  /* 0x0000000aff0d7819 */ /* 0x000fe4000001160d */
[----:B------:R-:W-:Y:S02]  /*74b0*/  LOP3.LUT R8, R8, 0x40004, R23, 0xf8, !PT ;  /* 0x0004000408087812 */ /* 0x000fe400078ef817 */
[----:B------:R-:W-:-:S02]  /*74c0*/  SHF.R.U32.HI R12, RZ, 0xa, R12 ;  /* 0x0000000aff0c7819 */ /* 0x000fc4000001160c */
[----:B------:R-:W-:Y:S02]  /*74d0*/  SHF.R.U32.HI R23, RZ, 0xa, R14 ;  /* 0x0000000aff177819 */ /* 0x000fe4000001160e */
[----:B------:R-:W-:Y:S02]  /*74e0*/  LOP3.LUT R11, R11, 0x40004, R44, 0xf8, !PT ;  /* 0x000400040b0b7812 */ /* 0x000fe400078ef82c */
        /* <DEDUP_REMOVED lines=8> */
[----:B------:R-:W-:Y:S01]  /*7570*/  LOP3.LUT R13, R13, 0x64006400, RZ, 0xfc, !PT ;  /* 0x640064000d0d7812 */ /* 0x000fe200078efcff */
[----:B------:R-:W-:Y:S02]  /*7580*/  HADD2 R14, R14, -1040, -1040 ;  /* 0xe410e4100e0e7430 */ /* 0x000fe40000000000 */
[----:B------:R-:W-:-:S02]  /*7590*/  HADD2 R23, R23, -1040, -1040 ;  /* 0xe410e41017177430 */ /* 0x000fc40000000000 */
[----:B------:R-:W-:Y:S02]  /*75a0*/  HADD2 R12, R12, -1040, -1040 ;  /* 0xe410e4100c0c7430 */ /* 0x000fe40000000000 */
[----:B------:R-:W-:Y:S02]  /*75b0*/  HADD2 R13, R13, -1040, -1040 ;  /* 0xe410e4100d0d7430 */ /* 0x000fe40000000000 */
[-C--:B0-----:R-:W-:Y:S02]  /*75c0*/  HFMA2 R49, R14, R4.reuse, R49 ;  /* 0x000000040e317231 */ /* 0x081fe40000000031 */
[-C--:B------:R-:W-:Y:S02]  /*75d0*/  HFMA2 R47, R23, R4.reuse, R47 ;  /* 0x00000004172f7231 */ /* 0x080fe4000000002f */
[-C--:B------:R-:W-:Y:S02]  /*75e0*/  HFMA2 R48, R12, R4.reuse, R48 ;  /* 0x000000040c307231 */ /* 0x080fe40000000030 */
[----:B------:R-:W-:Y:S01]  /*75f0*/  HFMA2 R50, R13, R4, R50 ;  /* 0x000000040d327231 */ /* 0x000fe20000000032 */
[----:B------:R-:W-:-:S02]  /*7600*/  SHF.R.U32.HI R15, RZ, 0xd, R15 ;  /* 0x0000000dff0f7819 */ /* 0x000fc4000001160f */
[----:B--2---:R-:W-:Y:S02]  /*7610*/  LOP3.LUT R4, R16, 0x1f001f, RZ, 0xc0, !PT ;  /* 0x001f001f10047812 */ /* 0x004fe400078ec0ff */
[----:B------:R-:W-:Y:S02]  /*7620*/  LOP3.LUT R13, R17, 0x1f001f, RZ, 0xc0, !PT ;  /* 0x001f001f110d7812 */ /* 0x000fe400078ec0ff */
[----:B------:R-:W-:Y:S02]  /*7630*/  LOP3.LUT R12, R4, 0x64006400, RZ, 0xfc, !PT ;  /* 0x64006400040c7812 */ /* 0x000fe400078efcff */
[----:B------:R-:W-:Y:S02]  /*7640*/  LOP3.LUT R4, R10, 0x40004, R15, 0xf8, !PT ;  /* 0x000400040a047812 */ /* 0x000fe400078ef80f */
[----:B------:R-:W-:Y:S02]  /*7650*/  LOP3.LUT R14, R13, 0x64006400, RZ, 0xfc, !PT ;  /* 0x640064000d0e7812 */ /* 0x000fe400078efcff */
[----:B------:R-:W-:Y:S01]  /*7660*/  @!P0 IADD3 R15, PT, PT, R3, 0x1, RZ ;  /* 0x00000001030f8810 */ /* 0x000fe20007ffe0ff */
[----:B------:R-:W-:Y:S01]  /*7670*/  HADD2 R10, R12, -1040, -1040 ;  /* 0xe410e4100c0a7430 */ /* 0x000fe20000000000 */
[----:B------:R-:W-:Y:S01]  /*7680*/  SHF.R.U32.HI R13, RZ, 0xc, R16 ;  /* 0x0000000cff0d7819 */ /* 0x000fe20000011610 */
[----:B------:R-:W-:-:S02]  /*7690*/  HADD2 R14, R14, -1040, -1040 ;  /* 0xe410e4100e0e7430 */ /* 0x000fc40000000000 */
[----:B------:R-:W-:Y:S01]  /*76a0*/  @!P0 IMAD.MOV.U32 R3, RZ, RZ, R15 ;  /* 0x000000ffff038224 */ /* 0x000fe200078e000f */
[----:B------:R-:W-:Y:S01]  /*76b0*/  LOP3.LUT R12, R8, 0x80008, R13, 0xf8, !PT ;  /* 0x00080008080c7812 */ /* 0x000fe200078ef80d */
[-C--:B------:R-:W-:Y:S01]  /*76c0*/  HFMA2 R49, R10, R5.reuse, R49 ;  /* 0x000000050a317231 */ /* 0x080fe20000000031 */
[----:B------:R-:W-:Y:S02]  /*76d0*/  LOP3.LUT R13, R18, 0x1f001f, RZ, 0xc0, !PT ;  /* 0x001f001f120d7812 */ /* 0x000fe400078ec0ff */
[----:B------:R-:W-:Y:S02]  /*76e0*/  LOP3.LUT R15, R19, 0x1f001f, RZ, 0xc0, !PT ;  /* 0x001f001f130f7812 */ /* 0x000fe400078ec0ff */
[----:B------:R-:W-:Y:S01]  /*76f0*/  LOP3.LUT R10, R16, 0x3e003e0, RZ, 0xc0, !PT ;  /* 0x03e003e0100a7812 */ /* 0x000fe200078ec0ff */
[----:B------:R-:W-:Y:S01]  /*7700*/  HFMA2 R8, R14, R5, R47 ;  /* 0x000000050e087231 */ /* 0x000fe2000000002f */
[----:B------:R-:W-:Y:S02]  /*7710*/  SHF.R.U32.HI R14, RZ, 0xc, R17 ;  /* 0x0000000cff0e7819 */ /* 0x000fe40000011611 */
[----:B------:R-:W-:-:S02]  /*7720*/  LOP3.LUT R23, R13, 0x64006400, RZ, 0xfc, !PT ;  /* 0x640064000d177812 */ /* 0x000fc400078efcff */
[----:B------:R-:W-:Y:S02]  /*7730*/  LOP3.LUT R44, R15, 0x64006400, RZ, 0xfc, !PT ;  /* 0x640064000f2c7812 */ /* 0x000fe400078efcff */
[----:B------:R-:W-:Y:S01]  /*7740*/  LOP3.LUT R15, R10, 0x64006400, RZ, 0xfc, !PT ;  /* 0x640064000a0f7812 */ /* 0x000fe200078efcff */
[----:B------:R-:W-:Y:S01]  /*7750*/  HADD2 R23, R23, -1040, -1040 ;  /* 0xe410e41017177430 */ /* 0x000fe20000000000 */
[----:B------:R-:W-:Y:S01]  /*7760*/  LOP3.LUT R13, R9, 0x80008, R14, 0xf8, !PT ;  /* 0x00080008090d7812 */ /* 0x000fe200078ef80e */
[----:B------:R-:W-:Y:S01]  /*7770*/  HADD2 R44, R44, -1040, -1040 ;  /* 0xe410e4102c2c7430 */ /* 0x000fe20000000000 */
[----:B------:R-:W-:Y:S01]  /*7780*/  SHF.R.U32.HI R14, RZ, 0xc, R18 ;  /* 0x0000000cff0e7819 */ /* 0x000fe20000011612 */
[----:B------:R-:W-:Y:S02]  /*7790*/  HFMA2 R9, R15, R46.H0_H0, -48, -48 ;  /* 0xd200d2000f097431 */ /* 0x000fe4000004002e */
[-C--:B------:R-:W-:Y:S02]  /*77a0*/  HFMA2 R48, R23, R5.reuse, R48 ;  /* 0x0000000517307231 */ /* 0x080fe40000000030 */
[----:B------:R-:W-:Y:S01]  /*77b0*/  HFMA2 R15, R44, R5, R50 ;  /* 0x000000052c0f7231 */ /* 0x000fe20000000032 */
[----:B------:R-:W-:Y:S01]  /*77c0*/  LOP3.LUT R14, R11, 0x80008, R14, 0xf8, !PT ;  /* 0x000800080b0e7812 */ /* 0x000fe200078ef80e */
[----:B------:R-:W-:Y:S01]  /*77d0*/  HFMA2 R5, R9, R6, R49 ;  /* 0x0000000609057231 */ /* 0x000fe20000000031 */
        /* <DEDUP_REMOVED lines=8> */
[----:B------:R-:W-:Y:S01]  /*7860*/  HFMA2 R11, R11, R46.H0_H0, -48, -48 ;  /* 0xd200d2000b0b7431 */ /* 0x000fe2000004002e */
[--C-:B------:R-:W-:Y:S01]  /*7870*/  SHF.R.U32.HI R23, RZ, 0xa, R19.reuse ;  /* 0x0000000aff177819 */ /* 0x100fe20000011613 */
[-C--:B------:R-:W-:Y:S01]  /*7880*/  HFMA2 R15, R10, R6.reuse, R15 ;  /* 0x000000060a0f7231 */ /* 0x080fe2000000000f */
[----:B------:R-:W-:Y:S01]  /*7890*/  SHF.R.U32.HI R45, RZ, 0xc, R19 ;  /* 0x0000000cff2d7819 */ /* 0x000fe20000011613 */
[-C--:B------:R-:W-:Y:S02]  /*78a0*/  HFMA2 R19, R9, R6.reuse, R8 ;  /* 0x0000000609137231 */ /* 0x080fe40000000008 */
[----:B------:R-:W-:Y:S02]  /*78b0*/  HFMA2 R6, R11, R6, R48 ;  /* 0x000000060b067231 */ /* 0x000fe40000000030 */
[----:B------:R-:W0:Y:S01]  /*78c0*/  LDS.128 R8, [UR4+0x30] ;  /* 0x00003004ff087984 */ /* 0x000e220008000c00 */
[----:B------:R-:W-:Y:S02]  /*78d0*/  SHF.R.U32.HI R16, RZ, 0xa, R16 ;  /* 0x0000000aff107819 */ /* 0x000fe40000011610 */
[----:B------:R-:W-:-:S02]  /*78e0*/  SHF.R.U32.HI R17, RZ, 0xa, R17 ;  /* 0x0000000aff117819 */ /* 0x000fc40000011611 */
[----:B------:R-:W-:Y:S02]  /*78f0*/  SHF.R.U32.HI R18, RZ, 0xa, R18 ;  /* 0x0000000aff127819 */ /* 0x000fe40000011612 */
        /* <DEDUP_REMOVED lines=8> */
[----:B------:R-:W-:Y:S01]  /*7980*/  LOP3.LUT R45, R4, 0x80008, R45, 0xf8, !PT ;  /* 0x00080008042d7812 */ /* 0x000fe200078ef82d */
[----:B------:R-:W-:Y:S02]  /*7990*/  HADD2 R4, R16, -1040, -1040 ;  /* 0xe410e41010047430 */ /* 0x000fe40000000000 */
[----:B------:R-:W-:Y:S02]  /*79a0*/  HADD2 R17, R17, -1040, -1040 ;  /* 0xe410e41011117430 */ /* 0x000fe40000000000 */
[----:B------:R-:W-:-:S02]  /*79b0*/  HADD2 R18, R18, -1040, -1040 ;  /* 0xe410e41012127430 */ /* 0x000fc40000000000 */
[----:B------:R-:W-:Y:S01]  /*79c0*/  HADD2 R23, R23, -1040, -1040 ;  /* 0xe410e41017177430 */ /* 0x000fe20000000000 */
[----:B---3--:R-:W-:Y:S01]  /*79d0*/  SHF.R.U32.HI R16, RZ, 0xb, R25 ;  /* 0x0000000bff107819 */ /* 0x008fe20000011619 */
[-C--:B------:R-:W-:Y:S02]  /*79e0*/  HFMA2 R4, R4, R7.reuse, R5 ;  /* 0x0000000704047231 */ /* 0x080fe40000000005 */
[-C--:B------:R-:W-:Y:S02]  /*79f0*/  HFMA2 R5, R17, R7.reuse, R19 ;  /* 0x0000000711057231 */ /* 0x080fe40000000013 */
[-C--:B------:R-:W-:Y:S02]  /*7a00*/  HFMA2 R6, R18, R7.reuse, R6 ;  /* 0x0000000712067231 */ /* 0x080fe40000000006 */
[----:B------:R-:W-:Y:S01]  /*7a10*/  HFMA2 R15, R23, R7, R15 ;  /* 0x00000007170f7231 */ /* 0x000fe2000000000f */
[----:B------:R-:W-:Y:S02]  /*7a20*/  SHF.R.U32.HI R7, RZ, 0xb, R24 ;  /* 0x0000000bff077819 */ /* 0x000fe40000011618 */
[----:B------:R-:W-:-:S02]  /*7a30*/  SHF.R.U32.HI R17, RZ, 0xb, R26 ;  /* 0x0000000bff117819 */ /* 0x000fc4000001161a */
[----:B------:R-:W-:Y:S02]  /*7a40*/  SHF.R.U32.HI R18, RZ, 0xb, R27 ;  /* 0x0000000bff127819 */ /* 0x000fe4000001161b */
[----:B------:R-:W-:Y:S02]  /*7a50*/  LOP3.LUT R13, R13, 0x100010, R16, 0xf8, !PT ;  /* 0x001000100d0d7812 */ /* 0x000fe400078ef810 */
[----:B------:R-:W-:Y:S02]  /*7a60*/  LOP3.LUT R16, R24, 0x1f001f, RZ, 0xc0, !PT ;  /* 0x001f001f18107812 */ /* 0x000fe400078ec0ff */
[----:B------:R-:W-:Y:S02]  /*7a70*/  LOP3.LUT R12, R12, 0x100010, R7, 0xf8, !PT ;  /* 0x001000100c0c7812 */ /* 0x000fe400078ef807 */
[----:B------:R-:W-:Y:S02]  /*7a80*/  LOP3.LUT R14, R14, 0x100010, R17, 0xf8, !PT ;  /* 0x001000100e0e7812 */ /* 0x000fe400078ef811 */
[----:B------:R-:W-:-:S02]  /*7a90*/  LOP3.LUT R7, R45, 0x100010, R18, 0xf8, !PT ;  /* 0x001000102d077812 */ /* 0x000fc400078ef812 */
        /* <DEDUP_REMOVED lines=8> */
[----:B------:R-:W-:Y:S01]  /*7b20*/  LOP3.LUT R44, R27, 0x3e003e0, RZ, 0xc0, !PT ;  /* 0x03e003e01b2c7812 */ /* 0x000fe200078ec0ff */
[-C--:B------:R-:W-:Y:S02]  /*7b30*/  HFMA2 R18, R17, R46.reuse.H0_H0, -48, -48 ;  /* 0xd200d20011127431 */ /* 0x080fe4000004002e */
[----:B------:R-:W-:Y:S02]  /*7b40*/  HFMA2 R17, R23, R46.H0_H0, -48, -48 ;  /* 0xd200d20017117431 */ /* 0x000fe4000004002e */
[----:B0-----:R-:W-:Y:S01]  /*7b50*/  HFMA2 R4, R19, R8, R4 ;  /* 0x0000000813047231 */ /* 0x001fe20000000004 */
[----:B------:R-:W-:Y:S02]  /*7b60*/  LOP3.LUT R19, R25, 0x1f001f, RZ, 0xc0, !PT ;  /* 0x001f001f19137812 */ /* 0x000fe400078ec0ff */
[----:B------:R-:W-:-:S02]  /*7b70*/  LOP3.LUT R23, R26, 0x1f001f, RZ, 0xc0, !PT ;  /* 0x001f001f1a177812 */ /* 0x000fc400078ec0ff */
[----:B------:R-:W-:Y:S02]  /*7b80*/  LOP3.LUT R47, R44, 0x64006400, RZ, 0xfc, !PT ;  /* 0x640064002c2f7812 */ /* 0x000fe400078efcff */
[----:B------:R-:W-:Y:S02]  /*7b90*/  SHF.R.U32.HI R24, RZ, 0xa, R24 ;  /* 0x0000000aff187819 */ /* 0x000fe40000011618 */
[----:B------:R-:W-:Y:S02]  /*7ba0*/  LOP3.LUT R44, R27, 0x1f001f, RZ, 0xc0, !PT ;  /* 0x001f001f1b2c7812 */ /* 0x000fe400078ec0ff */
[----:B------:R-:W-:Y:S02]  /*7bb0*/  LOP3.LUT R19, R19, 0x64006400, RZ, 0xfc, !PT ;  /* 0x6400640013137812 */ /* 0x000fe400078efcff */
[----:B------:R-:W-:Y:S02]  /*7bc0*/  LOP3.LUT R23, R23, 0x64006400, RZ, 0xfc, !PT ;  /* 0x6400640017177812 */ /* 0x000fe400078efcff */
[----:B------:R-:W-:-:S02]  /*7bd0*/  SHF.R.U32.HI R25, RZ, 0xa, R25 ;  /* 0x0000000aff197819 */ /* 0x000fc40000011619 */
[----:B------:R-:W-:Y:S02]  /*7be0*/  LOP3.LUT R24, R24, 0x1f001f, RZ, 0xc0, !PT ;  /* 0x001f001f18187812 */ /* 0x000fe400078ec0ff */
[----:B------:R-:W-:Y:S02]  /*7bf0*/  LOP3.LUT R44, R44, 0x64006400, RZ, 0xfc, !PT ;  /* 0x640064002c2c7812 */ /* 0x000fe400078efcff */
[----:B------:R-:W-:Y:S02]  /*7c00*/  SHF.R.U32.HI R26, RZ, 0xa, R26 ;  /* 0x0000000aff1a7819 */ /* 0x000fe4000001161a */
[----:B------:R-:W-:Y:S01]  /*7c10*/  SHF.R.U32.HI R27, RZ, 0xa, R27 ;  /* 0x0000000aff1b7819 */ /* 0x000fe2000001161b */
[----:B------:R-:W-:Y:S01]  /*7c20*/  HADD2 R19, R19, -1040, -1040 ;  /* 0xe410e41013137430 */ /* 0x000fe20000000000 */
[----:B------:R-:W-:Y:S01]  /*7c30*/  LOP3.LUT R25, R25, 0x1f001f, RZ, 0xc0, !PT ;  /* 0x001f001f19197812 */ /* 0x000fe200078ec0ff */
[----:B------:R-:W-:Y:S01]  /*7c40*/  HADD2 R23, R23, -1040, -1040 ;  /* 0xe410e41017177430 */ /* 0x000fe20000000000 */
[----:B------:R-:W-:Y:S01]  /*7c50*/  LOP3.LUT R24, R24, 0x64006400, RZ, 0xfc, !PT ;  /* 0x6400640018187812 */ /* 0x000fe200078efcff */
[----:B------:R-:W-:Y:S01]  /*7c60*/  HADD2 R44, R44, -1040, -1040 ;  /* 0xe410e4102c2c7430 */ /* 0x000fe20000000000 */
[----:B------:R-:W-:-:S02]  /*7c70*/  LOP3.LUT R26, R26, 0x1f001f, RZ, 0xc0, !PT ;  /* 0x001f001f1a1a7812 */ /* 0x000fc400078ec0ff */
[----:B------:R-:W-:Y:S01]  /*7c80*/  LOP3.LUT R27, R27, 0x1f001f, RZ, 0xc0, !PT ;  /* 0x001f001f1b1b7812 */ /* 0x000fe200078ec0ff */
[----:B------:R-:W-:Y:S01]  /*7c90*/  HFMA2 R16, R45, R46.H0_H0, -48, -48 ;  /* 0xd200d2002d107431 */ /* 0x000fe2000004002e */
[----:B------:R-:W-:Y:S01]  /*7ca0*/  LOP3.LUT R25, R25, 0x64006400, RZ, 0xfc, !PT ;  /* 0x6400640019197812 */ /* 0x000fe200078efcff */
[-C--:B------:R-:W-:Y:S02]  /*7cb0*/  HFMA2 R19, R19, R8.reuse, R5 ;  /* 0x0000000813137231 */ /* 0x080fe40000000005 */
[----:B------:R-:W-:Y:S01]  /*7cc0*/  HFMA2 R6, R23, R8, R6 ;  /* 0x0000000817067231 */ /* 0x000fe20000000006 */
[----:B------:R-:W-:Y:S01]  /*7cd0*/  LOP3.LUT R26, R26, 0x64006400, RZ, 0xfc, !PT ;  /* 0x640064001a1a7812 */ /* 0x000fe200078efcff */
[-C--:B------:R-:W-:Y:S02]  /*7ce0*/  HFMA2 R5, R18, R9.reuse, R4 ;  /* 0x0000000912057231 */ /* 0x080fe40000000004 */
[----:B------:R-:W-:Y:S01]  /*7cf0*/  HADD2 R24, R24, -1040, -1040 ;  /* 0xe410e41018187430 */ /* 0x000fe20000000000 */
[----:B------:R-:W-:Y:S01]  /*7d00*/  LOP3.LUT R27, R27, 0x64006400, RZ, 0xfc, !PT ;  /* 0x640064001b1b7812 */ /* 0x000fe200078efcff */
[----:B------:R-:W-:Y:S01]  /*7d10*/  HFMA2 R46, R47, R46.H0_H0, -48, -48 ;  /* 0xd200d2002f2e7431 */ /* 0x000fe2000004002e */
[----:B------:R-:W-:Y:S01]  /*7d20*/  LOP3.LUT R12, R12, 0x64006400, RZ, 0xfc, !PT ;  /* 0x640064000c0c7812 */ /* 0x000fe200078efcff */
[----:B------:R-:W-:Y:S01]  /*7d30*/  HFMA2 R23, R44, R8, R15 ;  /* 0x000000082c177231 */ /* 0x000fe2000000000f */
[----:B------:R-:W-:Y:S01]  /*7d40*/  LOP3.LUT R13, R13, 0x64006400, RZ, 0xfc, !PT ;  /* 0x640064000d0d7812 */ /* 0x000fe200078efcff */
[----:B------:R-:W-:-:S02]  /*7d50*/  HFMA2 R17, R17, R9, R19 ;  /* 0x0000000911117231 */ /* 0x000fc40000000013 */
[-C--:B------:R-:W-:Y:S02]  /*7d60*/  HFMA2 R16, R16, R9.reuse, R6 ;  /* 0x0000000910107231 */ /* 0x080fe40000000006 */
[----:B------:R-:W-:Y:S02]  /*7d70*/  HADD2 R25, R25, -1040, -1040 ;  /* 0xe410e41019197430 */ /* 0x000fe40000000000 */
[-C--:B------:R-:W-:Y:S01]  /*7d80*/  HFMA2 R6, R24, R10.reuse, R5 ;  /* 0x0000000a18067231 */ /* 0x080fe20000000005 */
[----:B------:R-:W-:Y:S01]  /*7d90*/  LOP3.LUT R14, R14, 0x64006400, RZ, 0xfc, !PT ;  /* 0x640064000e0e7812 */ /* 0x000fe200078efcff */
[----:B------:R-:W-:Y:S01]  /*7da0*/  HFMA2 R23, R46, R9, R23 ;  /* 0x000000092e177231 */ /* 0x000fe20000000017 */
[----:B------:R-:W-:Y:S01]  /*7db0*/  LOP3.LUT R7, R7, 0x64006400, RZ, 0xfc, !PT ;  /* 0x6400640007077812 */ /* 0x000fe200078efcff */
[----:B------:R-:W-:Y:S01]  /*7dc0*/  HADD2 R26, R26, -1040, -1040 ;  /* 0xe410e4101a1a7430 */ /* 0x000fe20000000000 */
[----:B----4-:R-:W-:Y:S01]  /*7dd0*/  @!P0 IADD3 R28, PT, PT, R22, R31, RZ ;  /* 0x0000001f161c8210 */ /* 0x010fe20007ffe0ff */
[----:B------:R-:W-:Y:S01]  /*7de0*/  HADD2 R5, R27, -1040, -1040 ;  /* 0xe410e4101b057430 */ /* 0x000fe20000000000 */
[----:B-----5:R-:W-:Y:S01]  /*7df0*/  @!P0 PRMT R0, R20, 0x7610, R0 ;  /* 0x0000761014008816 */ /* 0x020fe20000000000 */
[----:B------:R-:W-:Y:S01]  /*7e00*/  HFMA2 R17, R25, R10, R17 ;  /* 0x0000000a19117231 */ /* 0x000fe20000000011 */
[----:B------:R-:W-:Y:S01]  /*7e10*/  @!P0 PRMT R2, R21, 0x7610, R2 ;  /* 0x0000761015028816 */ /* 0x000fe20000000002 */
[----:B------:R-:W-:-:S02]  /*7e20*/  HADD2 R12, R12, -1040, -1040 ;  /* 0xe410e4100c0c7430 */ /* 0x000fc40000000000 */
[----:B------:R-:W-:Y:S02]  /*7e30*/  VIADD R31, R31, 0x20 ;  /* 0x000000201f1f7836 */ /* 0x000fe40000000000 */
[----:B------:R-:W-:Y:S02]  /*7e40*/  HADD2 R13, R13, -1040, -1040 ;  /* 0xe410e4100d0d7430 */ /* 0x000fe40000000000 */
[-C--:B------:R-:W-:Y:S02]  /*7e50*/  HFMA2 R16, R26, R10.reuse, R16 ;  /* 0x0000000a1a107231 */ /* 0x080fe40000000010 */
[----:B------:R-:W-:Y:S02]  /*7e60*/  HFMA2 R5, R5, R10, R23 ;  /* 0x0000000a05057231 */ /* 0x000fe40000000017 */
[----:B------:R-:W-:Y:S02]  /*7e70*/  HADD2 R14, R14, -1040, -1040 ;  /* 0xe410e4100e0e7430 */ /* 0x000fe40000000000 */
[----:B------:R-:W-:-:S02]  /*7e80*/  HADD2 R7, R7, -1040, -1040 ;  /* 0xe410e41007077430 */ /* 0x000fc40000000000 */
[-C--:B------:R-:W-:Y:S02]  /*7e90*/  HFMA2 R6, R12, R11.reuse, R6 ;  /* 0x0000000b0c067231 */ /* 0x080fe40000000006 */
[-C--:B------:R-:W-:Y:S01]  /*7ea0*/  HFMA2 R13, R13, R11.reuse, R17 ;  /* 0x0000000b0d0d7231 */ /* 0x080fe20000000011 */
[----:B------:R-:W-:Y:S02]  /*7eb0*/  @!P0 PRMT R0, R0, 0x7610, R20 ;  /* 0x0000761000008816 */ /* 0x000fe40000000014 */
[----:B------:R-:W-:Y:S01]  /*7ec0*/  @!P0 PRMT R2, R2, 0x7610, R21 ;  /* 0x0000761002028816 */ /* 0x000fe20000000015 */
[-C--:B------:R-:W-:Y:S01]  /*7ed0*/  HFMA2 R14, R14, R11.reuse, R16 ;  /* 0x0000000b0e0e7231 */ /* 0x080fe20000000010 */
[----:B------:R-:W-:Y:S01]  /*7ee0*/  ISETP.GE.AND P0, PT, R31, R39, PT ;  /* 0x000000271f00720c */ /* 0x000fe20003f06270 */
[----:B------:R-:W-:Y:S02]  /*7ef0*/  HFMA2 R5, R7, R11, R5 ;  /* 0x0000000b07057231 */ /* 0x000fe40000000005 */
[----:B------:R-:W-:-:S02]  /*7f00*/  HADD2 R6, R6.H0_H0, R6.H1_H1 ;  /* 0x3000000606067230 */ /* 0x000fc40000000800 */
[----:B------:R-:W-:Y:S02]  /*7f10*/  HADD2 R13, R13.H0_H0, R13.H1_H1 ;  /* 0x3000000d0d0d7230 */ /* 0x000fe40000000800 */
[----:B------:R-:W-:Y:S02]  /*7f20*/  HADD2 R14, R14.H0_H0, R14.H1_H1 ;  /* 0x3000000e0e0e7230 */ /* 0x000fe40000000800 */
[----:B------:R-:W-:Y:S01]  /*7f30*/  HADD2 R7, R5.H0_H0, R5.H1_H1 ;  /* 0x3000000505077230 */ /* 0x000fe20000000800 */
[----:B------:R-:W-:Y:S01]  /*7f40*/  PRMT R6, R6, 0x5410, R13 ;  /* 0x0000541006067816 */ /* 0x000fe2000000000d */
[----:B------:R-:W-:Y:S01]  /*7f50*/  UIADD3 UR4, UPT, UPT, UR4, 0x40, URZ ;  /* 0x0000004004047890 */ /* 0x000fe2000fffe0ff */
[----:B------:R-:W-:Y:S02]  /*7f60*/  IADD3 R38, P1, PT, R38, 0x80, RZ ;  /* 0x0000008026267810 */ /* 0x000fe40007f3e0ff */
[----:B------:R-:W-:Y:S01]  /*7f70*/  PRMT R14, R14, 0x5410, R7 ;  /* 0x000054100e0e7816 */ /* 0x000fe20000000007 */
[----:B------:R-:W-:Y:S01]  /*7f80*/  HFMA2 R30, R6, R0, R30 ;  /* 0x00000000061e7231 */ /* 0x000fe2000000001e */
[----:B------:R-:W-:Y:S01]  /*7f90*/  MOV R18, R40 ;  /* 0x0000002800127202 */ /* 0x000fe20000000f00 */
[----:B------:R-:W-:Y:S01]  /*7fa0*/  IMAD.MOV.U32 R19, RZ, RZ, R41 ;  /* 0x000000ffff137224 */ /* 0x000fe200078e0029 */
[----:B------:R-:W-:Y:S01]  /*7fb0*/  IADD3.X R35, PT, PT, RZ, R35, RZ, P1, !PT ;  /* 0x00000023ff237210 */ /* 0x000fe20000ffe4ff */
[----:B------:R-:W-:-:S02]  /*7fc0*/  HFMA2 R29, R14, R2, R29 ;  /* 0x000000020e1d7231 */ /* 0x000fc4000000001d */
[----:B------:R-:W-:Y:S01]  /*7fd0*/  IMAD.WIDE R40, R33, 0x4, R42 ;  /* 0x0000000421287825 */ /* 0x000fe200078e022a */
[----:B------:R-:W-:Y:S06]  /*7fe0*/  @!P0 BRA `(.L_x_2368) ;  /* 0xffffffe8006c8947 */ /* 0x000fec000383ffff */
[----:B------:R-:W-:-:S07]  /*7ff0*/  IMAD.WIDE R18, R33, 0x14, R18 ;  /* 0x0000001421127825 */ /* 0x000fce00078e0212 */
.L_x_2367:
[----:B------:R-:W-:-:S04]  /*8000*/  VIMNMX R17, PT, PT, R34, UR15, PT ;  /* 0x0000000f22117c48 */ /* 0x000fc8000bfe0100 */
[----:B------:R-:W-:-:S13]  /*8010*/  ISETP.GT.AND P0, PT, R17, R31, PT ;  /* 0x0000001f1100720c */ /* 0x000fda0003f04270 */
[----:B------:R-:W-:Y:S05]  /*8020*/  @!P0 BRA `(.L_x_2369) ;  /* 0x0000002400408947 */ /* 0x000fea0003800000 */
[----:B------:R-:W-:-:S03]  /*8030*/  IMAD.WIDE.U32 R4, R31, 0x4, R36 ;  /* 0x000000041f047825 */ /* 0x000fc600078e0024 */
[----:B------:R-:W-:-:S05]  /*8040*/  IADD3 R25, P0, PT, R4, 0x2, RZ ;  /* 0x0000000204197810 */ /* 0x000fca0007f1e0ff */
[----:B------:R-:W-:-:S08]  /*8050*/  IMAD.X R24, RZ, RZ, R5, P0 ;  /* 0x000000ffff187224 */ /* 0x000fd000000e0605 */
.L_x_2370:
        /* <DEDUP_REMOVED lines=20> */
[----:B------:R-:W-:Y:S02]  /*81a0*/  HADD2.F32 R22, -RZ, R23.H0_H0 ;  /* 0x20000017ff167230 */ /* 0x000fe40000004100 */
[----:B------:R-:W-:-:S02]  /*81b0*/  HADD2 R27, R27, -1032, -1032 ;  /* 0xe408e4081b1b7430 */ /* 0x000fc40000000000 */
[----:B------:R-:W-:Y:S02]  /*81c0*/  HADD2.F32 R42, -RZ, R23.H1_H1 ;  /* 0x30000017ff2a7230 */ /* 0x000fe40000004100 */
[----:B------:R-:W-:Y:S02]  /*81d0*/  HADD2 R39, R35, -1032, -1032 ;  /* 0xe408e40823277430 */ /* 0x000fe40000000000 */
[--C-:B------:R-:W-:Y:S01]  /*81e0*/  HADD2.F32 R44, -RZ, R26.reuse.H0_H0 ;  /* 0x2000001aff2c7230 */ /* 0x100fe20000004100 */
[----:B------:R-:W-:Y:S01]  /*81f0*/  PRMT R16, R38, 0x7610, R16 ;  /* 0x0000761026107816 */ /* 0x000fe20000000010 */
[----:B------:R-:W-:Y:S02]  /*8200*/  HADD2.F32 R46, -RZ, R26.H1_H1 ;  /* 0x3000001aff2e7230 */ /* 0x000fe40000004100 */
[----:B0-----:R-:W-:Y:S02]  /*8210*/  HADD2.F32 R23, -RZ, R20.H0_H0 ;  /* 0x20000014ff177230 */ /* 0x001fe40000004100 */
[----:B------:R-:W-:-:S02]  /*8220*/  HADD2.F32 R26, -RZ, R27.H0_H0 ;  /* 0x2000001bff1a7230 */ /* 0x000fc40000004100 */
[----:B------:R-:W-:Y:S02]  /*8230*/  HADD2.F32 R40, -RZ, R27.H1_H1 ;  /* 0x3000001bff287230 */ /* 0x000fe40000004100 */
[----:B------:R-:W-:Y:S01]  /*8240*/  FFMA.FTZ R27, R22, R23, RZ ;  /* 0x00000017161b7223 */ /* 0x000fe200000100ff */
[--C-:B------:R-:W-:Y:S02]  /*8250*/  HADD2.F32 R38, -RZ, R39.reuse.H0_H0 ;  /* 0x20000027ff267230 */ /* 0x100fe40000004100 */
[C---:B------:R-:W-:Y:S01]  /*8260*/  FFMA.FTZ R41, R23.reuse, R26, RZ ;  /* 0x0000001a17297223 */ /* 0x040fe200000100ff */
[----:B------:R-:W-:Y:S02]  /*8270*/  HADD2.F32 R35, -RZ, R20.H1_H1 ;  /* 0x30000014ff237230 */ /* 0x000fe40000004100 */
[C---:B------:R-:W-:Y:S01]  /*8280*/  FFMA.FTZ R20, R23.reuse, R44, RZ ;  /* 0x0000002c17147223 */ /* 0x040fe200000100ff */
[----:B------:R-:W-:Y:S02]  /*8290*/  HADD2.F32 R39, -RZ, R39.H1_H1 ;  /* 0x30000027ff277230 */ /* 0x000fe40000004100 */
[----:B------:R-:W-:Y:S01]  /*82a0*/  FFMA.FTZ R38, R23, R38, RZ ;  /* 0x0000002617267223 */ /* 0x000fe200000100ff */
[----:B------:R-:W-:Y:S01]  /*82b0*/  LOP3.LUT R44, R6, 0xf000f0, RZ, 0xc0, !PT ;  /* 0x00f000f0062c7812 */ /* 0x000fe200078ec0ff */
[C---:B------:R-:W-:Y:S01]  /*82c0*/  FFMA.FTZ R26, R35.reuse, R40, R41 ;  /* 0x00000028231a7223 */ /* 0x040fe20000010029 */
[----:B------:R-:W-:Y:S01]  /*82d0*/  FFMA.FTZ R27, R42, R35, R27 ;  /* 0x000000232a1b7223 */ /* 0x000fe2000001001b */
[----:B------:R-:W0:Y:S01]  /*82e0*/  LDS.64 R22, [UR4+0x8] ;  /* 0x00000804ff167984 */ /* 0x000e220008000a00 */
[----:B------:R-:W-:Y:S01]  /*82f0*/  LOP3.LUT R41, R4, 0xf000f0, RZ, 0xc0, !PT ;  /* 0x00f000f004297812 */ /* 0x000fe200078ec0ff */
[----:B------:R-:W-:Y:S01]  /*8300*/  FFMA.FTZ R20, R35, R46, R20 ;  /* 0x0000002e23147223 */ /* 0x000fe20000010014 */
[----:B------:R-:W-:Y:S01]  /*8310*/  LOP3.LUT R42, R5, 0xf000f0, RZ, 0xc0, !PT ;  /* 0x00f000f0052a7812 */ /* 0x000fe200078ec0ff */
[----:B------:R-:W-:Y:S01]  /*8320*/  FFMA.FTZ R38, R35, R39, R38 ;  /* 0x0000002723267223 */ /* 0x000fe20000010026 */
[----:B------:R-:W-:-:S02]  /*8330*/  LOP3.LUT R41, R41, 0x64006400, RZ, 0xfc, !PT ;  /* 0x6400640029297812 */ /* 0x000fc400078efcff */
[----:B------:R-:W-:Y:S02]  /*8340*/  LOP3.LUT R43, R42, 0x64006400, RZ, 0xfc, !PT ;  /* 0x640064002a2b7812 */ /* 0x000fe400078efcff */
[----:B------:R-:W-:Y:S01]  /*8350*/  LOP3.LUT R40, R7, 0xf000f0, RZ, 0xc0, !PT ;  /* 0x00f000f007287812 */ /* 0x000fe200078ec0ff */
[-C--:B------:R-:W-:Y:S01]  /*8360*/  HFMA2 R35, R41, R16.reuse.H0_H0, -72, -72 ;  /* 0xd480d48029237431 */ /* 0x080fe20000040010 */
[----:B------:R-:W-:Y:S01]  /*8370*/  LOP3.LUT R45, R44, 0x64006400, RZ, 0xfc, !PT ;  /* 0x640064002c2d7812 */ /* 0x000fe200078efcff */
[-C--:B------:R-:W-:Y:S01]  /*8380*/  HFMA2 R39, R43, R16.reuse.H0_H0, -72, -72 ;  /* 0xd480d4802b277431 */ /* 0x080fe20000040010 */
[----:B------:R-:W-:Y:S01]  /*8390*/  LOP3.LUT R43, R40, 0x64006400, RZ, 0xfc, !PT ;  /* 0x64006400282b7812 */ /* 0x000fe200078efcff */
[----:B------:R-:W-:Y:S01]  /*83a0*/  HADD2.F32 R41, -RZ, R21.H0_H0 ;  /* 0x20000015ff297230 */ /* 0x000fe20000004100 */
[----:B------:R-:W-:Y:S01]  /*83b0*/  SHF.R.U32.HI R4, RZ, 0x8, R4 ;  /* 0x00000008ff047819 */ /* 0x000fe20000011604 */
[----:B------:R-:W-:Y:S02]  /*83c0*/  HFMA2 R40, R45, R16.H0_H0, -72, -72 ;  /* 0xd480d4802d287431 */ /* 0x000fe40000040010 */
[----:B------:R-:W-:-:S02]  /*83d0*/  HADD2.F32 R44, -RZ, R35.H0_H0 ;  /* 0x20000023ff2c7230 */ /* 0x000fc40000004100 */
[----:B------:R-:W-:Y:S02]  /*83e0*/  HFMA2 R42, R43, R16.H0_H0, -72, -72 ;  /* 0xd480d4802b2a7431 */ /* 0x000fe40000040010 */
[----:B------:R-:W-:Y:S01]  /*83f0*/  HADD2.F32 R45, -RZ, R39.H0_H0 ;  /* 0x20000027ff2d7230 */ /* 0x000fe20000004100 */
[----:B------:R-:W-:Y:S01]  /*8400*/  SHF.R.U32.HI R5, RZ, 0x8, R5 ;  /* 0x00000008ff057819 */ /* 0x000fe20000011605 */
[----:B------:R-:W-:Y:S02]  /*8410*/  HADD2.F32 R21, -RZ, R21.H1_H1 ;  /* 0x30000015ff157230 */ /* 0x000fe40000004100 */
[----:B------:R-:W-:Y:S01]  /*8420*/  FFMA.FTZ R44, R44, R41, R27 ;  /* 0x000000292c2c7223 */ /* 0x000fe2000001001b */
[----:B------:R-:W-:Y:S02]  /*8430*/  HADD2.F32 R27, -RZ, R39.H1_H1 ;  /* 0x30000027ff1b7230 */ /* 0x000fe40000004100 */
[----:B------:R-:W-:Y:S01]  /*8440*/  FFMA.FTZ R20, R41, R45, R20 ;  /* 0x0000002d29147223 */ /* 0x000fe20000010014 */
[----:B------:R-:W-:Y:S01]  /*8450*/  HADD2.F32 R45, -RZ, R42.H0_H0 ;  /* 0x2000002aff2d7230 */ /* 0x000fe20000004100 */
[----:B------:R-:W-:Y:S01]  /*8460*/  SHF.R.U32.HI R6, RZ, 0x8, R6 ;  /* 0x00000008ff067819 */ /* 0x000fe20000011606 */
[----:B------:R-:W-:-:S02]  /*8470*/  HADD2.F32 R43, -RZ, R40.H0_H0 ;  /* 0x20000028ff2b7230 */ /* 0x000fc40000004100 */
[----:B------:R-:W-:Y:S01]  /*8480*/  FFMA.FTZ R27, R21, R27, R20 ;  /* 0x0000001b151b7223 */ /* 0x000fe20000010014 */
[----:B------:R-:W-:Y:S02]  /*8490*/  HADD2.F32 R35, -RZ, R35.H1_H1 ;  /* 0x30000023ff237230 */ /* 0x000fe40000004100 */
[C---:B------:R-:W-:Y:S01]  /*84a0*/  FFMA.FTZ R45, R41.reuse, R45, R38 ;  /* 0x0000002d292d7223 */ /* 0x040fe20000010026 */
[----:B------:R-:W-:Y:S01]  /*84b0*/  HADD2.F32 R39, -RZ, R40.H1_H1 ;  /* 0x30000028ff277230 */ /* 0x000fe20000004100 */
[----:B------:R-:W-:Y:S01]  /*84c0*/  LOP3.LUT R20, R4, 0xf000f, RZ, 0xc0, !PT ;  /* 0x000f000f04147812 */ /* 0x000fe200078ec0ff */
[----:B------:R-:W-:Y:S01]  /*84d0*/  FFMA.FTZ R46, R41, R43, R26 ;  /* 0x0000002b292e7223 */ /* 0x000fe2000001001a */
[----:B------:R-:W-:Y:S01]  /*84e0*/  HADD2.F32 R42, -RZ, R42.H1_H1 ;  /* 0x3000002aff2a7230 */ /* 0x000fe20000004100 */
[----:B------:R-:W-:Y:S01]  /*84f0*/  LOP3.LUT R38, R5, 0xf000f, RZ, 0xc0, !PT ;  /* 0x000f000f05267812 */ /* 0x000fe200078ec0ff */
[----:B------:R-:W-:Y:S01]  /*8500*/  FFMA.FTZ R26, R35, R21, R44 ;  /* 0x00000015231a7223 */ /* 0x000fe2000001002c */
[----:B------:R-:W-:Y:S01]  /*8510*/  SHF.R.U32.HI R7, RZ, 0x8, R7 ;  /* 0x00000008ff077819 */ /* 0x000fe20000011607 */
[C---:B------:R-:W-:Y:S01]  /*8520*/  FFMA.FTZ R35, R21.reuse, R39, R46 ;  /* 0x0000002715237223 */ /* 0x040fe2000001002e */
[----:B------:R-:W-:Y:S01]  /*8530*/  LOP3.LUT R20, R20, 0x64006400, RZ, 0xfc, !PT ;  /* 0x6400640014147812 */ /* 0x000fe200078efcff */
[----:B------:R-:W-:Y:S01]  /*8540*/  FFMA.FTZ R39, R21, R42, R45 ;  /* 0x0000002a15277223 */ /* 0x000fe2000001002d */
[----:B------:R-:W-:Y:S01]  /*8550*/  LOP3.LUT R38, R38, 0x64006400, RZ, 0xfc, !PT ;  /* 0x6400640026267812 */ /* 0x000fe200078efcff */
[----:B0-----:R-:W-:Y:S01]  /*8560*/  HADD2.F32 R40, -RZ, R22.H0_H0 ;  /* 0x20000016ff287230 */ /* 0x001fe20000004100 */
[----:B------:R-:W-:Y:S01]  /*8570*/  LOP3.LUT R21, R6, 0xf000f, RZ, 0xc0, !PT ;  /* 0x000f000f06157812 */ /* 0x000fe200078ec0ff */
[----:B------:R-:W-:Y:S01]  /*8580*/  HADD2 R41, R20, -1032, -1032 ;  /* 0xe408e40814297430 */ /* 0x000fe20000000000 */
[----:B------:R-:W-:Y:S01]  /*8590*/  LOP3.LUT R43, R7, 0xf000f, RZ, 0xc0, !PT ;  /* 0x000f000f072b7812 */ /* 0x000fe200078ec0ff */
[----:B------:R-:W-:Y:S01]  /*85a0*/  HADD2 R42, R38, -1032, -1032 ;  /* 0xe408e408262a7430 */ /* 0x000fe20000000000 */
[----:B------:R-:W-:Y:S01]  /*85b0*/  LOP3.LUT R21, R21, 0x64006400, RZ, 0xfc, !PT ;  /* 0x6400640015157812 */ /* 0x000fe200078efcff */
[----:B------:R-:W-:Y:S01]  /*85c0*/  HADD2.F32 R20, -RZ, R23.H0_H0 ;  /* 0x20000017ff147230 */ /* 0x000fe20000004100 */
[----:B------:R-:W-:Y:S01]  /*85d0*/  LOP3.LUT R38, R43, 0x64006400, RZ, 0xfc, !PT ;  /* 0x640064002b267812 */ /* 0x000fe200078efcff */
[----:B------:R-:W-:Y:S01]  /*85e0*/  HADD2.F32 R45, -RZ, R41.H0_H0 ;  /* 0x20000029ff2d7230 */ /* 0x000fe20000004100 */
[----:B------:R-:W-:Y:S01]  /*85f0*/  LOP3.LUT R4, R4, 0xf000f0, RZ, 0xc0, !PT ;  /* 0x00f000f004047812 */ /* 0x000fe200078ec0ff */
[----:B------:R-:W-:-:S02]  /*8600*/  HADD2.F32 R44, -RZ, R42.H0_H0 ;  /* 0x2000002aff2c7230 */ /* 0x000fc40000004100 */
[----:B------:R-:W-:Y:S02]  /*8610*/  HADD2 R43, R21, -1032, -1032 ;  /* 0xe408e408152b7430 */ /* 0x000fe40000000000 */
[----:B------:R-:W-:Y:S02]  /*8620*/  HADD2.F32 R22, -RZ, R22.H1_H1 ;  /* 0x30000016ff167230 */ /* 0x000fe40000004100 */
[----:B------:R-:W-:Y:S02]  /*8630*/  HADD2 R21, R38, -1032, -1032 ;  /* 0xe408e40826157430 */ /* 0x000fe40000000000 */
[----:B------:R-:W-:Y:S02]  /*8640*/  HADD2.F32 R38, -RZ, R23.H1_H1 ;  /* 0x30000017ff267230 */ /* 0x000fe40000004100 */
[----:B------:R-:W-:Y:S01]  /*8650*/  FFMA.FTZ R23, R45, R40, R26 ;  /* 0x000000282d177223 */ /* 0x000fe2000001001a */
[----:B------:R-:W-:Y:S01]  /*8660*/  FFMA.FTZ R45, R40, R44, R27 ;  /* 0x0000002c282d7223 */ /* 0x000fe2000001001b */
[--C-:B------:R-:W-:Y:S01]  /*8670*/  HADD2.F32 R27, -RZ, R43.reuse.H0_H0 ;  /* 0x2000002bff1b7230 */ /* 0x100fe20000004100 */
[----:B------:R-:W-:Y:S01]  /*8680*/  LOP3.LUT R5, R5, 0xf000f0, RZ, 0xc0, !PT ;  /* 0x00f000f005057812 */ /* 0x000fe200078ec0ff */
[----:B------:R-:W-:Y:S01]  /*8690*/  HADD2.F32 R43, -RZ, R43.H1_H1 ;  /* 0x3000002bff2b7230 */ /* 0x000fe20000004100 */
[----:B------:R-:W-:Y:S01]  /*86a0*/  LOP3.LUT R6, R6, 0xf000f0, RZ, 0xc0, !PT ;  /* 0x00f000f006067812 */ /* 0x000fe200078ec0ff */
[----:B------:R-:W-:-:S02]  /*86b0*/  HADD2.F32 R46, -RZ, R21.H0_H0 ;  /* 0x20000015ff2e7230 */ /* 0x000fc40000004100 */
[----:B------:R-:W-:Y:S01]  /*86c0*/  FFMA.FTZ R44, R40, R27, R35 ;  /* 0x0000001b282c7223 */ /* 0x000fe20000010023 */
[----:B------:R-:W-:Y:S01]  /*86d0*/  HADD2.F32 R26, -RZ, R41.H1_H1 ;  /* 0x30000029ff1a7230 */ /* 0x000fe20000004100 */
[----:B------:R-:W-:Y:S01]  /*86e0*/  LOP3.LUT R41, R4, 0x64006400, RZ, 0xfc, !PT ;  /* 0x6400640004297812 */ /* 0x000fe200078efcff */
[----:B------:R-:W-:Y:S02]  /*86f0*/  HADD2.F32 R42, -RZ, R42.H1_H1 ;  /* 0x3000002aff2a7230 */ /* 0x000fe40000004100 */
[----:B------:R-:W-:Y:S01]  /*8700*/  FFMA.FTZ R35, R22, R43, R44 ;  /* 0x0000002b16237223 */ /* 0x000fe2000001002c */
[----:B------:R-:W-:Y:S01]  /*8710*/  LOP3.LUT R43, R5, 0x64006400, RZ, 0xfc, !PT ;  /* 0x64006400052b7812 */ /* 0x000fe200078efcff */
[----:B------:R-:W-:Y:S01]  /*8720*/  FFMA.FTZ R27, R40, R46, R39 ;  /* 0x0000002e281b7223 */ /* 0x000fe20000010027 */
[----:B------:R-:W0:Y:S01]  /*8730*/  LDS.64 R4, [UR4+0x10] ;  /* 0x00001004ff047984 */ /* 0x000e220008000a00 */
[----:B------:R-:W-:Y:S01]  /*8740*/  FFMA.FTZ R39, R22, R42, R45 ;  /* 0x0000002a16277223 */ /* 0x000fe2000001002d */
[----:B------:R-:W-:Y:S01]  /*8750*/  LOP3.LUT R45, R6, 0x64006400, RZ, 0xfc, !PT ;  /* 0x64006400062d7812 */ /* 0x000fe200078efcff */
[----:B------:R-:W-:Y:S01]  /*8760*/  FFMA.FTZ R23, R26, R22, R23 ;  /* 0x000000161a177223 */ /* 0x000fe20000010017 */
[----:B------:R-:W-:Y:S01]  /*8770*/  LOP3.LUT R6, R7, 0xf000f0, RZ, 0xc0, !PT ;  /* 0x00f000f007067812 */ /* 0x000fe200078ec0ff */
[----:B------:R-:W-:-:S02]  /*8780*/  HFMA2 R7, R41, R16.H0_H0, -72, -72 ;  /* 0xd480d48029077431 */ /* 0x000fc40000040010 */
[----:B------:R-:W-:Y:S02]  /*8790*/  HADD2.F32 R21, -RZ, R21.H1_H1 ;  /* 0x30000015ff157230 */ /* 0x000fe40000004100 */
[-C--:B------:R-:W-:Y:S01]  /*87a0*/  HFMA2 R26, R45, R16.reuse.H0_H0, -72, -72 ;  /* 0xd480d4802d1a7431 */ /* 0x080fe20000040010 */
[----:B------:R-:W-:Y:S01]  /*87b0*/  LOP3.LUT R41, R6, 0x64006400, RZ, 0xfc, !PT ;  /* 0x6400640006297812 */ /* 0x000fe200078efcff */
[-C--:B------:R-:W-:Y:S02]  /*87c0*/  HFMA2 R40, R43, R16.reuse.H0_H0, -72, -72 ;  /* 0xd480d4802b287431 */ /* 0x080fe40000040010 */
[----:B------:R-:W-:Y:S02]  /*87d0*/  HADD2.F32 R42, -RZ, R7.H0_H0 ;  /* 0x20000007ff2a7230 */ /* 0x000fe40000004100 */
[----:B------:R-:W-:Y:S01]  /*87e0*/  FFMA.FTZ R21, R22, R21, R27 ;  /* 0x0000001516157223 */ /* 0x000fe2000001001b */
[----:B------:R-:W-:Y:S02]  /*87f0*/  HADD2.F32 R44, -RZ, R26.H0_H0 ;  /* 0x2000001aff2c7230 */ /* 0x000fe40000004100 */
[----:B------:R-:W-:-:S02]  /*8800*/  HFMA2 R6, R41, R16.H0_H0, -72, -72 ;  /* 0xd480d48029067431 */ /* 0x000fc40000040010 */
[----:B------:R-:W-:Y:S02]  /*8810*/  HADD2.F32 R43, -RZ, R40.H0_H0 ;  /* 0x20000028ff2b7230 */ /* 0x000fe40000004100 */
[----:B------:R-:W-:Y:S01]  /*8820*/  FFMA.FTZ R42, R42, R20, R23 ;  /* 0x000000142a2a7223 */ /* 0x000fe20000010017 */
[----:B------:R-:W-:Y:S02]  /*8830*/  HADD2.F32 R23, -RZ, R7.H1_H1 ;  /* 0x30000007ff177230 */ /* 0x000fe40000004100 */
[C---:B------:R-:W-:Y:S01]  /*8840*/  FFMA.FTZ R44, R20.reuse, R44, R35 ;  /* 0x0000002c142c7223 */ /* 0x040fe20000010023 */
[----:B------:R-:W-:Y:S01]  /*8850*/  HADD2.F32 R22, -RZ, R6.H0_H0 ;  /* 0x20000006ff167230 */ /* 0x000fe20000004100 */
[----:B------:R-:W-:Y:S01]  /*8860*/  @!P0 LEA R41, R3, R1, 0x3 ;  /* 0x0000000103298211 */ /* 0x000fe200078e18ff */
[----:B------:R-:W-:Y:S02]  /*8870*/  HADD2.F32 R35, -RZ, R40.H1_H1 ;  /* 0x30000028ff237230 */ /* 0x000fe40000004100 */
[----:B------:R-:W-:Y:S01]  /*8880*/  FFMA.FTZ R39, R20, R43, R39 ;  /* 0x0000002b14277223 */ /* 0x000fe20000010027 */
[----:B------:R-:W-:-:S02]  /*8890*/  HADD2.F32 R27, -RZ, R26.H1_H1 ;  /* 0x3000001aff1b7230 */ /* 0x000fc40000004100 */
[----:B------:R-:W-:Y:S01]  /*88a0*/  FFMA.FTZ R7, R20, R22, R21 ;  /* 0x0000001614077223 */ /* 0x000fe20000010015 */
[----:B---3--:R-:W-:Y:S01]  /*88b0*/  LOP3.LUT R20, R8, 0xf000f, RZ, 0xc0, !PT ;  /* 0x000f000f08147812 */ /* 0x008fe200078ec0ff */
[----:B------:R-:W-:Y:S01]  /*88c0*/  FFMA.FTZ R26, R23, R38, R42 ;  /* 0x00000026171a7223 */ /* 0x000fe2000001002a */
[----:B------:R-:W-:Y:S01]  /*88d0*/  FFMA.FTZ R35, R38, R35, R39 ;  /* 0x0000002326237223 */ /* 0x000fe20000010027 */
[----:B------:R1:W2:Y:S01]  /*88e0*/  @!P0 LDL.64 R22, [R41+0x8] ;  /* 0x0000080029168983 */ /* 0x0002a20000100a00 */
[----:B------:R-:W-:Y:S01]  /*88f0*/  LOP3.LUT R21, R9, 0xf000f, RZ, 0xc0, !PT ;  /* 0x000f000f09157812 */ /* 0x000fe200078ec0ff */
[----:B------:R-:W-:Y:S01]  /*8900*/  HADD2.F32 R6, -RZ, R6.H1_H1 ;  /* 0x30000006ff067230 */ /* 0x000fe20000004100 */
[----:B------:R-:W-:Y:S01]  /*8910*/  LOP3.LUT R39, R10, 0xf000f, RZ, 0xc0, !PT ;  /* 0x000f000f0a277812 */ /* 0x000fe200078ec0ff */
[----:B------:R-:W-:Y:S01]  /*8920*/  FFMA.FTZ R27, R38, R27, R44 ;  /* 0x0000001b261b7223 */ /* 0x000fe2000001002c */
[----:B------:R-:W-:Y:S02]  /*8930*/  LOP3.LUT R20, R20, 0x64006400, RZ, 0xfc, !PT ;  /* 0x6400640014147812 */ /* 0x000fe400078efcff */
[----:B------:R-:W-:-:S02]  /*8940*/  LOP3.LUT R40, R11, 0xf000f, RZ, 0xc0, !PT ;  /* 0x000f000f0b287812 */ /* 0x000fc400078ec0ff */
[----:B------:R-:W-:Y:S01]  /*8950*/  LOP3.LUT R21, R21, 0x64006400, RZ, 0xfc, !PT ;  /* 0x6400640015157812 */ /* 0x000fe200078efcff */
[----:B------:R-:W-:Y:S01]  /*8960*/  HADD2 R20, R20, -1032, -1032 ;  /* 0xe408e40814147430 */ /* 0x000fe20000000000 */
[----:B------:R-:W-:Y:S02]  /*8970*/  LOP3.LUT R39, R39, 0x64006400, RZ, 0xfc, !PT ;  /* 0x6400640027277812 */ /* 0x000fe400078efcff */
[----:B------:R-:W-:Y:S01]  /*8980*/  LOP3.LUT R40, R40, 0x64006400, RZ, 0xfc, !PT ;  /* 0x6400640028287812 */ /* 0x000fe200078efcff */
[----:B------:R-:W-:Y:S02]  /*8990*/  HADD2 R21, R21, -1032, -1032 ;  /* 0xe408e40815157430 */ /* 0x000fe40000000000 */
[----:B------:R-:W-:Y:S01]  /*89a0*/  FFMA.FTZ R38, R38, R6, R7 ;  /* 0x0000000626267223 */ /* 0x000fe20000010007 */
[----:B------:R-:W-:Y:S02]  /*89b0*/  HADD2 R39, R39, -1032, -1032 ;  /* 0xe408e40827277430 */ /* 0x000fe40000000000 */
[----:B------:R-:W-:-:S02]  /*89c0*/  HADD2.F32 R6, -RZ, R20.H0_H0 ;  /* 0x20000014ff067230 */ /* 0x000fc40000004100 */
[----:B-1----:R-:W-:Y:S02]  /*89d0*/  HADD2 R41, R40, -1032, -1032 ;  /* 0xe408e40828297430 */ /* 0x002fe40000000000 */
[----:B0-----:R-:W-:Y:S02]  /*89e0*/  HADD2.F32 R7, -RZ, R4.H0_H0 ;  /* 0x20000004ff077230 */ /* 0x001fe40000004100 */
[----:B------:R-:W-:Y:S02]  /*89f0*/  HADD2.F32 R43, -RZ, R20.H1_H1 ;  /* 0x30000014ff2b7230 */ /* 0x000fe40000004100 */
[----:B------:R-:W-:Y:S02]  /*8a00*/  HADD2.F32 R42, -RZ, R21.H0_H0 ;  /* 0x20000015ff2a7230 */ /* 0x000fe40000004100 */
[----:B------:R-:W-:Y:S01]  /*8a10*/  FFMA.FTZ R6, R6, R7, RZ ;  /* 0x0000000706067223 */ /* 0x000fe200000100ff */
[----:B------:R-:W-:Y:S02]  /*8a20*/  HADD2.F32 R20, -RZ, R39.H0_H0 ;  /* 0x20000027ff147230 */ /* 0x000fe40000004100 */
[----:B------:R-:W-:-:S02]  /*8a30*/  HADD2.F32 R44, -RZ, R4.H1_H1 ;  /* 0x30000004ff2c7230 */ /* 0x000fc40000004100 */
[----:B------:R-:W-:Y:S02]  /*8a40*/  HADD2.F32 R40, -RZ, R41.H0_H0 ;  /* 0x20000029ff287230 */ /* 0x000fe40000004100 */
[C---:B------:R-:W-:Y:S01]  /*8a50*/  FFMA.FTZ R47, R7.reuse, R42, RZ ;  /* 0x0000002a072f7223 */ /* 0x040fe200000100ff */
[----:B------:R-:W-:Y:S01]  /*8a60*/  FFMA.FTZ R45, R7, R20, RZ ;  /* 0x00000014072d7223 */ /* 0x000fe200000100ff */
[----:B------:R-:W-:Y:S02]  /*8a70*/  HADD2.F32 R4, -RZ, R21.H1_H1 ;  /* 0x30000015ff047230 */ /* 0x000fe40000004100 */
[----:B------:R-:W-:Y:S01]  /*8a80*/  FFMA.FTZ R46, R43, R44, R6 ;  /* 0x0000002c2b2e7223 */ /* 0x000fe20000010006 */
[----:B------:R-:W-:Y:S01]  /*8a90*/  HADD2.F32 R42, -RZ, R39.H1_H1 ;  /* 0x30000027ff2a7230 */ /* 0x000fe20000004100 */
[----:B------:R-:W-:Y:S01]  /*8aa0*/  LOP3.LUT R6, R8, 0xf000f0, RZ, 0xc0, !PT ;  /* 0x00f000f008067812 */ /* 0x000fe200078ec0ff */
[----:B------:R-:W-:Y:S02]  /*8ab0*/  HADD2.F32 R20, -RZ, R41.H1_H1 ;  /* 0x30000029ff147230 */ /* 0x000fe40000004100 */
[----:B------:R-:W-:Y:S01]  /*8ac0*/  FFMA.FTZ R7, R7, R40, RZ ;  /* 0x0000002807077223 */ /* 0x000fe200000100ff */
[C---:B------:R-:W-:Y:S01]  /*8ad0*/  FFMA.FTZ R4, R44.reuse, R4, R47 ;  /* 0x000000042c047223 */ /* 0x040fe2000001002f */
[----:B------:R-:W-:Y:S01]  /*8ae0*/  FFMA.FTZ R42, R44, R42, R45 ;  /* 0x0000002a2c2a7223 */ /* 0x000fe2000001002d */
[----:B------:R-:W-:Y:S01]  /*8af0*/  LOP3.LUT R39, R6, 0x64006400, RZ, 0xfc, !PT ;  /* 0x6400640006277812 */ /* 0x000fe200078efcff */
[----:B------:R-:W-:Y:S01]  /*8b00*/  FFMA.FTZ R44, R44, R20, R7 ;  /* 0x000000142c2c7223 */ /* 0x000fe20000010007 */
[----:B------:R-:W-:Y:S01]  /*8b10*/  LOP3.LUT R6, R9, 0xf000f0, RZ, 0xc0, !PT ;  /* 0x00f000f009067812 */ /* 0x000fe200078ec0ff */
[----:B------:R-:W0:Y:S01]  /*8b20*/  LDS.64 R20, [UR4+0x18] ;  /* 0x00001804ff147984 */ /* 0x000e220008000a00 */
[----:B------:R-:W-:-:S02]  /*8b30*/  LOP3.LUT R7, R10, 0xf000f0, RZ, 0xc0, !PT ;  /* 0x00f000f00a077812 */ /* 0x000fc400078ec0ff */
[----:B------:R-:W-:Y:S02]  /*8b40*/  LOP3.LUT R40, R11, 0xf000f0, RZ, 0xc0, !PT ;  /* 0x00f000f00b287812 */ /* 0x000fe400078ec0ff */
[----:B------:R-:W-:Y:S01]  /*8b50*/  LOP3.LUT R43, R6, 0x64006400, RZ, 0xfc, !PT ;  /* 0x64006400062b7812 */ /* 0x000fe200078efcff */
[-C--:B------:R-:W-:Y:S01]  /*8b60*/  HFMA2 R39, R39, R16.reuse.H0_H0, -72, -72 ;  /* 0xd480d48027277431 */ /* 0x080fe20000040010 */
[----:B------:R-:W-:Y:S02]  /*8b70*/  LOP3.LUT R7, R7, 0x64006400, RZ, 0xfc, !PT ;  /* 0x6400640007077812 */ /* 0x000fe400078efcff */
[----:B------:R-:W-:Y:S01]  /*8b80*/  LOP3.LUT R41, R40, 0x64006400, RZ, 0xfc, !PT ;  /* 0x6400640028297812 */ /* 0x000fe200078efcff */
[-C--:B------:R-:W-:Y:S02]  /*8b90*/  HFMA2 R43, R43, R16.reuse.H0_H0, -72, -72 ;  /* 0xd480d4802b2b7431 */ /* 0x080fe40000040010 */
[----:B------:R-:W-:Y:S02]  /*8ba0*/  HADD2.F32 R45, -RZ, R5.H0_H0 ;  /* 0x20000005ff2d7230 */ /* 0x000fe40000004100 */
[----:B------:R-:W-:-:S02]  /*8bb0*/  HFMA2 R40, R7, R16.H0_H0, -72, -72 ;  /* 0xd480d48007287431 */ /* 0x000fc40000040010 */
[----:B------:R-:W-:Y:S02]  /*8bc0*/  HADD2.F32 R47, -RZ, R39.H0_H0 ;  /* 0x20000027ff2f7230 */ /* 0x000fe40000004100 */
[----:B------:R-:W-:Y:S02]  /*8bd0*/  HFMA2 R6, R41, R16.H0_H0, -72, -72 ;  /* 0xd480d48029067431 */ /* 0x000fe40000040010 */
[----:B------:R-:W-:Y:S02]  /*8be0*/  HADD2.F32 R7, -RZ, R43.H0_H0 ;  /* 0x2000002bff077230 */ /* 0x000fe40000004100 */
[----:B------:R-:W-:Y:S02]  /*8bf0*/  HADD2.F32 R49, -RZ, R40.H0_H0 ;  /* 0x20000028ff317230 */ /* 0x000fe40000004100 */
[----:B------:R-:W-:Y:S01]  /*8c00*/  FFMA.FTZ R41, R47, R45, R46 ;  /* 0x0000002d2f297223 */ /* 0x000fe2000001002e */
[----:B------:R-:W-:Y:S02]  /*8c10*/  HADD2.F32 R47, -RZ, R6.H0_H0 ;  /* 0x20000006ff2f7230 */ /* 0x000fe40000004100 */
[C---:B------:R-:W-:Y:S01]  /*8c20*/  FFMA.FTZ R7, R45.reuse, R7, R4 ;  /* 0x000000072d077223 */ /* 0x040fe20000010004 */
[----:B------:R-:W-:Y:S01]  /*8c30*/  FFMA.FTZ R4, R45, R49, R42 ;  /* 0x000000312d047223 */ /* 0x000fe2000001002a */
[----:B------:R-:W-:-:S02]  /*8c40*/  HADD2.F32 R42, -RZ, R5.H1_H1 ;  /* 0x30000005ff2a7230 */ /* 0x000fc40000004100 */
[----:B------:R-:W-:Y:S01]  /*8c50*/  FFMA.FTZ R5, R45, R47, R44 ;  /* 0x0000002f2d057223 */ /* 0x000fe2000001002c */
[----:B------:R-:W-:Y:S01]  /*8c60*/  HADD2.F32 R44, -RZ, R39.H1_H1 ;  /* 0x30000027ff2c7230 */ /* 0x000fe20000004100 */
[----:B------:R-:W-:Y:S01]  /*8c70*/  SHF.R.U32.HI R39, RZ, 0x8, R9 ;  /* 0x00000008ff277819 */ /* 0x000fe20000011609 */
[----:B------:R-:W-:Y:S01]  /*8c80*/  HADD2.F32 R43, -RZ, R43.H1_H1 ;  /* 0x3000002bff2b7230 */ /* 0x000fe20000004100 */
[----:B------:R-:W-:Y:S02]  /*8c90*/  SHF.R.U32.HI R8, RZ, 0x8, R8 ;  /* 0x00000008ff087819 */ /* 0x000fe40000011608 */
[----:B------:R-:W-:Y:S01]  /*8ca0*/  FFMA.FTZ R41, R44, R42, R41 ;  /* 0x0000002a2c297223 */ /* 0x000fe20000010029 */
[----:B------:R-:W-:Y:S01]  /*8cb0*/  LOP3.LUT R9, R39, 0xf000f, RZ, 0xc0, !PT ;  /* 0x000f000f27097812 */ /* 0x000fe200078ec0ff */
[----:B------:R-:W-:Y:S01]  /*8cc0*/  FFMA.FTZ R44, R42, R43, R7 ;  /* 0x0000002b2a2c7223 */ /* 0x000fe20000010007 */
[----:B------:R-:W-:Y:S01]  /*8cd0*/  HADD2.F32 R45, -RZ, R40.H1_H1 ;  /* 0x30000028ff2d7230 */ /* 0x000fe20000004100 */
[----:B------:R-:W-:Y:S01]  /*8ce0*/  LOP3.LUT R7, R8, 0xf000f, RZ, 0xc0, !PT ;  /* 0x000f000f08077812 */ /* 0x000fe200078ec0ff */
[----:B------:R-:W-:Y:S01]  /*8cf0*/  HADD2.F32 R40, -RZ, R6.H1_H1 ;  /* 0x30000006ff287230 */ /* 0x000fe20000004100 */
[----:B------:R-:W-:-:S02]  /*8d00*/  SHF.R.U32.HI R10, RZ, 0x8, R10 ;  /* 0x00000008ff0a7819 */ /* 0x000fc4000001160a */
[----:B------:R-:W-:Y:S01]  /*8d10*/  LOP3.LUT R9, R9, 0x64006400, RZ, 0xfc, !PT ;  /* 0x6400640009097812 */ /* 0x000fe200078efcff */
[----:B------:R-:W-:Y:S01]  /*8d20*/  FFMA.FTZ R6, R42, R45, R4 ;  /* 0x0000002d2a067223 */ /* 0x000fe20000010004 */
[----:B------:R-:W-:Y:S02]  /*8d30*/  LOP3.LUT R7, R7, 0x64006400, RZ, 0xfc, !PT ;  /* 0x6400640007077812 */ /* 0x000fe400078efcff */
[----:B------:R-:W-:Y:S02]  /*8d40*/  SHF.R.U32.HI R11, RZ, 0x8, R11 ;  /* 0x00000008ff0b7819 */ /* 0x000fe4000001160b */
[----:B------:R-:W-:Y:S01]  /*8d50*/  LOP3.LUT R4, R10, 0xf000f, RZ, 0xc0, !PT ;  /* 0x000f000f0a047812 */ /* 0x000fe200078ec0ff */
[----:B------:R-:W-:Y:S01]  /*8d60*/  FFMA.FTZ R40, R42, R40, R5 ;  /* 0x000000282a287223 */ /* 0x000fe20000010005 */
[----:B------:R-:W-:Y:S01]  /*8d70*/  HADD2 R9, R9, -1032, -1032 ;  /* 0xe408e40809097430 */ /* 0x000fe20000000000 */
[----:B------:R-:W-:Y:S01]  /*8d80*/  LOP3.LUT R5, R11, 0xf000f, RZ, 0xc0, !PT ;  /* 0x000f000f0b057812 */ /* 0x000fe200078ec0ff */
[----:B------:R-:W-:Y:S01]  /*8d90*/  HADD2 R42, R7, -1032, -1032 ;  /* 0xe408e408072a7430 */ /* 0x000fe20000000000 */
[----:B------:R-:W-:Y:S01]  /*8da0*/  LOP3.LUT R4, R4, 0x64006400, RZ, 0xfc, !PT ;  /* 0x6400640004047812 */ /* 0x000fe200078efcff */
[----:B0-----:R-:W-:Y:S01]  /*8db0*/  HADD2.F32 R45, -RZ, R20.H0_H0 ;  /* 0x20000014ff2d7230 */ /* 0x001fe20000004100 */
[----:B------:R-:W-:Y:S01]  /*8dc0*/  LOP3.LUT R5, R5, 0x64006400, RZ, 0xfc, !PT ;  /* 0x6400640005057812 */ /* 0x000fe200078efcff */
[----:B------:R-:W-:-:S02]  /*8dd0*/  HADD2.F32 R7, -RZ, R9.H0_H0 ;  /* 0x20000009ff077230 */ /* 0x000fc40000004100 */
[--C-:B------:R-:W-:Y:S02]  /*8de0*/  HADD2.F32 R46, -RZ, R42.reuse.H0_H0 ;  /* 0x2000002aff2e7230 */ /* 0x100fe40000004100 */
[----:B------:R-:W-:Y:S02]  /*8df0*/  HADD2 R4, R4, -1032, -1032 ;  /* 0xe408e40804047430 */ /* 0x000fe40000000000 */
[----:B------:R-:W-:Y:S02]  /*8e00*/  HADD2 R5, R5, -1032, -1032 ;  /* 0xe408e40805057430 */ /* 0x000fe40000000000 */
[----:B------:R-:W-:Y:S01]  /*8e10*/  FFMA.FTZ R7, R45, R7, R44 ;  /* 0x000000072d077223 */ /* 0x000fe2000001002c */
[----:B------:R-:W-:Y:S01]  /*8e20*/  FFMA.FTZ R43, R46, R45, R41 ;  /* 0x0000002d2e2b7223 */ /* 0x000fe20000010029 */
[----:B------:R-:W-:Y:S02]  /*8e30*/  HADD2.F32 R44, -RZ, R42.H1_H1 ;  /* 0x3000002aff2c7230 */ /* 0x000fe40000004100 */
[----:B------:R-:W-:-:S02]  /*8e40*/  HADD2.F32 R41, -RZ, R4.H0_H0 ;  /* 0x20000004ff297230 */ /* 0x000fc40000004100 */
[----:B------:R-:W-:Y:S02]  /*8e50*/  HADD2.F32 R42, -RZ, R20.H1_H1 ;  /* 0x30000014ff2a7230 */ /* 0x000fe40000004100 */
[----:B------:R-:W-:Y:S02]  /*8e60*/  HADD2.F32 R47, -RZ, R5.H0_H0 ;  /* 0x20000005ff2f7230 */ /* 0x000fe40000004100 */
[C---:B------:R-:W-:Y:S01]  /*8e70*/  FFMA.FTZ R41, R45.reuse, R41, R6 ;  /* 0x000000292d297223 */ /* 0x040fe20000010006 */
[----:B------:R-:W-:Y:S02]  /*8e80*/  HADD2.F32 R6, -RZ, R9.H1_H1 ;  /* 0x30000009ff067230 */ /* 0x000fe40000004100 */
[----:B------:R-:W-:Y:S01]  /*8e90*/  FFMA.FTZ R20, R44, R42, R43 ;  /* 0x0000002a2c147223 */ /* 0x000fe2000001002b */
[----:B------:R-:W-:Y:S02]  /*8ea0*/  HADD2.F32 R43, -RZ, R4.H1_H1 ;  /* 0x30000004ff2b7230 */ /* 0x000fe40000004100 */
[----:B------:R-:W-:Y:S01]  /*8eb0*/  FFMA.FTZ R9, R45, R47, R40 ;  /* 0x0000002f2d097223 */ /* 0x000fe20000010028 */
[----:B------:R-:W-:Y:S01]  /*8ec0*/  HADD2.F32 R44, -RZ, R5.H1_H1 ;  /* 0x30000005ff2c7230 */ /* 0x000fe20000004100 */
[----:B------:R-:W-:Y:S01]  /*8ed0*/  LOP3.LUT R8, R8, 0xf000f0, RZ, 0xc0, !PT ;  /* 0x00f000f008087812 */ /* 0x000fe200078ec0ff */
[C---:B------:R-:W-:Y:S01]  /*8ee0*/  FFMA.FTZ R40, R42.reuse, R6, R7 ;  /* 0x000000062a287223 */ /* 0x040fe20000010007 */
[----:B------:R-:W-:Y:S01]  /*8ef0*/  FFMA.FTZ R41, R42, R43, R41 ;  /* 0x0000002b2a297223 */ /* 0x000fe20000010029 */
[----:B------:R-:W3:Y:S01]  /*8f00*/  LDG.E.128.CONSTANT R4, desc[UR6][R50.64] ;  /* 0x0000000632047981 */ /* 0x000ee2000c1e9d00 */
[----:B------:R-:W-:Y:S01]  /*8f10*/  LOP3.LUT R43, R8, 0x64006400, RZ, 0xfc, !PT ;  /* 0x64006400082b7812 */ /* 0x000fe200078efcff */
[----:B------:R-:W-:Y:S01]  /*8f20*/  FFMA.FTZ R42, R42, R44, R9 ;  /* 0x0000002c2a2a7223 */ /* 0x000fe20000010009 */
[----:B------:R-:W-:Y:S01]  /*8f30*/  LOP3.LUT R39, R39, 0xf000f0, RZ, 0xc0, !PT ;  /* 0x00f000f027277812 */ /* 0x000fe200078ec0ff */
[----:B------:R-:W0:Y:S01]  /*8f40*/  LDS.64 R8, [UR4+0x20] ;  /* 0x00002004ff087984 */ /* 0x000e220008000a00 */
[----:B------:R-:W-:-:S02]  /*8f50*/  LOP3.LUT R44, R10, 0xf000f0, RZ, 0xc0, !PT ;  /* 0x00f000f00a2c7812 */ /* 0x000fc400078ec0ff */
[----:B------:R-:W-:Y:S01]  /*8f60*/  LOP3.LUT R46, R11, 0xf000f0, RZ, 0xc0, !PT ;  /* 0x00f000f00b2e7812 */ /* 0x000fe200078ec0ff */
[-C--:B------:R-:W-:Y:S01]  /*8f70*/  HFMA2 R10, R43, R16.reuse.H0_H0, -72, -72 ;  /* 0xd480d4802b0a7431 */ /* 0x080fe20000040010 */
[----:B------:R-:W-:Y:S02]  /*8f80*/  LOP3.LUT R39, R39, 0x64006400, RZ, 0xfc, !PT ;  /* 0x6400640027277812 */ /* 0x000fe400078efcff */
[----:B------:R-:W-:Y:S02]  /*8f90*/  LOP3.LUT R11, R44, 0x64006400, RZ, 0xfc, !PT ;  /* 0x640064002c0b7812 */ /* 0x000fe400078efcff */
[----:B------:R-:W-:Y:S01]  /*8fa0*/  LOP3.LUT R47, R46, 0x64006400, RZ, 0xfc, !PT ;  /* 0x640064002e2f7812 */ /* 0x000fe200078efcff */
[----:B------:R-:W-:Y:S02]  /*8fb0*/  HADD2.F32 R45, -RZ, R21.H0_H0 ;  /* 0x20000015ff2d7230 */ /* 0x000fe40000004100 */
[----:B------:R-:W-:Y:S02]  /*8fc0*/  HFMA2 R43, R39, R16.H0_H0, -72, -72 ;  /* 0xd480d480272b7431 */ /* 0x000fe40000040010 */
[----:B------:R-:W-:-:S02]  /*8fd0*/  HADD2.F32 R49, -RZ, R10.H0_H0 ;  /* 0x2000000aff317230 */ /* 0x000fc40000004100 */
[-C--:B------:R-:W-:Y:S02]  /*8fe0*/  HFMA2 R39, R11, R16.reuse.H0_H0, -72, -72 ;  /* 0xd480d4800b277431 */ /* 0x080fe40000040010 */
[----:B------:R-:W-:Y:S02]  /*8ff0*/  HFMA2 R11, R47, R16.H0_H0, -72, -72 ;  /* 0xd480d4802f0b7431 */ /* 0x000fe40000040010 */
[----:B------:R-:W-:Y:S01]  /*9000*/  FFMA.FTZ R46, R49, R45, R20 ;  /* 0x0000002d312e7223 */ /* 0x000fe20000010014 */
[----:B------:R-:W-:Y:S02]  /*9010*/  HADD2.F32 R20, -RZ, R39.H0_H0 ;  /* 0x20000027ff147230 */ /* 0x000fe40000004100 */
        /* <DEDUP_REMOVED lines=23> */
[----:B------:R-:W-:-:S02]  /*9190*/  HADD2 R45, R11, -1032, -1032 ;  /* 0xe408e4080b2d7430 */ /* 0x000fc40000000000 */
[----:B------:R-:W-:Y:S02]  /*91a0*/  HADD2 R43, R42, -1032, -1032 ;  /* 0xe408e4082a2b7430 */ /* 0x000fe40000000000 */
[----:B------:R-:W-:Y:S02]  /*91b0*/  HADD2.F32 R49, -RZ, R41.H0_H0 ;  /* 0x20000029ff317230 */ /* 0x000fe40000004100 */
[----:B------:R-:W-:Y:S02]  /*91c0*/  HADD2 R44, R10, -1032, -1032 ;  /* 0xe408e4080a2c7430 */ /* 0x000fe40000000000 */
[----:B0-----:R-:W-:Y:S02]  /*91d0*/  HADD2.F32 R10, -RZ, R8.H0_H0 ;  /* 0x20000008ff0a7230 */ /* 0x001fe40000004100 */
[----:B------:R-:W-:Y:S02]  /*91e0*/  HADD2.F32 R53, -RZ, R45.H0_H0 ;  /* 0x2000002dff357230 */ /* 0x000fe40000004100 */
[----:B------:R-:W-:-:S02]  /*91f0*/  HADD2.F32 R11, -RZ, R43.H0_H0 ;  /* 0x2000002bff0b7230 */ /* 0x000fc40000004100 */
[C---:B------:R-:W-:Y:S01]  /*9200*/  FFMA.FTZ R46, R10.reuse, R49, RZ ;  /* 0x000000310a2e7223 */ /* 0x040fe200000100ff */
[----:B------:R-:W-:Y:S02]  /*9210*/  HADD2.F32 R49, -RZ, R8.H1_H1 ;  /* 0x30000008ff317230 */ /* 0x000fe40000004100 */
[C---:B------:R-:W-:Y:S01]  /*9220*/  FFMA.FTZ R42, R10.reuse, R53, RZ ;  /* 0x000000350a2a7223 */ /* 0x040fe200000100ff */
[----:B------:R-:W-:Y:S02]  /*9230*/  HADD2.F32 R45, -RZ, R45.H1_H1 ;  /* 0x3000002dff2d7230 */ /* 0x000fe40000004100 */
[----:B------:R-:W-:Y:S01]  /*9240*/  FFMA.FTZ R11, R10, R11, RZ ;  /* 0x0000000b0a0b7223 */ /* 0x000fe200000100ff */
[----:B------:R-:W-:Y:S01]  /*9250*/  HADD2.F32 R8, -RZ, R43.H1_H1 ;  /* 0x3000002bff087230 */ /* 0x000fe20000004100 */
[----:B------:R-:W-:Y:S01]  /*9260*/  LOP3.LUT R43, R15, 0xf000f0, RZ, 0xc0, !PT ;  /* 0x00f000f00f2b7812 */ /* 0x000fe200078ec0ff */
[----:B------:R-:W-:Y:S02]  /*9270*/  HADD2.F32 R41, -RZ, R41.H1_H1 ;  /* 0x30000029ff297230 */ /* 0x000fe40000004100 */
[----:B------:R-:W-:Y:S01]  /*9280*/  FFMA.FTZ R42, R49, R45, R42 ;  /* 0x0000002d312a7223 */ /* 0x000fe2000001002a */
[----:B------:R-:W-:-:S02]  /*9290*/  HADD2.F32 R47, -RZ, R44.H0_H0 ;  /* 0x2000002cff2f7230 */ /* 0x000fc40000004100 */
[C---:B------:R-:W-:Y:S01]  /*92a0*/  FFMA.FTZ R45, R49.reuse, R8, R11 ;  /* 0x00000008312d7223 */ /* 0x040fe2000001000b */
[----:B------:R-:W-:Y:S01]  /*92b0*/  LOP3.LUT R8, R12, 0xf000f0, RZ, 0xc0, !PT ;  /* 0x00f000f00c087812 */ /* 0x000fe200078ec0ff */
[----:B------:R-:W-:Y:S01]  /*92c0*/  FFMA.FTZ R46, R49, R41, R46 ;  /* 0x00000029312e7223 */ /* 0x000fe2000001002e */
[----:B------:R-:W-:Y:S02]  /*92d0*/  LOP3.LUT R11, R13, 0xf000f0, RZ, 0xc0, !PT ;  /* 0x00f000f00d0b7812 */ /* 0x000fe400078ec0ff */
[----:B------:R-:W-:Y:S01]  /*92e0*/  LOP3.LUT R43, R43, 0x64006400, RZ, 0xfc, !PT ;  /* 0x640064002b2b7812 */ /* 0x000fe200078efcff */
[----:B------:R-:W-:Y:S01]  /*92f0*/  FFMA.FTZ R47, R47, R10, RZ ;  /* 0x0000000a2f2f7223 */ /* 0x000fe200000100ff */
[----:B------:R-:W-:Y:S01]  /*9300*/  LOP3.LUT R41, R8, 0x64006400, RZ, 0xfc, !PT ;  /* 0x6400640008297812 */ /* 0x000fe200078efcff */
[----:B------:R-:W-:Y:S01]  /*9310*/  HADD2.F32 R10, -RZ, R44.H1_H1 ;  /* 0x3000002cff0a7230 */ /* 0x000fe20000004100 */
[----:B------:R-:W-:Y:S01]  /*9320*/  LOP3.LUT R11, R11, 0x64006400, RZ, 0xfc, !PT ;  /* 0x640064000b0b7812 */ /* 0x000fe200078efcff */
[-C--:B------:R-:W-:Y:S01]  /*9330*/  HFMA2 R43, R43, R16.reuse.H0_H0, -72, -72 ;  /* 0xd480d4802b2b7431 */ /* 0x080fe20000040010 */
[----:B------:R-:W-:Y:S01]  /*9340*/  LOP3.LUT R53, R14, 0xf000f0, RZ, 0xc0, !PT ;  /* 0x00f000f00e357812 */ /* 0x000fe200078ec0ff */
[----:B------:R-:W-:-:S02]  /*9350*/  HFMA2 R41, R41, R16.H0_H0, -72, -72 ;  /* 0xd480d48029297431 */ /* 0x000fc40000040010 */
[----:B------:R-:W-:Y:S01]  /*9360*/  FFMA.FTZ R10, R10, R49, R47 ;  /* 0x000000310a0a7223 */ /* 0x000fe2000001002f */
[-C--:B------:R-:W-:Y:S02]  /*9370*/  HFMA2 R44, R11, R16.reuse.H0_H0, -72, -72 ;  /* 0xd480d4800b2c7431 */ /* 0x080fe40000040010 */
[----:B------:R-:W-:Y:S01]  /*9380*/  HADD2.F32 R49, -RZ, R9.H0_H0 ;  /* 0x20000009ff317230 */ /* 0x000fe20000004100 */
[----:B------:R-:W-:Y:S01]  /*9390*/  LOP3.LUT R53, R53, 0x64006400, RZ, 0xfc, !PT ;  /* 0x6400640035357812 */ /* 0x000fe200078efcff */
[----:B------:R-:W-:Y:S02]  /*93a0*/  HADD2.F32 R48, -RZ, R43.H0_H0 ;  /* 0x2000002bff307230 */ /* 0x000fe40000004100 */
[----:B------:R-:W-:Y:S02]  /*93b0*/  HADD2.F32 R47, -RZ, R41.H0_H0 ;  /* 0x20000029ff2f7230 */ /* 0x000fe40000004100 */
[----:B------:R-:W-:Y:S02]  /*93c0*/  HADD2.F32 R11, -RZ, R44.H0_H0 ;  /* 0x2000002cff0b7230 */ /* 0x000fe40000004100 */
[----:B------:R-:W-:-:S02]  /*93d0*/  HFMA2 R8, R53, R16.H0_H0, -72, -72 ;  /* 0xd480d48035087431 */ /* 0x000fc40000040010 */
[----:B------:R-:W-:Y:S01]  /*93e0*/  FFMA.FTZ R45, R49, R48, R45 ;  /* 0x00000030312d7223 */ /* 0x000fe2000001002d */
[----:B------:R-:W-:Y:S02]  /*93f0*/  HADD2.F32 R9, -RZ, R9.H1_H1 ;  /* 0x30000009ff097230 */ /* 0x000fe40000004100 */
[----:B------:R-:W-:Y:S01]  /*9400*/  FFMA.FTZ R47, R47, R49, R10 ;  /* 0x000000312f2f7223 */ /* 0x000fe2000001000a */
[----:B------:R-:W-:Y:S02]  /*9410*/  HADD2.F32 R48, -RZ, R41.H1_H1 ;  /* 0x30000029ff307230 */ /* 0x000fe40000004100 */
[----:B------:R-:W-:Y:S01]  /*9420*/  FFMA.FTZ R42, R49, R11, R42 ;  /* 0x0000000b312a7223 */ /* 0x000fe2000001002a */
[--C-:B------:R-:W-:Y:S02]  /*9430*/  HADD2.F32 R11, -RZ, R8.reuse.H0_H0 ;  /* 0x20000008ff0b7230 */ /* 0x100fe40000004100 */
[----:B------:R-:W-:Y:S01]  /*9440*/  FFMA.FTZ R41, R48, R9, R47 ;  /* 0x0000000930297223 */ /* 0x000fe2000001002f */
[----:B------:R-:W-:-:S02]  /*9450*/  HADD2.F32 R47, -RZ, R8.H1_H1 ;  /* 0x30000008ff2f7230 */ /* 0x000fc40000004100 */
[----:B------:R-:W-:Y:S02]  /*9460*/  HADD2.F32 R8, -RZ, R43.H1_H1 ;  /* 0x3000002bff087230 */ /* 0x000fe40000004100 */
[----:B------:R-:W-:Y:S01]  /*9470*/  FFMA.FTZ R46, R49, R11, R46 ;  /* 0x0000000b312e7223 */ /* 0x000fe2000001002e */
[----:B------:R-:W-:Y:S01]  /*9480*/  HADD2.F32 R44, -RZ, R44.H1_H1 ;  /* 0x3000002cff2c7230 */ /* 0x000fe20000004100 */
[----:B------:R-:W0:Y:S01]  /*9490*/  LDS.64 R10, [UR4+0x28] ;  /* 0x00002804ff0a7984 */ /* 0x000e220008000a00 */
[C---:B------:R-:W-:Y:S01]  /*94a0*/  FFMA.FTZ R45, R9.reuse, R8, R45 ;  /* 0x00000008092d7223 */ /* 0x040fe2000001002d */
[C---:B------:R-:W-:Y:S02]  /*94b0*/  FFMA.FTZ R46, R9.reuse, R47, R46 ;  /* 0x0000002f092e7223 */ /* 0x040fe4000001002e */
[----:B------:R-:W-:Y:S01]  /*94c0*/  FFMA.FTZ R42, R9, R44, R42 ;  /* 0x0000002c092a7223 */ /* 0x000fe2000001002a */
[----:B------:R-:W-:Y:S01]  /*94d0*/  @!P0 IMAD.MOV.U32 R8, RZ, RZ, R25 ;  /* 0x000000ffff088224 */ /* 0x000fe200078e0019 */
[----:B------:R-:W-:-:S05]  /*94e0*/  @!P0 MOV R9, R24 ;  /* 0x0000001800098202 */ /* 0x000fca0000000f00 */
[----:B------:R1:W4:Y:S01]  /*94f0*/  @!P0 LDG.E.U16.CONSTANT R8, desc[UR6][R8.64] ;  /* 0x0000000608088981 */ /* 0x000322000c1e9500 */
[----:B------:R-:W-:-:S04]  /*9500*/  SHF.R.U32.HI R12, RZ, 0x8, R12 ;  /* 0x00000008ff0c7819 */ /* 0x000fc8000001160c */
[----:B------:R-:W-:-:S04]  /*9510*/  LOP3.LUT R43, R12, 0xf000f, RZ, 0xc0, !PT ;  /* 0x000f000f0c2b7812 */ /* 0x000fc800078ec0ff */
[----:B------:R-:W-:-:S05]  /*9520*/  LOP3.LUT R43, R43, 0x64006400, RZ, 0xfc, !PT ;  /* 0x640064002b2b7812 */ /* 0x000fca00078efcff */
[----:B-1----:R-:W-:Y:S01]  /*9530*/  HADD2 R9, R43, -1032, -1032 ;  /* 0xe408e4082b097430 */ /* 0x002fe20000000000 */
[----:B------:R-:W-:-:S04]  /*9540*/  SHF.R.U32.HI R13, RZ, 0x8, R13 ;  /* 0x00000008ff0d7819 */ /* 0x000fc8000001160d */
[----:B------:R-:W-:Y:S01]  /*9550*/  HADD2.F32 R44, -RZ, R9.H0_H0 ;  /* 0x20000009ff2c7230 */ /* 0x000fe20000004100 */
[----:B------:R-:W-:Y:S01]  /*9560*/  SHF.R.U32.HI R43, RZ, 0x8, R14 ;  /* 0x00000008ff2b7819 */ /* 0x000fe2000001160e */
[----:B0-----:R-:W-:-:S05]  /*9570*/  HADD2.F32 R48, -RZ, R10.H0_H0 ;  /* 0x2000000aff307230 */ /* 0x001fca0000004100 */
[----:B------:R-:W-:Y:S01]  /*9580*/  FFMA.FTZ R41, R44, R48, R41 ;  /* 0x000000302c297223 */ /* 0x000fe20000010029 */
[----:B------:R-:W-:Y:S02]  /*9590*/  LOP3.LUT R44, R13, 0xf000f, RZ, 0xc0, !PT ;  /* 0x000f000f0d2c7812 */ /* 0x000fe400078ec0ff */
[----:B------:R-:W-:Y:S02]  /*95a0*/  LOP3.LUT R14, R43, 0xf000f, RZ, 0xc0, !PT ;  /* 0x000f000f2b0e7812 */ /* 0x000fe400078ec0ff */
[----:B------:R-:W-:Y:S02]  /*95b0*/  LOP3.LUT R44, R44, 0x64006400, RZ, 0xfc, !PT ;  /* 0x640064002c2c7812 */ /* 0x000fe400078efcff */
[----:B------:R-:W-:-:S03]  /*95c0*/  LOP3.LUT R14, R14, 0x64006400, RZ, 0xfc, !PT ;  /* 0x640064000e0e7812 */ /* 0x000fc600078efcff */
[----:B------:R-:W-:Y:S02]  /*95d0*/  HADD2 R44, R44, -1032, -1032 ;  /* 0xe408e4082c2c7430 */ /* 0x000fe40000000000 */
[----:B------:R-:W-:-:S03]  /*95e0*/  HADD2 R14, R14, -1032, -1032 ;  /* 0xe408e4080e0e7430 */ /* 0x000fc60000000000 */
[----:B------:R-:W-:Y:S01]  /*95f0*/  HADD2.F32 R47, -RZ, R44.H0_H0 ;  /* 0x2000002cff2f7230 */ /* 0x000fe20000004100 */
[----:B------:R-:W-:-:S04]  /*9600*/  SHF.R.U32.HI R15, RZ, 0x8, R15 ;  /* 0x00000008ff0f7819 */ /* 0x000fc8000001160f */
[----:B------:R-:W-:Y:S01]  /*9610*/  FFMA.FTZ R42, R48, R47, R42 ;  /* 0x0000002f302a7223 */ /* 0x000fe2000001002a */
[----:B------:R-:W-:-:S05]  /*9620*/  HADD2.F32 R47, -RZ, R14.H0_H0 ;  /* 0x2000000eff2f7230 */ /* 0x000fca0000004100 */
[----:B------:R-:W-:Y:S01]  /*9630*/  FFMA.FTZ R46, R48, R47, R46 ;  /* 0x0000002f302e7223 */ /* 0x000fe2000001002e */
[----:B------:R-:W-:-:S04]  /*9640*/  LOP3.LUT R47, R15, 0xf000f, RZ, 0xc0, !PT ;  /* 0x000f000f0f2f7812 */ /* 0x000fc800078ec0ff */
[----:B------:R-:W-:Y:S02]  /*9650*/  LOP3.LUT R47, R47, 0x64006400, RZ, 0xfc, !PT ;  /* 0x640064002f2f7812 */ /* 0x000fe400078efcff */
[----:B--2---:R-:W-:-:S03]  /*9660*/  @!P0 PRMT R0, R22, 0x7610, R0 ;  /* 0x0000761016008816 */ /* 0x004fc60000000000 */
[----:B------:R-:W-:Y:S01]  /*9670*/  HADD2 R47, R47, -1032, -1032 ;  /* 0xe408e4082f2f7430 */ /* 0x000fe20000000000 */
[----:B------:R-:W-:Y:S02]  /*9680*/  @!P0 PRMT R0, R0, 0x7610, R22 ;  /* 0x0000761000008816 */ /* 0x000fe40000000016 */
[----:B------:R-:W-:Y:S02]  /*9690*/  @!P0 PRMT R2, R23, 0x7610, R2 ;  /* 0x0000761017028816 */ /* 0x000fe40000000002 */
[----:B------:R-:W-:Y:S02]  /*96a0*/  HADD2.F32 R49, -RZ, R47.H0_H0 ;  /* 0x2000002fff317230 */ /* 0x000fe40000004100 */
[----:B------:R-:W-:-:S03]  /*96b0*/  @!P0 PRMT R2, R2, 0x7610, R23 ;  /* 0x0000761002028816 */ /* 0x000fc60000000017 */
[----:B------:R-:W-:Y:S01]  /*96c0*/  FFMA.FTZ R45, R48, R49, R45 ;  /* 0x00000031302d7223 */ /* 0x000fe2000001002d */
[--C-:B------:R-:W-:Y:S02]  /*96d0*/  HADD2.F32 R49, -RZ, R0.reuse.H0_H0 ;  /* 0x20000000ff317230 */ /* 0x100fe40000004100 */
[----:B------:R-:W-:Y:S02]  /*96e0*/  HADD2.F32 R48, -RZ, R0.H1_H1 ;  /* 0x30000000ff307230 */ /* 0x000fe40000004100 */
[----:B------:R-:W-:Y:S02]  /*96f0*/  HADD2.F32 R22, -RZ, R2.H0_H0 ;  /* 0x20000002ff167230 */ /* 0x000fe40000004100 */
[----:B------:R-:W-:Y:S01]  /*9700*/  FMUL.FTZ R26, R26, R49 ;  /* 0x000000311a1a7220 */ /* 0x000fe20000410000 */
[----:B------:R-:W-:Y:S02]  /*9710*/  FMUL.FTZ R52, R35, R48 ;  /* 0x0000003023347220 */ /* 0x000fe40000410000 */
[----:B------:R-:W-:-:S02]  /*9720*/  FMUL.FTZ R35, R27, R22 ;  /* 0x000000161b237220 */ /* 0x000fc40000410000 */
[----:B------:R-:W-:Y:S02]  /*9730*/  F2FP.F16.F32.PACK_AB R26, RZ, R26 ;  /* 0x0000001aff1a723e */ /* 0x000fe400000000ff */
[----:B------:R-:W-:Y:S01]  /*9740*/  F2FP.F16.F32.PACK_AB R27, RZ, R52 ;  /* 0x00000034ff1b723e */ /* 0x000fe200000000ff */
[----:B------:R-:W-:-:S03]  /*9750*/  HADD2.F32 R23, -RZ, R2.H1_H1 ;  /* 0x30000002ff177230 */ /* 0x000fc60000004100 */
[----:B------:R-:W-:Y:S01]  /*9760*/  PRMT R26, R26, 0x5410, R27 ;  /* 0x000054101a1a7816 */ /* 0x000fe2000000001b */
[----:B------:R-:W-:Y:S02]  /*9770*/  HADD2.F32 R27, -RZ, R14.H1_H1 ;  /* 0x3000000eff1b7230 */ /* 0x000fe40000004100 */
[----:B------:R-:W-:Y:S02]  /*9780*/  FMUL.FTZ R38, R38, R23 ;  /* 0x0000001726267220 */ /* 0x000fe40000410000 */
[----:B------:R-:W-:Y:S02]  /*9790*/  HFMA2 R26, R26, 1, 1, R30 ;  /* 0x3c003c001a1a7831 */ /* 0x000fe4000000001e */
[----:B------:R-:W-:Y:S02]  /*97a0*/  HADD2.F32 R30, -RZ, R9.H1_H1 ;  /* 0x30000009ff1e7230 */ /* 0x000fe40000004100 */
[----:B------:R-:W-:Y:S01]  /*97b0*/  HADD2.F32 R9, -RZ, R10.H1_H1 ;  /* 0x3000000aff097230 */ /* 0x000fe20000004100 */
[----:B------:R-:W-:-:S02]  /*97c0*/  LOP3.LUT R14, R13, 0xf000f0, RZ, 0xc0, !PT ;  /* 0x00f000f00d0e7812 */ /* 0x000fc400078ec0ff */
[----:B------:R-:W-:Y:S02]  /*97d0*/  F2FP.F16.F32.PACK_AB R35, RZ, R35 ;  /* 0x00000023ff23723e */ /* 0x000fe400000000ff */
[----:B------:R-:W-:Y:S01]  /*97e0*/  FFMA.FTZ R46, R9, R27, R46 ;  /* 0x0000001b092e7223 */ /* 0x000fe2000001002e */
[----:B------:R-:W-:Y:S02]  /*97f0*/  F2FP.F16.F32.PACK_AB R38, RZ, R38 ;  /* 0x00000026ff26723e */ /* 0x000fe400000000ff */
[----:B------:R-:W-:Y:S02]  /*9800*/  LOP3.LUT R12, R12, 0xf000f0, RZ, 0xc0, !PT ;  /* 0x00f000f00c0c7812 */ /* 0x000fe400078ec0ff */
[----:B------:R-:W-:Y:S02]  /*9810*/  LOP3.LUT R27, R14, 0x64006400, RZ, 0xfc, !PT ;  /* 0x640064000e1b7812 */ /* 0x000fe400078efcff */
[----:B------:R-:W-:Y:S02]  /*9820*/  LOP3.LUT R43, R43, 0xf000f0, RZ, 0xc0, !PT ;  /* 0x00f000f02b2b7812 */ /* 0x000fe400078ec0ff */
[----:B------:R-:W-:Y:S01]  /*9830*/  LOP3.LUT R15, R15, 0xf000f0, RZ, 0xc0, !PT ;  /* 0x00f000f00f0f7812 */ /* 0x000fe200078ec0ff */
[----:B------:R-:W-:Y:S01]  /*9840*/  HADD2.F32 R44, -RZ, R44.H1_H1 ;  /* 0x3000002cff2c7230 */ /* 0x000fe20000004100 */
[----:B------:R-:W-:Y:S01]  /*9850*/  PRMT R35, R35, 0x5410, R38 ;  /* 0x0000541023237816 */ /* 0x000fe20000000026 */
[----:B------:R-:W-:Y:S01]  /*9860*/  HADD2.F32 R10, -RZ, R47.H1_H1 ;  /* 0x3000002fff0a7230 */ /* 0x000fe20000004100 */
[----:B------:R-:W-:Y:S01]  /*9870*/  LOP3.LUT R13, R12, 0x64006400, RZ, 0xfc, !PT ;  /* 0x640064000c0d7812 */ /* 0x000fe200078efcff */
[----:B------:R-:W-:Y:S01]  /*9880*/  HFMA2 R12, R27, R16.H0_H0, -72, -72 ;  /* 0xd480d4801b0c7431 */ /* 0x000fe20000040010 */
[----:B------:R-:W-:-:S02]  /*9890*/  LOP3.LUT R43, R43, 0x64006400, RZ, 0xfc, !PT ;  /* 0x640064002b2b7812 */ /* 0x000fc400078efcff */
[----:B------:R-:W-:Y:S01]  /*98a0*/  LOP3.LUT R27, R15, 0x64006400, RZ, 0xfc, !PT ;  /* 0x640064000f1b7812 */ /* 0x000fe200078efcff */
[----:B------:R-:W-:Y:S02]  /*98b0*/  HADD2 R35, R35, R29 ;  /* 0x0000001d23237230 */ /* 0x000fe40000000000 */
[----:B------:R-:W-:Y:S01]  /*98c0*/  FFMA.FTZ R41, R30, R9, R41 ;  /* 0x000000091e297223 */ /* 0x000fe20000010029 */
[C---:B------:R-:W-:Y:S01]  /*98d0*/  FFMA.FTZ R42, R9.reuse, R44, R42 ;  /* 0x0000002c092a7223 */ /* 0x040fe2000001002a */
[----:B------:R-:W-:Y:S01]  /*98e0*/  FFMA.FTZ R10, R9, R10, R45 ;  /* 0x0000000a090a7223 */ /* 0x000fe2000001002d */
        /* <DEDUP_REMOVED lines=9> */
[----:B------:R-:W-:Y:S01]  /*9980*/  FFMA.FTZ R30, R30, R15, R41 ;  /* 0x0000000f1e1e7223 */ /* 0x000fe20000010029 */
[----:B------:R-:W-:-:S02]  /*9990*/  HADD2.F32 R11, -RZ, R11.H1_H1 ;  /* 0x3000000bff0b7230 */ /* 0x000fc40000004100 */
[----:B------:R-:W-:Y:S02]  /*99a0*/  HADD2.F32 R9, -RZ, R9.H1_H1 ;  /* 0x30000009ff097230 */ /* 0x000fe40000004100 */
[C---:B------:R-:W-:Y:S01]  /*99b0*/  FFMA.FTZ R46, R15.reuse, R43, R46 ;  /* 0x0000002b0f2e7223 */ /* 0x040fe2000001002e */
[----:B------:R-:W-:Y:S02]  /*99c0*/  HADD2.F32 R27, -RZ, R12.H1_H1 ;  /* 0x3000000cff1b7230 */ /* 0x000fe40000004100 */
[----:B------:R-:W-:Y:S01]  /*99d0*/  FFMA.FTZ R29, R15, R29, R10 ;  /* 0x0000001d0f1d7223 */ /* 0x000fe2000001000a */
[----:B------:R-:W-:Y:S02]  /*99e0*/  HADD2.F32 R13, -RZ, R13.H1_H1 ;  /* 0x3000000dff0d7230 */ /* 0x000fe40000004100 */
[----:B------:R-:W-:Y:S02]  /*99f0*/  HADD2.F32 R14, -RZ, R14.H1_H1 ;  /* 0x3000000eff0e7230 */ /* 0x000fe40000004100 */
[----:B------:R-:W-:Y:S01]  /*9a00*/  FFMA.FTZ R12, R9, R11, R30 ;  /* 0x0000000b090c7223 */ /* 0x000fe2000001001e */
[C---:B------:R-:W-:Y:S01]  /*9a10*/  FFMA.FTZ R9, R11.reuse, R27, R42 ;  /* 0x0000001b0b097223 */ /* 0x040fe2000001002a */
[C---:B------:R-:W-:Y:S01]  /*9a20*/  FFMA.FTZ R13, R11.reuse, R13, R46 ;  /* 0x0000000d0b0d7223 */ /* 0x040fe2000001002e */
[----:B------:R-:W-:-:S02]  /*9a30*/  FFMA.FTZ R14, R11, R14, R29 ;  /* 0x0000000e0b0e7223 */ /* 0x000fc4000001001d */
[----:B------:R-:W0:Y:S01]  /*9a40*/  LDS.64 R10, [UR4+0x30] ;  /* 0x00003004ff0a7984 */ /* 0x000e220008000a00 */
[----:B------:R-:W-:Y:S01]  /*9a50*/  FMUL.FTZ R20, R20, R22 ;  /* 0x0000001614147220 */ /* 0x000fe20000410000 */
[----:B------:R-:W-:Y:S01]  /*9a60*/  FMUL.FTZ R15, R21, R23 ;  /* 0x00000017150f7220 */ /* 0x000fe20000410000 */
[----:B------:R-:W-:Y:S01]  /*9a70*/  FMUL.FTZ R40, R40, R49 ;  /* 0x0000003128287220 */ /* 0x000fe20000410000 */
[----:B------:R-:W-:Y:S01]  /*9a80*/  FMUL.FTZ R39, R39, R48 ;  /* 0x0000003027277220 */ /* 0x000fe20000410000 */
[----:B------:R-:W-:Y:S01]  /*9a90*/  FMUL.FTZ R13, R13, R22 ;  /* 0x000000160d0d7220 */ /* 0x000fe20000410000 */
[----:B------:R-:W-:Y:S01]  /*9aa0*/  FMUL.FTZ R14, R14, R23 ;  /* 0x000000170e0e7220 */ /* 0x000fe20000410000 */
[----:B------:R-:W-:Y:S01]  /*9ab0*/  FMUL.FTZ R12, R12, R49 ;  /* 0x000000310c0c7220 */ /* 0x000fe20000410000 */
[----:B------:R-:W-:Y:S01]  /*9ac0*/  FMUL.FTZ R9, R9, R48 ;  /* 0x0000003009097220 */ /* 0x000fe20000410000 */
[----:B------:R-:W-:Y:S02]  /*9ad0*/  F2FP.F16.F32.PACK_AB R20, RZ, R20 ;  /* 0x00000014ff14723e */ /* 0x000fe400000000ff */
[----:B------:R-:W-:-:S02]  /*9ae0*/  F2FP.F16.F32.PACK_AB R15, RZ, R15 ;  /* 0x0000000fff0f723e */ /* 0x000fc400000000ff */
[----:B------:R-:W-:Y:S02]  /*9af0*/  F2FP.F16.F32.PACK_AB R40, RZ, R40 ;  /* 0x00000028ff28723e */ /* 0x000fe400000000ff */
[----:B------:R-:W-:Y:S02]  /*9b00*/  F2FP.F16.F32.PACK_AB R39, RZ, R39 ;  /* 0x00000027ff27723e */ /* 0x000fe400000000ff */
[----:B------:R-:W-:Y:S02]  /*9b10*/  F2FP.F16.F32.PACK_AB R13, RZ, R13 ;  /* 0x0000000dff0d723e */ /* 0x000fe400000000ff */
[----:B------:R-:W-:Y:S01]  /*9b20*/  F2FP.F16.F32.PACK_AB R14, RZ, R14 ;  /* 0x0000000eff0e723e */ /* 0x000fe200000000ff */
[----:B------:R-:W-:Y:S01]  /*9b30*/  @!P0 VIADD R21, R3, 0x1 ;  /* 0x0000000103158836 */ /* 0x000fe20000000000 */
[----:B------:R-:W-:Y:S02]  /*9b40*/  F2FP.F16.F32.PACK_AB R12, RZ, R12 ;  /* 0x0000000cff0c723e */ /* 0x000fe400000000ff */
[----:B------:R-:W-:-:S02]  /*9b50*/  F2FP.F16.F32.PACK_AB R9, RZ, R9 ;  /* 0x00000009ff09723e */ /* 0x000fc400000000ff */
[----:B------:R-:W-:Y:S02]  /*9b60*/  PRMT R20, R20, 0x5410, R15 ;  /* 0x0000541014147816 */ /* 0x000fe4000000000f */
[----:B------:R-:W-:Y:S02]  /*9b70*/  PRMT R40, R40, 0x5410, R39 ;  /* 0x0000541028287816 */ /* 0x000fe40000000027 */
[----:B------:R-:W-:Y:S02]  /*9b80*/  PRMT R13, R13, 0x5410, R14 ;  /* 0x000054100d0d7816 */ /* 0x000fe4000000000e */
[C---:B---3--:R-:W-:Y:S02]  /*9b90*/  LOP3.LUT R39, R5.reuse, 0xf000f, RZ, 0xc0, !PT ;  /* 0x000f000f05277812 */ /* 0x048fe400078ec0ff */
[----:B------:R-:W-:Y:S02]  /*9ba0*/  LOP3.LUT R14, R5, 0xf000f0, RZ, 0xc0, !PT ;  /* 0x00f000f0050e7812 */ /* 0x000fe400078ec0ff */
[----:B------:R-:W-:-:S02]  /*9bb0*/  SHF.R.U32.HI R15, RZ, 0x8, R5 ;  /* 0x00000008ff0f7819 */ /* 0x000fc40000011605 */
[----:B------:R-:W-:Y:S02]  /*9bc0*/  PRMT R12, R12, 0x5410, R9 ;  /* 0x000054100c0c7816 */ /* 0x000fe40000000009 */
[----:B------:R-:W-:Y:S01]  /*9bd0*/  LOP3.LUT R5, R6, 0xf000f, RZ, 0xc0, !PT ;  /* 0x000f000f06057812 */ /* 0x000fe200078ec0ff */
[----:B------:R-:W-:Y:S01]  /*9be0*/  HFMA2 R29, R20, 1, 1, R35 ;  /* 0x3c003c00141d7831 */ /* 0x000fe20000000023 */
[----:B------:R-:W-:Y:S02]  /*9bf0*/  LOP3.LUT R9, R4, 0xf000f, RZ, 0xc0, !PT ;  /* 0x000f000f04097812 */ /* 0x000fe400078ec0ff */
[----:B------:R-:W-:Y:S02]  /*9c00*/  @!P0 MOV R3, R21 ;  /* 0x0000001500038202 */ /* 0x000fe40000000f00 */
[----:B------:R-:W-:Y:S02]  /*9c10*/  LOP3.LUT R20, R6, 0xf000f0, RZ, 0xc0, !PT ;  /* 0x00f000f006147812 */ /* 0x000fe400078ec0ff */
[----:B------:R-:W-:-:S02]  /*9c20*/  SHF.R.U32.HI R21, RZ, 0x8, R6 ;  /* 0x00000008ff157819 */ /* 0x000fc40000011606 */
[----:B------:R-:W-:Y:S02]  /*9c30*/  LOP3.LUT R39, R39, 0x64006400, RZ, 0xfc, !PT ;  /* 0x6400640027277812 */ /* 0x000fe400078efcff */
[----:B------:R-:W-:Y:S02]  /*9c40*/  LOP3.LUT R6, R7, 0xf000f, RZ, 0xc0, !PT ;  /* 0x000f000f07067812 */ /* 0x000fe400078ec0ff */
[----:B------:R-:W-:Y:S01]  /*9c50*/  LOP3.LUT R5, R5, 0x64006400, RZ, 0xfc, !PT ;  /* 0x6400640005057812 */ /* 0x000fe200078efcff */
[----:B------:R-:W-:Y:S01]  /*9c60*/  HFMA2 R26, R40, 1, 1, R26 ;  /* 0x3c003c00281a7831 */ /* 0x000fe2000000001a */
[----:B------:R-:W-:Y:S01]  /*9c70*/  LOP3.LUT R9, R9, 0x64006400, RZ, 0xfc, !PT ;  /* 0x6400640009097812 */ /* 0x000fe200078efcff */
[----:B------:R-:W-:Y:S01]  /*9c80*/  HADD2 R40, R39, -1032, -1032 ;  /* 0xe408e40827287430 */ /* 0x000fe20000000000 */
[----:B------:R-:W-:Y:S01]  /*9c90*/  LOP3.LUT R6, R6, 0x64006400, RZ, 0xfc, !PT ;  /* 0x6400640006067812 */ /* 0x000fe200078efcff */
[----:B------:R-:W-:Y:S02]  /*9ca0*/  HADD2 R41, R5, -1032, -1032 ;  /* 0xe408e40805297430 */ /* 0x000fe40000000000 */
[----:B------:R-:W-:-:S02]  /*9cb0*/  HFMA2 R29, R13, 1, 1, R29 ;  /* 0x3c003c000d1d7831 */ /* 0x000fc4000000001d */
[----:B------:R-:W-:Y:S01]  /*9cc0*/  HADD2 R30, R12, R26 ;  /* 0x0000001a0c1e7230 */ /* 0x000fe20000000000 */
[----:B------:R-:W-:Y:S01]  /*9cd0*/  LOP3.LUT R12, R4, 0xf000f0, RZ, 0xc0, !PT ;  /* 0x00f000f0040c7812 */ /* 0x000fe200078ec0ff */
[----:B------:R-:W-:Y:S01]  /*9ce0*/  HADD2 R42, R9, -1032, -1032 ;  /* 0xe408e408092a7430 */ /* 0x000fe20000000000 */
[----:B------:R-:W-:Y:S01]  /*9cf0*/  SHF.R.U32.HI R13, RZ, 0x8, R4 ;  /* 0x00000008ff0d7819 */ /* 0x000fe20000011604 */
[--C-:B0-----:R-:W-:Y:S02]  /*9d00*/  HADD2.F32 R4, -RZ, R10.reuse.H0_H0 ;  /* 0x2000000aff047230 */ /* 0x101fe40000004100 */
[----:B------:R-:W-:Y:S02]  /*9d10*/  HADD2 R39, R6, -1032, -1032 ;  /* 0xe408e40806277430 */ /* 0x000fe40000000000 */
[----:B------:R-:W-:Y:S02]  /*9d20*/  HADD2.F32 R35, -RZ, R10.H1_H1 ;  /* 0x3000000aff237230 */ /* 0x000fe40000004100 */
[----:B------:R-:W-:-:S02]  /*9d30*/  HADD2.F32 R38, -RZ, R11.H0_H0 ;  /* 0x2000000bff267230 */ /* 0x000fc40000004100 */
[----:B------:R-:W-:Y:S02]  /*9d40*/  HADD2.F32 R10, -RZ, R11.H1_H1 ;  /* 0x3000000bff0a7230 */ /* 0x000fe40000004100 */
[----:B------:R-:W-:Y:S02]  /*9d50*/  HADD2.F32 R43, -RZ, R40.H0_H0 ;  /* 0x20000028ff2b7230 */ /* 0x000fe40000004100 */
[----:B------:R-:W-:Y:S01]  /*9d60*/  HADD2.F32 R11, -RZ, R41.H0_H0 ;  /* 0x20000029ff0b7230 */ /* 0x000fe20000004100 */
[----:B------:R-:W-:Y:S01]  /*9d70*/  LOP3.LUT R27, R7, 0xf000f0, RZ, 0xc0, !PT ;  /* 0x00f000f0071b7812 */ /* 0x000fe200078ec0ff */
[--C-:B------:R-:W-:Y:S01]  /*9d80*/  HADD2.F32 R9, -RZ, R42.reuse.H0_H0 ;  /* 0x2000002aff097230 */ /* 0x100fe20000004100 */
[----:B------:R-:W-:Y:S01]  /*9d90*/  SHF.R.U32.HI R26, RZ, 0x8, R7 ;  /* 0x00000008ff1a7819 */ /* 0x000fe20000011607 */
[----:B------:R-:W-:Y:S01]  /*9da0*/  HADD2.F32 R5, -RZ, R39.H0_H0 ;  /* 0x20000027ff057230 */ /* 0x000fe20000004100 */
[----:B------:R-:W0:Y:S01]  /*9db0*/  LDS.64 R6, [UR4+0x38] ;  /* 0x00003804ff067984 */ /* 0x000e220008000a00 */
[----:B------:R-:W-:-:S02]  /*9dc0*/  HADD2.F32 R46, -RZ, R42.H1_H1 ;  /* 0x3000002aff2e7230 */ /* 0x000fc40000004100 */
[C---:B------:R-:W-:Y:S01]  /*9dd0*/  FFMA.FTZ R44, R4.reuse, R43, RZ ;  /* 0x0000002b042c7223 */ /* 0x040fe200000100ff */
[----:B------:R-:W-:Y:S01]  /*9de0*/  FFMA.FTZ R42, R4, R11, RZ ;  /* 0x0000000b042a7223 */ /* 0x000fe200000100ff */
[----:B------:R-:W-:Y:S01]  /*9df0*/  LOP3.LUT R43, R14, 0x64006400, RZ, 0xfc, !PT ;  /* 0x640064000e2b7812 */ /* 0x000fe200078efcff */
[----:B------:R-:W-:Y:S01]  /*9e00*/  FFMA.FTZ R9, R9, R4, RZ ;  /* 0x0000000409097223 */ /* 0x000fe200000100ff */
[----:B------:R-:W-:Y:S01]  /*9e10*/  HADD2.F32 R11, -RZ, R41.H1_H1 ;  /* 0x30000029ff0b7230 */ /* 0x000fe20000004100 */
[----:B------:R-:W-:Y:S02]  /*9e20*/  LOP3.LUT R45, R20, 0x64006400, RZ, 0xfc, !PT ;  /* 0x64006400142d7812 */ /* 0x000fe400078efcff */
[----:B------:R-:W-:Y:S01]  /*9e30*/  LOP3.LUT R41, R12, 0x64006400, RZ, 0xfc, !PT ;  /* 0x640064000c297812 */ /* 0x000fe200078efcff */
[----:B------:R-:W-:Y:S01]  /*9e40*/  FFMA.FTZ R4, R4, R5, RZ ;  /* 0x0000000504047223 */ /* 0x000fe200000100ff */
[----:B------:R-:W-:Y:S01]  /*9e50*/  LOP3.LUT R27, R27, 0x64006400, RZ, 0xfc, !PT ;  /* 0x640064001b1b7812 */ /* 0x000fe200078efcff */
[----:B------:R-:W-:Y:S01]  /*9e60*/  FFMA.FTZ R5, R46, R35, R9 ;  /* 0x000000232e057223 */ /* 0x000fe20000010009 */
[----:B------:R-:W-:-:S02]  /*9e70*/  HFMA2 R12, R43, R16.H0_H0, -72, -72 ;  /* 0xd480d4802b0c7431 */ /* 0x000fc40000040010 */
[----:B------:R-:W-:Y:S02]  /*9e80*/  HADD2.F32 R9, -RZ, R40.H1_H1 ;  /* 0x30000028ff097230 */ /* 0x000fe40000004100 */
[-C--:B------:R-:W-:Y:S02]  /*9e90*/  HFMA2 R20, R45, R16.reuse.H0_H0, -72, -72 ;  /* 0xd480d4802d147431 */ /* 0x080fe40000040010 */
[-C--:B------:R-:W-:Y:S02]  /*9ea0*/  HFMA2 R14, R41, R16.reuse.H0_H0, -72, -72 ;  /* 0xd480d480290e7431 */ /* 0x080fe40000040010 */
[----:B------:R-:W-:Y:S02]  /*9eb0*/  HADD2.F32 R41, -RZ, R39.H1_H1 ;  /* 0x30000027ff297230 */ /* 0x000fe40000004100 */
[----:B------:R-:W-:Y:S02]  /*9ec0*/  HFMA2 R27, R27, R16.H0_H0, -72, -72 ;  /* 0xd480d4801b1b7431 */ /* 0x000fe40000040010 */
[----:B------:R-:W-:Y:S01]  /*9ed0*/  FFMA.FTZ R11, R35, R11, R42 ;  /* 0x0000000b230b7223 */ /* 0x000fe2000001002a */
        /* <DEDUP_REMOVED lines=10> */
[----:B------:R-:W-:Y:S02]  /*9f80*/  HADD2.F32 R14, -RZ, R14.H1_H1 ;  /* 0x3000000eff0e7230 */ /* 0x000fe40000004100 */
[----:B------:R-:W-:Y:S02]  /*9f90*/  HADD2.F32 R11, -RZ, R20.H1_H1 ;  /* 0x30000014ff0b7230 */ /* 0x000fe40000004100 */
[----:B------:R-:W-:Y:S01]  /*9fa0*/  FFMA.FTZ R4, R38, R4, R35 ;  /* 0x0000000426047223 */ /* 0x000fe20000010023 */
[----:B------:R-:W-:Y:S02]  /*9fb0*/  HADD2.F32 R27, -RZ, R27.H1_H1 ;  /* 0x3000001bff1b7230 */ /* 0x000fe40000004100 */
[----:B------:R-:W-:Y:S01]  /*9fc0*/  FFMA.FTZ R12, R10, R9, R39 ;  /* 0x000000090a0c7223 */ /* 0x000fe20000010027 */
[----:B------:R-:W-:Y:S01]  /*9fd0*/  FFMA.FTZ R14, R14, R10, R5 ;  /* 0x0000000a0e0e7223 */ /* 0x000fe20000010005 */
[C---:B------:R-:W-:Y:S01]  /*9fe0*/  FFMA.FTZ R9, R10.reuse, R11, R42 ;  /* 0x0000000b0a097223 */ /* 0x040fe2000001002a */
[----:B------:R-:W-:Y:S01]  /*9ff0*/  FFMA.FTZ R10, R10, R27, R4 ;  /* 0x0000001b0a0a7223 */ /* 0x000fe20000010004 */
        /* <DEDUP_REMOVED lines=8> */
[----:B------:R-:W-:Y:S02]  /*a080*/  HADD2 R35, R5, -1032, -1032 ;  /* 0xe408e40805237430 */ /* 0x000fe40000000000 */
[----:B------:R-:W-:Y:S02]  /*a090*/  HADD2 R20, R20, -1032, -1032 ;  /* 0xe408e40814147430 */ /* 0x000fe40000000000 */
[----:B------:R-:W-:Y:S02]  /*a0a0*/  HADD2 R27, R27, -1032, -1032 ;  /* 0xe408e4081b1b7430 */ /* 0x000fe40000000000 */
[----:B------:R-:W-:Y:S02]  /*a0b0*/  HADD2 R5, R38, -1032, -1032 ;  /* 0xe408e40826057430 */ /* 0x000fe40000000000 */
[----:B0-----:R-:W-:Y:S02]  /*a0c0*/  HADD2.F32 R11, -RZ, R6.H0_H0 ;  /* 0x20000006ff0b7230 */ /* 0x001fe40000004100 */
[----:B------:R-:W-:-:S02]  /*a0d0*/  HADD2.F32 R39, -RZ, R35.H0_H0 ;  /* 0x20000023ff277230 */ /* 0x000fc40000004100 */
[----:B------:R-:W-:Y:S02]  /*a0e0*/  HADD2.F32 R38, -RZ, R20.H0_H0 ;  /* 0x20000014ff267230 */ /* 0x000fe40000004100 */
[----:B------:R-:W-:Y:S02]  /*a0f0*/  HADD2.F32 R40, -RZ, R27.H0_H0 ;  /* 0x2000001bff287230 */ /* 0x000fe40000004100 */
[----:B------:R-:W-:Y:S02]  /*a100*/  HADD2.F32 R43, -RZ, R5.H0_H0 ;  /* 0x20000005ff2b7230 */ /* 0x000fe40000004100 */
[----:B------:R-:W-:Y:S01]  /*a110*/  FFMA.FTZ R14, R39, R11, R14 ;  /* 0x0000000b270e7223 */ /* 0x000fe2000001000e */
[----:B------:R-:W-:Y:S02]  /*a120*/  HADD2.F32 R6, -RZ, R6.H1_H1 ;  /* 0x30000006ff067230 */ /* 0x000fe40000004100 */
[----:B------:R-:W-:Y:S02]  /*a130*/  HADD2.F32 R41, -RZ, R35.H1_H1 ;  /* 0x30000023ff297230 */ /* 0x000fe40000004100 */
[C---:B------:R-:W-:Y:S01]  /*a140*/  FFMA.FTZ R39, R11.reuse, R38, R12 ;  /* 0x000000260b277223 */ /* 0x040fe2000001000c */
[----:B------:R-:W-:Y:S01]  /*a150*/  FFMA.FTZ R35, R11, R40, R9 ;  /* 0x000000280b237223 */ /* 0x000fe20000010009 */
[----:B------:R-:W-:Y:S01]  /*a160*/  LOP3.LUT R12, R15, 0xf000f0, RZ, 0xc0, !PT ;  /* 0x00f000f00f0c7812 */ /* 0x000fe200078ec0ff */
[----:B------:R-:W-:Y:S01]  /*a170*/  FFMA.FTZ R11, R11, R43, R10 ;  /* 0x0000002b0b0b7223 */ /* 0x000fe2000001000a */
[----:B------:R-:W-:Y:S01]  /*a180*/  FFMA.FTZ R9, R41, R6, R14 ;  /* 0x0000000629097223 */ /* 0x000fe2000001000e */
[----:B------:R-:W-:Y:S01]  /*a190*/  LOP3.LUT R10, R13, 0xf000f0, RZ, 0xc0, !PT ;  /* 0x00f000f00d0a7812 */ /* 0x000fe200078ec0ff */
[----:B------:R-:W-:Y:S01]  /*a1a0*/  HADD2.F32 R20, -RZ, R20.H1_H1 ;  /* 0x30000014ff147230 */ /* 0x000fe20000004100 */
[----:B------:R-:W-:Y:S01]  /*a1b0*/  LOP3.LUT R14, R21, 0xf000f0, RZ, 0xc0, !PT ;  /* 0x00f000f0150e7812 */ /* 0x000fe200078ec0ff */
[----:B------:R-:W-:Y:S01]  /*a1c0*/  HADD2.F32 R38, -RZ, R27.H1_H1 ;  /* 0x3000001bff267230 */ /* 0x000fe20000004100 */
[----:B------:R-:W-:-:S02]  /*a1d0*/  LOP3.LUT R21, R12, 0x64006400, RZ, 0xfc, !PT ;  /* 0x640064000c157812 */ /* 0x000fc400078efcff */
[----:B------:R-:W-:Y:S02]  /*a1e0*/  LOP3.LUT R15, R10, 0x64006400, RZ, 0xfc, !PT ;  /* 0x640064000a0f7812 */ /* 0x000fe400078efcff */
[----:B------:R-:W-:Y:S01]  /*a1f0*/  LOP3.LUT R26, R26, 0xf000f0, RZ, 0xc0, !PT ;  /* 0x00f000f01a1a7812 */ /* 0x000fe200078ec0ff */
[----:B------:R-:W-:Y:S01]  /*a200*/  FFMA.FTZ R13, R6, R20, R39 ;  /* 0x00000014060d7223 */ /* 0x000fe20000010027 */
[----:B------:R-:W-:Y:S01]  /*a210*/  LOP3.LUT R27, R14, 0x64006400, RZ, 0xfc, !PT ;  /* 0x640064000e1b7812 */ /* 0x000fe200078efcff */
[----:B------:R-:W-:Y:S01]  /*a220*/  FFMA.FTZ R39, R6, R38, R35 ;  /* 0x0000002606277223 */ /* 0x000fe20000010023 */
[-C--:B------:R-:W-:Y:S01]  /*a230*/  HFMA2 R21, R21, R16.reuse.H0_H0, -72, -72 ;  /* 0xd480d48015157431 */ /* 0x080fe20000040010 */
[----:B------:R-:W-:Y:S01]  /*a240*/  LOP3.LUT R35, R26, 0x64006400, RZ, 0xfc, !PT ;  /* 0x640064001a237812 */ /* 0x000fe200078efcff */
[----:B------:R-:W-:Y:S02]  /*a250*/  HFMA2 R15, R15, R16.H0_H0, -72, -72 ;  /* 0xd480d4800f0f7431 */ /* 0x000fe40000040010 */
[----:B------:R-:W-:-:S02]  /*a260*/  HADD2.F32 R12, -RZ, R5.H1_H1 ;  /* 0x30000005ff0c7230 */ /* 0x000fc40000004100 */
[-C--:B------:R-:W-:Y:S02]  /*a270*/  HFMA2 R27, R27, R16.reuse.H0_H0, -72, -72 ;  /* 0xd480d4801b1b7431 */ /* 0x080fe40000040010 */
[----:B------:R-:W-:Y:S02]  /*a280*/  HADD2.F32 R4, -RZ, R7.H0_H0 ;  /* 0x20000007ff047230 */ /* 0x000fe40000004100 */
[----:B------:R-:W-:Y:S02]  /*a290*/  HFMA2 R16, R35, R16.H0_H0, -72, -72 ;  /* 0xd480d48023107431 */ /* 0x000fe40000040010 */
[----:B------:R-:W-:Y:S02]  /*a2a0*/  HADD2.F32 R5, -RZ, R21.H0_H0 ;  /* 0x20000015ff057230 */ /* 0x000fe40000004100 */
[----:B------:R-:W-:Y:S02]  /*a2b0*/  HADD2.F32 R10, -RZ, R15.H0_H0 ;  /* 0x2000000fff0a7230 */ /* 0x000fe40000004100 */
[----:B------:R-:W-:Y:S01]  /*a2c0*/  FFMA.FTZ R11, R6, R12, R11 ;  /* 0x0000000c060b7223 */ /* 0x000fe2000001000b */
[----:B------:R-:W-:-:S02]  /*a2d0*/  HADD2.F32 R14, -RZ, R27.H0_H0 ;  /* 0x2000001bff0e7230 */ /* 0x000fc40000004100 */
[----:B------:R-:W-:Y:S01]  /*a2e0*/  FFMA.FTZ R12, R4, R5, R13 ;  /* 0x00000005040c7223 */ /* 0x000fe2000001000d */
[----:B------:R-:W-:Y:S02]  /*a2f0*/  HADD2.F32 R5, -RZ, R16.H0_H0 ;  /* 0x20000010ff057230 */ /* 0x000fe40000004100 */
[----:B------:R-:W-:Y:S01]  /*a300*/  FFMA.FTZ R9, R10, R4, R9 ;  /* 0x000000040a097223 */ /* 0x000fe20000010009 */
[----:B------:R-:W-:Y:S02]  /*a310*/  HADD2.F32 R7, -RZ, R7.H1_H1 ;  /* 0x30000007ff077230 */ /* 0x000fe40000004100 */
[C---:B------:R-:W-:Y:S01]  /*a320*/  FFMA.FTZ R39, R4.reuse, R14, R39 ;  /* 0x0000000e04277223 */ /* 0x040fe20000010027 */
[----:B------:R-:W-:Y:S02]  /*a330*/  HADD2.F32 R6, -RZ, R15.H1_H1 ;  /* 0x3000000fff067230 */ /* 0x000fe40000004100 */
[----:B------:R-:W-:Y:S02]  /*a340*/  HADD2.F32 R10, -RZ, R21.H1_H1 ;  /* 0x30000015ff0a7230 */ /* 0x000fe40000004100 */
[----:B------:R-:W-:Y:S01]  /*a350*/  FFMA.FTZ R11, R4, R5, R11 ;  /* 0x00000005040b7223 */ /* 0x000fe2000001000b */
[----:B------:R-:W-:-:S02]  /*a360*/  HADD2.F32 R14, -RZ, R27.H1_H1 ;  /* 0x3000001bff0e7230 */ /* 0x000fc40000004100 */
        /* <DEDUP_REMOVED lines=28> */
.L_x_2369:
        /* <DEDUP_REMOVED lines=8> */
.L_x_2372:
        /* <DEDUP_REMOVED lines=9> */
[----:B------:R-:W-:Y:S02]  /*a640*/  MOV R48, 0x2400 ;  /* 0x0000240000307802 */ /* 0x000fe40000000f00 */
[----:B--2---:R-:W-:Y:S02]  /*a650*/  LOP3.LUT R39, R8, 0x70007, RZ, 0xc0, !PT ;  /* 0x0007000708277812 */ /* 0x004fe400078ec0ff */
[----:B------:R-:W-:Y:S02]  /*a660*/  LOP3.LUT R41, R9, 0x70007, RZ, 0xc0, !PT ;  /* 0x0007000709297812 */ /* 0x000fe400078ec0ff */
[----:B------:R-:W-:-:S02]  /*a670*/  LOP3.LUT R44, R10, 0x70007, RZ, 0xc0, !PT ;  /* 0x000700070a2c7812 */ /* 0x000fc400078ec0ff */
[----:B------:R-:W-:Y:S02]  /*a680*/  LOP3.LUT R46, R11, 0x70007, RZ, 0xc0, !PT ;  /* 0x000700070b2e7812 */ /* 0x000fe400078ec0ff */
[----:B------:R-:W-:Y:S02]  /*a690*/  LOP3.LUT R40, R8, 0x380038, RZ, 0xc0, !PT ;  /* 0x0038003808287812 */ /* 0x000fe400078ec0ff */
[----:B-1----:R-:W-:Y:S02]  /*a6a0*/  LOP3.LUT R20, R39, 0x64006400, RZ, 0xfc, !PT ;  /* 0x6400640027147812 */ /* 0x002fe400078efcff */
        /* <DEDUP_REMOVED lines=10> */
[----:B------:R-:W-:Y:S01]  /*a750*/  HFMA2 R40, R21, R38.H0_H0, -132, -132 ;  /* 0xd820d82015287431 */ /* 0x000fe20000040026 */
[----:B------:R-:W-:Y:S01]  /*a760*/  LOP3.LUT R41, R43, 0x64006400, RZ, 0xfc, !PT ;  /* 0x640064002b297812 */ /* 0x000fe200078efcff */
[-C--:B0-----:R-:W-:Y:S01]  /*a770*/  HFMA2 R20, R20, R16.reuse, RZ ;  /* 0x0000001014147231 */ /* 0x081fe200000000ff */
[----:B------:R-:W-:Y:S01]  /*a780*/  LOP3.LUT R39, R45, 0x64006400, RZ, 0xfc, !PT ;  /* 0x640064002d277812 */ /* 0x000fe200078efcff */
[----:B------:R-:W-:-:S02]  /*a790*/  HFMA2 R42, R42, R16, RZ.H0_H0 ;  /* 0x000000102a2a7231 */ /* 0x000fc400000400ff */
[-C--:B------:R-:W-:Y:S02]  /*a7a0*/  HFMA2 R46, R46, R16.reuse, RZ ;  /* 0x000000102e2e7231 */ /* 0x080fe400000000ff */
[----:B------:R-:W-:Y:S02]  /*a7b0*/  HFMA2 R21, R47, R16, RZ.H0_H0 ;  /* 0x000000102f157231 */ /* 0x000fe400000400ff */
[-C--:B------:R-:W-:Y:S02]  /*a7c0*/  HFMA2 R20, R40, R17.reuse, R20 ;  /* 0x0000001128147231 */ /* 0x080fe40000000014 */
[-C--:B------:R-:W-:Y:S01]  /*a7d0*/  HFMA2 R16, R41, R38.reuse.H0_H0, -132, -132 ;  /* 0xd820d82029107431 */ /* 0x080fe20000040026 */
[----:B------:R-:W-:Y:S01]  /*a7e0*/  LOP3.LUT R40, R11, 0x380038, RZ, 0xc0, !PT ;  /* 0x003800380b287812 */ /* 0x000fe200078ec0ff */
[----:B------:R-:W-:Y:S01]  /*a7f0*/  HFMA2 R39, R39, R38.H0_H0, -132, -132 ;  /* 0xd820d82027277431 */ /* 0x000fe20000040026 */
[----:B------:R-:W-:Y:S01]  /*a800*/  SHF.R.U32.HI R41, RZ, 0x6, R8 ;  /* 0x00000006ff297819 */ /* 0x000fe20000011608 */
[-C--:B------:R-:W-:Y:S01]  /*a810*/  HFMA2 R16, R16, R17.reuse, R42 ;  /* 0x0000001110107231 */ /* 0x080fe2000000002a */
[----:B------:R-:W-:Y:S01]  /*a820*/  LOP3.LUT R43, R40, 0x64006400, RZ, 0xfc, !PT ;  /* 0x64006400282b7812 */ /* 0x000fe200078efcff */
[----:B------:R-:W-:Y:S01]  /*a830*/  HFMA2 R46, R39, R17, R46 ;  /* 0x00000011272e7231 */ /* 0x000fe2000000002e */
[----:B------:R-:W-:-:S02]  /*a840*/  LOP3.LUT R40, R41, 0x70007, RZ, 0xc0, !PT ;  /* 0x0007000729287812 */ /* 0x000fc400078ec0ff */
[----:B------:R-:W-:Y:S01]  /*a850*/  SHF.R.U32.HI R39, RZ, 0x6, R9 ;  /* 0x00000006ff277819 */ /* 0x000fe20000011609 */
[----:B------:R-:W-:Y:S01]  /*a860*/  HFMA2 R44, R43, R38.H0_H0, -132, -132 ;  /* 0xd820d8202b2c7431 */ /* 0x000fe20000040026 */
[----:B------:R-:W-:Y:S02]  /*a870*/  LOP3.LUT R40, R40, 0x64006400, RZ, 0xfc, !PT ;  /* 0x6400640028287812 */ /* 0x000fe400078efcff */
[----:B------:R-:W-:Y:S01]  /*a880*/  LOP3.LUT R43, R39, 0x70007, RZ, 0xc0, !PT ;  /* 0x00070007272b7812 */ /* 0x000fe200078ec0ff */
[----:B------:R-:W-:Y:S01]  /*a890*/  HFMA2 R17, R44, R17, R21 ;  /* 0x000000112c117231 */ /* 0x000fe20000000015 */
[----:B------:R-:W-:Y:S01]  /*a8a0*/  SHF.R.U32.HI R42, RZ, 0x6, R10 ;  /* 0x00000006ff2a7819 */ /* 0x000fe2000001160a */
[----:B------:R-:W-:Y:S01]  /*a8b0*/  HADD2 R40, R40, -1028, -1028 ;  /* 0xe404e40428287430 */ /* 0x000fe20000000000 */
[----:B------:R-:W-:Y:S02]  /*a8c0*/  LOP3.LUT R21, R43, 0x64006400, RZ, 0xfc, !PT ;  /* 0x640064002b157812 */ /* 0x000fe400078efcff */
[----:B------:R-:W-:Y:S01]  /*a8d0*/  SHF.R.U32.HI R43, RZ, 0x6, R11 ;  /* 0x00000006ff2b7819 */ /* 0x000fe2000001160b */
[----:B------:R-:W-:Y:S01]  /*a8e0*/  HFMA2 R20, R40, R18, R20 ;  /* 0x0000001228147231 */ /* 0x000fe20000000014 */
[----:B------:R-:W-:Y:S01]  /*a8f0*/  LOP3.LUT R44, R42, 0x70007, RZ, 0xc0, !PT ;  /* 0x000700072a2c7812 */ /* 0x000fe200078ec0ff */
[----:B------:R-:W-:Y:S01]  /*a900*/  HADD2 R21, R21, -1028, -1028 ;  /* 0xe404e40415157430 */ /* 0x000fe20000000000 */
[----:B------:R-:W-:-:S02]  /*a910*/  LOP3.LUT R40, R43, 0x70007, RZ, 0xc0, !PT ;  /* 0x000700072b287812 */ /* 0x000fc400078ec0ff */
[----:B------:R-:W-:Y:S01]  /*a920*/  LOP3.LUT R44, R44, 0x64006400, RZ, 0xfc, !PT ;  /* 0x640064002c2c7812 */ /* 0x000fe200078efcff */
[-C--:B------:R-:W-:Y:S01]  /*a930*/  HFMA2 R16, R21, R18.reuse, R16 ;  /* 0x0000001215107231 */ /* 0x080fe20000000010 */
[----:B------:R-:W-:Y:S02]  /*a940*/  LOP3.LUT R45, R40, 0x64006400, RZ, 0xfc, !PT ;  /* 0x64006400282d7812 */ /* 0x000fe400078efcff */
        /* <DEDUP_REMOVED lines=9> */
[-C--:B------:R-:W-:Y:S01]  /*a9e0*/  HFMA2 R44, R21, R38.reuse.H0_H0, -132, -132 ;  /* 0xd820d820152c7431 */ /* 0x080fe20000040026 */
[----:B------:R-:W-:Y:S01]  /*a9f0*/  LOP3.LUT R18, R43, 0x380038, RZ, 0xc0, !PT ;  /* 0x003800382b127812 */ /* 0x000fe200078ec0ff */
[----:B------:R-:W-:Y:S01]  /*aa00*/  HFMA2 R45, R45, R38.H0_H0, -132, -132 ;  /* 0xd820d8202d2d7431 */ /* 0x000fe20000040026 */
[----:B------:R-:W-:Y:S01]  /*aa10*/  LOP3.LUT R17, R17, 0x64006400, RZ, 0xfc, !PT ;  /* 0x6400640011117812 */ /* 0x000fe200078efcff */
[-C--:B------:R-:W-:Y:S01]  /*aa20*/  HFMA2 R44, R44, R19.reuse, R20 ;  /* 0x000000132c2c7231 */ /* 0x080fe20000000014 */
[----:B------:R-:W-:Y:S01]  /*aa30*/  LOP3.LUT R21, R18, 0x64006400, RZ, 0xfc, !PT ;  /* 0x6400640012157812 */ /* 0x000fe200078efcff */
[----:B------:R-:W-:-:S02]  /*aa40*/  HFMA2 R45, R45, R19, R16 ;  /* 0x000000132d2d7231 */ /* 0x000fc40000000010 */
[----:B------:R-:W-:Y:S02]  /*aa50*/  @!P0 IMAD R20, R3, 0x8, R1 ;  /* 0x0000000803148824 */ /* 0x000fe400078e0201 */
[-C--:B------:R-:W-:Y:S01]  /*aa60*/  HFMA2 R18, R17, R38.reuse.H0_H0, -132, -132 ;  /* 0xd820d82011127431 */ /* 0x080fe20000040026 */
[----:B------:R-:W-:Y:S01]  /*aa70*/  @!P0 MOV R16, R26 ;  /* 0x0000001a00108202 */ /* 0x000fe20000000f00 */
[----:B------:R-:W-:Y:S02]  /*aa80*/  HFMA2 R21, R21, R38.H0_H0, -132, -132 ;  /* 0xd820d82015157431 */ /* 0x000fe40000040026 */
[----:B------:R-:W-:Y:S02]  /*aa90*/  @!P0 IMAD.MOV.U32 R17, RZ, RZ, R35 ;  /* 0x000000ffff118224 */ /* 0x000fe400078e0023 */
[----:B------:R-:W-:-:S03]  /*aaa0*/  HFMA2 R47, R21, R19, R47 ;  /* 0x00000013152f7231 */ /* 0x000fc6000000002f */
[----:B------:R0:W2:Y:S01]  /*aab0*/  @!P0 LDG.E.U16.CONSTANT R40, desc[UR6][R16.64] ;  /* 0x0000000610288981 */ /* 0x0000a2000c1e9500 */
[----:B------:R-:W-:-:S03]  /*aac0*/  HFMA2 R46, R18, R19, R46 ;  /* 0x00000013122e7231 */ /* 0x000fc6000000002e */
[----:B------:R-:W5:Y:S01]  /*aad0*/  @!P0 LDL.64 R20, [R20+0x8] ;  /* 0x0000080014148983 */ /* 0x000f620000100a00 */
[----:B------:R-:W-:Y:S02]  /*aae0*/  LOP3.LUT R39, R39, 0x1c001c0, RZ, 0xc0, !PT ;  /* 0x01c001c027277812 */ /* 0x000fe400078ec0ff */
[----:B------:R-:W-:Y:S02]  /*aaf0*/  LOP3.LUT R41, R41, 0x1c001c0, RZ, 0xc0, !PT ;  /* 0x01c001c029297812 */ /* 0x000fe400078ec0ff */
[----:B------:R-:W-:Y:S01]  /*ab00*/  LOP3.LUT R42, R42, 0x1c001c0, RZ, 0xc0, !PT ;  /* 0x01c001c02a2a7812 */ /* 0x000fe200078ec0ff */
[----:B0-----:R-:W0:Y:S01]  /*ab10*/  LDS.128 R16, [UR4+0x10] ;  /* 0x00001004ff107984 */ /* 0x001e220008000c00 */
[----:B------:R-:W-:Y:S02]  /*ab20*/  LOP3.LUT R49, R39, 0x64006400, RZ, 0xfc, !PT ;  /* 0x6400640027317812 */ /* 0x000fe400078efcff */
[----:B------:R-:W-:Y:S02]  /*ab30*/  PRMT R38, R38, 0x5410, R48 ;  /* 0x0000541026267816 */ /* 0x000fe40000000030 */
[----:B------:R-:W-:-:S02]  /*ab40*/  LOP3.LUT R41, R41, 0x64006400, RZ, 0xfc, !PT ;  /* 0x6400640029297812 */ /* 0x000fc400078efcff */
[----:B------:R-:W-:Y:S01]  /*ab50*/  LOP3.LUT R39, R42, 0x64006400, RZ, 0xfc, !PT ;  /* 0x640064002a277812 */ /* 0x000fe200078efcff */
[-C--:B------:R-:W-:Y:S01]  /*ab60*/  HFMA2 R49, R49, R38.reuse.H1_H1, -20, -20 ;  /* 0xcd00cd0031317431 */ /* 0x080fe20000060026 */
[----:B------:R-:W-:Y:S01]  /*ab70*/  LOP3.LUT R43, R43, 0x1c001c0, RZ, 0xc0, !PT ;  /* 0x01c001c02b2b7812 */ /* 0x000fe200078ec0ff */
[-C--:B------:R-:W-:Y:S01]  /*ab80*/  HFMA2 R41, R41, R38.reuse.H1_H1, -20, -20 ;  /* 0xcd00cd0029297431 */ /* 0x080fe20000060026 */
[----:B------:R-:W-:Y:S01]  /*ab90*/  SHF.R.U32.HI R9, RZ, 0xf, R9 ;  /* 0x0000000fff097819 */ /* 0x000fe20000011609 */
[-C--:B------:R-:W-:Y:S01]  /*aba0*/  HFMA2 R39, R39, R38.reuse.H1_H1, -20, -20 ;  /* 0xcd00cd0027277431 */ /* 0x080fe20000060026 */
[----:B------:R-:W-:Y:S02]  /*abb0*/  LOP3.LUT R43, R43, 0x64006400, RZ, 0xfc, !PT ;  /* 0x640064002b2b7812 */ /* 0x000fe400078efcff */
[----:B------:R-:W-:Y:S02]  /*abc0*/  LOP3.LUT R9, R9, 0x10001, RZ, 0xc0, !PT ;  /* 0x0001000109097812 */ /* 0x000fe400078ec0ff */
[----:B------:R-:W-:Y:S01]  /*abd0*/  SHF.R.U32.HI R10, RZ, 0xf, R10 ;  /* 0x0000000fff0a7819 */ /* 0x000fe2000001160a */
[----:B------:R-:W-:Y:S01]  /*abe0*/  HFMA2 R42, R43, R38.H1_H1, -20, -20 ;  /* 0xcd00cd002b2a7431 */ /* 0x000fe20000060026 */
[----:B------:R-:W-:-:S02]  /*abf0*/  SHF.R.U32.HI R8, RZ, 0xf, R8 ;  /* 0x0000000fff087819 */ /* 0x000fc40000011608 */
[----:B------:R-:W-:Y:S02]  /*ac00*/  LOP3.LUT R10, R10, 0x10001, RZ, 0xc0, !PT ;  /* 0x000100010a0a7812 */ /* 0x000fe400078ec0ff */
[----:B------:R-:W-:Y:S02]  /*ac10*/  LOP3.LUT R8, R8, 0x10001, RZ, 0xc0, !PT ;  /* 0x0001000108087812 */ /* 0x000fe400078ec0ff */
[----:B------:R-:W-:-:S05]  /*ac20*/  IADD3 R26, P1, PT, R26, 0x80, RZ ;  /* 0x000000801a1a7810 */ /* 0x000fca0007f3e0ff */
[----:B------:R-:W-:Y:S02]  /*ac30*/  IMAD.X R35, RZ, RZ, R35, P1 ;  /* 0x000000ffff237224 */ /* 0x000fe400008e0623 */
[-C--:B0-----:R-:W-:Y:S01]  /*ac40*/  HFMA2 R44, R41, R16.reuse, R44 ;  /* 0x00000010292c7231 */ /* 0x081fe2000000002c */
[----:B---3--:R-:W-:Y:S01]  /*ac50*/  LOP3.LUT R41, R13, 0x70007, RZ, 0xc0, !PT ;  /* 0x000700070d297812 */ /* 0x008fe200078ec0ff */
[-C--:B------:R-:W-:Y:S01]  /*ac60*/  HFMA2 R46, R39, R16.reuse, R46 ;  /* 0x00000010272e7231 */ /* 0x080fe2000000002e */
[C---:B------:R-:W-:Y:S01]  /*ac70*/  LOP3.LUT R39, R12.reuse, 0x70007, RZ, 0xc0, !PT ;  /* 0x000700070c277812 */ /* 0x040fe200078ec0ff */
[-C--:B------:R-:W-:Y:S01]  /*ac80*/  HFMA2 R45, R49, R16.reuse, R45 ;  /* 0x00000010312d7231 */ /* 0x080fe2000000002d */
[----:B------:R-:W-:Y:S01]  /*ac90*/  LOP3.LUT R41, R41, 0x64006400, RZ, 0xfc, !PT ;  /* 0x6400640029297812 */ /* 0x000fe200078efcff */
[----:B------:R-:W-:Y:S01]  /*aca0*/  HFMA2 R47, R42, R16, R47 ;  /* 0x000000102a2f7231 */ /* 0x000fe2000000002f */
[----:B------:R-:W-:Y:S02]  /*acb0*/  LOP3.LUT R39, R39, 0x64006400, RZ, 0xfc, !PT ;  /* 0x6400640027277812 */ /* 0x000fe400078efcff */
[----:B------:R-:W-:Y:S01]  /*acc0*/  LOP3.LUT R16, R12, 0x380038, RZ, 0xc0, !PT ;  /* 0x003800380c107812 */ /* 0x000fe200078ec0ff */
[----:B------:R-:W-:Y:S01]  /*acd0*/  HADD2 R41, R41, -1028, -1028 ;  /* 0xe404e40429297430 */ /* 0x000fe20000000000 */
[----:B------:R-:W-:Y:S01]  /*ace0*/  LOP3.LUT R42, R15, 0x70007, RZ, 0xc0, !PT ;  /* 0x000700070f2a7812 */ /* 0x000fe200078ec0ff */
[----:B------:R-:W-:Y:S01]  /*acf0*/  HADD2 R43, R39, -1028, -1028 ;  /* 0xe404e404272b7430 */ /* 0x000fe20000000000 */
[----:B------:R-:W-:Y:S01]  /*ad00*/  LOP3.LUT R39, R14, 0x70007, RZ, 0xc0, !PT ;  /* 0x000700070e277812 */ /* 0x000fe200078ec0ff */
[----:B------:R-:W-:-:S02]  /*ad10*/  HFMA2 R45, R41, R17, R45 ;  /* 0x00000011292d7231 */ /* 0x000fc4000000002d */
[----:B------:R-:W-:Y:S01]  /*ad20*/  HFMA2 R43, R43, R17, R44 ;  /* 0x000000112b2b7231 */ /* 0x000fe2000000002c */
[----:B------:R-:W-:Y:S02]  /*ad30*/  LOP3.LUT R41, R39, 0x64006400, RZ, 0xfc, !PT ;  /* 0x6400640027297812 */ /* 0x000fe400078efcff */
[----:B------:R-:W-:Y:S02]  /*ad40*/  LOP3.LUT R39, R16, 0x64006400, RZ, 0xfc, !PT ;  /* 0x6400640010277812 */ /* 0x000fe400078efcff */
[----:B------:R-:W-:Y:S01]  /*ad50*/  LOP3.LUT R44, R42, 0x64006400, RZ, 0xfc, !PT ;  /* 0x640064002a2c7812 */ /* 0x000fe200078efcff */
[----:B------:R-:W-:Y:S01]  /*ad60*/  HADD2 R42, R41, -1028, -1028 ;  /* 0xe404e404292a7430 */ /* 0x000fe20000000000 */
[----:B------:R-:W-:Y:S01]  /*ad70*/  LOP3.LUT R16, R13, 0x380038, RZ, 0xc0, !PT ;  /* 0x003800380d107812 */ /* 0x000fe200078ec0ff */
[----:B------:R-:W-:Y:S01]  /*ad80*/  HFMA2 R39, R39, R38.H0_H0, -132, -132 ;  /* 0xd820d82027277431 */ /* 0x000fe20000040026 */
[----:B------:R-:W-:Y:S01]  /*ad90*/  SHF.R.U32.HI R41, RZ, 0x6, R12 ;  /* 0x00000006ff297819 */ /* 0x000fe2000001160c */
[----:B------:R-:W-:-:S02]  /*ada0*/  HADD2 R44, R44, -1028, -1028 ;  /* 0xe404e4042c2c7430 */ /* 0x000fc40000000000 */
[-C--:B------:R-:W-:Y:S02]  /*adb0*/  HFMA2 R42, R42, R17.reuse, R46 ;  /* 0x000000112a2a7231 */ /* 0x080fe4000000002e */
[----:B------:R-:W-:Y:S02]  /*adc0*/  HFMA2 R43, R39, R18, R43 ;  /* 0x00000012272b7231 */ /* 0x000fe4000000002b */
[----:B------:R-:W-:Y:S01]  /*add0*/  HFMA2 R17, R44, R17, R47 ;  /* 0x000000112c117231 */ /* 0x000fe2000000002f */
[----:B------:R-:W-:Y:S02]  /*ade0*/  LOP3.LUT R39, R14, 0x380038, RZ, 0xc0, !PT ;  /* 0x003800380e277812 */ /* 0x000fe400078ec0ff */
[----:B------:R-:W-:Y:S02]  /*adf0*/  LOP3.LUT R44, R15, 0x380038, RZ, 0xc0, !PT ;  /* 0x003800380f2c7812 */ /* 0x000fe400078ec0ff */
[----:B------:R-:W-:Y:S02]  /*ae00*/  LOP3.LUT R47, R16, 0x64006400, RZ, 0xfc, !PT ;  /* 0x64006400102f7812 */ /* 0x000fe400078efcff */
[----:B------:R-:W-:-:S02]  /*ae10*/  LOP3.LUT R49, R39, 0x64006400, RZ, 0xfc, !PT ;  /* 0x6400640027317812 */ /* 0x000fc400078efcff */
[----:B------:R-:W-:Y:S01]  /*ae20*/  LOP3.LUT R16, R41, 0x70007, RZ, 0xc0, !PT ;  /* 0x0007000729107812 */ /* 0x000fe200078ec0ff */
[-C--:B------:R-:W-:Y:S01]  /*ae30*/  HFMA2 R46, R47, R38.reuse.H0_H0, -132, -132 ;  /* 0xd820d8202f2e7431 */ /* 0x080fe20000040026 */
[----:B------:R-:W-:Y:S01]  /*ae40*/  LOP3.LUT R39, R44, 0x64006400, RZ, 0xfc, !PT ;  /* 0x640064002c277812 */ /* 0x000fe200078efcff */
[----:B------:R-:W-:Y:S01]  /*ae50*/  HFMA2 R49, R49, R38.H0_H0, -132, -132 ;  /* 0xd820d82031317431 */ /* 0x000fe20000040026 */
[----:B------:R-:W-:Y:S01]  /*ae60*/  LOP3.LUT R16, R16, 0x64006400, RZ, 0xfc, !PT ;  /* 0x6400640010107812 */ /* 0x000fe200078efcff */
[----:B------:R-:W-:Y:S01]  /*ae70*/  HFMA2 R46, R46, R18, R45 ;  /* 0x000000122e2e7231 */ /* 0x000fe2000000002d */
[----:B------:R-:W-:Y:S01]  /*ae80*/  SHF.R.U32.HI R45, RZ, 0x6, R14 ;  /* 0x00000006ff2d7819 */ /* 0x000fe2000001160e */
[----:B------:R-:W-:Y:S01]  /*ae90*/  HFMA2 R44, R39, R38.H0_H0, -132, -132 ;  /* 0xd820d820272c7431 */ /* 0x000fe20000040026 */
[----:B------:R-:W-:Y:S01]  /*aea0*/  SHF.R.U32.HI R39, RZ, 0x6, R13 ;  /* 0x00000006ff277819 */ /* 0x000fe2000001160d */
[----:B------:R-:W-:Y:S02]  /*aeb0*/  HADD2 R16, R16, -1028, -1028 ;  /* 0xe404e40410107430 */ /* 0x000fe40000000000 */
[-C--:B------:R-:W-:Y:S01]  /*aec0*/  HFMA2 R17, R44, R18.reuse, R17 ;  /* 0x000000122c117231 */ /* 0x080fe20000000011 */
[----:B------:R-:W-:Y:S01]  /*aed0*/  SHF.R.U32.HI R44, RZ, 0x6, R15 ;  /* 0x00000006ff2c7819 */ /* 0x000fe2000001160f */
[----:B------:R-:W-:Y:S01]  /*aee0*/  HFMA2 R42, R49, R18, R42 ;  /* 0x00000012312a7231 */ /* 0x000fe2000000002a */
[----:B------:R-:W-:Y:S01]  /*aef0*/  LOP3.LUT R18, R39, 0x70007, RZ, 0xc0, !PT ;  /* 0x0007000727127812 */ /* 0x000fe200078ec0ff */
[----:B------:R-:W-:Y:S01]  /*af00*/  HFMA2 R43, R16, R19, R43 ;  /* 0x00000013102b7231 */ /* 0x000fe2000000002b */
[----:B------:R-:W-:-:S02]  /*af10*/  LOP3.LUT R16, R45, 0x70007, RZ, 0xc0, !PT ;  /* 0x000700072d107812 */ /* 0x000fc400078ec0ff */
[----:B------:R-:W-:Y:S02]  /*af20*/  LOP3.LUT R47, R44, 0x70007, RZ, 0xc0, !PT ;  /* 0x000700072c2f7812 */ /* 0x000fe400078ec0ff */
[----:B------:R-:W-:Y:S02]  /*af30*/  LOP3.LUT R18, R18, 0x64006400, RZ, 0xfc, !PT ;  /* 0x6400640012127812 */ /* 0x000fe400078efcff */
[----:B------:R-:W-:Y:S02]  /*af40*/  LOP3.LUT R16, R16, 0x64006400, RZ, 0xfc, !PT ;  /* 0x6400640010107812 */ /* 0x000fe400078efcff */
[----:B------:R-:W-:Y:S01]  /*af50*/  LOP3.LUT R47, R47, 0x64006400, RZ, 0xfc, !PT ;  /* 0x640064002f2f7812 */ /* 0x000fe200078efcff */
[----:B------:R-:W-:Y:S01]  /*af60*/  HADD2 R18, R18, -1028, -1028 ;  /* 0xe404e40412127430 */ /* 0x000fe20000000000 */
[----:B------:R-:W-:Y:S01]  /*af70*/  SHF.R.U32.HI R49, RZ, 0xe, R12 ;  /* 0x0000000eff317819 */ /* 0x000fe2000001160c */
[----:B------:R-:W-:Y:S01]  /*af80*/  HADD2 R16, R16, -1028, -1028 ;  /* 0xe404e40410107430 */ /* 0x000fe20000000000 */
[----:B------:R-:W-:Y:S01]  /*af90*/  SHF.R.U32.HI R12, RZ, 0xe, R13 ;  /* 0x0000000eff0c7819 */ /* 0x000fe2000001160d */
[----:B------:R-:W-:-:S02]  /*afa0*/  HADD2 R47, R47, -1028, -1028 ;  /* 0xe404e4042f2f7430 */ /* 0x000fc40000000000 */
[-C--:B------:R-:W-:Y:S02]  /*afb0*/  HFMA2 R46, R18, R19.reuse, R46 ;  /* 0x00000013122e7231 */ /* 0x080fe4000000002e */
[-C--:B------:R-:W-:Y:S01]  /*afc0*/  HFMA2 R42, R16, R19.reuse, R42 ;  /* 0x00000013102a7231 */ /* 0x080fe2000000002a */
[----:B------:R-:W-:Y:S01]  /*afd0*/  LOP3.LUT R9, R9, 0x20002, R12, 0xf8, !PT ;  /* 0x0002000209097812 */ /* 0x000fe200078ef80c */
[----:B------:R-:W-:Y:S01]  /*afe0*/  HFMA2 R47, R47, R19, R17 ;  /* 0x000000132f2f7231 */ /* 0x000fe20000000011 */
[----:B------:R-:W-:Y:S01]  /*aff0*/  SHF.R.U32.HI R12, RZ, 0xf, R11 ;  /* 0x0000000fff0c7819 */ /* 0x000fe2000001160b */
[----:B------:R-:W0:Y:S01]  /*b000*/  LDS.128 R16, [UR4+0x20] ;  /* 0x00002004ff107984 */ /* 0x000e220008000c00 */
[----:B------:R-:W-:Y:S02]  /*b010*/  SHF.R.U32.HI R11, RZ, 0xe, R14 ;  /* 0x0000000eff0b7819 */ /* 0x000fe4000001160e */
[----:B------:R-:W-:Y:S02]  /*b020*/  SHF.R.U32.HI R14, RZ, 0xe, R15 ;  /* 0x0000000eff0e7819 */ /* 0x000fe4000001160f */
[----:B------:R-:W-:-:S02]  /*b030*/  LOP3.LUT R13, R12, 0x10001, RZ, 0xc0, !PT ;  /* 0x000100010c0d7812 */ /* 0x000fc400078ec0ff */
[----:B------:R-:W-:Y:S02]  /*b040*/  LOP3.LUT R12, R41, 0x380038, RZ, 0xc0, !PT ;  /* 0x00380038290c7812 */ /* 0x000fe400078ec0ff */
[----:B------:R-:W-:Y:S02]  /*b050*/  LOP3.LUT R10, R10, 0x20002, R11, 0xf8, !PT ;  /* 0x000200020a0a7812 */ /* 0x000fe400078ef80b */
[----:B------:R-:W-:Y:S02]  /*b060*/  LOP3.LUT R11, R13, 0x20002, R14, 0xf8, !PT ;  /* 0x000200020d0b7812 */ /* 0x000fe400078ef80e */
[----:B------:R-:W-:Y:S02]  /*b070*/  LOP3.LUT R13, R12, 0x64006400, RZ, 0xfc, !PT ;  /* 0x640064000c0d7812 */ /* 0x000fe400078efcff */
[----:B------:R-:W-:Y:S02]  /*b080*/  LOP3.LUT R12, R45, 0x380038, RZ, 0xc0, !PT ;  /* 0x003800382d0c7812 */ /* 0x000fe400078ec0ff */
[----:B------:R-:W-:Y:S01]  /*b090*/  LOP3.LUT R8, R8, 0x20002, R49, 0xf8, !PT ;  /* 0x0002000208087812 */ /* 0x000fe200078ef831 */
[----:B------:R-:W-:Y:S01]  /*b0a0*/  HFMA2 R13, R13, R38.H0_H0, -132, -132 ;  /* 0xd820d8200d0d7431 */ /* 0x000fe20000040026 */
[----:B------:R-:W-:-:S02]  /*b0b0*/  LOP3.LUT R49, R12, 0x64006400, RZ, 0xfc, !PT ;  /* 0x640064000c317812 */ /* 0x000fc400078efcff */
[----:B------:R-:W-:Y:S02]  /*b0c0*/  LOP3.LUT R14, R39, 0x380038, RZ, 0xc0, !PT ;  /* 0x00380038270e7812 */ /* 0x000fe400078ec0ff */
[----:B------:R-:W-:Y:S01]  /*b0d0*/  LOP3.LUT R12, R44, 0x380038, RZ, 0xc0, !PT ;  /* 0x003800382c0c7812 */ /* 0x000fe200078ec0ff */
[-C--:B------:R-:W-:Y:S01]  /*b0e0*/  HFMA2 R49, R49, R38.reuse.H0_H0, -132, -132 ;  /* 0xd820d82031317431 */ /* 0x080fe20000040026 */
        /* <DEDUP_REMOVED lines=8> */
[----:B------:R-:W-:Y:S01]  /*b170*/  LOP3.LUT R45, R45, 0x64006400, RZ, 0xfc, !PT ;  /* 0x640064002d2d7812 */ /* 0x000fe200078efcff */
[-C--:B0-----:R-:W-:Y:S01]  /*b180*/  HFMA2 R43, R13, R16.reuse, R43 ;  /* 0x000000100d2b7231 */ /* 0x081fe2000000002b */
[----:B------:R-:W-:Y:S01]  /*b190*/  LOP3.LUT R13, R12, 0x64006400, RZ, 0xfc, !PT ;  /* 0x640064000c0d7812 */ /* 0x000fe200078efcff */
[-C--:B------:R-:W-:Y:S02]  /*b1a0*/  HFMA2 R46, R15, R16.reuse, R46 ;  /* 0x000000100f2e7231 */ /* 0x080fe4000000002e */
[----:B------:R-:W-:Y:S01]  /*b1b0*/  HFMA2 R42, R49, R16, R42 ;  /* 0x00000010312a7231 */ /* 0x000fe2000000002a */
[----:B----4-:R-:W-:Y:S01]  /*b1c0*/  SHF.R.U32.HI R15, RZ, 0xd, R6 ;  /* 0x0000000dff0f7819 */ /* 0x010fe20000011606 */
[-C--:B------:R-:W-:Y:S01]  /*b1d0*/  HFMA2 R39, R39, R38.reuse.H1_H1, -20, -20 ;  /* 0xcd00cd0027277431 */ /* 0x080fe20000060026 */
[----:B------:R-:W-:Y:S01]  /*b1e0*/  SHF.R.U32.HI R14, RZ, 0xd, R7 ;  /* 0x0000000dff0e7819 */ /* 0x000fe20000011607 */
[----:B------:R-:W-:Y:S01]  /*b1f0*/  HFMA2 R12, R13, R38.H0_H0, -132, -132 ;  /* 0xd820d8200d0c7431 */ /* 0x000fe20000040026 */
[----:B------:R-:W-:Y:S01]  /*b200*/  LOP3.LUT R13, R44, 0x64006400, RZ, 0xfc, !PT ;  /* 0x640064002c0d7812 */ /* 0x000fe200078efcff */
[----:B------:R-:W-:Y:S01]  /*b210*/  HFMA2 R39, R39, R17, R46 ;  /* 0x0000001127277231 */ /* 0x000fe2000000002e */
[----:B------:R-:W-:Y:S01]  /*b220*/  LOP3.LUT R10, R10, 0x40004, R15, 0xf8, !PT ;  /* 0x000400040a0a7812 */ /* 0x000fe200078ef80f */
[----:B------:R-:W-:-:S02]  /*b230*/  HFMA2 R12, R12, R16, R47 ;  /* 0x000000100c0c7231 */ /* 0x000fc4000000002f */
[-C--:B------:R-:W-:Y:S01]  /*b240*/  HFMA2 R16, R41, R38.reuse.H1_H1, -20, -20 ;  /* 0xcd00cd0029107431 */ /* 0x080fe20000060026 */
[----:B------:R-:W-:Y:S01]  /*b250*/  LOP3.LUT R15, R4, 0x70007, RZ, 0xc0, !PT ;  /* 0x00070007040f7812 */ /* 0x000fe200078ec0ff */
[-C--:B------:R-:W-:Y:S01]  /*b260*/  HFMA2 R41, R45, R38.reuse.H1_H1, -20, -20 ;  /* 0xcd00cd002d297431 */ /* 0x080fe20000060026 */
[----:B------:R-:W-:Y:S01]  /*b270*/  LOP3.LUT R45, R5, 0x70007, RZ, 0xc0, !PT ;  /* 0x00070007052d7812 */ /* 0x000fe200078ec0ff */
[----:B------:R-:W-:Y:S02]  /*b280*/  HFMA2 R13, R13, R38.H1_H1, -20, -20 ;  /* 0xcd00cd000d0d7431 */ /* 0x000fe40000060026 */
[-C--:B------:R-:W-:Y:S01]  /*b290*/  HFMA2 R16, R16, R17.reuse, R43 ;  /* 0x0000001110107231 */ /* 0x080fe2000000002b */
[----:B------:R-:W-:Y:S01]  /*b2a0*/  LOP3.LUT R46, R6, 0x70007, RZ, 0xc0, !PT ;  /* 0x00070007062e7812 */ /* 0x000fe200078ec0ff */
[-C--:B------:R-:W-:Y:S02]  /*b2b0*/  HFMA2 R41, R41, R17.reuse, R42 ;  /* 0x0000001129297231 */ /* 0x080fe4000000002a */
[----:B------:R-:W-:Y:S01]  /*b2c0*/  HFMA2 R17, R13, R17, R12 ;  /* 0x000000110d117231 */ /* 0x000fe2000000000c */
[----:B------:R-:W-:-:S02]  /*b2d0*/  SHF.R.U32.HI R12, RZ, 0xd, R5 ;  /* 0x0000000dff0c7819 */ /* 0x000fc40000011605 */
[----:B------:R-:W-:Y:S02]  /*b2e0*/  SHF.R.U32.HI R13, RZ, 0xd, R4 ;  /* 0x0000000dff0d7819 */ /* 0x000fe40000011604 */
[----:B------:R-:W-:Y:S02]  /*b2f0*/  LOP3.LUT R43, R7, 0x70007, RZ, 0xc0, !PT ;  /* 0x00070007072b7812 */ /* 0x000fe400078ec0ff */
[----:B------:R-:W-:Y:S02]  /*b300*/  LOP3.LUT R9, R9, 0x40004, R12, 0xf8, !PT ;  /* 0x0004000409097812 */ /* 0x000fe400078ef80c */
[----:B------:R-:W-:Y:S02]  /*b310*/  LOP3.LUT R8, R8, 0x40004, R13, 0xf8, !PT ;  /* 0x0004000408087812 */ /* 0x000fe400078ef80d */
[----:B------:R-:W-:Y:S02]  /*b320*/  LOP3.LUT R42, R4, 0x380038, RZ, 0xc0, !PT ;  /* 0x00380038042a7812 */ /* 0x000fe400078ec0ff */
[----:B------:R-:W-:-:S02]  /*b330*/  SHF.R.U32.HI R12, RZ, 0x6, R4 ;  /* 0x00000006ff0c7819 */ /* 0x000fc40000011604 */
[----:B------:R-:W-:Y:S02]  /*b340*/  LOP3.LUT R4, R5, 0x380038, RZ, 0xc0, !PT ;  /* 0x0038003805047812 */ /* 0x000fe400078ec0ff */
[----:B------:R-:W-:Y:S02]  /*b350*/  SHF.R.U32.HI R13, RZ, 0x6, R5 ;  /* 0x00000006ff0d7819 */ /* 0x000fe40000011605 */
[----:B------:R-:W-:Y:S02]  /*b360*/  LOP3.LUT R44, R15, 0x64006400, RZ, 0xfc, !PT ;  /* 0x640064000f2c7812 */ /* 0x000fe400078efcff */
[----:B------:R-:W-:Y:S02]  /*b370*/  LOP3.LUT R45, R45, 0x64006400, RZ, 0xfc, !PT ;  /* 0x640064002d2d7812 */ /* 0x000fe400078efcff */
[----:B------:R-:W-:Y:S01]  /*b380*/  LOP3.LUT R46, R46, 0x64006400, RZ, 0xfc, !PT ;  /* 0x640064002e2e7812 */ /* 0x000fe200078efcff */
[----:B------:R-:W-:Y:S01]  /*b390*/  HADD2 R44, R44, -1028, -1028 ;  /* 0xe404e4042c2c7430 */ /* 0x000fe20000000000 */
[----:B------:R-:W-:Y:S01]  /*b3a0*/  LOP3.LUT R43, R43, 0x64006400, RZ, 0xfc, !PT ;  /* 0x640064002b2b7812 */ /* 0x000fe200078efcff */
[----:B------:R-:W-:Y:S01]  /*b3b0*/  HADD2 R45, R45, -1028, -1028 ;  /* 0xe404e4042d2d7430 */ /* 0x000fe20000000000 */
[----:B------:R-:W-:Y:S01]  /*b3c0*/  LOP3.LUT R11, R11, 0x40004, R14, 0xf8, !PT ;  /* 0x000400040b0b7812 */ /* 0x000fe200078ef80e */
[----:B------:R-:W-:Y:S01]  /*b3d0*/  HADD2 R46, R46, -1028, -1028 ;  /* 0xe404e4042e2e7430 */ /* 0x000fe20000000000 */
[----:B------:R-:W-:Y:S01]  /*b3e0*/  LOP3.LUT R5, R6, 0x380038, RZ, 0xc0, !PT ;  /* 0x0038003806057812 */ /* 0x000fe200078ec0ff */
[-C--:B------:R-:W-:Y:S01]  /*b3f0*/  HFMA2 R16, R44, R18.reuse, R16 ;  /* 0x000000122c107231 */ /* 0x080fe20000000010 */
[----:B------:R-:W-:Y:S01]  /*b400*/  SHF.R.U32.HI R14, RZ, 0x6, R6 ;  /* 0x00000006ff0e7819 */ /* 0x000fe20000011606 */
[-C--:B------:R-:W-:Y:S01]  /*b410*/  HFMA2 R39, R45, R18.reuse, R39 ;  /* 0x000000122d277231 */ /* 0x080fe20000000027 */
[----:B------:R-:W-:Y:S01]  /*b420*/  LOP3.LUT R6, R7, 0x380038, RZ, 0xc0, !PT ;  /* 0x0038003807067812 */ /* 0x000fe200078ec0ff */
[----:B------:R-:W-:Y:S01]  /*b430*/  HFMA2 R41, R46, R18, R41 ;  /* 0x000000122e297231 */ /* 0x000fe20000000029 */
[----:B------:R-:W-:-:S02]  /*b440*/  SHF.R.U32.HI R15, RZ, 0x6, R7 ;  /* 0x00000006ff0f7819 */ /* 0x000fc40000011607 */
[----:B------:R-:W-:Y:S01]  /*b450*/  LOP3.LUT R7, R42, 0x64006400, RZ, 0xfc, !PT ;  /* 0x640064002a077812 */ /* 0x000fe200078efcff */
[----:B------:R-:W-:Y:S01]  /*b460*/  HADD2 R42, R43, -1028, -1028 ;  /* 0xe404e4042b2a7430 */ /* 0x000fe20000000000 */
[----:B------:R-:W-:Y:S02]  /*b470*/  LOP3.LUT R5, R5, 0x64006400, RZ, 0xfc, !PT ;  /* 0x6400640005057812 */ /* 0x000fe400078efcff */
[----:B------:R-:W-:Y:S01]  /*b480*/  LOP3.LUT R43, R4, 0x64006400, RZ, 0xfc, !PT ;  /* 0x64006400042b7812 */ /* 0x000fe200078efcff */
[----:B------:R-:W-:Y:S01]  /*b490*/  HFMA2 R42, R42, R18, R17 ;  /* 0x000000122a2a7231 */ /* 0x000fe20000000011 */
[----:B------:R-:W-:Y:S01]  /*b4a0*/  LOP3.LUT R45, R6, 0x64006400, RZ, 0xfc, !PT ;  /* 0x64006400062d7812 */ /* 0x000fe200078efcff */
[-C--:B------:R-:W-:Y:S01]  /*b4b0*/  HFMA2 R18, R7, R38.reuse.H0_H0, -132, -132 ;  /* 0xd820d82007127431 */ /* 0x080fe20000040026 */
[----:B------:R-:W-:Y:S01]  /*b4c0*/  LOP3.LUT R47, R12, 0x1c001c0, RZ, 0xc0, !PT ;  /* 0x01c001c00c2f7812 */ /* 0x000fe200078ec0ff */
[-C--:B------:R-:W-:Y:S01]  /*b4d0*/  HFMA2 R17, R5, R38.reuse.H0_H0, -132, -132 ;  /* 0xd820d82005117431 */ /* 0x080fe20000040026 */
[----:B------:R-:W-:Y:S01]  /*b4e0*/  LOP3.LUT R53, R13, 0x380038, RZ, 0xc0, !PT ;  /* 0x003800380d357812 */ /* 0x000fe200078ec0ff */
[----:B------:R-:W0:Y:S01]  /*b4f0*/  LDS.128 R4, [UR4+0x30] ;  /* 0x00003004ff047984 */ /* 0x000e220008000c00 */
[----:B------:R-:W-:-:S02]  /*b500*/  HFMA2 R43, R43, R38.H0_H0, -132, -132 ;  /* 0xd820d8202b2b7431 */ /* 0x000fc40000040026 */
[-C--:B------:R-:W-:Y:S02]  /*b510*/  HFMA2 R18, R18, R19.reuse, R16 ;  /* 0x0000001312127231 */ /* 0x080fe40000000010 */
[----:B------:R-:W-:Y:S02]  /*b520*/  HFMA2 R45, R45, R38.H0_H0, -132, -132 ;  /* 0xd820d8202d2d7431 */ /* 0x000fe40000040026 */
[-C--:B------:R-:W-:Y:S02]  /*b530*/  HFMA2 R17, R17, R19.reuse, R41 ;  /* 0x0000001311117231 */ /* 0x080fe40000000029 */
[-C--:B------:R-:W-:Y:S01]  /*b540*/  HFMA2 R16, R43, R19.reuse, R39 ;  /* 0x000000132b107231 */ /* 0x080fe20000000027 */
[C---:B------:R-:W-:Y:S01]  /*b550*/  LOP3.LUT R43, R12.reuse, 0x380038, RZ, 0xc0, !PT ;  /* 0x003800380c2b7812 */ /* 0x040fe200078ec0ff */
[----:B------:R-:W-:Y:S01]  /*b560*/  HFMA2 R19, R45, R19, R42 ;  /* 0x000000132d137231 */ /* 0x000fe2000000002a */
[----:B------:R-:W-:Y:S01]  /*b570*/  LOP3.LUT R45, R13, 0x1c001c0, RZ, 0xc0, !PT ;  /* 0x01c001c00d2d7812 */ /* 0x000fe200078ec0ff */
[----:B------:R-:W-:Y:S01]  /*b580*/  UIADD3 UR4, UPT, UPT, UR4, 0x40, URZ ;  /* 0x0000004004047890 */ /* 0x000fe2000fffe0ff */
[----:B------:R-:W-:-:S02]  /*b590*/  LOP3.LUT R12, R12, 0x70007, RZ, 0xc0, !PT ;  /* 0x000700070c0c7812 */ /* 0x000fc400078ec0ff */
[----:B------:R-:W-:Y:S02]  /*b5a0*/  LOP3.LUT R13, R13, 0x70007, RZ, 0xc0, !PT ;  /* 0x000700070d0d7812 */ /* 0x000fe400078ec0ff */
[C---:B------:R-:W-:Y:S02]  /*b5b0*/  LOP3.LUT R51, R14.reuse, 0x380038, RZ, 0xc0, !PT ;  /* 0x003800380e337812 */ /* 0x040fe400078ec0ff */
[C---:B------:R-:W-:Y:S02]  /*b5c0*/  LOP3.LUT R41, R14.reuse, 0x1c001c0, RZ, 0xc0, !PT ;  /* 0x01c001c00e297812 */ /* 0x040fe400078ec0ff */
[C---:B------:R-:W-:Y:S02]  /*b5d0*/  LOP3.LUT R49, R15.reuse, 0x380038, RZ, 0xc0, !PT ;  /* 0x003800380f317812 */ /* 0x040fe400078ec0ff */
        /* <DEDUP_REMOVED lines=14> */
[-C--:B------:R-:W-:Y:S01]  /*b6c0*/  HFMA2 R43, R43, R38.reuse.H0_H0, -132, -132 ;  /* 0xd820d8202b2b7431 */ /* 0x080fe20000040026 */
[----:B------:R-:W-:Y:S01]  /*b6d0*/  LOP3.LUT R49, R49, 0x64006400, RZ, 0xfc, !PT ;  /* 0x6400640031317812 */ /* 0x000fe200078efcff */
[----:B------:R-:W-:Y:S01]  /*b6e0*/  HFMA2 R42, R53, R38.H0_H0, -132, -132 ;  /* 0xd820d820352a7431 */ /* 0x000fe20000040026 */
[----:B------:R-:W-:Y:S01]  /*b6f0*/  LOP3.LUT R47, R47, 0x64006400, RZ, 0xfc, !PT ;  /* 0x640064002f2f7812 */ /* 0x000fe200078efcff */
[-C--:B0-----:R-:W-:Y:S01]  /*b700*/  HFMA2 R12, R12, R4.reuse, R18 ;  /* 0x000000040c0c7231 */ /* 0x081fe20000000012 */
[----:B------:R-:W-:Y:S01]  /*b710*/  LOP3.LUT R45, R45, 0x64006400, RZ, 0xfc, !PT ;  /* 0x640064002d2d7812 */ /* 0x000fe200078efcff */
[----:B------:R-:W-:Y:S01]  /*b720*/  HFMA2 R13, R13, R4, R16 ;  /* 0x000000040d0d7231 */ /* 0x000fe20000000010 */
[----:B------:R-:W-:Y:S01]  /*b730*/  LOP3.LUT R41, R41, 0x64006400, RZ, 0xfc, !PT ;  /* 0x6400640029297812 */ /* 0x000fe200078efcff */
[-C--:B------:R-:W-:Y:S01]  /*b740*/  HFMA2 R44, R51, R38.reuse.H0_H0, -132, -132 ;  /* 0xd820d820332c7431 */ /* 0x080fe20000040026 */
[----:B------:R-:W-:Y:S01]  /*b750*/  LOP3.LUT R39, R39, 0x64006400, RZ, 0xfc, !PT ;  /* 0x6400640027277812 */ /* 0x000fe200078efcff */
[----:B------:R-:W-:-:S02]  /*b760*/  HFMA2 R46, R49, R38.H0_H0, -132, -132 ;  /* 0xd820d820312e7431 */ /* 0x000fc40000040026 */
[-C--:B------:R-:W-:Y:S02]  /*b770*/  HFMA2 R14, R14, R4.reuse, R17 ;  /* 0x000000040e0e7231 */ /* 0x080fe40000000011 */
[----:B------:R-:W-:Y:S01]  /*b780*/  HFMA2 R15, R15, R4, R19 ;  /* 0x000000040f0f7231 */ /* 0x000fe20000000013 */
[----:B------:R-:W-:Y:S01]  /*b790*/  LOP3.LUT R8, R8, 0x64006400, RZ, 0xfc, !PT ;  /* 0x6400640008087812 */ /* 0x000fe200078efcff */
[-C--:B------:R-:W-:Y:S01]  /*b7a0*/  HFMA2 R47, R47, R38.reuse.H1_H1, -20, -20 ;  /* 0xcd00cd002f2f7431 */ /* 0x080fe20000060026 */
[----:B------:R-:W-:Y:S01]  /*b7b0*/  LOP3.LUT R9, R9, 0x64006400, RZ, 0xfc, !PT ;  /* 0x6400640009097812 */ /* 0x000fe200078efcff */
[-C--:B------:R-:W-:Y:S02]  /*b7c0*/  HFMA2 R45, R45, R38.reuse.H1_H1, -20, -20 ;  /* 0xcd00cd002d2d7431 */ /* 0x080fe40000060026 */
[-C--:B------:R-:W-:Y:S02]  /*b7d0*/  HFMA2 R12, R43, R5.reuse, R12 ;  /* 0x000000052b0c7231 */ /* 0x080fe4000000000c */
[----:B------:R-:W-:Y:S01]  /*b7e0*/  HFMA2 R13, R42, R5, R13 ;  /* 0x000000052a0d7231 */ /* 0x000fe2000000000d */
[----:B------:R-:W-:Y:S01]  /*b7f0*/  LOP3.LUT R10, R10, 0x64006400, RZ, 0xfc, !PT ;  /* 0x640064000a0a7812 */ /* 0x000fe200078efcff */
[-C--:B------:R-:W-:Y:S01]  /*b800*/  HFMA2 R41, R41, R38.reuse.H1_H1, -20, -20 ;  /* 0xcd00cd0029297431 */ /* 0x080fe20000060026 */
[----:B------:R-:W-:Y:S01]  /*b810*/  LOP3.LUT R11, R11, 0x64006400, RZ, 0xfc, !PT ;  /* 0x640064000b0b7812 */ /* 0x000fe200078efcff */
[----:B------:R-:W-:-:S02]  /*b820*/  HFMA2 R39, R39, R38.H1_H1, -20, -20 ;  /* 0xcd00cd0027277431 */ /* 0x000fc40000060026 */
[-C--:B------:R-:W-:Y:S02]  /*b830*/  HFMA2 R14, R44, R5.reuse, R14 ;  /* 0x000000052c0e7231 */ /* 0x080fe4000000000e */
[----:B------:R-:W-:Y:S02]  /*b840*/  HFMA2 R15, R46, R5, R15 ;  /* 0x000000052e0f7231 */ /* 0x000fe4000000000f */
[----:B------:R-:W-:Y:S02]  /*b850*/  @!P0 VIADD R38, R3, 0x1 ;  /* 0x0000000103268836 */ /* 0x000fe40000000000 */
[-C--:B------:R-:W-:Y:S02]  /*b860*/  HFMA2 R4, R47, R6.reuse, R12 ;  /* 0x000000062f047231 */ /* 0x080fe4000000000c */
[-C--:B------:R-:W-:Y:S02]  /*b870*/  HFMA2 R13, R45, R6.reuse, R13 ;  /* 0x000000062d0d7231 */ /* 0x080fe4000000000d */
[----:B------:R-:W-:-:S02]  /*b880*/  HFMA2 R5, R41, R6, R14 ;  /* 0x0000000629057231 */ /* 0x000fc4000000000e */
[----:B------:R-:W-:Y:S02]  /*b890*/  HADD2 R8, R8, -1028, -1028 ;  /* 0xe404e40408087430 */ /* 0x000fe40000000000 */
[----:B--2---:R-:W-:Y:S02]  /*b8a0*/  @!P0 IMAD.IADD R28, R40, 0x1, R31 ;  /* 0x00000001281c8824 */ /* 0x004fe400078e021f */
[----:B------:R-:W-:Y:S01]  /*b8b0*/  HADD2 R9, R9, -1028, -1028 ;  /* 0xe404e40409097430 */ /* 0x000fe20000000000 */
[----:B------:R-:W-:Y:S01]  /*b8c0*/  IADD3 R31, PT, PT, R31, 0x20, RZ ;  /* 0x000000201f1f7810 */ /* 0x000fe20007ffe0ff */
[----:B------:R-:W-:Y:S01]  /*b8d0*/  HFMA2 R15, R39, R6, R15 ;  /* 0x00000006270f7231 */ /* 0x000fe2000000000f */
[----:B-----5:R-:W-:Y:S01]  /*b8e0*/  @!P0 PRMT R0, R20, 0x7610, R0 ;  /* 0x0000761014008816 */ /* 0x020fe20000000000 */
[----:B------:R-:W-:Y:S01]  /*b8f0*/  HADD2 R10, R10, -1028, -1028 ;  /* 0xe404e4040a0a7430 */ /* 0x000fe20000000000 */
[----:B------:R-:W-:Y:S01]  /*b900*/  @!P0 PRMT R2, R21, 0x7610, R2 ;  /* 0x0000761015028816 */ /* 0x000fe20000000002 */
[----:B------:R-:W-:Y:S01]  /*b910*/  HADD2 R11, R11, -1028, -1028 ;  /* 0xe404e4040b0b7430 */ /* 0x000fe20000000000 */
[----:B------:R-:W-:Y:S01]  /*b920*/  @!P0 MOV R3, R38 ;  /* 0x0000002600038202 */ /* 0x000fe20000000f00 */
[----:B------:R-:W-:-:S02]  /*b930*/  HFMA2 R4, R8, R7, R4 ;  /* 0x0000000708047231 */ /* 0x000fc40000000004 */
[-C--:B------:R-:W-:Y:S01]  /*b940*/  HFMA2 R9, R9, R7.reuse, R13 ;  /* 0x0000000709097231 */ /* 0x080fe2000000000d */
[----:B------:R-:W-:Y:S01]  /*b950*/  @!P0 PRMT R0, R0, 0x7610, R20 ;  /* 0x0000761000008816 */ /* 0x000fe20000000014 */
[-C--:B------:R-:W-:Y:S01]  /*b960*/  HFMA2 R5, R10, R7.reuse, R5 ;  /* 0x000000070a057231 */ /* 0x080fe20000000005 */
[----:B------:R-:W-:Y:S01]  /*b970*/  @!P0 PRMT R2, R2, 0x7610, R21 ;  /* 0x0000761002028816 */ /* 0x000fe20000000015 */
[----:B------:R-:W-:Y:S01]  /*b980*/  HFMA2 R11, R11, R7, R15 ;  /* 0x000000070b0b7231 */ /* 0x000fe2000000000f */
[----:B------:R-:W-:Y:S01]  /*b990*/  ISETP.GE.AND P0, PT, R31, R27, PT ;  /* 0x0000001b1f00720c */ /* 0x000fe20003f06270 */
[----:B------:R-:W-:Y:S02]  /*b9a0*/  HADD2 R4, R4.H0_H0, R4.H1_H1 ;  /* 0x3000000404047230 */ /* 0x000fe40000000800 */
[----:B------:R-:W-:Y:S02]  /*b9b0*/  IMAD.MOV.U32 R18, RZ, RZ, R24 ;  /* 0x000000ffff127224 */ /* 0x000fe400078e0018 */
[----:B------:R-:W-:Y:S01]  /*b9c0*/  HADD2 R9, R9.H0_H0, R9.H1_H1 ;  /* 0x3000000909097230 */ /* 0x000fe20000000800 */
[----:B------:R-:W-:Y:S01]  /*b9d0*/  MOV R19, R25 ;  /* 0x0000001900137202 */ /* 0x000fe20000000f00 */
[----:B------:R-:W-:-:S02]  /*b9e0*/  HADD2 R5, R5.H0_H0, R5.H1_H1 ;  /* 0x3000000505057230 */ /* 0x000fc40000000800 */
[----:B------:R-:W-:-:S04]  /*b9f0*/  IMAD.WIDE R24, R33, 0x4, R22 ;  /* 0x0000000421187825 */ /* 0x000fc800078e0216 */
[----:B------:R-:W-:Y:S01]  /*ba00*/  HADD2 R11, R11.H0_H0, R11.H1_H1 ;  /* 0x3000000b0b0b7230 */ /* 0x000fe20000000800 */
[----:B------:R-:W-:-:S04]  /*ba10*/  PRMT R4, R4, 0x5410, R9 ;  /* 0x0000541004047816 */ /* 0x000fc80000000009 */
[----:B------:R-:W-:Y:S01]  /*ba20*/  PRMT R5, R5, 0x5410, R11 ;  /* 0x0000541005057816 */ /* 0x000fe2000000000b */
[----:B------:R-:W-:-:S04]  /*ba30*/  HFMA2 R30, R4, R0, R30 ;  /* 0x00000000041e7231 */ /* 0x000fc8000000001e */
[----:B------:R-:W-:Y:S01]  /*ba40*/  HFMA2 R29, R5, R2, R29 ;  /* 0x00000002051d7231 */ /* 0x000fe2000000001d */
[----:B------:R-:W-:Y:S06]  /*ba50*/  @!P0 BRA `(.L_x_2372) ;  /* 0xffffffe800d48947 */ /* 0x000fec000383ffff */
[----:B------:R-:W-:-:S07]  /*ba60*/  IMAD.WIDE R18, R33, 0xc, R18 ;  /* 0x0000000c21127825 */ /* 0x000fce00078e0212 */
.L_x_2371:
        /* <DEDUP_REMOVED lines=8> */
.L_x_2374:
        /* <DEDUP_REMOVED lines=12> */
[----:B--2---:R-:W-:Y:S02]  /*bbb0*/  SHF.R.U32.HI R22, RZ, 0x8, R8 ;  /* 0x00000008ff167819 */ /* 0x004fe40000011608 */
[----:B------:R-:W-:Y:S02]  /*bbc0*/  SHF.R.U32.HI R23, RZ, 0x8, R9 ;  /* 0x00000008ff177819 */ /* 0x000fe40000011609 */
[----:B------:R-:W-:Y:S02]  /*bbd0*/  SHF.R.U32.HI R17, RZ, 0x8, R10 ;  /* 0x00000008ff117819 */ /* 0x000fe4000001160a */
        /* <DEDUP_REMOVED lines=33> */
[----:B------:R-:W-:Y:S01]  /*bdf0*/  HADD2 R41, R41, -1026, -1026 ;  /* 0xe402e40229297430 */ /* 0x000fe20000000000 */
[----:B------:R-:W-:Y:S01]  /*be00*/  LOP3.LUT R47, R10, 0x300030, RZ, 0xc0, !PT ;  /* 0x003000300a2f7812 */ /* 0x000fe200078ec0ff */
[----:B------:R-:W-:Y:S01]  /*be10*/  HFMA2 R26, R45, R26.H0_H0, -258, -258 ;  /* 0xdc08dc082d1a7431 */ /* 0x000fe2000004001a */
[----:B------:R-:W-:Y:S01]  /*be20*/  LOP3.LUT R45, R9, 0x300030, RZ, 0xc0, !PT ;  /* 0x00300030092d7812 */ /* 0x000fe200078ec0ff */
[----:B------:R-:W-:Y:S01]  /*be30*/  HADD2 R42, R38, -1026, -1026 ;  /* 0xe402e402262a7430 */ /* 0x000fe20000000000 */
[----:B------:R-:W-:Y:S01]  /*be40*/  LOP3.LUT R49, R11, 0x300030, RZ, 0xc0, !PT ;  /* 0x003000300b317812 */ /* 0x000fe200078ec0ff */
[----:B------:R-:W-:-:S02]  /*be50*/  HADD2 R48, R37, -1026, -1026 ;  /* 0xe402e40225307430 */ /* 0x000fc40000000000 */
[-C--:B-----5:R-:W-:Y:S02]  /*be60*/  HFMA2 R37, R41, R4.reuse, RZ ;  /* 0x0000000429257231 */ /* 0x0a0fe400000000ff */
[----:B------:R-:W-:Y:S01]  /*be70*/  HADD2 R36, R36, -1026, -1026 ;  /* 0xe402e40224247430 */ /* 0x000fe20000000000 */
[----:B------:R-:W-:Y:S01]  /*be80*/  LOP3.LUT R38, R11, 0xc000c0, RZ, 0xc0, !PT ;  /* 0x00c000c00b267812 */ /* 0x000fe200078ec0ff */
[-C--:B------:R-:W-:Y:S01]  /*be90*/  HFMA2 R42, R42, R4.reuse, RZ.H0_H0 ;  /* 0x000000042a2a7231 */ /* 0x080fe200000400ff */
[----:B------:R-:W-:Y:S01]  /*bea0*/  LOP3.LUT R11, R44, 0x64006400, RZ, 0xfc, !PT ;  /* 0x640064002c0b7812 */ /* 0x000fe200078efcff */
[-C--:B------:R-:W-:Y:S01]  /*beb0*/  HFMA2 R48, R48, R4.reuse, RZ.H0_H0 ;  /* 0x0000000430307231 */ /* 0x080fe200000400ff */
[----:B------:R-:W-:Y:S01]  /*bec0*/  LOP3.LUT R51, R45, 0x64006400, RZ, 0xfc, !PT ;  /* 0x640064002d337812 */ /* 0x000fe200078efcff */
[----:B------:R-:W-:Y:S01]  /*bed0*/  HFMA2 R41, R36, R4, RZ ;  /* 0x0000000424297231 */ /* 0x000fe200000000ff */
[----:B------:R-:W-:Y:S02]  /*bee0*/  LOP3.LUT R47, R47, 0x64006400, RZ, 0xfc, !PT ;  /* 0x640064002f2f7812 */ /* 0x000fe400078efcff */
[----:B------:R-:W-:Y:S01]  /*bef0*/  LOP3.LUT R49, R49, 0x64006400, RZ, 0xfc, !PT ;  /* 0x6400640031317812 */ /* 0x000fe200078efcff */
[-C--:B------:R-:W-:Y:S01]  /*bf00*/  HFMA2 R43, R43, R5.reuse, R37 ;  /* 0x000000052b2b7231 */ /* 0x080fe20000000025 */
[----:B------:R-:W-:Y:S01]  /*bf10*/  LOP3.LUT R37, R10, 0xc000c0, RZ, 0xc0, !PT ;  /* 0x00c000c00a257812 */ /* 0x000fe200078ec0ff */
[-C--:B------:R-:W-:Y:S01]  /*bf20*/  HFMA2 R10, R39, R5.reuse, R42 ;  /* 0x00000005270a7231 */ /* 0x080fe2000000002a */
[----:B------:R-:W-:Y:S01]  /*bf30*/  LOP3.LUT R4, R8, 0xc000c0, RZ, 0xc0, !PT ;  /* 0x00c000c008047812 */ /* 0x000fe200078ec0ff */
[----:B------:R-:W-:Y:S01]  /*bf40*/  HFMA2 R45, R11, R16.H1_H1, -66, -66 ;  /* 0xd420d4200b2d7431 */ /* 0x000fe20000060010 */
[----:B------:R-:W-:Y:S01]  /*bf50*/  LOP3.LUT R36, R9, 0xc000c0, RZ, 0xc0, !PT ;  /* 0x00c000c009247812 */ /* 0x000fe200078ec0ff */
[----:B------:R-:W-:-:S02]  /*bf60*/  HFMA2 R8, R46, R5, R48 ;  /* 0x000000052e087231 */ /* 0x000fc40000000030 */
[----:B------:R-:W-:Y:S02]  /*bf70*/  HFMA2 R9, R40, R5, R41 ;  /* 0x0000000528097231 */ /* 0x000fe40000000029 */
[-C--:B------:R-:W-:Y:S02]  /*bf80*/  HFMA2 R44, R51, R16.reuse.H1_H1, -66, -66 ;  /* 0xd420d420332c7431 */ /* 0x080fe40000060010 */
[-C--:B------:R-:W-:Y:S02]  /*bf90*/  HFMA2 R42, R47, R16.reuse.H1_H1, -66, -66 ;  /* 0xd420d4202f2a7431 */ /* 0x080fe40000060010 */
[----:B------:R-:W-:Y:S02]  /*bfa0*/  HFMA2 R11, R49, R16.H1_H1, -66, -66 ;  /* 0xd420d420310b7431 */ /* 0x000fe40000060010 */
[-C--:B------:R-:W-:Y:S02]  /*bfb0*/  HFMA2 R43, R45, R6.reuse, R43 ;  /* 0x000000062d2b7231 */ /* 0x080fe4000000002b */
[----:B------:R-:W-:-:S02]  /*bfc0*/  HFMA2 R44, R44, R6, R8 ;  /* 0x000000062c2c7231 */ /* 0x000fc40000000008 */
[-C--:B------:R-:W-:Y:S02]  /*bfd0*/  HFMA2 R42, R42, R6.reuse, R9 ;  /* 0x000000062a2a7231 */ /* 0x080fe40000000009 */
[----:B------:R-:W-:Y:S02]  /*bfe0*/  HFMA2 R6, R11, R6, R10 ;  /* 0x000000060b067231 */ /* 0x000fe4000000000a */
[----:B------:R-:W0:Y:S01]  /*bff0*/  LDS.128 R8, [UR4+0x10] ;  /* 0x00001004ff087984 */ /* 0x000e220008000c00 */
[----:B------:R-:W-:-:S04]  /*c000*/  LOP3.LUT R53, R22, 0x300030, RZ, 0xc0, !PT ;  /* 0x0030003016357812 */ /* 0x000fc800078ec0ff */
[----:B------:R-:W-:Y:S02]  /*c010*/  LOP3.LUT R53, R53, 0x64006400, RZ, 0xfc, !PT ;  /* 0x6400640035357812 */ /* 0x000fe400078efcff */
[----:B------:R-:W-:Y:S02]  /*c020*/  LOP3.LUT R45, R4, 0x64006400, RZ, 0xfc, !PT ;  /* 0x64006400042d7812 */ /* 0x000fe400078efcff */
[C---:B------:R-:W-:Y:S01]  /*c030*/  LOP3.LUT R39, R23.reuse, 0x300030, RZ, 0xc0, !PT ;  /* 0x0030003017277812 */ /* 0x040fe200078ec0ff */
[----:B------:R-:W-:Y:S01]  /*c040*/  HFMA2 R40, R53, R16.H1_H1, -66, -66 ;  /* 0xd420d42035287431 */ /* 0x000fe20000060010 */
        /* <DEDUP_REMOVED lines=21> */
[----:B------:R-:W-:-:S02]  /*c1a0*/  HFMA2 R43, R45, R7, R43 ;  /* 0x000000072d2b7231 */ /* 0x000fc4000000002b */
[-C--:B------:R-:W-:Y:S02]  /*c1b0*/  HFMA2 R44, R47, R7.reuse, R44 ;  /* 0x000000072f2c7231 */ /* 0x080fe4000000002c */
[----:B------:R-:W-:Y:S02]  /*c1c0*/  HADD2 R22, R22, -1026, -1026 ;  /* 0xe402e40216167430 */ /* 0x000fe40000000000 */
[----:B------:R-:W-:Y:S02]  /*c1d0*/  HADD2 R23, R23, -1026, -1026 ;  /* 0xe402e40217177430 */ /* 0x000fe40000000000 */
[-C--:B------:R-:W-:Y:S02]  /*c1e0*/  HFMA2 R37, R37, R7.reuse, R42 ;  /* 0x0000000725257231 */ /* 0x080fe4000000002a */
[----:B------:R-:W-:Y:S01]  /*c1f0*/  HFMA2 R6, R38, R7, R6 ;  /* 0x0000000726067231 */ /* 0x000fe20000000006 */
[----:B------:R-:W-:Y:S01]  /*c200*/  LOP3.LUT R39, R39, 0x64006400, RZ, 0xfc, !PT ;  /* 0x6400640027277812 */ /* 0x000fe200078efcff */
[----:B------:R-:W-:-:S02]  /*c210*/  HADD2 R17, R17, -1026, -1026 ;  /* 0xe402e40211117430 */ /* 0x000fc40000000000 */
[----:B------:R-:W-:Y:S02]  /*c220*/  HADD2 R25, R25, -1026, -1026 ;  /* 0xe402e40219197430 */ /* 0x000fe40000000000 */
[-C--:B0-----:R-:W-:Y:S02]  /*c230*/  HFMA2 R22, R22, R8.reuse, R43 ;  /* 0x0000000816167231 */ /* 0x081fe4000000002b */
        /* <DEDUP_REMOVED lines=8> */
[-C--:B------:R-:W-:Y:S01]  /*c2c0*/  HFMA2 R22, R35, R9.reuse, R22 ;  /* 0x0000000923167231 */ /* 0x080fe20000000016 */
[----:B------:R-:W-:Y:S01]  /*c2d0*/  LOP3.LUT R51, R51, 0x64006400, RZ, 0xfc, !PT ;  /* 0x6400640033337812 */ /* 0x000fe200078efcff */
[----:B------:R-:W-:Y:S01]  /*c2e0*/  HFMA2 R23, R33, R9, R23 ;  /* 0x0000000921177231 */ /* 0x000fe20000000017 */
[----:B------:R-:W-:Y:S01]  /*c2f0*/  LOP3.LUT R49, R49, 0x64006400, RZ, 0xfc, !PT ;  /* 0x6400640031317812 */ /* 0x000fe200078efcff */
[----:B------:R-:W-:-:S02]  /*c300*/  HFMA2 R5, R5, R16.H1_H1, -66, -66 ;  /* 0xd420d42005057431 */ /* 0x000fc40000060010 */
[-C--:B------:R-:W-:Y:S02]  /*c310*/  HFMA2 R17, R27, R9.reuse, R17 ;  /* 0x000000091b117231 */ /* 0x080fe40000000011 */
[----:B------:R-:W-:Y:S02]  /*c320*/  HFMA2 R41, R41, R16.H1_H1, -66, -66 ;  /* 0xd420d42029297431 */ /* 0x000fe40000060010 */
[----:B------:R-:W-:Y:S02]  /*c330*/  @!P0 VIADD R36, R3, 0x1 ;  /* 0x0000000103248836 */ /* 0x000fe40000000000 */
[----:B------:R-:W-:Y:S02]  /*c340*/  HFMA2 R6, R26, R9, R6 ;  /* 0x000000091a067231 */ /* 0x000fe40000000006 */
[----:B------:R-:W-:Y:S02]  /*c350*/  HFMA2 R22, R40, R10, R22 ;  /* 0x0000000a28167231 */ /* 0x000fe40000000016 */
[-C--:B------:R-:W-:Y:S01]  /*c360*/  HFMA2 R4, R4, R16.reuse.H0_H0, -18, -18 ;  /* 0xcc80cc8004047431 */ /* 0x080fe20000040010 */
[----:B----4-:R-:W-:Y:S01]  /*c370*/  @!P0 PRMT R0, R14, 0x7610, R0 ;  /* 0x000076100e008816 */ /* 0x010fe20000000000 */
[----:B------:R-:W-:Y:S01]  /*c380*/  HFMA2 R53, R53, R16.H0_H0, -18, -18 ;  /* 0xcc80cc8035357431 */ /* 0x000fe20000040010 */
[----:B------:R-:W-:Y:S01]  /*c390*/  @!P0 PRMT R2, R15, 0x7610, R2 ;  /* 0x000076100f028816 */ /* 0x000fe20000000002 */
[----:B------:R-:W-:-:S02]  /*c3a0*/  HFMA2 R23, R39, R10, R23 ;  /* 0x0000000a27177231 */ /* 0x000fc40000000017 */
[----:B---3--:R-:W-:Y:S02]  /*c3b0*/  @!P0 IMAD.IADD R28, R24, 0x1, R31 ;  /* 0x00000001181c8824 */ /* 0x008fe400078e021f */
[-C--:B------:R-:W-:Y:S01]  /*c3c0*/  HFMA2 R51, R51, R16.reuse.H0_H0, -18, -18 ;  /* 0xcc80cc8033337431 */ /* 0x080fe20000040010 */
[----:B------:R-:W-:Y:S01]  /*c3d0*/  IADD3 R31, PT, PT, R31, 0x10, RZ ;  /* 0x000000101f1f7810 */ /* 0x000fe20007ffe0ff */
[----:B------:R-:W-:Y:S02]  /*c3e0*/  HFMA2 R16, R49, R16.H0_H0, -18, -18 ;  /* 0xcc80cc8031107431 */ /* 0x000fe40000040010 */
        /* <DEDUP_REMOVED lines=22> */
.L_x_2373:
[----:B------:R-:W-:-:S04]  /*c550*/  IMAD R33, R33, UR8, R32 ;  /* 0x0000000821217c24 */ /* 0x000fc8000f8e0220 */
[----:B-1----:R-:W-:-:S05]  /*c560*/  IMAD.WIDE R12, R33, 0x2, R12 ;  /* 0x00000002210c7825 */ /* 0x002fca00078e020c */
[----:B------:R0:W-:Y:S01]  /*c570*/  ATOM.E.ADD.F16x2.RN.STRONG.GPU P0, RZ, desc[UR6][R12.64], R30 ;  /* 0x8000001e0cff79a2 */ /* 0x0001e2000c10e106 */
[----:B------:R-:W-:Y:S04]  /*c580*/  BSSY.RECONVERGENT B0, `(.L_x_2375) ;  /* 0x000000e000007945 */ /* 0x000fe80003800200 */
[----:B0-----:R-:W-:Y:S05]  /*c590*/  @P0 BRA `(.L_x_2376) ;  /* 0x0000000000300947 */ /* 0x001fea0003800000 */
[----:B------:R-:W0:Y:S02]  /*c5a0*/  QSPC.E.S P0, RZ, [R12] ;  /* 0x000000000cff73aa */ /* 0x000e240000000500 */
[----:B0-----:R-:W-:Y:S05]  /*c5b0*/  @!P0 BRA `(.L_x_2377) ;  /* 0x00000000001c8947 */ /* 0x001fea0003800000 */
[----:B------:R-:W-:-:S05]  /*c5c0*/  IMAD.MOV.U32 R2, RZ, RZ, R12 ;  /* 0x000000ffff027224 */ /* 0x000fca00078e000c */
[----:B------:R-:W-:-:S07]  /*c5d0*/  MOV R0, R2 ;  /* 0x0000000200007202 */ /* 0x000fce0000000f00 */
.L_x_2378:
[----:B------:R-:W0:Y:S02]  /*c5e0*/  LDS R2, [R0] ;  /* 0x0000000000027984 */ /* 0x000e240000000800 */
[----:B0-----:R-:W-:-:S05]  /*c5f0*/  HADD2 R3, R2, R30 ;  /* 0x0000001e02037230 */ /* 0x001fca0000000000 */
[----:B------:R-:W0:Y:S02]  /*c600*/  ATOMS.CAST.SPIN P0, [R0], R2, R3 ;  /* 0x000000020000758d */ /* 0x000e240001800003 */
[----:B0-----:R-:W-:Y:S05]  /*c610*/  @!P0 BRA `(.L_x_2378) ;  /* 0xfffffffc00f08947 */ /* 0x001fea000383ffff */
[----:B------:R-:W-:Y:S05]  /*c620*/  BRA `(.L_x_2376) ;  /* 0x00000000000c7947 */ /* 0x000fea0003800000 */
.L_x_2377:
[----:B------:R-:W2:Y:S02]  /*c630*/  LD.E R0, desc[UR6][R12.64] ;  /* 0x000000060c007980 */ /* 0x000ea4000c101900 */
[----:B--2---:R-:W-:-:S05]  /*c640*/  IADD3 R3, PT, PT, R30, R0, RZ ;  /* 0x000000001e037210 */ /* 0x004fca0007ffe0ff */
[----:B------:R0:W-:Y:S02]  /*c650*/  ST.E desc[UR6][R12.64], R3 ;  /* 0x000000030c007985 */ /* 0x0001e4000c101906 */
.L_x_2376:
[----:B------:R-:W-:Y:S05]  /*c660*/  BSYNC.RECONVERGENT B0 ;  /* 0x0000000000007941 */ /* 0x000fea0003800200 */
.L_x_2375:
[----:B------:R1:W-:Y:S02]  /*c670*/  ATOM.E.ADD.F16x2.RN.STRONG.GPU P0, RZ, desc[UR6][R12.64+0x4], R29 ;  /* 0x8000041d0cff79a2 */ /* 0x0003e4000c10e106 */
[----:B-1----:R-:W-:Y:S05]  /*c680*/  @P0 EXIT ;  /* 0x000000000000094d */ /* 0x002fea0003800000 */
[----:B------:R-:W1:Y:S02]  /*c690*/  QSPC.E.S P0, RZ, [R12+0x4] ;  /* 0x000004000cff73aa */ /* 0x000e640000000500 */
[----:B-1----:R-:W-:Y:S05]  /*c6a0*/  @!P0 BRA `(.L_x_2379) ;  /* 0x00000000001c8947 */ /* 0x002fea0003800000 */
[----:B------:R-:W-:-:S05]  /*c6b0*/  IMAD.MOV.U32 R2, RZ, RZ, R12 ;  /* 0x000000ffff027224 */ /* 0x000fca00078e000c */
[----:B------:R-:W-:-:S07]  /*c6c0*/  MOV R0, R2 ;  /* 0x0000000200007202 */ /* 0x000fce0000000f00 */
.L_x_2380:
[----:B------:R-:W0:Y:S02]  /*c6d0*/  LDS R2, [R0+0x4] ;  /* 0x0000040000027984 */ /* 0x000e240000000800 */
[----:B0-----:R-:W-:-:S05]  /*c6e0*/  HFMA2 R3, R2, 1, 1, R29 ;  /* 0x3c003c0002037831 */ /* 0x001fca000000001d */
[----:B------:R-:W0:Y:S02]  /*c6f0*/  ATOMS.CAST.SPIN P0, [R0+0x4], R2, R3 ;  /* 0x000004020000758d */ /* 0x000e240001800003 */
[----:B0-----:R-:W-:Y:S05]  /*c700*/  @!P0 BRA `(.L_x_2380) ;  /* 0xfffffffc00f08947 */ /* 0x001fea000383ffff */
[----:B------:R-:W-:Y:S05]  /*c710*/  EXIT ;  /* 0x000000000000794d */ /* 0x000fea0003800000 */
.L_x_2379:
[----:B------:R-:W0:Y:S02]  /*c720*/  LD.E R0, desc[UR6][R12.64+0x4] ;  /* 0x000004060c007980 */ /* 0x000e24000c101900 */
[----:B0-----:R-:W-:-:S05]  /*c730*/  IADD3 R3, PT, PT, R29, R0, RZ ;  /* 0x000000001d037210 */ /* 0x001fca0007ffe0ff */
[----:B------:R-:W-:Y:S01]  /*c740*/  ST.E desc[UR6][R12.64+0x4], R3 ;  /* 0x000004030c007985 */ /* 0x000fe2000c101906 */
[----:B------:R-:W-:Y:S05]  /*c750*/  EXIT ;  /* 0x000000000000794d */ /* 0x000fea0003800000 */
.L_x_2381:
        /* <DEDUP_REMOVED lines=10> */
.L_x_3334:


//--------------------- .text._Z23gemm_half_q_half_kernelILi8ELb0ELb1EEvPK6__halfPKjS4_S2_PS0_iiiiPKtS7_iiiiiibS2_i --------------------------
	.section	.text._Z23gemm_half_q_half_kernelILi8ELb0ELb1EEvPK6__halfPKjS4_S2_PS0_iiiiPKtS7_iiiiiibS2_i,"ax",@progbits
	.align	128
        .global         _Z23gemm_half_q_half_kernelILi8ELb0ELb1EEvPK6__halfPKjS4_S2_PS0_iiiiPKtS7_iiiiiibS2_i
        .type           _Z23gemm_half_q_half_kernelILi8ELb0ELb1EEvPK6__halfPKjS4_S2_PS0_iiiiPKtS7_iiiiiibS2_i,@function
        .size           _Z23gemm_half_q_half_kernelILi8ELb0ELb1EEvPK6__halfPKjS4_S2_PS0_iiiiPKtS7_iiiiiibS2_i,(.L_x_3335 - _Z23gemm_half_q_half_kernelILi8ELb0ELb1EEvPK6__halfPKjS4_S2_PS0_iiiiPKtS7_iiiiiibS2_i)
        .other          _Z23gemm_half_q_half_kernelILi8ELb0ELb1EEvPK6__halfPKjS4_S2_PS0_iiiiPKtS7_iiiiiibS2_i,@"STO_CUDA_ENTRY STV_DEFAULT"
_Z23gemm_half_q_half_kernelILi8ELb0ELb1EEvPK6__halfPKjS4_S2_PS0_iiiiPKtS7_iiiiiibS2_i:
.text._Z23gemm_half_q_half_kernelILi8ELb0ELb1EEvPK6__halfPKjS4_S2_PS0_iiiiPKtS7_iiiiiibS2_i:
[----:B------:R-:W0:Y:S01]  /*0000*/  LDC R1, c[0x0][0x37c] ;  /* 0x0000df00ff017b82 */ /* 0x000e220000000800 */
[----:B------:R-:W1:Y:S07]  /*0010*/  S2R R20, SR_CTAID.Z ;  /* 0x0000000000147919 */ /* 0x000e6e0000002700 */
[----:B------:R-:W2:Y:S01]  /*0020*/  LDC R4, c[0x0][0x3b0] ;  /* 0x0000ec00ff047b82 */ /* 0x000ea20000000800 */
[----:B------:R-:W3:Y:S01]  /*0030*/  LDCU UR10, c[0x0][0x3ac] ;  /* 0x00007580ff0a77ac */ /* 0x000ee20008000800 */
[----:B------:R-:W-:Y:S01]  /*0040*/  BSSY.RECONVERGENT B0, `(.L_x_2382) ;  /* 0x0000050000007945 */ /* 0x000fe20003800200 */
[----:B------:R-:W4:Y:S01]  /*0050*/  S2R R24, SR_TID.X ;  /* 0x0000000000187919 */ /* 0x000f220000002100 */
[----:B0-----:R-:W-:Y:S01]  /*0060*/  IADD3 R1, PT, PT, R1, -0x10, RZ ;  /* 0xfffffff001017810 */ /* 0x001fe20007ffe0ff */
[----:B------:R-:W0:Y:S01]  /*0070*/  LDCU.64 UR8, c[0x0][0x358] ;  /* 0x00006b00ff0877ac */ /* 0x000e220008000a00 */
[----:B------:R-:W4:Y:S02]  /*0080*/  S2R R3, SR_CTAID.X ;  /* 0x0000000000037919 */ /* 0x000f240000002500 */
[----:B------:R-:W5:Y:S01]  /*0090*/  S2UR UR7, SR_CTAID.Y ;  /* 0x00000000000779c3 */ /* 0x000f620000002600 */
[----:B---3--:R-:W-:-:S02]  /*00a0*/  MOV R123, UR10 ;  /* 0x0000000a007b7c02 */ /* 0x008fc40008000f00 */
[----:B-1----:R-:W-:Y:S01]  /*00b0*/  SHF.L.U32 R127, R20, 0x6, RZ ;  /* 0x00000006147f7819 */ /* 0x002fe200000006ff */
[----:B-----5:R-:W-:-:S03]  /*00c0*/  USHF.L.U32 UR6, UR7, 0x3, URZ ;  /* 0x0000000307067899 */ /* 0x020fc600080006ff */
[----:B--2---:R-:W-:Y:S02]  /*00d0*/  VIADDMNMX R128, R127, 0x40, R4, PT ;  /* 0x000000407f807846 */ /* 0x004fe40003800104 */
[-C--:B----4-:R-:W-:Y:S02]  /*00e0*/  LEA R124, R3, R24.reuse, 0x6 ;  /* 0x00000018037c7211 */ /* 0x090fe400078e30ff */
[----:B------:R-:W-:Y:S02]  /*00f0*/  IADD3 R3, PT, PT, R127, R24, RZ ;  /* 0x000000187f037210 */ /* 0x000fe40007ffe0ff */
[----:B------:R-:W-:Y:S02]  /*0100*/  SHF.L.U32 R2, R124, 0x2, RZ ;  /* 0x000000027c027819 */ /* 0x000fe400000006ff */
[----:B------:R-:W-:Y:S02]  /*0110*/  ISETP.GE.AND P1, PT, R3, R128, PT ;  /* 0x000000800300720c */ /* 0x000fe40003f26270 */
[----:B------:R-:W-:-:S11]  /*0120*/  ISETP.GE.AND P0, PT, R2, R123, PT ;  /* 0x0000007b0200720c */ /* 0x000fd60003f06270 */
[----:B0-----:R-:W-:Y:S05]  /*0130*/  @P1 BRA `(.L_x_2383) ;  /* 0x0000000400001947 */ /* 0x001fea0003800000 */
[----:B------:R-:W0:Y:S01]  /*0140*/  LDC.64 R6, c[0x0][0x3c0] ;  /* 0x0000f000ff067b82 */ /* 0x000e220000000a00 */
[----:B------:R-:W1:Y:S01]  /*0150*/  LDCU.64 UR4, c[0x0][0x380] ;  /* 0x00007000ff0477ac */ /* 0x000e620008000a00 */
[----:B0-----:R-:W-:-:S05]  /*0160*/  IMAD.WIDE.U32 R6, R3, 0x2, R6 ;  /* 0x0000000203067825 */ /* 0x001fca00078e0006 */
[----:B------:R-:W2:Y:S01]  /*0170*/  LDG.E.U16.CONSTANT R0, desc[UR8][R6.64] ;  /* 0x0000000806007981 */ /* 0x000ea2000c1e9500 */
[----:B------:R-:W-:-:S05]  /*0180*/  IMAD R3, R4, UR6, RZ ;  /* 0x0000000604037c24 */ /* 0x000fca000f8e02ff */
[----:B------:R-:W-:-:S04]  /*0190*/  IADD3 R5, PT, PT, R3, R4, RZ ;  /* 0x0000000403057210 */ /* 0x000fc80007ffe0ff */
[-C--:B------:R-:W-:Y:S02]  /*01a0*/  IADD3 R11, PT, PT, R5, R4.reuse, RZ ;  /* 0x00000004050b7210 */ /* 0x080fe40007ffe0ff */
[C---:B--2---:R-:W-:Y:S02]  /*01b0*/  IADD3 R9, P1, PT, R0.reuse, R3, RZ ;  /* 0x0000000300097210 */ /* 0x044fe40007f3e0ff */
[----:B------:R-:W-:Y:S02]  /*01c0*/  IADD3 R17, P3, PT, R0, R5, RZ ;  /* 0x0000000500117210 */ /* 0x000fe40007f7e0ff */
[----:B------:R-:W-:Y:S02]  /*01d0*/  LEA.HI.X.SX32 R10, R3, RZ, 0x1, P1 ;  /* 0x000000ff030a7211 */ /* 0x000fe400008f0eff */
[----:B-1----:R-:W-:Y:S02]  /*01e0*/  LEA R8, P1, R9, UR4, 0x1 ;  /* 0x0000000409087c11 */ /* 0x002fe4000f8208ff */
[----:B------:R-:W-:-:S02]  /*01f0*/  IADD3 R3, PT, PT, R11, R4, RZ ;  /* 0x000000040b037210 */ /* 0x000fc40007ffe0ff */
[C---:B------:R-:W-:Y:S02]  /*0200*/  IADD3 R13, P2, PT, R0.reuse, R11, RZ ;  /* 0x0000000b000d7210 */ /* 0x040fe40007f5e0ff */
[----:B------:R-:W-:Y:S02]  /*0210*/  LEA.HI.X R9, R9, UR5, R10, 0x1, P1 ;  /* 0x0000000509097c11 */ /* 0x000fe400088f0c0a */
[----:B------:R-:W-:Y:S02]  /*0220*/  LEA.HI.X.SX32 R18, R5, RZ, 0x1, P3 ;  /* 0x000000ff05127211 */ /* 0x000fe400018f0eff */
[----:B------:R-:W-:Y:S02]  /*0230*/  IADD3 R5, P1, PT, R0, R3, RZ ;  /* 0x0000000300057210 */ /* 0x000fe40007f3e0ff */
[----:B------:R-:W-:Y:S02]  /*0240*/  LEA.HI.X.SX32 R16, R11, RZ, 0x1, P2 ;  /* 0x000000ff0b107211 */ /* 0x000fe400010f0eff */
[----:B------:R-:W-:-:S02]  /*0250*/  LEA R10, P2, R13, UR4, 0x1 ;  /* 0x000000040d0a7c11 */ /* 0x000fc4000f8408ff */
[----:B------:R-:W-:Y:S02]  /*0260*/  LEA.HI.X.SX32 R14, R3, RZ, 0x1, P1 ;  /* 0x000000ff030e7211 */ /* 0x000fe400008f0eff */
[----:B------:R-:W-:Y:S02]  /*0270*/  LEA R12, P1, R5, UR4, 0x1 ;  /* 0x00000004050c7c11 */ /* 0x000fe4000f8208ff */
[----:B------:R-:W-:Y:S02]  /*0280*/  IADD3 R15, PT, PT, R3, R4, RZ ;  /* 0x00000004030f7210 */ /* 0x000fe40007ffe0ff */
[----:B------:R-:W-:Y:S01]  /*0290*/  LEA.HI.X R11, R13, UR5, R16, 0x1, P2 ;  /* 0x000000050d0b7c11 */ /* 0x000fe200090f0c10 */
[----:B------:R0:W2:Y:S01]  /*02a0*/  LDG.E.U16.CONSTANT R3, desc[UR8][R8.64] ;  /* 0x0000000808037981 */ /* 0x0000a2000c1e9500 */
[----:B------:R-:W-:Y:S02]  /*02b0*/  LEA.HI.X R13, R5, UR5, R14, 0x1, P1 ;  /* 0x00000005050d7c11 */ /* 0x000fe400088f0c0e */
[----:B------:R-:W-:-:S02]  /*02c0*/  IADD3 R16, P1, PT, R0, R15, RZ ;  /* 0x0000000f00107210 */ /* 0x000fc40007f3e0ff */
[CC--:B------:R-:W-:Y:S02]  /*02d0*/  IADD3 R19, PT, PT, R15.reuse, R4.reuse, RZ ;  /* 0x000000040f137210 */ /* 0x0c0fe40007ffe0ff */
[----:B------:R-:W-:Y:S01]  /*02e0*/  LEA.HI.X.SX32 R21, R15, RZ, 0x1, P1 ;  /* 0x000000ff0f157211 */ /* 0x000fe200008f0eff */
[----:B------:R-:W3:Y:S01]  /*02f0*/  LDG.E.U16.CONSTANT R13, desc[UR8][R12.64] ;  /* 0x000000080c0d7981 */ /* 0x000ee2000c1e9500 */
[C---:B------:R-:W-:Y:S02]  /*0300*/  LEA R14, P1, R16.reuse, UR4, 0x1 ;  /* 0x00000004100e7c11 */ /* 0x040fe4000f8208ff */
[----:B------:R-:W-:Y:S02]  /*0310*/  LEA R6, P3, R17, UR4, 0x1 ;  /* 0x0000000411067c11 */ /* 0x000fe4000f8608ff */
[----:B------:R-:W-:Y:S02]  /*0320*/  LEA.HI.X R15, R16, UR5, R21, 0x1, P1 ;  /* 0x00000005100f7c11 */ /* 0x000fe400088f0c15 */
[----:B------:R-:W-:-:S02]  /*0330*/  IADD3 R21, PT, PT, R19, R4, RZ ;  /* 0x0000000413157210 */ /* 0x000fc40007ffe0ff */
[----:B------:R-:W-:Y:S02]  /*0340*/  LEA.HI.X R7, R17, UR5, R18, 0x1, P3 ;  /* 0x0000000511077c11 */ /* 0x000fe400098f0c12 */
[C---:B------:R-:W-:Y:S01]  /*0350*/  IADD3 R18, P1, PT, R0.reuse, R19, RZ ;  /* 0x0000001300127210 */ /* 0x040fe20007f3e0ff */
[----:B------:R-:W4:Y:S01]  /*0360*/  LDG.E.U16.CONSTANT R17, desc[UR8][R10.64] ;  /* 0x000000080a117981 */ /* 0x000f22000c1e9500 */
[----:B------:R-:W-:Y:S02]  /*0370*/  IADD3 R23, PT, PT, R21, R4, RZ ;  /* 0x0000000415177210 */ /* 0x000fe40007ffe0ff */
[C---:B0-----:R-:W-:Y:S01]  /*0380*/  IADD3 R9, P3, PT, R0.reuse, R21, RZ ;  /* 0x0000001500097210 */ /* 0x041fe20007f7e0ff */
[----:B------:R0:W5:Y:S01]  /*0390*/  LDG.E.U16.CONSTANT R5, desc[UR8][R6.64] ;  /* 0x0000000806057981 */ /* 0x000162000c1e9500 */
[----:B------:R-:W-:Y:S02]  /*03a0*/  LEA.HI.X.SX32 R19, R19, RZ, 0x1, P1 ;  /* 0x000000ff13137211 */ /* 0x000fe400008f0eff */
[----:B------:R-:W-:Y:S01]  /*03b0*/  IADD3 R0, P1, PT, R0, R23, RZ ;  /* 0x0000001700007210 */ /* 0x000fe20007f3e0ff */
[----:B------:R-:W5:Y:S01]  /*03c0*/  LDG.E.U16.CONSTANT R15, desc[UR8][R14.64] ;  /* 0x000000080e0f7981 */ /* 0x000f62000c1e9500 */
[----:B------:R-:W-:-:S02]  /*03d0*/  LEA.HI.X.SX32 R16, R21, RZ, 0x1, P3 ;  /* 0x000000ff15107211 */ /* 0x000fc400018f0eff */
[----:B------:R-:W-:Y:S02]  /*03e0*/  LEA.HI.X.SX32 R23, R23, RZ, 0x1, P1 ;  /* 0x000000ff17177211 */ /* 0x000fe400008f0eff */
[C---:B------:R-:W-:Y:S02]  /*03f0*/  LEA R8, P3, R9.reuse, UR4, 0x1 ;  /* 0x0000000409087c11 */ /* 0x040fe4000f8608ff */
[----:B0-----:R-:W-:Y:S02]  /*0400*/  LEA R6, P2, R18, UR4, 0x1 ;  /* 0x0000000412067c11 */ /* 0x001fe4000f8408ff */
[----:B------:R-:W-:Y:S02]  /*0410*/  LEA R10, P1, R0, UR4, 0x1 ;  /* 0x00000004000a7c11 */ /* 0x000fe4000f8208ff */
[----:B------:R-:W-:Y:S02]  /*0420*/  LEA.HI.X R7, R18, UR5, R19, 0x1, P2 ;  /* 0x0000000512077c11 */ /* 0x000fe400090f0c13 */
[----:B------:R-:W-:-:S02]  /*0430*/  LEA.HI.X R9, R9, UR5, R16, 0x1, P3 ;  /* 0x0000000509097c11 */ /* 0x000fc400098f0c10 */
        /* <DEDUP_REMOVED lines=16> */
.L_x_2383:
[----:B------:R-:W-:Y:S05]  /*0540*/  BSYNC.RECONVERGENT B0 ;  /* 0x0000000000007941 */ /* 0x000fea0003800200 */
.L_x_2382:
[----:B------:R-:W-:Y:S05]  /*0550*/  @P0 EXIT ;  /* 0x000000000000094d */ /* 0x000fea0003800000 */
[----:B------:R-:W1:Y:S01]  /*0560*/  LDC.64 R132, c[0x0][0x3b8] ;  /* 0x0000ee00ff847b82 */ /* 0x000e620000000a00 */
[----:B------:R-:W-:Y:S01]  /*0570*/  SHF.L.U32 R23, R20, 0x7, RZ ;  /* 0x0000000714177819 */ /* 0x000fe200000006ff */
[----:B------:R-:W2:Y:S04]  /*0580*/  LDCU.U8 UR4, c[0x0][0x3e0] ;  /* 0x00007c00ff0477ac */ /* 0x000ea80008000000 */
[----:B-1----:R-:W-:-:S05]  /*0590*/  IMAD.WIDE.U32 R22, R23, 0x2, R132 ;  /* 0x0000000217167825 */ /* 0x002fca00078e0084 */
[----:B------:R1:W5:Y:S01]  /*05a0*/  LDG.E.U16.CONSTANT R126, desc[UR8][R22.64+0x2] ;  /* 0x00000208167e7981 */ /* 0x000362000c1e9500 */
[----:B--2---:R-:W-:Y:S01]  /*05b0*/  UPRMT UR4, UR4, 0x8880, URZ ;  /* 0x0000888004047896 */ /* 0x004fe200080000ff */
[----:B------:R-:W-:Y:S02]  /*05c0*/  ISETP.GE.AND P1, PT, R127, R4, PT ;  /* 0x000000047f00720c */ /* 0x000fe40003f26270 */
[----:B------:R-:W-:-:S03]  /*05d0*/  MOV R130, R1 ;  /* 0x0000000100827202 */ /* 0x000fc60000000f00 */
[----:B------:R-:W-:-:S04]  /*05e0*/  ISETP.NE.AND P0, PT, RZ, UR4, PT ;  /* 0x00000004ff007c0c */ /* 0x000fc8000bf05270 */
[----:B------:R-:W-:-:S13]  /*05f0*/  ISETP.NE.OR P0, PT, R20, RZ, !P0 ;  /* 0x000000ff1400720c */ /* 0x000fda0004705670 */
[----:B-1----:R-:W-:Y:S05]  /*0600*/  @P0 BRA `(.L_x_2384) ;  /* 0x0000000000480947 */ /* 0x002fea0003800000 */
[----:B0-----:R-:W0:Y:S01]  /*0610*/  LDC.64 R6, c[0x0][0x3a0] ;  /* 0x0000e800ff067b82 */ /* 0x001e220000000a00 */
        /* <DEDUP_REMOVED lines=17> */
.L_x_2384:
[----:B------:R-:W-:Y:S06]  /*0730*/  BAR.SYNC.DEFER_BLOCKING 0x0 ;  /* 0x0000000000007b1d */ /* 0x000fec0000010000 */
[----:B------:R-:W-:Y:S05]  /*0740*/  @P1 BRA `(.L_x_2385) ;  /* 0x0000000000d01947 */ /* 0x000fea0003800000 */
[----:B------:R2:W5:Y:S01]  /*0750*/  LDG.E.U16.CONSTANT R22, desc[UR8][R22.64] ;  /* 0x0000000816167981 */ /* 0x000562000c1e9500 */
[----:B0-----:R-:W-:Y:S01]  /*0760*/  SHF.R.S32.HI R3, RZ, 0x1f, R2 ;  /* 0x0000001fff037819 */ /* 0x001fe20000011402 */
[----:B------:R-:W-:Y:S01]  /*0770*/  HFMA2 R5, -RZ, RZ, 0, 0 ;  /* 0x00000000ff057431 */ /* 0x000fe200000001ff */
[----:B------:R-:W-:Y:S02]  /*0780*/  SHF.L.U32 R0, R24, 0x4, RZ ;  /* 0x0000000418007819 */ /* 0x000fe400000006ff */
[----:B------:R-:W-:Y:S02]  /*0790*/  LEA.HI R3, R3, R2, RZ, 0x3 ;  /* 0x0000000203037211 */ /* 0x000fe400078f18ff */
[----:B-1----:R-:W-:Y:S02]  /*07a0*/  MOV R13, R127 ;  /* 0x0000007f000d7202 */ /* 0x002fe40000000f00 */
[----:B------:R-:W-:Y:S02]  /*07b0*/  LOP3.LUT R0, R0, 0x10, RZ, 0xc0, !PT ;  /* 0x0000001000007812 */ /* 0x000fe400078ec0ff */
[----:B--2---:R-:W-:-:S07]  /*07c0*/  SHF.R.S32.HI R3, RZ, 0x3, R3 ;  /* 0x00000003ff037819 */ /* 0x004fce0000011403 */
.L_x_2386:
[----:B--2---:R-:W0:Y:S01]  /*07d0*/  LDC.64 R6, c[0x0][0x390] ;  /* 0x0000e400ff067b82 */ /* 0x004e220000000a00 */
        /* <DEDUP_REMOVED lines=11> */
[----:B------:R-:W3:Y:S04]  /*0890*/  LDG.E.U16.CONSTANT R9, desc[UR8][R8.64] ;  /* 0x0000000808097981 */ /* 0x000ee8000c1e9500 */
[----:B------:R0:W4:Y:S01]  /*08a0*/  LDG.E.U16.CONSTANT R16, desc[UR8][R10.64+0x2] ;  /* 0x000002080a107981 */ /* 0x000122000c1e9500 */
        /* <DEDUP_REMOVED lines=10> */
[----:B0-----:R-:W-:Y:S01]  /*0950*/  IADD3 R10, PT, PT, R6, 0x1, R7 ;  /* 0x00000001060a7810 */ /* 0x001fe20007ffe007 */
[----:B------:R-:W-:Y:S01]  /*0960*/  IMAD R8, R15, R15, R15 ;  /* 0x0000000f0f087224 */ /* 0x000fe200078e020f */
[----:B------:R-:W-:Y:S01]  /*0970*/  IADD3 R17, PT, PT, R14, 0x1, R17 ;  /* 0x000000010e117810 */ /* 0x000fe20007ffe011 */
[C---:B------:R-:W-:Y:S01]  /*0980*/  IMAD R7, R12.reuse, R12, R12 ;  /* 0x0000000c0c077224 */ /* 0x040fe200078e020c */
[----:B------:R-:W-:Y:S02]  /*0990*/  LEA R6, R5, R130, 0x3 ;  /* 0x0000008205067211 */ /* 0x000fe400078e18ff */
[----:B------:R-:W-:Y:S01]  /*09a0*/  IADD3 R8, PT, PT, R15, 0x1, R8 ;  /* 0x000000010f087810 */ /* 0x000fe20007ffe008 */
[----:B------:R-:W-:Y:S01]  /*09b0*/  I2F.F16 R10, R10 ;  /* 0x0000000a000a7306 */ /* 0x000fe20000200c00 */
[----:B------:R-:W-:-:S02]  /*09c0*/  IADD3 R7, PT, PT, R12, 0x1, R7 ;  /* 0x000000010c077810 */ /* 0x000fc40007ffe007 */
[----:B------:R-:W-:Y:S02]  /*09d0*/  IADD3 R5, PT, PT, R5, 0x1, RZ ;  /* 0x0000000105057810 */ /* 0x000fe40007ffe0ff */
[----:B----4-:R-:W-:-:S03]  /*09e0*/  IADD3 R13, PT, PT, R16, R13, RZ ;  /* 0x0000000d100d7210 */ /* 0x010fc60007ffe0ff */
[----:B------:R-:W-:Y:S01]  /*09f0*/  I2F.F16 R17, R17 ;  /* 0x0000001100117306 */ /* 0x000fe20000200c00 */
[----:B------:R-:W-:-:S07]  /*0a00*/  ISETP.GE.AND P0, PT, R13, R128, PT ;  /* 0x000000800d00720c */ /* 0x000fce0003f06270 */
[----:B------:R-:W0:Y:S08]  /*0a10*/  I2F.F16 R8, R8 ;  /* 0x0000000800087306 */ /* 0x000e300000200c00 */
[----:B------:R-:W1:Y:S01]  /*0a20*/  I2F.F16 R7, R7 ;  /* 0x0000000700077306 */ /* 0x000e620000200c00 */
[----:B0-----:R-:W-:-:S05]  /*0a30*/  PRMT R8, R17, 0x5410, R8 ;  /* 0x0000541011087816 */ /* 0x001fca0000000008 */
[----:B---3--:R-:W-:Y:S01]  /*0a40*/  HMUL2 R14, R8, R9.H0_H0 ;  /* 0x20000009080e7232 */ /* 0x008fe20000000000 */
[----:B-1----:R-:W-:-:S05]  /*0a50*/  PRMT R10, R10, 0x5410, R7 ;  /* 0x000054100a0a7816 */ /* 0x002fca0000000007 */
[----:B------:R-:W-:-:S05]  /*0a60*/  HMUL2 R15, R10, R9.H0_H0 ;  /* 0x200000090a0f7232 */ /* 0x000fca0000000000 */
[----:B------:R2:W-:Y:S01]  /*0a70*/  STL.64 [R6], R14 ;  /* 0x0000000e06007387 */ /* 0x0005e20000100a00 */
[----:B------:R-:W-:Y:S05]  /*0a80*/  @!P0 BRA `(.L_x_2386) ;  /* 0xfffffffc00508947 */ /* 0x000fea000383ffff */
.L_x_2385:
[----:B------:R3:W5:Y:S01]  /*0a90*/  LDL.64 R120, [R1] ;  /* 0x0000000001787983 */ /* 0x0007620000100a00 */
[----:B------:R-:W4:Y:S01]  /*0aa0*/  LDCU UR6, c[0x0][0x3c8] ;  /* 0x00007900ff0677ac */ /* 0x000f220008000800 */
[----:B0-----:R-:W-:Y:S01]  /*0ab0*/  HFMA2 R0, -RZ, RZ, 0, 0 ;  /* 0x00000000ff007431 */ /* 0x001fe200000001ff */
[----:B----4-:R-:W-:-:S13]  /*0ac0*/  ISETP.GT.AND P0, PT, R127, UR6, PT ;  /* 0x000000067f007c0c */ /* 0x010fda000bf04270 */
[----:B---3--:R-:W-:Y:S05]  /*0ad0*/  @!P0 BRA `(.L_x_2387) ;  /* 0x00000000001c8947 */ /* 0x008fea0003800000 */
[----:B------:R-:W0:Y:S02]  /*0ae0*/  LDC R0, c[0x0][0x3cc] ;  /* 0x0000f300ff007b82 */ /* 0x000e240000000800 */
[----:B0-----:R-:W-:-:S04]  /*0af0*/  VIMNMX R0, PT, PT, R127, R0, PT ;  /* 0x000000007f007248 */ /* 0x001fc80003fe0100 */
[----:B------:R-:W-:-:S04]  /*0b00*/  IADD3 R0, PT, PT, R0, -UR6, RZ ;  /* 0x8000000600007c10 */ /* 0x000fc8000fffe0ff */
[----:B------:R-:W-:-:S04]  /*0b10*/  SHF.R.S32.HI R3, RZ, 0x1f, R0 ;  /* 0x0000001fff037819 */ /* 0x000fc80000011400 */
[----:B------:R-:W-:-:S04]  /*0b20*/  LEA.HI R3, R3, R0, RZ, 0x5 ;  /* 0x0000000003037211 */ /* 0x000fc800078f28ff */
[----:B------:R-:W-:-:S05]  /*0b30*/  SHF.R.S32.HI R3, RZ, 0x5, R3 ;  /* 0x00000005ff037819 */ /* 0x000fca0000011403 */
[----:B------:R-:W-:-:S07]  /*0b40*/  IMAD R0, R3, 0x6, RZ ;  /* 0x0000000603007824 */ /* 0x000fce00078e02ff */
.L_x_2387:
[----:B------:R-:W0:Y:S01]  /*0b50*/  LDCU UR11, c[0x0][0x3cc] ;  /* 0x00007980ff0b77ac */ /* 0x000e220008000800 */
[----:B------:R-:W-:Y:S02]  /*0b60*/  MOV R3, RZ ;  /* 0x000000ff00037202 */ /* 0x000fe40000000f00 */
[----:B0-----:R-:W-:-:S13]  /*0b70*/  ISETP.GT.AND P0, PT, R127, UR11, PT ;  /* 0x0000000b7f007c0c */ /* 0x001fda000bf04270 */
[----:B------:R-:W-:Y:S05]  /*0b80*/  @!P0 BRA `(.L_x_2388) ;  /* 0x00000000001c8947 */ /* 0x000fea0003800000 */
[----:B-12---:R-:W0:Y:S02]  /*0b90*/  LDC R6, c[0x0][0x3d0] ;  /* 0x0000f400ff067b82 */ /* 0x006e240000000800 */
[----:B0-----:R-:W-:-:S04]  /*0ba0*/  VIMNMX R3, PT, PT, R127, R6, PT ;  /* 0x000000067f037248 */ /* 0x001fc80003fe0100 */
[----:B------:R-:W-:-:S04]  /*0bb0*/  IADD3 R3, PT, PT, R3, -UR11, RZ ;  /* 0x8000000b03037c10 */ /* 0x000fc8000fffe0ff */
[----:B------:R-:W-:-:S04]  /*0bc0*/  SHF.R.S32.HI R6, RZ, 0x1f, R3 ;  /* 0x0000001fff067819 */ /* 0x000fc80000011403 */
[----:B------:R-:W-:-:S04]  /*0bd0*/  LEA.HI R6, R6, R3, RZ, 0x5 ;  /* 0x0000000306067211 */ /* 0x000fc800078f28ff */
[----:B------:R-:W-:-:S04]  /*0be0*/  SHF.R.S32.HI R6, RZ, 0x5, R6 ;  /* 0x00000005ff067819 */ /* 0x000fc80000011406 */
[----:B------:R-:W-:-:S07]  /*0bf0*/  LEA R3, R6, R6, 0x2 ;  /* 0x0000000606037211 */ /* 0x000fce00078e10ff */
.L_x_2388:
[----:B------:R-:W0:Y:S01]  /*0c00*/  LDCU UR12, c[0x0][0x3d0] ;  /* 0x00007a00ff0c77ac */ /* 0x000e220008000800 */
[----:B-12---:R-:W-:Y:S02]  /*0c10*/  MOV R6, RZ ;  /* 0x000000ff00067202 */ /* 0x006fe40000000f00 */
        /* <DEDUP_REMOVED lines=9> */
.L_x_2389:
        /* <DEDUP_REMOVED lines=11> */
.L_x_2390:
        /* <DEDUP_REMOVED lines=11> */
.L_x_2391:
[----:B------:R-:W-:Y:S01]  /*0e10*/  VIMNMX R7, PT, PT, R127, UR6, PT ;  /* 0x000000067f077c48 */ /* 0x000fe2000bfe0100 */
[----:B------:R-:W0:Y:S01]  /*0e20*/  LDCU.64 UR4, c[0x0][0x388] ;  /* 0x00007100ff0477ac */ /* 0x000e220008000a00 */
[----:B------:R-:W-:Y:S02]  /*0e30*/  VIMNMX R4, PT, PT, R4, UR6, PT ;  /* 0x0000000604047c48 */ /* 0x000fe4000bfe0100 */
[----:B------:R-:W-:Y:S02]  /*0e40*/  SHF.R.S32.HI R10, RZ, 0x1f, R7 ;  /* 0x0000001fff0a7819 */ /* 0x000fe40000011407 */
        /* <DEDUP_REMOVED lines=9> */
[----:B------:R-:W-:Y:S02]  /*0ee0*/  IADD3 R0, PT, PT, R8, R0, R5 ;  /* 0x0000000008007210 */ /* 0x000fe40007ffe005 */
[----:B------:R-:W-:Y:S02]  /*0ef0*/  PRMT R13, RZ, 0x5410, RZ ;  /* 0x00005410ff0d7816 */ /* 0x000fe400000000ff */
[----:B------:R-:W-:Y:S01]  /*0f00*/  PRMT R12, RZ, 0x5410, RZ ;  /* 0x00005410ff0c7816 */ /* 0x000fe200000000ff */
[----:B------:R-:W-:Y:S01]  /*0f10*/  IMAD R3, R0, R123, RZ ;  /* 0x0000007b00037224 */ /* 0x000fe200078e02ff */
[----:B------:R-:W-:Y:S02]  /*0f20*/  SHF.R.S32.HI R0, RZ, 0x1f, R2 ;  /* 0x0000001fff007819 */ /* 0x000fe40000011402 */
[----:B------:R-:W-:Y:S02]  /*0f30*/  PRMT R11, RZ, 0x5410, RZ ;  /* 0x00005410ff0b7816 */ /* 0x000fe400000000ff */
[----:B------:R-:W-:-:S02]  /*0f40*/  IADD3 R2, P0, PT, R2, R3, RZ ;  /* 0x0000000302027210 */ /* 0x000fc40007f1e0ff */
[----:B------:R-:W-:Y:S02]  /*0f50*/  PRMT R10, RZ, 0x5410, RZ ;  /* 0x00005410ff0a7816 */ /* 0x000fe400000000ff */
[----:B------:R-:W-:Y:S02]  /*0f60*/  LEA.HI.X.SX32 R3, R3, R0, 0x1, P0 ;  /* 0x0000000003037211 */ /* 0x000fe400000f0eff */
[----:B0-----:R-:W-:Y:S01]  /*0f70*/  LEA R114, P1, R2, UR4, 0x2 ;  /* 0x0000000402727c11 */ /* 0x001fe2000f8210ff */
[----:B------:R-:W-:Y:S01]  /*0f80*/  UMOV UR4, 0x400 ;  /* 0x0000040000047882 */ /* 0x000fe20000000000 */
[----:B------:R-:W-:Y:S02]  /*0f90*/  ISETP.GT.AND P0, PT, R4, R127, PT ;  /* 0x0000007f0400720c */ /* 0x000fe40003f04270 */
[----:B------:R-:W-:Y:S01]  /*0fa0*/  LEA.HI.X R115, R2, UR5, R3, 0x2, P1 ;  /* 0x0000000502737c11 */ /* 0x000fe200088f1403 */
[----:B------:R-:W0:Y:S01]  /*0fb0*/  S2UR UR5, SR_CgaCtaId ;  /* 0x00000000000579c3 */ /* 0x000e220000008800 */
[----:B------:R-:W-:-:S02]  /*0fc0*/  PRMT R9, RZ, 0x5410, RZ ;  /* 0x00005410ff097816 */ /* 0x000fc400000000ff */
[----:B------:R-:W-:Y:S02]  /*0fd0*/  PRMT R8, RZ, 0x5410, RZ ;  /* 0x00005410ff087816 */ /* 0x000fe400000000ff */
[----:B------:R-:W-:Y:S02]  /*0fe0*/  PRMT R7, RZ, 0x5410, RZ ;  /* 0x00005410ff077816 */ /* 0x000fe400000000ff */
[----:B------:R-:W-:Y:S02]  /*0ff0*/  PRMT R6, RZ, 0x5410, RZ ;  /* 0x00005410ff067816 */ /* 0x000fe400000000ff */
[----:B------:R-:W-:Y:S02]  /*1000*/  PRMT R5, RZ, 0x5410, RZ ;  /* 0x00005410ff057816 */ /* 0x000fe400000000ff */
[----:B------:R-:W-:Y:S02]  /*1010*/  PRMT R4, RZ, 0x5410, RZ ;  /* 0x00005410ff047816 */ /* 0x000fe400000000ff */
[----:B------:R-:W-:-:S02]  /*1020*/  PRMT R3, RZ, 0x5410, RZ ;  /* 0x00005410ff037816 */ /* 0x000fc400000000ff */
[----:B------:R-:W-:Y:S02]  /*1030*/  PRMT R2, RZ, 0x5410, RZ ;  /* 0x00005410ff027816 */ /* 0x000fe400000000ff */
[----:B------:R-:W-:Y:S02]  /*1040*/  PRMT R0, RZ, 0x5410, RZ ;  /* 0x00005410ff007816 */ /* 0x000fe400000000ff */
[----:B------:R-:W-:Y:S01]  /*1050*/  IADD3 R126, PT, PT, R127, R126, RZ ;  /* 0x0000007e7f7e7210 */ /* 0x000fe20007ffe0ff */
[----:B0-----:R-:W-:Y:S01]  /*1060*/  ULEA UR4, UR5, UR4, 0x18 ;  /* 0x0000000405047291 */ /* 0x001fe2000f8ec0ff */
[----:B------:R-:W-:Y:S11]  /*1070*/  @!P0 BRA `(.L_x_2392) ;  /* 0x0000009000448947 */ /* 0x000ff60003800000 */
[----:B------:R-:W-:Y:S01]  /*1080*/  HFMA2 R125, -RZ, RZ, 0, 0 ;  /* 0x00000000ff7d7431 */ /* 0x000fe200000001ff */
[----:B------:R-:W-:Y:S02]  /*1090*/  VIMNMX R32, PT, PT, R128, UR6, PT ;  /* 0x0000000680207c48 */ /* 0x000fe4000bfe0100 */
[----:B------:R-:W-:-:S07]  /*10a0*/  PRMT R16, RZ, 0x7610, R16 ;  /* 0x00007610ff107816 */ /* 0x000fce0000000010 */
.L_x_2393:
[----:B------:R-:W2:Y:S01]  /*10b0*/  LDG.E.128.CONSTANT R20, desc[UR8][R114.64] ;  /* 0x0000000872147981 */ /* 0x000ea2000c1e9d00 */
[----:B------:R-:W-:Y:S02]  /*10c0*/  ISETP.NE.AND P0, PT, R127, R126, PT ;  /* 0x0000007e7f00720c */ /* 0x000fe40003f05270 */
[----:B------:R-:W-:-:S05]  /*10d0*/  MOV R123, UR10 ;  /* 0x0000000a007b7c02 */ /* 0x000fca0008000f00 */
[----:B------:R-:W-:-:S05]  /*10e0*/  IMAD.WIDE R30, R123, 0x4, R114 ;  /* 0x000000047b1e7825 */ /* 0x000fca00078e0272 */
[----:B------:R0:W3:Y:S01]  /*10f0*/  LDG.E.128.CONSTANT R24, desc[UR8][R30.64] ;  /* 0x000000081e187981 */ /* 0x0000e2000c1e9d00 */
[----:B------:R-:W1:Y:S01]  /*1100*/  @!P0 LDC.64 R18, c[0x0][0x3b8] ;  /* 0x0000ee00ff128b82 */ /* 0x000e620000000a00 */
[----:B------:R-:W-:-:S05]  /*1110*/  @!P0 SHF.L.U32 R17, R127, 0x1, RZ ;  /* 0x000000017f118819 */ /* 0x000fca00000006ff */
[----:B-1----:R-:W-:-:S05]  /*1120*/  @!P0 IMAD.WIDE.U32 R18, R17, 0x2, R18 ;  /* 0x0000000211128825 */ /* 0x002fca00078e0012 */
[----:B------:R1:W4:Y:S01]  /*1130*/  @!P0 LDG.E.U16.CONSTANT R28, desc[UR8][R18.64+0x2] ;  /* 0x00000208121c8981 */ /* 0x000322000c1e9500 */
[----:B------:R-:W-:-:S06]  /*1140*/  @!P0 LEA R34, R125, R130, 0x3 ;  /* 0x000000827d228211 */ /* 0x000fcc00078e18ff */
[----:B------:R-:W5:Y:S01]  /*1150*/  @!P0 LDL.64 R34, [R34+0x8] ;  /* 0x0000080022228983 */ /* 0x000f620000100a00 */
[----:B0-----:R-:W-:Y:S01]  /*1160*/  IMAD.WIDE R30, R123, 0x4, R30 ;  /* 0x000000047b1e7825 */ /* 0x001fe200078e021e */
[----:B--2---:R-:W-:Y:S02]  /*1170*/  LOP3.LUT R17, R21, 0xff, RZ, 0xc0, !PT ;  /* 0x000000ff15117812 */ /* 0x004fe400078ec0ff */
[----:B-1----:R-:W-:Y:S02]  /*1180*/  SHF.R.U32.HI R18, RZ, 0x8, R20 ;  /* 0x00000008ff127819 */ /* 0x002fe40000011614 */
[----:B------:R-:W-:Y:S02]  /*1190*/  IADD3 R19, PT, PT, R17, -0x80, RZ ;  /* 0xffffff8011137810 */ /* 0x000fe40007ffe0ff */
[----:B------:R-:W-:Y:S02]  /*11a0*/  LOP3.LUT R17, R23, 0xff, RZ, 0xc0, !PT ;  /* 0x000000ff17117812 */ /* 0x000fe400078ec0ff */
[----:B------:R-:W-:Y:S01]  /*11b0*/  LEA.HI R60, R20, 0xffffff80, RZ, 0x8 ;  /* 0xffffff80143c7811 */ /* 0x000fe200078f40ff */
[----:B------:R0:W1:Y:S01]  /*11c0*/  I2F.F16 R33, R19 ;  /* 0x0000001300217306 */ /* 0x0000620000200c00 */
[----:B------:R-:W-:-:S02]  /*11d0*/  IADD3 R38, PT, PT, R17, -0x80, RZ ;  /* 0xffffff8011267810 */ /* 0x000fc40007ffe0ff */
[----:B------:R-:W-:Y:S02]  /*11e0*/  LOP3.LUT R17, R20, 0xff, RZ, 0xc0, !PT ;  /* 0x000000ff14117812 */ /* 0x000fe400078ec0ff */
[----:B------:R-:W-:Y:S02]  /*11f0*/  LOP3.LUT R18, R18, 0xff, RZ, 0xc0, !PT ;  /* 0x000000ff12127812 */ /* 0x000fe400078ec0ff */
[----:B------:R-:W-:Y:S02]  /*1200*/  SHF.R.U32.HI R20, RZ, 0x10, R20 ;  /* 0x00000010ff147819 */ /* 0x000fe40000011614 */
[----:B0-----:R-:W-:Y:S02]  /*1210*/  SHF.R.U32.HI R19, RZ, 0x8, R21 ;  /* 0x00000008ff137819 */ /* 0x001fe40000011615 */
[----:B------:R-:W-:Y:S02]  /*1220*/  IADD3 R18, PT, PT, R18, -0x80, RZ ;  /* 0xffffff8012127810 */ /* 0x000fe40007ffe0ff */
[----:B------:R-:W-:-:S02]  /*1230*/  LOP3.LUT R20, R20, 0xff, RZ, 0xc0, !PT ;  /* 0x000000ff14147812 */ /* 0x000fc400078ec0ff */
[----:B------:R-:W-:Y:S01]  /*1240*/  LOP3.LUT R19, R19, 0xff, RZ, 0xc0, !PT ;  /* 0x000000ff13137812 */ /* 0x000fe200078ec0ff */
[----:B------:R0:W-:Y:S01]  /*1250*/  I2F.F16 R49, R18 ;  /* 0x0000001200317306 */ /* 0x0001e20000200c00 */
[----:B------:R-:W-:Y:S02]  /*1260*/  IADD3 R20, PT, PT, R20, -0x80, RZ ;  /* 0xffffff8014147810 */ /* 0x000fe40007ffe0ff */
[----:B------:R-:W-:Y:S02]  /*1270*/  IADD3 R19, PT, PT, R19, -0x80, RZ ;  /* 0xffffff8013137810 */ /* 0x000fe40007ffe0ff */
[----:B0-----:R-:W-:-:S03]  /*1280*/  SHF.R.U32.HI R18, RZ, 0x8, R23 ;  /* 0x00000008ff127819 */ /* 0x001fc60000011617 */
[----:B------:R0:W-:Y:S01]  /*1290*/  I2F.F16 R56, R20 ;  /* 0x0000001400387306 */ /* 0x0001e20000200c00 */
[----:B------:R-:W-:-:S07]  /*12a0*/  IADD3 R17, PT, PT, R17, -0x80, RZ ;  /* 0xffffff8011117810 */ /* 0x000fce0007ffe0ff */
[----:B------:R2:W-:Y:S01]  /*12b0*/  I2F.F16 R50, R19 ;  /* 0x0000001300327306 */ /* 0x0005e20000200c00 */
[----:B0-----:R-:W-:Y:S02]  /*12c0*/  LOP3.LUT R20, R18, 0xff, RZ, 0xc0, !PT ;  /* 0x000000ff12147812 */ /* 0x001fe400078ec0ff */
[----:B--2---:R-:W0:Y:S05]  /*12d0*/  LDS.64 R18, [UR4] ;  /* 0x00000004ff127984 */ /* 0x004e2a0008000a00 */
[----:B------:R2:W5:Y:S02]  /*12e0*/  I2F.F16 R29, R17 ;  /* 0x00000011001d7306 */ /* 0x0005640000200c00 */
[----:B--2---:R-:W-:-:S04]  /*12f0*/  SHF.R.U32.HI R17, RZ, 0x8, R22 ;  /* 0x00000008ff117819 */ /* 0x004fc80000011616 */
[----:B------:R-:W-:-:S04]  /*1300*/  LOP3.LUT R17, R17, 0xff, RZ, 0xc0, !PT ;  /* 0x000000ff11117812 */ /* 0x000fc800078ec0ff */
[----:B------:R-:W-:Y:S02]  /*1310*/  IADD3 R17, PT, PT, R17, -0x80, RZ ;  /* 0xffffff8011117810 */ /* 0x000fe40007ffe0ff */
[C---:B------:R-:W-:Y:S02]  /*1320*/  LEA.HI R58, R22.reuse, 0xffffff80, RZ, 0x8 ;  /* 0xffffff80163a7811 */ /* 0x040fe400078f40ff */
[----:B------:R3:W-:Y:S01]  /*1330*/  I2F.F16 R52, R17 ;  /* 0x0000001100347306 */ /* 0x0007e20000200c00 */
[----:B------:R-:W-:Y:S02]  /*1340*/  LEA.HI R57, R23, 0xffffff80, RZ, 0x8 ;  /* 0xffffff8017397811 */ /* 0x000fe400078f40ff */
[----:B------:R-:W-:Y:S02]  /*1350*/  LOP3.LUT R36, R22, 0xff, RZ, 0xc0, !PT ;  /* 0x000000ff16247812 */ /* 0x000fe400078ec0ff */
[----:B------:R-:W-:Y:S02]  /*1360*/  SHF.R.U32.HI R22, RZ, 0x10, R22 ;  /* 0x00000010ff167819 */ /* 0x000fe40000011616 */
[----:B------:R-:W-:-:S02]  /*1370*/  SHF.R.U32.HI R23, RZ, 0x10, R23 ;  /* 0x00000010ff177819 */ /* 0x000fc40000011617 */
[----:B---3--:R-:W-:Y:S02]  /*1380*/  LOP3.LUT R17, R24, 0xff, RZ, 0xc0, !PT ;  /* 0x000000ff18117812 */ /* 0x008fe400078ec0ff */
[----:B------:R-:W-:Y:S02]  /*1390*/  LEA.HI R59, R21, 0xffffff80, RZ, 0x8 ;  /* 0xffffff80153b7811 */ /* 0x000fe400078f40ff */
[----:B------:R-:W-:Y:S02]  /*13a0*/  IADD3 R61, PT, PT, R17, -0x80, RZ ;  /* 0xffffff80113d7810 */ /* 0x000fe40007ffe0ff */
[----:B------:R-:W-:Y:S02]  /*13b0*/  IADD3 R36, PT, PT, R36, -0x80, RZ ;  /* 0xffffff8024247810 */ /* 0x000fe40007ffe0ff */
[----:B------:R-:W-:Y:S02]  /*13c0*/  SHF.R.U32.HI R21, RZ, 0x10, R21 ;  /* 0x00000010ff157819 */ /* 0x000fe40000011615 */
[----:B------:R-:W-:-:S02]  /*13d0*/  @!P0 IADD3 R17, PT, PT, R125, 0x1, RZ ;  /* 0x000000017d118810 */ /* 0x000fc40007ffe0ff */
[----:B------:R-:W-:Y:S02]  /*13e0*/  LOP3.LUT R22, R22, 0xff, RZ, 0xc0, !PT ;  /* 0x000000ff16167812 */ /* 0x000fe400078ec0ff */
[----:B------:R-:W-:Y:S01]  /*13f0*/  LOP3.LUT R23, R23, 0xff, RZ, 0xc0, !PT ;  /* 0x000000ff17177812 */ /* 0x000fe200078ec0ff */
[----:B------:R-:W2:Y:S01]  /*1400*/  I2F.F16 R37, R36 ;  /* 0x0000002400257306 */ /* 0x000ea20000200c00 */
[----:B------:R-:W-:Y:S02]  /*1410*/  LOP3.LUT R21, R21, 0xff, RZ, 0xc0, !PT ;  /* 0x000000ff15157812 */ /* 0x000fe400078ec0ff */
[----:B------:R-:W-:Y:S02]  /*1420*/  IADD3 R20, PT, PT, R20, -0x80, RZ ;  /* 0xffffff8014147810 */ /* 0x000fe40007ffe0ff */
[----:B------:R-:W-:Y:S02]  /*1430*/  @!P0 MOV R125, R17 ;  /* 0x00000011007d8202 */ /* 0x000fe40000000f00 */
[----:B------:R-:W-:Y:S01]  /*1440*/  IADD3 R22, PT, PT, R22, -0x80, RZ ;  /* 0xffffff8016167810 */ /* 0x000fe20007ffe0ff */
[----:B------:R-:W3:Y:S01]  /*1450*/  I2F.F16 R39, R38 ;  /* 0x0000002600277306 */ /* 0x000ee20000200c00 */
[----:B------:R-:W-:-:S02]  /*1460*/  IADD3 R23, PT, PT, R23, -0x80, RZ ;  /* 0xffffff8017177810 */ /* 0x000fc40007ffe0ff */
[----:B------:R-:W-:Y:S02]  /*1470*/  LOP3.LUT R17, R26, 0xff, RZ, 0xc0, !PT ;  /* 0x000000ff1a117812 */ /* 0x000fe400078ec0ff */
[----:B------:R-:W-:Y:S02]  /*1480*/  IADD3 R21, PT, PT, R21, -0x80, RZ ;  /* 0xffffff8015157810 */ /* 0x000fe40007ffe0ff */
[----:B------:R-:W-:Y:S01]  /*1490*/  IADD3 R63, PT, PT, R17, -0x80, RZ ;  /* 0xffffff80113f7810 */ /* 0x000fe20007ffe0ff */
[----:B------:R1:W3:Y:S01]  /*14a0*/  I2F.F16 R51, R20 ;  /* 0x0000001400337306 */ /* 0x0002e20000200c00 */
[----:B------:R-:W-:Y:S01]  /*14b0*/  SHF.R.U32.HI R17, RZ, 0x8, R24 ;  /* 0x00000008ff117819 */ /* 0x000fe20000011618 */
[----:B0-----:R-:W-:Y:S02]  /*14c0*/  HADD2.F32 R44, -RZ, R19.H0_H0 ;  /* 0x20000013ff2c7230 */ /* 0x001fe40000004100 */
[----:B------:R-:W-:-:S04]  /*14d0*/  HADD2.F32 R41, -RZ, R18.H1_H1 ;  /* 0x30000012ff297230 */ /* 0x000fc80000004100 */
[----:B------:R-:W-:Y:S01]  /*14e0*/  I2F.F16 R54, R22 ;  /* 0x0000001600367306 */ /* 0x000fe20000200c00 */
[----:B-1----:R-:W-:-:S04]  /*14f0*/  LOP3.LUT R20, R25, 0xff, RZ, 0xc0, !PT ;  /* 0x000000ff19147812 */ /* 0x002fc800078ec0ff */
[----:B------:R-:W-:-:S03]  /*1500*/  IADD3 R62, PT, PT, R20, -0x80, RZ ;  /* 0xffffff80143e7810 */ /* 0x000fc60007ffe0ff */
[----:B------:R0:W-:Y:S01]  /*1510*/  I2F.F16 R55, R23 ;  /* 0x0000001700377306 */ /* 0x0001e20000200c00 */
[----:B------:R-:W-:Y:S01]  /*1520*/  HADD2.F32 R20, -RZ, R18.H0_H0 ;  /* 0x20000012ff147230 */ /* 0x000fe20000004100 */
[----:B------:R-:W-:-:S06]  /*1530*/  LOP3.LUT R18, R27, 0xff, RZ, 0xc0, !PT ;  /* 0x000000ff1b127812 */ /* 0x000fcc00078ec0ff */
[----:B------:R1:W3:Y:S01]  /*1540*/  I2F.F16 R53, R21 ;  /* 0x0000001500357306 */ /* 0x0002e20000200c00 */
[----:B0-----:R-:W0:Y:S01]  /*1550*/  LDS.64 R22, [UR4+0x8] ;  /* 0x00000804ff167984 */ /* 0x001e220008000a00 */
[----:B----4-:R-:W-:Y:S01]  /*1560*/  @!P0 IADD3 R126, PT, PT, R28, R127, RZ ;  /* 0x0000007f1c7e8210 */ /* 0x010fe20007ffe0ff */
[----:B------:R-:W-:Y:S02]  /*1570*/  HADD2.F32 R28, -RZ, R33.H0_H0 ;  /* 0x20000021ff1c7230 */ /* 0x000fe40000004100 */
[----:B-1----:R-:W-:Y:S01]  /*1580*/  HADD2.F32 R21, -RZ, R19.H1_H1 ;  /* 0x30000013ff157230 */ /* 0x002fe20000004100 */
[----:B------:R-:W-:Y:S02]  /*1590*/  LOP3.LUT R19, R17, 0xff, RZ, 0xc0, !PT ;  /* 0x000000ff11137812 */ /* 0x000fe400078ec0ff */
[----:B------:R-:W1:Y:S01]  /*15a0*/  I2F.F16 R58, R58 ;  /* 0x0000003a003a7306 */ /* 0x000e620000200c00 */
[----:B------:R-:W-:Y:S01]  /*15b0*/  IADD3 R64, PT, PT, R18, -0x80, RZ ;  /* 0xffffff8012407810 */ /* 0x000fe20007ffe0ff */
[----:B-----5:R-:W-:Y:S01]  /*15c0*/  HADD2.F32 R17, -RZ, R29.H0_H0 ;  /* 0x2000001dff117230 */ /* 0x020fe20000004100 */
[----:B------:R-:W-:Y:S01]  /*15d0*/  IADD3 R76, PT, PT, R19, -0x80, RZ ;  /* 0xffffff80134c7810 */ /* 0x000fe20007ffe0ff */
[----:B--2---:R-:W-:Y:S01]  /*15e0*/  HADD2.F32 R19, -RZ, R37.H0_H0 ;  /* 0x20000025ff137230 */ /* 0x004fe20000004100 */
[----:B------:R-:W-:-:S03]  /*15f0*/  SHF.R.U32.HI R38, RZ, 0x8, R26 ;  /* 0x00000008ff267819 */ /* 0x000fc6000001161a */
[----:B------:R-:W2:Y:S01]  /*1600*/  I2F.F16 R60, R60 ;  /* 0x0000003c003c7306 */ /* 0x000ea20000200c00 */
[----:B---3--:R-:W-:-:S07]  /*1610*/  HADD2.F32 R18, -RZ, R39.H0_H0 ;  /* 0x20000027ff127230 */ /* 0x008fce0000004100 */
[----:B------:R-:W3:Y:S01]  /*1620*/  I2F.F16 R59, R59 ;  /* 0x0000003b003b7306 */ /* 0x000ee20000200c00 */
[----:B------:R-:W-:-:S07]  /*1630*/  HADD2.F32 R49, -RZ, R49.H0_H0 ;  /* 0x20000031ff317230 */ /* 0x000fce0000004100 */
[----:B------:R-:W4:Y:S01]  /*1640*/  I2F.F16 R57, R57 ;  /* 0x0000003900397306 */ /* 0x000f220000200c00 */
[----:B------:R-:W-:Y:S01]  /*1650*/  HADD2.F32 R50, -RZ, R50.H0_H0 ;  /* 0x20000032ff327230 */ /* 0x000fe20000004100 */
[----:B------:R-:W-:Y:S01]  /*1660*/  SHF.R.U32.HI R36, RZ, 0x8, R25 ;  /* 0x00000008ff247819 */ /* 0x000fe20000011619 */
[----:B------:R-:W-:Y:S01]  /*1670*/  HADD2.F32 R52, -RZ, R52.H0_H0 ;  /* 0x20000034ff347230 */ /* 0x000fe20000004100 */
[----:B------:R-:W-:Y:S01]  /*1680*/  LOP3.LUT R38, R38, 0xff, RZ, 0xc0, !PT ;  /* 0x000000ff26267812 */ /* 0x000fe200078ec0ff */
[----:B------:R-:W-:Y:S02]  /*1690*/  HADD2.F32 R51, -RZ, R51.H0_H0 ;  /* 0x20000033ff337230 */ /* 0x000fe40000004100 */
[----:B------:R-:W-:Y:S01]  /*16a0*/  FFMA.FTZ R42, R17, R20, RZ ;  /* 0x00000014112a7223 */ /* 0x000fe200000100ff */
[C---:B------:R-:W-:Y:S01]  /*16b0*/  FFMA.FTZ R46, R20.reuse, R28, RZ ;  /* 0x0000001c142e7223 */ /* 0x040fe200000100ff */
[C---:B------:R-:W-:Y:S01]  /*16c0*/  FFMA.FTZ R37, R20.reuse, R19, RZ ;  /* 0x0000001314257223 */ /* 0x040fe200000100ff */
[----:B------:R-:W-:Y:S01]  /*16d0*/  FFMA.FTZ R20, R20, R18, RZ ;  /* 0x0000001214147223 */ /* 0x000fe200000100ff */
[----:B------:R-:W-:Y:S01]  /*16e0*/  HADD2.F32 R53, -RZ, R53.H0_H0 ;  /* 0x20000035ff357230 */ /* 0x000fe20000004100 */
[----:B------:R-:W-:Y:S01]  /*16f0*/  LOP3.LUT R36, R36, 0xff, RZ, 0xc0, !PT ;  /* 0x000000ff24247812 */ /* 0x000fe200078ec0ff */
[----:B------:R-:W-:Y:S01]  /*1700*/  HADD2.F32 R54, -RZ, R54.H0_H0 ;  /* 0x20000036ff367230 */ /* 0x000fe20000004100 */
[----:B------:R-:W-:Y:S01]  /*1710*/  IADD3 R38, PT, PT, R38, -0x80, RZ ;  /* 0xffffff8026267810 */ /* 0x000fe20007ffe0ff */
[----:B------:R-:W-:Y:S01]  /*1720*/  FFMA.FTZ R29, R49, R41, R42 ;  /* 0x00000029311d7223 */ /* 0x000fe2000001002a */
[C---:B------:R-:W-:Y:S01]  /*1730*/  FFMA.FTZ R33, R41.reuse, R50, R46 ;  /* 0x0000003229217223 */ /* 0x040fe2000001002e */
[----:B------:R-:W-:Y:S01]  /*1740*/  FFMA.FTZ R37, R41, R52, R37 ;  /* 0x0000003429257223 */ /* 0x000fe20000010025 */
[----:B------:R-:W-:-:S02]  /*1750*/  HADD2.F32 R56, -RZ, R56.H0_H0 ;  /* 0x20000038ff387230 */ /* 0x000fc40000004100 */
[----:B------:R-:W-:Y:S01]  /*1760*/  FFMA.FTZ R42, R41, R51, R20 ;  /* 0x00000033292a7223 */ /* 0x000fe20000010014 */
[----:B------:R-:W-:Y:S01]  /*1770*/  HADD2.F32 R55, -RZ, R55.H0_H0 ;  /* 0x20000037ff377230 */ /* 0x000fe20000004100 */
[----:B------:R-:W-:Y:S01]  /*1780*/  LEA.HI R71, R24, 0xffffff80, RZ, 0x8 ;  /* 0xffffff8018477811 */ /* 0x000fe200078f40ff */
[----:B-1----:R-:W-:Y:S01]  /*1790*/  HADD2.F32 R58, -RZ, R58.H0_H0 ;  /* 0x2000003aff3a7230 */ /* 0x002fe20000004100 */
[----:B------:R-:W-:Y:S01]  /*17a0*/  SHF.R.U32.HI R24, RZ, 0x10, R24 ;  /* 0x00000010ff187819 */ /* 0x000fe20000011618 */
[----:B------:R1:W-:Y:S01]  /*17b0*/  I2F.F16 R74, R38 ;  /* 0x00000026004a7306 */ /* 0x0003e20000200c00 */
[----:B------:R-:W-:Y:S01]  /*17c0*/  IADD3 R36, PT, PT, R36, -0x80, RZ ;  /* 0xffffff8024247810 */ /* 0x000fe20007ffe0ff */
[C---:B------:R-:W-:Y:S01]  /*17d0*/  FFMA.FTZ R20, R44.reuse, R53, R33 ;  /* 0x000000352c147223 */ /* 0x040fe20000010021 */
[----:B------:R-:W-:Y:S01]  /*17e0*/  FFMA.FTZ R37, R44, R54, R37 ;  /* 0x000000362c257223 */ /* 0x000fe20000010025 */
[----:B--2---:R-:W-:Y:S02]  /*17f0*/  HADD2.F32 R60, -RZ, R60.H0_H0 ;  /* 0x2000003cff3c7230 */ /* 0x004fe40000004100 */
[----:B------:R-:W-:Y:S01]  /*1800*/  FFMA.FTZ R29, R56, R44, R29 ;  /* 0x0000002c381d7223 */ /* 0x000fe2000001001d */
[----:B---3--:R-:W-:-:S02]  /*1810*/  HADD2.F32 R59, -RZ, R59.H0_H0 ;  /* 0x2000003bff3b7230 */ /* 0x008fc40000004100 */
[----:B----4-:R-:W-:Y:S02]  /*1820*/  HADD2.F32 R57, -RZ, R57.H0_H0 ;  /* 0x20000039ff397230 */ /* 0x010fe40000004100 */
[----:B-1----:R-:W-:Y:S01]  /*1830*/  FFMA.FTZ R38, R44, R55, R42 ;  /* 0x000000372c267223 */ /* 0x002fe2000001002a */
[----:B------:R-:W1:Y:S01]  /*1840*/  I2F.F16 R63, R63 ;  /* 0x0000003f003f7306 */ /* 0x000e620000200c00 */
[----:B------:R-:W-:Y:S01]  /*1850*/  LOP3.LUT R24, R24, 0xff, RZ, 0xc0, !PT ;  /* 0x000000ff18187812 */ /* 0x000fe200078ec0ff */
[----:B------:R-:W-:Y:S01]  /*1860*/  FFMA.FTZ R44, R21, R58, R37 ;  /* 0x0000003a152c7223 */ /* 0x000fe20000010025 */
[----:B------:R-:W-:Y:S01]  /*1870*/  LEA.HI R70, R25, 0xffffff80, RZ, 0x8 ;  /* 0xffffff8019467811 */ /* 0x000fe200078f40ff */
[C---:B------:R-:W-:Y:S01]  /*1880*/  FFMA.FTZ R42, R21.reuse, R59, R20 ;  /* 0x0000003b152a7223 */ /* 0x040fe20000010014 */
[----:B------:R-:W-:Y:S01]  /*1890*/  FFMA.FTZ R37, R21, R57, R38 ;  /* 0x0000003915257223 */ /* 0x000fe20000010026 */
[----:B------:R-:W-:Y:S02]  /*18a0*/  SHF.R.U32.HI R25, RZ, 0x10, R25 ;  /* 0x00000010ff197819 */ /* 0x000fe40000011619 */
[----:B------:R2:W-:Y:S01]  /*18b0*/  I2F.F16 R75, R36 ;  /* 0x00000024004b7306 */ /* 0x0005e20000200c00 */
[----:B------:R-:W-:-:S02]  /*18c0*/  IADD3 R24, PT, PT, R24, -0x80, RZ ;  /* 0xffffff8018187810 */ /* 0x000fc40007ffe0ff */
[----:B------:R-:W-:-:S05]  /*18d0*/  SHF.R.U32.HI R40, RZ, 0x8, R27 ;  /* 0x00000008ff287819 */ /* 0x000fca000001161b */
[----:B------:R-:W3:Y:S01]  /*18e0*/  I2F.F16 R61, R61 ;  /* 0x0000003d003d7306 */ /* 0x000ee20000200c00 */
[----:B--2---:R-:W-:Y:S02]  /*18f0*/  FFMA.FTZ R36, R60, R21, R29 ;  /* 0x000000153c247223 */ /* 0x004fe4000001001d */
[----:B------:R-:W2:Y:S05]  /*1900*/  LDS.64 R20, [UR4+0x80] ;  /* 0x00008004ff147984 */ /* 0x000eaa0008000a00 */
[----:B------:R-:W4:Y:S01]  /*1910*/  I2F.F16 R62, R62 ;  /* 0x0000003e003e7306 */ /* 0x000f220000200c00 */
[----:B------:R-:W-:-:S07]  /*1920*/  LOP3.LUT R25, R25, 0xff, RZ, 0xc0, !PT ;  /* 0x000000ff19197812 */ /* 0x000fce00078ec0ff */
[----:B------:R-:W5:Y:S01]  /*1930*/  I2F.F16 R64, R64 ;  /* 0x0000004000407306 */ /* 0x000f620000200c00 */
[----:B------:R-:W-:Y:S02]  /*1940*/  LEA.HI R69, R26, 0xffffff80, RZ, 0x8 ;  /* 0xffffff801a457811 */ /* 0x000fe400078f40ff */
[----:B------:R-:W-:Y:S02]  /*1950*/  LOP3.LUT R40, R40, 0xff, RZ, 0xc0, !PT ;  /* 0x000000ff28287812 */ /* 0x000fe400078ec0ff */
[----:B------:R-:W-:-:S03]  /*1960*/  SHF.R.U32.HI R26, RZ, 0x10, R26 ;  /* 0x00000010ff1a7819 */ /* 0x000fc6000001161a */
[----:B------:R0:W-:Y:S01]  /*1970*/  I2F.F16 R66, R24 ;  /* 0x0000001800427306 */ /* 0x0001e20000200c00 */
[----:B------:R-:W-:Y:S02]  /*1980*/  IADD3 R25, PT, PT, R25, -0x80, RZ ;  /* 0xffffff8019197810 */ /* 0x000fe40007ffe0ff */
[----:B------:R-:W-:Y:S02]  /*1990*/  IADD3 R40, PT, PT, R40, -0x80, RZ ;  /* 0xffffff8028287810 */ /* 0x000fe40007ffe0ff */
[----:B------:R-:W-:Y:S02]  /*19a0*/  LOP3.LUT R26, R26, 0xff, RZ, 0xc0, !PT ;  /* 0x000000ff1a1a7812 */ /* 0x000fe400078ec0ff */
[----:B0-----:R-:W-:Y:S01]  /*19b0*/  SHF.R.U32.HI R24, RZ, 0x10, R27 ;  /* 0x00000010ff187819 */ /* 0x001fe2000001161b */
[----:B------:R0:W-:Y:S01]  /*19c0*/  I2F.F16 R67, R25 ;  /* 0x0000001900437306 */ /* 0x0001e20000200c00 */
[----:B-1----:R-:W-:Y:S02]  /*19d0*/  HADD2.F32 R63, -RZ, R63.H0_H0 ;  /* 0x2000003fff3f7230 */ /* 0x002fe40000004100 */
[----:B------:R-:W-:Y:S01]  /*19e0*/  LOP3.LUT R24, R24, 0xff, RZ, 0xc0, !PT ;  /* 0x000000ff18187812 */ /* 0x000fe200078ec0ff */
[----:B------:R-:W-:Y:S01]  /*19f0*/  HADD2.F32 R29, -RZ, R22.H1_H1 ;  /* 0x30000016ff1d7230 */ /* 0x000fe20000004100 */
[----:B------:R-:W-:Y:S01]  /*1a00*/  IADD3 R26, PT, PT, R26, -0x80, RZ ;  /* 0xffffff801a1a7810 */ /* 0x000fe20007ffe0ff */
[----:B---3--:R-:W-:-:S02]  /*1a10*/  HADD2.F32 R61, -RZ, R61.H0_H0 ;  /* 0x2000003dff3d7230 */ /* 0x008fc40000004100 */
[----:B----4-:R-:W-:Y:S02]  /*1a20*/  HADD2.F32 R62, -RZ, R62.H0_H0 ;  /* 0x2000003eff3e7230 */ /* 0x010fe40000004100 */
[----:B0-----:R-:W-:Y:S01]  /*1a30*/  HADD2.F32 R25, -RZ, R22.H0_H0 ;  /* 0x20000016ff197230 */ /* 0x001fe20000004100 */
[----:B------:R-:W0:Y:S01]  /*1a40*/  I2F.F16 R76, R76 ;  /* 0x0000004c004c7306 */ /* 0x000e220000200c00 */
[----:B-----5:R-:W-:Y:S01]  /*1a50*/  HADD2.F32 R64, -RZ, R64.H0_H0 ;  /* 0x20000040ff407230 */ /* 0x020fe20000004100 */
[----:B------:R-:W-:Y:S01]  /*1a60*/  IADD3 R22, PT, PT, R24, -0x80, RZ ;  /* 0xffffff8018167810 */ /* 0x000fe20007ffe0ff */
[--C-:B------:R-:W-:Y:S02]  /*1a70*/  HADD2.F32 R38, -RZ, R23.reuse.H0_H0 ;  /* 0x20000017ff267230 */ /* 0x100fe40000004100 */
[----:B------:R-:W-:Y:S01]  /*1a80*/  FFMA.FTZ R39, R25, R63, R44 ;  /* 0x0000003f19277223 */ /* 0x000fe2000001002c */
[----:B------:R-:W-:Y:S01]  /*1a90*/  HADD2.F32 R33, -RZ, R23.H1_H1 ;  /* 0x30000017ff217230 */ /* 0x000fe20000004100 */
[----:B------:R-:W-:Y:S01]  /*1aa0*/  LEA.HI R27, R27, 0xffffff80, RZ, 0x8 ;  /* 0xffffff801b1b7811 */ /* 0x000fe200078f40ff */
[----:B------:R-:W1:Y:S01]  /*1ab0*/  I2F.F16 R40, R40 ;  /* 0x0000002800287306 */ /* 0x000e620000200c00 */
[----:B------:R-:W-:Y:S01]  /*1ac0*/  FFMA.FTZ R23, R61, R25, R36 ;  /* 0x000000193d177223 */ /* 0x000fe20000010024 */
[C---:B------:R-:W-:Y:S01]  /*1ad0*/  FFMA.FTZ R42, R25.reuse, R62, R42 ;  /* 0x0000003e192a7223 */ /* 0x040fe2000001002a */
[----:B------:R-:W-:-:S02]  /*1ae0*/  FFMA.FTZ R44, R25, R64, R37 ;  /* 0x00000040192c7223 */ /* 0x000fc40000010025 */
[----:B------:R-:W3:Y:S03]  /*1af0*/  LDS.64 R24, [UR4+0x100] ;  /* 0x00010004ff187984 */ /* 0x000ee60008000a00 */
[----:B------:R-:W4:Y:S08]  /*1b00*/  I2F.F16 R26, R26 ;  /* 0x0000001a001a7306 */ /* 0x000f300000200c00 */
[----:B------:R-:W5:Y:S01]  /*1b10*/  I2F.F16 R22, R22 ;  /* 0x0000001600167306 */ /* 0x000f620000200c00 */
[----:B0-----:R-:W-:-:S07]  /*1b20*/  HADD2.F32 R76, -RZ, R76.H0_H0 ;  /* 0x2000004cff4c7230 */ /* 0x001fce0000004100 */
[----:B------:R-:W0:Y:S01]  /*1b30*/  I2F.F16 R71, R71 ;  /* 0x0000004700477306 */ /* 0x000e220000200c00 */
[----:B------:R-:W-:-:S07]  /*1b40*/  HADD2.F32 R75, -RZ, R75.H0_H0 ;  /* 0x2000004bff4b7230 */ /* 0x000fce0000004100 */
[----:B------:R-:W2:Y:S01]  /*1b50*/  I2F.F16 R69, R69 ;  /* 0x0000004500457306 */ /* 0x000ea20000200c00 */
[----:B------:R-:W-:-:S07]  /*1b60*/  HADD2.F32 R74, -RZ, R74.H0_H0 ;  /* 0x2000004aff4a7230 */ /* 0x000fce0000004100 */
[----:B------:R-:W3:Y:S01]  /*1b70*/  I2F.F16 R27, R27 ;  /* 0x0000001b001b7306 */ /* 0x000ee20000200c00 */
[----:B-1----:R-:W-:-:S07]  /*1b80*/  HADD2.F32 R73, -RZ, R40.H0_H0 ;  /* 0x20000028ff497230 */ /* 0x002fce0000004100 */
[----:B------:R-:W1:Y:S01]  /*1b90*/  I2F.F16 R70, R70 ;  /* 0x0000004600467306 */ /* 0x000e620000200c00 */
[----:B------:R-:W-:Y:S02]  /*1ba0*/  HADD2.F32 R66, -RZ, R66.H0_H0 ;  /* 0x20000042ff427230 */ /* 0x000fe40000004100 */
[----:B------:R-:W-:Y:S01]  /*1bb0*/  FFMA.FTZ R23, R76, R29, R23 ;  /* 0x0000001d4c177223 */ /* 0x000fe20000010017 */
[----:B----4-:R-:W-:Y:S02]  /*1bc0*/  HADD2.F32 R65, -RZ, R26.H0_H0 ;  /* 0x2000001aff417230 */ /* 0x010fe40000004100 */
[C---:B------:R-:W-:Y:S01]  /*1bd0*/  FFMA.FTZ R37, R29.reuse, R75, R42 ;  /* 0x0000004b1d257223 */ /* 0x040fe2000001002a */
[----:B-----5:R-:W-:Y:S02]  /*1be0*/  HADD2.F32 R72, -RZ, R22.H0_H0 ;  /* 0x20000016ff487230 */ /* 0x020fe40000004100 */
[C---:B------:R-:W-:Y:S01]  /*1bf0*/  FFMA.FTZ R36, R29.reuse, R74, R39 ;  /* 0x0000004a1d247223 */ /* 0x040fe20000010027 */
[----:B------:R-:W-:Y:S01]  /*1c00*/  FFMA.FTZ R29, R29, R73, R44 ;  /* 0x000000491d1d7223 */ /* 0x000fe2000001002c */
[----:B------:R-:W-:-:S02]  /*1c10*/  HADD2.F32 R67, -RZ, R67.H0_H0 ;  /* 0x20000043ff437230 */ /* 0x000fc40000004100 */
[----:B------:R-:W-:Y:S01]  /*1c20*/  FFMA.FTZ R22, R66, R38, R23 ;  /* 0x0000002642167223 */ /* 0x000fe20000010017 */
[----:B0-----:R-:W-:Y:S02]  /*1c30*/  HADD2.F32 R71, -RZ, R71.H0_H0 ;  /* 0x20000047ff477230 */ /* 0x001fe40000004100 */
[C---:B------:R-:W-:Y:S01]  /*1c40*/  FFMA.FTZ R40, R38.reuse, R65, R36 ;  /* 0x0000004126287223 */ /* 0x040fe20000010024 */
[----:B--2---:R-:W-:Y:S02]  /*1c50*/  HADD2.F32 R69, -RZ, R69.H0_H0 ;  /* 0x20000045ff457230 */ /* 0x004fe40000004100 */
[C---:B------:R-:W-:Y:S01]  /*1c60*/  FFMA.FTZ R29, R38.reuse, R72, R29 ;  /* 0x00000048261d7223 */ /* 0x040fe2000001001d */
[----:B---3--:R-:W-:Y:S02]  /*1c70*/  HADD2.F32 R68, -RZ, R27.H0_H0 ;  /* 0x2000001bff447230 */ /* 0x008fe40000004100 */
[----:B------:R-:W-:Y:S02]  /*1c80*/  HADD2.F32 R23, -RZ, R20.H0_H0 ;  /* 0x20000014ff177230 */ /* 0x000fe40000004100 */
[----:B------:R-:W-:Y:S01]  /*1c90*/  FFMA.FTZ R26, R38, R67, R37 ;  /* 0x00000043261a7223 */ /* 0x000fe20000010025 */
[----:B-1----:R-:W-:-:S02]  /*1ca0*/  HADD2.F32 R70, -RZ, R70.H0_H0 ;  /* 0x20000046ff467230 */ /* 0x002fc40000004100 */
[----:B------:R-:W-:Y:S01]  /*1cb0*/  FFMA.FTZ R36, R71, R33, R22 ;  /* 0x0000002147247223 */ /* 0x000fe20000010016 */
[----:B------:R-:W-:Y:S02]  /*1cc0*/  HADD2.F32 R20, -RZ, R20.H1_H1 ;  /* 0x30000014ff147230 */ /* 0x000fe40000004100 */
[C---:B------:R-:W-:Y:S01]  /*1cd0*/  FFMA.FTZ R37, R33.reuse, R69, R40 ;  /* 0x0000004521257223 */ /* 0x040fe20000010028 */
[----:B------:R-:W-:Y:S01]  /*1ce0*/  FFMA.FTZ R42, R33, R68, R29 ;  /* 0x00000044212a7223 */ /* 0x000fe2000001001d */
[-C--:B------:R-:W-:Y:S01]  /*1cf0*/  FFMA.FTZ R22, R17, R23.reuse, RZ ;  /* 0x0000001711167223 */ /* 0x080fe200000100ff */
[-C--:B------:R-:W-:Y:S01]  /*1d00*/  FFMA.FTZ R27, R28, R23.reuse, RZ ;  /* 0x000000171c1b7223 */ /* 0x080fe200000100ff */
[-C--:B------:R-:W-:Y:S01]  /*1d10*/  FFMA.FTZ R29, R19, R23.reuse, RZ ;  /* 0x00000017131d7223 */ /* 0x080fe200000100ff */
[----:B------:R-:W-:Y:S01]  /*1d20*/  FFMA.FTZ R40, R18, R23, RZ ;  /* 0x0000001712287223 */ /* 0x000fe200000100ff */
[----:B------:R-:W-:Y:S01]  /*1d30*/  FFMA.FTZ R38, R33, R70, R26 ;  /* 0x0000004621267223 */ /* 0x000fe2000001001a */
[----:B------:R-:W-:-:S02]  /*1d40*/  HADD2.F32 R26, -RZ, R21.H0_H0 ;  /* 0x20000015ff1a7230 */ /* 0x000fc40000004100 */
[----:B------:R-:W-:Y:S02]  /*1d50*/  HADD2.F32 R41, -RZ, R21.H1_H1 ;  /* 0x30000015ff297230 */ /* 0x000fe40000004100 */
[-C--:B------:R-:W-:Y:S01]  /*1d60*/  FFMA.FTZ R21, R49, R20.reuse, R22 ;  /* 0x0000001431157223 */ /* 0x080fe20000010016 */
[-C--:B------:R-:W-:Y:S01]  /*1d70*/  FFMA.FTZ R22, R50, R20.reuse, R27 ;  /* 0x0000001432167223 */ /* 0x080fe2000001001b */
[-C--:B------:R-:W-:Y:S01]  /*1d80*/  FFMA.FTZ R29, R52, R20.reuse, R29 ;  /* 0x00000014341d7223 */ /* 0x080fe2000001001d */
[----:B------:R-:W-:Y:S01]  /*1d90*/  FFMA.FTZ R40, R51, R20, R40 ;  /* 0x0000001433287223 */ /* 0x000fe20000010028 */
        /* <DEDUP_REMOVED lines=8> */
[--C-:B------:R-:W-:Y:S01]  /*1e20*/  HADD2.F32 R29, -RZ, R24.reuse.H0_H0 ;  /* 0x20000018ff1d7230 */ /* 0x100fe20000004100 */
[----:B------:R0:W2:Y:S01]  /*1e30*/  LDG.E.128.CONSTANT R20, desc[UR8][R30.64] ;  /* 0x000000081e147981 */ /* 0x0000a2000c1e9d00 */
[----:B------:R-:W-:-:S02]  /*1e40*/  HADD2.F32 R33, -RZ, R24.H1_H1 ;  /* 0x30000018ff217230 */ /* 0x000fc40000004100 */
[--C-:B------:R-:W-:Y:S02]  /*1e50*/  HADD2.F32 R44, -RZ, R25.reuse.H0_H0 ;  /* 0x20000019ff2c7230 */ /* 0x100fe40000004100 */
[----:B------:R-:W-:Y:S02]  /*1e60*/  HADD2.F32 R43, -RZ, R25.H1_H1 ;  /* 0x30000019ff2b7230 */ /* 0x000fe40000004100 */
[----:B------:R-:W1:Y:S01]  /*1e70*/  LDS.64 R24, [UR4+0x88] ;  /* 0x00008804ff187984 */ /* 0x000e620008000a00 */
[----:B------:R-:W-:Y:S02]  /*1e80*/  @!P0 PRMT R122, R34, 0x7610, R122 ;  /* 0x00007610227a8816 */ /* 0x000fe4000000007a */
[----:B------:R-:W-:Y:S01]  /*1e90*/  @!P0 PRMT R121, R35, 0x7610, R121 ;  /* 0x0000761023798816 */ /* 0x000fe20000000079 */
[-C--:B------:R-:W-:Y:S01]  /*1ea0*/  FFMA.FTZ R45, R19, R29.reuse, RZ ;  /* 0x0000001d132d7223 */ /* 0x080fe200000100ff */
[----:B------:R-:W-:Y:S01]  /*1eb0*/  @!P0 PRMT R122, R122, 0x7610, R34 ;  /* 0x000076107a7a8816 */ /* 0x000fe20000000022 */
[-C--:B------:R-:W-:Y:S01]  /*1ec0*/  FFMA.FTZ R34, R17, R29.reuse, RZ ;  /* 0x0000001d11227223 */ /* 0x080fe200000100ff */
[----:B------:R-:W-:Y:S01]  /*1ed0*/  @!P0 PRMT R121, R121, 0x7610, R35 ;  /* 0x0000761079798816 */ /* 0x000fe20000000023 */
[-C--:B------:R-:W-:Y:S01]  /*1ee0*/  FFMA.FTZ R35, R28, R29.reuse, RZ ;  /* 0x0000001d1c237223 */ /* 0x080fe200000100ff */
[----:B------:R-:W-:Y:S01]  /*1ef0*/  FFMA.FTZ R48, R18, R29, RZ ;  /* 0x0000001d12307223 */ /* 0x000fe200000100ff */
[-C--:B------:R-:W-:Y:S01]  /*1f00*/  FFMA.FTZ R39, R49, R33.reuse, R34 ;  /* 0x0000002131277223 */ /* 0x080fe20000010022 */
[-C--:B------:R-:W-:Y:S01]  /*1f10*/  FFMA.FTZ R45, R52, R33.reuse, R45 ;  /* 0x00000021342d7223 */ /* 0x080fe2000001002d */
[-C--:B------:R-:W-:Y:S01]  /*1f20*/  FFMA.FTZ R46, R50, R33.reuse, R35 ;  /* 0x00000021322e7223 */ /* 0x080fe20000010023 */
[----:B------:R-:W-:Y:S01]  /*1f30*/  FFMA.FTZ R48, R51, R33, R48 ;  /* 0x0000002133307223 */ /* 0x000fe20000010030 */
[----:B------:R-:W-:-:S02]  /*1f40*/  HADD2.F32 R29, -RZ, R122.H0_H0 ;  /* 0x2000007aff1d7230 */ /* 0x000fc40000004100 */
[----:B------:R-:W-:Y:S02]  /*1f50*/  HADD2.F32 R33, -RZ, R122.H1_H1 ;  /* 0x3000007aff217230 */ /* 0x000fe40000004100 */
[--C-:B------:R-:W-:Y:S02]  /*1f60*/  HADD2.F32 R34, -RZ, R121.reuse.H0_H0 ;  /* 0x20000079ff227230 */ /* 0x100fe40000004100 */
[----:B------:R-:W-:Y:S01]  /*1f70*/  FMUL.FTZ R36, R29, R36 ;  /* 0x000000241d247220 */ /* 0x000fe20000410000 */
[----:B------:R-:W-:Y:S02]  /*1f80*/  HADD2.F32 R35, -RZ, R121.H1_H1 ;  /* 0x30000079ff237230 */ /* 0x000fe40000004100 */
[----:B------:R-:W-:Y:S01]  /*1f90*/  FMUL.FTZ R38, R33, R38 ;  /* 0x0000002621267220 */ /* 0x000fe20000410000 */
[----:B------:R-:W-:Y:S01]  /*1fa0*/  FMUL.FTZ R37, R34, R37 ;  /* 0x0000002522257220 */ /* 0x000fe20000410000 */
[----:B------:R-:W-:Y:S01]  /*1fb0*/  F2FP.F16.F32.PACK_AB R36, RZ, R36 ;  /* 0x00000024ff24723e */ /* 0x000fe200000000ff */
[----:B------:R-:W-:-:S02]  /*1fc0*/  FMUL.FTZ R42, R35, R42 ;  /* 0x0000002a232a7220 */ /* 0x000fc40000410000 */
[----:B------:R-:W-:Y:S01]  /*1fd0*/  F2FP.F16.F32.PACK_AB R38, RZ, R38 ;  /* 0x00000026ff26723e */ /* 0x000fe200000000ff */
[-C--:B------:R-:W-:Y:S01]  /*1fe0*/  FFMA.FTZ R47, R56, R44.reuse, R39 ;  /* 0x0000002c382f7223 */ /* 0x080fe20000010027 */
[-C--:B------:R-:W-:Y:S01]  /*1ff0*/  FFMA.FTZ R46, R53, R44.reuse, R46 ;  /* 0x0000002c352e7223 */ /* 0x080fe2000001002e */
[----:B------:R-:W-:Y:S01]  /*2000*/  FFMA.FTZ R77, R54, R44, R45 ;  /* 0x0000002c364d7223 */ /* 0x000fe2000001002d */
[----:B------:R-:W-:Y:S02]  /*2010*/  PRMT R36, R36, 0x5410, R38 ;  /* 0x0000541024247816 */ /* 0x000fe40000000026 */
[----:B------:R-:W-:Y:S02]  /*2020*/  F2FP.F16.F32.PACK_AB R39, RZ, R37 ;  /* 0x00000025ff27723e */ /* 0x000fe400000000ff */
[----:B------:R-:W-:Y:S01]  /*2030*/  F2FP.F16.F32.PACK_AB R45, RZ, R42 ;  /* 0x0000002aff2d723e */ /* 0x000fe200000000ff */
[----:B------:R-:W-:Y:S01]  /*2040*/  FFMA.FTZ R37, R59, R43, R46 ;  /* 0x0000002b3b257223 */ /* 0x000fe2000001002e */
[----:B------:R-:W-:Y:S01]  /*2050*/  HFMA2 R36, R36, 1, 1, R16 ;  /* 0x3c003c0024247831 */ /* 0x000fe20000000010 */
[----:B------:R-:W-:-:S02]  /*2060*/  MOV R16, R15 ;  /* 0x0000000f00107202 */ /* 0x000fc40000000f00 */
[----:B------:R-:W-:Y:S01]  /*2070*/  PRMT R46, R39, 0x5410, R45 ;  /* 0x00005410272e7816 */ /* 0x000fe2000000002d */
[----:B-1----:R-:W-:Y:S01]  /*2080*/  HADD2.F32 R15, -RZ, R24.H0_H0 ;  /* 0x20000018ff0f7230 */ /* 0x002fe20000004100 */
[----:B------:R-:W1:Y:S01]  /*2090*/  LDS.64 R38, [UR4+0x108] ;  /* 0x00010804ff267984 */ /* 0x000e620008000a00 */
[----:B------:R-:W-:Y:S01]  /*20a0*/  FFMA.FTZ R48, R55, R44, R48 ;  /* 0x0000002c37307223 */ /* 0x000fe20000010030 */
[--C-:B------:R-:W-:Y:S02]  /*20b0*/  HADD2.F32 R45, -RZ, R25.reuse.H1_H1 ;  /* 0x30000019ff2d7230 */ /* 0x100fe40000004100 */
[----:B------:R-:W-:Y:S02]  /*20c0*/  HFMA2 R16, R46, 1, 1, R16 ;  /* 0x3c003c002e107831 */ /* 0x000fe40000000010 */
[----:B------:R-:W-:Y:S02]  /*20d0*/  HADD2.F32 R46, -RZ, R25.H0_H0 ;  /* 0x20000019ff2e7230 */ /* 0x000fe40000004100 */
[----:B------:R-:W-:Y:S01]  /*20e0*/  FFMA.FTZ R25, R61, R15, R40 ;  /* 0x0000000f3d197223 */ /* 0x000fe20000010028 */
[----:B------:R-:W-:-:S02]  /*20f0*/  HADD2.F32 R24, -RZ, R24.H1_H1 ;  /* 0x30000018ff187230 */ /* 0x000fc40000004100 */
[----:B------:R-:W-:Y:S01]  /*2100*/  FFMA.FTZ R40, R62, R15, R27 ;  /* 0x0000000f3e287223 */ /* 0x000fe2000001001b */
[-C--:B------:R-:W-:Y:S01]  /*2110*/  FFMA.FTZ R42, R60, R43.reuse, R47 ;  /* 0x0000002b3c2a7223 */ /* 0x080fe2000001002f */
[-C--:B------:R-:W-:Y:S01]  /*2120*/  FFMA.FTZ R44, R58, R43.reuse, R77 ;  /* 0x0000002b3a2c7223 */ /* 0x080fe2000001004d */
[----:B------:R-:W-:Y:S01]  /*2130*/  FFMA.FTZ R43, R57, R43, R48 ;  /* 0x0000002b392b7223 */ /* 0x000fe20000010030 */
        /* <DEDUP_REMOVED lines=9> */
[----:B------:R-:W3:Y:S01]  /*21d0*/  LDS.64 R40, [UR4+0x180] ;  /* 0x00018004ff287984 */ /* 0x000ee20008000a00 */
[-C--:B------:R-:W-:Y:S01]  /*21e0*/  FFMA.FTZ R24, R71, R45.reuse, R24 ;  /* 0x0000002d47187223 */ /* 0x080fe20000010018 */
[-C--:B------:R-:W-:Y:S01]  /*21f0*/  FFMA.FTZ R26, R70, R45.reuse, R15 ;  /* 0x0000002d461a7223 */ /* 0x080fe2000001000f */
[----:B------:R-:W-:Y:S01]  /*2200*/  FFMA.FTZ R27, R72, R46, R27 ;  /* 0x0000002e481b7223 */ /* 0x000fe2000001001b */
[-C--:B------:R-:W-:Y:S01]  /*2210*/  FFMA.FTZ R15, R69, R45.reuse, R48 ;  /* 0x0000002d450f7223 */ /* 0x080fe20000010030 */
[----:B------:R-:W-:Y:S01]  /*2220*/  FMUL.FTZ R24, R29, R24 ;  /* 0x000000181d187220 */ /* 0x000fe20000410000 */
[----:B------:R-:W-:Y:S01]  /*2230*/  FMUL.FTZ R26, R33, R26 ;  /* 0x0000001a211a7220 */ /* 0x000fe20000410000 */
[----:B------:R-:W-:Y:S01]  /*2240*/  FFMA.FTZ R48, R68, R45, R27 ;  /* 0x0000002d44307223 */ /* 0x000fe2000001001b */
[----:B------:R-:W-:-:S02]  /*2250*/  FMUL.FTZ R46, R34, R15 ;  /* 0x0000000f222e7220 */ /* 0x000fc40000410000 */
[----:B------:R-:W-:Y:S01]  /*2260*/  F2FP.F16.F32.PACK_AB R15, RZ, R24 ;  /* 0x00000018ff0f723e */ /* 0x000fe200000000ff */
[----:B------:R-:W-:Y:S01]  /*2270*/  FMUL.FTZ R48, R35, R48 ;  /* 0x0000003023307220 */ /* 0x000fe20000410000 */
[----:B------:R-:W-:Y:S02]  /*2280*/  F2FP.F16.F32.PACK_AB R45, RZ, R26 ;  /* 0x0000001aff2d723e */ /* 0x000fe400000000ff */
[----:B------:R-:W-:Y:S02]  /*2290*/  F2FP.F16.F32.PACK_AB R46, RZ, R46 ;  /* 0x0000002eff2e723e */ /* 0x000fe400000000ff */
[----:B------:R-:W-:Y:S02]  /*22a0*/  PRMT R47, R15, 0x5410, R45 ;  /* 0x000054100f2f7816 */ /* 0x000fe4000000002d */
[----:B------:R-:W-:Y:S02]  /*22b0*/  MOV R45, R14 ;  /* 0x0000000e002d7202 */ /* 0x000fe40000000f00 */
[----:B------:R-:W-:Y:S01]  /*22c0*/  F2FP.F16.F32.PACK_AB R48, RZ, R48 ;  /* 0x00000030ff30723e */ /* 0x000fe200000000ff */
[----:B------:R-:W4:Y:S03]  /*22d0*/  LDS.64 R14, [UR4+0x188] ;  /* 0x00018804ff0e7984 */ /* 0x000f260008000a00 */
[----:B------:R-:W-:Y:S01]  /*22e0*/  PRMT R46, R46, 0x5410, R48 ;  /* 0x000054102e2e7816 */ /* 0x000fe20000000030 */
[----:B------:R-:W-:Y:S01]  /*22f0*/  HFMA2 R48, R47, 1, 1, R45 ;  /* 0x3c003c002f307831 */ /* 0x000fe2000000002d */
[----:B------:R-:W-:Y:S01]  /*2300*/  MOV R45, R13 ;  /* 0x0000000d002d7202 */ /* 0x000fe20000000f00 */
[----:B-1----:R-:W-:-:S02]  /*2310*/  HADD2.F32 R13, -RZ, R38.H0_H0 ;  /* 0x20000026ff0d7230 */ /* 0x002fc40000004100 */
[----:B------:R-:W-:Y:S02]  /*2320*/  HADD2.F32 R47, -RZ, R39.H1_H1 ;  /* 0x30000027ff2f7230 */ /* 0x000fe40000004100 */
[----:B------:R-:W-:Y:S02]  /*2330*/  HFMA2 R45, R46, 1, 1, R45 ;  /* 0x3c003c002e2d7831 */ /* 0x000fe4000000002d */
[----:B------:R-:W-:Y:S02]  /*2340*/  HADD2.F32 R46, -RZ, R39.H0_H0 ;  /* 0x20000027ff2e7230 */ /* 0x000fe40000004100 */
[-C--:B------:R-:W-:Y:S01]  /*2350*/  FFMA.FTZ R39, R61, R13.reuse, R42 ;  /* 0x0000000d3d277223 */ /* 0x080fe2000001002a */
[----:B------:R-:W-:Y:S02]  /*2360*/  HADD2.F32 R38, -RZ, R38.H1_H1 ;  /* 0x30000026ff267230 */ /* 0x000fe40000004100 */
[-C--:B------:R-:W-:Y:S01]  /*2370*/  FFMA.FTZ R42, R62, R13.reuse, R37 ;  /* 0x0000000d3e2a7223 */ /* 0x080fe20000010025 */
[-C--:B------:R-:W-:Y:S01]  /*2380*/  FFMA.FTZ R37, R63, R13.reuse, R44 ;  /* 0x0000000d3f257223 */ /* 0x080fe2000001002c */
[----:B------:R-:W-:Y:S01]  /*2390*/  FFMA.FTZ R80, R64, R13, R43 ;  /* 0x0000000d40507223 */ /* 0x000fe2000001002b */
[-C--:B------:R-:W-:Y:S01]  /*23a0*/  FFMA.FTZ R39, R76, R38.reuse, R39 ;  /* 0x000000264c277223 */ /* 0x080fe20000010027 */
[-C--:B------:R-:W-:Y:S01]  /*23b0*/  FFMA.FTZ R44, R75, R38.reuse, R42 ;  /* 0x000000264b2c7223 */ /* 0x080fe2000001002a */
[-C--:B------:R-:W-:Y:S01]  /*23c0*/  FFMA.FTZ R78, R74, R38.reuse, R37 ;  /* 0x000000264a4e7223 */ /* 0x080fe20000010025 */
[----:B------:R-:W-:Y:S01]  /*23d0*/  FFMA.FTZ R37, R73, R38, R80 ;  /* 0x0000002649257223 */ /* 0x000fe20000010050 */
[----:B0-----:R-:W-:-:S04]  /*23e0*/  IMAD.WIDE R30, R123, 0x4, R30 ;  /* 0x000000047b1e7825 */ /* 0x001fc800078e021e */
[-C--:B------:R-:W-:Y:S01]  /*23f0*/  FFMA.FTZ R42, R66, R46.reuse, R39 ;  /* 0x0000002e422a7223 */ /* 0x080fe20000010027 */
[-C--:B------:R-:W-:Y:S01]  /*2400*/  FFMA.FTZ R13, R67, R46.reuse, R44 ;  /* 0x0000002e430d7223 */ /* 0x080fe2000001002c */
[-C--:B------:R-:W-:Y:S01]  /*2410*/  FFMA.FTZ R78, R65, R46.reuse, R78 ;  /* 0x0000002e414e7223 */ /* 0x080fe2000001004e */
[----:B------:R-:W-:Y:S01]  /*2420*/  FFMA.FTZ R37, R72, R46, R37 ;  /* 0x0000002e48257223 */ /* 0x000fe20000010025 */
[--C-:B---3--:R-:W-:Y:S01]  /*2430*/  HADD2.F32 R39, -RZ, R40.reuse.H0_H0 ;  /* 0x20000028ff277230 */ /* 0x108fe20000004100 */
[----:B------:R-:W3:Y:S01]  /*2440*/  LDG.E.128.CONSTANT R24, desc[UR8][R30.64] ;  /* 0x000000081e187981 */ /* 0x000ee2000c1e9d00 */
[-C--:B------:R-:W-:Y:S01]  /*2450*/  FFMA.FTZ R44, R70, R47.reuse, R13 ;  /* 0x0000002f462c7223 */ /* 0x080fe2000001000d */
[-C--:B------:R-:W-:Y:S01]  /*2460*/  FFMA.FTZ R42, R71, R47.reuse, R42 ;  /* 0x0000002f472a7223 */ /* 0x080fe2000001002a */
[-C--:B------:R-:W-:Y:S01]  /*2470*/  FFMA.FTZ R13, R69, R47.reuse, R78 ;  /* 0x0000002f450d7223 */ /* 0x080fe2000001004e */
[----:B------:R-:W-:Y:S01]  /*2480*/  FFMA.FTZ R38, R68, R47, R37 ;  /* 0x0000002f44267223 */ /* 0x000fe20000010025 */
[----:B------:R-:W-:-:S02]  /*2490*/  HADD2.F32 R40, -RZ, R40.H1_H1 ;  /* 0x30000028ff287230 */ /* 0x000fc40000004100 */
[-C--:B------:R-:W-:Y:S01]  /*24a0*/  FFMA.FTZ R46, R17, R39.reuse, RZ ;  /* 0x00000027112e7223 */ /* 0x080fe200000100ff */
[-C--:B------:R-:W-:Y:S01]  /*24b0*/  FFMA.FTZ R47, R19, R39.reuse, RZ ;  /* 0x00000027132f7223 */ /* 0x080fe200000100ff */
[-C--:B------:R-:W-:Y:S01]  /*24c0*/  FFMA.FTZ R43, R28, R39.reuse, RZ ;  /* 0x000000271c2b7223 */ /* 0x080fe200000100ff */
[----:B------:R-:W-:Y:S01]  /*24d0*/  FFMA.FTZ R80, R18, R39, RZ ;  /* 0x0000002712507223 */ /* 0x000fe200000100ff */
[--C-:B------:R-:W-:Y:S02]  /*24e0*/  HADD2.F32 R78, -RZ, R41.reuse.H0_H0 ;  /* 0x20000029ff4e7230 */ /* 0x100fe40000004100 */
[-C--:B------:R-:W-:Y:S01]  /*24f0*/  FFMA.FTZ R37, R49, R40.reuse, R46 ;  /* 0x0000002831257223 */ /* 0x080fe2000001002e */
[-C--:B------:R-:W-:Y:S01]  /*2500*/  FFMA.FTZ R47, R52, R40.reuse, R47 ;  /* 0x00000028342f7223 */ /* 0x080fe2000001002f */
[-C--:B------:R-:W-:Y:S01]  /*2510*/  FFMA.FTZ R46, R50, R40.reuse, R43 ;  /* 0x00000028322e7223 */ /* 0x080fe2000001002b */
[----:B------:R-:W-:Y:S01]  /*2520*/  FFMA.FTZ R80, R51, R40, R80 ;  /* 0x0000002833507223 */ /* 0x000fe20000010050 */
[----:B------:R-:W-:-:S02]  /*2530*/  HADD2.F32 R41, -RZ, R41.H1_H1 ;  /* 0x30000029ff297230 */ /* 0x000fc40000004100 */
[-C--:B------:R-:W-:Y:S01]  /*2540*/  FFMA.FTZ R37, R56, R78.reuse, R37 ;  /* 0x0000004e38257223 */ /* 0x080fe20000010025 */
[-C--:B------:R-:W-:Y:S01]  /*2550*/  FFMA.FTZ R47, R54, R78.reuse, R47 ;  /* 0x0000004e362f7223 */ /* 0x080fe2000001002f */
[-C--:B------:R-:W-:Y:S01]  /*2560*/  FFMA.FTZ R46, R53, R78.reuse, R46 ;  /* 0x0000004e352e7223 */ /* 0x080fe2000001002e */
[----:B------:R-:W-:Y:S01]  /*2570*/  FFMA.FTZ R80, R55, R78, R80 ;  /* 0x0000004e37507223 */ /* 0x000fe20000010050 */
[----:B----4-:R-:W-:Y:S02]  /*2580*/  HADD2.F32 R39, -RZ, R14.H0_H0 ;  /* 0x2000000eff277230 */ /* 0x010fe40000004100 */
[-C--:B------:R-:W-:Y:S01]  /*2590*/  FFMA.FTZ R40, R60, R41.reuse, R37 ;  /* 0x000000293c287223 */ /* 0x080fe20000010025 */
[-C--:B------:R-:W-:Y:S01]  /*25a0*/  FFMA.FTZ R78, R58, R41.reuse, R47 ;  /* 0x000000293a4e7223 */ /* 0x080fe2000001002f */
[-C--:B------:R-:W-:Y:S01]  /*25b0*/  FFMA.FTZ R37, R59, R41.reuse, R46 ;  /* 0x000000293b257223 */ /* 0x080fe2000001002e */
[----:B------:R-:W-:Y:S01]  /*25c0*/  FFMA.FTZ R47, R57, R41, R80 ;  /* 0x00000029392f7223 */ /* 0x000fe20000010050 */
[----:B------:R-:W-:-:S02]  /*25d0*/  HADD2.F32 R46, -RZ, R15.H0_H0 ;  /* 0x2000000fff2e7230 */ /* 0x000fc40000004100 */
[----:B------:R-:W-:Y:S02]  /*25e0*/  HADD2.F32 R41, -RZ, R15.H1_H1 ;  /* 0x3000000fff297230 */ /* 0x000fe40000004100 */
        /* <DEDUP_REMOVED lines=8> */
[----:B------:R-:W-:-:S02]  /*2670*/  FFMA.FTZ R39, R73, R14, R82 ;  /* 0x0000000e49277223 */ /* 0x000fc40000010052 */
[----:B------:R-:W0:Y:S01]  /*2680*/  LDS.64 R14, [UR4+0x200] ;  /* 0x00020004ff0e7984 */ /* 0x000e220008000a00 */
[-C--:B------:R-:W-:Y:S01]  /*2690*/  FFMA.FTZ R40, R66, R46.reuse, R37 ;  /* 0x0000002e42287223 */ /* 0x080fe20000010025 */
[-C--:B------:R-:W-:Y:S01]  /*26a0*/  FFMA.FTZ R37, R67, R46.reuse, R78 ;  /* 0x0000002e43257223 */ /* 0x080fe2000001004e */
[-C--:B------:R-:W-:Y:S01]  /*26b0*/  FFMA.FTZ R80, R65, R46.reuse, R80 ;  /* 0x0000002e41507223 */ /* 0x080fe20000010050 */
[----:B------:R-:W-:Y:S01]  /*26c0*/  FMUL.FTZ R13, R34, R13 ;  /* 0x0000000d220d7220 */ /* 0x000fe20000410000 */
[-C--:B------:R-:W-:Y:S01]  /*26d0*/  FFMA.FTZ R40, R71, R41.reuse, R40 ;  /* 0x0000002947287223 */ /* 0x080fe20000010028 */
[-C--:B------:R-:W-:Y:S01]  /*26e0*/  FFMA.FTZ R78, R70, R41.reuse, R37 ;  /* 0x00000029464e7223 */ /* 0x080fe20000010025 */
[----:B------:R-:W-:Y:S01]  /*26f0*/  FFMA.FTZ R43, R72, R46, R39 ;  /* 0x0000002e482b7223 */ /* 0x000fe20000010027 */
[-C--:B------:R-:W-:Y:S01]  /*2700*/  FFMA.FTZ R39, R69, R41.reuse, R80 ;  /* 0x0000002945277223 */ /* 0x080fe20000010050 */
[----:B------:R-:W-:Y:S01]  /*2710*/  FMUL.FTZ R38, R35, R38 ;  /* 0x0000002623267220 */ /* 0x000fe20000410000 */
[----:B------:R-:W-:Y:S01]  /*2720*/  FMUL.FTZ R40, R29, R40 ;  /* 0x000000281d287220 */ /* 0x000fe20000410000 */
[----:B------:R-:W-:Y:S01]  /*2730*/  FMUL.FTZ R78, R33, R78 ;  /* 0x0000004e214e7220 */ /* 0x000fe20000410000 */
[----:B------:R-:W-:Y:S01]  /*2740*/  FFMA.FTZ R80, R68, R41, R43 ;  /* 0x0000002944507223 */ /* 0x000fe2000001002b */
[----:B------:R-:W-:-:S02]  /*2750*/  MOV R46, R12 ;  /* 0x0000000c002e7202 */ /* 0x000fc40000000f00 */
[----:B------:R-:W-:Y:S01]  /*2760*/  F2FP.F16.F32.PACK_AB R37, RZ, R13 ;  /* 0x0000000dff25723e */ /* 0x000fe200000000ff */
[----:B------:R-:W-:Y:S01]  /*2770*/  FMUL.FTZ R42, R29, R42 ;  /* 0x0000002a1d2a7220 */ /* 0x000fe20000410000 */
[----:B------:R-:W1:Y:S01]  /*2780*/  LDS.64 R12, [UR4+0x208] ;  /* 0x00020804ff0c7984 */ /* 0x000e620008000a00 */
[----:B------:R-:W-:Y:S01]  /*2790*/  FMUL.FTZ R44, R33, R44 ;  /* 0x0000002c212c7220 */ /* 0x000fe20000410000 */
[----:B------:R-:W-:Y:S01]  /*27a0*/  F2FP.F16.F32.PACK_AB R38, RZ, R38 ;  /* 0x00000026ff26723e */ /* 0x000fe200000000ff */
[----:B------:R-:W-:Y:S01]  /*27b0*/  FMUL.FTZ R39, R34, R39 ;  /* 0x0000002722277220 */ /* 0x000fe20000410000 */
[----:B------:R-:W-:Y:S01]  /*27c0*/  F2FP.F16.F32.PACK_AB R40, RZ, R40 ;  /* 0x00000028ff28723e */ /* 0x000fe200000000ff */
[----:B------:R-:W-:Y:S01]  /*27d0*/  FMUL.FTZ R80, R35, R80 ;  /* 0x0000005023507220 */ /* 0x000fe20000410000 */
[----:B------:R-:W-:Y:S02]  /*27e0*/  F2FP.F16.F32.PACK_AB R78, RZ, R78 ;  /* 0x0000004eff4e723e */ /* 0x000fe400000000ff */
[----:B------:R-:W-:-:S02]  /*27f0*/  F2FP.F16.F32.PACK_AB R42, RZ, R42 ;  /* 0x0000002aff2a723e */ /* 0x000fc400000000ff */
[----:B------:R-:W-:Y:S02]  /*2800*/  F2FP.F16.F32.PACK_AB R44, RZ, R44 ;  /* 0x0000002cff2c723e */ /* 0x000fe400000000ff */
[----:B------:R-:W-:Y:S02]  /*2810*/  PRMT R37, R37, 0x5410, R38 ;  /* 0x0000541025257816 */ /* 0x000fe40000000026 */
[----:B------:R-:W-:Y:S02]  /*2820*/  PRMT R40, R40, 0x5410, R78 ;  /* 0x0000541028287816 */ /* 0x000fe4000000004e */
[----:B------:R-:W-:Y:S02]  /*2830*/  F2FP.F16.F32.PACK_AB R39, RZ, R39 ;  /* 0x00000027ff27723e */ /* 0x000fe400000000ff */
[----:B------:R-:W-:Y:S02]  /*2840*/  F2FP.F16.F32.PACK_AB R80, RZ, R80 ;  /* 0x00000050ff50723e */ /* 0x000fe400000000ff */
[----:B------:R-:W-:Y:S01]  /*2850*/  PRMT R42, R42, 0x5410, R44 ;  /* 0x000054102a2a7816 */ /* 0x000fe2000000002c */
[----:B------:R-:W-:Y:S01]  /*2860*/  HADD2 R47, R37, R11 ;  /* 0x0000000b252f7230 */ /* 0x000fe20000000000 */
[----:B------:R-:W-:Y:S01]  /*2870*/  MOV R44, R9 ;  /* 0x00000009002c7202 */ /* 0x000fe20000000f00 */
[----:B------:R-:W-:Y:S01]  /*2880*/  HFMA2 R43, R40, 1, 1, R10 ;  /* 0x3c003c00282b7831 */ /* 0x000fe2000000000a */
[----:B------:R-:W-:Y:S01]  /*2890*/  PRMT R39, R39, 0x5410, R80 ;  /* 0x0000541027277816 */ /* 0x000fe20000000050 */
[--C-:B0-----:R-:W-:Y:S01]  /*28a0*/  HADD2.F32 R9, -RZ, R14.reuse.H0_H0 ;  /* 0x2000000eff097230 */ /* 0x101fe20000004100 */
[----:B------:R-:W0:Y:S01]  /*28b0*/  LDS.64 R10, [UR4+0x280] ;  /* 0x00028004ff0a7984 */ /* 0x000e220008000a00 */
[----:B------:R-:W-:-:S02]  /*28c0*/  HADD2.F32 R14, -RZ, R14.H1_H1 ;  /* 0x3000000eff0e7230 */ /* 0x000fc40000004100 */
[----:B------:R-:W-:Y:S02]  /*28d0*/  HFMA2 R46, R42, 1, 1, R46 ;  /* 0x3c003c002a2e7831 */ /* 0x000fe4000000002e */
[--C-:B------:R-:W-:Y:S02]  /*28e0*/  HADD2.F32 R40, -RZ, R15.reuse.H0_H0 ;  /* 0x2000000fff287230 */ /* 0x100fe40000004100 */
[----:B------:R-:W-:Y:S02]  /*28f0*/  HFMA2 R44, R39, 1, 1, R44 ;  /* 0x3c003c00272c7831 */ /* 0x000fe4000000002c */
[----:B------:R-:W-:Y:S02]  /*2900*/  HADD2.F32 R37, -RZ, R15.H1_H1 ;  /* 0x3000000fff257230 */ /* 0x000fe40000004100 */
[-C--:B------:R-:W-:Y:S01]  /*2910*/  FFMA.FTZ R38, R17, R9.reuse, RZ ;  /* 0x0000000911267223 */ /* 0x080fe200000100ff */
[-C--:B------:R-:W-:Y:S01]  /*2920*/  FFMA.FTZ R15, R28, R9.reuse, RZ ;  /* 0x000000091c0f7223 */ /* 0x080fe200000100ff */
[-C--:B------:R-:W-:Y:S01]  /*2930*/  FFMA.FTZ R39, R19, R9.reuse, RZ ;  /* 0x0000000913277223 */ /* 0x080fe200000100ff */
[----:B------:R-:W-:Y:S01]  /*2940*/  FFMA.FTZ R42, R18, R9, RZ ;  /* 0x00000009122a7223 */ /* 0x000fe200000100ff */
[-C--:B------:R-:W-:Y:S01]  /*2950*/  FFMA.FTZ R9, R49, R14.reuse, R38 ;  /* 0x0000000e31097223 */ /* 0x080fe20000010026 */
[-C--:B------:R-:W-:Y:S01]  /*2960*/  FFMA.FTZ R38, R50, R14.reuse, R15 ;  /* 0x0000000e32267223 */ /* 0x080fe2000001000f */
[-C--:B------:R-:W-:Y:S01]  /*2970*/  FFMA.FTZ R39, R52, R14.reuse, R39 ;  /* 0x0000000e34277223 */ /* 0x080fe20000010027 */
[----:B------:R-:W-:Y:S01]  /*2980*/  FFMA.FTZ R14, R51, R14, R42 ;  /* 0x0000000e330e7223 */ /* 0x000fe2000001002a */
[-C--:B------:R-:W-:Y:S01]  /*2990*/  FFMA.FTZ R9, R56, R40.reuse, R9 ;  /* 0x0000002838097223 */ /* 0x080fe20000010009 */
[-C--:B------:R-:W-:Y:S01]  /*29a0*/  FFMA.FTZ R42, R53, R40.reuse, R38 ;  /* 0x00000028352a7223 */ /* 0x080fe20000010026 */
[-C--:B------:R-:W-:Y:S01]  /*29b0*/  FFMA.FTZ R77, R54, R40.reuse, R39 ;  /* 0x00000028364d7223 */ /* 0x080fe20000010027 */
[----:B------:R-:W-:-:S02]  /*29c0*/  FFMA.FTZ R40, R55, R40, R14 ;  /* 0x0000002837287223 */ /* 0x000fc4000001000e */
[----:B------:R-:W4:Y:S01]  /*29d0*/  LDS.64 R14, [UR4+0x288] ;  /* 0x00028804ff0e7984 */ /* 0x000f220008000a00 */
[--C-:B-1----:R-:W-:Y:S02]  /*29e0*/  HADD2.F32 R39, -RZ, R12.reuse.H0_H0 ;  /* 0x2000000cff277230 */ /* 0x102fe40000004100 */
[-C--:B------:R-:W-:Y:S01]  /*29f0*/  FFMA.FTZ R41, R59, R37.reuse, R42 ;  /* 0x000000253b297223 */ /* 0x080fe2000001002a */
[-C--:B------:R-:W-:Y:S01]  /*2a00*/  FFMA.FTZ R42, R58, R37.reuse, R77 ;  /* 0x000000253a2a7223 */ /* 0x080fe2000001004d */
[-C--:B------:R-:W-:Y:S01]  /*2a10*/  FFMA.FTZ R38, R60, R37.reuse, R9 ;  /* 0x000000253c267223 */ /* 0x080fe20000010009 */
[----:B------:R-:W-:Y:S01]  /*2a20*/  FFMA.FTZ R77, R57, R37, R40 ;  /* 0x00000025394d7223 */ /* 0x000fe20000010028 */
[----:B------:R-:W-:Y:S02]  /*2a30*/  HADD2.F32 R12, -RZ, R12.H1_H1 ;  /* 0x3000000cff0c7230 */ /* 0x000fe40000004100 */
[-C--:B------:R-:W-:Y:S01]  /*2a40*/  FFMA.FTZ R37, R63, R39.reuse, R42 ;  /* 0x000000273f257223 */ /* 0x080fe2000001002a */
[-C--:B------:R-:W-:Y:S01]  /*2a50*/  FFMA.FTZ R9, R61, R39.reuse, R38 ;  /* 0x000000273d097223 */ /* 0x080fe20000010026 */
[-C--:B------:R-:W-:Y:S01]  /*2a60*/  FFMA.FTZ R80, R64, R39.reuse, R77 ;  /* 0x0000002740507223 */ /* 0x080fe2000001004d */
[----:B------:R-:W-:Y:S01]  /*2a70*/  FFMA.FTZ R38, R62, R39, R41 ;  /* 0x000000273e267223 */ /* 0x000fe20000010029 */
[----:B------:R-:W-:-:S02]  /*2a80*/  HADD2.F32 R40, -RZ, R13.H0_H0 ;  /* 0x2000000dff287230 */ /* 0x000fc40000004100 */
        /* <DEDUP_REMOVED lines=8> */
[--C-:B0-----:R-:W-:Y:S02]  /*2b10*/  HADD2.F32 R39, -RZ, R10.reuse.H0_H0 ;  /* 0x2000000aff277230 */ /* 0x101fe40000004100 */
[----:B------:R-:W-:Y:S01]  /*2b20*/  FFMA.FTZ R78, R65, R40, R78 ;  /* 0x00000028414e7223 */ /* 0x000fe2000001004e */
[----:B------:R-:W-:-:S02]  /*2b30*/  HADD2.F32 R10, -RZ, R10.H1_H1 ;  /* 0x3000000aff0a7230 */ /* 0x000fc40000004100 */
[-C--:B------:R-:W-:Y:S01]  /*2b40*/  FFMA.FTZ R12, R68, R13.reuse, R37 ;  /* 0x0000000d440c7223 */ /* 0x080fe20000010025 */
[----:B------:R-:W-:Y:S01]  /*2b50*/  FFMA.FTZ R40, R70, R13, R9 ;  /* 0x0000000d46287223 */ /* 0x000fe20000010009 */
[-C--:B------:R-:W-:Y:S01]  /*2b60*/  FFMA.FTZ R42, R17, R39.reuse, RZ ;  /* 0x00000027112a7223 */ /* 0x080fe200000100ff */
[----:B------:R-:W-:Y:S01]  /*2b70*/  FFMA.FTZ R37, R28, R39, RZ ;  /* 0x000000271c257223 */ /* 0x000fe200000100ff */
[-C--:B------:R-:W-:Y:S01]  /*2b80*/  FFMA.FTZ R38, R71, R13.reuse, R38 ;  /* 0x0000000d47267223 */ /* 0x080fe20000010026 */
[----:B------:R-:W-:Y:S01]  /*2b90*/  FFMA.FTZ R9, R69, R13, R78 ;  /* 0x0000000d45097223 */ /* 0x000fe2000001004e */
[--C-:B------:R-:W-:Y:S02]  /*2ba0*/  HADD2.F32 R78, -RZ, R11.reuse.H0_H0 ;  /* 0x2000000bff4e7230 */ /* 0x100fe40000004100 */
[-C--:B------:R-:W-:Y:S01]  /*2bb0*/  FFMA.FTZ R41, R19, R39.reuse, RZ ;  /* 0x0000002713297223 */ /* 0x080fe200000100ff */
[----:B------:R-:W-:Y:S02]  /*2bc0*/  HADD2.F32 R13, -RZ, R11.H1_H1 ;  /* 0x3000000bff0d7230 */ /* 0x000fe40000004100 */
[-C--:B------:R-:W-:Y:S01]  /*2bd0*/  FFMA.FTZ R11, R49, R10.reuse, R42 ;  /* 0x0000000a310b7223 */ /* 0x080fe2000001002a */
[----:B------:R-:W-:Y:S01]  /*2be0*/  FFMA.FTZ R80, R18, R39, RZ ;  /* 0x0000002712507223 */ /* 0x000fe200000100ff */
[-C--:B------:R-:W-:Y:S01]  /*2bf0*/  FFMA.FTZ R42, R50, R10.reuse, R37 ;  /* 0x0000000a322a7223 */ /* 0x080fe20000010025 */
[----:B------:R-:W-:Y:S01]  /*2c00*/  FFMA.FTZ R41, R52, R10, R41 ;  /* 0x0000000a34297223 */ /* 0x000fe20000010029 */
[----:B------:R-:W-:Y:S01]  /*2c10*/  FFMA.FTZ R11, R56, R78, R11 ;  /* 0x0000004e380b7223 */ /* 0x000fe2000001000b */
[----:B------:R-:W-:Y:S01]  /*2c20*/  FFMA.FTZ R80, R51, R10, R80 ;  /* 0x0000000a33507223 */ /* 0x000fe20000010050 */
[----:B------:R-:W-:Y:S01]  /*2c30*/  FFMA.FTZ R42, R53, R78, R42 ;  /* 0x0000004e352a7223 */ /* 0x000fe2000001002a */
[----:B----4-:R-:W-:-:S02]  /*2c40*/  HADD2.F32 R37, -RZ, R14.H0_H0 ;  /* 0x2000000eff257230 */ /* 0x010fc40000004100 */
[-C--:B------:R-:W-:Y:S01]  /*2c50*/  FFMA.FTZ R41, R54, R78.reuse, R41 ;  /* 0x0000004e36297223 */ /* 0x080fe20000010029 */
[-C--:B------:R-:W-:Y:S01]  /*2c60*/  FFMA.FTZ R10, R60, R13.reuse, R11 ;  /* 0x0000000d3c0a7223 */ /* 0x080fe2000001000b */
[----:B------:R-:W-:Y:S01]  /*2c70*/  FFMA.FTZ R80, R55, R78, R80 ;  /* 0x0000004e37507223 */ /* 0x000fe20000010050 */
[-C--:B------:R-:W-:Y:S01]  /*2c80*/  FFMA.FTZ R39, R59, R13.reuse, R42 ;  /* 0x0000000d3b277223 */ /* 0x080fe2000001002a */
[----:B------:R-:W-:Y:S01]  /*2c90*/  FFMA.FTZ R78, R58, R13, R41 ;  /* 0x0000000d3a4e7223 */ /* 0x000fe20000010029 */
[----:B------:R-:W-:Y:S01]  /*2ca0*/  FFMA.FTZ R11, R61, R37, R10 ;  /* 0x000000253d0b7223 */ /* 0x000fe2000001000a */
[----:B------:R-:W-:Y:S01]  /*2cb0*/  FFMA.FTZ R13, R57, R13, R80 ;  /* 0x0000000d390d7223 */ /* 0x000fe20000010050 */
[----:B------:R-:W-:Y:S02]  /*2cc0*/  HADD2.F32 R14, -RZ, R14.H1_H1 ;  /* 0x3000000eff0e7230 */ /* 0x000fe40000004100 */
[-C--:B------:R-:W-:Y:S01]  /*2cd0*/  FFMA.FTZ R10, R62, R37.reuse, R39 ;  /* 0x000000253e0a7223 */ /* 0x080fe20000010027 */
[-C--:B------:R-:W-:Y:S01]  /*2ce0*/  FFMA.FTZ R39, R63, R37.reuse, R78 ;  /* 0x000000253f277223 */ /* 0x080fe2000001004e */
[----:B------:R-:W-:Y:S01]  /*2cf0*/  FFMA.FTZ R82, R64, R37, R13 ;  /* 0x0000002540527223 */ /* 0x000fe2000001000d */
[-C--:B------:R-:W-:Y:S01]  /*2d00*/  FFMA.FTZ R13, R76, R14.reuse, R11 ;  /* 0x0000000e4c0d7223 */ /* 0x080fe2000001000b */
[----:B------:R-:W-:-:S02]  /*2d10*/  FFMA.FTZ R78, R75, R14, R10 ;  /* 0x0000000e4b4e7223 */ /* 0x000fc4000001000a */
[----:B------:R-:W0:Y:S01]  /*2d20*/  LDS.64 R10, [UR4+0x300] ;  /* 0x00030004ff0a7984 */ /* 0x000e220008000a00 */
[--C-:B------:R-:W-:Y:S02]  /*2d30*/  HADD2.F32 R42, -RZ, R15.reuse.H0_H0 ;  /* 0x2000000fff2a7230 */ /* 0x100fe40000004100 */
[----:B------:R-:W-:Y:S01]  /*2d40*/  FMUL.FTZ R38, R29, R38 ;  /* 0x000000261d267220 */ /* 0x000fe20000410000 */
[----:B------:R-:W-:Y:S01]  /*2d50*/  FMUL.FTZ R40, R33, R40 ;  /* 0x0000002821287220 */ /* 0x000fe20000410000 */
[-C--:B------:R-:W-:Y:S01]  /*2d60*/  FFMA.FTZ R80, R74, R14.reuse, R39 ;  /* 0x0000000e4a507223 */ /* 0x080fe20000010027 */
[----:B------:R-:W-:Y:S01]  /*2d70*/  FFMA.FTZ R37, R73, R14, R82 ;  /* 0x0000000e49257223 */ /* 0x000fe20000010052 */
[----:B------:R-:W-:Y:S02]  /*2d80*/  HADD2.F32 R15, -RZ, R15.H1_H1 ;  /* 0x3000000fff0f7230 */ /* 0x000fe40000004100 */
[----:B------:R-:W-:Y:S01]  /*2d90*/  FFMA.FTZ R14, R66, R42, R13 ;  /* 0x0000002a420e7223 */ /* 0x000fe2000001000d */
[----:B------:R-:W-:Y:S01]  /*2da0*/  F2FP.F16.F32.PACK_AB R38, RZ, R38 ;  /* 0x00000026ff26723e */ /* 0x000fe200000000ff */
[----:B------:R-:W-:Y:S01]  /*2db0*/  FFMA.FTZ R13, R67, R42, R78 ;  /* 0x0000002a430d7223 */ /* 0x000fe2000001004e */
[----:B------:R-:W-:Y:S01]  /*2dc0*/  F2FP.F16.F32.PACK_AB R40, RZ, R40 ;  /* 0x00000028ff28723e */ /* 0x000fe200000000ff */
[-C--:B------:R-:W-:Y:S01]  /*2dd0*/  FFMA.FTZ R80, R65, R42.reuse, R80 ;  /* 0x0000002a41507223 */ /* 0x080fe20000010050 */
[----:B------:R-:W-:Y:S01]  /*2de0*/  FFMA.FTZ R37, R72, R42, R37 ;  /* 0x0000002a48257223 */ /* 0x000fe20000010025 */
[----:B------:R-:W-:Y:S01]  /*2df0*/  FMUL.FTZ R9, R34, R9 ;  /* 0x0000000922097220 */ /* 0x000fe20000410000 */
[----:B------:R-:W-:Y:S01]  /*2e00*/  PRMT R38, R38, 0x5410, R40 ;  /* 0x0000541026267816 */ /* 0x000fe20000000028 */
[-C--:B------:R-:W-:Y:S01]  /*2e10*/  FFMA.FTZ R78, R70, R15.reuse, R13 ;  /* 0x0000000f464e7223 */ /* 0x080fe2000001000d */
[-C--:B------:R-:W-:Y:S01]  /*2e20*/  FFMA.FTZ R13, R69, R15.reuse, R80 ;  /* 0x0000000f450d7223 */ /* 0x080fe20000010050 */
[----:B------:R-:W-:Y:S01]  /*2e30*/  FFMA.FTZ R80, R68, R15, R37 ;  /* 0x0000000f44507223 */ /* 0x000fe20000010025 */
[----:B------:R-:W-:Y:S01]  /*2e40*/  MOV R37, R7 ;  /* 0x0000000700257202 */ /* 0x000fe20000000f00 */
[----:B------:R-:W-:Y:S01]  /*2e50*/  HFMA2 R42, R38, 1, 1, R8 ;  /* 0x3c003c00262a7831 */ /* 0x000fe20000000008 */
[----:B------:R-:W-:-:S02]  /*2e60*/  F2FP.F16.F32.PACK_AB R7, RZ, R9 ;  /* 0x00000009ff07723e */ /* 0x000fc400000000ff */
[----:B------:R-:W1:Y:S01]  /*2e70*/  LDS.64 R8, [UR4+0x308] ;  /* 0x00030804ff087984 */ /* 0x000e620008000a00 */
[----:B------:R-:W-:Y:S01]  /*2e80*/  FMUL.FTZ R13, R34, R13 ;  /* 0x0000000d220d7220 */ /* 0x000fe20000410000 */
[----:B------:R-:W-:Y:S01]  /*2e90*/  FMUL.FTZ R80, R35, R80 ;  /* 0x0000005023507220 */ /* 0x000fe20000410000 */
[----:B------:R-:W-:Y:S01]  /*2ea0*/  FFMA.FTZ R14, R71, R15, R14 ;  /* 0x0000000f470e7223 */ /* 0x000fe2000001000e */
[----:B------:R-:W-:Y:S01]  /*2eb0*/  FMUL.FTZ R78, R33, R78 ;  /* 0x0000004e214e7220 */ /* 0x000fe20000410000 */
[----:B------:R-:W-:Y:S01]  /*2ec0*/  FMUL.FTZ R12, R35, R12 ;  /* 0x0000000c230c7220 */ /* 0x000fe20000410000 */
[----:B------:R-:W-:Y:S01]  /*2ed0*/  F2FP.F16.F32.PACK_AB R13, RZ, R13 ;  /* 0x0000000dff0d723e */ /* 0x000fe200000000ff */
[----:B------:R-:W-:Y:S01]  /*2ee0*/  FMUL.FTZ R14, R29, R14 ;  /* 0x0000000e1d0e7220 */ /* 0x000fe20000410000 */
[----:B------:R-:W-:Y:S02]  /*2ef0*/  F2FP.F16.F32.PACK_AB R80, RZ, R80 ;  /* 0x00000050ff50723e */ /* 0x000fe400000000ff */
[----:B------:R-:W-:-:S02]  /*2f00*/  F2FP.F16.F32.PACK_AB R78, RZ, R78 ;  /* 0x0000004eff4e723e */ /* 0x000fc400000000ff */
[----:B------:R-:W-:Y:S02]  /*2f10*/  PRMT R13, R13, 0x5410, R80 ;  /* 0x000054100d0d7816 */ /* 0x000fe40000000050 */
[----:B------:R-:W-:Y:S02]  /*2f20*/  F2FP.F16.F32.PACK_AB R14, RZ, R14 ;  /* 0x0000000eff0e723e */ /* 0x000fe400000000ff */
[----:B------:R-:W-:Y:S01]  /*2f30*/  F2FP.F16.F32.PACK_AB R12, RZ, R12 ;  /* 0x0000000cff0c723e */ /* 0x000fe200000000ff */
[----:B------:R-:W-:Y:S01]  /*2f40*/  HADD2 R39, R13, R5 ;  /* 0x000000050d277230 */ /* 0x000fe20000000000 */
[----:B------:R-:W-:Y:S01]  /*2f50*/  PRMT R14, R14, 0x5410, R78 ;  /* 0x000054100e0e7816 */ /* 0x000fe2000000004e */
[--C-:B0-----:R-:W-:Y:S01]  /*2f60*/  HADD2.F32 R5, -RZ, R10.reuse.H0_H0 ;  /* 0x2000000aff057230 */ /* 0x101fe20000004100 */
[----:B------:R-:W-:Y:S01]  /*2f70*/  PRMT R7, R7, 0x5410, R12 ;  /* 0x0000541007077816 */ /* 0x000fe2000000000c */
[----:B------:R-:W-:Y:S02]  /*2f80*/  HADD2.F32 R10, -RZ, R10.H1_H1 ;  /* 0x3000000aff0a7230 */ /* 0x000fe40000004100 */
[----:B------:R-:W-:-:S02]  /*2f90*/  HFMA2 R38, R14, 1, 1, R6 ;  /* 0x3c003c000e267831 */ /* 0x000fc40000000006 */
[-C--:B------:R-:W-:Y:S01]  /*2fa0*/  FFMA.FTZ R6, R17, R5.reuse, RZ ;  /* 0x0000000511067223 */ /* 0x080fe200000100ff */
[----:B------:R-:W-:Y:S02]  /*2fb0*/  HADD2 R37, R7, R37 ;  /* 0x0000002507257230 */ /* 0x000fe40000000000 */
[--C-:B------:R-:W-:Y:S02]  /*2fc0*/  HADD2.F32 R12, -RZ, R11.reuse.H0_H0 ;  /* 0x2000000bff0c7230 */ /* 0x100fe40000004100 */
[----:B------:R-:W-:Y:S02]  /*2fd0*/  HADD2.F32 R7, -RZ, R11.H1_H1 ;  /* 0x3000000bff077230 */ /* 0x000fe40000004100 */
        /* <DEDUP_REMOVED lines=11> */
[----:B------:R-:W-:Y:S01]  /*3090*/  FFMA.FTZ R6, R60, R7, R5 ;  /* 0x000000073c067223 */ /* 0x000fe20000010005 */
[----:B-1----:R-:W-:-:S02]  /*30a0*/  HADD2.F32 R5, -RZ, R8.H0_H0 ;  /* 0x20000008ff057230 */ /* 0x002fc40000004100 */
[-C--:B------:R-:W-:Y:S01]  /*30b0*/  FFMA.FTZ R41, R59, R7.reuse, R10 ;  /* 0x000000073b297223 */ /* 0x080fe2000001000a */
[-C--:B------:R-:W-:Y:S01]  /*30c0*/  FFMA.FTZ R10, R58, R7.reuse, R15 ;  /* 0x000000073a0a7223 */ /* 0x080fe2000001000f */
[----:B------:R-:W-:Y:S01]  /*30d0*/  FFMA.FTZ R7, R57, R7, R14 ;  /* 0x0000000739077223 */ /* 0x000fe2000001000e */
[----:B------:R-:W-:Y:S02]  /*30e0*/  HADD2.F32 R8, -RZ, R8.H1_H1 ;  /* 0x30000008ff087230 */ /* 0x000fe40000004100 */
[-C--:B------:R-:W-:Y:S01]  /*30f0*/  FFMA.FTZ R40, R62, R5.reuse, R41 ;  /* 0x000000053e287223 */ /* 0x080fe20000010029 */
[--C-:B------:R-:W-:Y:S02]  /*3100*/  HADD2.F32 R14, -RZ, R9.reuse.H0_H0 ;  /* 0x20000009ff0e7230 */ /* 0x100fe40000004100 */
[-C--:B------:R-:W-:Y:S01]  /*3110*/  FFMA.FTZ R41, R63, R5.reuse, R10 ;  /* 0x000000053f297223 */ /* 0x080fe2000001000a */
[----:B------:R-:W-:Y:S02]  /*3120*/  HADD2.F32 R15, -RZ, R9.H1_H1 ;  /* 0x30000009ff0f7230 */ /* 0x000fe40000004100 */
[-C--:B------:R-:W-:Y:S01]  /*3130*/  FFMA.FTZ R9, R61, R5.reuse, R6 ;  /* 0x000000053d097223 */ /* 0x080fe20000010006 */
[----:B------:R-:W-:Y:S01]  /*3140*/  FFMA.FTZ R80, R64, R5, R7 ;  /* 0x0000000540507223 */ /* 0x000fe20000010007 */
[----:B--2---:R-:W-:Y:S01]  /*3150*/  LOP3.LUT R5, R21, 0xff, RZ, 0xc0, !PT ;  /* 0x000000ff15057812 */ /* 0x004fe200078ec0ff */
[-C--:B------:R-:W-:Y:S01]  /*3160*/  FFMA.FTZ R40, R75, R8.reuse, R40 ;  /* 0x000000084b287223 */ /* 0x080fe20000010028 */
[----:B------:R-:W0:Y:S01]  /*3170*/  LDS.64 R6, [UR4+0x380] ;  /* 0x00038004ff067984 */ /* 0x000e220008000a00 */
[-C--:B------:R-:W-:Y:S01]  /*3180*/  FFMA.FTZ R9, R76, R8.reuse, R9 ;  /* 0x000000084c097223 */ /* 0x080fe20000010009 */
[-C--:B------:R-:W-:Y:S01]  /*3190*/  FFMA.FTZ R78, R74, R8.reuse, R41 ;  /* 0x000000084a4e7223 */ /* 0x080fe20000010029 */
[----:B------:R-:W-:Y:S01]  /*31a0*/  FFMA.FTZ R41, R73, R8, R80 ;  /* 0x0000000849297223 */ /* 0x000fe20000010050 */
[----:B------:R-:W-:Y:S01]  /*31b0*/  IADD3 R77, PT, PT, R5, -0x80, RZ ;  /* 0xffffff80054d7810 */ /* 0x000fe20007ffe0ff */
[-C--:B------:R-:W-:Y:S01]  /*31c0*/  FFMA.FTZ R5, R67, R14.reuse, R40 ;  /* 0x0000000e43057223 */ /* 0x080fe20000010028 */
[-C--:B------:R-:W-:Y:S01]  /*31d0*/  FFMA.FTZ R8, R66, R14.reuse, R9 ;  /* 0x0000000e42087223 */ /* 0x080fe20000010009 */
[-C--:B------:R-:W-:Y:S01]  /*31e0*/  FFMA.FTZ R78, R65, R14.reuse, R78 ;  /* 0x0000000e414e7223 */ /* 0x080fe2000001004e */
[----:B------:R-:W-:Y:S01]  /*31f0*/  FFMA.FTZ R41, R72, R14, R41 ;  /* 0x0000000e48297223 */ /* 0x000fe20000010029 */
[----:B------:R-:W-:Y:S01]  /*3200*/  LOP3.LUT R9, R23, 0xff, RZ, 0xc0, !PT ;  /* 0x000000ff17097812 */ /* 0x000fe200078ec0ff */
[-C--:B------:R-:W-:Y:S01]  /*3210*/  FFMA.FTZ R40, R70, R15.reuse, R5 ;  /* 0x0000000f46287223 */ /* 0x080fe20000010005 */
[-C--:B------:R-:W-:Y:S01]  /*3220*/  FFMA.FTZ R8, R71, R15.reuse, R8 ;  /* 0x0000000f47087223 */ /* 0x080fe20000010008 */
[-C--:B------:R-:W-:Y:S01]  /*3230*/  FFMA.FTZ R5, R69, R15.reuse, R78 ;  /* 0x0000000f45057223 */ /* 0x080fe2000001004e */
[----:B------:R-:W-:Y:S01]  /*3240*/  FFMA.FTZ R78, R68, R15, R41 ;  /* 0x0000000f444e7223 */ /* 0x000fe20000010029 */
[----:B------:R-:W-:Y:S01]  /*3250*/  IADD3 R15, PT, PT, R9, -0x80, RZ ;  /* 0xffffff80090f7810 */ /* 0x000fe20007ffe0ff */
[----:B------:R-:W-:Y:S01]  /*3260*/  FMUL.FTZ R8, R29, R8 ;  /* 0x000000081d087220 */ /* 0x000fe20000410000 */
[----:B------:R-:W-:Y:S01]  /*3270*/  LOP3.LUT R41, R20, 0xff, RZ, 0xc0, !PT ;  /* 0x000000ff14297812 */ /* 0x000fe200078ec0ff */
[----:B------:R-:W-:Y:S01]  /*3280*/  FMUL.FTZ R9, R34, R5 ;  /* 0x0000000522097220 */ /* 0x000fe20000410000 */
[----:B------:R1:W-:Y:S02]  /*3290*/  I2F.F16 R14, R77 ;  /* 0x0000004d000e7306 */ /* 0x0003e40000200c00 */
[----:B------:R-:W-:-:S02]  /*32a0*/  F2FP.F16.F32.PACK_AB R5, RZ, R8 ;  /* 0x00000008ff05723e */ /* 0x000fc400000000ff */
[----:B-1----:R-:W-:Y:S02]  /*32b0*/  IADD3 R77, PT, PT, R41, -0x80, RZ ;  /* 0xffffff80294d7810 */ /* 0x002fe40007ffe0ff */
[----:B------:R-:W-:Y:S02]  /*32c0*/  F2FP.F16.F32.PACK_AB R41, RZ, R9 ;  /* 0x00000009ff29723e */ /* 0x000fe400000000ff */
[----:B------:R-:W1:Y:S01]  /*32d0*/  LDS.64 R8, [UR4+0x388] ;  /* 0x00038804ff087984 */ /* 0x000e620008000a00 */
[----:B------:R-:W-:-:S05]  /*32e0*/  FMUL.FTZ R78, R35, R78 ;  /* 0x0000004e234e7220 */ /* 0x000fca0000410000 */
[----:B------:R-:W-:-:S04]  /*32f0*/  F2FP.F16.F32.PACK_AB R78, RZ, R78 ;  /* 0x0000004eff4e723e */ /* 0x000fc800000000ff */
[----:B------:R-:W-:-:S05]  /*3300*/  PRMT R41, R41, 0x5410, R78 ;  /* 0x0000541029297816 */ /* 0x000fca000000004e */
[----:B------:R-:W-:Y:S02]  /*3310*/  HADD2 R41, R41, R3 ;  /* 0x0000000329297230 */ /* 0x000fe40000000000 */
[--C-:B0-----:R-:W-:Y:S02]  /*3320*/  HADD2.F32 R3, -RZ, R6.reuse.H0_H0 ;  /* 0x20000006ff037230 */ /* 0x101fe40000004100 */
        /* <DEDUP_REMOVED lines=12> */
[----:B------:R-:W-:Y:S01]  /*33f0*/  SHF.R.U32.HI R6, RZ, 0x8, R21 ;  /* 0x00000008ff067819 */ /* 0x000fe20000011615 */
[-C--:B------:R-:W-:Y:S01]  /*3400*/  FFMA.FTZ R49, R56, R80.reuse, R49 ;  /* 0x0000005038317223 */ /* 0x080fe20000010031 */
[-C--:B------:R-:W-:Y:S01]  /*3410*/  FFMA.FTZ R50, R53, R80.reuse, R50 ;  /* 0x0000005035327223 */ /* 0x080fe20000010032 */
[----:B------:R-:W-:Y:S01]  /*3420*/  FFMA.FTZ R28, R55, R80, R28 ;  /* 0x00000050371c7223 */ /* 0x000fe2000001001c */
[----:B------:R-:W-:Y:S01]  /*3430*/  LOP3.LUT R6, R6, 0xff, RZ, 0xc0, !PT ;  /* 0x000000ff06067812 */ /* 0x000fe200078ec0ff */
[-C--:B------:R-:W-:Y:S01]  /*3440*/  FFMA.FTZ R58, R58, R7.reuse, R3 ;  /* 0x000000073a3a7223 */ /* 0x080fe20000010003 */
[-C--:B------:R-:W-:Y:S01]  /*3450*/  FFMA.FTZ R60, R60, R7.reuse, R49 ;  /* 0x000000073c3c7223 */ /* 0x080fe20000010031 */
[-C--:B------:R-:W-:Y:S01]  /*3460*/  FFMA.FTZ R59, R59, R7.reuse, R50 ;  /* 0x000000073b3b7223 */ /* 0x080fe20000010032 */
[--C-:B-1----:R-:W-:Y:S02]  /*3470*/  HADD2.F32 R3, -RZ, R8.reuse.H0_H0 ;  /* 0x20000008ff037230 */ /* 0x102fe40000004100 */
[----:B------:R-:W-:Y:S01]  /*3480*/  FFMA.FTZ R7, R57, R7, R28 ;  /* 0x0000000739077223 */ /* 0x000fe2000001001c */
[----:B------:R-:W-:Y:S01]  /*3490*/  IADD3 R50, PT, PT, R6, -0x80, RZ ;  /* 0xffffff8006327810 */ /* 0x000fe20007ffe0ff */
[----:B------:R-:W-:-:S02]  /*34a0*/  HADD2.F32 R6, -RZ, R8.H1_H1 ;  /* 0x30000008ff067230 */ /* 0x000fc40000004100 */
        /* <DEDUP_REMOVED lines=8> */
[----:B------:R-:W-:Y:S01]  /*3530*/  SHF.R.U32.HI R17, RZ, 0x8, R20 ;  /* 0x00000008ff117819 */ /* 0x000fe20000011614 */
[----:B------:R-:W0:Y:S03]  /*3540*/  LDS.64 R6, [UR4+0x90] ;  /* 0x00009004ff067984 */ /* 0x000e260008000a00 */
[----:B------:R-:W-:Y:S01]  /*3550*/  LOP3.LUT R17, R17, 0xff, RZ, 0xc0, !PT ;  /* 0x000000ff11117812 */ /* 0x000fe200078ec0ff */
[----:B------:R-:W-:-:S03]  /*3560*/  HADD2.F32 R28, -RZ, R9.H0_H0 ;  /* 0x20000009ff1c7230 */ /* 0x000fc60000004100 */
[----:B------:R-:W-:Y:S02]  /*3570*/  IADD3 R17, PT, PT, R17, -0x80, RZ ;  /* 0xffffff8011117810 */ /* 0x000fe40007ffe0ff */
[-C--:B------:R-:W-:Y:S02]  /*3580*/  FFMA.FTZ R74, R65, R28.reuse, R74 ;  /* 0x0000001c414a7223 */ /* 0x080fe4000001004a */
[----:B------:R1:W-:Y:S01]  /*3590*/  I2F.F16 R49, R17 ;  /* 0x0000001100317306 */ /* 0x0003e20000200c00 */
[----:B------:R-:W-:Y:S01]  /*35a0*/  FFMA.FTZ R73, R72, R28, R73 ;  /* 0x0000001c48497223 */ /* 0x000fe20000010049 */
[----:B-1----:R-:W-:Y:S01]  /*35b0*/  HADD2.F32 R17, -RZ, R9.H1_H1 ;  /* 0x30000009ff117230 */ /* 0x002fe20000004100 */
[----:B------:R-:W-:-:S04]  /*35c0*/  LEA.HI R13, R20, 0xffffff80, RZ, 0x8 ;  /* 0xffffff80140d7811 */ /* 0x000fc800078f40ff */
[-C--:B------:R-:W-:Y:S01]  /*35d0*/  FFMA.FTZ R69, R69, R17.reuse, R74 ;  /* 0x0000001145457223 */ /* 0x080fe2000001004a */
[----:B------:R-:W-:Y:S01]  /*35e0*/  FFMA.FTZ R68, R68, R17, R73 ;  /* 0x0000001144447223 */ /* 0x000fe20000010049 */
[----:B------:R-:W-:Y:S02]  /*35f0*/  LEA.HI R79, R23, 0xffffff80, RZ, 0x8 ;  /* 0xffffff80174f7811 */ /* 0x000fe400078f40ff */
[----:B------:R-:W-:Y:S01]  /*3600*/  SHF.R.U32.HI R20, RZ, 0x10, R20 ;  /* 0x00000010ff147819 */ /* 0x000fe20000011614 */
[----:B------:R-:W-:Y:S01]  /*3610*/  FMUL.FTZ R69, R34, R69 ;  /* 0x0000004522457220 */ /* 0x000fe20000410000 */
[----:B------:R-:W-:Y:S01]  /*3620*/  FMUL.FTZ R68, R35, R68 ;  /* 0x0000004423447220 */ /* 0x000fe20000410000 */
[----:B------:R-:W-:Y:S01]  /*3630*/  SHF.R.U32.HI R52, RZ, 0x8, R23 ;  /* 0x00000008ff347819 */ /* 0x000fe20000011617 */
[----:B------:R1:W-:Y:S01]  /*3640*/  I2F.F16 R10, R79 ;  /* 0x0000004f000a7306 */ /* 0x0003e20000200c00 */
[----:B------:R-:W-:Y:S01]  /*3650*/  SHF.R.U32.HI R51, RZ, 0x8, R22 ;  /* 0x00000008ff337819 */ /* 0x000fe20000011616 */
[----:B------:R-:W-:Y:S01]  /*3660*/  FMUL.FTZ R40, R33, R40 ;  /* 0x0000002821287220 */ /* 0x000fe20000410000 */
[----:B------:R-:W-:Y:S01]  /*3670*/  LEA.HI R12, R22, 0xffffff80, RZ, 0x8 ;  /* 0xffffff80160c7811 */ /* 0x000fe200078f40ff */
[-C--:B------:R-:W-:Y:S01]  /*3680*/  FFMA.FTZ R66, R66, R28.reuse, R61 ;  /* 0x0000001c42427223 */ /* 0x080fe2000001003d */
[----:B------:R-:W-:Y:S01]  /*3690*/  LOP3.LUT R20, R20, 0xff, RZ, 0xc0, !PT ;  /* 0x000000ff14147812 */ /* 0x000fe200078ec0ff */
[----:B------:R-:W-:Y:S01]  /*36a0*/  FFMA.FTZ R67, R67, R28, R62 ;  /* 0x0000001c43437223 */ /* 0x000fe2000001003e */
[----:B------:R-:W-:-:S02]  /*36b0*/  LOP3.LUT R52, R52, 0xff, RZ, 0xc0, !PT ;  /* 0x000000ff34347812 */ /* 0x000fc400078ec0ff */
[----:B-1----:R-:W-:Y:S02]  /*36c0*/  LOP3.LUT R79, R22, 0xff, RZ, 0xc0, !PT ;  /* 0x000000ff164f7812 */ /* 0x002fe400078ec0ff */
[----:B------:R-:W-:Y:S02]  /*36d0*/  SHF.R.U32.HI R22, RZ, 0x10, R22 ;  /* 0x00000010ff167819 */ /* 0x000fe40000011616 */
[----:B------:R-:W-:Y:S02]  /*36e0*/  F2FP.F16.F32.PACK_AB R69, RZ, R69 ;  /* 0x00000045ff45723e */ /* 0x000fe400000000ff */
[----:B------:R-:W-:Y:S02]  /*36f0*/  F2FP.F16.F32.PACK_AB R68, RZ, R68 ;  /* 0x00000044ff44723e */ /* 0x000fe400000000ff */
[----:B------:R-:W-:Y:S01]  /*3700*/  LOP3.LUT R51, R51, 0xff, RZ, 0xc0, !PT ;  /* 0x000000ff33337812 */ /* 0x000fe200078ec0ff */
[-C--:B------:R-:W-:Y:S01]  /*3710*/  FFMA.FTZ R66, R71, R17.reuse, R66 ;  /* 0x0000001147427223 */ /* 0x080fe20000010042 */
[----:B------:R-:W-:Y:S01]  /*3720*/  IADD3 R20, PT, PT, R20, -0x80, RZ ;  /* 0xffffff8014147810 */ /* 0x000fe20007ffe0ff */
[----:B------:R-:W-:Y:S01]  /*3730*/  FFMA.FTZ R70, R70, R17, R67 ;  /* 0x0000001146467223 */ /* 0x000fe20000010043 */
[----:B------:R-:W-:-:S02]  /*3740*/  F2FP.F16.F32.PACK_AB R40, RZ, R40 ;  /* 0x00000028ff28723e */ /* 0x000fc400000000ff */
[----:B------:R-:W-:Y:S02]  /*3750*/  IADD3 R9, PT, PT, R52, -0x80, RZ ;  /* 0xffffff8034097810 */ /* 0x000fe40007ffe0ff */
[----:B------:R-:W-:Y:S02]  /*3760*/  LOP3.LUT R22, R22, 0xff, RZ, 0xc0, !PT ;  /* 0x000000ff16167812 */ /* 0x000fe400078ec0ff */
[----:B---3--:R-:W-:Y:S02]  /*3770*/  LOP3.LUT R17, R25, 0xff, RZ, 0xc0, !PT ;  /* 0x000000ff19117812 */ /* 0x008fe400078ec0ff */
[----:B------:R-:W-:Y:S01]  /*3780*/  PRMT R69, R69, 0x5410, R68 ;  /* 0x0000541045457816 */ /* 0x000fe20000000044 */
[----:B------:R-:W1:Y:S01]  /*3790*/  I2F.F16 R77, R77 ;  /* 0x0000004d004d7306 */ /* 0x000e620000200c00 */
[----:B------:R-:W-:Y:S01]  /*37a0*/  IADD3 R8, PT, PT, R51, -0x80, RZ ;  /* 0xffffff8033087810 */ /* 0x000fe20007ffe0ff */
[----:B------:R-:W-:Y:S01]  /*37b0*/  FMUL.FTZ R66, R29, R66 ;  /* 0x000000421d427220 */ /* 0x000fe20000410000 */
[----:B------:R-:W-:Y:S01]  /*37c0*/  LOP3.LUT R3, R24, 0xff, RZ, 0xc0, !PT ;  /* 0x000000ff18037812 */ /* 0x000fe200078ec0ff */
[----:B------:R-:W-:Y:S01]  /*37d0*/  FMUL.FTZ R70, R33, R70 ;  /* 0x0000004621467220 */ /* 0x000fe20000410000 */
[----:B------:R-:W-:-:S02]  /*37e0*/  PRMT R5, R5, 0x5410, R40 ;  /* 0x0000541005057816 */ /* 0x000fc40000000028 */
[----:B------:R-:W-:Y:S01]  /*37f0*/  IADD3 R22, PT, PT, R22, -0x80, RZ ;  /* 0xffffff8016167810 */ /* 0x000fe20007ffe0ff */
[----:B------:R2:W-:Y:S01]  /*3800*/  I2F.F16 R51, R20 ;  /* 0x0000001400337306 */ /* 0x0005e20000200c00 */
[----:B------:R-:W-:Y:S02]  /*3810*/  MOV R40, R4 ;  /* 0x0000000400287202 */ /* 0x000fe40000000f00 */
[----:B------:R-:W-:Y:S02]  /*3820*/  IADD3 R79, PT, PT, R79, -0x80, RZ ;  /* 0xffffff804f4f7810 */ /* 0x000fe40007ffe0ff */
[----:B------:R-:W-:-:S03]  /*3830*/  IADD3 R3, PT, PT, R3, -0x80, RZ ;  /* 0xffffff8003037810 */ /* 0x000fc60007ffe0ff */
[----:B------:R-:W3:Y:S01]  /*3840*/  I2F.F16 R50, R50 ;  /* 0x0000003200327306 */ /* 0x000ee20000200c00 */
[----:B--2---:R-:W-:Y:S01]  /*3850*/  IADD3 R20, PT, PT, R17, -0x80, RZ ;  /* 0xffffff8011147810 */ /* 0x004fe20007ffe0ff */
[----:B------:R-:W-:Y:S01]  /*3860*/  HADD2 R17, R69, R0 ;  /* 0x0000000045117230 */ /* 0x000fe20000000000 */
[----:B------:R-:W-:Y:S01]  /*3870*/  LOP3.LUT R0, R26, 0xff, RZ, 0xc0, !PT ;  /* 0x000000ff1a007812 */ /* 0x000fe200078ec0ff */
[----:B0-----:R-:W-:Y:S01]  /*3880*/  HADD2.F32 R57, -RZ, R6.H0_H0 ;  /* 0x20000006ff397230 */ /* 0x001fe20000004100 */
[----:B------:R-:W-:-:S03]  /*3890*/  F2FP.F16.F32.PACK_AB R66, RZ, R66 ;  /* 0x00000042ff42723e */ /* 0x000fc600000000ff */
[----:B------:R-:W0:Y:S01]  /*38a0*/  I2F.F16 R9, R9 ;  /* 0x0000000900097306 */ /* 0x000e220000200c00 */
[----:B------:R-:W-:Y:S01]  /*38b0*/  F2FP.F16.F32.PACK_AB R70, RZ, R70 ;  /* 0x00000046ff46723e */ /* 0x000fe200000000ff */
[----:B------:R-:W-:Y:S01]  /*38c0*/  HADD2.F32 R56, -RZ, R6.H1_H1 ;  /* 0x30000006ff387230 */ /* 0x000fe20000004100 */
[----:B------:R-:W-:Y:S01]  /*38d0*/  LEA.HI R11, R21, 0xffffff80, RZ, 0x8 ;  /* 0xffffff80150b7811 */ /* 0x000fe200078f40ff */
[----:B------:R-:W-:Y:S02]  /*38e0*/  HADD2.F32 R61, -RZ, R7.H0_H0 ;  /* 0x20000007ff3d7230 */ /* 0x000fe40000004100 */
[----:B------:R-:W-:Y:S01]  /*38f0*/  HFMA2 R40, R5, 1, 1, R40 ;  /* 0x3c003c0005287831 */ /* 0x000fe20000000028 */
[----:B------:R-:W-:Y:S01]  /*3900*/  IADD3 R60, PT, PT, R0, -0x80, RZ ;  /* 0xffffff80003c7810 */ /* 0x000fe20007ffe0ff */
[----:B------:R2:W-:Y:S01]  /*3910*/  I2F.F16 R53, R22 ;  /* 0x0000001600357306 */ /* 0x0005e20000200c00 */
[----:B------:R-:W-:Y:S02]  /*3920*/  LEA.HI R5, R24, 0xffffff80, RZ, 0x8 ;  /* 0xffffff8018057811 */ /* 0x000fe400078f40ff */
[----:B------:R-:W-:-:S02]  /*3930*/  SHF.R.U32.HI R21, RZ, 0x10, R21 ;  /* 0x00000010ff157819 */ /* 0x000fc40000011615 */
[----:B------:R-:W-:-:S03]  /*3940*/  SHF.R.U32.HI R0, RZ, 0x8, R24 ;  /* 0x00000008ff007819 */ /* 0x000fc60000011618 */
[----:B------:R-:W4:Y:S01]  /*3950*/  I2F.F16 R4, R79 ;  /* 0x0000004f00047306 */ /* 0x000f220000200c00 */
[----:B--2---:R-:W-:Y:S02]  /*3960*/  HADD2.F32 R22, -RZ, R7.H1_H1 ;  /* 0x30000007ff167230 */ /* 0x004fe40000004100 */
[----:B------:R-:W2:Y:S01]  /*3970*/  LDS.64 R6, [UR4+0x98] ;  /* 0x00009804ff067984 */ /* 0x000ea20008000a00 */
[----:B------:R-:W-:Y:S02]  /*3980*/  SHF.R.U32.HI R24, RZ, 0x10, R24 ;  /* 0x00000010ff187819 */ /* 0x000fe40000011618 */
[----:B------:R-:W-:Y:S02]  /*3990*/  SHF.R.U32.HI R23, RZ, 0x10, R23 ;  /* 0x00000010ff177819 */ /* 0x000fe40000011617 */
[----:B------:R5:W-:Y:S01]  /*39a0*/  I2F.F16 R58, R3 ;  /* 0x00000003003a7306 */ /* 0x000be20000200c00 */
[----:B------:R-:W-:Y:S02]  /*39b0*/  PRMT R66, R66, 0x5410, R70 ;  /* 0x0000541042427816 */ /* 0x000fe40000000046 */
[----:B------:R-:W-:-:S02]  /*39c0*/  LOP3.LUT R21, R21, 0xff, RZ, 0xc0, !PT ;  /* 0x000000ff15157812 */ /* 0x000fc400078ec0ff */
[----:B------:R-:W-:Y:S02]  /*39d0*/  LOP3.LUT R24, R24, 0xff, RZ, 0xc0, !PT ;  /* 0x000000ff18187812 */ /* 0x000fe400078ec0ff */
[----:B-----5:R-:W-:Y:S01]  /*39e0*/  LOP3.LUT R3, R27, 0xff, RZ, 0xc0, !PT ;  /* 0x000000ff1b037812 */ /* 0x020fe200078ec0ff */
[----:B------:R-:W5:Y:S01]  /*39f0*/  I2F.F16 R8, R8 ;  /* 0x0000000800087306 */ /* 0x000f620000200c00 */
[----:B------:R-:W-:Y:S02]  /*3a00*/  LOP3.LUT R23, R23, 0xff, RZ, 0xc0, !PT ;  /* 0x000000ff17177812 */ /* 0x000fe400078ec0ff */
[----:B------:R-:W-:Y:S01]  /*3a10*/  IADD3 R59, PT, PT, R3, -0x80, RZ ;  /* 0xffffff80033b7810 */ /* 0x000fe20007ffe0ff */
[----:B-1----:R-:W-:Y:S02]  /*3a20*/  HADD2.F32 R3, -RZ, R77.H0_H0 ;  /* 0x2000004dff037230 */ /* 0x002fe40000004100 */
[----:B------:R-:W-:Y:S01]  /*3a30*/  HFMA2 R28, R66, 1, 1, R2 ;  /* 0x3c003c00421c7831 */ /* 0x000fe20000000002 */
[----:B------:R-:W-:Y:S01]  /*3a40*/  LEA.HI R79, R25, 0xffffff80, RZ, 0x8 ;  /* 0xffffff80194f7811 */ /* 0x000fe200078f40ff */
[----:B------:R-:W1:Y:S01]  /*3a50*/  I2F.F16 R15, R15 ;  /* 0x0000000f000f7306 */ /* 0x000e620000200c00 */
[----:B------:R-:W-:-:S02]  /*3a60*/  IADD3 R21, PT, PT, R21, -0x80, RZ ;  /* 0xffffff8015157810 */ /* 0x000fc40007ffe0ff */
[--C-:B------:R-:W-:Y:S02]  /*3a70*/  SHF.R.U32.HI R2, RZ, 0x8, R25.reuse ;  /* 0x00000008ff027819 */ /* 0x100fe40000011619 */
[----:B------:R-:W-:Y:S01]  /*3a80*/  SHF.R.U32.HI R55, RZ, 0x10, R25 ;  /* 0x00000010ff377819 */ /* 0x000fe20000011619 */
[----:B---3--:R-:W-:Y:S01]  /*3a90*/  HADD2.F32 R25, -RZ, R50.H0_H0 ;  /* 0x20000032ff197230 */ /* 0x008fe20000004100 */
[----:B------:R-:W-:Y:S01]  /*3aa0*/  IADD3 R63, PT, PT, R24, -0x80, RZ ;  /* 0xffffff80183f7810 */ /* 0x000fe20007ffe0ff */
[----:B------:R-:W-:Y:S01]  /*3ab0*/  HADD2.F32 R24, -RZ, R49.H0_H0 ;  /* 0x20000031ff187230 */ /* 0x000fe20000004100 */
[----:B------:R-:W-:Y:S01]  /*3ac0*/  IADD3 R23, PT, PT, R23, -0x80, RZ ;  /* 0xffffff8017177810 */ /* 0x000fe20007ffe0ff */
[----:B0-----:R-:W-:Y:S02]  /*3ad0*/  HADD2.F32 R50, -RZ, R9.H0_H0 ;  /* 0x20000009ff327230 */ /* 0x001fe40000004100 */
[----:B------:R-:W-:Y:S01]  /*3ae0*/  FFMA.FTZ R9, R3, R57, RZ ;  /* 0x0000003903097223 */ /* 0x000fe200000100ff */
[----:B------:R0:W3:Y:S01]  /*3af0*/  I2F.F16 R52, R21 ;  /* 0x0000001500347306 */ /* 0x0000e20000200c00 */
[----:B----4-:R-:W-:-:S02]  /*3b00*/  HADD2.F32 R4, -RZ, R4.H0_H0 ;  /* 0x20000004ff047230 */ /* 0x010fc40000004100 */
[----:B-----5:R-:W-:-:S05]  /*3b10*/  HADD2.F32 R49, -RZ, R8.H0_H0 ;  /* 0x20000008ff317230 */ /* 0x020fca0000004100 */
[----:B------:R4:W5:Y:S01]  /*3b20*/  I2F.F16 R54, R23 ;  /* 0x0000001700367306 */ /* 0x0009620000200c00 */
[----:B0-----:R-:W-:Y:S01]  /*3b30*/  LOP3.LUT R21, R0, 0xff, RZ, 0xc0, !PT ;  /* 0x000000ff00157812 */ /* 0x001fe200078ec0ff */
[----:B------:R-:W-:Y:S02]  /*3b40*/  HADD2.F32 R0, -RZ, R14.H0_H0 ;  /* 0x2000000eff007230 */ /* 0x000fe40000004100 */
[-C--:B------:R-:W-:Y:S01]  /*3b50*/  FFMA.FTZ R14, R24, R56.reuse, R9 ;  /* 0x00000038180e7223 */ /* 0x080fe20000010009 */
[----:B------:R-:W-:Y:S01]  /*3b60*/  SHF.R.U32.HI R9, RZ, 0x8, R26 ;  /* 0x00000008ff097819 */ /* 0x000fe2000001161a */
[-C--:B------:R-:W-:Y:S01]  /*3b70*/  FFMA.FTZ R62, R4, R57.reuse, RZ ;  /* 0x00000039043e7223 */ /* 0x080fe200000100ff */
[----:B------:R-:W-:Y:S01]  /*3b80*/  LOP3.LUT R55, R55, 0xff, RZ, 0xc0, !PT ;  /* 0x000000ff37377812 */ /* 0x000fe200078ec0ff */
[----:B------:R-:W-:Y:S01]  /*3b90*/  FFMA.FTZ R8, R0, R57, RZ ;  /* 0x0000003900087223 */ /* 0x000fe200000100ff */
[----:B------:R-:W0:Y:S01]  /*3ba0*/  I2F.F16 R11, R11 ;  /* 0x0000000b000b7306 */ /* 0x000e220000200c00 */
[----:B----4-:R-:W-:Y:S01]  /*3bb0*/  LOP3.LUT R23, R2, 0xff, RZ, 0xc0, !PT ;  /* 0x000000ff02177812 */ /* 0x010fe200078ec0ff */
[----:B-1----:R-:W-:Y:S01]  /*3bc0*/  HADD2.F32 R2, -RZ, R15.H0_H0 ;  /* 0x2000000fff027230 */ /* 0x002fe20000004100 */
[----:B------:R-:W-:Y:S01]  /*3bd0*/  LOP3.LUT R9, R9, 0xff, RZ, 0xc0, !PT ;  /* 0x000000ff09097812 */ /* 0x000fe200078ec0ff */
[-C--:B------:R-:W-:Y:S01]  /*3be0*/  FFMA.FTZ R15, R25, R56.reuse, R8 ;  /* 0x00000038190f7223 */ /* 0x080fe20000010008 */
[----:B------:R-:W-:-:S03]  /*3bf0*/  FFMA.FTZ R62, R49, R56, R62 ;  /* 0x00000038313e7223 */ /* 0x000fc6000001003e */
[----:B------:R-:W1:Y:S01]  /*3c00*/  I2F.F16 R12, R12 ;  /* 0x0000000c000c7306 */ /* 0x000e620000200c00 */
[----:B------:R-:W-:Y:S01]  /*3c10*/  HADD2.F32 R53, -RZ, R53.H0_H0 ;  /* 0x20000035ff357230 */ /* 0x000fe20000004100 */
[----:B------:R-:W-:Y:S02]  /*3c20*/  IADD3 R8, PT, PT, R55, -0x80, RZ ;  /* 0xffffff8037087810 */ /* 0x000fe40007ffe0ff */
[----:B------:R-:W-:Y:S01]  /*3c30*/  IADD3 R9, PT, PT, R9, -0x80, RZ ;  /* 0xffffff8009097810 */ /* 0x000fe20007ffe0ff */
[----:B------:R-:W-:-:S03]  /*3c40*/  FFMA.FTZ R57, R2, R57, RZ ;  /* 0x0000003902397223 */ /* 0x000fc600000100ff */
[----:B------:R-:W4:Y:S01]  /*3c50*/  I2F.F16 R13, R13 ;  /* 0x0000000d000d7306 */ /* 0x000f220000200c00 */
[----:B------:R-:W-:Y:S01]  /*3c60*/  FFMA.FTZ R69, R53, R61, R62 ;  /* 0x0000003d35457223 */ /* 0x000fe2000001003e */
[----:B------:R-:W-:-:S06]  /*3c70*/  HADD2.F32 R51, -RZ, R51.H0_H0 ;  /* 0x20000033ff337230 */ /* 0x000fcc0000004100 */
[----:B------:R-:W2:Y:S01]  /*3c80*/  I2F.F16 R20, R20 ;  /* 0x0000001400147306 */ /* 0x000ea20000200c00 */
[----:B---3--:R-:W-:Y:S02]  /*3c90*/  HADD2.F32 R52, -RZ, R52.H0_H0 ;  /* 0x20000034ff347230 */ /* 0x008fe40000004100 */
[----:B------:R-:W-:Y:S01]  /*3ca0*/  FFMA.FTZ R57, R50, R56, R57 ;  /* 0x0000003832397223 */ /* 0x000fe20000010039 */
[----:B-----5:R-:W-:-:S04]  /*3cb0*/  HADD2.F32 R54, -RZ, R54.H0_H0 ;  /* 0x20000036ff367230 */ /* 0x020fc80000004100 */
[----:B------:R-:W3:Y:S01]  /*3cc0*/  I2F.F16 R60, R60 ;  /* 0x0000003c003c7306 */ /* 0x000ee20000200c00 */
[----:B------:R-:W-:Y:S01]  /*3cd0*/  IADD3 R23, PT, PT, R23, -0x80, RZ ;  /* 0xffffff8017177810 */ /* 0x000fe20007ffe0ff */
[-C--:B------:R-:W-:Y:S01]  /*3ce0*/  FFMA.FTZ R67, R51, R61.reuse, R14 ;  /* 0x0000003d33437223 */ /* 0x080fe2000001000e */
[----:B------:R-:W-:-:S05]  /*3cf0*/  FFMA.FTZ R64, R52, R61, R15 ;  /* 0x0000003d34407223 */ /* 0x000fca000001000f */
[----:B------:R-:W-:Y:S01]  /*3d00*/  I2F.F16 R62, R8 ;  /* 0x00000008003e7306 */ /* 0x000fe20000200c00 */
[----:B------:R-:W-:Y:S01]  /*3d10*/  FFMA.FTZ R68, R54, R61, R57 ;  /* 0x0000003d36447223 */ /* 0x000fe20000010039 */
[----:B------:R-:W-:-:S06]  /*3d20*/  SHF.R.U32.HI R14, RZ, 0x10, R26 ;  /* 0x00000010ff0e7819 */ /* 0x000fcc000001161a */
[----:B------:R5:W-:Y:S01]  /*3d30*/  I2F.F16 R65, R9 ;  /* 0x0000000900417306 */ /* 0x000be20000200c00 */
[--C-:B------:R-:W-:Y:S01]  /*3d40*/  SHF.R.U32.HI R15, RZ, 0x8, R27.reuse ;  /* 0x00000008ff0f7819 */ /* 0x100fe2000001161b */
[----:B0-----:R-:W-:Y:S02]  /*3d50*/  HADD2.F32 R55, -RZ, R11.H0_H0 ;  /* 0x2000000bff377230 */ /* 0x001fe40000004100 */
[----:B-1----:R-:W-:Y:S01]  /*3d60*/  HADD2.F32 R56, -RZ, R12.H0_H0 ;  /* 0x2000000cff387230 */ /* 0x002fe20000004100 */
[----:B-----5:R-:W0:Y:S01]  /*3d70*/  LDS.64 R8, [UR4+0x110] ;  /* 0x00011004ff087984 */ /* 0x020e220008000a00 */
[----:B------:R-:W-:Y:S01]  /*3d80*/  HADD2.F32 R57, -RZ, R10.H0_H0 ;  /* 0x2000000aff397230 */ /* 0x000fe20000004100 */
[----:B------:R-:W-:Y:S01]  /*3d90*/  SHF.R.U32.HI R10, RZ, 0x10, R27 ;  /* 0x00000010ff0a7819 */ /* 0x000fe2000001161b */
[----:B------:R1:W-:Y:S01]  /*3da0*/  I2F.F16 R66, R23 ;  /* 0x0000001700427306 */ /* 0x0003e20000200c00 */
[----:B------:R-:W-:Y:S01]  /*3db0*/  LEA.HI R19, R26, 0xffffff80, RZ, 0x8 ;  /* 0xffffff801a137811 */ /* 0x000fe200078f40ff */
[----:B----4-:R-:W-:Y:S01]  /*3dc0*/  HADD2.F32 R26, -RZ, R13.H0_H0 ;  /* 0x2000000dff1a7230 */ /* 0x010fe20000004100 */
[----:B------:R-:W-:Y:S01]  /*3dd0*/  LOP3.LUT R14, R14, 0xff, RZ, 0xc0, !PT ;  /* 0x000000ff0e0e7812 */ /* 0x000fe200078ec0ff */
[----:B--2---:R-:W-:Y:S01]  /*3de0*/  HADD2.F32 R12, -RZ, R6.H0_H0 ;  /* 0x20000006ff0c7230 */ /* 0x004fe20000004100 */
[----:B------:R-:W-:Y:S01]  /*3df0*/  LOP3.LUT R15, R15, 0xff, RZ, 0xc0, !PT ;  /* 0x000000ff0f0f7812 */ /* 0x000fe200078ec0ff */
[-C--:B------:R-:W-:Y:S01]  /*3e00*/  FFMA.FTZ R70, R55, R22.reuse, R64 ;  /* 0x0000001637467223 */ /* 0x080fe20000010040 */
[-C--:B------:R-:W-:Y:S01]  /*3e10*/  FFMA.FTZ R11, R56, R22.reuse, R69 ;  /* 0x00000016380b7223 */ /* 0x080fe20000010045 */
[----:B-1----:R-:W-:Y:S01]  /*3e20*/  LEA.HI R23, R27, 0xffffff80, RZ, 0x8 ;  /* 0xffffff801b177811 */ /* 0x002fe200078f40ff */
[----:B------:R-:W-:Y:S01]  /*3e30*/  HADD2.F32 R27, -RZ, R20.H0_H0 ;  /* 0x20000014ff1b7230 */ /* 0x000fe20000004100 */
[----:B------:R-:W-:Y:S01]  /*3e40*/  LOP3.LUT R10, R10, 0xff, RZ, 0xc0, !PT ;  /* 0x000000ff0a0a7812 */ /* 0x000fe200078ec0ff */
[----:B---3--:R-:W-:Y:S01]  /*3e50*/  HADD2.F32 R60, -RZ, R60.H0_H0 ;  /* 0x2000003cff3c7230 */ /* 0x008fe20000004100 */
[----:B------:R-:W-:Y:S01]  /*3e60*/  IADD3 R21, PT, PT, R21, -0x80, RZ ;  /* 0xffffff8015157810 */ /* 0x000fe20007ffe0ff */
[----:B------:R-:W1:Y:S01]  /*3e70*/  I2F.F16 R59, R59 ;  /* 0x0000003b003b7306 */ /* 0x000e620000200c00 */
[----:B------:R-:W-:Y:S01]  /*3e80*/  IADD3 R14, PT, PT, R14, -0x80, RZ ;  /* 0xffffff800e0e7810 */ /* 0x000fe20007ffe0ff */
[-C--:B------:R-:W-:Y:S01]  /*3e90*/  FFMA.FTZ R67, R26, R22.reuse, R67 ;  /* 0x000000161a437223 */ /* 0x080fe20000010043 */
[----:B------:R-:W-:Y:S01]  /*3ea0*/  IADD3 R15, PT, PT, R15, -0x80, RZ ;  /* 0xffffff800f0f7810 */ /* 0x000fe20007ffe0ff */
[----:B------:R-:W-:Y:S01]  /*3eb0*/  FFMA.FTZ R72, R57, R22, R68 ;  /* 0x0000001639487223 */ /* 0x000fe20000010044 */
[-C--:B------:R-:W-:Y:S01]  /*3ec0*/  FFMA.FTZ R73, R27, R12.reuse, R70 ;  /* 0x0000000c1b497223 */ /* 0x080fe20000010046 */
[----:B------:R-:W-:Y:S01]  /*3ed0*/  IADD3 R22, PT, PT, R10, -0x80, RZ ;  /* 0xffffff800a167810 */ /* 0x000fe20007ffe0ff */
[----:B------:R-:W-:Y:S01]  /*3ee0*/  FFMA.FTZ R70, R60, R12, R11 ;  /* 0x0000000c3c467223 */ /* 0x000fe2000001000b */
[----:B------:R-:W2:Y:S01]  /*3ef0*/  I2F.F16 R21, R21 ;  /* 0x0000001500157306 */ /* 0x000ea20000200c00 */
[----:B------:R-:W3:Y:S07]  /*3f00*/  LDS.64 R10, [UR4+0x118] ;  /* 0x00011804ff0a7984 */ /* 0x000eee0008000a00 */
[----:B------:R-:W4:Y:S08]  /*3f10*/  I2F.F16 R61, R14 ;  /* 0x0000000e003d7306 */ /* 0x000f300000200c00 */
[----:B------:R-:W5:Y:S01]  /*3f20*/  I2F.F16 R64, R15 ;  /* 0x0000000f00407306 */ /* 0x000f620000200c00 */
[----:B------:R-:W-:-:S07]  /*3f30*/  HADD2.F32 R69, -RZ, R6.H1_H1 ;  /* 0x30000006ff457230 */ /* 0x000fce0000004100 */
[----:B------:R-:W0:Y:S01]  /*3f40*/  I2F.F16 R63, R63 ;  /* 0x0000003f003f7306 */ /* 0x000e220000200c00 */
[----:B------:R-:W-:-:S07]  /*3f50*/  HADD2.F32 R58, -RZ, R58.H0_H0 ;  /* 0x2000003aff3a7230 */ /* 0x000fce0000004100 */
[----:B------:R-:W3:Y:S01]  /*3f60*/  I2F.F16 R22, R22 ;  /* 0x0000001600167306 */ /* 0x000ee20000200c00 */
[----:B-1----:R-:W-:Y:S02]  /*3f70*/  HADD2.F32 R59, -RZ, R59.H0_H0 ;  /* 0x2000003bff3b7230 */ /* 0x002fe40000004100 */
[----:B------:R-:W-:-:S05]  /*3f80*/  HADD2.F32 R65, -RZ, R65.H0_H0 ;  /* 0x20000041ff417230 */ /* 0x000fca0000004100 */
[----:B------:R-:W1:Y:S01]  /*3f90*/  I2F.F16 R19, R19 ;  /* 0x0000001300137306 */ /* 0x000e620000200c00 */
[--C-:B------:R-:W-:Y:S02]  /*3fa0*/  HADD2.F32 R68, -RZ, R7.reuse.H0_H0 ;  /* 0x20000007ff447230 */ /* 0x100fe40000004100 */
[----:B------:R-:W-:-:S05]  /*3fb0*/  HADD2.F32 R71, -RZ, R7.H1_H1 ;  /* 0x30000007ff477230 */ /* 0x000fca0000004100 */
[----:B------:R-:W1:Y:S01]  /*3fc0*/  I2F.F16 R23, R23 ;  /* 0x0000001700177306 */ /* 0x000e620000200c00 */
[----:B------:R-:W-:-:S04]  /*3fd0*/  IMAD.WIDE R6, R123, 0x4, R30 ;  /* 0x000000047b067825 */ /* 0x000fc800078e021e */
[----:B------:R-:W-:-:S03]  /*3fe0*/  FFMA.FTZ R67, R58, R12, R67 ;  /* 0x0000000c3a437223 */ /* 0x000fc60000010043 */
[----:B------:R-:W1:Y:S01]  /*3ff0*/  I2F.F16 R5, R5 ;  /* 0x0000000500057306 */ /* 0x000e620000200c00 */
[----:B--2---:R-:W-:Y:S02]  /*4000*/  HADD2.F32 R30, -RZ, R21.H0_H0 ;  /* 0x20000015ff1e7230 */ /* 0x004fe40000004100 */
[----:B------:R-:W-:Y:S01]  /*4010*/  FFMA.FTZ R75, R59, R12, R72 ;  /* 0x0000000c3b4b7223 */ /* 0x000fe20000010048 */
[----:B------:R-:W-:-:S04]  /*4020*/  HADD2.F32 R66, -RZ, R66.H0_H0 ;  /* 0x20000042ff427230 */ /* 0x000fc80000004100 */
[----:B------:R-:W2:Y:S01]  /*4030*/  I2F.F16 R18, R79 ;  /* 0x0000004f00127306 */ /* 0x000ea20000200c00 */
[----:B----4-:R-:W-:Y:S02]  /*4040*/  HADD2.F32 R61, -RZ, R61.H0_H0 ;  /* 0x2000003dff3d7230 */ /* 0x010fe40000004100 */
[-C--:B------:R-:W-:Y:S01]  /*4050*/  FFMA.FTZ R70, R65, R69.reuse, R70 ;  /* 0x0000004541467223 */ /* 0x080fe20000010046 */
[----:B-----5:R-:W-:Y:S02]  /*4060*/  HADD2.F32 R64, -RZ, R64.H0_H0 ;  /* 0x20000040ff407230 */ /* 0x020fe40000004100 */
[-C--:B------:R-:W-:Y:S01]  /*4070*/  FFMA.FTZ R20, R30, R69.reuse, R67 ;  /* 0x000000451e147223 */ /* 0x080fe20000010043 */
[----:B0-----:R-:W-:Y:S02]  /*4080*/  HADD2.F32 R63, -RZ, R63.H0_H0 ;  /* 0x2000003fff3f7230 */ /* 0x001fe40000004100 */
[----:B------:R-:W-:Y:S01]  /*4090*/  FFMA.FTZ R73, R66, R69, R73 ;  /* 0x0000004542497223 */ /* 0x000fe20000010049 */
[----:B------:R-:W-:-:S02]  /*40a0*/  HADD2.F32 R62, -RZ, R62.H0_H0 ;  /* 0x2000003eff3e7230 */ /* 0x000fc40000004100 */
[-C--:B------:R-:W-:Y:S01]  /*40b0*/  FFMA.FTZ R21, R61, R68.reuse, R70 ;  /* 0x000000443d157223 */ /* 0x080fe20000010046 */
[----:B---3--:R-:W-:Y:S02]  /*40c0*/  HADD2.F32 R31, -RZ, R22.H0_H0 ;  /* 0x20000016ff1f7230 */ /* 0x008fe40000004100 */
[----:B------:R-:W-:Y:S01]  /*40d0*/  FFMA.FTZ R22, R64, R69, R75 ;  /* 0x0000004540167223 */ /* 0x000fe2000001004b */
        /* <DEDUP_REMOVED lines=8> */
[----:B--2---:R-:W-:Y:S02]  /*4160*/  HADD2.F32 R68, -RZ, R18.H0_H0 ;  /* 0x20000012ff447230 */ /* 0x004fe40000004100 */
[----:B------:R-:W-:Y:S01]  /*4170*/  FFMA.FTZ R18, R69, R71, R74 ;  /* 0x0000004745127223 */ /* 0x000fe2000001004a */
[----:B------:R-:W-:Y:S01]  /*4180*/  HADD2.F32 R8, -RZ, R8.H1_H1 ;  /* 0x30000008ff087230 */ /* 0x000fe20000004100 */
[----:B------:R0:W2:Y:S01]  /*4190*/  LDG.E.128.CONSTANT R12, desc[UR8][R6.64] ;  /* 0x00000008060c7981 */ /* 0x0000a2000c1e9d00 */
[--C-:B------:R-:W-:Y:S02]  /*41a0*/  HADD2.F32 R21, -RZ, R9.reuse.H0_H0 ;  /* 0x20000009ff157230 */ /* 0x100fe40000004100 */
[----:B------:R-:W-:-:S02]  /*41b0*/  HADD2.F32 R23, -RZ, R9.H1_H1 ;  /* 0x30000009ff177230 */ /* 0x000fc40000004100 */
[-C--:B------:R-:W-:Y:S01]  /*41c0*/  FFMA.FTZ R9, R3, R19.reuse, RZ ;  /* 0x0000001303097223 */ /* 0x080fe200000100ff */
[----:B------:R-:W-:Y:S01]  /*41d0*/  FFMA.FTZ R74, R0, R19, RZ ;  /* 0x00000013004a7223 */ /* 0x000fe200000100ff */
[-C--:B------:R-:W-:Y:S01]  /*41e0*/  FFMA.FTZ R22, R67, R71.reuse, R20 ;  /* 0x0000004743167223 */ /* 0x080fe20000010014 */
[----:B------:R-:W-:Y:S01]  /*41f0*/  FFMA.FTZ R72, R68, R71, R73 ;  /* 0x0000004744487223 */ /* 0x000fe20000010049 */
        /* <DEDUP_REMOVED lines=24> */
[----:B------:R-:W-:Y:S02]  /*4380*/  HADD2.F32 R11, -RZ, R11.H1_H1 ;  /* 0x3000000bff0b7230 */ /* 0x000fe40000004100 */
[----:B------:R-:W-:Y:S01]  /*4390*/  FMUL.FTZ R22, R29, R22 ;  /* 0x000000161d167220 */ /* 0x000fe20000410000 */
[----:B------:R-:W-:Y:S01]  /*43a0*/  FMUL.FTZ R72, R33, R72 ;  /* 0x0000004821487220 */ /* 0x000fe20000410000 */
[----:B------:R-:W-:Y:S01]  /*43b0*/  FFMA.FTZ R76, R64, R19, R23 ;  /* 0x00000013404c7223 */ /* 0x000fe20000010017 */
[-C--:B------:R-:W-:Y:S01]  /*43c0*/  FFMA.FTZ R9, R62, R10.reuse, R9 ;  /* 0x0000000a3e097223 */ /* 0x080fe20000010009 */
[-C--:B------:R-:W-:Y:S01]  /*43d0*/  FFMA.FTZ R8, R63, R10.reuse, R8 ;  /* 0x0000000a3f087223 */ /* 0x080fe20000010008 */
[-C--:B------:R-:W-:Y:S01]  /*43e0*/  FFMA.FTZ R19, R61, R10.reuse, R74 ;  /* 0x0000000a3d137223 */ /* 0x080fe2000001004a */
[----:B------:R-:W1:Y:S01]  /*43f0*/  LDS.64 R20, [UR4+0x190] ;  /* 0x00019004ff147984 */ /* 0x000e620008000a00 */
[----:B------:R-:W-:Y:S01]  /*4400*/  FFMA.FTZ R76, R31, R10, R76 ;  /* 0x0000000a1f4c7223 */ /* 0x000fe2000001004c */
[----:B------:R-:W-:Y:S01]  /*4410*/  F2FP.F16.F32.PACK_AB R22, RZ, R22 ;  /* 0x00000016ff16723e */ /* 0x000fe200000000ff */
[-C--:B------:R-:W-:Y:S01]  /*4420*/  FFMA.FTZ R74, R68, R11.reuse, R9 ;  /* 0x0000000b444a7223 */ /* 0x080fe20000010009 */
[----:B------:R-:W-:Y:S01]  /*4430*/  F2FP.F16.F32.PACK_AB R72, RZ, R72 ;  /* 0x00000048ff48723e */ /* 0x000fe200000000ff */
[-C--:B------:R-:W-:Y:S01]  /*4440*/  FFMA.FTZ R10, R67, R11.reuse, R8 ;  /* 0x0000000b430a7223 */ /* 0x080fe20000010008 */
[----:B------:R-:W-:Y:S01]  /*4450*/  FFMA.FTZ R9, R70, R11, R19 ;  /* 0x0000000b46097223 */ /* 0x000fe20000010013 */
[----:B------:R-:W-:Y:S01]  /*4460*/  FMUL.FTZ R8, R35, R18 ;  /* 0x0000001223087220 */ /* 0x000fe20000410000 */
[----:B------:R-:W-:Y:S01]  /*4470*/  PRMT R23, R22, 0x5410, R72 ;  /* 0x0000541016177816 */ /* 0x000fe20000000048 */
[----:B------:R-:W-:Y:S01]  /*4480*/  FMUL.FTZ R10, R29, R10 ;  /* 0x0000000a1d0a7220 */ /* 0x000fe20000410000 */
[----:B------:R-:W-:Y:S01]  /*4490*/  FMUL.FTZ R9, R34, R9 ;  /* 0x0000000922097220 */ /* 0x000fe20000410000 */
[----:B0-----:R-:W-:-:S04]  /*44a0*/  IMAD.WIDE R6, R123, 0x4, R6 ;  /* 0x000000047b067825 */ /* 0x001fc800078e0206 */
[----:B------:R-:W-:Y:S01]  /*44b0*/  FFMA.FTZ R76, R69, R11, R76 ;  /* 0x0000000b454c7223 */ /* 0x000fe2000001004c */
[----:B------:R-:W-:Y:S01]  /*44c0*/  HFMA2 R48, R23, 1, 1, R48 ;  /* 0x3c003c0017307831 */ /* 0x000fe20000000030 */
[----:B------:R-:W-:Y:S01]  /*44d0*/  F2FP.F16.F32.PACK_AB R22, RZ, R8 ;  /* 0x00000008ff16723e */ /* 0x000fe200000000ff */
[----:B------:R-:W0:Y:S01]  /*44e0*/  LDS.64 R18, [UR4+0x198] ;  /* 0x00019804ff127984 */ /* 0x000e220008000a00 */
[----:B------:R-:W-:Y:S02]  /*44f0*/  F2FP.F16.F32.PACK_AB R23, RZ, R10 ;  /* 0x0000000aff17723e */ /* 0x000fe400000000ff */
[----:B------:R-:W-:Y:S02]  /*4500*/  F2FP.F16.F32.PACK_AB R71, RZ, R9 ;  /* 0x00000009ff47723e */ /* 0x000fe400000000ff */
[----:B------:R-:W3:Y:S01]  /*4510*/  LDG.E.128.CONSTANT R8, desc[UR8][R6.64] ;  /* 0x0000000806087981 */ /* 0x000ee2000c1e9d00 */
[----:B------:R-:W-:Y:S01]  /*4520*/  FMUL.FTZ R5, R34, R5 ;  /* 0x0000000522057220 */ /* 0x000fe20000410000 */
[----:B------:R-:W-:Y:S01]  /*4530*/  FMUL.FTZ R74, R33, R74 ;  /* 0x0000004a214a7220 */ /* 0x000fe20000410000 */
[----:B------:R-:W-:-:S03]  /*4540*/  FMUL.FTZ R76, R35, R76 ;  /* 0x0000004c234c7220 */ /* 0x000fc60000410000 */
[----:B------:R-:W-:Y:S02]  /*4550*/  F2FP.F16.F32.PACK_AB R5, RZ, R5 ;  /* 0x00000005ff05723e */ /* 0x000fe400000000ff */
[----:B------:R-:W-:Y:S02]  /*4560*/  F2FP.F16.F32.PACK_AB R74, RZ, R74 ;  /* 0x0000004aff4a723e */ /* 0x000fe400000000ff */
[----:B------:R-:W-:Y:S02]  /*4570*/  F2FP.F16.F32.PACK_AB R76, RZ, R76 ;  /* 0x0000004cff4c723e */ /* 0x000fe400000000ff */
[----:B------:R-:W-:Y:S02]  /*4580*/  PRMT R5, R5, 0x5410, R22 ;  /* 0x0000541005057816 */ /* 0x000fe40000000016 */
[----:B------:R-:W-:Y:S02]  /*4590*/  PRMT R72, R23, 0x5410, R74 ;  /* 0x0000541017487816 */ /* 0x000fe4000000004a */
[----:B------:R-:W4:Y:S01]  /*45a0*/  LDS.64 R22, [UR4+0x10] ;  /* 0x00001004ff167984 */ /* 0x000f220008000a00 */
[----:B------:R-:W-:Y:S01]  /*45b0*/  PRMT R71, R71, 0x5410, R76 ;  /* 0x0000541047477816 */ /* 0x000fe2000000004c */
[----:B------:R-:W-:-:S02]  /*45c0*/  HADD2 R45, R5, R45 ;  /* 0x0000002d052d7230 */ /* 0x000fc40000000000 */
[--C-:B-1----:R-:W-:Y:S02]  /*45d0*/  HADD2.F32 R5, -RZ, R20.reuse.H0_H0 ;  /* 0x20000014ff057230 */ /* 0x102fe40000004100 */
[----:B------:R-:W-:Y:S02]  /*45e0*/  HFMA2 R47, R71, 1, 1, R47 ;  /* 0x3c003c00472f7831 */ /* 0x000fe4000000002f */
[----:B------:R-:W-:Y:S02]  /*45f0*/  HADD2.F32 R20, -RZ, R20.H1_H1 ;  /* 0x30000014ff147230 */ /* 0x000fe40000004100 */
[--C-:B------:R-:W-:Y:S02]  /*4600*/  HADD2.F32 R71, -RZ, R21.reuse.H0_H0 ;  /* 0x20000015ff477230 */ /* 0x100fe40000004100 */
[----:B------:R-:W-:Y:S02]  /*4610*/  HADD2.F32 R73, -RZ, R21.H1_H1 ;  /* 0x30000015ff497230 */ /* 0x000fe40000004100 */
[-C--:B------:R-:W-:Y:S01]  /*4620*/  FFMA.FTZ R21, R3, R5.reuse, RZ ;  /* 0x0000000503157223 */ /* 0x080fe200000100ff */
[----:B------:R-:W-:Y:S01]  /*4630*/  FFMA.FTZ R74, R0, R5, RZ ;  /* 0x00000005004a7223 */ /* 0x000fe200000100ff */
[----:B------:R-:W-:-:S02]  /*4640*/  HFMA2 R46, R72, 1, 1, R46 ;  /* 0x3c003c00482e7831 */ /* 0x000fc4000000002e */
[-C--:B------:R-:W-:Y:S01]  /*4650*/  FFMA.FTZ R76, R4, R5.reuse, RZ ;  /* 0x00000005044c7223 */ /* 0x080fe200000100ff */
[-C--:B------:R-:W-:Y:S01]  /*4660*/  FFMA.FTZ R72, R24, R20.reuse, R21 ;  /* 0x0000001418487223 */ /* 0x080fe20000010015 */
[-C--:B------:R-:W-:Y:S01]  /*4670*/  FFMA.FTZ R21, R25, R20.reuse, R74 ;  /* 0x0000001419157223 */ /* 0x080fe2000001004a */
[----:B------:R-:W-:Y:S01]  /*4680*/  FFMA.FTZ R5, R2, R5, RZ ;  /* 0x0000000502057223 */ /* 0x000fe200000100ff */
[-C--:B------:R-:W-:Y:S02]  /*4690*/  FFMA.FTZ R76, R49, R20.reuse, R76 ;  /* 0x00000014314c7223 */ /* 0x080fe4000001004c */
[-C--:B------:R-:W-:Y:S01]  /*46a0*/  FFMA.FTZ R74, R52, R71.reuse, R21 ;  /* 0x00000047344a7223 */ /* 0x080fe20000010015 */
[----:B------:R-:W-:Y:S02]  /*46b0*/  FFMA.FTZ R77, R50, R20, R5 ;  /* 0x00000014324d7223 */ /* 0x000fe40000010005 */
[----:B------:R-:W1:Y:S01]  /*46c0*/  LDS.64 R20, [UR4+0x18] ;  /* 0x00001804ff147984 */ /* 0x000e620008000a00 */
[-C--:B------:R-:W-:Y:S01]  /*46d0*/  FFMA.FTZ R5, R51, R71.reuse, R72 ;  /* 0x0000004733057223 */ /* 0x080fe20000010048 */
[-C--:B------:R-:W-:Y:S01]  /*46e0*/  FFMA.FTZ R75, R53, R71.reuse, R76 ;  /* 0x00000047354b7223 */ /* 0x080fe2000001004c */
[----:B------:R-:W-:Y:S01]  /*46f0*/  FFMA.FTZ R78, R54, R71, R77 ;  /* 0x00000047364e7223 */ /* 0x000fe2000001004d */
[----:B0-----:R-:W-:-:S02]  /*4700*/  HADD2.F32 R72, -RZ, R18.H0_H0 ;  /* 0x20000012ff487230 */ /* 0x001fc40000004100 */
[-C--:B------:R-:W-:Y:S01]  /*4710*/  FFMA.FTZ R76, R55, R73.reuse, R74 ;  /* 0x00000049374c7223 */ /* 0x080fe2000001004a */
[-C--:B------:R-:W-:Y:S01]  /*4720*/  FFMA.FTZ R5, R26, R73.reuse, R5 ;  /* 0x000000491a057223 */ /* 0x080fe20000010005 */
[-C--:B------:R-:W-:Y:S01]  /*4730*/  FFMA.FTZ R75, R56, R73.reuse, R75 ;  /* 0x00000049384b7223 */ /* 0x080fe2000001004b */
[----:B------:R-:W-:Y:S01]  /*4740*/  FFMA.FTZ R78, R57, R73, R78 ;  /* 0x00000049394e7223 */ /* 0x000fe2000001004e */
[--C-:B------:R-:W-:Y:S02]  /*4750*/  HADD2.F32 R74, -RZ, R19.reuse.H0_H0 ;  /* 0x20000013ff4a7230 */ /* 0x100fe40000004100 */
[----:B------:R-:W-:Y:S02]  /*4760*/  HADD2.F32 R73, -RZ, R19.H1_H1 ;  /* 0x30000013ff497230 */ /* 0x000fe40000004100 */
[-C--:B------:R-:W-:Y:S01]  /*4770*/  FFMA.FTZ R19, R27, R72.reuse, R76 ;  /* 0x000000481b137223 */ /* 0x080fe2000001004c */
[----:B------:R-:W-:Y:S02]  /*4780*/  HADD2.F32 R71, -RZ, R18.H1_H1 ;  /* 0x30000012ff477230 */ /* 0x000fe40000004100 */
[-C--:B------:R-:W-:Y:S01]  /*4790*/  FFMA.FTZ R5, R58, R72.reuse, R5 ;  /* 0x000000483a057223 */ /* 0x080fe20000010005 */
[-C--:B------:R-:W-:Y:S01]  /*47a0*/  FFMA.FTZ R76, R60, R72.reuse, R75 ;  /* 0x000000483c4c7223 */ /* 0x080fe2000001004b */
[----:B------:R-:W-:-:S02]  /*47b0*/  FFMA.FTZ R75, R59, R72, R78 ;  /* 0x000000483b4b7223 */ /* 0x000fc4000001004e */
        /* <DEDUP_REMOVED lines=8> */
[--C-:B----4-:R-:W-:Y:S02]  /*4840*/  HADD2.F32 R5, -RZ, R22.reuse.H0_H0 ;  /* 0x20000016ff057230 */ /* 0x110fe40000004100 */
[-C--:B------:R-:W-:Y:S01]  /*4850*/  FFMA.FTZ R72, R67, R73.reuse, R18 ;  /* 0x0000004943487223 */ /* 0x080fe20000010012 */
[-C--:B------:R-:W-:Y:S01]  /*4860*/  FFMA.FTZ R74, R68, R73.reuse, R19 ;  /* 0x00000049444a7223 */ /* 0x080fe20000010013 */
[-C--:B------:R-:W-:Y:S01]  /*4870*/  FFMA.FTZ R19, R70, R73.reuse, R71 ;  /* 0x0000004946137223 */ /* 0x080fe20000010047 */
[----:B------:R-:W-:Y:S01]  /*4880*/  FFMA.FTZ R18, R69, R73, R76 ;  /* 0x0000004945127223 */ /* 0x000fe2000001004c */
[----:B------:R-:W-:-:S02]  /*4890*/  HADD2.F32 R22, -RZ, R22.H1_H1 ;  /* 0x30000016ff167230 */ /* 0x000fc40000004100 */
[C---:B------:R-:W-:Y:S01]  /*48a0*/  FFMA.FTZ R75, R5.reuse, R0, RZ ;  /* 0x00000000054b7223 */ /* 0x040fe200000100ff */
[--C-:B------:R-:W-:Y:S02]  /*48b0*/  HADD2.F32 R71, -RZ, R23.reuse.H0_H0 ;  /* 0x20000017ff477230 */ /* 0x100fe40000004100 */
[----:B------:R-:W-:Y:S01]  /*48c0*/  FFMA.FTZ R80, R5, R4, RZ ;  /* 0x0000000405507223 */ /* 0x000fe200000100ff */
[----:B------:R-:W-:Y:S02]  /*48d0*/  HADD2.F32 R73, -RZ, R23.H1_H1 ;  /* 0x30000017ff497230 */ /* 0x000fe40000004100 */
[----:B------:R-:W-:Y:S01]  /*48e0*/  FFMA.FTZ R23, R3, R5, RZ ;  /* 0x0000000503177223 */ /* 0x000fe200000100ff */
[----:B------:R-:W-:Y:S01]  /*48f0*/  FFMA.FTZ R5, R5, R2, RZ ;  /* 0x0000000205057223 */ /* 0x000fe200000100ff */
[C---:B------:R-:W-:Y:S01]  /*4900*/  FFMA.FTZ R78, R22.reuse, R25, R75 ;  /* 0x00000019164e7223 */ /* 0x040fe2000001004b */
[----:B------:R-:W-:Y:S01]  /*4910*/  FFMA.FTZ R80, R22, R49, R80 ;  /* 0x0000003116507223 */ /* 0x000fe20000010050 */
[----:B------:R-:W-:Y:S01]  /*4920*/  FFMA.FTZ R76, R24, R22, R23 ;  /* 0x00000016184c7223 */ /* 0x000fe20000010017 */
[----:B------:R-:W-:-:S02]  /*4930*/  FFMA.FTZ R75, R22, R50, R5 ;  /* 0x00000032164b7223 */ /* 0x000fc40000010005 */
[----:B------:R-:W-:Y:S01]  /*4940*/  FFMA.FTZ R23, R71, R53, R80 ;  /* 0x0000003547177223 */ /* 0x000fe20000010050 */
[----:B------:R-:W-:Y:S01]  /*4950*/  FFMA.FTZ R5, R51, R71, R76 ;  /* 0x0000004733057223 */ /* 0x000fe2000001004c */
[C---:B------:R-:W-:Y:S01]  /*4960*/  FFMA.FTZ R76, R71.reuse, R54, R75 ;  /* 0x00000036474c7223 */ /* 0x040fe2000001004b */
[----:B------:R-:W-:Y:S01]  /*4970*/  FFMA.FTZ R78, R71, R52, R78 ;  /* 0x00000034474e7223 */ /* 0x000fe2000001004e */
[C---:B------:R-:W-:Y:S01]  /*4980*/  FFMA.FTZ R77, R73.reuse, R56, R23 ;  /* 0x00000038494d7223 */ /* 0x040fe20000010017 */
[--C-:B-1----:R-:W-:Y:S02]  /*4990*/  HADD2.F32 R22, -RZ, R20.reuse.H0_H0 ;  /* 0x20000014ff167230 */ /* 0x102fe40000004100 */
[----:B------:R-:W-:Y:S01]  /*49a0*/  FFMA.FTZ R82, R73, R57, R76 ;  /* 0x0000003949527223 */ /* 0x000fe2000001004c */
[----:B------:R-:W-:Y:S02]  /*49b0*/  HADD2.F32 R23, -RZ, R20.H1_H1 ;  /* 0x30000014ff177230 */ /* 0x000fe40000004100 */
[----:B------:R-:W-:-:S02]  /*49c0*/  HADD2.F32 R76, -RZ, R21.H0_H0 ;  /* 0x20000015ff4c7230 */ /* 0x000fc40000004100 */
[----:B------:R-:W-:Y:S02]  /*49d0*/  HADD2.F32 R71, -RZ, R21.H1_H1 ;  /* 0x30000015ff477230 */ /* 0x000fe40000004100 */
[----:B------:R-:W0:Y:S01]  /*49e0*/  LDS.64 R20, [UR4+0x210] ;  /* 0x00021004ff147984 */ /* 0x000e220008000a00 */
[----:B------:R-:W-:Y:S01]  /*49f0*/  FFMA.FTZ R5, R26, R73, R5 ;  /* 0x000000491a057223 */ /* 0x000fe20000010005 */
[----:B------:R-:W-:Y:S01]  /*4a00*/  FFMA.FTZ R75, R73, R55, R78 ;  /* 0x00000037494b7223 */ /* 0x000fe2000001004e */
[----:B------:R-:W-:Y:S02]  /*4a10*/  FFMA.FTZ R80, R22, R60, R77 ;  /* 0x0000003c16507223 */ /* 0x000fe4000001004d */
[----:B------:R-:W-:Y:S01]  /*4a20*/  FFMA.FTZ R5, R58, R22, R5 ;  /* 0x000000163a057223 */ /* 0x000fe20000010005 */
[C---:B------:R-:W-:Y:S01]  /*4a30*/  FFMA.FTZ R78, R22.reuse, R27, R75 ;  /* 0x0000001b164e7223 */ /* 0x040fe2000001004b */
[----:B------:R-:W-:Y:S02]  /*4a40*/  FFMA.FTZ R73, R22, R59, R82 ;  /* 0x0000003b16497223 */ /* 0x000fe40000010052 */
[----:B------:R-:W-:Y:S01]  /*4a50*/  FFMA.FTZ R22, R30, R23, R5 ;  /* 0x000000171e167223 */ /* 0x000fe20000010005 */
[C---:B------:R-:W-:Y:S01]  /*4a60*/  FFMA.FTZ R5, R23.reuse, R66, R78 ;  /* 0x0000004217057223 */ /* 0x040fe2000001004e */
[C---:B------:R-:W-:Y:S01]  /*4a70*/  FFMA.FTZ R80, R23.reuse, R65, R80 ;  /* 0x0000004117507223 */ /* 0x040fe20000010050 */
[----:B------:R-:W-:Y:S01]  /*4a80*/  FFMA.FTZ R82, R23, R64, R73 ;  /* 0x0000004017527223 */ /* 0x000fe20000010049 */
[----:B------:R-:W-:Y:S01]  /*4a90*/  FFMA.FTZ R22, R63, R76, R22 ;  /* 0x0000004c3f167223 */ /* 0x000fe20000010016 */
[C---:B------:R-:W-:Y:S01]  /*4aa0*/  FFMA.FTZ R78, R76.reuse, R62, R5 ;  /* 0x0000003e4c4e7223 */ /* 0x040fe20000010005 */
[C---:B------:R-:W-:Y:S01]  /*4ab0*/  FFMA.FTZ R5, R76.reuse, R61, R80 ;  /* 0x0000003d4c057223 */ /* 0x040fe20000010050 */
[----:B------:R-:W-:Y:S01]  /*4ac0*/  FFMA.FTZ R82, R76, R31, R82 ;  /* 0x0000001f4c527223 */ /* 0x000fe20000010052 */
[C---:B------:R-:W-:Y:S01]  /*4ad0*/  FMUL.FTZ R19, R34.reuse, R19 ;  /* 0x0000001322137220 */ /* 0x040fe20000410000 */
[----:B------:R-:W-:Y:S01]  /*4ae0*/  FFMA.FTZ R22, R67, R71, R22 ;  /* 0x0000004743167223 */ /* 0x000fe20000010016 */
[C---:B------:R-:W-:Y:S01]  /*4af0*/  FFMA.FTZ R78, R71.reuse, R68, R78 ;  /* 0x00000044474e7223 */ /* 0x040fe2000001004e */
[C---:B------:R-:W-:Y:S01]  /*4b00*/  FFMA.FTZ R5, R71.reuse, R70, R5 ;  /* 0x0000004647057223 */ /* 0x040fe20000010005 */
[----:B------:R-:W-:Y:S01]  /*4b10*/  FFMA.FTZ R82, R71, R69, R82 ;  /* 0x0000004547527223 */ /* 0x000fe20000010052 */
[----:B------:R-:W-:Y:S01]  /*4b20*/  FMUL.FTZ R71, R35, R18 ;  /* 0x0000001223477220 */ /* 0x000fe20000410000 */
[----:B------:R-:W-:Y:S01]  /*4b30*/  F2FP.F16.F32.PACK_AB R23, RZ, R19 ;  /* 0x00000013ff17723e */ /* 0x000fe200000000ff */
[----:B------:R-:W-:Y:S01]  /*4b40*/  FMUL.FTZ R72, R29, R72 ;  /* 0x000000481d487220 */ /* 0x000fe20000410000 */
[----:B------:R-:W1:Y:S01]  /*4b50*/  LDS.64 R18, [UR4+0x218] ;  /* 0x00021804ff127984 */ /* 0x000e620008000a00 */
[----:B------:R-:W-:Y:S01]  /*4b60*/  FMUL.FTZ R74, R33, R74 ;  /* 0x0000004a214a7220 */ /* 0x000fe20000410000 */
[----:B------:R-:W-:Y:S01]  /*4b70*/  FMUL.FTZ R22, R29, R22 ;  /* 0x000000161d167220 */ /* 0x000fe20000410000 */
[----:B------:R-:W-:Y:S01]  /*4b80*/  F2FP.F16.F32.PACK_AB R71, RZ, R71 ;  /* 0x00000047ff47723e */ /* 0x000fe200000000ff */
[----:B------:R-:W-:Y:S01]  /*4b90*/  FMUL.FTZ R78, R33, R78 ;  /* 0x0000004e214e7220 */ /* 0x000fe20000410000 */
[----:B------:R-:W-:Y:S01]  /*4ba0*/  F2FP.F16.F32.PACK_AB R72, RZ, R72 ;  /* 0x00000048ff48723e */ /* 0x000fe200000000ff */
[----:B------:R-:W-:Y:S01]  /*4bb0*/  FMUL.FTZ R5, R34, R5 ;  /* 0x0000000522057220 */ /* 0x000fe20000410000 */
[----:B------:R-:W-:Y:S01]  /*4bc0*/  F2FP.F16.F32.PACK_AB R74, RZ, R74 ;  /* 0x0000004aff4a723e */ /* 0x000fe200000000ff */
[----:B------:R-:W-:Y:S01]  /*4bd0*/  FMUL.FTZ R82, R35, R82 ;  /* 0x0000005223527220 */ /* 0x000fe20000410000 */
[----:B------:R-:W-:-:S02]  /*4be0*/  F2FP.F16.F32.PACK_AB R22, RZ, R22 ;  /* 0x00000016ff16723e */ /* 0x000fc400000000ff */
[----:B------:R-:W-:Y:S02]  /*4bf0*/  PRMT R23, R23, 0x5410, R71 ;  /* 0x0000541017177816 */ /* 0x000fe40000000047 */
[----:B------:R-:W-:Y:S02]  /*4c00*/  PRMT R72, R72, 0x5410, R74 ;  /* 0x0000541048487816 */ /* 0x000fe4000000004a */
[----:B------:R-:W-:Y:S02]  /*4c10*/  F2FP.F16.F32.PACK_AB R78, RZ, R78 ;  /* 0x0000004eff4e723e */ /* 0x000fe400000000ff */
[----:B------:R-:W-:Y:S02]  /*4c20*/  F2FP.F16.F32.PACK_AB R5, RZ, R5 ;  /* 0x00000005ff05723e */ /* 0x000fe400000000ff */
[----:B------:R-:W-:Y:S01]  /*4c30*/  F2FP.F16.F32.PACK_AB R82, RZ, R82 ;  /* 0x00000052ff52723e */ /* 0x000fe200000000ff */
[----:B------:R-:W-:Y:S01]  /*4c40*/  HADD2 R44, R23, R44 ;  /* 0x0000002c172c7230 */ /* 0x000fe20000000000 */
[----:B------:R-:W-:Y:S01]  /*4c50*/  PRMT R71, R22, 0x5410, R78 ;  /* 0x0000541016477816 */ /* 0x000fe2000000004e */
[----:B------:R-:W-:Y:S01]  /*4c60*/  HFMA2 R43, R72, 1, 1, R43 ;  /* 0x3c003c00482b7831 */ /* 0x000fe2000000002b */
[----:B------:R-:W4:Y:S01]  /*4c70*/  LDS.64 R22, [UR4+0x290] ;  /* 0x00029004ff167984 */ /* 0x000f220008000a00 */
[----:B------:R-:W-:Y:S01]  /*4c80*/  PRMT R72, R5, 0x5410, R82 ;  /* 0x0000541005487816 */ /* 0x000fe20000000052 */
[----:B0-----:R-:W-:-:S02]  /*4c90*/  HADD2.F32 R5, -RZ, R20.H0_H0 ;  /* 0x20000014ff057230 */ /* 0x001fc40000004100 */
        /* <DEDUP_REMOVED lines=14> */
[----:B------:R-:W0:Y:S01]  /*4d80*/  LDS.64 R20, [UR4+0x298] ;  /* 0x00029804ff147984 */ /* 0x000e220008000a00 */
[-C--:B------:R-:W-:Y:S01]  /*4d90*/  FFMA.FTZ R5, R51, R71.reuse, R72 ;  /* 0x0000004733057223 */ /* 0x080fe20000010048 */
[-C--:B------:R-:W-:Y:S01]  /*4da0*/  FFMA.FTZ R75, R53, R71.reuse, R76 ;  /* 0x00000047354b7223 */ /* 0x080fe2000001004c */
[----:B------:R-:W-:Y:S01]  /*4db0*/  FFMA.FTZ R78, R54, R71, R77 ;  /* 0x00000047364e7223 */ /* 0x000fe2000001004d */
[----:B-1----:R-:W-:-:S02]  /*4dc0*/  HADD2.F32 R72, -RZ, R18.H0_H0 ;  /* 0x20000012ff487230 */ /* 0x002fc40000004100 */
        /* <DEDUP_REMOVED lines=19> */
[----:B----4-:R-:W-:-:S02]  /*4f00*/  HADD2.F32 R71, -RZ, R22.H0_H0 ;  /* 0x20000016ff477230 */ /* 0x010fc40000004100 */
[-C--:B------:R-:W-:Y:S01]  /*4f10*/  FFMA.FTZ R74, R67, R19.reuse, R18 ;  /* 0x00000013434a7223 */ /* 0x080fe20000010012 */
[-C--:B------:R-:W-:Y:S01]  /*4f20*/  FFMA.FTZ R72, R68, R19.reuse, R73 ;  /* 0x0000001344487223 */ /* 0x080fe20000010049 */
[-C--:B------:R-:W-:Y:S01]  /*4f30*/  FFMA.FTZ R5, R70, R19.reuse, R5 ;  /* 0x0000001346057223 */ /* 0x080fe20000010005 */
[----:B------:R-:W-:Y:S01]  /*4f40*/  FFMA.FTZ R18, R69, R19, R76 ;  /* 0x0000001345127223 */ /* 0x000fe2000001004c */
[----:B------:R-:W-:Y:S02]  /*4f50*/  HADD2.F32 R22, -RZ, R22.H1_H1 ;  /* 0x30000016ff167230 */ /* 0x000fe40000004100 */
[-C--:B------:R-:W-:Y:S01]  /*4f60*/  FFMA.FTZ R19, R3, R71.reuse, RZ ;  /* 0x0000004703137223 */ /* 0x080fe200000100ff */
[-C--:B------:R-:W-:Y:S01]  /*4f70*/  FFMA.FTZ R78, R0, R71.reuse, RZ ;  /* 0x00000047004e7223 */ /* 0x080fe200000100ff */
[-C--:B------:R-:W-:Y:S01]  /*4f80*/  FFMA.FTZ R80, R4, R71.reuse, RZ ;  /* 0x0000004704507223 */ /* 0x080fe200000100ff */
[--C-:B------:R-:W-:Y:S02]  /*4f90*/  HADD2.F32 R73, -RZ, R23.reuse.H0_H0 ;  /* 0x20000017ff497230 */ /* 0x100fe40000004100 */
[----:B------:R-:W-:Y:S01]  /*4fa0*/  FFMA.FTZ R75, R2, R71, RZ ;  /* 0x00000047024b7223 */ /* 0x000fe200000100ff */
[-C--:B------:R-:W-:Y:S01]  /*4fb0*/  FFMA.FTZ R76, R24, R22.reuse, R19 ;  /* 0x00000016184c7223 */ /* 0x080fe20000010013 */
[-C--:B------:R-:W-:Y:S01]  /*4fc0*/  FFMA.FTZ R71, R25, R22.reuse, R78 ;  /* 0x0000001619477223 */ /* 0x080fe2000001004e */
[-C--:B------:R-:W-:Y:S01]  /*4fd0*/  FFMA.FTZ R80, R49, R22.reuse, R80 ;  /* 0x0000001631507223 */ /* 0x080fe20000010050 */
[----:B------:R-:W-:Y:S01]  /*4fe0*/  FFMA.FTZ R75, R50, R22, R75 ;  /* 0x00000016324b7223 */ /* 0x000fe2000001004b */
[----:B------:R-:W-:Y:S01]  /*4ff0*/  FFMA.FTZ R19, R51, R73, R76 ;  /* 0x0000004933137223 */ /* 0x000fe2000001004c */
[----:B------:R-:W-:-:S02]  /*5000*/  HADD2.F32 R23, -RZ, R23.H1_H1 ;  /* 0x30000017ff177230 */ /* 0x000fc40000004100 */
[-C--:B------:R-:W-:Y:S01]  /*5010*/  FFMA.FTZ R76, R52, R73.reuse, R71 ;  /* 0x00000049344c7223 */ /* 0x080fe20000010047 */
[-C--:B------:R-:W-:Y:S01]  /*5020*/  FFMA.FTZ R71, R53, R73.reuse, R80 ;  /* 0x0000004935477223 */ /* 0x080fe20000010050 */
[----:B------:R-:W-:Y:S01]  /*5030*/  FFMA.FTZ R80, R54, R73, R75 ;  /* 0x0000004936507223 */ /* 0x000fe2000001004b */
[--C-:B0-----:R-:W-:Y:S02]  /*5040*/  HADD2.F32 R22, -RZ, R20.reuse.H0_H0 ;  /* 0x20000014ff167230 */ /* 0x101fe40000004100 */
[-C--:B------:R-:W-:Y:S01]  /*5050*/  FFMA.FTZ R19, R26, R23.reuse, R19 ;  /* 0x000000171a137223 */ /* 0x080fe20000010013 */
[-C--:B------:R-:W-:Y:S01]  /*5060*/  FFMA.FTZ R78, R55, R23.reuse, R76 ;  /* 0x00000017374e7223 */ /* 0x080fe2000001004c */
[-C--:B------:R-:W-:Y:S01]  /*5070*/  FFMA.FTZ R73, R56, R23.reuse, R71 ;  /* 0x0000001738497223 */ /* 0x080fe20000010047 */
[----:B------:R-:W-:Y:S01]  /*5080*/  FFMA.FTZ R80, R57, R23, R80 ;  /* 0x0000001739507223 */ /* 0x000fe20000010050 */
[----:B------:R-:W-:Y:S02]  /*5090*/  HADD2.F32 R23, -RZ, R20.H1_H1 ;  /* 0x30000014ff177230 */ /* 0x000fe40000004100 */
[----:B------:R-:W-:Y:S01]  /*50a0*/  FFMA.FTZ R19, R58, R22, R19 ;  /* 0x000000163a137223 */ /* 0x000fe20000010013 */
[----:B------:R-:W-:-:S02]  /*50b0*/  HADD2.F32 R76, -RZ, R21.H0_H0 ;  /* 0x20000015ff4c7230 */ /* 0x000fc40000004100 */
[-C--:B------:R-:W-:Y:S01]  /*50c0*/  FFMA.FTZ R20, R60, R22.reuse, R73 ;  /* 0x000000163c147223 */ /* 0x080fe20000010049 */
[----:B------:R-:W-:Y:S02]  /*50d0*/  HADD2.F32 R71, -RZ, R21.H1_H1 ;  /* 0x30000015ff477230 */ /* 0x000fe40000004100 */
[-C--:B------:R-:W-:Y:S01]  /*50e0*/  FFMA.FTZ R21, R27, R22.reuse, R78 ;  /* 0x000000161b157223 */ /* 0x080fe2000001004e */
[----:B------:R-:W-:Y:S01]  /*50f0*/  FFMA.FTZ R73, R59, R22, R80 ;  /* 0x000000163b497223 */ /* 0x000fe20000010050 */
[-C--:B------:R-:W-:Y:S01]  /*5100*/  FFMA.FTZ R22, R30, R23.reuse, R19 ;  /* 0x000000171e167223 */ /* 0x080fe20000010013 */
[-C--:B------:R-:W-:Y:S01]  /*5110*/  FFMA.FTZ R78, R65, R23.reuse, R20 ;  /* 0x00000017414e7223 */ /* 0x080fe20000010014 */
[-C--:B------:R-:W-:Y:S02]  /*5120*/  FFMA.FTZ R19, R66, R23.reuse, R21 ;  /* 0x0000001742137223 */ /* 0x080fe40000010015 */
[----:B------:R-:W0:Y:S01]  /*5130*/  LDS.64 R20, [UR4+0x310] ;  /* 0x00031004ff147984 */ /* 0x000e220008000a00 */
        /* <DEDUP_REMOVED lines=8> */
[----:B------:R-:W-:Y:S01]  /*51c0*/  FMUL.FTZ R18, R35, R18 ;  /* 0x0000001223127220 */ /* 0x000fe20000410000 */
[----:B------:R-:W-:Y:S01]  /*51d0*/  FMUL.FTZ R19, R29, R22 ;  /* 0x000000161d137220 */ /* 0x000fe20000410000 */
[----:B------:R-:W-:Y:S01]  /*51e0*/  FFMA.FTZ R80, R69, R71, R80 ;  /* 0x0000004745507223 */ /* 0x000fe20000010050 */
[----:B------:R-:W-:-:S02]  /*51f0*/  FMUL.FTZ R71, R34, R23 ;  /* 0x0000001722477220 */ /* 0x000fc40000410000 */
[----:B------:R-:W-:Y:S02]  /*5200*/  F2FP.F16.F32.PACK_AB R22, RZ, R18 ;  /* 0x00000012ff16723e */ /* 0x000fe400000000ff */
[----:B------:R-:W-:Y:S02]  /*5210*/  F2FP.F16.F32.PACK_AB R23, RZ, R19 ;  /* 0x00000013ff17723e */ /* 0x000fe400000000ff */
[----:B------:R-:W1:Y:S01]  /*5220*/  LDS.64 R18, [UR4+0x318] ;  /* 0x00031804ff127984 */ /* 0x000e620008000a00 */
[----:B------:R-:W-:Y:S01]  /*5230*/  FMUL.FTZ R5, R34, R5 ;  /* 0x0000000522057220 */ /* 0x000fe20000410000 */
[----:B------:R-:W-:-:S04]  /*5240*/  FMUL.FTZ R76, R33, R76 ;  /* 0x0000004c214c7220 */ /* 0x000fc80000410000 */
[----:B------:R-:W-:Y:S01]  /*5250*/  F2FP.F16.F32.PACK_AB R5, RZ, R5 ;  /* 0x00000005ff05723e */ /* 0x000fe200000000ff */
[----:B------:R-:W-:Y:S01]  /*5260*/  FMUL.FTZ R80, R35, R80 ;  /* 0x0000005023507220 */ /* 0x000fe20000410000 */
[----:B------:R-:W-:Y:S02]  /*5270*/  F2FP.F16.F32.PACK_AB R76, RZ, R76 ;  /* 0x0000004cff4c723e */ /* 0x000fe400000000ff */
[----:B------:R-:W-:Y:S02]  /*5280*/  PRMT R5, R5, 0x5410, R22 ;  /* 0x0000541005057816 */ /* 0x000fe40000000016 */
[----:B------:R-:W-:Y:S02]  /*5290*/  PRMT R23, R23, 0x5410, R76 ;  /* 0x0000541017177816 */ /* 0x000fe4000000004c */
[----:B------:R-:W-:Y:S01]  /*52a0*/  F2FP.F16.F32.PACK_AB R71, RZ, R71 ;  /* 0x00000047ff47723e */ /* 0x000fe200000000ff */
[----:B------:R-:W-:Y:S01]  /*52b0*/  HADD2 R37, R5, R37 ;  /* 0x0000002505257230 */ /* 0x000fe20000000000 */
[----:B------:R-:W-:Y:S01]  /*52c0*/  F2FP.F16.F32.PACK_AB R80, RZ, R80 ;  /* 0x00000050ff50723e */ /* 0x000fe200000000ff */
[----:B------:R-:W-:-:S02]  /*52d0*/  HFMA2 R38, R23, 1, 1, R38 ;  /* 0x3c003c0017267831 */ /* 0x000fc40000000026 */
[--C-:B0-----:R-:W-:Y:S01]  /*52e0*/  HADD2.F32 R5, -RZ, R20.reuse.H0_H0 ;  /* 0x20000014ff057230 */ /* 0x101fe20000004100 */
[----:B------:R-:W-:Y:S01]  /*52f0*/  PRMT R71, R71, 0x5410, R80 ;  /* 0x0000541047477816 */ /* 0x000fe20000000050 */
[----:B------:R-:W-:Y:S02]  /*5300*/  HADD2.F32 R20, -RZ, R20.H1_H1 ;  /* 0x30000014ff147230 */ /* 0x000fe40000004100 */
[--C-:B------:R-:W-:Y:S02]  /*5310*/  HADD2.F32 R23, -RZ, R21.reuse.H0_H0 ;  /* 0x20000015ff177230 */ /* 0x100fe40000004100 */
[-C--:B------:R-:W-:Y:S01]  /*5320*/  FFMA.FTZ R76, R0, R5.reuse, RZ ;  /* 0x00000005004c7223 */ /* 0x080fe200000100ff */
[----:B------:R-:W-:Y:S02]  /*5330*/  HADD2.F32 R75, -RZ, R21.H1_H1 ;  /* 0x30000015ff4b7230 */ /* 0x000fe40000004100 */
[-C--:B------:R-:W-:Y:S01]  /*5340*/  FFMA.FTZ R21, R3, R5.reuse, RZ ;  /* 0x0000000503157223 */ /* 0x080fe200000100ff */
[-C--:B------:R-:W-:Y:S01]  /*5350*/  FFMA.FTZ R78, R4, R5.reuse, RZ ;  /* 0x00000005044e7223 */ /* 0x080fe200000100ff */
[----:B------:R-:W-:Y:S01]  /*5360*/  FFMA.FTZ R5, R2, R5, RZ ;  /* 0x0000000502057223 */ /* 0x000fe200000100ff */
[----:B------:R-:W-:-:S02]  /*5370*/  HADD2 R39, R71, R39 ;  /* 0x0000002747277230 */ /* 0x000fc40000000000 */
[-C--:B------:R-:W-:Y:S01]  /*5380*/  FFMA.FTZ R22, R24, R20.reuse, R21 ;  /* 0x0000001418167223 */ /* 0x080fe20000010015 */
[-C--:B------:R-:W-:Y:S01]  /*5390*/  FFMA.FTZ R71, R25, R20.reuse, R76 ;  /* 0x0000001419477223 */ /* 0x080fe2000001004c */
[-C--:B------:R-:W-:Y:S01]  /*53a0*/  FFMA.FTZ R78, R49, R20.reuse, R78 ;  /* 0x00000014314e7223 */ /* 0x080fe2000001004e */
[----:B------:R-:W-:Y:S02]  /*53b0*/  FFMA.FTZ R79, R50, R20, R5 ;  /* 0x00000014324f7223 */ /* 0x000fe40000010005 */
[----:B------:R-:W0:Y:S01]  /*53c0*/  LDS.64 R20, [UR4+0x390] ;  /* 0x00039004ff147984 */ /* 0x000e220008000a00 */
[-C--:B------:R-:W-:Y:S01]  /*53d0*/  FFMA.FTZ R5, R51, R23.reuse, R22 ;  /* 0x0000001733057223 */ /* 0x080fe20000010016 */
[-C--:B------:R-:W-:Y:S01]  /*53e0*/  FFMA.FTZ R22, R52, R23.reuse, R71 ;  /* 0x0000001734167223 */ /* 0x080fe20000010047 */
[-C--:B------:R-:W-:Y:S01]  /*53f0*/  FFMA.FTZ R77, R53, R23.reuse, R78 ;  /* 0x00000017354d7223 */ /* 0x080fe2000001004e */
[----:B------:R-:W-:Y:S02]  /*5400*/  FFMA.FTZ R76, R54, R23, R79 ;  /* 0x00000017364c7223 */ /* 0x000fe4000001004f */
        /* <DEDUP_REMOVED lines=12> */
[-C--:B------:R-:W-:Y:S01]  /*54d0*/  FFMA.FTZ R22, R30, R75.reuse, R5 ;  /* 0x0000004b1e167223 */ /* 0x080fe20000010005 */
[-C--:B------:R-:W-:Y:S01]  /*54e0*/  FFMA.FTZ R80, R65, R75.reuse, R18 ;  /* 0x0000004b41507223 */ /* 0x080fe20000010012 */
[----:B------:R-:W-:-:S02]  /*54f0*/  FFMA.FTZ R5, R66, R75, R19 ;  /* 0x0000004b42057223 */ /* 0x000fc40000010013 */
[----:B------:R-:W1:Y:S01]  /*5500*/  LDS.64 R18, [UR4+0x398] ;  /* 0x00039804ff127984 */ /* 0x000e620008000a00 */
[----:B------:R-:W-:Y:S01]  /*5510*/  FMUL.FTZ R72, R33, R72 ;  /* 0x0000004821487220 */ /* 0x000fe20000410000 */
[----:B------:R-:W-:Y:S01]  /*5520*/  FMUL.FTZ R74, R29, R74 ;  /* 0x0000004a1d4a7220 */ /* 0x000fe20000410000 */
[----:B--2---:R-:W-:Y:S01]  /*5530*/  LOP3.LUT R79, R15, 0xff, RZ, 0xc0, !PT ;  /* 0x000000ff0f4f7812 */ /* 0x004fe200078ec0ff */
[-C--:B------:R-:W-:Y:S01]  /*5540*/  FFMA.FTZ R22, R63, R76.reuse, R22 ;  /* 0x0000004c3f167223 */ /* 0x080fe20000010016 */
[----:B------:R-:W-:Y:S01]  /*5550*/  LEA.HI R73, R12, 0xffffff80, RZ, 0x8 ;  /* 0xffffff800c497811 */ /* 0x000fe200078f40ff */
[----:B------:R-:W-:Y:S01]  /*5560*/  FFMA.FTZ R5, R62, R76, R5 ;  /* 0x0000004c3e057223 */ /* 0x000fe20000010005 */
[----:B------:R-:W-:Y:S02]  /*5570*/  F2FP.F16.F32.PACK_AB R72, RZ, R72 ;  /* 0x00000048ff48723e */ /* 0x000fe400000000ff */
[----:B------:R-:W-:Y:S02]  /*5580*/  F2FP.F16.F32.PACK_AB R74, RZ, R74 ;  /* 0x0000004aff4a723e */ /* 0x000fe400000000ff */
[----:B------:R-:W-:Y:S01]  /*5590*/  IADD3 R84, PT, PT, R79, -0x80, RZ ;  /* 0xffffff804f547810 */ /* 0x000fe20007ffe0ff */
[----:B------:R-:W-:Y:S01]  /*55a0*/  FFMA.FTZ R79, R61, R76, R80 ;  /* 0x0000004c3d4f7223 */ /* 0x000fe20000010050 */
[----:B------:R-:W-:Y:S01]  /*55b0*/  LEA.HI R81, R14, 0xffffff80, RZ, 0x8 ;  /* 0xffffff800e517811 */ /* 0x000fe200078f40ff */
[----:B------:R-:W-:Y:S01]  /*55c0*/  FFMA.FTZ R82, R64, R75, R77 ;  /* 0x0000004b40527223 */ /* 0x000fe2000001004d */
[-C--:B------:R-:W-:Y:S01]  /*55d0*/  FFMA.FTZ R80, R67, R78.reuse, R22 ;  /* 0x0000004e43507223 */ /* 0x080fe20000010016 */
[----:B------:R-:W-:Y:S01]  /*55e0*/  PRMT R74, R74, 0x5410, R72 ;  /* 0x000054104a4a7816 */ /* 0x000fe20000000048 */
[----:B------:R-:W-:Y:S01]  /*55f0*/  FFMA.FTZ R22, R68, R78, R5 ;  /* 0x0000004e44167223 */ /* 0x000fe20000010005 */
[----:B------:R-:W-:Y:S01]  /*5600*/  I2F.F16 R72, R73 ;  /* 0x0000004900487306 */ /* 0x000fe20000200c00 */
[----:B------:R-:W-:Y:S01]  /*5610*/  LEA.HI R83, R15, 0xffffff80, RZ, 0x8 ;  /* 0xffffff800f537811 */ /* 0x000fe200078f40ff */
[--C-:B0-----:R-:W-:Y:S01]  /*5620*/  HADD2.F32 R5, -RZ, R20.reuse.H0_H0 ;  /* 0x20000014ff057230 */ /* 0x101fe20000004100 */
[----:B------:R-:W-:Y:S01]  /*5630*/  LOP3.LUT R77, R12, 0xff, RZ, 0xc0, !PT ;  /* 0x000000ff0c4d7812 */ /* 0x000fe200078ec0ff */
[----:B------:R-:W-:Y:S01]  /*5640*/  FFMA.FTZ R82, R31, R76, R82 ;  /* 0x0000004c1f527223 */ /* 0x000fe20000010052 */
[----:B------:R-:W-:-:S03]  /*5650*/  HADD2.F32 R20, -RZ, R20.H1_H1 ;  /* 0x30000014ff147230 */ /* 0x000fc60000004100 */
[----:B------:R0:W-:Y:S01]  /*5660*/  I2F.F16 R73, R81 ;  /* 0x0000005100497306 */ /* 0x0001e20000200c00 */
[-C--:B------:R-:W-:Y:S01]  /*5670*/  FFMA.FTZ R79, R70, R78.reuse, R79 ;  /* 0x0000004e464f7223 */ /* 0x080fe2000001004f */
[----:B------:R-:W-:Y:S01]  /*5680*/  FFMA.FTZ R0, R0, R5, RZ ;  /* 0x0000000500007223 */ /* 0x000fe200000100ff */
[----:B------:R-:W-:Y:S01]  /*5690*/  FFMA.FTZ R78, R69, R78, R82 ;  /* 0x0000004e454e7223 */ /* 0x000fe20000010052 */
[----:B------:R-:W-:Y:S01]  /*56a0*/  HADD2.F32 R82, -RZ, R21.H1_H1 ;  /* 0x30000015ff527230 */ /* 0x000fe20000004100 */
[----:B0-----:R-:W-:-:S03]  /*56b0*/  LOP3.LUT R81, R14, 0xff, RZ, 0xc0, !PT ;  /* 0x000000ff0e517812 */ /* 0x001fc600078ec0ff */
[----:B------:R0:W-:Y:S01]  /*56c0*/  I2F.F16 R71, R83 ;  /* 0x0000005300477306 */ /* 0x0001e20000200c00 */
[-C--:B------:R-:W-:Y:S01]  /*56d0*/  FFMA.FTZ R3, R3, R5.reuse, RZ ;  /* 0x0000000503037223 */ /* 0x080fe200000100ff */
[-C--:B------:R-:W-:Y:S01]  /*56e0*/  FFMA.FTZ R4, R4, R5.reuse, RZ ;  /* 0x0000000504047223 */ /* 0x080fe200000100ff */
[-C--:B------:R-:W-:Y:S01]  /*56f0*/  FFMA.FTZ R25, R25, R20.reuse, R0 ;  /* 0x0000001419197223 */ /* 0x080fe20000010000 */
[----:B------:R-:W-:Y:S02]  /*5700*/  SHF.R.U32.HI R0, RZ, 0x8, R12 ;  /* 0x00000008ff007819 */ /* 0x000fe4000001160c */
[----:B0-----:R-:W-:Y:S02]  /*5710*/  IADD3 R83, PT, PT, R77, -0x80, RZ ;  /* 0xffffff804d537810 */ /* 0x001fe40007ffe0ff */
[----:B------:R-:W-:Y:S01]  /*5720*/  IADD3 R77, PT, PT, R81, -0x80, RZ ;  /* 0xffffff80514d7810 */ /* 0x000fe20007ffe0ff */
[----:B------:R-:W-:Y:S02]  /*5730*/  HADD2.F32 R81, -RZ, R21.H0_H0 ;  /* 0x20000015ff517230 */ /* 0x000fe40000004100 */
[----:B------:R-:W-:Y:S01]  /*5740*/  FFMA.FTZ R21, R2, R5, RZ ;  /* 0x0000000502157223 */ /* 0x000fe200000100ff */
[-C--:B------:R-:W-:Y:S01]  /*5750*/  FFMA.FTZ R24, R24, R20.reuse, R3 ;  /* 0x0000001418187223 */ /* 0x080fe20000010003 */
[----:B------:R-:W-:-:S02]  /*5760*/  FFMA.FTZ R4, R49, R20, R4 ;  /* 0x0000001431047223 */ /* 0x000fc40000010004 */
[----:B------:R-:W-:Y:S01]  /*5770*/  FFMA.FTZ R21, R50, R20, R21 ;  /* 0x0000001432157223 */ /* 0x000fe20000010015 */
[----:B------:R-:W-:Y:S01]  /*5780*/  LOP3.LUT R0, R0, 0xff, RZ, 0xc0, !PT ;  /* 0x000000ff00007812 */ /* 0x000fe200078ec0ff */
[-C--:B------:R-:W-:Y:S01]  /*5790*/  FFMA.FTZ R51, R51, R81.reuse, R24 ;  /* 0x0000005133337223 */ /* 0x080fe20000010018 */
[-C--:B------:R-:W-:Y:S01]  /*57a0*/  FFMA.FTZ R52, R52, R81.reuse, R25 ;  /* 0x0000005134347223 */ /* 0x080fe20000010019 */
[-C--:B------:R-:W-:Y:S01]  /*57b0*/  FFMA.FTZ R53, R53, R81.reuse, R4 ;  /* 0x0000005135357223 */ /* 0x080fe20000010004 */
[----:B------:R-:W-:Y:S01]  /*57c0*/  FFMA.FTZ R54, R54, R81, R21 ;  /* 0x0000005136367223 */ /* 0x000fe20000010015 */
[----:B---3--:R-:W-:Y:S02]  /*57d0*/  LEA.HI R2, R9, 0xffffff80, RZ, 0x8 ;  /* 0xffffff8009027811 */ /* 0x008fe400078f40ff */
[----:B------:R-:W-:Y:S01]  /*57e0*/  IADD3 R4, PT, PT, R0, -0x80, RZ ;  /* 0xffffff8000047810 */ /* 0x000fe20007ffe0ff */
[--C-:B-1----:R-:W-:Y:S02]  /*57f0*/  HADD2.F32 R0, -RZ, R18.reuse.H0_H0 ;  /* 0x20000012ff007230 */ /* 0x102fe40000004100 */
[-C--:B------:R-:W-:Y:S01]  /*5800*/  FFMA.FTZ R51, R26, R82.reuse, R51 ;  /* 0x000000521a337223 */ /* 0x080fe20000010033 */
[-C--:B------:R-:W-:Y:S01]  /*5810*/  FFMA.FTZ R52, R55, R82.reuse, R52 ;  /* 0x0000005237347223 */ /* 0x080fe20000010034 */
[-C--:B------:R-:W-:Y:S01]  /*5820*/  FFMA.FTZ R53, R56, R82.reuse, R53 ;  /* 0x0000005238357223 */ /* 0x080fe20000010035 */
[----:B------:R-:W-:Y:S01]  /*5830*/  FFMA.FTZ R54, R57, R82, R54 ;  /* 0x0000005239367223 */ /* 0x000fe20000010036 */
[----:B------:R0:W-:Y:S01]  /*5840*/  I2F.F16 R20, R2 ;  /* 0x0000000200147306 */ /* 0x0001e20000200c00 */
[----:B------:R-:W-:-:S02]  /*5850*/  HADD2.F32 R3, -RZ, R18.H1_H1 ;  /* 0x30000012ff037230 */ /* 0x000fc40000004100 */
[-C--:B------:R-:W-:Y:S01]  /*5860*/  FFMA.FTZ R51, R58, R0.reuse, R51 ;  /* 0x000000003a337223 */ /* 0x080fe20000010033 */
[-C--:B------:R-:W-:Y:S01]  /*5870*/  FFMA.FTZ R27, R27, R0.reuse, R52 ;  /* 0x000000001b1b7223 */ /* 0x080fe20000010034 */
[-C--:B------:R-:W-:Y:S01]  /*5880*/  FFMA.FTZ R60, R60, R0.reuse, R53 ;  /* 0x000000003c3c7223 */ /* 0x080fe20000010035 */
[----:B------:R-:W-:Y:S01]  /*5890*/  FFMA.FTZ R59, R59, R0, R54 ;  /* 0x000000003b3b7223 */ /* 0x000fe20000010036 */
[----:B0-----:R-:W-:Y:S01]  /*58a0*/  SHF.R.U32.HI R2, RZ, 0x8, R13 ;  /* 0x00000008ff027819 */ /* 0x001fe2000001160d */
[-C--:B------:R-:W-:Y:S01]  /*58b0*/  FFMA.FTZ R30, R30, R3.reuse, R51 ;  /* 0x000000031e1e7223 */ /* 0x080fe20000010033 */
[-C--:B------:R-:W-:Y:S02]  /*58c0*/  FFMA.FTZ R27, R66, R3.reuse, R27 ;  /* 0x00000003421b7223 */ /* 0x080fe4000001001b */
[----:B------:R-:W-:Y:S01]  /*58d0*/  LOP3.LUT R24, R2, 0xff, RZ, 0xc0, !PT ;  /* 0x000000ff02187812 */ /* 0x000fe200078ec0ff */
[----:B------:R-:W-:Y:S02]  /*58e0*/  HADD2.F32 R2, -RZ, R19.H0_H0 ;  /* 0x20000013ff027230 */ /* 0x000fe40000004100 */
[-C--:B------:R-:W-:Y:S01]  /*58f0*/  FFMA.FTZ R60, R65, R3.reuse, R60 ;  /* 0x00000003413c7223 */ /* 0x080fe2000001003c */
[----:B------:R-:W-:-:S02]  /*5900*/  FFMA.FTZ R64, R64, R3, R59 ;  /* 0x0000000340407223 */ /* 0x000fc4000001003b */
[-C--:B------:R-:W-:Y:S01]  /*5910*/  FFMA.FTZ R30, R63, R2.reuse, R30 ;  /* 0x000000023f1e7223 */ /* 0x080fe2000001001e */
[-C--:B------:R-:W-:Y:S01]  /*5920*/  FFMA.FTZ R27, R62, R2.reuse, R27 ;  /* 0x000000023e1b7223 */ /* 0x080fe2000001001b */
[-C--:B------:R-:W-:Y:S01]  /*5930*/  FFMA.FTZ R61, R61, R2.reuse, R60 ;  /* 0x000000023d3d7223 */ /* 0x080fe2000001003c */
[----:B------:R-:W-:Y:S02]  /*5940*/  FFMA.FTZ R64, R31, R2, R64 ;  /* 0x000000021f407223 */ /* 0x000fe40000010040 */
[----:B------:R-:W0:Y:S01]  /*5950*/  LDS.64 R2, [UR4+0xa0] ;  /* 0x0000a004ff027984 */ /* 0x000e220008000a00 */
[----:B------:R-:W-:Y:S01]  /*5960*/  SHF.R.U32.HI R0, RZ, 0x8, R15 ;  /* 0x00000008ff007819 */ /* 0x000fe2000001160f */
[----:B------:R-:W-:-:S03]  /*5970*/  HADD2.F32 R19, -RZ, R19.H1_H1 ;  /* 0x30000013ff137230 */ /* 0x000fc60000004100 */
[----:B------:R-:W-:Y:S02]  /*5980*/  LOP3.LUT R0, R0, 0xff, RZ, 0xc0, !PT ;  /* 0x000000ff00007812 */ /* 0x000fe400078ec0ff */
[-C--:B------:R-:W-:Y:S02]  /*5990*/  FFMA.FTZ R68, R68, R19.reuse, R27 ;  /* 0x0000001344447223 */ /* 0x080fe4000001001b */
[----:B------:R-:W-:Y:S01]  /*59a0*/  IADD3 R26, PT, PT, R0, -0x80, RZ ;  /* 0xffffff80001a7810 */ /* 0x000fe20007ffe0ff */
[----:B------:R-:W-:Y:S01]  /*59b0*/  FFMA.FTZ R0, R67, R19, R30 ;  /* 0x0000001343007223 */ /* 0x000fe2000001001e */
[----:B------:R-:W-:-:S03]  /*59c0*/  FMUL.FTZ R68, R33, R68 ;  /* 0x0000004421447220 */ /* 0x000fc60000410000 */
[----:B------:R-:W-:Y:S01]  /*59d0*/  FMUL.FTZ R0, R29, R0 ;  /* 0x000000001d007220 */ /* 0x000fe20000410000 */
[----:B------:R-:W-:Y:S01]  /*59e0*/  LOP3.LUT R23, R13, 0xff, RZ, 0xc0, !PT ;  /* 0x000000ff0d177812 */ /* 0x000fe200078ec0ff */
[-C--:B------:R-:W-:Y:S01]  /*59f0*/  FFMA.FTZ R61, R70, R19.reuse, R61 ;  /* 0x00000013463d7223 */ /* 0x080fe2000001003d */
[----:B------:R-:W-:Y:S01]  /*5a00*/  SHF.R.U32.HI R25, RZ, 0x8, R14 ;  /* 0x00000008ff197819 */ /* 0x000fe2000001160e */
[----:B------:R-:W-:Y:S01]  /*5a10*/  FFMA.FTZ R64, R69, R19, R64 ;  /* 0x0000001345407223 */ /* 0x000fe20000010040 */
[----:B------:R-:W-:Y:S02]  /*5a20*/  F2FP.F16.F32.PACK_AB R0, RZ, R0 ;  /* 0x00000000ff00723e */ /* 0x000fe400000000ff */
[----:B------:R-:W-:Y:S02]  /*5a30*/  F2FP.F16.F32.PACK_AB R68, RZ, R68 ;  /* 0x00000044ff44723e */ /* 0x000fe400000000ff */
[----:B------:R-:W-:Y:S01]  /*5a40*/  SHF.R.U32.HI R12, RZ, 0x10, R12 ;  /* 0x00000010ff0c7819 */ /* 0x000fe2000001160c */
[----:B------:R-:W-:Y:S01]  /*5a50*/  HFMA2 R42, R74, 1, 1, R42 ;  /* 0x3c003c004a2a7831 */ /* 0x000fe2000000002a */
[----:B------:R-:W-:Y:S01]  /*5a60*/  IADD3 R23, PT, PT, R23, -0x80, RZ ;  /* 0xffffff8017177810 */ /* 0x000fe20007ffe0ff */
[----:B------:R-:W-:Y:S01]  /*5a70*/  FMUL.FTZ R61, R34, R61 ;  /* 0x0000003d223d7220 */ /* 0x000fe20000410000 */
[----:B------:R-:W-:Y:S01]  /*5a80*/  LOP3.LUT R25, R25, 0xff, RZ, 0xc0, !PT ;  /* 0x000000ff19197812 */ /* 0x000fe200078ec0ff */
[----:B------:R-:W-:Y:S01]  /*5a90*/  FMUL.FTZ R64, R35, R64 ;  /* 0x0000004023407220 */ /* 0x000fe20000410000 */
[----:B------:R-:W-:-:S02]  /*5aa0*/  PRMT R0, R0, 0x5410, R68 ;  /* 0x0000541000007816 */ /* 0x000fc40000000044 */
[----:B------:R-:W-:Y:S02]  /*5ab0*/  LEA.HI R74, R13, 0xffffff80, RZ, 0x8 ;  /* 0xffffff800d4a7811 */ /* 0x000fe400078f40ff */
[----:B------:R-:W-:Y:S02]  /*5ac0*/  SHF.R.U32.HI R14, RZ, 0x10, R14 ;  /* 0x00000010ff0e7819 */ /* 0x000fe4000001160e */
[----:B------:R-:W-:Y:S02]  /*5ad0*/  LOP3.LUT R12, R12, 0xff, RZ, 0xc0, !PT ;  /* 0x000000ff0c0c7812 */ /* 0x000fe400078ec0ff */
[----:B------:R-:W-:Y:S02]  /*5ae0*/  SHF.R.U32.HI R13, RZ, 0x10, R13 ;  /* 0x00000010ff0d7819 */ /* 0x000fe4000001160d */
[----:B------:R-:W-:Y:S01]  /*5af0*/  SHF.R.U32.HI R15, RZ, 0x10, R15 ;  /* 0x00000010ff0f7819 */ /* 0x000fe2000001160f */
[----:B------:R-:W-:Y:S01]  /*5b00*/  FMUL.FTZ R80, R29, R80 ;  /* 0x000000501d507220 */ /* 0x000fe20000410000 */
[----:B------:R-:W-:Y:S01]  /*5b10*/  IADD3 R24, PT, PT, R24, -0x80, RZ ;  /* 0xffffff8018187810 */ /* 0x000fe20007ffe0ff */
[----:B------:R-:W-:Y:S01]  /*5b20*/  FMUL.FTZ R22, R33, R22 ;  /* 0x0000001621167220 */ /* 0x000fe20000410000 */
[----:B------:R-:W-:Y:S01]  /*5b30*/  IADD3 R25, PT, PT, R25, -0x80, RZ ;  /* 0xffffff8019197810 */ /* 0x000fe20007ffe0ff */
[----:B------:R-:W-:Y:S01]  /*5b40*/  I2F.F16 R23, R23 ;  /* 0x0000001700177306 */ /* 0x000fe20000200c00 */
[----:B------:R-:W-:Y:S01]  /*5b50*/  LOP3.LUT R14, R14, 0xff, RZ, 0xc0, !PT ;  /* 0x000000ff0e0e7812 */ /* 0x000fe200078ec0ff */
[----:B------:R-:W-:Y:S01]  /*5b60*/  HFMA2 R28, R0, 1, 1, R28 ;  /* 0x3c003c00001c7831 */ /* 0x000fe2000000001c */
[----:B------:R-:W-:-:S02]  /*5b70*/  F2FP.F16.F32.PACK_AB R61, RZ, R61 ;  /* 0x0000003dff3d723e */ /* 0x000fc400000000ff */
[----:B------:R-:W-:Y:S02]  /*5b80*/  F2FP.F16.F32.PACK_AB R64, RZ, R64 ;  /* 0x00000040ff40723e */ /* 0x000fe400000000ff */
[----:B------:R-:W-:Y:S01]  /*5b90*/  IADD3 R12, PT, PT, R12, -0x80, RZ ;  /* 0xffffff800c0c7810 */ /* 0x000fe20007ffe0ff */
[----:B------:R-:W1:Y:S01]  /*5ba0*/  I2F.F16 R76, R83 ;  /* 0x00000053004c7306 */ /* 0x000e620000200c00 */
[----:B------:R-:W-:Y:S02]  /*5bb0*/  LOP3.LUT R13, R13, 0xff, RZ, 0xc0, !PT ;  /* 0x000000ff0d0d7812 */ /* 0x000fe400078ec0ff */
[----:B------:R-:W-:Y:S02]  /*5bc0*/  LOP3.LUT R15, R15, 0xff, RZ, 0xc0, !PT ;  /* 0x000000ff0f0f7812 */ /* 0x000fe400078ec0ff */
[----:B------:R-:W-:-:S03]  /*5bd0*/  LOP3.LUT R0, R10, 0xff, RZ, 0xc0, !PT ;  /* 0x000000ff0a007812 */ /* 0x000fc600078ec0ff */
[----:B------:R-:W2:Y:S01]  /*5be0*/  I2F.F16 R77, R77 ;  /* 0x0000004d004d7306 */ /* 0x000ea20000200c00 */
[----:B------:R-:W-:Y:S02]  /*5bf0*/  F2FP.F16.F32.PACK_AB R80, RZ, R80 ;  /* 0x00000050ff50723e */ /* 0x000fe400000000ff */
[----:B------:R-:W-:-:S05]  /*5c00*/  IADD3 R14, PT, PT, R14, -0x80, RZ ;  /* 0xffffff800e0e7810 */ /* 0x000fca0007ffe0ff */
[----:B------:R3:W-:Y:S01]  /*5c10*/  I2F.F16 R18, R4 ;  /* 0x0000000400127306 */ /* 0x0007e20000200c00 */
[----:B------:R-:W-:Y:S02]  /*5c20*/  F2FP.F16.F32.PACK_AB R22, RZ, R22 ;  /* 0x00000016ff16723e */ /* 0x000fe400000000ff */
[----:B------:R-:W-:-:S05]  /*5c30*/  PRMT R61, R61, 0x5410, R64 ;  /* 0x000054103d3d7816 */ /* 0x000fca0000000040 */
[----:B------:R-:W4:Y:S01]  /*5c40*/  I2F.F16 R75, R84 ;  /* 0x00000054004b7306 */ /* 0x000f220000200c00 */
[----:B---3--:R-:W-:Y:S02]  /*5c50*/  LOP3.LUT R4, R8, 0xff, RZ, 0xc0, !PT ;  /* 0x000000ff08047812 */ /* 0x008fe400078ec0ff */
[----:B------:R-:W-:Y:S02]  /*5c60*/  IADD3 R13, PT, PT, R13, -0x80, RZ ;  /* 0xffffff800d0d7810 */ /* 0x000fe40007ffe0ff */
[----:B------:R-:W-:Y:S02]  /*5c70*/  IADD3 R15, PT, PT, R15, -0x80, RZ ;  /* 0xffffff800f0f7810 */ /* 0x000fe40007ffe0ff */
[----:B------:R-:W-:Y:S01]  /*5c80*/  IADD3 R4, PT, PT, R4, -0x80, RZ ;  /* 0xffffff8004047810 */ /* 0x000fe20007ffe0ff */
[----:B------:R-:W3:Y:S01]  /*5c90*/  I2F.F16 R24, R24 ;  /* 0x0000001800187306 */ /* 0x000ee20000200c00 */
[----:B------:R-:W-:Y:S02]  /*5ca0*/  IADD3 R54, PT, PT, R0, -0x80, RZ ;  /* 0xffffff8000367810 */ /* 0x000fe40007ffe0ff */
[----:B------:R-:W-:Y:S01]  /*5cb0*/  SHF.R.U32.HI R0, RZ, 0x8, R8 ;  /* 0x00000008ff007819 */ /* 0x000fe20000011608 */
[----:B0-----:R-:W-:Y:S01]  /*5cc0*/  HADD2.F32 R50, -RZ, R3.H0_H0 ;  /* 0x20000003ff327230 */ /* 0x001fe20000004100 */
[----:B------:R-:W-:-:S03]  /*5cd0*/  PRMT R80, R80, 0x5410, R22 ;  /* 0x0000541050507816 */ /* 0x000fc60000000016 */
[----:B------:R-:W0:Y:S01]  /*5ce0*/  I2F.F16 R25, R25 ;  /* 0x0000001900197306 */ /* 0x000e220000200c00 */
[----:B------:R-:W-:Y:S02]  /*5cf0*/  HADD2 R22, R61, R17 ;  /* 0x000000113d167230 */ /* 0x000fe40000000000 */
[----:B------:R-:W-:-:S05]  /*5d00*/  HADD2.F32 R17, -RZ, R2.H0_H0 ;  /* 0x20000002ff117230 */ /* 0x000fca0000004100 */
[----:B------:R-:W5:Y:S01]  /*5d10*/  I2F.F16 R26, R26 ;  /* 0x0000001a001a7306 */ /* 0x000f620000200c00 */
[----:B------:R-:W-:Y:S01]  /*5d20*/  HADD2.F32 R19, -RZ, R2.H1_H1 ;  /* 0x30000002ff137230 */ /* 0x000fe20000004100 */
[----:B------:R-:W-:-:S06]  /*5d30*/  SHF.R.U32.HI R2, RZ, 0x8, R9 ;  /* 0x00000008ff027819 */ /* 0x000fcc0000011609 */
[----:B------:R1:W5:Y:S02]  /*5d40*/  I2F.F16 R27, R12 ;  /* 0x0000000c001b7306 */ /* 0x0003640000200c00 */
[----:B-1----:R-:W-:-:S06]  /*5d50*/  LOP3.LUT R12, R9, 0xff, RZ, 0xc0, !PT ;  /* 0x000000ff090c7812 */ /* 0x002fcc00078ec0ff */
[----:B------:R1:W-:Y:S01]  /*5d60*/  I2F.F16 R31, R14 ;  /* 0x0000000e001f7306 */ /* 0x0003e20000200c00 */
[----:B------:R-:W-:-:S07]  /*5d70*/  IADD3 R57, PT, PT, R12, -0x80, RZ ;  /* 0xffffff800c397810 */ /* 0x000fce0007ffe0ff */
[----:B------:R2:W5:Y:S01]  /*5d80*/  I2F.F16 R30, R13 ;  /* 0x0000000d001e7306 */ /* 0x0005620000200c00 */
[----:B-1----:R-:W-:Y:S01]  /*5d90*/  HADD2.F32 R14, -RZ, R3.H1_H1 ;  /* 0x30000003ff0e7230 */ /* 0x002fe20000004100 */
[----:B------:R-:W-:-:S06]  /*5da0*/  LOP3.LUT R3, R11, 0xff, RZ, 0xc0, !PT ;  /* 0x000000ff0b037812 */ /* 0x000fcc00078ec0ff */
[----:B------:R1:W5:Y:S01]  /*5db0*/  I2F.F16 R49, R15 ;  /* 0x0000000f00317306 */ /* 0x0003620000200c00 */
[----:B--2---:R-:W2:Y:S01]  /*5dc0*/  LDS.64 R12, [UR4+0xa8] ;  /* 0x0000a804ff0c7984 */ /* 0x004ea20008000a00 */
[----:B------:R-:W-:-:S06]  /*5dd0*/  IADD3 R56, PT, PT, R3, -0x80, RZ ;  /* 0xffffff8003387810 */ /* 0x000fcc0007ffe0ff */
[----:B------:R4:W-:Y:S01]  /*5de0*/  I2F.F16 R55, R4 ;  /* 0x0000000400377306 */ /* 0x0009e20000200c00 */
[----:B-1----:R-:W-:Y:S01]  /*5df0*/  SHF.R.U32.HI R15, RZ, 0x10, R9 ;  /* 0x00000010ff0f7819 */ /* 0x002fe20000011609 */
[----:B------:R-:W-:Y:S01]  /*5e00*/  HADD2.F32 R3, -RZ, R76.H0_H0 ;  /* 0x2000004cff037230 */ /* 0x000fe20000004100 */
[----:B------:R-:W-:Y:S02]  /*5e10*/  LOP3.LUT R9, R2, 0xff, RZ, 0xc0, !PT ;  /* 0x000000ff02097812 */ /* 0x000fe400078ec0ff */
[----:B----4-:R-:W-:-:S03]  /*5e20*/  LOP3.LUT R4, R0, 0xff, RZ, 0xc0, !PT ;  /* 0x000000ff00047812 */ /* 0x010fc600078ec0ff */
[----:B------:R-:W1:Y:S01]  /*5e30*/  I2F.F16 R74, R74 ;  /* 0x0000004a004a7306 */ /* 0x000e620000200c00 */
[----:B------:R-:W-:Y:S01]  /*5e40*/  HADD2.F32 R0, -RZ, R23.H0_H0 ;  /* 0x20000017ff007230 */ /* 0x000fe20000004100 */
[----:B------:R-:W-:Y:S01]  /*5e50*/  IADD3 R65, PT, PT, R4, -0x80, RZ ;  /* 0xffffff8004417810 */ /* 0x000fe20007ffe0ff */
[----:B------:R-:W-:Y:S01]  /*5e60*/  HADD2.F32 R4, -RZ, R77.H0_H0 ;  /* 0x2000004dff047230 */ /* 0x000fe20000004100 */
[----:B------:R-:W-:Y:S01]  /*5e70*/  LEA.HI R83, R8, 0xffffff80, RZ, 0x8 ;  /* 0xffffff8008537811 */ /* 0x000fe200078f40ff */
[----:B------:R-:W-:Y:S01]  /*5e80*/  HADD2.F32 R2, -RZ, R75.H0_H0 ;  /* 0x2000004bff027230 */ /* 0x000fe20000004100 */
[----:B------:R-:W-:Y:S01]  /*5e90*/  SHF.R.U32.HI R8, RZ, 0x10, R8 ;  /* 0x00000010ff087819 */ /* 0x000fe20000011608 */
[----:B------:R-:W-:Y:S02]  /*5ea0*/  HADD2.F32 R23, -RZ, R18.H0_H0 ;  /* 0x20000012ff177230 */ /* 0x000fe40000004100 */
[----:B------:R-:W-:Y:S01]  /*5eb0*/  FFMA.FTZ R18, R3, R17, RZ ;  /* 0x0000001103127223 */ /* 0x000fe200000100ff */
[----:B---3--:R-:W-:-:S02]  /*5ec0*/  HADD2.F32 R24, -RZ, R24.H0_H0 ;  /* 0x20000018ff187230 */ /* 0x008fc40000004100 */
[-C--:B------:R-:W-:Y:S01]  /*5ed0*/  FFMA.FTZ R51, R0, R17.reuse, RZ ;  /* 0x0000001100337223 */ /* 0x080fe200000100ff */
[----:B0-----:R-:W-:Y:S02]  /*5ee0*/  HADD2.F32 R25, -RZ, R25.H0_H0 ;  /* 0x20000019ff197230 */ /* 0x001fe40000004100 */
[-C--:B------:R-:W-:Y:S01]  /*5ef0*/  FFMA.FTZ R52, R4, R17.reuse, RZ ;  /* 0x0000001104347223 */ /* 0x080fe200000100ff */
[----:B-----5:R-:W-:Y:S02]  /*5f00*/  HADD2.F32 R26, -RZ, R26.H0_H0 ;  /* 0x2000001aff1a7230 */ /* 0x020fe40000004100 */
[----:B------:R-:W-:Y:S01]  /*5f10*/  FFMA.FTZ R17, R2, R17, RZ ;  /* 0x0000001102117223 */ /* 0x000fe200000100ff */
[----:B------:R-:W-:Y:S01]  /*5f20*/  LOP3.LUT R8, R8, 0xff, RZ, 0xc0, !PT ;  /* 0x000000ff08087812 */ /* 0x000fe200078ec0ff */
        /* <DEDUP_REMOVED lines=8> */
[----:B------:R-:W-:Y:S01]  /*5fb0*/  IADD3 R8, PT, PT, R8, -0x80, RZ ;  /* 0xffffff8008087810 */ /* 0x000fe20007ffe0ff */
[-C--:B------:R-:W-:Y:S01]  /*5fc0*/  FFMA.FTZ R19, R27, R50.reuse, R18 ;  /* 0x000000321b137223 */ /* 0x080fe20000010012 */
[-C--:B------:R-:W-:Y:S01]  /*5fd0*/  FFMA.FTZ R18, R30, R50.reuse, R51 ;  /* 0x000000321e127223 */ /* 0x080fe20000010033 */
[-C--:B------:R-:W-:Y:S01]  /*5fe0*/  FFMA.FTZ R59, R31, R50.reuse, R52 ;  /* 0x000000321f3b7223 */ /* 0x080fe20000010034 */
[----:B------:R-:W-:Y:S01]  /*5ff0*/  FFMA.FTZ R66, R49, R50, R58 ;  /* 0x0000003231427223 */ /* 0x000fe2000001003a */
[----:B------:R0:W-:Y:S01]  /*6000*/  I2F.F16 R62, R8 ;  /* 0x00000008003e7306 */ /* 0x0001e20000200c00 */
[----:B------:R-:W-:Y:S01]  /*6010*/  HADD2.F32 R50, -RZ, R72.H0_H0 ;  /* 0x20000048ff327230 */ /* 0x000fe20000004100 */
[----:B------:R-:W-:Y:S01]  /*6020*/  IADD3 R9, PT, PT, R9, -0x80, RZ ;  /* 0xffffff8009097810 */ /* 0x000fe20007ffe0ff */
[----:B-1----:R-:W-:-:S02]  /*6030*/  HADD2.F32 R51, -RZ, R74.H0_H0 ;  /* 0x2000004aff337230 */ /* 0x002fc40000004100 */
[----:B------:R-:W-:Y:S02]  /*6040*/  HADD2.F32 R52, -RZ, R73.H0_H0 ;  /* 0x20000049ff347230 */ /* 0x000fe40000004100 */
[----:B------:R-:W-:Y:S01]  /*6050*/  HADD2.F32 R53, -RZ, R71.H0_H0 ;  /* 0x20000047ff357230 */ /* 0x000fe20000004100 */
[----:B0-----:R-:W-:Y:S01]  /*6060*/  SHF.R.U32.HI R8, RZ, 0x8, R11 ;  /* 0x00000008ff087819 */ /* 0x001fe2000001160b */
[-C--:B------:R-:W-:Y:S01]  /*6070*/  FFMA.FTZ R58, R50, R14.reuse, R19 ;  /* 0x0000000e323a7223 */ /* 0x080fe20000010013 */
[----:B------:R-:W-:Y:S01]  /*6080*/  LOP3.LUT R15, R15, 0xff, RZ, 0xc0, !PT ;  /* 0x000000ff0f0f7812 */ /* 0x000fe200078ec0ff */
[-C--:B------:R-:W-:Y:S01]  /*6090*/  FFMA.FTZ R60, R51, R14.reuse, R18 ;  /* 0x0000000e333c7223 */ /* 0x080fe20000010012 */
[-C--:B------:R-:W-:Y:S01]  /*60a0*/  FFMA.FTZ R59, R52, R14.reuse, R59 ;  /* 0x0000000e343b7223 */ /* 0x080fe2000001003b */
[----:B------:R-:W-:Y:S01]  /*60b0*/  FFMA.FTZ R73, R53, R14, R66 ;  /* 0x0000000e35497223 */ /* 0x000fe20000010042 */
[----:B------:R0:W-:Y:S01]  /*60c0*/  I2F.F16 R64, R9 ;  /* 0x0000000900407306 */ /* 0x0001e20000200c00 */
[----:B------:R-:W-:-:S02]  /*60d0*/  LOP3.LUT R14, R8, 0xff, RZ, 0xc0, !PT ;  /* 0x000000ff080e7812 */ /* 0x000fc400078ec0ff */
[----:B------:R-:W-:Y:S01]  /*60e0*/  IADD3 R15, PT, PT, R15, -0x80, RZ ;  /* 0xffffff800f0f7810 */ /* 0x000fe20007ffe0ff */
[----:B0-----:R-:W0:Y:S01]  /*60f0*/  LDS.64 R8, [UR4+0x120] ;  /* 0x00012004ff087984 */ /* 0x001e220008000a00 */
[----:B------:R-:W-:-:S03]  /*6100*/  SHF.R.U32.HI R17, RZ, 0x8, R10 ;  /* 0x00000008ff117819 */ /* 0x000fc6000001160a */
[----:B------:R1:W-:Y:S01]  /*6110*/  I2F.F16 R61, R15 ;  /* 0x0000000f003d7306 */ /* 0x0003e20000200c00 */
[----:B------:R-:W-:Y:S02]  /*6120*/  LEA.HI R21, R10, 0xffffff80, RZ, 0x8 ;  /* 0xffffff800a157811 */ /* 0x000fe400078f40ff */
[----:B------:R-:W-:Y:S02]  /*6130*/  LOP3.LUT R17, R17, 0xff, RZ, 0xc0, !PT ;  /* 0x000000ff11117812 */ /* 0x000fe400078ec0ff */
[----:B------:R-:W-:Y:S02]  /*6140*/  SHF.R.U32.HI R10, RZ, 0x10, R10 ;  /* 0x00000010ff0a7819 */ /* 0x000fe4000001160a */
[----:B-1----:R-:W-:Y:S01]  /*6150*/  SHF.R.U32.HI R15, RZ, 0x10, R11 ;  /* 0x00000010ff0f7819 */ /* 0x002fe2000001160b */
[----:B------:R-:W-:Y:S01]  /*6160*/  IMAD.WIDE R114, R123, 0x4, R6 ;  /* 0x000000047b727825 */ /* 0x000fe200078e0206 */
[----:B------:R-:W-:Y:S01]  /*6170*/  IADD3 R14, PT, PT, R14, -0x80, RZ ;  /* 0xffffff800e0e7810 */ /* 0x000fe20007ffe0ff */
[----:B------:R-:W1:Y:S01]  /*6180*/  I2F.F16 R57, R57 ;  /* 0x0000003900397306 */ /* 0x000e620000200c00 */
[----:B------:R-:W-:Y:S01]  /*6190*/  LOP3.LUT R15, R15, 0xff, RZ, 0xc0, !PT ;  /* 0x000000ff0f0f7812 */ /* 0x000fe200078ec0ff */
[--C-:B--2---:R-:W-:Y:S01]  /*61a0*/  HADD2.F32 R19, -RZ, R12.reuse.H0_H0 ;  /* 0x2000000cff137230 */ /* 0x104fe20000004100 */
[----:B------:R-:W-:Y:S01]  /*61b0*/  IADD3 R17, PT, PT, R17, -0x80, RZ ;  /* 0xffffff8011117810 */ /* 0x000fe20007ffe0ff */
[----:B------:R-:W-:Y:S01]  /*61c0*/  HADD2.F32 R66, -RZ, R12.H1_H1 ;  /* 0x3000000cff427230 */ /* 0x000fe20000004100 */
[----:B------:R-:W-:Y:S01]  /*61d0*/  LOP3.LUT R10, R10, 0xff, RZ, 0xc0, !PT ;  /* 0x000000ff0a0a7812 */ /* 0x000fe200078ec0ff */
[--C-:B------:R-:W-:Y:S01]  /*61e0*/  HADD2.F32 R70, -RZ, R13.reuse.H0_H0 ;  /* 0x2000000dff467230 */ /* 0x100fe20000004100 */
[----:B------:R-:W-:Y:S01]  /*61f0*/  LEA.HI R18, R11, 0xffffff80, RZ, 0x8 ;  /* 0xffffff800b127811 */ /* 0x000fe200078f40ff */
[----:B------:R-:W2:Y:S01]  /*6200*/  I2F.F16 R54, R54 ;  /* 0x0000003600367306 */ /* 0x000ea20000200c00 */
[----:B------:R-:W-:Y:S01]  /*6210*/  HADD2.F32 R67, -RZ, R13.H1_H1 ;  /* 0x3000000dff437230 */ /* 0x000fe20000004100 */
[----:B------:R-:W-:Y:S01]  /*6220*/  IADD3 R11, PT, PT, R15, -0x80, RZ ;  /* 0xffffff800f0b7810 */ /* 0x000fe20007ffe0ff */
[----:B------:R-:W3:Y:S01]  /*6230*/  LDS.64 R6, [UR4+0x128] ;  /* 0x00012804ff067984 */ /* 0x000ee20008000a00 */
[----:B------:R-:W-:-:S04]  /*6240*/  IADD3 R10, PT, PT, R10, -0x80, RZ ;  /* 0xffffff800a0a7810 */ /* 0x000fc80007ffe0ff */
[----:B------:R-:W4:Y:S08]  /*6250*/  I2F.F16 R56, R56 ;  /* 0x0000003800387306 */ /* 0x000f300000200c00 */
[----:B------:R5:W-:Y:S08]  /*6260*/  I2F.F16 R63, R14 ;  /* 0x0000000e003f7306 */ /* 0x000bf00000200c00 */
[----:B------:R-:W0:Y:S01]  /*6270*/  I2F.F16 R65, R65 ;  /* 0x0000004100417306 */ /* 0x000e220000200c00 */
[----:B-----5:R5:W5:Y:S07]  /*6280*/  LDG.E.128.CONSTANT R12, desc[UR8][R114.64] ;  /* 0x00000008720c7981 */ /* 0x020b6e000c1e9d00 */
[----:B------:R-:W3:Y:S01]  /*6290*/  I2F.F16 R17, R17 ;  /* 0x0000001100117306 */ /* 0x000ee20000200c00 */
[----:B------:R-:W-:-:S07]  /*62a0*/  HADD2.F32 R55, -RZ, R55.H0_H0 ;  /* 0x20000037ff377230 */ /* 0x000fce0000004100 */
[----:B------:R-:W3:Y:S01]  /*62b0*/  I2F.F16 R11, R11 ;  /* 0x0000000b000b7306 */ /* 0x000ee20000200c00 */
[----:B-1----:R-:W-:-:S07]  /*62c0*/  HADD2.F32 R57, -RZ, R57.H0_H0 ;  /* 0x20000039ff397230 */ /* 0x002fce0000004100 */
[----:B------:R-:W1:Y:S01]  /*62d0*/  I2F.F16 R10, R10 ;  /* 0x0000000a000a7306 */ /* 0x000e620000200c00 */
[----:B--2---:R-:W-:Y:S02]  /*62e0*/  HADD2.F32 R54, -RZ, R54.H0_H0 ;  /* 0x20000036ff367230 */ /* 0x004fe40000004100 */
[----:B----4-:R-:W-:-:S05]  /*62f0*/  HADD2.F32 R56, -RZ, R56.H0_H0 ;  /* 0x20000038ff387230 */ /* 0x010fca0000004100 */
[----:B------:R-:W2:Y:S01]  /*6300*/  I2F.F16 R5, R83 ;  /* 0x0000005300057306 */ /* 0x000ea20000200c00 */
[----:B0-----:R-:W-:Y:S02]  /*6310*/  HADD2.F32 R65, -RZ, R65.H0_H0 ;  /* 0x20000041ff417230 */ /* 0x001fe40000004100 */
[----:B------:R-:W-:Y:S01]  /*6320*/  FFMA.FTZ R68, R55, R19, R58 ;  /* 0x0000001337447223 */ /* 0x000fe2000001003a */
[----:B------:R-:W-:-:S04]  /*6330*/  HADD2.F32 R64, -RZ, R64.H0_H0 ;  /* 0x20000040ff407230 */ /* 0x000fc80000004100 */
[----:B------:R-:W0:Y:S01]  /*6340*/  I2F.F16 R18, R18 ;  /* 0x0000001200127306 */ /* 0x000e220000200c00 */
[----:B---3--:R-:W-:Y:S02]  /*6350*/  HADD2.F32 R58, -RZ, R17.H0_H0 ;  /* 0x20000011ff3a7230 */ /* 0x008fe40000004100 */
[-C--:B------:R-:W-:Y:S01]  /*6360*/  FFMA.FTZ R69, R57, R19.reuse, R60 ;  /* 0x0000001339457223 */ /* 0x080fe2000001003c */
[----:B------:R-:W-:Y:S02]  /*6370*/  HADD2.F32 R63, -RZ, R63.H0_H0 ;  /* 0x2000003fff3f7230 */ /* 0x000fe40000004100 */
[-C--:B------:R-:W-:Y:S01]  /*6380*/  FFMA.FTZ R71, R54, R19.reuse, R59 ;  /* 0x0000001336477223 */ /* 0x080fe2000001003b */
[----:B------:R-:W-:Y:S01]  /*6390*/  FFMA.FTZ R72, R56, R19, R73 ;  /* 0x0000001338487223 */ /* 0x000fe20000010049 */
[----:B------:R-:W-:Y:S02]  /*63a0*/  HADD2.F32 R62, -RZ, R62.H0_H0 ;  /* 0x2000003eff3e7230 */ /* 0x000fe40000004100 */
[----:B------:R-:W-:-:S02]  /*63b0*/  HADD2.F32 R59, -RZ, R11.H0_H0 ;  /* 0x2000000bff3b7230 */ /* 0x000fc40000004100 */
[-C--:B------:R-:W-:Y:S01]  /*63c0*/  FFMA.FTZ R11, R65, R66.reuse, R68 ;  /* 0x00000042410b7223 */ /* 0x080fe20000010044 */
[----:B-1----:R-:W-:Y:S02]  /*63d0*/  HADD2.F32 R60, -RZ, R10.H0_H0 ;  /* 0x2000000aff3c7230 */ /* 0x002fe40000004100 */
[-C--:B------:R-:W-:Y:S01]  /*63e0*/  FFMA.FTZ R10, R64, R66.reuse, R69 ;  /* 0x00000042400a7223 */ /* 0x080fe20000010045 */
[-C--:B------:R-:W-:Y:S01]  /*63f0*/  FFMA.FTZ R71, R58, R66.reuse, R71 ;  /* 0x000000423a477223 */ /* 0x080fe20000010047 */
[----:B------:R-:W-:Y:S01]  /*6400*/  FFMA.FTZ R72, R63, R66, R72 ;  /* 0x000000423f487223 */ /* 0x000fe20000010048 */
[----:B------:R-:W-:Y:S02]  /*6410*/  HADD2.F32 R61, -RZ, R61.H0_H0 ;  /* 0x2000003dff3d7230 */ /* 0x000fe40000004100 */
[----:B------:R-:W-:Y:S01]  /*6420*/  FFMA.FTZ R11, R62, R70, R11 ;  /* 0x000000463e0b7223 */ /* 0x000fe2000001000b */
[----:B--2---:R-:W-:Y:S02]  /*6430*/  HADD2.F32 R66, -RZ, R5.H0_H0 ;  /* 0x20000005ff427230 */ /* 0x004fe40000004100 */
[----:B------:R-:W-:Y:S01]  /*6440*/  HADD2.F32 R19, -RZ, R8.H0_H0 ;  /* 0x20000008ff137230 */ /* 0x000fe20000004100 */
[----:B------:R-:W1:Y:S01]  /*6450*/  I2F.F16 R21, R21 ;  /* 0x0000001500157306 */ /* 0x000e620000200c00 */
[----:B------:R-:W-:-:S02]  /*6460*/  HADD2.F32 R68, -RZ, R20.H0_H0 ;  /* 0x20000014ff447230 */ /* 0x000fc40000004100 */
[-C--:B------:R-:W-:Y:S01]  /*6470*/  FFMA.FTZ R17, R61, R70.reuse, R10 ;  /* 0x000000463d117223 */ /* 0x080fe2000001000a */
[----:B0-----:R-:W-:Y:S02]  /*6480*/  HADD2.F32 R69, -RZ, R18.H0_H0 ;  /* 0x20000012ff457230 */ /* 0x001fe40000004100 */
[----:B------:R-:W-:Y:S01]  /*6490*/  FFMA.FTZ R20, R66, R67, R11 ;  /* 0x0000004342147223 */ /* 0x000fe2000001000b */
[----:B------:R-:W-:Y:S02]  /*64a0*/  HADD2.F32 R8, -RZ, R8.H1_H1 ;  /* 0x30000008ff087230 */ /* 0x000fe40000004100 */
[-C--:B------:R-:W-:Y:S01]  /*64b0*/  FFMA.FTZ R18, R3, R19.reuse, RZ ;  /* 0x0000001303127223 */ /* 0x080fe200000100ff */
[-C--:B------:R-:W-:Y:S01]  /*64c0*/  FFMA.FTZ R11, R0, R19.reuse, RZ ;  /* 0x00000013000b7223 */ /* 0x080fe200000100ff */
[-C--:B------:R-:W-:Y:S01]  /*64d0*/  FFMA.FTZ R76, R4, R19.reuse, RZ ;  /* 0x00000013044c7223 */ /* 0x080fe200000100ff */
[----:B------:R-:W-:Y:S01]  /*64e0*/  FFMA.FTZ R19, R2, R19, RZ ;  /* 0x0000001302137223 */ /* 0x000fe200000100ff */
[----:B------:R-:W-:Y:S01]  /*64f0*/  FFMA.FTZ R10, R59, R70, R72 ;  /* 0x000000463b0a7223 */ /* 0x000fe20000010048 */
[----:B------:R-:W-:-:S02]  /*6500*/  HADD2.F32 R74, -RZ, R9.H0_H0 ;  /* 0x20000009ff4a7230 */ /* 0x000fc40000004100 */
[----:B------:R-:W-:Y:S01]  /*6510*/  FFMA.FTZ R72, R68, R67, R17 ;  /* 0x0000004344487223 */ /* 0x000fe20000010011 */
        /* <DEDUP_REMOVED lines=9> */
[----:B------:R-:W-:Y:S01]  /*65b0*/  FFMA.FTZ R71, R60, R70, R71 ;  /* 0x000000463c477223 */ /* 0x000fe20000010047 */
[----:B------:R-:W-:-:S02]  /*65c0*/  HADD2.F32 R17, -RZ, R6.H0_H0 ;  /* 0x20000006ff117230 */ /* 0x000fc40000004100 */
[-C--:B------:R-:W-:Y:S01]  /*65d0*/  FFMA.FTZ R8, R50, R9.reuse, R11 ;  /* 0x0000000932087223 */ /* 0x080fe2000001000b */
[----:B-1----:R-:W-:Y:S02]  /*65e0*/  HADD2.F32 R70, -RZ, R21.H0_H0 ;  /* 0x20000015ff467230 */ /* 0x002fe40000004100 */
        /* <DEDUP_REMOVED lines=9> */
[----:B------:R-:W-:Y:S02]  /*6680*/  HADD2.F32 R9, -RZ, R7.H1_H1 ;  /* 0x30000007ff097230 */ /* 0x000fe40000004100 */
[-C--:B------:R-:W-:Y:S01]  /*6690*/  FFMA.FTZ R7, R65, R6.reuse, R8 ;  /* 0x0000000641077223 */ /* 0x080fe20000010008 */
[-C--:B------:R-:W-:Y:S01]  /*66a0*/  FFMA.FTZ R8, R64, R6.reuse, R11 ;  /* 0x0000000640087223 */ /* 0x080fe2000001000b */
[-C--:B------:R-:W-:Y:S01]  /*66b0*/  FFMA.FTZ R17, R58, R6.reuse, R19 ;  /* 0x000000063a117223 */ /* 0x080fe20000010013 */
[----:B------:R-:W-:Y:S02]  /*66c0*/  FFMA.FTZ R6, R63, R6, R18 ;  /* 0x000000063f067223 */ /* 0x000fe40000010012 */
[----:B------:R-:W0:Y:S01]  /*66d0*/  LDS.64 R18, [UR4+0x1a0] ;  /* 0x0001a004ff127984 */ /* 0x000e220008000a00 */
[----:B------:R-:W-:Y:S01]  /*66e0*/  FMUL.FTZ R20, R29, R20 ;  /* 0x000000141d147220 */ /* 0x000fe20000410000 */
[----:B------:R-:W-:Y:S01]  /*66f0*/  FMUL.FTZ R72, R33, R72 ;  /* 0x0000004821487220 */ /* 0x000fe20000410000 */
[-C--:B------:R-:W-:Y:S01]  /*6700*/  FFMA.FTZ R7, R62, R74.reuse, R7 ;  /* 0x0000004a3e077223 */ /* 0x080fe20000010007 */
[-C--:B------:R-:W-:Y:S01]  /*6710*/  FFMA.FTZ R11, R61, R74.reuse, R8 ;  /* 0x0000004a3d0b7223 */ /* 0x080fe20000010008 */
[----:B------:R-:W-:Y:S01]  /*6720*/  FFMA.FTZ R6, R59, R74, R6 ;  /* 0x0000004a3b067223 */ /* 0x000fe20000010006 */
[----:B------:R-:W-:Y:S01]  /*6730*/  F2FP.F16.F32.PACK_AB R20, RZ, R20 ;  /* 0x00000014ff14723e */ /* 0x000fe200000000ff */
[----:B------:R-:W-:Y:S01]  /*6740*/  FFMA.FTZ R17, R60, R74, R17 ;  /* 0x0000004a3c117223 */ /* 0x000fe20000010011 */
[----:B------:R-:W-:Y:S01]  /*6750*/  F2FP.F16.F32.PACK_AB R72, RZ, R72 ;  /* 0x00000048ff48723e */ /* 0x000fe200000000ff */
[-C--:B------:R-:W-:Y:S01]  /*6760*/  FFMA.FTZ R5, R70, R67.reuse, R71 ;  /* 0x0000004346057223 */ /* 0x080fe20000010047 */
[C---:B------:R-:W-:Y:S01]  /*6770*/  FFMA.FTZ R10, R69.reuse, R67, R10 ;  /* 0x00000043450a7223 */ /* 0x040fe2000001000a */
[-C--:B------:R-:W-:Y:S01]  /*6780*/  FFMA.FTZ R74, R68, R9.reuse, R11 ;  /* 0x00000009444a7223 */ /* 0x080fe2000001000b */
[----:B------:R-:W-:Y:S01]  /*6790*/  PRMT R21, R20, 0x5410, R72 ;  /* 0x0000541014157816 */ /* 0x000fe20000000048 */
[-C--:B------:R-:W-:Y:S01]  /*67a0*/  FFMA.FTZ R8, R66, R9.reuse, R7 ;  /* 0x0000000942087223 */ /* 0x080fe20000010007 */
[-C--:B------:R-:W-:Y:S01]  /*67b0*/  FFMA.FTZ R11, R70, R9.reuse, R17 ;  /* 0x00000009460b7223 */ /* 0x080fe20000010011 */
[----:B------:R-:W-:-:S02]  /*67c0*/  FFMA.FTZ R20, R69, R9, R6 ;  /* 0x0000000945147223 */ /* 0x000fc40000010006 */
[----:B------:R-:W1:Y:S01]  /*67d0*/  LDS.64 R6, [UR4+0x1a8] ;  /* 0x0001a804ff067984 */ /* 0x000e620008000a00 */
[C---:B------:R-:W-:Y:S01]  /*67e0*/  FMUL.FTZ R5, R34.reuse, R5 ;  /* 0x0000000522057220 */ /* 0x040fe20000410000 */
[----:B------:R-:W-:Y:S01]  /*67f0*/  FMUL.FTZ R10, R35, R10 ;  /* 0x0000000a230a7220 */ /* 0x000fe20000410000 */
[----:B------:R-:W-:Y:S01]  /*6800*/  FMUL.FTZ R8, R29, R8 ;  /* 0x000000081d087220 */ /* 0x000fe20000410000 */
[----:B------:R-:W-:Y:S01]  /*6810*/  FMUL.FTZ R11, R34, R11 ;  /* 0x0000000b220b7220 */ /* 0x000fe20000410000 */
[----:B------:R-:W-:Y:S01]  /*6820*/  FMUL.FTZ R74, R33, R74 ;  /* 0x0000004a214a7220 */ /* 0x000fe20000410000 */
[----:B------:R-:W-:Y:S01]  /*6830*/  FMUL.FTZ R9, R35, R20 ;  /* 0x0000001423097220 */ /* 0x000fe20000410000 */
[----:B------:R-:W-:Y:S01]  /*6840*/  F2FP.F16.F32.PACK_AB R5, RZ, R5 ;  /* 0x00000005ff05723e */ /* 0x000fe200000000ff */
[----:B------:R-:W-:Y:S01]  /*6850*/  HFMA2 R48, R21, 1, 1, R48 ;  /* 0x3c003c0015307831 */ /* 0x000fe20000000030 */
[----:B------:R-:W-:Y:S02]  /*6860*/  F2FP.F16.F32.PACK_AB R17, RZ, R10 ;  /* 0x0000000aff11723e */ /* 0x000fe400000000ff */
[----:B------:R-:W-:-:S02]  /*6870*/  F2FP.F16.F32.PACK_AB R20, RZ, R8 ;  /* 0x00000008ff14723e */ /* 0x000fc400000000ff */
[----:B------:R-:W-:Y:S02]  /*6880*/  F2FP.F16.F32.PACK_AB R21, RZ, R11 ;  /* 0x0000000bff15723e */ /* 0x000fe400000000ff */
[----:B------:R-:W-:Y:S02]  /*6890*/  F2FP.F16.F32.PACK_AB R74, RZ, R74 ;  /* 0x0000004aff4a723e */ /* 0x000fe400000000ff */
[----:B------:R-:W-:Y:S02]  /*68a0*/  F2FP.F16.F32.PACK_AB R67, RZ, R9 ;  /* 0x00000009ff43723e */ /* 0x000fe400000000ff */
[----:B------:R-:W-:Y:S02]  /*68b0*/  PRMT R5, R5, 0x5410, R17 ;  /* 0x0000541005057816 */ /* 0x000fe40000000011 */
[----:B------:R-:W-:Y:S02]  /*68c0*/  PRMT R17, R20, 0x5410, R74 ;  /* 0x0000541014117816 */ /* 0x000fe4000000004a */
[----:B------:R-:W-:-:S02]  /*68d0*/  PRMT R71, R21, 0x5410, R67 ;  /* 0x0000541015477816 */ /* 0x000fc40000000043 */
[----:B------:R-:W2:Y:S01]  /*68e0*/  LDS.64 R20, [UR4+0x20] ;  /* 0x00002004ff147984 */ /* 0x000ea20008000a00 */
[----:B------:R-:W-:Y:S01]  /*68f0*/  FMUL.FTZ R79, R34, R79 ;  /* 0x0000004f224f7220 */ /* 0x000fe20000410000 */
[----:B------:R-:W-:Y:S01]  /*6900*/  FMUL.FTZ R78, R35, R78 ;  /* 0x0000004e234e7220 */ /* 0x000fe20000410000 */
[----:B------:R-:W-:Y:S02]  /*6910*/  HADD2 R45, R5, R45 ;  /* 0x0000002d052d7230 */ /* 0x000fe40000000000 */
[----:B0-----:R-:W-:Y:S02]  /*6920*/  HADD2.F32 R5, -RZ, R18.H0_H0 ;  /* 0x20000012ff057230 */ /* 0x001fe40000004100 */
[----:B------:R-:W-:Y:S01]  /*6930*/  HFMA2 R46, R17, 1, 1, R46 ;  /* 0x3c003c00112e7831 */ /* 0x000fe2000000002e */
[----:B------:R-:W-:Y:S01]  /*6940*/  F2FP.F16.F32.PACK_AB R79, RZ, R79 ;  /* 0x0000004fff4f723e */ /* 0x000fe200000000ff */
[----:B------:R-:W-:Y:S01]  /*6950*/  HADD2.F32 R18, -RZ, R18.H1_H1 ;  /* 0x30000012ff127230 */ /* 0x000fe20000004100 */
[----:B------:R-:W-:Y:S01]  /*6960*/  F2FP.F16.F32.PACK_AB R78, RZ, R78 ;  /* 0x0000004eff4e723e */ /* 0x000fe200000000ff */
[----:B------:R-:W-:-:S02]  /*6970*/  HADD2.F32 R74, -RZ, R19.H0_H0 ;  /* 0x20000013ff4a7230 */ /* 0x000fc40000004100 */
[-C--:B------:R-:W-:Y:S01]  /*6980*/  FFMA.FTZ R72, R3, R5.reuse, RZ ;  /* 0x0000000503487223 */ /* 0x080fe200000100ff */
[----:B------:R-:W-:Y:S02]  /*6990*/  HADD2.F32 R17, -RZ, R19.H1_H1 ;  /* 0x30000013ff117230 */ /* 0x000fe40000004100 */
[-C--:B------:R-:W-:Y:S01]  /*69a0*/  FFMA.FTZ R19, R0, R5.reuse, RZ ;  /* 0x0000000500137223 */ /* 0x080fe200000100ff */
[-C--:B------:R-:W-:Y:S01]  /*69b0*/  FFMA.FTZ R76, R4, R5.reuse, RZ ;  /* 0x00000005044c7223 */ /* 0x080fe200000100ff */
[----:B------:R-:W-:Y:S01]  /*69c0*/  FFMA.FTZ R5, R2, R5, RZ ;  /* 0x0000000502057223 */ /* 0x000fe200000100ff */
[----:B------:R-:W-:Y:S01]  /*69d0*/  PRMT R79, R79, 0x5410, R78 ;  /* 0x000054104f4f7816 */ /* 0x000fe2000000004e */
[-C--:B------:R-:W-:Y:S01]  /*69e0*/  FFMA.FTZ R72, R23, R18.reuse, R72 ;  /* 0x0000001217487223 */ /* 0x080fe20000010048 */
[-C--:B------:R-:W-:Y:S01]  /*69f0*/  FFMA.FTZ R19, R24, R18.reuse, R19 ;  /* 0x0000001218137223 */ /* 0x080fe20000010013 */
[-C--:B------:R-:W-:Y:S01]  /*6a00*/  FFMA.FTZ R78, R25, R18.reuse, R76 ;  /* 0x00000012194e7223 */ /* 0x080fe2000001004c */
[----:B------:R-:W-:Y:S01]  /*6a10*/  FFMA.FTZ R18, R26, R18, R5 ;  /* 0x000000121a127223 */ /* 0x000fe20000010005 */
[----:B------:R-:W-:-:S02]  /*6a20*/  HFMA2 R47, R71, 1, 1, R47 ;  /* 0x3c003c00472f7831 */ /* 0x000fc4000000002f */
[-C--:B------:R-:W-:Y:S01]  /*6a30*/  FFMA.FTZ R5, R27, R74.reuse, R72 ;  /* 0x0000004a1b057223 */ /* 0x080fe20000010048 */
[-C--:B------:R-:W-:Y:S01]  /*6a40*/  FFMA.FTZ R76, R30, R74.reuse, R19 ;  /* 0x0000004a1e4c7223 */ /* 0x080fe20000010013 */
[-C--:B------:R-:W-:Y:S01]  /*6a50*/  FFMA.FTZ R71, R31, R74.reuse, R78 ;  /* 0x0000004a1f477223 */ /* 0x080fe2000001004e */
[----:B------:R-:W-:Y:S02]  /*6a60*/  FFMA.FTZ R74, R49, R74, R18 ;  /* 0x0000004a314a7223 */ /* 0x000fe40000010012 */
[----:B------:R-:W0:Y:S01]  /*6a70*/  LDS.64 R18, [UR4+0x28] ;  /* 0x00002804ff127984 */ /* 0x000e220008000a00 */
[----:B-----5:R-:W-:-:S04]  /*6a80*/  IMAD.WIDE R114, R123, 0x4, R114 ;  /* 0x000000047b727825 */ /* 0x020fc800078e0272 */
[-C--:B------:R-:W-:Y:S01]  /*6a90*/  FFMA.FTZ R72, R50, R17.reuse, R5 ;  /* 0x0000001132487223 */ /* 0x080fe20000010005 */
[-C--:B------:R-:W-:Y:S01]  /*6aa0*/  FFMA.FTZ R76, R51, R17.reuse, R76 ;  /* 0x00000011334c7223 */ /* 0x080fe2000001004c */
[--C-:B-1----:R-:W-:Y:S01]  /*6ab0*/  HADD2.F32 R67, -RZ, R6.reuse.H0_H0 ;  /* 0x20000006ff437230 */ /* 0x102fe20000004100 */
[----:B------:R-:W3:Y:S01]  /*6ac0*/  LDG.E.128.CONSTANT R8, desc[UR8][R114.64] ;  /* 0x0000000872087981 */ /* 0x000ee2000c1e9d00 */
[-C--:B------:R-:W-:Y:S01]  /*6ad0*/  FFMA.FTZ R71, R52, R17.reuse, R71 ;  /* 0x0000001134477223 */ /* 0x080fe20000010047 */
[----:B------:R-:W-:Y:S01]  /*6ae0*/  FFMA.FTZ R5, R53, R17, R74 ;  /* 0x0000001135057223 */ /* 0x000fe2000001004a */
[----:B------:R-:W-:Y:S02]  /*6af0*/  HADD2.F32 R6, -RZ, R6.H1_H1 ;  /* 0x30000006ff067230 */ /* 0x000fe40000004100 */
[----:B------:R-:W-:Y:S01]  /*6b00*/  FFMA.FTZ R72, R55, R67, R72 ;  /* 0x0000004337487223 */ /* 0x000fe20000010048 */
[--C-:B------:R-:W-:Y:S02]  /*6b10*/  HADD2.F32 R74, -RZ, R7.reuse.H0_H0 ;  /* 0x20000007ff4a7230 */ /* 0x100fe40000004100 */
[----:B------:R-:W-:-:S02]  /*6b20*/  HADD2.F32 R17, -RZ, R7.H1_H1 ;  /* 0x30000007ff117230 */ /* 0x000fc40000004100 */
        /* <DEDUP_REMOVED lines=11> */
[----:B--2---:R-:W-:-:S02]  /*6be0*/  HADD2.F32 R5, -RZ, R20.H0_H0 ;  /* 0x20000014ff057230 */ /* 0x004fc40000004100 */
[-C--:B------:R-:W-:Y:S01]  /*6bf0*/  FFMA.FTZ R72, R66, R17.reuse, R7 ;  /* 0x0000001142487223 */ /* 0x080fe20000010007 */
[----:B------:R-:W-:Y:S02]  /*6c00*/  HFMA2 R40, R80, 1, 1, R40 ;  /* 0x3c003c0050287831 */ /* 0x000fe40000000028 */
[-C--:B------:R-:W-:Y:S01]  /*6c10*/  FFMA.FTZ R74, R68, R17.reuse, R67 ;  /* 0x00000011444a7223 */ /* 0x080fe20000010043 */
[-C--:B------:R-:W-:Y:S01]  /*6c20*/  FFMA.FTZ R7, R70, R17.reuse, R71 ;  /* 0x0000001146077223 */ /* 0x080fe20000010047 */
[----:B------:R-:W-:Y:S01]  /*6c30*/  FFMA.FTZ R6, R69, R17, R6 ;  /* 0x0000001145067223 */ /* 0x000fe20000010006 */
[----:B------:R-:W-:Y:S02]  /*6c40*/  HADD2.F32 R20, -RZ, R20.H1_H1 ;  /* 0x30000014ff147230 */ /* 0x000fe40000004100 */
[----:B------:R-:W-:Y:S01]  /*6c50*/  FFMA.FTZ R76, R3, R5, RZ ;  /* 0x00000005034c7223 */ /* 0x000fe200000100ff */
[C---:B------:R-:W-:Y:S01]  /*6c60*/  FFMA.FTZ R17, R5.reuse, R0, RZ ;  /* 0x0000000005117223 */ /* 0x040fe200000100ff */
[C---:B------:R-:W-:Y:S01]  /*6c70*/  FFMA.FTZ R80, R5.reuse, R4, RZ ;  /* 0x0000000405507223 */ /* 0x040fe200000100ff */
[----:B------:R-:W-:Y:S01]  /*6c80*/  FFMA.FTZ R5, R5, R2, RZ ;  /* 0x0000000205057223 */ /* 0x000fe200000100ff */
[----:B------:R-:W-:-:S02]  /*6c90*/  HADD2.F32 R78, -RZ, R21.H0_H0 ;  /* 0x20000015ff4e7230 */ /* 0x000fc40000004100 */
[----:B------:R-:W-:Y:S01]  /*6ca0*/  FFMA.FTZ R76, R23, R20, R76 ;  /* 0x00000014174c7223 */ /* 0x000fe2000001004c */
[C---:B------:R-:W-:Y:S01]  /*6cb0*/  FFMA.FTZ R17, R20.reuse, R24, R17 ;  /* 0x0000001814117223 */ /* 0x040fe20000010011 */
[C---:B------:R-:W-:Y:S01]  /*6cc0*/  FFMA.FTZ R80, R20.reuse, R25, R80 ;  /* 0x0000001914507223 */ /* 0x040fe20000010050 */
[----:B------:R-:W-:Y:S01]  /*6cd0*/  FFMA.FTZ R20, R20, R26, R5 ;  /* 0x0000001a14147223 */ /* 0x000fe20000010005 */
[----:B------:R-:W-:Y:S02]  /*6ce0*/  HADD2.F32 R21, -RZ, R21.H1_H1 ;  /* 0x30000015ff157230 */ /* 0x000fe40000004100 */
        /* <DEDUP_REMOVED lines=8> */
[----:B0-----:R-:W-:-:S02]  /*6d70*/  HADD2.F32 R17, -RZ, R18.H0_H0 ;  /* 0x20000012ff117230 */ /* 0x001fc40000004100 */
[----:B------:R-:W-:Y:S02]  /*6d80*/  HADD2.F32 R5, -RZ, R18.H1_H1 ;  /* 0x30000012ff057230 */ /* 0x000fe40000004100 */
[--C-:B------:R-:W-:Y:S02]  /*6d90*/  HADD2.F32 R76, -RZ, R19.reuse.H0_H0 ;  /* 0x20000013ff4c7230 */ /* 0x100fe40000004100 */
[----:B------:R-:W-:Y:S02]  /*6da0*/  HADD2.F32 R21, -RZ, R19.H1_H1 ;  /* 0x30000013ff157230 */ /* 0x000fe40000004100 */
[----:B------:R-:W0:Y:S01]  /*6db0*/  LDS.64 R18, [UR4+0x220] ;  /* 0x00022004ff127984 */ /* 0x000e220008000a00 */
        /* <DEDUP_REMOVED lines=8> */
[----:B------:R-:W-:Y:S01]  /*6e40*/  FFMA.FTZ R17, R62, R76, R17 ;  /* 0x0000004c3e117223 */ /* 0x000fe20000010011 */
[----:B------:R-:W-:Y:S01]  /*6e50*/  FMUL.FTZ R7, R34, R7 ;  /* 0x0000000722077220 */ /* 0x000fe20000410000 */
[C---:B------:R-:W-:Y:S01]  /*6e60*/  FFMA.FTZ R78, R76.reuse, R61, R67 ;  /* 0x0000003d4c4e7223 */ /* 0x040fe20000010043 */
[C---:B------:R-:W-:Y:S01]  /*6e70*/  FFMA.FTZ R71, R76.reuse, R60, R71 ;  /* 0x0000003c4c477223 */ /* 0x040fe20000010047 */
[----:B------:R-:W-:Y:S01]  /*6e80*/  FFMA.FTZ R80, R76, R59, R80 ;  /* 0x0000003b4c507223 */ /* 0x000fe20000010050 */
[----:B------:R-:W-:Y:S01]  /*6e90*/  FFMA.FTZ R20, R66, R21, R17 ;  /* 0x0000001542147223 */ /* 0x000fe20000010011 */
[----:B------:R-:W-:Y:S01]  /*6ea0*/  FFMA.FTZ R78, R21, R68, R78 ;  /* 0x00000044154e7223 */ /* 0x000fe2000001004e */
[----:B------:R-:W-:Y:S01]  /*6eb0*/  FMUL.FTZ R17, R35, R6 ;  /* 0x0000000623117220 */ /* 0x000fe20000410000 */
[----:B------:R-:W-:Y:S01]  /*6ec0*/  F2FP.F16.F32.PACK_AB R5, RZ, R7 ;  /* 0x00000007ff05723e */ /* 0x000fe200000000ff */
[C---:B------:R-:W-:Y:S01]  /*6ed0*/  FFMA.FTZ R71, R21.reuse, R70, R71 ;  /* 0x0000004615477223 */ /* 0x040fe20000010047 */
[----:B------:R-:W1:Y:S01]  /*6ee0*/  LDS.64 R6, [UR4+0x228] ;  /* 0x00022804ff067984 */ /* 0x000e620008000a00 */
[----:B------:R-:W-:Y:S01]  /*6ef0*/  FFMA.FTZ R80, R21, R69, R80 ;  /* 0x0000004515507223 */ /* 0x000fe20000010050 */
[----:B------:R-:W-:Y:S01]  /*6f00*/  FMUL.FTZ R20, R29, R20 ;  /* 0x000000141d147220 */ /* 0x000fe20000410000 */
[----:B------:R-:W-:Y:S01]  /*6f10*/  FMUL.FTZ R78, R33, R78 ;  /* 0x0000004e214e7220 */ /* 0x000fe20000410000 */
[----:B------:R-:W-:Y:S01]  /*6f20*/  F2FP.F16.F32.PACK_AB R17, RZ, R17 ;  /* 0x00000011ff11723e */ /* 0x000fe200000000ff */
[----:B------:R-:W-:Y:S01]  /*6f30*/  FMUL.FTZ R71, R34, R71 ;  /* 0x0000004722477220 */ /* 0x000fe20000410000 */
[----:B------:R-:W-:Y:S01]  /*6f40*/  FMUL.FTZ R80, R35, R80 ;  /* 0x0000005023507220 */ /* 0x000fe20000410000 */
[----:B------:R-:W-:Y:S01]  /*6f50*/  F2FP.F16.F32.PACK_AB R20, RZ, R20 ;  /* 0x00000014ff14723e */ /* 0x000fe200000000ff */
[----:B------:R-:W-:Y:S01]  /*6f60*/  FMUL.FTZ R72, R29, R72 ;  /* 0x000000481d487220 */ /* 0x000fe20000410000 */
[----:B------:R-:W-:Y:S01]  /*6f70*/  F2FP.F16.F32.PACK_AB R78, RZ, R78 ;  /* 0x0000004eff4e723e */ /* 0x000fe200000000ff */
[----:B------:R-:W-:Y:S01]  /*6f80*/  FMUL.FTZ R74, R33, R74 ;  /* 0x0000004a214a7220 */ /* 0x000fe20000410000 */
[----:B------:R-:W-:-:S02]  /*6f90*/  PRMT R5, R5, 0x5410, R17 ;  /* 0x0000541005057816 */ /* 0x000fc40000000011 */
[----:B------:R-:W-:Y:S02]  /*6fa0*/  F2FP.F16.F32.PACK_AB R71, RZ, R71 ;  /* 0x00000047ff47723e */ /* 0x000fe400000000ff */
[----:B------:R-:W-:Y:S02]  /*6fb0*/  F2FP.F16.F32.PACK_AB R80, RZ, R80 ;  /* 0x00000050ff50723e */ /* 0x000fe400000000ff */
[----:B------:R-:W-:Y:S01]  /*6fc0*/  PRMT R67, R20, 0x5410, R78 ;  /* 0x0000541014437816 */ /* 0x000fe2000000004e */
[----:B------:R-:W-:Y:S01]  /*6fd0*/  HADD2 R44, R5, R44 ;  /* 0x0000002c052c7230 */ /* 0x000fe20000000000 */
[----:B------:R-:W2:Y:S01]  /*6fe0*/  LDS.64 R20, [UR4+0x2a0] ;  /* 0x0002a004ff147984 */ /* 0x000ea20008000a00 */
[----:B------:R-:W-:Y:S01]  /*6ff0*/  F2FP.F16.F32.PACK_AB R72, RZ, R72 ;  /* 0x00000048ff48723e */ /* 0x000fe200000000ff */
[----:B0-----:R-:W-:Y:S01]  /*7000*/  HADD2.F32 R5, -RZ, R18.H0_H0 ;  /* 0x20000012ff057230 */ /* 0x001fe20000004100 */
[----:B------:R-:W-:Y:S02]  /*7010*/  F2FP.F16.F32.PACK_AB R74, RZ, R74 ;  /* 0x0000004aff4a723e */ /* 0x000fe400000000ff */
[----:B------:R-:W-:Y:S01]  /*7020*/  PRMT R71, R71, 0x5410, R80 ;  /* 0x0000541047477816 */ /* 0x000fe20000000050 */
[----:B------:R-:W-:Y:S01]  /*7030*/  HFMA2 R67, R67, 1, 1, R36 ;  /* 0x3c003c0043437831 */ /* 0x000fe20000000024 */
[----:B------:R-:W-:Y:S01]  /*7040*/  PRMT R72, R72, 0x5410, R74 ;  /* 0x0000541048487816 */ /* 0x000fe2000000004a */
[----:B------:R-:W-:-:S02]  /*7050*/  HADD2.F32 R18, -RZ, R18.H1_H1 ;  /* 0x30000012ff127230 */ /* 0x000fc40000004100 */
[-C--:B------:R-:W-:Y:S01]  /*7060*/  FFMA.FTZ R17, R0, R5.reuse, RZ ;  /* 0x0000000500117223 */ /* 0x080fe200000100ff */
[----:B------:R-:W-:Y:S02]  /*7070*/  HFMA2 R36, R71, 1, 1, R16 ;  /* 0x3c003c0047247831 */ /* 0x000fe40000000010 */
[-C--:B------:R-:W-:Y:S01]  /*7080*/  FFMA.FTZ R16, R3, R5.reuse, RZ ;  /* 0x0000000503107223 */ /* 0x080fe200000100ff */
[----:B------:R-:W-:Y:S02]  /*7090*/  HFMA2 R43, R72, 1, 1, R43 ;  /* 0x3c003c00482b7831 */ /* 0x000fe4000000002b */
[-C--:B------:R-:W-:Y:S01]  /*70a0*/  FFMA.FTZ R74, R4, R5.reuse, RZ ;  /* 0x00000005044a7223 */ /* 0x080fe200000100ff */
[----:B------:R-:W-:Y:S02]  /*70b0*/  HADD2.F32 R72, -RZ, R19.H0_H0 ;  /* 0x20000013ff487230 */ /* 0x000fe40000004100 */
[----:B------:R-:W-:Y:S01]  /*70c0*/  FFMA.FTZ R5, R2, R5, RZ ;  /* 0x0000000502057223 */ /* 0x000fe200000100ff */
[-C--:B------:R-:W-:Y:S01]  /*70d0*/  FFMA.FTZ R16, R23, R18.reuse, R16 ;  /* 0x0000001217107223 */ /* 0x080fe20000010010 */
[-C--:B------:R-:W-:Y:S01]  /*70e0*/  FFMA.FTZ R17, R24, R18.reuse, R17 ;  /* 0x0000001218117223 */ /* 0x080fe20000010011 */
[-C--:B------:R-:W-:Y:S01]  /*70f0*/  FFMA.FTZ R76, R25, R18.reuse, R74 ;  /* 0x00000012194c7223 */ /* 0x080fe2000001004a */
[----:B------:R-:W-:Y:S01]  /*7100*/  FFMA.FTZ R18, R26, R18, R5 ;  /* 0x000000121a127223 */ /* 0x000fe20000010005 */
[-C--:B------:R-:W-:Y:S01]  /*7110*/  FFMA.FTZ R5, R27, R72.reuse, R16 ;  /* 0x000000481b057223 */ /* 0x080fe20000010010 */
[----:B------:R-:W-:-:S02]  /*7120*/  FFMA.FTZ R74, R30, R72, R17 ;  /* 0x000000481e4a7223 */ /* 0x000fc40000010011 */
[----:B------:R-:W0:Y:S01]  /*7130*/  LDS.64 R16, [UR4+0x2a8] ;  /* 0x0002a804ff107984 */ /* 0x000e220008000a00 */
[----:B------:R-:W-:Y:S02]  /*7140*/  HADD2.F32 R19, -RZ, R19.H1_H1 ;  /* 0x30000013ff137230 */ /* 0x000fe40000004100 */
[-C--:B------:R-:W-:Y:S01]  /*7150*/  FFMA.FTZ R73, R31, R72.reuse, R76 ;  /* 0x000000481f497223 */ /* 0x080fe2000001004c */
[----:B------:R-:W-:Y:S01]  /*7160*/  FFMA.FTZ R72, R49, R72, R18 ;  /* 0x0000004831487223 */ /* 0x000fe20000010012 */
[--C-:B-1----:R-:W-:Y:S02]  /*7170*/  HADD2.F32 R71, -RZ, R6.reuse.H0_H0 ;  /* 0x20000006ff477230 */ /* 0x102fe40000004100 */
        /* <DEDUP_REMOVED lines=9> */
[--C-:B------:R-:W-:Y:S02]  /*7210*/  HADD2.F32 R72, -RZ, R7.reuse.H0_H0 ;  /* 0x20000007ff487230 */ /* 0x100fe40000004100 */
[-C--:B------:R-:W-:Y:S01]  /*7220*/  FFMA.FTZ R5, R65, R6.reuse, R18 ;  /* 0x0000000641057223 */ /* 0x080fe20000010012 */
[-C--:B------:R-:W-:Y:S01]  /*7230*/  FFMA.FTZ R18, R64, R6.reuse, R19 ;  /* 0x0000000640127223 */ /* 0x080fe20000010013 */
[-C--:B------:R-:W-:Y:S01]  /*7240*/  FFMA.FTZ R73, R58, R6.reuse, R73 ;  /* 0x000000063a497223 */ /* 0x080fe20000010049 */
[----:B------:R-:W-:Y:S01]  /*7250*/  FFMA.FTZ R74, R63, R6, R74 ;  /* 0x000000063f4a7223 */ /* 0x000fe2000001004a */
[----:B------:R-:W-:-:S02]  /*7260*/  HADD2.F32 R7, -RZ, R7.H1_H1 ;  /* 0x30000007ff077230 */ /* 0x000fc40000004100 */
[-C--:B------:R-:W-:Y:S01]  /*7270*/  FFMA.FTZ R5, R62, R72.reuse, R5 ;  /* 0x000000483e057223 */ /* 0x080fe20000010005 */
[--C-:B--2---:R-:W-:Y:S02]  /*7280*/  HADD2.F32 R71, -RZ, R20.reuse.H0_H0 ;  /* 0x20000014ff477230 */ /* 0x104fe40000004100 */
[-C--:B------:R-:W-:Y:S01]  /*7290*/  FFMA.FTZ R19, R61, R72.reuse, R18 ;  /* 0x000000483d137223 */ /* 0x080fe20000010012 */
[-C--:B------:R-:W-:Y:S01]  /*72a0*/  FFMA.FTZ R73, R60, R72.reuse, R73 ;  /* 0x000000483c497223 */ /* 0x080fe20000010049 */
[----:B------:R-:W-:Y:S01]  /*72b0*/  FFMA.FTZ R6, R59, R72, R74 ;  /* 0x000000483b067223 */ /* 0x000fe2000001004a */
[-C--:B------:R-:W-:Y:S01]  /*72c0*/  FFMA.FTZ R72, R66, R7.reuse, R5 ;  /* 0x0000000742487223 */ /* 0x080fe20000010005 */
[----:B------:R-:W-:Y:S02]  /*72d0*/  HADD2.F32 R20, -RZ, R20.H1_H1 ;  /* 0x30000014ff147230 */ /* 0x000fe40000004100 */
[-C--:B------:R-:W-:Y:S01]  /*72e0*/  FFMA.FTZ R18, R68, R7.reuse, R19 ;  /* 0x0000000744127223 */ /* 0x080fe20000010013 */
[-C--:B------:R-:W-:Y:S01]  /*72f0*/  FFMA.FTZ R5, R70, R7.reuse, R73 ;  /* 0x0000000746057223 */ /* 0x080fe20000010049 */
[----:B------:R-:W-:Y:S01]  /*7300*/  FFMA.FTZ R6, R69, R7, R6 ;  /* 0x0000000745067223 */ /* 0x000fe20000010006 */
[-C--:B------:R-:W-:Y:S01]  /*7310*/  FFMA.FTZ R74, R3, R71.reuse, RZ ;  /* 0x00000047034a7223 */ /* 0x080fe200000100ff */
[-C--:B------:R-:W-:Y:S01]  /*7320*/  FFMA.FTZ R7, R0, R71.reuse, RZ ;  /* 0x0000004700077223 */ /* 0x080fe200000100ff */
[-C--:B------:R-:W-:Y:S01]  /*7330*/  FFMA.FTZ R78, R4, R71.reuse, RZ ;  /* 0x00000047044e7223 */ /* 0x080fe200000100ff */
[----:B------:R-:W-:Y:S01]  /*7340*/  FFMA.FTZ R71, R2, R71, RZ ;  /* 0x0000004702477223 */ /* 0x000fe200000100ff */
        /* <DEDUP_REMOVED lines=15> */
[----:B------:R-:W-:Y:S02]  /*7440*/  HADD2.F32 R16, -RZ, R16.H1_H1 ;  /* 0x30000010ff107230 */ /* 0x000fe40000004100 */
[-C--:B------:R-:W-:Y:S01]  /*7450*/  FFMA.FTZ R20, R55, R19.reuse, R20 ;  /* 0x0000001337147223 */ /* 0x080fe20000010014 */
[--C-:B------:R-:W-:Y:S02]  /*7460*/  HADD2.F32 R74, -RZ, R17.reuse.H0_H0 ;  /* 0x20000011ff4a7230 */ /* 0x100fe40000004100 */
        /* <DEDUP_REMOVED lines=10> */
[----:B------:R-:W-:Y:S01]  /*7510*/  FFMA.FTZ R19, R61, R74, R20 ;  /* 0x0000004a3d137223 */ /* 0x000fe20000010014 */
[----:B------:R-:W-:Y:S01]  /*7520*/  FMUL.FTZ R6, R35, R6 ;  /* 0x0000000623067220 */ /* 0x000fe20000410000 */
[-C--:B------:R-:W-:Y:S01]  /*7530*/  FFMA.FTZ R71, R60, R74.reuse, R71 ;  /* 0x0000004a3c477223 */ /* 0x080fe20000010047 */
[----:B------:R-:W-:Y:S01]  /*7540*/  FFMA.FTZ R76, R59, R74, R76 ;  /* 0x0000004a3b4c7223 */ /* 0x000fe2000001004c */
[-C--:B------:R-:W-:Y:S01]  /*7550*/  FFMA.FTZ R74, R68, R21.reuse, R19 ;  /* 0x00000015444a7223 */ /* 0x080fe20000010013 */
[----:B------:R-:W-:Y:S01]  /*7560*/  FFMA.FTZ R20, R66, R21, R7 ;  /* 0x0000001542147223 */ /* 0x000fe20000010007 */
[----:B------:R-:W-:Y:S02]  /*7570*/  F2FP.F16.F32.PACK_AB R19, RZ, R6 ;  /* 0x00000006ff13723e */ /* 0x000fe400000000ff */
[----:B------:R-:W1:Y:S01]  /*7580*/  LDS.64 R6, [UR4+0x328] ;  /* 0x00032804ff067984 */ /* 0x000e620008000a00 */
[----:B------:R-:W-:Y:S01]  /*7590*/  FMUL.FTZ R72, R29, R72 ;  /* 0x000000481d487220 */ /* 0x000fe20000410000 */
[----:B------:R-:W-:Y:S01]  /*75a0*/  FMUL.FTZ R18, R33, R18 ;  /* 0x0000001221127220 */ /* 0x000fe20000410000 */
[----:B------:R-:W-:Y:S01]  /*75b0*/  FMUL.FTZ R5, R34, R5 ;  /* 0x0000000522057220 */ /* 0x000fe20000410000 */
[-C--:B------:R-:W-:Y:S01]  /*75c0*/  FFMA.FTZ R71, R70, R21.reuse, R71 ;  /* 0x0000001546477223 */ /* 0x080fe20000010047 */
[----:B------:R-:W-:Y:S01]  /*75d0*/  FFMA.FTZ R76, R69, R21, R76 ;  /* 0x00000015454c7223 */ /* 0x000fe2000001004c */
[----:B------:R-:W-:Y:S01]  /*75e0*/  F2FP.F16.F32.PACK_AB R72, RZ, R72 ;  /* 0x00000048ff48723e */ /* 0x000fe200000000ff */
[----:B------:R-:W-:Y:S01]  /*75f0*/  FMUL.FTZ R20, R29, R20 ;  /* 0x000000141d147220 */ /* 0x000fe20000410000 */
[----:B------:R-:W-:Y:S01]  /*7600*/  F2FP.F16.F32.PACK_AB R18, RZ, R18 ;  /* 0x00000012ff12723e */ /* 0x000fe200000000ff */
[----:B------:R-:W-:Y:S01]  /*7610*/  FMUL.FTZ R74, R33, R74 ;  /* 0x0000004a214a7220 */ /* 0x000fe20000410000 */
[----:B------:R-:W-:Y:S01]  /*7620*/  F2FP.F16.F32.PACK_AB R5, RZ, R5 ;  /* 0x00000005ff05723e */ /* 0x000fe200000000ff */
[----:B------:R-:W-:Y:S01]  /*7630*/  FMUL.FTZ R71, R34, R71 ;  /* 0x0000004722477220 */ /* 0x000fe20000410000 */
[----:B------:R-:W-:Y:S01]  /*7640*/  PRMT R72, R72, 0x5410, R18 ;  /* 0x0000541048487816 */ /* 0x000fe20000000012 */
[----:B------:R-:W-:Y:S01]  /*7650*/  FMUL.FTZ R76, R35, R76 ;  /* 0x0000004c234c7220 */ /* 0x000fe20000410000 */
[----:B------:R-:W-:-:S02]  /*7660*/  PRMT R5, R5, 0x5410, R19 ;  /* 0x0000541005057816 */ /* 0x000fc40000000013 */
[----:B------:R-:W-:Y:S02]  /*7670*/  F2FP.F16.F32.PACK_AB R20, RZ, R20 ;  /* 0x00000014ff14723e */ /* 0x000fe400000000ff */
[----:B------:R-:W-:Y:S01]  /*7680*/  F2FP.F16.F32.PACK_AB R74, RZ, R74 ;  /* 0x0000004aff4a723e */ /* 0x000fe200000000ff */
[----:B------:R-:W-:Y:S01]  /*7690*/  HFMA2 R42, R72, 1, 1, R42 ;  /* 0x3c003c00482a7831 */ /* 0x000fe2000000002a */
[----:B------:R-:W-:Y:S02]  /*76a0*/  F2FP.F16.F32.PACK_AB R71, RZ, R71 ;  /* 0x00000047ff47723e */ /* 0x000fe400000000ff */
[----:B------:R-:W-:Y:S02]  /*76b0*/  F2FP.F16.F32.PACK_AB R76, RZ, R76 ;  /* 0x0000004cff4c723e */ /* 0x000fe400000000ff */
[----:B------:R-:W-:Y:S02]  /*76c0*/  LEA.HI R73, R12, 0xffffff80, RZ, 0x8 ;  /* 0xffffff800c497811 */ /* 0x000fe400078f40ff */
[----:B------:R-:W-:Y:S01]  /*76d0*/  PRMT R20, R20, 0x5410, R74 ;  /* 0x0000541014147816 */ /* 0x000fe2000000004a */
[----:B0-----:R-:W-:-:S02]  /*76e0*/  HADD2.F32 R19, -RZ, R16.H0_H0 ;  /* 0x20000010ff137230 */ /* 0x001fc40000004100 */
[----:B------:R-:W-:Y:S02]  /*76f0*/  HADD2.F32 R16, -RZ, R16.H1_H1 ;  /* 0x30000010ff107230 */ /* 0x000fe40000004100 */
[--C-:B------:R-:W-:Y:S02]  /*7700*/  HADD2.F32 R72, -RZ, R17.reuse.H0_H0 ;  /* 0x20000011ff487230 */ /* 0x100fe40000004100 */
[-C--:B------:R-:W-:Y:S01]  /*7710*/  FFMA.FTZ R18, R3, R19.reuse, RZ ;  /* 0x0000001303127223 */ /* 0x080fe200000100ff */
[----:B------:R-:W-:Y:S02]  /*7720*/  HADD2.F32 R21, -RZ, R17.H1_H1 ;  /* 0x30000011ff157230 */ /* 0x000fe40000004100 */
[-C--:B------:R-:W-:Y:S01]  /*7730*/  FFMA.FTZ R17, R0, R19.reuse, RZ ;  /* 0x0000001300117223 */ /* 0x080fe200000100ff */
[-C--:B------:R-:W-:Y:S01]  /*7740*/  FFMA.FTZ R74, R4, R19.reuse, RZ ;  /* 0x00000013044a7223 */ /* 0x080fe200000100ff */
[----:B------:R-:W-:Y:S01]  /*7750*/  FFMA.FTZ R19, R2, R19, RZ ;  /* 0x0000001302137223 */ /* 0x000fe200000100ff */
[----:B------:R-:W-:Y:S01]  /*7760*/  HADD2 R37, R5, R37 ;  /* 0x0000002505257230 */ /* 0x000fe20000000000 */
[----:B------:R-:W-:Y:S01]  /*7770*/  PRMT R71, R71, 0x5410, R76 ;  /* 0x0000541047477816 */ /* 0x000fe2000000004c */
[----:B------:R0:W-:Y:S01]  /*7780*/  I2F.F16 R5, R73 ;  /* 0x0000004900057306 */ /* 0x0001e20000200c00 */
[-C--:B------:R-:W-:Y:S01]  /*7790*/  FFMA.FTZ R18, R23, R16.reuse, R18 ;  /* 0x0000001017127223 */ /* 0x080fe20000010012 */
[-C--:B------:R-:W-:Y:S01]  /*77a0*/  FFMA.FTZ R76, R25, R16.reuse, R74 ;  /* 0x00000010194c7223 */ /* 0x080fe2000001004a */
[-C--:B------:R-:W-:Y:S01]  /*77b0*/  FFMA.FTZ R78, R26, R16.reuse, R19 ;  /* 0x000000101a4e7223 */ /* 0x080fe20000010013 */
[----:B------:R-:W-:Y:S01]  /*77c0*/  HADD2 R39, R71, R39 ;  /* 0x0000002747277230 */ /* 0x000fe20000000000 */
[----:B------:R-:W-:Y:S01]  /*77d0*/  LEA.HI R75, R14, 0xffffff80, RZ, 0x8 ;  /* 0xffffff800e4b7811 */ /* 0x000fe200078f40ff */
[----:B0-----:R-:W-:-:S02]  /*77e0*/  FFMA.FTZ R73, R24, R16, R17 ;  /* 0x0000001018497223 */ /* 0x001fc40000010011 */
[----:B------:R-:W0:Y:S01]  /*77f0*/  LDS.64 R16, [UR4+0x3a0] ;  /* 0x0003a004ff107984 */ /* 0x000e220008000a00 */
[-C--:B------:R-:W-:Y:S01]  /*7800*/  FFMA.FTZ R71, R27, R72.reuse, R18 ;  /* 0x000000481b477223 */ /* 0x080fe20000010012 */
[-C--:B------:R-:W-:Y:S01]  /*7810*/  FFMA.FTZ R74, R30, R72.reuse, R73 ;  /* 0x000000481e4a7223 */ /* 0x080fe20000010049 */
[-C--:B------:R-:W-:Y:S01]  /*7820*/  FFMA.FTZ R73, R31, R72.reuse, R76 ;  /* 0x000000481f497223 */ /* 0x080fe2000001004c */
[----:B------:R-:W-:Y:S01]  /*7830*/  FFMA.FTZ R78, R49, R72, R78 ;  /* 0x00000048314e7223 */ /* 0x000fe2000001004e */
[----:B------:R2:W-:Y:S01]  /*7840*/  I2F.F16 R19, R75 ;  /* 0x0000004b00137306 */ /* 0x0005e20000200c00 */
[----:B------:R-:W-:Y:S01]  /*7850*/  LOP3.LUT R77, R13, 0xff, RZ, 0xc0, !PT ;  /* 0x000000ff0d4d7812 */ /* 0x000fe200078ec0ff */
[-C--:B------:R-:W-:Y:S01]  /*7860*/  FFMA.FTZ R72, R50, R21.reuse, R71 ;  /* 0x0000001532487223 */ /* 0x080fe20000010047 */
[-C--:B------:R-:W-:Y:S01]  /*7870*/  FFMA.FTZ R76, R51, R21.reuse, R74 ;  /* 0x00000015334c7223 */ /* 0x080fe2000001004a */
[-C--:B------:R-:W-:Y:S01]  /*7880*/  FFMA.FTZ R73, R52, R21.reuse, R73 ;  /* 0x0000001534497223 */ /* 0x080fe20000010049 */
[----:B------:R-:W-:Y:S01]  /*7890*/  IADD3 R71, PT, PT, R77, -0x80, RZ ;  /* 0xffffff804d477810 */ /* 0x000fe20007ffe0ff */
[----:B--2---:R-:W-:Y:S01]  /*78a0*/  FFMA.FTZ R75, R53, R21, R78 ;  /* 0x00000015354b7223 */ /* 0x004fe2000001004e */
[----:B-1----:R-:W-:-:S02]  /*78b0*/  HADD2.F32 R21, -RZ, R6.H0_H0 ;  /* 0x20000006ff157230 */ /* 0x002fc40000004100 */
[--C-:B------:R-:W-:Y:S02]  /*78c0*/  HADD2.F32 R74, -RZ, R7.reuse.H0_H0 ;  /* 0x20000007ff4a7230 */ /* 0x100fe40000004100 */
[----:B------:R-:W-:Y:S02]  /*78d0*/  HADD2.F32 R77, -RZ, R7.H1_H1 ;  /* 0x30000007ff4d7230 */ /* 0x000fe40000004100 */
[-C--:B------:R-:W-:Y:S01]  /*78e0*/  FFMA.FTZ R7, R57, R21.reuse, R76 ;  /* 0x0000001539077223 */ /* 0x080fe2000001004c */
[----:B------:R-:W-:Y:S02]  /*78f0*/  HADD2.F32 R6, -RZ, R6.H1_H1 ;  /* 0x30000006ff067230 */ /* 0x000fe40000004100 */
[-C--:B------:R-:W-:Y:S01]  /*7900*/  FFMA.FTZ R72, R55, R21.reuse, R72 ;  /* 0x0000001537487223 */ /* 0x080fe20000010048 */
[-C--:B------:R-:W-:Y:S01]  /*7910*/  FFMA.FTZ R73, R54, R21.reuse, R73 ;  /* 0x0000001536497223 */ /* 0x080fe20000010049 */
[----:B------:R-:W-:Y:S02]  /*7920*/  FFMA.FTZ R78, R56, R21, R75 ;  /* 0x00000015384e7223 */ /* 0x000fe4000001004b */
[-C--:B------:R-:W-:Y:S01]  /*7930*/  FFMA.FTZ R21, R65, R6.reuse, R72 ;  /* 0x0000000641157223 */ /* 0x080fe20000010048 */
[-C--:B------:R-:W-:Y:S01]  /*7940*/  FFMA.FTZ R76, R64, R6.reuse, R7 ;  /* 0x00000006404c7223 */ /* 0x080fe20000010007 */
[-C--:B------:R-:W-:Y:S01]  /*7950*/  FFMA.FTZ R73, R58, R6.reuse, R73 ;  /* 0x000000063a497223 */ /* 0x080fe20000010049 */
[----:B------:R-:W-:-:S02]  /*7960*/  FFMA.FTZ R78, R63, R6, R78 ;  /* 0x000000063f4e7223 */ /* 0x000fc4000001004e */
[----:B------:R-:W1:Y:S01]  /*7970*/  LDS.64 R6, [UR4+0x3a8] ;  /* 0x0003a804ff067984 */ /* 0x000e620008000a00 */
[----:B------:R-:W-:Y:S01]  /*7980*/  LOP3.LUT R75, R12, 0xff, RZ, 0xc0, !PT ;  /* 0x000000ff0c4b7812 */ /* 0x000fe200078ec0ff */
[----:B------:R-:W-:Y:S01]  /*7990*/  HADD2 R41, R79, R41 ;  /* 0x000000294f297230 */ /* 0x000fe20000000000 */
[----:B------:R-:W-:Y:S01]  /*79a0*/  LOP3.LUT R79, R15, 0xff, RZ, 0xc0, !PT ;  /* 0x000000ff0f4f7812 */ /* 0x000fe200078ec0ff */
[-C--:B------:R-:W-:Y:S01]  /*79b0*/  FFMA.FTZ R21, R62, R74.reuse, R21 ;  /* 0x0000004a3e157223 */ /* 0x080fe20000010015 */
[----:B------:R-:W-:Y:S01]  /*79c0*/  IADD3 R81, PT, PT, R75, -0x80, RZ ;  /* 0xffffff804b517810 */ /* 0x000fe20007ffe0ff */
[-C--:B------:R-:W-:Y:S01]  /*79d0*/  FFMA.FTZ R75, R61, R74.reuse, R76 ;  /* 0x0000004a3d4b7223 */ /* 0x080fe2000001004c */
[----:B------:R-:W-:Y:S01]  /*79e0*/  LEA.HI R80, R15, 0xffffff80, RZ, 0x8 ;  /* 0xffffff800f507811 */ /* 0x000fe200078f40ff */
[-C--:B------:R-:W-:Y:S01]  /*79f0*/  FFMA.FTZ R76, R59, R74.reuse, R78 ;  /* 0x0000004a3b4c7223 */ /* 0x080fe2000001004e */
[----:B------:R-:W-:Y:S01]  /*7a00*/  IADD3 R82, PT, PT, R79, -0x80, RZ ;  /* 0xffffff804f527810 */ /* 0x000fe20007ffe0ff */
[----:B------:R-:W-:Y:S01]  /*7a10*/  FFMA.FTZ R79, R60, R74, R73 ;  /* 0x0000004a3c4f7223 */ /* 0x000fe20000010049 */
[-C--:B------:R-:W-:Y:S01]  /*7a20*/  FFMA.FTZ R78, R66, R77.reuse, R21 ;  /* 0x0000004d424e7223 */ /* 0x080fe20000010015 */
[----:B0-----:R-:W-:Y:S01]  /*7a30*/  HADD2.F32 R21, -RZ, R16.H0_H0 ;  /* 0x20000010ff157230 */ /* 0x001fe20000004100 */
[----:B------:R0:W-:Y:S01]  /*7a40*/  I2F.F16 R18, R80 ;  /* 0x0000005000127306 */ /* 0x0001e20000200c00 */
[----:B------:R-:W-:-:S03]  /*7a50*/  FFMA.FTZ R76, R69, R77, R76 ;  /* 0x0000004d454c7223 */ /* 0x000fc6000001004c */
[----:B------:R-:W-:Y:S01]  /*7a60*/  FFMA.FTZ R4, R4, R21, RZ ;  /* 0x0000001504047223 */ /* 0x000fe200000100ff */
[-C--:B0-----:R-:W-:Y:S01]  /*7a70*/  FFMA.FTZ R80, R68, R77.reuse, R75 ;  /* 0x0000004d44507223 */ /* 0x081fe2000001004b */
[----:B------:R-:W-:Y:S01]  /*7a80*/  FFMA.FTZ R75, R70, R77, R79 ;  /* 0x0000004d464b7223 */ /* 0x000fe2000001004f */
[----:B------:R-:W-:Y:S02]  /*7a90*/  HADD2.F32 R77, -RZ, R16.H1_H1 ;  /* 0x30000010ff4d7230 */ /* 0x000fe40000004100 */
[-C--:B------:R-:W-:Y:S01]  /*7aa0*/  FFMA.FTZ R16, R3, R21.reuse, RZ ;  /* 0x0000001503107223 */ /* 0x080fe200000100ff */
[-C--:B------:R-:W-:Y:S01]  /*7ab0*/  FFMA.FTZ R3, R0, R21.reuse, RZ ;  /* 0x0000001500037223 */ /* 0x080fe200000100ff */
[----:B------:R-:W-:Y:S01]  /*7ac0*/  FFMA.FTZ R21, R2, R21, RZ ;  /* 0x0000001502157223 */ /* 0x000fe200000100ff */
[----:B------:R0:W-:Y:S01]  /*7ad0*/  I2F.F16 R72, R82 ;  /* 0x0000005200487306 */ /* 0x0001e20000200c00 */
[-C--:B------:R-:W-:Y:S01]  /*7ae0*/  FFMA.FTZ R0, R23, R77.reuse, R16 ;  /* 0x0000004d17007223 */ /* 0x080fe20000010010 */
[-C--:B------:R-:W-:Y:S01]  /*7af0*/  FFMA.FTZ R3, R24, R77.reuse, R3 ;  /* 0x0000004d18037223 */ /* 0x080fe20000010003 */
[-C--:B------:R-:W-:Y:S01]  /*7b00*/  FFMA.FTZ R4, R25, R77.reuse, R4 ;  /* 0x0000004d19047223 */ /* 0x080fe20000010004 */
[----:B------:R-:W-:Y:S01]  /*7b10*/  FFMA.FTZ R26, R26, R77, R21 ;  /* 0x0000004d1a1a7223 */ /* 0x000fe20000010015 */
[----:B------:R-:W-:-:S02]  /*7b20*/  HADD2.F32 R79, -RZ, R17.H1_H1 ;  /* 0x30000011ff4f7230 */ /* 0x000fc40000004100 */
[----:B0-----:R-:W-:-:S05]  /*7b30*/  HADD2.F32 R82, -RZ, R17.H0_H0 ;  /* 0x20000011ff527230 */ /* 0x001fca0000004100 */
[-C--:B------:R-:W-:Y:S01]  /*7b40*/  FFMA.FTZ R27, R27, R82.reuse, R0 ;  /* 0x000000521b1b7223 */ /* 0x080fe20000010000 */
[-C--:B------:R-:W-:Y:S01]  /*7b50*/  FFMA.FTZ R30, R30, R82.reuse, R3 ;  /* 0x000000521e1e7223 */ /* 0x080fe20000010003 */
[-C--:B------:R-:W-:Y:S01]  /*7b60*/  FFMA.FTZ R31, R31, R82.reuse, R4 ;  /* 0x000000521f1f7223 */ /* 0x080fe20000010004 */
[----:B------:R-:W-:Y:S01]  /*7b70*/  FFMA.FTZ R26, R49, R82, R26 ;  /* 0x00000052311a7223 */ /* 0x000fe2000001001a */
[----:B-1----:R-:W-:Y:S02]  /*7b80*/  HADD2.F32 R3, -RZ, R6.H0_H0 ;  /* 0x20000006ff037230 */ /* 0x002fe40000004100 */
        /* <DEDUP_REMOVED lines=8> */
[----:B------:R-:W-:-:S02]  /*7c10*/  SHF.R.U32.HI R2, RZ, 0x8, R13 ;  /* 0x00000008ff027819 */ /* 0x000fc4000001160d */
[----:B------:R-:W-:Y:S02]  /*7c20*/  SHF.R.U32.HI R3, RZ, 0x8, R15 ;  /* 0x00000008ff037819 */ /* 0x000fe4000001160f */
[----:B------:R-:W-:Y:S02]  /*7c30*/  LOP3.LUT R2, R2, 0xff, RZ, 0xc0, !PT ;  /* 0x000000ff02027812 */ /* 0x000fe400078ec0ff */
[----:B------:R-:W-:Y:S02]  /*7c40*/  LOP3.LUT R3, R3, 0xff, RZ, 0xc0, !PT ;  /* 0x000000ff03037812 */ /* 0x000fe400078ec0ff */
[----:B------:R-:W-:Y:S02]  /*7c50*/  IADD3 R2, PT, PT, R2, -0x80, RZ ;  /* 0xffffff8002027810 */ /* 0x000fe40007ffe0ff */
[----:B------:R-:W-:Y:S02]  /*7c60*/  IADD3 R3, PT, PT, R3, -0x80, RZ ;  /* 0xffffff8003037810 */ /* 0x000fe40007ffe0ff */
[----:B------:R-:W-:Y:S01]  /*7c70*/  I2F.F16 R26, R2 ;  /* 0x00000002001a7306 */ /* 0x000fe20000200c00 */
[----:B------:R-:W-:-:S07]  /*7c80*/  SHF.R.U32.HI R0, RZ, 0x8, R12 ;  /* 0x00000008ff007819 */ /* 0x000fce000001160c */
[----:B------:R0:W-:Y:S01]  /*7c90*/  I2F.F16 R30, R3 ;  /* 0x00000003001e7306 */ /* 0x0001e20000200c00 */
[----:B------:R-:W-:Y:S01]  /*7ca0*/  LOP3.LUT R0, R0, 0xff, RZ, 0xc0, !PT ;  /* 0x000000ff00007812 */ /* 0x000fe200078ec0ff */
[----:B0-----:R-:W0:Y:S01]  /*7cb0*/  LDS.64 R2, [UR4+0xb0] ;  /* 0x0000b004ff027984 */ /* 0x001e220008000a00 */
[----:B------:R-:W-:Y:S02]  /*7cc0*/  HADD2.F32 R6, -RZ, R6.H1_H1 ;  /* 0x30000006ff067230 */ /* 0x000fe40000004100 */
[----:B------:R-:W-:Y:S01]  /*7cd0*/  IADD3 R23, PT, PT, R0, -0x80, RZ ;  /* 0xffffff8000177810 */ /* 0x000fe20007ffe0ff */
[--C-:B------:R-:W-:Y:S02]  /*7ce0*/  HADD2.F32 R0, -RZ, R7.reuse.H0_H0 ;  /* 0x20000007ff007230 */ /* 0x100fe40000004100 */
        /* <DEDUP_REMOVED lines=9> */
[----:B------:R-:W-:Y:S01]  /*7d80*/  HADD2.F32 R7, -RZ, R7.H1_H1 ;  /* 0x30000007ff077230 */ /* 0x000fe20000004100 */
[----:B------:R-:W-:-:S02]  /*7d90*/  LOP3.LUT R74, R14, 0xff, RZ, 0xc0, !PT ;  /* 0x000000ff0e4a7812 */ /* 0x000fc400078ec0ff */
[----:B------:R-:W-:Y:S01]  /*7da0*/  LOP3.LUT R0, R0, 0xff, RZ, 0xc0, !PT ;  /* 0x000000ff00007812 */ /* 0x000fe200078ec0ff */
[----:B------:R-:W-:Y:S01]  /*7db0*/  HFMA2 R38, R20, 1, 1, R38 ;  /* 0x3c003c0014267831 */ /* 0x000fe20000000026 */
[----:B------:R-:W-:Y:S02]  /*7dc0*/  SHF.R.U32.HI R12, RZ, 0x10, R12 ;  /* 0x00000010ff0c7819 */ /* 0x000fe4000001160c */
[----:B------:R-:W-:Y:S02]  /*7dd0*/  SHF.R.U32.HI R4, RZ, 0x8, R14 ;  /* 0x00000008ff047819 */ /* 0x000fe4000001160e */
[----:B------:R-:W-:Y:S01]  /*7de0*/  IADD3 R0, PT, PT, R0, -0x80, RZ ;  /* 0xffffff8000007810 */ /* 0x000fe20007ffe0ff */
[-C--:B------:R-:W-:Y:S01]  /*7df0*/  FFMA.FTZ R56, R69, R7.reuse, R56 ;  /* 0x0000000745387223 */ /* 0x080fe20000010038 */
[----:B------:R-:W-:Y:S01]  /*7e00*/  LEA.HI R20, R13, 0xffffff80, RZ, 0x8 ;  /* 0xffffff800d147811 */ /* 0x000fe200078f40ff */
[----:B------:R-:W-:Y:S01]  /*7e10*/  FFMA.FTZ R13, R70, R7, R31 ;  /* 0x00000007460d7223 */ /* 0x000fe2000001001f */
[----:B------:R-:W-:Y:S01]  /*7e20*/  IADD3 R74, PT, PT, R74, -0x80, RZ ;  /* 0xffffff804a4a7810 */ /* 0x000fe20007ffe0ff */
[----:B------:R3:W-:Y:S01]  /*7e30*/  I2F.F16 R49, R0 ;  /* 0x0000000000317306 */ /* 0x0007e20000200c00 */
[----:B------:R-:W-:-:S02]  /*7e40*/  LOP3.LUT R12, R12, 0xff, RZ, 0xc0, !PT ;  /* 0x000000ff0c0c7812 */ /* 0x000fc400078ec0ff */
[----:B------:R-:W-:Y:S02]  /*7e50*/  LOP3.LUT R4, R4, 0xff, RZ, 0xc0, !PT ;  /* 0x000000ff04047812 */ /* 0x000fe400078ec0ff */
[----:B------:R-:W-:Y:S01]  /*7e60*/  SHF.R.U32.HI R14, RZ, 0x10, R14 ;  /* 0x00000010ff0e7819 */ /* 0x000fe2000001160e */
[----:B------:R-:W-:Y:S01]  /*7e70*/  FMUL.FTZ R13, R34, R13 ;  /* 0x0000000d220d7220 */ /* 0x000fe20000410000 */
[----:B------:R-:W-:Y:S01]  /*7e80*/  SHF.R.U32.HI R15, RZ, 0x10, R15 ;  /* 0x00000010ff0f7819 */ /* 0x000fe2000001160f */
[----:B------:R-:W-:Y:S01]  /*7e90*/  FMUL.FTZ R56, R35, R56 ;  /* 0x0000003823387220 */ /* 0x000fe20000410000 */
[----:B---3--:R-:W-:Y:S01]  /*7ea0*/  LOP3.LUT R0, R8, 0xff, RZ, 0xc0, !PT ;  /* 0x000000ff08007812 */ /* 0x008fe200078ec0ff */
[----:B------:R-:W1:Y:S01]  /*7eb0*/  I2F.F16 R71, R71 ;  /* 0x0000004700477306 */ /* 0x000e620000200c00 */
[----:B------:R-:W-:Y:S01]  /*7ec0*/  IADD3 R12, PT, PT, R12, -0x80, RZ ;  /* 0xffffff800c0c7810 */ /* 0x000fe20007ffe0ff */
[-C--:B------:R-:W-:Y:S01]  /*7ed0*/  FFMA.FTZ R66, R66, R7.reuse, R65 ;  /* 0x0000000742427223 */ /* 0x080fe20000010041 */
[----:B------:R-:W-:Y:S01]  /*7ee0*/  IADD3 R4, PT, PT, R4, -0x80, RZ ;  /* 0xffffff8004047810 */ /* 0x000fe20007ffe0ff */
[----:B------:R-:W-:Y:S01]  /*7ef0*/  FFMA.FTZ R68, R68, R7, R61 ;  /* 0x0000000744447223 */ /* 0x000fe2000001003d */
[----:B------:R-:W-:-:S02]  /*7f00*/  LOP3.LUT R14, R14, 0xff, RZ, 0xc0, !PT ;  /* 0x000000ff0e0e7812 */ /* 0x000fc400078ec0ff */
[----:B------:R-:W-:Y:S01]  /*7f10*/  LOP3.LUT R15, R15, 0xff, RZ, 0xc0, !PT ;  /* 0x000000ff0f0f7812 */ /* 0x000fe200078ec0ff */
[----:B------:R-:W2:Y:S01]  /*7f20*/  I2F.F16 R73, R81 ;  /* 0x0000005100497306 */ /* 0x000ea20000200c00 */
[----:B------:R-:W-:Y:S02]  /*7f30*/  IADD3 R0, PT, PT, R0, -0x80, RZ ;  /* 0xffffff8000007810 */ /* 0x000fe40007ffe0ff */
[----:B------:R-:W-:Y:S02]  /*7f40*/  F2FP.F16.F32.PACK_AB R13, RZ, R13 ;  /* 0x0000000dff0d723e */ /* 0x000fe400000000ff */
[----:B------:R-:W-:-:S03]  /*7f50*/  F2FP.F16.F32.PACK_AB R56, RZ, R56 ;  /* 0x00000038ff38723e */ /* 0x000fc600000000ff */
[----:B------:R-:W3:Y:S01]  /*7f60*/  I2F.F16 R74, R74 ;  /* 0x0000004a004a7306 */ /* 0x000ee20000200c00 */
[----:B------:R-:W-:Y:S01]  /*7f70*/  IADD3 R14, PT, PT, R14, -0x80, RZ ;  /* 0xffffff800e0e7810 */ /* 0x000fe20007ffe0ff */
[----:B------:R-:W-:Y:S01]  /*7f80*/  FMUL.FTZ R66, R29, R66 ;  /* 0x000000421d427220 */ /* 0x000fe20000410000 */
[----:B------:R-:W-:Y:S01]  /*7f90*/  IADD3 R15, PT, PT, R15, -0x80, RZ ;  /* 0xffffff800f0f7810 */ /* 0x000fe20007ffe0ff */
[----:B------:R-:W-:Y:S01]  /*7fa0*/  FMUL.FTZ R68, R33, R68 ;  /* 0x0000004421447220 */ /* 0x000fe20000410000 */
[--C-:B0-----:R-:W-:Y:S02]  /*7fb0*/  HADD2.F32 R25, -RZ, R2.reuse.H0_H0 ;  /* 0x20000002ff197230 */ /* 0x101fe40000004100 */
[----:B------:R-:W-:Y:S01]  /*7fc0*/  HADD2.F32 R52, -RZ, R2.H1_H1 ;  /* 0x30000002ff347230 */ /* 0x000fe20000004100 */
[----:B------:R-:W0:Y:S01]  /*7fd0*/  I2F.F16 R23, R23 ;  /* 0x0000001700177306 */ /* 0x000e220000200c00 */
[----:B------:R-:W-:Y:S02]  /*7fe0*/  LOP3.LUT R2, R11, 0xff, RZ, 0xc0, !PT ;  /* 0x000000ff0b027812 */ /* 0x000fe400078ec0ff */
[----:B------:R-:W-:-:S02]  /*7ff0*/  PRMT R7, R13, 0x5410, R56 ;  /* 0x000054100d077816 */ /* 0x000fc40000000038 */
[----:B------:R-:W-:-:S03]  /*8000*/  LOP3.LUT R6, R10, 0xff, RZ, 0xc0, !PT ;  /* 0x000000ff0a067812 */ /* 0x000fc600078ec0ff */
[----:B------:R4:W5:Y:S01]  /*8010*/  I2F.F16 R27, R4 ;  /* 0x00000004001b7306 */ /* 0x0009620000200c00 */
[----:B------:R-:W-:Y:S01]  /*8020*/  HADD2.F32 R56, -RZ, R3.H0_H0 ;  /* 0x20000003ff387230 */ /* 0x000fe20000004100 */
[----:B------:R-:W-:-:S06]  /*8030*/  F2FP.F16.F32.PACK_AB R66, RZ, R66 ;  /* 0x00000042ff42723e */ /* 0x000fcc00000000ff */
[----:B------:R-:W5:Y:S01]  /*8040*/  I2F.F16 R31, R12 ;  /* 0x0000000c001f7306 */ /* 0x000f620000200c00 */
[----:B----4-:R-:W-:Y:S02]  /*8050*/  LOP3.LUT R4, R9, 0xff, RZ, 0xc0, !PT ;  /* 0x000000ff09047812 */ /* 0x010fe400078ec0ff */
[----:B------:R-:W-:-:S05]  /*8060*/  F2FP.F16.F32.PACK_AB R68, RZ, R68 ;  /* 0x00000044ff44723e */ /* 0x000fca00000000ff */
[----:B------:R4:W-:Y:S01]  /*8070*/  I2F.F16 R12, R0 ;  /* 0x00000000000c7306 */ /* 0x0009e20000200c00 */
[----:B------:R-:W-:Y:S02]  /*8080*/  IADD3 R4, PT, PT, R4, -0x80, RZ ;  /* 0xffffff8004047810 */ /* 0x000fe40007ffe0ff */
[----:B------:R-:W-:Y:S02]  /*8090*/  IADD3 R59, PT, PT, R2, -0x80, RZ ;  /* 0xffffff80023b7810 */ /* 0x000fe40007ffe0ff */
[----:B----4-:R-:W-:-:S03]  /*80a0*/  SHF.R.U32.HI R0, RZ, 0x8, R8 ;  /* 0x00000008ff007819 */ /* 0x010fc60000011608 */
[----:B------:R4:W5:Y:S01]  /*80b0*/  I2F.F16 R50, R14 ;  /* 0x0000000e00327306 */ /* 0x0009620000200c00 */
[----:B------:R-:W-:Y:S02]  /*80c0*/  SHF.R.U32.HI R2, RZ, 0x8, R9 ;  /* 0x00000008ff027819 */ /* 0x000fe40000011609 */
[----:B------:R-:W-:Y:S01]  /*80d0*/  LOP3.LUT R0, R0, 0xff, RZ, 0xc0, !PT ;  /* 0x000000ff00007812 */ /* 0x000fe200078ec0ff */
[----:B------:R-:W-:Y:S01]  /*80e0*/  HADD2 R22, R7, R22 ;  /* 0x0000001607167230 */ /* 0x000fe20000000000 */
[----:B------:R-:W-:-:S03]  /*80f0*/  LEA.HI R81, R8, 0xffffff80, RZ, 0x8 ;  /* 0xffffff8008517811 */ /* 0x000fc600078f40ff */
[----:B------:R2:W5:Y:S01]  /*8100*/  I2F.F16 R51, R15 ;  /* 0x0000000f00337306 */ /* 0x0005620000200c00 */
[----:B----4-:R-:W-:Y:S01]  /*8110*/  HADD2.F32 R14, -RZ, R3.H1_H1 ;  /* 0x30000003ff0e7230 */ /* 0x010fe20000004100 */
[----:B------:R-:W-:Y:S02]  /*8120*/  SHF.R.U32.HI R3, RZ, 0x10, R9 ;  /* 0x00000010ff037819 */ /* 0x000fe40000011609 */
[----:B------:R-:W-:Y:S02]  /*8130*/  IADD3 R58, PT, PT, R6, -0x80, RZ ;  /* 0xffffff80063a7810 */ /* 0x000fe40007ffe0ff */
[----:B------:R-:W4:Y:S01]  /*8140*/  LDS.64 R6, [UR4+0xb8] ;  /* 0x0000b804ff067984 */ /* 0x000f220008000a00 */
[----:B------:R-:W-:Y:S01]  /*8150*/  SHF.R.U32.HI R8, RZ, 0x10, R8 ;  /* 0x00000010ff087819 */ /* 0x000fe20000011608 */
[----:B------:R3:W-:Y:S01]  /*8160*/  I2F.F16 R13, R4 ;  /* 0x00000004000d7306 */ /* 0x0007e20000200c00 */
[----:B------:R-:W-:Y:S02]  /*8170*/  LEA.HI R17, R9, 0xffffff80, RZ, 0x8 ;  /* 0xffffff8009117811 */ /* 0x000fe400078f40ff */
[----:B------:R-:W-:-:S02]  /*8180*/  PRMT R66, R66, 0x5410, R68 ;  /* 0x0000541042427816 */ /* 0x000fc40000000044 */
[----:B------:R-:W-:Y:S01]  /*8190*/  IADD3 R60, PT, PT, R0, -0x80, RZ ;  /* 0xffffff80003c7810 */ /* 0x000fe20007ffe0ff */
[----:B-1----:R-:W-:Y:S01]  /*81a0*/  HADD2.F32 R0, -RZ, R71.H0_H0 ;  /* 0x20000047ff007230 */ /* 0x002fe20000004100 */
[----:B--2---:R-:W-:Y:S01]  /*81b0*/  LOP3.LUT R15, R3, 0xff, RZ, 0xc0, !PT ;  /* 0x000000ff030f7812 */ /* 0x004fe200078ec0ff */
[----:B------:R-:W-:Y:S01]  /*81c0*/  HADD2.F32 R3, -RZ, R73.H0_H0 ;  /* 0x20000049ff037230 */ /* 0x000fe20000004100 */
[----:B------:R-:W-:Y:S01]  /*81d0*/  LOP3.LUT R9, R2, 0xff, RZ, 0xc0, !PT ;  /* 0x000000ff02097812 */ /* 0x000fe200078ec0ff */
[----:B---3--:R-:W-:Y:S01]  /*81e0*/  HADD2.F32 R4, -RZ, R74.H0_H0 ;  /* 0x2000004aff047230 */ /* 0x008fe20000004100 */
[----:B------:R-:W-:Y:S01]  /*81f0*/  LOP3.LUT R8, R8, 0xff, RZ, 0xc0, !PT ;  /* 0x000000ff08087812 */ /* 0x000fe200078ec0ff */
[----:B------:R-:W-:Y:S01]  /*8200*/  HADD2.F32 R2, -RZ, R72.H0_H0 ;  /* 0x20000048ff027230 */ /* 0x000fe20000004100 */
[----:B------:R-:W1:Y:S01]  /*8210*/  I2F.F16 R20, R20 ;  /* 0x0000001400147306 */ /* 0x000e620000200c00 */
[----:B------:R-:W-:Y:S02]  /*8220*/  HFMA2 R28, R66, 1, 1, R28 ;  /* 0x3c003c00421c7831 */ /* 0x000fe4000000001c */
[----:B0-----:R-:W-:-:S02]  /*8230*/  HADD2.F32 R23, -RZ, R23.H0_H0 ;  /* 0x20000017ff177230 */ /* 0x001fc40000004100 */
[-C--:B------:R-:W-:Y:S01]  /*8240*/  FFMA.FTZ R54, R3, R25.reuse, RZ ;  /* 0x0000001903367223 */ /* 0x080fe200000100ff */
[----:B------:R-:W-:Y:S02]  /*8250*/  HADD2.F32 R26, -RZ, R26.H0_H0 ;  /* 0x2000001aff1a7230 */ /* 0x000fe40000004100 */
[-C--:B------:R-:W-:Y:S01]  /*8260*/  FFMA.FTZ R53, R0, R25.reuse, RZ ;  /* 0x0000001900357223 */ /* 0x080fe200000100ff */
[----:B-----5:R-:W-:Y:S02]  /*8270*/  HADD2.F32 R27, -RZ, R27.H0_H0 ;  /* 0x2000001bff1b7230 */ /* 0x020fe40000004100 */
[-C--:B------:R-:W-:Y:S01]  /*8280*/  FFMA.FTZ R66, R4, R25.reuse, RZ ;  /* 0x0000001904427223 */ /* 0x080fe200000100ff */
[----:B------:R-:W-:Y:S01]  /*8290*/  HADD2.F32 R30, -RZ, R30.H0_H0 ;  /* 0x2000001eff1e7230 */ /* 0x000fe20000004100 */
[----:B------:R-:W-:Y:S01]  /*82a0*/  IADD3 R8, PT, PT, R8, -0x80, RZ ;  /* 0xffffff8008087810 */ /* 0x000fe20007ffe0ff */
[----:B------:R-:W-:Y:S01]  /*82b0*/  FFMA.FTZ R55, R2, R25, RZ ;  /* 0x0000001902377223 */ /* 0x000fe200000100ff */
[----:B------:R-:W-:Y:S01]  /*82c0*/  IADD3 R9, PT, PT, R9, -0x80, RZ ;  /* 0xffffff8009097810 */ /* 0x000fe20007ffe0ff */
[----:B------:R-:W-:-:S02]  /*82d0*/  HADD2.F32 R31, -RZ, R31.H0_H0 ;  /* 0x2000001fff1f7230 */ /* 0x000fc40000004100 */
[-C--:B------:R-:W-:Y:S01]  /*82e0*/  FFMA.FTZ R54, R23, R52.reuse, R54 ;  /* 0x0000003417367223 */ /* 0x080fe20000010036 */
[----:B------:R-:W-:Y:S02]  /*82f0*/  HADD2.F32 R49, -RZ, R49.H0_H0 ;  /* 0x20000031ff317230 */ /* 0x000fe40000004100 */
[-C--:B------:R-:W-:Y:S01]  /*8300*/  FFMA.FTZ R64, R26, R52.reuse, R53 ;  /* 0x000000341a407223 */ /* 0x080fe20000010035 */
[----:B------:R-:W-:Y:S02]  /*8310*/  HADD2.F32 R50, -RZ, R50.H0_H0 ;  /* 0x20000032ff327230 */ /* 0x000fe40000004100 */
[-C--:B------:R-:W-:Y:S01]  /*8320*/  FFMA.FTZ R25, R27, R52.reuse, R66 ;  /* 0x000000341b197223 */ /* 0x080fe20000010042 */
[----:B------:R-:W-:Y:S01]  /*8330*/  HADD2.F32 R51, -RZ, R51.H0_H0 ;  /* 0x20000033ff337230 */ /* 0x000fe20000004100 */
[----:B------:R0:W-:Y:S01]  /*8340*/  I2F.F16 R61, R8 ;  /* 0x00000008003d7306 */ /* 0x0001e20000200c00 */
[----:B------:R-:W-:Y:S01]  /*8350*/  FFMA.FTZ R52, R30, R52, R55 ;  /* 0x000000341e347223 */ /* 0x000fe20000010037 */
[-C--:B------:R-:W-:Y:S01]  /*8360*/  FFMA.FTZ R64, R49, R56.reuse, R64 ;  /* 0x0000003831407223 */ /* 0x080fe20000010040 */
[----:B------:R-:W-:-:S05]  /*8370*/  FFMA.FTZ R25, R50, R56, R25 ;  /* 0x0000003832197223 */ /* 0x000fca0000010019 */
[----:B------:R2:W-:Y:S01]  /*8380*/  I2F.F16 R62, R9 ;  /* 0x00000009003e7306 */ /* 0x0005e20000200c00 */
[----:B0-----:R-:W-:Y:S01]  /*8390*/  SHF.R.U32.HI R8, RZ, 0x8, R11 ;  /* 0x00000008ff087819 */ /* 0x001fe2000001160b */
[----:B-1----:R-:W-:-:S03]  /*83a0*/  HADD2.F32 R53, -RZ, R20.H0_H0 ;  /* 0x20000014ff357230 */ /* 0x002fc60000004100 */
[----:B------:R-:W-:Y:S01]  /*83b0*/  LOP3.LUT R8, R8, 0xff, RZ, 0xc0, !PT ;  /* 0x000000ff08087812 */ /* 0x000fe200078ec0ff */
[-C--:B--2---:R-:W-:Y:S01]  /*83c0*/  FFMA.FTZ R9, R31, R56.reuse, R54 ;  /* 0x000000381f097223 */ /* 0x084fe20000010036 */
[----:B------:R-:W-:Y:S01]  /*83d0*/  FFMA.FTZ R56, R51, R56, R52 ;  /* 0x0000003833387223 */ /* 0x000fe20000010034 */
[----:B------:R-:W-:Y:S02]  /*83e0*/  HADD2.F32 R52, -RZ, R5.H0_H0 ;  /* 0x20000005ff347230 */ /* 0x000fe40000004100 */
[----:B------:R-:W-:Y:S02]  /*83f0*/  HADD2.F32 R54, -RZ, R19.H0_H0 ;  /* 0x20000013ff367230 */ /* 0x000fe40000004100 */
[----:B------:R-:W-:Y:S02]  /*8400*/  HADD2.F32 R55, -RZ, R18.H0_H0 ;  /* 0x20000012ff377230 */ /* 0x000fe40000004100 */
[----:B------:R-:W-:Y:S01]  /*8410*/  FFMA.FTZ R19, R52, R14, R9 ;  /* 0x0000000e34137223 */ /* 0x000fe20000010009 */
[----:B------:R-:W-:-:S02]  /*8420*/  IADD3 R5, PT, PT, R8, -0x80, RZ ;  /* 0xffffff8008057810 */ /* 0x000fc40007ffe0ff */
[----:B------:R-:W0:Y:S01]  /*8430*/  LDS.64 R8, [UR4+0x130] ;  /* 0x00013004ff087984 */ /* 0x000e220008000a00 */
[----:B------:R-:W-:Y:S01]  /*8440*/  SHF.R.U32.HI R24, RZ, 0x8, R10 ;  /* 0x00000008ff187819 */ /* 0x000fe2000001160a */
[-C--:B------:R-:W-:Y:S01]  /*8450*/  FFMA.FTZ R64, R53, R14.reuse, R64 ;  /* 0x0000000e35407223 */ /* 0x080fe20000010040 */
[-C--:B------:R-:W-:Y:S01]  /*8460*/  FFMA.FTZ R63, R54, R14.reuse, R25 ;  /* 0x0000000e363f7223 */ /* 0x080fe20000010019 */
[----:B------:R-:W-:Y:S01]  /*8470*/  FFMA.FTZ R66, R55, R14, R56 ;  /* 0x0000000e37427223 */ /* 0x000fe20000010038 */
[----:B------:R-:W-:Y:S02]  /*8480*/  SHF.R.U32.HI R14, RZ, 0x10, R11 ;  /* 0x00000010ff0e7819 */ /* 0x000fe4000001160b */
[----:B------:R-:W-:Y:S02]  /*8490*/  LEA.HI R21, R10, 0xffffff80, RZ, 0x8 ;  /* 0xffffff800a157811 */ /* 0x000fe400078f40ff */
[----:B------:R-:W-:Y:S02]  /*84a0*/  SHF.R.U32.HI R10, RZ, 0x10, R10 ;  /* 0x00000010ff0a7819 */ /* 0x000fe4000001160a */
[----:B------:R-:W-:Y:S01]  /*84b0*/  LOP3.LUT R24, R24, 0xff, RZ, 0xc0, !PT ;  /* 0x000000ff18187812 */ /* 0x000fe200078ec0ff */
[----:B------:R-:W1:Y:S01]  /*84c0*/  I2F.F16 R59, R59 ;  /* 0x0000003b003b7306 */ /* 0x000e620000200c00 */
[----:B------:R-:W-:-:S02]  /*84d0*/  LOP3.LUT R14, R14, 0xff, RZ, 0xc0, !PT ;  /* 0x000000ff0e0e7812 */ /* 0x000fc400078ec0ff */
[----:B------:R-:W-:Y:S02]  /*84e0*/  IADD3 R24, PT, PT, R24, -0x80, RZ ;  /* 0xffffff8018187810 */ /* 0x000fe40007ffe0ff */
[----:B------:R-:W-:Y:S02]  /*84f0*/  LOP3.LUT R10, R10, 0xff, RZ, 0xc0, !PT ;  /* 0x000000ff0a0a7812 */ /* 0x000fe400078ec0ff */
[----:B------:R-:W-:Y:S01]  /*8500*/  IADD3 R14, PT, PT, R14, -0x80, RZ ;  /* 0xffffff800e0e7810 */ /* 0x000fe20007ffe0ff */
[----:B------:R-:W2:Y:S01]  /*8510*/  I2F.F16 R58, R58 ;  /* 0x0000003a003a7306 */ /* 0x000ea20000200c00 */
[----:B------:R-:W-:Y:S02]  /*8520*/  IADD3 R15, PT, PT, R15, -0x80, RZ ;  /* 0xffffff800f0f7810 */ /* 0x000fe40007ffe0ff */
[----:B------:R-:W-:Y:S01]  /*8530*/  IADD3 R10, PT, PT, R10, -0x80, RZ ;  /* 0xffffff800a0a7810 */ /* 0x000fe20007ffe0ff */
[----:B------:R-:W-:-:S04]  /*8540*/  HADD2.F32 R56, -RZ, R12.H0_H0 ;  /* 0x2000000cff387230 */ /* 0x000fc80000004100 */
[----:B------:R-:W3:Y:S01]  /*8550*/  I2F.F16 R5, R5 ;  /* 0x0000000500057306 */ /* 0x000ee20000200c00 */
[--C-:B----4-:R-:W-:Y:S01]  /*8560*/  HADD2.F32 R18, -RZ, R6.reuse.H0_H0 ;  /* 0x20000006ff127230 */ /* 0x110fe20000004100 */
[----:B------:R-:W-:Y:S01]  /*8570*/  LEA.HI R11, R11, 0xffffff80, RZ, 0x8 ;  /* 0xffffff800b0b7811 */ /* 0x000fe200078f40ff */
[----:B------:R-:W-:Y:S02]  /*8580*/  HADD2.F32 R25, -RZ, R6.H1_H1 ;  /* 0x30000006ff197230 */ /* 0x000fe40000004100 */
[----:B------:R-:W-:-:S03]  /*8590*/  HADD2.F32 R20, -RZ, R7.H0_H0 ;  /* 0x20000007ff147230 */ /* 0x000fc60000004100 */
[----:B------:R-:W4:Y:S01]  /*85a0*/  I2F.F16 R60, R60 ;  /* 0x0000003c003c7306 */ /* 0x000f220000200c00 */
[----:B------:R-:W-:Y:S02]  /*85b0*/  HADD2.F32 R12, -RZ, R7.H1_H1 ;  /* 0x30000007ff0c7230 */ /* 0x000fe40000004100 */
[----:B------:R-:W5:Y:S05]  /*85c0*/  LDS.64 R6, [UR4+0x138] ;  /* 0x00013804ff067984 */ /* 0x000f6a0008000a00 */
[----:B------:R-:W0:Y:S01]  /*85d0*/  I2F.F16 R24, R24 ;  /* 0x0000001800187306 */ /* 0x000e220000200c00 */
[----:B-1----:R-:W-:-:S07]  /*85e0*/  HADD2.F32 R59, -RZ, R59.H0_H0 ;  /* 0x2000003bff3b7230 */ /* 0x002fce0000004100 */
[----:B------:R-:W1:Y:S01]  /*85f0*/  I2F.F16 R14, R14 ;  /* 0x0000000e000e7306 */ /* 0x000e620000200c00 */
[----:B------:R-:W-:-:S07]  /*8600*/  HADD2.F32 R57, -RZ, R13.H0_H0 ;  /* 0x2000000dff397230 */ /* 0x000fce0000004100 */
[----:B------:R-:W1:Y:S01]  /*8610*/  I2F.F16 R15, R15 ;  /* 0x0000000f000f7306 */ /* 0x000e620000200c00 */
[----:B--2---:R-:W-:-:S07]  /*8620*/  HADD2.F32 R58, -RZ, R58.H0_H0 ;  /* 0x2000003aff3a7230 */ /* 0x004fce0000004100 */
[----:B------:R-:W2:Y:S01]  /*8630*/  I2F.F16 R10, R10 ;  /* 0x0000000a000a7306 */ /* 0x000ea20000200c00 */
[----:B------:R-:W-:Y:S01]  /*8640*/  FFMA.FTZ R71, R59, R18, R66 ;  /* 0x000000123b477223 */ /* 0x000fe20000010042 */
[----:B---3--:R-:W-:-:S06]  /*8650*/  HADD2.F32 R66, -RZ, R5.H0_H0 ;  /* 0x20000005ff427230 */ /* 0x008fcc0000004100 */
[----:B------:R-:W3:Y:S01]  /*8660*/  I2F.F16 R17, R17 ;  /* 0x0000001100117306 */ /* 0x000ee20000200c00 */
[----:B------:R-:W-:Y:S01]  /*8670*/  FFMA.FTZ R13, R57, R18, R64 ;  /* 0x00000012390d7223 */ /* 0x000fe20000010040 */
[----:B------:R-:W-:-:S06]  /*8680*/  HADD2.F32 R62, -RZ, R62.H0_H0 ;  /* 0x2000003eff3e7230 */ /* 0x000fcc0000004100 */
[----:B------:R-:W5:Y:S01]  /*8690*/  I2F.F16 R16, R81 ;  /* 0x0000005100107306 */ /* 0x000f620000200c00 */
[----:B----4-:R-:W-:-:S07]  /*86a0*/  HADD2.F32 R60, -RZ, R60.H0_H0 ;  /* 0x2000003cff3c7230 */ /* 0x010fce0000004100 */
[----:B------:R-:W4:Y:S01]  /*86b0*/  I2F.F16 R21, R21 ;  /* 0x0000001500157306 */ /* 0x000f220000200c00 */
[----:B0-----:R-:W-:-:S07]  /*86c0*/  HADD2.F32 R64, -RZ, R24.H0_H0 ;  /* 0x20000018ff407230 */ /* 0x001fce0000004100 */
[----:B------:R-:W0:Y:S01]  /*86d0*/  I2F.F16 R11, R11 ;  /* 0x0000000b000b7306 */ /* 0x000e220000200c00 */
[-C--:B------:R-:W-:Y:S01]  /*86e0*/  FFMA.FTZ R19, R56, R18.reuse, R19 ;  /* 0x0000001238137223 */ /* 0x080fe20000010013 */
[----:B------:R-:W-:Y:S01]  /*86f0*/  FFMA.FTZ R69, R58, R18, R63 ;  /* 0x000000123a457223 */ /* 0x000fe2000001003f */
[----:B-1----:R-:W-:Y:S02]  /*8700*/  HADD2.F32 R68, -RZ, R14.H0_H0 ;  /* 0x2000000eff447230 */ /* 0x002fe40000004100 */
[-C--:B------:R-:W-:Y:S01]  /*8710*/  FFMA.FTZ R71, R66, R25.reuse, R71 ;  /* 0x0000001942477223 */ /* 0x080fe20000010047 */
[----:B------:R-:W-:Y:S02]  /*8720*/  HADD2.F32 R63, -RZ, R15.H0_H0 ;  /* 0x2000000fff3f7230 */ /* 0x000fe40000004100 */
[-C--:B------:R-:W-:Y:S01]  /*8730*/  FFMA.FTZ R14, R62, R25.reuse, R13 ;  /* 0x000000193e0e7223 */ /* 0x080fe2000001000d */
[----:B------:R-:W-:Y:S02]  /*8740*/  HADD2.F32 R61, -RZ, R61.H0_H0 ;  /* 0x2000003dff3d7230 */ /* 0x000fe40000004100 */
[----:B------:R-:W-:Y:S01]  /*8750*/  FFMA.FTZ R18, R64, R25, R69 ;  /* 0x0000001940127223 */ /* 0x000fe20000010045 */
[----:B--2---:R-:W-:-:S02]  /*8760*/  HADD2.F32 R65, -RZ, R10.H0_H0 ;  /* 0x2000000aff417230 */ /* 0x004fc40000004100 */
[----:B------:R-:W-:Y:S01]  /*8770*/  FFMA.FTZ R10, R60, R25, R19 ;  /* 0x000000193c0a7223 */ /* 0x000fe20000010013 */
[-C--:B------:R-:W-:Y:S01]  /*8780*/  FFMA.FTZ R13, R68, R20.reuse, R71 ;  /* 0x00000014440d7223 */ /* 0x080fe20000010047 */
[----:B---3--:R-:W-:Y:S02]  /*8790*/  HADD2.F32 R70, -RZ, R17.H0_H0 ;  /* 0x20000011ff467230 */ /* 0x008fe40000004100 */
[-C--:B------:R-:W-:Y:S01]  /*87a0*/  FFMA.FTZ R5, R63, R20.reuse, R14 ;  /* 0x000000143f057223 */ /* 0x080fe2000001000e */
[----:B-----5:R-:W-:Y:S02]  /*87b0*/  HADD2.F32 R69, -RZ, R16.H0_H0 ;  /* 0x20000010ff457230 */ /* 0x020fe40000004100 */
[-C--:B------:R-:W-:Y:S01]  /*87c0*/  FFMA.FTZ R10, R61, R20.reuse, R10 ;  /* 0x000000143d0a7223 */ /* 0x080fe2000001000a */
[----:B----4-:R-:W-:Y:S02]  /*87d0*/  HADD2.F32 R71, -RZ, R21.H0_H0 ;  /* 0x20000015ff477230 */ /* 0x010fe40000004100 */
[----:B------:R-:W-:Y:S01]  /*87e0*/  FFMA.FTZ R18, R65, R20, R18 ;  /* 0x0000001441127223 */ /* 0x000fe20000010012 */
[----:B0-----:R-:W-:-:S02]  /*87f0*/  HADD2.F32 R72, -RZ, R11.H0_H0 ;  /* 0x2000000bff487230 */ /* 0x001fc40000004100 */
[--C-:B------:R-:W-:Y:S02]  /*8800*/  HADD2.F32 R11, -RZ, R8.reuse.H0_H0 ;  /* 0x20000008ff0b7230 */ /* 0x100fe40000004100 */
        /* <DEDUP_REMOVED lines=24> */
[-C--:B------:R-:W-:Y:S01]  /*8990*/  FFMA.FTZ R11, R56, R8.reuse, R11 ;  /* 0x00000008380b7223 */ /* 0x080fe2000001000b */
[-C--:B------:R-:W-:Y:S01]  /*89a0*/  FFMA.FTZ R15, R57, R8.reuse, R20 ;  /* 0x00000008390f7223 */ /* 0x080fe20000010014 */
[-C--:B------:R-:W-:Y:S01]  /*89b0*/  FFMA.FTZ R17, R58, R8.reuse, R17 ;  /* 0x000000083a117223 */ /* 0x080fe20000010011 */
[----:B------:R-:W-:Y:S02]  /*89c0*/  FFMA.FTZ R19, R59, R8, R18 ;  /* 0x000000083b137223 */ /* 0x000fe40000010012 */
[----:B------:R-:W0:Y:S01]  /*89d0*/  LDS.64 R8, [UR4+0x1b0] ;  /* 0x0001b004ff087984 */ /* 0x000e220008000a00 */
[----:B------:R-:W-:-:S02]  /*89e0*/  HADD2.F32 R13, -RZ, R6.H1_H1 ;  /* 0x30000006ff0d7230 */ /* 0x000fc40000004100 */
[----:B------:R-:W-:-:S03]  /*89f0*/  HADD2.F32 R16, -RZ, R7.H0_H0 ;  /* 0x20000007ff107230 */ /* 0x000fc60000004100 */
        /* <DEDUP_REMOVED lines=9> */
[-C--:B------:R-:W-:Y:S01]  /*8a90*/  FFMA.FTZ R18, R70, R7.reuse, R11 ;  /* 0x0000000746127223 */ /* 0x080fe2000001000b */
[-C--:B------:R-:W-:Y:S01]  /*8aa0*/  FFMA.FTZ R16, R69, R7.reuse, R6 ;  /* 0x0000000745107223 */ /* 0x080fe20000010006 */
[----:B------:R-:W-:Y:S01]  /*8ab0*/  FFMA.FTZ R11, R71, R7, R20 ;  /* 0x00000007470b7223 */ /* 0x000fe20000010014 */
[----:B------:R-:W-:Y:S01]  /*8ac0*/  FMUL.FTZ R5, R34, R5 ;  /* 0x0000000522057220 */ /* 0x000fe20000410000 */
[----:B------:R-:W-:Y:S01]  /*8ad0*/  FMUL.FTZ R12, R35, R12 ;  /* 0x0000000c230c7220 */ /* 0x000fe20000410000 */
[----:B------:R-:W-:-:S02]  /*8ae0*/  FFMA.FTZ R20, R72, R7, R19 ;  /* 0x0000000748147223 */ /* 0x000fc40000010013 */
[----:B------:R-:W1:Y:S01]  /*8af0*/  LDS.64 R6, [UR4+0x1b8] ;  /* 0x0001b804ff067984 */ /* 0x000e620008000a00 */
[----:B------:R-:W-:Y:S01]  /*8b00*/  FMUL.FTZ R16, R29, R16 ;  /* 0x000000101d107220 */ /* 0x000fe20000410000 */
[----:B------:R-:W-:Y:S01]  /*8b10*/  F2FP.F16.F32.PACK_AB R5, RZ, R5 ;  /* 0x00000005ff05723e */ /* 0x000fe200000000ff */
[----:B------:R-:W-:Y:S01]  /*8b20*/  FMUL.FTZ R18, R33, R18 ;  /* 0x0000001221127220 */ /* 0x000fe20000410000 */
[----:B------:R-:W-:Y:S01]  /*8b30*/  F2FP.F16.F32.PACK_AB R12, RZ, R12 ;  /* 0x0000000cff0c723e */ /* 0x000fe200000000ff */
[----:B------:R-:W-:Y:S01]  /*8b40*/  FMUL.FTZ R10, R29, R10 ;  /* 0x0000000a1d0a7220 */ /* 0x000fe20000410000 */
[----:B------:R-:W-:Y:S01]  /*8b50*/  FMUL.FTZ R14, R33, R14 ;  /* 0x0000000e210e7220 */ /* 0x000fe20000410000 */
[----:B------:R-:W-:Y:S02]  /*8b60*/  F2FP.F16.F32.PACK_AB R16, RZ, R16 ;  /* 0x00000010ff10723e */ /* 0x000fe400000000ff */
[----:B------:R-:W-:Y:S02]  /*8b70*/  PRMT R5, R5, 0x5410, R12 ;  /* 0x0000541005057816 */ /* 0x000fe4000000000c */
[----:B------:R-:W-:-:S02]  /*8b80*/  F2FP.F16.F32.PACK_AB R18, RZ, R18 ;  /* 0x00000012ff12723e */ /* 0x000fc400000000ff */
[----:B------:R-:W-:Y:S02]  /*8b90*/  F2FP.F16.F32.PACK_AB R10, RZ, R10 ;  /* 0x0000000aff0a723e */ /* 0x000fe400000000ff */
[----:B------:R-:W-:Y:S01]  /*8ba0*/  F2FP.F16.F32.PACK_AB R14, RZ, R14 ;  /* 0x0000000eff0e723e */ /* 0x000fe200000000ff */
[----:B------:R-:W-:Y:S01]  /*8bb0*/  FMUL.FTZ R11, R34, R11 ;  /* 0x0000000b220b7220 */ /* 0x000fe20000410000 */
[----:B------:R-:W-:Y:S01]  /*8bc0*/  FMUL.FTZ R20, R35, R20 ;  /* 0x0000001423147220 */ /* 0x000fe20000410000 */
[----:B------:R-:W-:Y:S01]  /*8bd0*/  PRMT R12, R16, 0x5410, R18 ;  /* 0x00005410100c7816 */ /* 0x000fe20000000012 */
[----:B------:R-:W-:Y:S01]  /*8be0*/  HADD2 R13, R5, R45 ;  /* 0x0000002d050d7230 */ /* 0x000fe20000000000 */
[----:B------:R-:W-:Y:S01]  /*8bf0*/  PRMT R10, R10, 0x5410, R14 ;  /* 0x000054100a0a7816 */ /* 0x000fe2000000000e */
[----:B------:R-:W2:Y:S01]  /*8c00*/  LDS.64 R16, [UR4+0x30] ;  /* 0x00003004ff107984 */ /* 0x000ea20008000a00 */
[--C-:B0-----:R-:W-:Y:S01]  /*8c10*/  HADD2.F32 R5, -RZ, R8.reuse.H0_H0 ;  /* 0x20000008ff057230 */ /* 0x101fe20000004100 */
[----:B------:R-:W-:Y:S01]  /*8c20*/  F2FP.F16.F32.PACK_AB R11, RZ, R11 ;  /* 0x0000000bff0b723e */ /* 0x000fe200000000ff */
[----:B------:R-:W-:Y:S01]  /*8c30*/  HADD2.F32 R8, -RZ, R8.H1_H1 ;  /* 0x30000008ff087230 */ /* 0x000fe20000004100 */
[----:B------:R-:W-:Y:S01]  /*8c40*/  F2FP.F16.F32.PACK_AB R20, RZ, R20 ;  /* 0x00000014ff14723e */ /* 0x000fe200000000ff */
[----:B------:R-:W-:-:S02]  /*8c50*/  HADD2.F32 R18, -RZ, R9.H0_H0 ;  /* 0x20000009ff127230 */ /* 0x000fc40000004100 */
[----:B------:R-:W-:Y:S02]  /*8c60*/  HFMA2 R14, R10, 1, 1, R48 ;  /* 0x3c003c000a0e7831 */ /* 0x000fe40000000030 */
[----:B------:R-:W-:Y:S02]  /*8c70*/  HADD2.F32 R15, -RZ, R9.H1_H1 ;  /* 0x30000009ff0f7230 */ /* 0x000fe40000004100 */
[-C--:B------:R-:W-:Y:S01]  /*8c80*/  FFMA.FTZ R9, R0, R5.reuse, RZ ;  /* 0x0000000500097223 */ /* 0x080fe200000100ff */
        /* <DEDUP_REMOVED lines=33> */
[----:B--2---:R-:W-:-:S02]  /*8ea0*/  HADD2.F32 R5, -RZ, R16.H0_H0 ;  /* 0x20000010ff057230 */ /* 0x004fc40000004100 */
[----:B------:R-:W-:Y:S02]  /*8eb0*/  HFMA2 R12, R12, 1, 1, R46 ;  /* 0x3c003c000c0c7831 */ /* 0x000fe4000000002e */
[-C--:B------:R-:W-:Y:S01]  /*8ec0*/  FFMA.FTZ R24, R69, R7.reuse, R6 ;  /* 0x0000000745187223 */ /* 0x080fe20000010006 */
        /* <DEDUP_REMOVED lines=9> */
[C---:B------:R-:W-:Y:S01]  /*8f60*/  FFMA.FTZ R7, R16.reuse, R26, R7 ;  /* 0x0000001a10077223 */ /* 0x040fe20000010007 */
[C---:B------:R-:W-:Y:S01]  /*8f70*/  FFMA.FTZ R15, R16.reuse, R27, R18 ;  /* 0x0000001b100f7223 */ /* 0x040fe20000010012 */
[----:B------:R-:W-:Y:S01]  /*8f80*/  FFMA.FTZ R18, R16, R30, R5 ;  /* 0x0000001e10127223 */ /* 0x000fe20000010005 */
[----:B------:R-:W-:Y:S01]  /*8f90*/  FFMA.FTZ R6, R23, R16, R6 ;  /* 0x0000001017067223 */ /* 0x000fe20000010006 */
[----:B------:R-:W-:Y:S02]  /*8fa0*/  HADD2.F32 R17, -RZ, R17.H1_H1 ;  /* 0x30000011ff117230 */ /* 0x000fe40000004100 */
[C---:B------:R-:W-:Y:S01]  /*8fb0*/  FFMA.FTZ R16, R10.reuse, R49, R7 ;  /* 0x000000310a107223 */ /* 0x040fe20000010007 */
[C---:B------:R-:W-:Y:S01]  /*8fc0*/  FFMA.FTZ R7, R10.reuse, R50, R15 ;  /* 0x000000320a077223 */ /* 0x040fe2000001000f */
[----:B------:R-:W-:Y:S01]  /*8fd0*/  FFMA.FTZ R18, R10, R51, R18 ;  /* 0x000000330a127223 */ /* 0x000fe20000010012 */
[----:B------:R-:W-:Y:S01]  /*8fe0*/  FFMA.FTZ R5, R31, R10, R6 ;  /* 0x0000000a1f057223 */ /* 0x000fe20000010006 */
[----:B0-----:R-:W-:-:S02]  /*8ff0*/  HADD2.F32 R6, -RZ, R8.H0_H0 ;  /* 0x20000008ff067230 */ /* 0x001fc40000004100 */
[C---:B------:R-:W-:Y:S01]  /*9000*/  FFMA.FTZ R15, R17.reuse, R53, R16 ;  /* 0x00000035110f7223 */ /* 0x040fe20000010010 */
[C---:B------:R-:W-:Y:S01]  /*9010*/  FFMA.FTZ R19, R17.reuse, R54, R7 ;  /* 0x0000003611137223 */ /* 0x040fe20000010007 */
[----:B------:R-:W-:Y:S01]  /*9020*/  FFMA.FTZ R18, R17, R55, R18 ;  /* 0x0000003711127223 */ /* 0x000fe20000010012 */
[----:B------:R-:W-:Y:S01]  /*9030*/  FFMA.FTZ R5, R52, R17, R5 ;  /* 0x0000001134057223 */ /* 0x000fe20000010005 */
[C---:B------:R-:W-:Y:S01]  /*9040*/  FFMA.FTZ R10, R6.reuse, R57, R15 ;  /* 0x00000039060a7223 */ /* 0x040fe2000001000f */
[C---:B------:R-:W-:Y:S01]  /*9050*/  FFMA.FTZ R15, R6.reuse, R58, R19 ;  /* 0x0000003a060f7223 */ /* 0x040fe20000010013 */
[----:B------:R-:W-:Y:S02]  /*9060*/  FFMA.FTZ R17, R6, R59, R18 ;  /* 0x0000003b06117223 */ /* 0x000fe40000010012 */
[----:B------:R-:W0:Y:S01]  /*9070*/  LDS.64 R18, [UR4+0x230] ;  /* 0x00023004ff127984 */ /* 0x000e220008000a00 */
[----:B------:R-:W-:Y:S02]  /*9080*/  HADD2.F32 R7, -RZ, R8.H1_H1 ;  /* 0x30000008ff077230 */ /* 0x000fe40000004100 */
[----:B------:R-:W-:Y:S01]  /*9090*/  FFMA.FTZ R5, R56, R6, R5 ;  /* 0x0000000638057223 */ /* 0x000fe20000010005 */
[----:B------:R-:W-:-:S03]  /*90a0*/  HADD2.F32 R8, -RZ, R9.H0_H0 ;  /* 0x20000009ff087230 */ /* 0x000fc60000004100 */
        /* <DEDUP_REMOVED lines=10> */
[C---:B------:R-:W-:Y:S01]  /*9150*/  FMUL.FTZ R21, R34.reuse, R21 ;  /* 0x0000001522157220 */ /* 0x040fe20000410000 */
[----:B------:R-:W-:Y:S01]  /*9160*/  FFMA.FTZ R20, R9, R72, R20 ;  /* 0x0000004809147223 */ /* 0x000fe20000010014 */
[----:B------:R-:W-:Y:S01]  /*9170*/  FMUL.FTZ R48, R35, R48 ;  /* 0x0000003023307220 */ /* 0x000fe20000410000 */
[C---:B------:R-:W-:Y:S01]  /*9180*/  FFMA.FTZ R10, R9.reuse, R70, R10 ;  /* 0x00000046090a7223 */ /* 0x040fe2000001000a */
[----:B------:R-:W-:Y:S01]  /*9190*/  FFMA.FTZ R15, R9, R71, R16 ;  /* 0x00000047090f7223 */ /* 0x000fe20000010010 */
[----:B------:R-:W1:Y:S01]  /*91a0*/  LDS.64 R6, [UR4+0x238] ;  /* 0x00023804ff067984 */ /* 0x000e620008000a00 */
[----:B------:R-:W-:Y:S01]  /*91b0*/  FMUL.FTZ R24, R29, R24 ;  /* 0x000000181d187220 */ /* 0x000fe20000410000 */
[----:B------:R-:W-:Y:S01]  /*91c0*/  FMUL.FTZ R46, R33, R46 ;  /* 0x0000002e212e7220 */ /* 0x000fe20000410000 */
[----:B------:R-:W-:Y:S01]  /*91d0*/  FMUL.FTZ R20, R35, R20 ;  /* 0x0000001423147220 */ /* 0x000fe20000410000 */
[----:B------:R-:W-:Y:S01]  /*91e0*/  F2FP.F16.F32.PACK_AB R21, RZ, R21 ;  /* 0x00000015ff15723e */ /* 0x000fe200000000ff */
[----:B------:R-:W-:Y:S01]  /*91f0*/  FMUL.FTZ R8, R29, R8 ;  /* 0x000000081d087220 */ /* 0x000fe20000410000 */
[----:B------:R-:W-:Y:S01]  /*9200*/  F2FP.F16.F32.PACK_AB R48, RZ, R48 ;  /* 0x00000030ff30723e */ /* 0x000fe200000000ff */
[----:B------:R-:W-:Y:S01]  /*9210*/  FMUL.FTZ R5, R33, R10 ;  /* 0x0000000a21057220 */ /* 0x000fe20000410000 */
[----:B------:R-:W-:Y:S01]  /*9220*/  FMUL.FTZ R15, R34, R15 ;  /* 0x0000000f220f7220 */ /* 0x000fe20000410000 */
[----:B------:R-:W-:-:S02]  /*9230*/  F2FP.F16.F32.PACK_AB R24, RZ, R24 ;  /* 0x00000018ff18723e */ /* 0x000fc400000000ff */
[----:B------:R-:W-:Y:S02]  /*9240*/  F2FP.F16.F32.PACK_AB R46, RZ, R46 ;  /* 0x0000002eff2e723e */ /* 0x000fe400000000ff */
[----:B------:R-:W-:Y:S02]  /*9250*/  F2FP.F16.F32.PACK_AB R20, RZ, R20 ;  /* 0x00000014ff14723e */ /* 0x000fe400000000ff */
[----:B------:R-:W-:Y:S02]  /*9260*/  PRMT R21, R21, 0x5410, R48 ;  /* 0x0000541015157816 */ /* 0x000fe40000000030 */
[----:B------:R-:W-:Y:S02]  /*9270*/  F2FP.F16.F32.PACK_AB R8, RZ, R8 ;  /* 0x00000008ff08723e */ /* 0x000fe400000000ff */
[----:B------:R-:W-:Y:S02]  /*9280*/  F2FP.F16.F32.PACK_AB R5, RZ, R5 ;  /* 0x00000005ff05723e */ /* 0x000fe400000000ff */
[----:B------:R-:W-:Y:S01]  /*9290*/  F2FP.F16.F32.PACK_AB R15, RZ, R15 ;  /* 0x0000000fff0f723e */ /* 0x000fe200000000ff */
[----:B------:R-:W-:Y:S01]  /*92a0*/  HADD2 R9, R21, R44 ;  /* 0x0000002c15097230 */ /* 0x000fe20000000000 */
[----:B------:R-:W-:-:S02]  /*92b0*/  PRMT R24, R24, 0x5410, R46 ;  /* 0x0000541018187816 */ /* 0x000fc4000000002e */
[----:B------:R-:W-:Y:S01]  /*92c0*/  PRMT R8, R8, 0x5410, R5 ;  /* 0x0000541008087816 */ /* 0x000fe20000000005 */
[--C-:B0-----:R-:W-:Y:S01]  /*92d0*/  HADD2.F32 R5, -RZ, R18.reuse.H0_H0 ;  /* 0x20000012ff057230 */ /* 0x101fe20000004100 */
[----:B------:R-:W-:Y:S02]  /*92e0*/  PRMT R15, R15, 0x5410, R20 ;  /* 0x000054100f0f7816 */ /* 0x000fe40000000014 */
[----:B------:R-:W0:Y:S01]  /*92f0*/  LDS.64 R20, [UR4+0x2b0] ;  /* 0x0002b004ff147984 */ /* 0x000e220008000a00 */
[----:B------:R-:W-:Y:S02]  /*9300*/  HFMA2 R10, R24, 1, 1, R43 ;  /* 0x3c003c00180a7831 */ /* 0x000fe4000000002b */
[----:B------:R-:W-:Y:S02]  /*9310*/  HADD2.F32 R18, -RZ, R18.H1_H1 ;  /* 0x30000012ff127230 */ /* 0x000fe40000004100 */
[----:B------:R-:W-:Y:S02]  /*9320*/  HFMA2 R16, R8, 1, 1, R67 ;  /* 0x3c003c0008107831 */ /* 0x000fe40000000043 */
[----:B------:R-:W-:-:S02]  /*9330*/  HADD2.F32 R24, -RZ, R19.H0_H0 ;  /* 0x20000013ff187230 */ /* 0x000fc40000004100 */
[----:B------:R-:W-:Y:S02]  /*9340*/  HADD2.F32 R17, -RZ, R19.H1_H1 ;  /* 0x30000013ff117230 */ /* 0x000fe40000004100 */
[-C--:B------:R-:W-:Y:S01]  /*9350*/  FFMA.FTZ R19, R0, R5.reuse, RZ ;  /* 0x0000000500137223 */ /* 0x080fe200000100ff */
[-C--:B------:R-:W-:Y:S01]  /*9360*/  FFMA.FTZ R8, R3, R5.reuse, RZ ;  /* 0x0000000503087223 */ /* 0x080fe200000100ff */
[-C--:B------:R-:W-:Y:S01]  /*9370*/  FFMA.FTZ R44, R4, R5.reuse, RZ ;  /* 0x00000005042c7223 */ /* 0x080fe200000100ff */
[----:B------:R-:W-:Y:S01]  /*9380*/  FFMA.FTZ R5, R2, R5, RZ ;  /* 0x0000000502057223 */ /* 0x000fe200000100ff */
[----:B------:R-:W-:Y:S02]  /*9390*/  HFMA2 R15, R15, 1, 1, R36 ;  /* 0x3c003c000f0f7831 */ /* 0x000fe40000000024 */
        /* <DEDUP_REMOVED lines=8> */
[----:B------:R-:W2:Y:S01]  /*9420*/  LDS.64 R18, [UR4+0x2b8] ;  /* 0x0002b804ff127984 */ /* 0x000ea20008000a00 */
        /* <DEDUP_REMOVED lines=65> */
[----:B------:R-:W-:Y:S01]  /*9840*/  FMUL.FTZ R6, R29, R6 ;  /* 0x000000061d067220 */ /* 0x000fe20000410000 */
[----:B------:R-:W1:Y:S01]  /*9850*/  LDS.64 R18, [UR4+0x338] ;  /* 0x00033804ff127984 */ /* 0x000e620008000a00 */
[----:B------:R-:W-:Y:S01]  /*9860*/  FMUL.FTZ R8, R33, R8 ;  /* 0x0000000821087220 */ /* 0x000fe20000410000 */
[C---:B------:R-:W-:Y:S01]  /*9870*/  FMUL.FTZ R5, R34.reuse, R5 ;  /* 0x0000000522057220 */ /* 0x040fe20000410000 */
[----:B------:R-:W-:Y:S01]  /*9880*/  FMUL.FTZ R24, R35, R24 ;  /* 0x0000001823187220 */ /* 0x000fe20000410000 */
[----:B------:R-:W-:Y:S01]  /*9890*/  FMUL.FTZ R36, R29, R36 ;  /* 0x000000241d247220 */ /* 0x000fe20000410000 */
[----:B------:R-:W-:Y:S01]  /*98a0*/  FMUL.FTZ R44, R33, R44 ;  /* 0x0000002c212c7220 */ /* 0x000fe20000410000 */
[----:B------:R-:W-:Y:S01]  /*98b0*/  F2FP.F16.F32.PACK_AB R6, RZ, R6 ;  /* 0x00000006ff06723e */ /* 0x000fe200000000ff */
[----:B------:R-:W-:Y:S01]  /*98c0*/  FMUL.FTZ R7, R34, R7 ;  /* 0x0000000722077220 */ /* 0x000fe20000410000 */
[----:B------:R-:W-:Y:S01]  /*98d0*/  F2FP.F16.F32.PACK_AB R8, RZ, R8 ;  /* 0x00000008ff08723e */ /* 0x000fe200000000ff */
[----:B------:R-:W-:Y:S01]  /*98e0*/  FMUL.FTZ R46, R35, R46 ;  /* 0x0000002e232e7220 */ /* 0x000fe20000410000 */
[----:B------:R-:W-:-:S02]  /*98f0*/  F2FP.F16.F32.PACK_AB R5, RZ, R5 ;  /* 0x00000005ff05723e */ /* 0x000fc400000000ff */
[----:B------:R-:W-:Y:S02]  /*9900*/  F2FP.F16.F32.PACK_AB R24, RZ, R24 ;  /* 0x00000018ff18723e */ /* 0x000fe400000000ff */
[----:B------:R-:W-:Y:S02]  /*9910*/  F2FP.F16.F32.PACK_AB R36, RZ, R36 ;  /* 0x00000024ff24723e */ /* 0x000fe400000000ff */
[----:B------:R-:W-:Y:S02]  /*9920*/  F2FP.F16.F32.PACK_AB R44, RZ, R44 ;  /* 0x0000002cff2c723e */ /* 0x000fe400000000ff */
[----:B------:R-:W-:Y:S02]  /*9930*/  PRMT R6, R6, 0x5410, R8 ;  /* 0x0000541006067816 */ /* 0x000fe40000000008 */
[----:B------:R-:W-:Y:S02]  /*9940*/  F2FP.F16.F32.PACK_AB R7, RZ, R7 ;  /* 0x00000007ff07723e */ /* 0x000fe400000000ff */
[----:B------:R-:W-:-:S02]  /*9950*/  F2FP.F16.F32.PACK_AB R46, RZ, R46 ;  /* 0x0000002eff2e723e */ /* 0x000fc400000000ff */
[----:B------:R-:W-:Y:S02]  /*9960*/  PRMT R5, R5, 0x5410, R24 ;  /* 0x0000541005057816 */ /* 0x000fe40000000018 */
[----:B------:R-:W-:Y:S01]  /*9970*/  PRMT R36, R36, 0x5410, R44 ;  /* 0x0000541024247816 */ /* 0x000fe2000000002c */
[----:B------:R-:W2:Y:S01]  /*9980*/  LDS.64 R24, [UR4+0x3b0] ;  /* 0x0003b004ff187984 */ /* 0x000ea20008000a00 */
[----:B0-----:R-:W-:Y:S02]  /*9990*/  HADD2.F32 R17, -RZ, R20.H0_H0 ;  /* 0x20000014ff117230 */ /* 0x001fe40000004100 */
[----:B------:R-:W-:Y:S01]  /*99a0*/  HFMA2 R8, R6, 1, 1, R42 ;  /* 0x3c003c0006087831 */ /* 0x000fe2000000002a */
[----:B------:R-:W-:Y:S01]  /*99b0*/  PRMT R42, R7, 0x5410, R46 ;  /* 0x00005410072a7816 */ /* 0x000fe2000000002e */
[----:B------:R-:W-:Y:S02]  /*99c0*/  HADD2 R7, R5, R37 ;  /* 0x0000002505077230 */ /* 0x000fe40000000000 */
[----:B------:R-:W-:-:S02]  /*99d0*/  HFMA2 R6, R36, 1, 1, R38 ;  /* 0x3c003c0024067831 */ /* 0x000fc40000000026 */
[----:B------:R-:W-:Y:S02]  /*99e0*/  HADD2.F32 R20, -RZ, R20.H1_H1 ;  /* 0x30000014ff147230 */ /* 0x000fe40000004100 */
[--C-:B------:R-:W-:Y:S02]  /*99f0*/  HADD2.F32 R38, -RZ, R21.reuse.H0_H0 ;  /* 0x20000015ff267230 */ /* 0x100fe40000004100 */
[----:B------:R-:W-:Y:S02]  /*9a00*/  HADD2.F32 R37, -RZ, R21.H1_H1 ;  /* 0x30000015ff257230 */ /* 0x000fe40000004100 */
[-C--:B------:R-:W-:Y:S01]  /*9a10*/  FFMA.FTZ R21, R0, R17.reuse, RZ ;  /* 0x0000001100157223 */ /* 0x080fe200000100ff */
[-C--:B------:R-:W-:Y:S01]  /*9a20*/  FFMA.FTZ R36, R3, R17.reuse, RZ ;  /* 0x0000001103247223 */ /* 0x080fe200000100ff */
[-C--:B------:R-:W-:Y:S01]  /*9a30*/  FFMA.FTZ R44, R4, R17.reuse, RZ ;  /* 0x00000011042c7223 */ /* 0x080fe200000100ff */
[----:B------:R-:W-:Y:S01]  /*9a40*/  FFMA.FTZ R17, R2, R17, RZ ;  /* 0x0000001102117223 */ /* 0x000fe200000100ff */
[----:B------:R-:W-:-:S02]  /*9a50*/  HFMA2 R5, R42, 1, 1, R39 ;  /* 0x3c003c002a057831 */ /* 0x000fc40000000027 */
        /* <DEDUP_REMOVED lines=17> */
[--C-:B------:R-:W-:Y:S02]  /*9b70*/  HADD2.F32 R38, -RZ, R19.reuse.H0_H0 ;  /* 0x20000013ff267230 */ /* 0x100fe40000004100 */
[-C--:B------:R-:W-:Y:S01]  /*9b80*/  FFMA.FTZ R17, R56, R36.reuse, R17 ;  /* 0x0000002438117223 */ /* 0x080fe20000010011 */
[----:B------:R-:W-:Y:S01]  /*9b90*/  FFMA.FTZ R45, R59, R36, R44 ;  /* 0x000000243b2d7223 */ /* 0x000fe2000001002c */
[-C--:B------:R-:W-:Y:S01]  /*9ba0*/  FFMA.FTZ R36, R62, R37.reuse, R39 ;  /* 0x000000253e247223 */ /* 0x080fe20000010027 */
[----:B------:R-:W-:Y:S01]  /*9bb0*/  FFMA.FTZ R42, R64, R37, R43 ;  /* 0x00000025402a7223 */ /* 0x000fe2000001002b */
[----:B------:R-:W-:-:S02]  /*9bc0*/  HADD2.F32 R19, -RZ, R19.H1_H1 ;  /* 0x30000013ff137230 */ /* 0x000fc40000004100 */
[-C--:B------:R-:W-:Y:S01]  /*9bd0*/  FFMA.FTZ R18, R60, R37.reuse, R17 ;  /* 0x000000253c127223 */ /* 0x080fe20000010011 */
[----:B------:R-:W-:Y:S01]  /*9be0*/  FFMA.FTZ R45, R66, R37, R45 ;  /* 0x00000025422d7223 */ /* 0x000fe2000001002d */
[-C--:B------:R-:W-:Y:S01]  /*9bf0*/  FFMA.FTZ R17, R63, R38.reuse, R36 ;  /* 0x000000263f117223 */ /* 0x080fe20000010024 */
[----:B------:R-:W-:Y:S01]  /*9c00*/  FFMA.FTZ R42, R65, R38, R42 ;  /* 0x00000026412a7223 */ /* 0x000fe2000001002a */
[--C-:B--2---:R-:W-:Y:S02]  /*9c10*/  HADD2.F32 R37, -RZ, R24.reuse.H0_H0 ;  /* 0x20000018ff257230 */ /* 0x104fe40000004100 */
        /* <DEDUP_REMOVED lines=18> */
[----:B------:R-:W-:Y:S01]  /*9d40*/  FFMA.FTZ R26, R53, R25, R26 ;  /* 0x00000019351a7223 */ /* 0x000fe2000001001a */
[----:B0-----:R-:W-:-:S02]  /*9d50*/  HADD2.F32 R0, -RZ, R20.H0_H0 ;  /* 0x20000014ff007230 */ /* 0x001fc40000004100 */
[-C--:B------:R-:W-:Y:S01]  /*9d60*/  FFMA.FTZ R27, R54, R25.reuse, R27 ;  /* 0x00000019361b7223 */ /* 0x080fe2000001001b */
[----:B------:R-:W-:Y:S01]  /*9d70*/  FFMA.FTZ R24, R55, R25, R24 ;  /* 0x0000001937187223 */ /* 0x000fe20000010018 */
[----:B------:R-:W-:Y:S02]  /*9d80*/  HADD2.F32 R3, -RZ, R20.H1_H1 ;  /* 0x30000014ff037230 */ /* 0x000fe40000004100 */
        /* <DEDUP_REMOVED lines=10> */
[C---:B------:R-:W-:Y:S01]  /*9e30*/  FFMA.FTZ R18, R61.reuse, R38, R18 ;  /* 0x000000263d127223 */ /* 0x040fe20000010012 */
[-C--:B------:R-:W-:Y:S01]  /*9e40*/  FFMA.FTZ R60, R61, R2.reuse, R60 ;  /* 0x000000023d3c7223 */ /* 0x080fe2000001003c */
[----:B------:R-:W-:Y:S01]  /*9e50*/  FFMA.FTZ R63, R63, R2, R62 ;  /* 0x000000023f3f7223 */ /* 0x000fe2000001003e */
[C---:B------:R-:W-:Y:S01]  /*9e60*/  FFMA.FTZ R45, R68.reuse, R38, R45 ;  /* 0x00000026442d7223 */ /* 0x040fe2000001002d */
[-C--:B------:R-:W-:Y:S01]  /*9e70*/  FFMA.FTZ R64, R65, R2.reuse, R64 ;  /* 0x0000000241407223 */ /* 0x080fe20000010040 */
[----:B------:R-:W-:Y:S01]  /*9e80*/  FFMA.FTZ R59, R68, R2, R59 ;  /* 0x00000002443b7223 */ /* 0x000fe2000001003b */
[----:B------:R-:W-:Y:S01]  /*9e90*/  FMUL.FTZ R78, R29, R78 ;  /* 0x0000004e1d4e7220 */ /* 0x000fe20000410000 */
[----:B------:R-:W-:Y:S01]  /*9ea0*/  FMUL.FTZ R80, R33, R80 ;  /* 0x0000005021507220 */ /* 0x000fe20000410000 */
[C---:B------:R-:W-:Y:S01]  /*9eb0*/  FFMA.FTZ R18, R69.reuse, R19, R18 ;  /* 0x0000001345127223 */ /* 0x040fe20000010012 */
[-C--:B------:R-:W-:Y:S01]  /*9ec0*/  FFMA.FTZ R60, R69, R21.reuse, R60 ;  /* 0x00000015453c7223 */ /* 0x080fe2000001003c */
[----:B------:R-:W-:Y:S01]  /*9ed0*/  FFMA.FTZ R70, R70, R21, R63 ;  /* 0x0000001546467223 */ /* 0x000fe2000001003f */
[----:B------:R-:W-:Y:S01]  /*9ee0*/  FFMA.FTZ R38, R72, R19, R45 ;  /* 0x0000001348267223 */ /* 0x000fe2000001002d */
[----:B------:R-:W-:Y:S01]  /*9ef0*/  IADD3 R127, PT, PT, R127, 0x20, RZ ;  /* 0x000000207f7f7810 */ /* 0x000fe20007ffe0ff */
[----:B------:R-:W-:Y:S01]  /*9f00*/  FMUL.FTZ R75, R34, R75 ;  /* 0x0000004b224b7220 */ /* 0x000fe20000410000 */
[----:B------:R-:W-:Y:S01]  /*9f10*/  FMUL.FTZ R76, R35, R76 ;  /* 0x0000004c234c7220 */ /* 0x000fe20000410000 */
[-C--:B------:R-:W-:Y:S01]  /*9f20*/  FFMA.FTZ R71, R71, R21.reuse, R64 ;  /* 0x0000001547477223 */ /* 0x080fe20000010040 */
[----:B------:R-:W-:Y:S01]  /*9f30*/  FFMA.FTZ R72, R72, R21, R59 ;  /* 0x0000001548487223 */ /* 0x000fe2000001003b */
[C---:B------:R-:W-:Y:S01]  /*9f40*/  FMUL.FTZ R18, R29.reuse, R18 ;  /* 0x000000121d127220 */ /* 0x040fe20000410000 */
[----:B------:R-:W-:Y:S01]  /*9f50*/  FMUL.FTZ R60, R29, R60 ;  /* 0x0000003c1d3c7220 */ /* 0x000fe20000410000 */
[C---:B------:R-:W-:Y:S01]  /*9f60*/  FMUL.FTZ R36, R33.reuse, R36 ;  /* 0x0000002421247220 */ /* 0x040fe20000410000 */
[----:B------:R-:W-:Y:S01]  /*9f70*/  FMUL.FTZ R70, R33, R70 ;  /* 0x0000004621467220 */ /* 0x000fe20000410000 */
[----:B------:R-:W-:Y:S01]  /*9f80*/  F2FP.F16.F32.PACK_AB R78, RZ, R78 ;  /* 0x0000004eff4e723e */ /* 0x000fe200000000ff */
[C---:B------:R-:W-:Y:S01]  /*9f90*/  FMUL.FTZ R17, R34.reuse, R17 ;  /* 0x0000001122117220 */ /* 0x040fe20000410000 */
[----:B------:R-:W-:Y:S01]  /*9fa0*/  F2FP.F16.F32.PACK_AB R80, RZ, R80 ;  /* 0x00000050ff50723e */ /* 0x000fe200000000ff */
[----:B------:R-:W-:Y:S01]  /*9fb0*/  FMUL.FTZ R71, R34, R71 ;  /* 0x0000004722477220 */ /* 0x000fe20000410000 */
[----:B------:R-:W-:Y:S01]  /*9fc0*/  ISETP.GE.AND P0, PT, R127, R32, PT ;  /* 0x000000207f00720c */ /* 0x000fe20003f06270 */
[C---:B------:R-:W-:Y:S01]  /*9fd0*/  FMUL.FTZ R38, R35.reuse, R38 ;  /* 0x0000002623267220 */ /* 0x040fe20000410000 */
[----:B------:R-:W-:Y:S01]  /*9fe0*/  FMUL.FTZ R72, R35, R72 ;  /* 0x0000004823487220 */ /* 0x000fe20000410000 */
[----:B------:R-:W-:-:S02]  /*9ff0*/  F2FP.F16.F32.PACK_AB R75, RZ, R75 ;  /* 0x0000004bff4b723e */ /* 0x000fc400000000ff */
[----:B------:R-:W-:Y:S02]  /*a000*/  F2FP.F16.F32.PACK_AB R76, RZ, R76 ;  /* 0x0000004cff4c723e */ /* 0x000fe400000000ff */
[----:B------:R-:W-:Y:S02]  /*a010*/  PRMT R78, R78, 0x5410, R80 ;  /* 0x000054104e4e7816 */ /* 0x000fe40000000050 */
[----:B------:R-:W-:Y:S02]  /*a020*/  F2FP.F16.F32.PACK_AB R18, RZ, R18 ;  /* 0x00000012ff12723e */ /* 0x000fe400000000ff */
[----:B------:R-:W-:Y:S02]  /*a030*/  F2FP.F16.F32.PACK_AB R36, RZ, R36 ;  /* 0x00000024ff24723e */ /* 0x000fe400000000ff */
[----:B------:R-:W-:Y:S02]  /*a040*/  F2FP.F16.F32.PACK_AB R60, RZ, R60 ;  /* 0x0000003cff3c723e */ /* 0x000fe400000000ff */
[----:B------:R-:W-:-:S02]  /*a050*/  F2FP.F16.F32.PACK_AB R70, RZ, R70 ;  /* 0x00000046ff46723e */ /* 0x000fc400000000ff */
[----:B------:R-:W-:Y:S02]  /*a060*/  PRMT R75, R75, 0x5410, R76 ;  /* 0x000054104b4b7816 */ /* 0x000fe4000000004c */
[----:B------:R-:W-:Y:S02]  /*a070*/  F2FP.F16.F32.PACK_AB R17, RZ, R17 ;  /* 0x00000011ff11723e */ /* 0x000fe400000000ff */
[----:B------:R-:W-:Y:S02]  /*a080*/  F2FP.F16.F32.PACK_AB R38, RZ, R38 ;  /* 0x00000026ff26723e */ /* 0x000fe400000000ff */
[----:B------:R-:W-:Y:S02]  /*a090*/  F2FP.F16.F32.PACK_AB R71, RZ, R71 ;  /* 0x00000047ff47723e */ /* 0x000fe400000000ff */
[----:B------:R-:W-:Y:S01]  /*a0a0*/  F2FP.F16.F32.PACK_AB R72, RZ, R72 ;  /* 0x00000048ff48723e */ /* 0x000fe200000000ff */
[----:B------:R-:W-:Y:S01]  /*a0b0*/  HFMA2 R40, R78, 1, 1, R40 ;  /* 0x3c003c004e287831 */ /* 0x000fe20000000028 */
[----:B------:R-:W-:-:S02]  /*a0c0*/  PRMT R18, R18, 0x5410, R36 ;  /* 0x0000541012127816 */ /* 0x000fc40000000024 */
[----:B------:R-:W-:Y:S01]  /*a0d0*/  PRMT R60, R60, 0x5410, R70 ;  /* 0x000054103c3c7816 */ /* 0x000fe20000000046 */
[----:B------:R-:W-:Y:S01]  /*a0e0*/  HADD2 R41, R75, R41 ;  /* 0x000000294b297230 */ /* 0x000fe20000000000 */
[----:B------:R-:W-:Y:S02]  /*a0f0*/  PRMT R17, R17, 0x5410, R38 ;  /* 0x0000541011117816 */ /* 0x000fe40000000026 */
[----:B------:R-:W-:Y:S01]  /*a100*/  PRMT R71, R71, 0x5410, R72 ;  /* 0x0000541047477816 */ /* 0x000fe20000000048 */
[----:B------:R-:W-:Y:S01]  /*a110*/  UIADD3 UR4, UPT, UPT, UR4, 0x40, URZ ;  /* 0x0000004004047890 */ /* 0x000fe2000fffe0ff */
[----:B------:R-:W-:Y:S02]  /*a120*/  HFMA2 R11, R11, 1, 1, R47 ;  /* 0x3c003c000b0b7831 */ /* 0x000fe4000000002f */
[----:B------:R-:W-:Y:S02]  /*a130*/  HFMA2 R4, R18, 1, 1, R40 ;  /* 0x3c003c0012047831 */ /* 0x000fe40000000028 */
[----:B------:R-:W-:-:S02]  /*a140*/  HFMA2 R2, R60, 1, 1, R28 ;  /* 0x3c003c003c027831 */ /* 0x000fc4000000001c */
[----:B------:R-:W-:Y:S02]  /*a150*/  HADD2 R3, R17, R41 ;  /* 0x0000002911037230 */ /* 0x000fe40000000000 */
[----:B------:R-:W-:-:S04]  /*a160*/  IMAD.WIDE R114, R123, 0x4, R114 ;  /* 0x000000047b727825 */ /* 0x000fc800078e0272 */
[----:B------:R-:W-:Y:S01]  /*a170*/  HADD2 R0, R71, R22 ;  /* 0x0000001647007230 */ /* 0x000fe20000000000 */
[----:B------:R-:W-:Y:S06]  /*a180*/  @!P0 BRA `(.L_x_2393) ;  /* 0xffffff6c00c88947 */ /* 0x000fec000383ffff */
.L_x_2392:
[----:B------:R-:W-:-:S04]  /*a190*/  VIMNMX R108, PT, PT, R128, UR11, PT ;  /* 0x0000000b806c7c48 */ /* 0x000fc8000bfe0100 */
[----:B------:R-:W-:-:S13]  /*a1a0*/  ISETP.GT.AND P0, PT, R108, R127, PT ;  /* 0x0000007f6c00720c */ /* 0x000fda0003f04270 */
[----:B------:R-:W-:Y:S05]  /*a1b0*/  @!P0 BRA `(.L_x_2394) ;  /* 0x0000004c00b08947 */ /* 0x000fea0003800000 */
[----:B------:R-:W-:-:S03]  /*a1c0*/  IMAD.WIDE.U32 R18, R127, 0x4, R132 ;  /* 0x000000047f127825 */ /* 0x000fc600078e0084 */
[----:B------:R-:W-:-:S04]  /*a1d0*/  IADD3 R106, P0, PT, R18, 0x2, RZ ;  /* 0x00000002126a7810 */ /* 0x000fc80007f1e0ff */
[----:B------:R-:W-:-:S09]  /*a1e0*/  IADD3.X R107, PT, PT, RZ, R19, RZ, P0, !PT ;  /* 0x00000013ff6b7210 */ /* 0x000fd200007fe4ff */
.L_x_2395:
[----:B------:R-:W2:Y:S01]  /*a1f0*/  LDG.E.128.CONSTANT R28, desc[UR8][R114.64] ;  /* 0x00000008721c7981 */ /* 0x000ea2000c1e9d00 */
[----:B------:R-:W-:-:S05]  /*a200*/  MOV R123, UR10 ;  /* 0x0000000a007b7c02 */ /* 0x000fca0008000f00 */
[----:B------:R-:W-:-:S04]  /*a210*/  IMAD.WIDE R20, R123, 0x4, R114 ;  /* 0x000000047b147825 */ /* 0x000fc800078e0272 */
[----:B------:R-:W-:Y:S02]  /*a220*/  IMAD.WIDE R134, R123, 0x4, R20 ;  /* 0x000000047b867825 */ /* 0x000fe400078e0214 */
[----:B------:R-:W3:Y:S04]  /*a230*/  LDG.E.128.CONSTANT R20, desc[UR8][R20.64] ;  /* 0x0000000814147981 */ /* 0x000ee8000c1e9d00 */
[----:B------:R0:W4:Y:S01]  /*a240*/  LDG.E.128.CONSTANT R24, desc[UR8][R134.64] ;  /* 0x0000000886187981 */ /* 0x000122000c1e9d00 */
[----:B------:R-:W-:Y:S01]  /*a250*/  ISETP.NE.AND P0, PT, R127, R126, PT ;  /* 0x0000007e7f00720c */ /* 0x000fe20003f05270 */
[----:B0-----:R-:W-:Y:S01]  /*a260*/  IMAD.WIDE R134, R123, 0x4, R134 ;  /* 0x000000047b867825 */ /* 0x001fe200078e0286 */
[----:B--2---:R-:W-:Y:S02]  /*a270*/  LOP3.LUT R19, R30, 0x3f, RZ, 0xc0, !PT ;  /* 0x0000003f1e137812 */ /* 0x004fe400078ec0ff */
[----:B------:R-:W-:-:S02]  /*a280*/  SHF.R.U32.HI R18, RZ, 0x6, R29 ;  /* 0x00000006ff127819 */ /* 0x000fc4000001161d */
[----:B------:R-:W-:Y:S02]  /*a290*/  IADD3 R19, PT, PT, R19, -0x20, RZ ;  /* 0xffffffe013137810 */ /* 0x000fe40007ffe0ff */
[----:B------:R-:W-:Y:S02]  /*a2a0*/  LOP3.LUT R18, R18, 0x3f, RZ, 0xc0, !PT ;  /* 0x0000003f12127812 */ /* 0x000fe400078ec0ff */
[----:B------:R-:W-:Y:S01]  /*a2b0*/  SHF.R.U32.HI R33, RZ, 0x6, R31 ;  /* 0x00000006ff217819 */ /* 0x000fe2000001161f */
[----:B------:R0:W-:Y:S01]  /*a2c0*/  I2F.F16 R91, R19 ;  /* 0x00000013005b7306 */ /* 0x0001e20000200c00 */
[----:B------:R-:W-:Y:S02]  /*a2d0*/  IADD3 R32, PT, PT, R18, -0x20, RZ ;  /* 0xffffffe012207810 */ /* 0x000fe40007ffe0ff */
[----:B------:R-:W-:Y:S02]  /*a2e0*/  LOP3.LUT R33, R33, 0x3f, RZ, 0xc0, !PT ;  /* 0x0000003f21217812 */ /* 0x000fe400078ec0ff */
[----:B------:R-:W-:-:S02]  /*a2f0*/  SHF.R.U32.HI R18, RZ, 0x6, R28 ;  /* 0x00000006ff127819 */ /* 0x000fc4000001161c */
[--C-:B0-----:R-:W-:Y:S02]  /*a300*/  SHF.R.U32.HI R19, RZ, 0x12, R28.reuse ;  /* 0x00000012ff137819 */ /* 0x101fe4000001161c */
[----:B------:R-:W-:Y:S02]  /*a310*/  IADD3 R34, PT, PT, R33, -0x20, RZ ;  /* 0xffffffe021227810 */ /* 0x000fe40007ffe0ff */
[----:B------:R-:W-:Y:S02]  /*a320*/  LOP3.LUT R19, R19, 0x3f, RZ, 0xc0, !PT ;  /* 0x0000003f13137812 */ /* 0x000fe400078ec0ff */
[----:B------:R-:W-:Y:S02]  /*a330*/  LOP3.LUT R18, R18, 0x3f, RZ, 0xc0, !PT ;  /* 0x0000003f12127812 */ /* 0x000fe400078ec0ff */
[----:B------:R-:W-:Y:S02]  /*a340*/  SHF.R.U32.HI R33, RZ, 0x18, R28 ;  /* 0x00000018ff217819 */ /* 0x000fe4000001161c */
[----:B------:R-:W-:-:S02]  /*a350*/  IADD3 R19, PT, PT, R19, -0x20, RZ ;  /* 0xffffffe013137810 */ /* 0x000fc40007ffe0ff */
[----:B------:R-:W-:Y:S02]  /*a360*/  IADD3 R18, PT, PT, R18, -0x20, RZ ;  /* 0xffffffe012127810 */ /* 0x000fe40007ffe0ff */
[----:B------:R-:W-:Y:S02]  /*a370*/  LOP3.LUT R35, R33, 0x3f, RZ, 0xc0, !PT ;  /* 0x0000003f21237812 */ /* 0x000fe400078ec0ff */
[----:B------:R0:W-:Y:S08]  /*a380*/  I2F.F16 R33, R19 ;  /* 0x0000001300217306 */ /* 0x0001f00000200c00 */
[----:B------:R1:W-:Y:S01]  /*a390*/  I2F.F16 R42, R18 ;  /* 0x00000012002a7306 */ /* 0x0003e20000200c00 */
[----:B0-----:R-:W-:-:S04]  /*a3a0*/  SHF.R.U32.HI R19, RZ, 0x6, R30 ;  /* 0x00000006ff137819 */ /* 0x001fc8000001161e */
[----:B------:R-:W-:Y:S02]  /*a3b0*/  LOP3.LUT R19, R19, 0x3f, RZ, 0xc0, !PT ;  /* 0x0000003f13137812 */ /* 0x000fe400078ec0ff */
[----:B-1----:R-:W-:-:S04]  /*a3c0*/  SHF.R.U32.HI R18, RZ, 0x12, R29 ;  /* 0x00000012ff127819 */ /* 0x002fc8000001161d */
[----:B------:R-:W-:Y:S02]  /*a3d0*/  LOP3.LUT R18, R18, 0x3f, RZ, 0xc0, !PT ;  /* 0x0000003f12127812 */ /* 0x000fe400078ec0ff */
[----:B------:R-:W-:Y:S02]  /*a3e0*/  IADD3 R19, PT, PT, R19, -0x20, RZ ;  /* 0xffffffe013137810 */ /* 0x000fe40007ffe0ff */
[----:B------:R-:W-:Y:S02]  /*a3f0*/  IADD3 R18, PT, PT, R18, -0x20, RZ ;  /* 0xffffffe012127810 */ /* 0x000fe40007ffe0ff */
[----:B------:R-:W-:Y:S01]  /*a400*/  IADD3 R63, PT, PT, R35, -0x20, RZ ;  /* 0xffffffe0233f7810 */ /* 0x000fe20007ffe0ff */
[----:B------:R0:W-:Y:S08]  /*a410*/  I2F.F16 R68, R19 ;  /* 0x0000001300447306 */ /* 0x0001f00000200c00 */
[----:B------:R1:W-:Y:S01]  /*a420*/  I2F.F16 R35, R18 ;  /* 0x0000001200237306 */ /* 0x0003e20000200c00 */
[----:B0-----:R-:W-:-:S04]  /*a430*/  SHF.R.U32.HI R19, RZ, 0x12, R31 ;  /* 0x00000012ff137819 */ /* 0x001fc8000001161f */
[----:B------:R-:W-:Y:S02]  /*a440*/  LOP3.LUT R19, R19, 0x3f, RZ, 0xc0, !PT ;  /* 0x0000003f13137812 */ /* 0x000fe400078ec0ff */
[----:B-1----:R-:W-:-:S04]  /*a450*/  SHF.R.U32.HI R18, RZ, 0x18, R30 ;  /* 0x00000018ff127819 */ /* 0x002fc8000001161e */
[----:B------:R-:W-:Y:S02]  /*a460*/  LOP3.LUT R18, R18, 0x3f, RZ, 0xc0, !PT ;  /* 0x0000003f12127812 */ /* 0x000fe400078ec0ff */
[----:B------:R-:W-:Y:S02]  /*a470*/  IADD3 R60, PT, PT, R19, -0x20, RZ ;  /* 0xffffffe0133c7810 */ /* 0x000fe40007ffe0ff */
[----:B------:R-:W-:Y:S02]  /*a480*/  LOP3.LUT R17, R29, 0x3f, RZ, 0xc0, !PT ;  /* 0x0000003f1d117812 */ /* 0x000fe400078ec0ff */
[----:B------:R-:W-:Y:S02]  /*a490*/  IADD3 R18, PT, PT, R18, -0x20, RZ ;  /* 0xffffffe012127810 */ /* 0x000fe40007ffe0ff */
[----:B------:R-:W-:Y:S02]  /*a4a0*/  @!P0 LEA R19, R125, R130, 0x3 ;  /* 0x000000827d138211 */ /* 0x000fe400078e18ff */
[----:B------:R-:W-:Y:S01]  /*a4b0*/  IADD3 R93, PT, PT, R17, -0x20, RZ ;  /* 0xffffffe0115d7810 */ /* 0x000fe20007ffe0ff */
[----:B------:R0:W-:Y:S01]  /*a4c0*/  I2F.F16 R59, R18 ;  /* 0x00000012003b7306 */ /* 0x0001e20000200c00 */
[----:B------:R-:W-:-:S04]  /*a4d0*/  LOP3.LUT R17, R31, 0x3f, RZ, 0xc0, !PT ;  /* 0x0000003f1f117812 */ /* 0x000fc800078ec0ff */
[----:B------:R-:W-:Y:S01]  /*a4e0*/  IADD3 R83, PT, PT, R17, -0x20, RZ ;  /* 0xffffffe011537810 */ /* 0x000fe20007ffe0ff */
[----:B0-----:R-:W2:Y:S01]  /*a4f0*/  @!P0 LDL.64 R18, [R19+0x8] ;  /* 0x0000080013128983 */ /* 0x001ea20000100a00 */
[----:B------:R-:W-:-:S04]  /*a500*/  LOP3.LUT R17, R28, 0x3f, RZ, 0xc0, !PT ;  /* 0x0000003f1c117812 */ /* 0x000fc800078ec0ff */
[----:B------:R-:W-:-:S04]  /*a510*/  IADD3 R17, PT, PT, R17, -0x20, RZ ;  /* 0xffffffe011117810 */ /* 0x000fc80007ffe0ff */
[----:B------:R0:W-:Y:S02]  /*a520*/  I2F.F16 R95, R17 ;  /* 0x00000011005f7306 */ /* 0x0001e40000200c00 */
[----:B0-----:R-:W-:-:S04]  /*a530*/  SHF.R.U32.HI R17, RZ, 0xc, R28 ;  /* 0x0000000cff117819 */ /* 0x001fc8000001161c */
[----:B------:R-:W-:-:S04]  /*a540*/  LOP3.LUT R17, R17, 0x3f, RZ, 0xc0, !PT ;  /* 0x0000003f11117812 */ /* 0x000fc800078ec0ff */
[----:B------:R-:W-:-:S04]  /*a550*/  IADD3 R17, PT, PT, R17, -0x20, RZ ;  /* 0xffffffe011117810 */ /* 0x000fc80007ffe0ff */
[----:B------:R0:W-:Y:S02]  /*a560*/  I2F.F16 R84, R17 ;  /* 0x0000001100547306 */ /* 0x0001e40000200c00 */
[----:B0-----:R-:W-:-:S04]  /*a570*/  SHF.R.U32.HI R17, RZ, 0x18, R29 ;  /* 0x00000018ff117819 */ /* 0x001fc8000001161d */
[----:B------:R-:W-:-:S04]  /*a580*/  LOP3.LUT R17, R17, 0x3f, RZ, 0xc0, !PT ;  /* 0x0000003f11117812 */ /* 0x000fc800078ec0ff */
[----:B------:R-:W-:-:S04]  /*a590*/  IADD3 R17, PT, PT, R17, -0x20, RZ ;  /* 0xffffffe011117810 */ /* 0x000fc80007ffe0ff */
[----:B------:R0:W-:Y:S01]  /*a5a0*/  I2F.F16 R61, R17 ;  /* 0x00000011003d7306 */ /* 0x0001e20000200c00 */
[----:B---3--:R-:W-:Y:S02]  /*a5b0*/  SHF.R.U32 R28, R28, 0x1e, R20 ;  /* 0x0000001e1c1c7819 */ /* 0x008fe40000001614 */
[----:B0-----:R-:W-:-:S04]  /*a5c0*/  SHF.R.U32.HI R17, RZ, 0xc, R31 ;  /* 0x0000000cff117819 */ /* 0x001fc8000001161f */
[----:B------:R-:W-:Y:S02]  /*a5d0*/  LOP3.LUT R17, R17, 0x3f, RZ, 0xc0, !PT ;  /* 0x0000003f11117812 */ /* 0x000fe400078ec0ff */
[----:B------:R-:W-:Y:S02]  /*a5e0*/  LOP3.LUT R28, R28, 0x3f, RZ, 0xc0, !PT ;  /* 0x0000003f1c1c7812 */ /* 0x000fe400078ec0ff */
[----:B------:R-:W-:Y:S02]  /*a5f0*/  IADD3 R17, PT, PT, R17, -0x20, RZ ;  /* 0xffffffe011117810 */ /* 0x000fe40007ffe0ff */
[----:B------:R-:W-:Y:S02]  /*a600*/  IADD3 R28, PT, PT, R28, -0x20, RZ ;  /* 0xffffffe01c1c7810 */ /* 0x000fe40007ffe0ff */
[----:B------:R0:W-:Y:S02]  /*a610*/  I2F.F16 R43, R17 ;  /* 0x00000011002b7306 */ /* 0x0001e40000200c00 */
[----:B0-----:R-:W-:-:S06]  /*a620*/  SHF.R.U32.HI R17, RZ, 0x4, R20 ;  /* 0x00000004ff117819 */ /* 0x001fcc0000011614 */
[----:B------:R0:W-:Y:S01]  /*a630*/  I2F.F16 R52, R28 ;  /* 0x0000001c00347306 */ /* 0x0001e20000200c00 */
[----:B------:R-:W-:Y:S02]  /*a640*/  LOP3.LUT R17, R17, 0x3f, RZ, 0xc0, !PT ;  /* 0x0000003f11117812 */ /* 0x000fe400078ec0ff */
[----:B0-----:R-:W-:Y:S02]  /*a650*/  SHF.R.U32.HI R28, RZ, 0xa, R20 ;  /* 0x0000000aff1c7819 */ /* 0x001fe40000011614 */
[----:B------:R-:W-:Y:S02]  /*a660*/  IADD3 R17, PT, PT, R17, -0x20, RZ ;  /* 0xffffffe011117810 */ /* 0x000fe40007ffe0ff */
[----:B------:R-:W-:Y:S02]  /*a670*/  LOP3.LUT R28, R28, 0x3f, RZ, 0xc0, !PT ;  /* 0x0000003f1c1c7812 */ /* 0x000fe400078ec0ff */
[----:B------:R-:W-:Y:S02]  /*a680*/  SHF.R.U32.HI R36, RZ, 0xc, R29 ;  /* 0x0000000cff247819 */ /* 0x000fe4000001161d */
[----:B------:R-:W-:Y:S01]  /*a690*/  SHF.R.U32.HI R37, RZ, 0xc, R30 ;  /* 0x0000000cff257819 */ /* 0x000fe2000001161e */
[----:B------:R0:W-:Y:S01]  /*a6a0*/  I2F.F16 R64, R17 ;  /* 0x0000001100407306 */ /* 0x0001e20000200c00 */
[----:B------:R-:W-:-:S02]  /*a6b0*/  IADD3 R28, PT, PT, R28, -0x20, RZ ;  /* 0xffffffe01c1c7810 */ /* 0x000fc40007ffe0ff */
[----:B------:R-:W-:Y:S02]  /*a6c0*/  LOP3.LUT R36, R36, 0x3f, RZ, 0xc0, !PT ;  /* 0x0000003f24247812 */ /* 0x000fe400078ec0ff */
[----:B------:R-:W-:Y:S02]  /*a6d0*/  LOP3.LUT R37, R37, 0x3f, RZ, 0xc0, !PT ;  /* 0x0000003f25257812 */ /* 0x000fe400078ec0ff */
[----:B0-----:R-:W-:Y:S01]  /*a6e0*/  SHF.R.U32.HI R17, RZ, 0xa, R22 ;  /* 0x0000000aff117819 */ /* 0x001fe20000011616 */
[----:B------:R0:W-:Y:S01]  /*a6f0*/  I2F.F16 R69, R28 ;  /* 0x0000001c00457306 */ /* 0x0001e20000200c00 */
[----:B------:R-:W-:Y:S02]  /*a700*/  IADD3 R36, PT, PT, R36, -0x20, RZ ;  /* 0xffffffe024247810 */ /* 0x000fe40007ffe0ff */
[----:B------:R-:W-:Y:S02]  /*a710*/  LOP3.LUT R17, R17, 0x3f, RZ, 0xc0, !PT ;  /* 0x0000003f11117812 */ /* 0x000fe400078ec0ff */
[----:B------:R-:W-:-:S02]  /*a720*/  IADD3 R37, PT, PT, R37, -0x20, RZ ;  /* 0xffffffe025257810 */ /* 0x000fc40007ffe0ff */
[----:B------:R-:W-:Y:S02]  /*a730*/  SHF.R.U32 R29, R29, 0x1e, R21 ;  /* 0x0000001e1d1d7819 */ /* 0x000fe40000001615 */
[--C-:B0-----:R-:W-:Y:S01]  /*a740*/  SHF.R.U32.HI R28, RZ, 0x4, R23.reuse ;  /* 0x00000004ff1c7819 */ /* 0x101fe20000011617 */
[----:B------:R0:W-:Y:S01]  /*a750*/  I2F.F16 R82, R36 ;  /* 0x0000002400527306 */ /* 0x0001e20000200c00 */
[----:B------:R-:W-:Y:S02]  /*a760*/  IADD3 R50, PT, PT, R17, -0x20, RZ ;  /* 0xffffffe011327810 */ /* 0x000fe40007ffe0ff */
[----:B------:R-:W-:Y:S02]  /*a770*/  LOP3.LUT R28, R28, 0x3f, RZ, 0xc0, !PT ;  /* 0x0000003f1c1c7812 */ /* 0x000fe400078ec0ff */
[----:B------:R-:W-:Y:S02]  /*a780*/  LOP3.LUT R29, R29, 0x3f, RZ, 0xc0, !PT ;  /* 0x0000003f1d1d7812 */ /* 0x000fe400078ec0ff */
[----:B------:R-:W-:Y:S01]  /*a790*/  SHF.R.U32.HI R17, RZ, 0xa, R23 ;  /* 0x0000000aff117819 */ /* 0x000fe20000011617 */
[----:B------:R1:W-:Y:S01]  /*a7a0*/  I2F.F16 R62, R37 ;  /* 0x00000025003e7306 */ /* 0x0003e20000200c00 */
[----:B0-----:R-:W-:-:S02]  /*a7b0*/  SHF.R.U32.HI R36, RZ, 0x12, R30 ;  /* 0x00000012ff247819 */ /* 0x001fc4000001161e */
[----:B------:R-:W-:Y:S02]  /*a7c0*/  SHF.R.U32 R30, R30, 0x1e, R22 ;  /* 0x0000001e1e1e7819 */ /* 0x000fe40000001616 */
[----:B------:R-:W-:Y:S02]  /*a7d0*/  IADD3 R48, PT, PT, R28, -0x20, RZ ;  /* 0xffffffe01c307810 */ /* 0x000fe40007ffe0ff */
[----:B-1----:R-:W-:Y:S02]  /*a7e0*/  SHF.R.U32.HI R37, RZ, 0x18, R31 ;  /* 0x00000018ff257819 */ /* 0x002fe4000001161f */
[----:B------:R-:W-:Y:S02]  /*a7f0*/  SHF.R.U32 R31, R31, 0x1e, R23 ;  /* 0x0000001e1f1f7819 */ /* 0x000fe40000001617 */
[----:B------:R-:W-:Y:S02]  /*a800*/  IADD3 R29, PT, PT, R29, -0x20, RZ ;  /* 0xffffffe01d1d7810 */ /* 0x000fe40007ffe0ff */
[----:B------:R-:W-:-:S02]  /*a810*/  LOP3.LUT R28, R17, 0x3f, RZ, 0xc0, !PT ;  /* 0x0000003f111c7812 */ /* 0x000fc400078ec0ff */
[----:B------:R-:W-:Y:S02]  /*a820*/  SHF.R.U32.HI R17, RZ, 0x10, R20 ;  /* 0x00000010ff117819 */ /* 0x000fe40000011614 */
[----:B------:R-:W-:Y:S02]  /*a830*/  LOP3.LUT R30, R30, 0x3f, RZ, 0xc0, !PT ;  /* 0x0000003f1e1e7812 */ /* 0x000fe400078ec0ff */
[----:B------:R-:W-:Y:S01]  /*a840*/  LOP3.LUT R31, R31, 0x3f, RZ, 0xc0, !PT ;  /* 0x0000003f1f1f7812 */ /* 0x000fe200078ec0ff */
[----:B------:R0:W-:Y:S01]  /*a850*/  I2F.F16 R54, R29 ;  /* 0x0000001d00367306 */ /* 0x0001e20000200c00 */
[----:B------:R-:W-:Y:S02]  /*a860*/  IADD3 R65, PT, PT, R28, -0x20, RZ ;  /* 0xffffffe01c417810 */ /* 0x000fe40007ffe0ff */
[----:B------:R-:W-:Y:S02]  /*a870*/  LOP3.LUT R17, R17, 0x3f, RZ, 0xc0, !PT ;  /* 0x0000003f11117812 */ /* 0x000fe400078ec0ff */
[----:B------:R-:W-:-:S02]  /*a880*/  IADD3 R30, PT, PT, R30, -0x20, RZ ;  /* 0xffffffe01e1e7810 */ /* 0x000fc40007ffe0ff */
[----:B------:R-:W-:Y:S02]  /*a890*/  IADD3 R31, PT, PT, R31, -0x20, RZ ;  /* 0xffffffe01f1f7810 */ /* 0x000fe40007ffe0ff */
[----:B0-----:R-:W-:Y:S02]  /*a8a0*/  SHF.R.U32.HI R29, RZ, 0x4, R21 ;  /* 0x00000004ff1d7819 */ /* 0x001fe40000011615 */
[----:B------:R-:W-:Y:S01]  /*a8b0*/  SHF.R.U32.HI R28, RZ, 0x16, R20 ;  /* 0x00000016ff1c7819 */ /* 0x000fe20000011614 */
[----:B------:R0:W-:Y:S01]  /*a8c0*/  I2F.F16 R46, R30 ;  /* 0x0000001e002e7306 */ /* 0x0001e20000200c00 */
[----:B------:R-:W-:Y:S02]  /*a8d0*/  LOP3.LUT R29, R29, 0x3f, RZ, 0xc0, !PT ;  /* 0x0000003f1d1d7812 */ /* 0x000fe400078ec0ff */
[----:B------:R-:W-:Y:S02]  /*a8e0*/  IADD3 R17, PT, PT, R17, -0x20, RZ ;  /* 0xffffffe011117810 */ /* 0x000fe40007ffe0ff */
[----:B------:R-:W-:-:S03]  /*a8f0*/  LOP3.LUT R28, R28, 0x3f, RZ, 0xc0, !PT ;  /* 0x0000003f1c1c7812 */ /* 0x000fc600078ec0ff */
[----:B------:R1:W-:Y:S01]  /*a900*/  I2F.F16 R44, R31 ;  /* 0x0000001f002c7306 */ /* 0x0003e20000200c00 */
[----:B0-----:R-:W-:Y:S02]  /*a910*/  SHF.R.U32.HI R30, RZ, 0xa, R21 ;  /* 0x0000000aff1e7819 */ /* 0x001fe40000011615 */
[----:B------:R-:W-:Y:S02]  /*a920*/  LOP3.LUT R36, R36, 0x3f, RZ, 0xc0, !PT ;  /* 0x0000003f24247812 */ /* 0x000fe400078ec0ff */
[----:B------:R-:W-:Y:S02]  /*a930*/  IADD3 R29, PT, PT, R29, -0x20, RZ ;  /* 0xffffffe01d1d7810 */ /* 0x000fe40007ffe0ff */
[----:B-1----:R-:W-:Y:S01]  /*a940*/  SHF.R.U32.HI R31, RZ, 0x4, R22 ;  /* 0x00000004ff1f7819 */ /* 0x002fe20000011616 */
[----:B------:R0:W-:Y:S01]  /*a950*/  I2F.F16 R40, R17 ;  /* 0x0000001100287306 */ /* 0x0001e20000200c00 */
[----:B------:R-:W-:Y:S02]  /*a960*/  IADD3 R28, PT, PT, R28, -0x20, RZ ;  /* 0xffffffe01c1c7810 */ /* 0x000fe40007ffe0ff */
[----:B------:R-:W-:-:S02]  /*a970*/  LOP3.LUT R30, R30, 0x3f, RZ, 0xc0, !PT ;  /* 0x0000003f1e1e7812 */ /* 0x000fc400078ec0ff */
[----:B------:R-:W-:Y:S02]  /*a980*/  LOP3.LUT R31, R31, 0x3f, RZ, 0xc0, !PT ;  /* 0x0000003f1f1f7812 */ /* 0x000fe400078ec0ff */
[----:B0-----:R-:W-:Y:S01]  /*a990*/  SHF.R.U32.HI R17, RZ, 0x16, R22 ;  /* 0x00000016ff117819 */ /* 0x001fe20000011616 */
[----:B------:R0:W-:Y:S01]  /*a9a0*/  I2F.F16 R66, R29 ;  /* 0x0000001d00427306 */ /* 0x0001e20000200c00 */
[----:B------:R-:W-:Y:S02]  /*a9b0*/  IADD3 R36, PT, PT, R36, -0x20, RZ ;  /* 0xffffffe024247810 */ /* 0x000fe40007ffe0ff */
[----:B------:R-:W-:Y:S02]  /*a9c0*/  LOP3.LUT R17, R17, 0x3f, RZ, 0xc0, !PT ;  /* 0x0000003f11117812 */ /* 0x000fe400078ec0ff */
[----:B------:R-:W-:Y:S02]  /*a9d0*/  IADD3 R30, PT, PT, R30, -0x20, RZ ;  /* 0xffffffe01e1e7810 */ /* 0x000fe40007ffe0ff */
[----:B------:R-:W-:Y:S01]  /*a9e0*/  IADD3 R31, PT, PT, R31, -0x20, RZ ;  /* 0xffffffe01f1f7810 */ /* 0x000fe20007ffe0ff */
[----:B------:R1:W-:Y:S01]  /*a9f0*/  I2F.F16 R55, R28 ;  /* 0x0000001c00377306 */ /* 0x0003e20000200c00 */
[----:B0-----:R-:W-:-:S04]  /*aa00*/  SHF.R.U32.HI R29, RZ, 0x10, R21 ;  /* 0x00000010ff1d7819 */ /* 0x001fc80000011615 */
[----:B------:R-:W-:Y:S02]  /*aa10*/  LOP3.LUT R29, R29, 0x3f, RZ, 0xc0, !PT ;  /* 0x0000003f1d1d7812 */ /* 0x000fe400078ec0ff */
[----:B-1----:R-:W-:Y:S01]  /*aa20*/  SHF.R.U32.HI R28, RZ, 0x10, R23 ;  /* 0x00000010ff1c7819 */ /* 0x002fe20000011617 */
[----:B------:R0:W-:Y:S03]  /*aa30*/  I2F.F16 R45, R36 ;  /* 0x00000024002d7306 */ /* 0x0001e60000200c00 */
[----:B------:R-:W-:Y:S02]  /*aa40*/  LOP3.LUT R28, R28, 0x3f, RZ, 0xc0, !PT ;  /* 0x0000003f1c1c7812 */ /* 0x000fe400078ec0ff */
[----:B------:R-:W-:-:S03]  /*aa50*/  IADD3 R29, PT, PT, R29, -0x20, RZ ;  /* 0xffffffe01d1d7810 */ /* 0x000fc60007ffe0ff */
[----:B------:R1:W-:Y:S01]  /*aa60*/  I2F.F16 R67, R30 ;  /* 0x0000001e00437306 */ /* 0x0003e20000200c00 */
[----:B0-----:R-:W-:Y:S02]  /*aa70*/  IADD3 R36, PT, PT, R17, -0x20, RZ ;  /* 0xffffffe011247810 */ /* 0x001fe40007ffe0ff */
[----:B------:R-:W-:-:S05]  /*aa80*/  SHF.R.U32.HI R17, RZ, 0x16, R23 ;  /* 0x00000016ff117819 */ /* 0x000fca0000011617 */
[----:B------:R0:W-:Y:S01]  /*aa90*/  I2F.F16 R47, R31 ;  /* 0x0000001f002f7306 */ /* 0x0001e20000200c00 */
[----:B-1----:R-:W-:Y:S02]  /*aaa0*/  SHF.R.U32.HI R30, RZ, 0x16, R21 ;  /* 0x00000016ff1e7819 */ /* 0x002fe40000011615 */
[----:B------:R-:W-:Y:S02]  /*aab0*/  IADD3 R49, PT, PT, R28, -0x20, RZ ;  /* 0xffffffe01c317810 */ /* 0x000fe40007ffe0ff */
[----:B------:R-:W-:Y:S02]  /*aac0*/  LOP3.LUT R17, R17, 0x3f, RZ, 0xc0, !PT ;  /* 0x0000003f11117812 */ /* 0x000fe400078ec0ff */
[----:B0-----:R-:W-:Y:S02]  /*aad0*/  SHF.R.U32.HI R31, RZ, 0x10, R22 ;  /* 0x00000010ff1f7819 */ /* 0x001fe40000011616 */
[----:B------:R-:W-:Y:S02]  /*aae0*/  LOP3.LUT R30, R30, 0x3f, RZ, 0xc0, !PT ;  /* 0x0000003f1e1e7812 */ /* 0x000fe400078ec0ff */
[----:B------:R-:W-:-:S02]  /*aaf0*/  LOP3.LUT R31, R31, 0x3f, RZ, 0xc0, !PT ;  /* 0x0000003f1f1f7812 */ /* 0x000fc400078ec0ff */
[--C-:B----4-:R-:W-:Y:S02]  /*ab00*/  SHF.R.U32 R20, R20, 0x1c, R24.reuse ;  /* 0x0000001c14147819 */ /* 0x110fe40000001618 */
[----:B------:R-:W-:Y:S01]  /*ab10*/  SHF.R.U32.HI R28, RZ, 0x2, R24 ;  /* 0x00000002ff1c7819 */ /* 0x000fe20000011618 */
[----:B------:R0:W-:Y:S01]  /*ab20*/  I2F.F16 R53, R29 ;  /* 0x0000001d00357306 */ /* 0x0001e20000200c00 */
[----:B------:R-:W-:Y:S02]  /*ab30*/  IADD3 R30, PT, PT, R30, -0x20, RZ ;  /* 0xffffffe01e1e7810 */ /* 0x000fe40007ffe0ff */
[----:B------:R-:W-:Y:S02]  /*ab40*/  IADD3 R31, PT, PT, R31, -0x20, RZ ;  /* 0xffffffe01f1f7810 */ /* 0x000fe40007ffe0ff */
[----:B------:R-:W-:Y:S02]  /*ab50*/  LOP3.LUT R28, R28, 0x3f, RZ, 0xc0, !PT ;  /* 0x0000003f1c1c7812 */ /* 0x000fe400078ec0ff */
[----:B0-----:R-:W-:-:S02]  /*ab60*/  IADD3 R29, PT, PT, R17, -0x20, RZ ;  /* 0xffffffe0111d7810 */ /* 0x001fc40007ffe0ff */
[----:B------:R-:W-:Y:S01]  /*ab70*/  LOP3.LUT R17, R20, 0x3f, RZ, 0xc0, !PT ;  /* 0x0000003f14117812 */ /* 0x000fe200078ec0ff */
[----:B------:R-:W-:Y:S03]  /*ab80*/  I2F.F16 R38, R30 ;  /* 0x0000001e00267306 */ /* 0x000fe60000200c00 */
[----:B------:R-:W-:Y:S02]  /*ab90*/  IADD3 R94, PT, PT, R17, -0x20, RZ ;  /* 0xffffffe0115e7810 */ /* 0x000fe40007ffe0ff */
[----:B------:R-:W-:-:S03]  /*aba0*/  IADD3 R17, PT, PT, R28, -0x20, RZ ;  /* 0xffffffe01c117810 */ /* 0x000fc60007ffe0ff */
[----:B------:R-:W-:Y:S01]  /*abb0*/  I2F.F16 R51, R31 ;  /* 0x0000001f00337306 */ /* 0x000fe20000200c00 */
[----:B------:R-:W-:-:S07]  /*abc0*/  SHF.R.U32 R21, R21, 0x1c, R25 ;  /* 0x0000001c15157819 */ /* 0x000fce0000001619 */
[----:B------:R0:W-:Y:S01]  /*abd0*/  I2F.F16 R20, R29 ;  /* 0x0000001d00147306 */ /* 0x0001e20000200c00 */
[----:B------:R-:W-:Y:S01]  /*abe0*/  LOP3.LUT R21, R21, 0x3f, RZ, 0xc0, !PT ;  /* 0x0000003f15157812 */ /* 0x000fe200078ec0ff */
[----:B0-----:R0:W3:Y:S06]  /*abf0*/  LDG.E.128.CONSTANT R28, desc[UR8][R134.64] ;  /* 0x00000008861c7981 */ /* 0x0010ec000c1e9d00 */
[----:B------:R-:W-:Y:S01]  /*ac00*/  I2F.F16 R93, R93 ;  /* 0x0000005d005d7306 */ /* 0x000fe20000200c00 */
[----:B------:R-:W-:-:S07]  /*ac10*/  IADD3 R21, PT, PT, R21, -0x20, RZ ;  /* 0xffffffe015157810 */ /* 0x000fce0007ffe0ff */
[----:B------:R-:W1:Y:S01]  /*ac20*/  I2F.F16 R32, R32 ;  /* 0x0000002000207306 */ /* 0x000e620000200c00 */
[----:B------:R-:W-:-:S07]  /*ac30*/  SHF.R.U32 R22, R22, 0x1c, R26 ;  /* 0x0000001c16167819 */ /* 0x000fce000000161a */
[----:B------:R-:W-:Y:S01]  /*ac40*/  I2F.F16 R83, R83 ;  /* 0x0000005300537306 */ /* 0x000fe20000200c00 */
[----:B------:R-:W-:-:S07]  /*ac50*/  LOP3.LUT R22, R22, 0x3f, RZ, 0xc0, !PT ;  /* 0x0000003f16167812 */ /* 0x000fce00078ec0ff */
[----:B------:R-:W4:Y:S01]  /*ac60*/  I2F.F16 R34, R34 ;  /* 0x0000002200227306 */ /* 0x000f220000200c00 */
[----:B-1----:R-:W-:-:S07]  /*ac70*/  PRMT R93, R93, 0x5410, R32 ;  /* 0x000054105d5d7816 */ /* 0x002fce0000000020 */
[----:B------:R1:W-:Y:S02]  /*ac80*/  I2F.F16 R92, R21 ;  /* 0x00000015005c7306 */ /* 0x0003e40000200c00 */
[----:B-1----:R-:W-:-:S04]  /*ac90*/  SHF.R.U32.HI R21, RZ, 0x2, R27 ;  /* 0x00000002ff157819 */ /* 0x002fc8000001161b */
[----:B------:R-:W-:Y:S02]  /*aca0*/  LOP3.LUT R32, R21, 0x3f, RZ, 0xc0, !PT ;  /* 0x0000003f15207812 */ /* 0x000fe400078ec0ff */
[----:B------:R-:W-:Y:S02]  /*acb0*/  SHF.R.U32.HI R21, RZ, 0x8, R24 ;  /* 0x00000008ff157819 */ /* 0x000fe40000011618 */
[----:B------:R-:W-:Y:S02]  /*acc0*/  IADD3 R22, PT, PT, R22, -0x20, RZ ;  /* 0xffffffe016167810 */ /* 0x000fe40007ffe0ff */
[----:B------:R-:W-:Y:S01]  /*acd0*/  LOP3.LUT R21, R21, 0x3f, RZ, 0xc0, !PT ;  /* 0x0000003f15157812 */ /* 0x000fe200078ec0ff */
[----:B------:R-:W1:Y:S01]  /*ace0*/  I2F.F16 R49, R49 ;  /* 0x0000003100317306 */ /* 0x000e620000200c00 */
[----:B------:R-:W-:Y:S02]  /*acf0*/  SHF.R.U32 R23, R23, 0x1c, R27 ;  /* 0x0000001c17177819 */ /* 0x000fe4000000161b */
[----:B------:R-:W-:-:S02]  /*ad00*/  IADD3 R21, PT, PT, R21, -0x20, RZ ;  /* 0xffffffe015157810 */ /* 0x000fc40007ffe0ff */
[----:B----4-:R-:W-:Y:S02]  /*ad10*/  PRMT R83, R83, 0x5410, R34 ;  /* 0x0000541053537816 */ /* 0x010fe40000000022 */
[----:B------:R-:W-:Y:S01]  /*ad20*/  PRMT R84, R84, 0x5410, R33 ;  /* 0x0000541054547816 */ /* 0x000fe20000000021 */
[----:B------:R4:W-:Y:S01]  /*ad30*/  I2F.F16 R90, R22 ;  /* 0x00000016005a7306 */ /* 0x0009e20000200c00 */
[----:B------:R-:W-:Y:S02]  /*ad40*/  PRMT R82, R82, 0x5410, R35 ;  /* 0x0000541052527816 */ /* 0x000fe40000000023 */
[----:B------:R-:W-:Y:S02]  /*ad50*/  IADD3 R41, PT, PT, R32, -0x20, RZ ;  /* 0xffffffe020297810 */ /* 0x000fe40007ffe0ff */
[----:B------:R-:W5:Y:S01]  /*ad60*/  LDS.128 R32, [UR4+0x80] ;  /* 0x00008004ff207984 */ /* 0x000f620008000c00 */
[----:B----4-:R-:W-:Y:S02]  /*ad70*/  SHF.R.U32.HI R22, RZ, 0xe, R24 ;  /* 0x0000000eff167819 */ /* 0x010fe40000011618 */
[----:B------:R4:W-:Y:S01]  /*ad80*/  I2F.F16 R99, R21 ;  /* 0x0000001500637306 */ /* 0x0009e20000200c00 */
[----:B------:R-:W-:-:S02]  /*ad90*/  LOP3.LUT R23, R23, 0x3f, RZ, 0xc0, !PT ;  /* 0x0000003f17177812 */ /* 0x000fc400078ec0ff */
[----:B------:R-:W-:Y:S02]  /*ada0*/  LOP3.LUT R22, R22, 0x3f, RZ, 0xc0, !PT ;  /* 0x0000003f16167812 */ /* 0x000fe400078ec0ff */
[----:B------:R-:W-:Y:S02]  /*adb0*/  IADD3 R23, PT, PT, R23, -0x20, RZ ;  /* 0xffffffe017177810 */ /* 0x000fe40007ffe0ff */
[----:B----4-:R-:W-:Y:S02]  /*adc0*/  SHF.R.U32.HI R21, RZ, 0x8, R25 ;  /* 0x00000008ff157819 */ /* 0x010fe40000011619 */
[----:B------:R-:W-:Y:S02]  /*add0*/  IADD3 R22, PT, PT, R22, -0x20, RZ ;  /* 0xffffffe016167810 */ /* 0x000fe40007ffe0ff */
[----:B------:R-:W-:Y:S01]  /*ade0*/  LOP3.LUT R21, R21, 0x3f, RZ, 0xc0, !PT ;  /* 0x0000003f15157812 */ /* 0x000fe200078ec0ff */
[----:B------:R-:W-:Y:S01]  /*adf0*/  I2F.F16 R86, R23 ;  /* 0x0000001700567306 */ /* 0x000fe20000200c00 */
[----:B------:R-:W-:-:S02]  /*ae00*/  PRMT R95, R95, 0x5410, R42 ;  /* 0x000054105f5f7816 */ /* 0x000fc4000000002a */
[----:B-1----:R-:W-:Y:S02]  /*ae10*/  PRMT R49, R49, 0x5410, R20 ;  /* 0x0000541031317816 */ /* 0x002fe40000000014 */
[----:B------:R-:W-:-:S03]  /*ae20*/  IADD3 R97, PT, PT, R21, -0x20, RZ ;  /* 0xffffffe015617810 */ /* 0x000fc60007ffe0ff */
[----:B------:R1:W-:Y:S01]  /*ae30*/  I2F.F16 R42, R22 ;  /* 0x00000016002a7306 */ /* 0x0003e20000200c00 */
[----:B------:R-:W-:Y:S01]  /*ae40*/  LOP3.LUT R37, R37, 0x3f, RZ, 0xc0, !PT ;  /* 0x0000003f25257812 */ /* 0x000fe200078ec0ff */
[----:B-1----:R-:W1:Y:S06]  /*ae50*/  LDS.128 R20, [UR4] ;  /* 0x00000004ff147984 */ /* 0x002e6c0008000c00 */
[----:B------:R-:W4:Y:S01]  /*ae60*/  I2F.F16 R36, R36 ;  /* 0x0000002400247306 */ /* 0x000f220000200c00 */
[----:B------:R-:W-:-:S07]  /*ae70*/  IADD3 R37, PT, PT, R37, -0x20, RZ ;  /* 0xffffffe025257810 */ /* 0x000fce0007ffe0ff */
[----:B------:R-:W0:Y:S01]  /*ae80*/  I2F.F16 R50, R50 ;  /* 0x0000003200327306 */ /* 0x000e220000200c00 */
[----:B------:R-:W-:Y:S02]  /*ae90*/  LEA.HI R58, R24, 0xffffffe0, RZ, 0x6 ;  /* 0xffffffe0183a7811 */ /* 0x000fe400078f30ff */
[----:B------:R-:W-:-:S05]  /*aea0*/  SHF.R.U32.HI R24, RZ, 0x14, R24 ;  /* 0x00000014ff187819 */ /* 0x000fca0000011618 */
[----:B------:R2:W1:Y:S08]  /*aeb0*/  I2F.F16 R57, R37 ;  /* 0x0000002500397306 */ /* 0x0004700000200c00 */
[----:B------:R-:W1:Y:S01]  /*aec0*/  I2F.F16 R60, R60 ;  /* 0x0000003c003c7306 */ /* 0x000e620000200c00 */
[----:B------:R-:W-:Y:S02]  /*aed0*/  PRMT R91, R91, 0x5410, R68 ;  /* 0x000054105b5b7816 */ /* 0x000fe40000000044 */
[----:B------:R-:W-:-:S02]  /*aee0*/  LOP3.LUT R24, R24, 0x3f, RZ, 0xc0, !PT ;  /* 0x0000003f18187812 */ /* 0x000fc400078ec0ff */
[----:B----4-:R-:W-:Y:S02]  /*aef0*/  PRMT R51, R51, 0x5410, R36 ;  /* 0x0000541033337816 */ /* 0x010fe40000000024 */
[----:B------:R-:W-:Y:S01]  /*af00*/  LEA.HI R56, R25, 0xffffffe0, RZ, 0x6 ;  /* 0xffffffe019387811 */ /* 0x000fe200078f30ff */
[----:B------:R-:W-:Y:S01]  /*af10*/  I2F.F16 R48, R48 ;  /* 0x0000003000307306 */ /* 0x000fe20000200c00 */
[--C-:B--2---:R-:W-:Y:S02]  /*af20*/  SHF.R.U32.HI R37, RZ, 0x2, R25.reuse ;  /* 0x00000002ff257819 */ /* 0x104fe40000011619 */
[--C-:B------:R-:W-:Y:S02]  /*af30*/  SHF.R.U32.HI R36, RZ, 0xe, R25.reuse ;  /* 0x0000000eff247819 */ /* 0x100fe40000011619 */
[----:B------:R-:W-:-:S03]  /*af40*/  SHF.R.U32.HI R25, RZ, 0x14, R25 ;  /* 0x00000014ff197819 */ /* 0x000fc60000011619 */
[----:B------:R-:W2:Y:S01]  /*af50*/  I2F.F16 R65, R65 ;  /* 0x0000004100417306 */ /* 0x000ea20000200c00 */
[----:B------:R-:W-:Y:S02]  /*af60*/  PRMT R62, R62, 0x5410, R45 ;  /* 0x000054103e3e7816 */ /* 0x000fe4000000002d */
[----:B0-----:R-:W-:Y:S01]  /*af70*/  PRMT R50, R47, 0x5410, R50 ;  /* 0x000054102f327816 */ /* 0x001fe20000000032 */
[----:B-----5:R-:W-:Y:S01]  /*af80*/  HFMA2 R47, R91, R32, RZ ;  /* 0x000000205b2f7231 */ /* 0x020fe200000000ff */
[----:B------:R-:W-:-:S03]  /*af90*/  IADD3 R24, PT, PT, R24, -0x20, RZ ;  /* 0xffffffe018187810 */ /* 0x000fc60007ffe0ff */
[----:B------:R-:W0:Y:S01]  /*afa0*/  I2F.F16 R63, R63 ;  /* 0x0000003f003f7306 */ /* 0x000e220000200c00 */
[----:B-1----:R-:W-:Y:S01]  /*afb0*/  PRMT R57, R57, 0x5410, R44 ;  /* 0x0000541039397816 */ /* 0x002fe2000000002c */
[-C--:B------:R-:W-:Y:S01]  /*afc0*/  HFMA2 R44, R95, R32.reuse, RZ ;  /* 0x000000205f2c7231 */ /* 0x080fe200000000ff */
[----:B------:R-:W-:Y:S01]  /*afd0*/  PRMT R60, R43, 0x5410, R60 ;  /* 0x000054102b3c7816 */ /* 0x000fe2000000003c */
[-C--:B------:R-:W-:Y:S01]  /*afe0*/  HFMA2 R45, R93, R32.reuse, RZ.H0_H0 ;  /* 0x000000205d2d7231 */ /* 0x080fe200000400ff */
[----:B------:R-:W-:Y:S01]  /*aff0*/  LOP3.LUT R25, R25, 0x3f, RZ, 0xc0, !PT ;  /* 0x0000003f19197812 */ /* 0x000fe200078ec0ff */
[----:B------:R-:W-:Y:S01]  /*b000*/  HFMA2 R32, R83, R32, RZ.H0_H0 ;  /* 0x0000002053207231 */ /* 0x000fe200000400ff */
[----:B------:R-:W-:Y:S01]  /*b010*/  PRMT R59, R59, 0x5410, R46 ;  /* 0x000054103b3b7816 */ /* 0x000fe2000000002e */
[----:B------:R1:W-:Y:S01]  /*b020*/  I2F.F16 R43, R24 ;  /* 0x00000018002b7306 */ /* 0x0003e20000200c00 */
[----:B------:R-:W-:Y:S01]  /*b030*/  PRMT R53, R53, 0x5410, R38 ;  /* 0x0000541035357816 */ /* 0x000fe20000000026 */
[-C--:B------:R-:W-:Y:S01]  /*b040*/  HFMA2 R47, R62, R33.reuse, R47 ;  /* 0x000000213e2f7231 */ /* 0x080fe2000000002f */
[--C-:B------:R-:W-:Y:S01]  /*b050*/  SHF.R.U32.HI R38, RZ, 0x8, R27.reuse ;  /* 0x00000008ff267819 */ /* 0x100fe2000001161b */
[-C--:B------:R-:W-:Y:S01]  /*b060*/  HFMA2 R44, R84, R33.reuse, R44 ;  /* 0x00000021542c7231 */ /* 0x080fe2000000002c */
[----:B------:R-:W-:Y:S01]  /*b070*/  IADD3 R25, PT, PT, R25, -0x20, RZ ;  /* 0xffffffe019197810 */ /* 0x000fe20007ffe0ff */
[-C--:B------:R-:W-:Y:S01]  /*b080*/  HFMA2 R46, R82, R33.reuse, R45 ;  /* 0x00000021522e7231 */ /* 0x080fe2000000002d */
[----:B-1----:R-:W-:Y:S01]  /*b090*/  SHF.R.U32.HI R24, RZ, 0xe, R27 ;  /* 0x0000000eff187819 */ /* 0x002fe2000001161b */
[----:B------:R-:W-:Y:S01]  /*b0a0*/  HFMA2 R33, R60, R33, R32 ;  /* 0x000000213c217231 */ /* 0x000fe20000000020 */
[----:B------:R-:W-:Y:S01]  /*b0b0*/  PRMT R61, R61, 0x5410, R54 ;  /* 0x000054103d3d7816 */ /* 0x000fe20000000036 */
[----:B------:R-:W-:Y:S01]  /*b0c0*/  HFMA2 R47, R59, R34, R47 ;  /* 0x000000223b2f7231 */ /* 0x000fe2000000002f */
[----:B------:R-:W-:-:S02]  /*b0d0*/  LOP3.LUT R38, R38, 0x3f, RZ, 0xc0, !PT ;  /* 0x0000003f26267812 */ /* 0x000fc400078ec0ff */
[----:B------:R-:W-:Y:S01]  /*b0e0*/  LOP3.LUT R32, R24, 0x3f, RZ, 0xc0, !PT ;  /* 0x0000003f18207812 */ /* 0x000fe200078ec0ff */
[----:B------:R1:W-:Y:S01]  /*b0f0*/  I2F.F16 R45, R25 ;  /* 0x00000019002d7306 */ /* 0x0003e20000200c00 */
[--C-:B------:R-:W-:Y:S02]  /*b100*/  SHF.R.U32.HI R24, RZ, 0x8, R26.reuse ;  /* 0x00000008ff187819 */ /* 0x100fe4000001161a */
[----:B------:R-:W-:Y:S02]  /*b110*/  LEA.HI R112, R26, 0xffffffe0, RZ, 0x6 ;  /* 0xffffffe01a707811 */ /* 0x000fe400078f30ff */
[--C-:B------:R-:W-:Y:S02]  /*b120*/  SHF.R.U32.HI R39, RZ, 0x2, R26.reuse ;  /* 0x00000002ff277819 */ /* 0x100fe4000001161a */
[----:B--2---:R-:W-:Y:S01]  /*b130*/  PRMT R48, R48, 0x5410, R65 ;  /* 0x0000541030307816 */ /* 0x004fe20000000041 */
[----:B------:R-:W-:Y:S01]  /*b140*/  HFMA2 R65, R50, R35, R47 ;  /* 0x0000002332417231 */ /* 0x000fe2000000002f */
[----:B-1----:R-:W-:Y:S01]  /*b150*/  SHF.R.U32.HI R25, RZ, 0xe, R26 ;  /* 0x0000000eff197819 */ /* 0x002fe2000001161a */
[----:B------:R-:W-:Y:S01]  /*b160*/  HFMA2 R47, R93, R20, RZ.H0_H0 ;  /* 0x000000145d2f7231 */ /* 0x000fe200000400ff */
[----:B0-----:R-:W-:-:S02]  /*b170*/  PRMT R63, R63, 0x5410, R52 ;  /* 0x000054103f3f7816 */ /* 0x001fc40000000034 */
[----:B------:R-:W-:Y:S01]  /*b180*/  IADD3 R85, PT, PT, R38, -0x20, RZ ;  /* 0xffffffe026557810 */ /* 0x000fe20007ffe0ff */
[----:B------:R-:W-:Y:S01]  /*b190*/  HFMA2 R38, R61, R34, R46 ;  /* 0x000000223d267231 */ /* 0x000fe2000000002e */
[----:B------:R-:W-:Y:S01]  /*b1a0*/  SHF.R.U32.HI R26, RZ, 0x14, R26 ;  /* 0x00000014ff1a7819 */ /* 0x000fe2000001161a */
[-C--:B------:R-:W-:Y:S01]  /*b1b0*/  HFMA2 R46, R95, R20.reuse, RZ ;  /* 0x000000145f2e7231 */ /* 0x080fe200000000ff */
[----:B------:R-:W-:Y:S01]  /*b1c0*/  PRMT R54, R64, 0x5410, R69 ;  /* 0x0000541040367816 */ /* 0x000fe20000000045 */
[-C--:B------:R-:W-:Y:S01]  /*b1d0*/  HFMA2 R64, R91, R20.reuse, RZ ;  /* 0x000000145b407231 */ /* 0x080fe200000000ff */
[----:B------:R-:W-:Y:S01]  /*b1e0*/  PRMT R52, R66, 0x5410, R67 ;  /* 0x0000541042347816 */ /* 0x000fe20000000043 */
[----:B------:R-:W-:Y:S01]  /*b1f0*/  HFMA2 R67, R83, R20, RZ.H0_H0 ;  /* 0x0000001453437231 */ /* 0x000fe200000400ff */
[----:B------:R-:W-:Y:S02]  /*b200*/  LOP3.LUT R24, R24, 0x3f, RZ, 0xc0, !PT ;  /* 0x0000003f18187812 */ /* 0x000fe400078ec0ff */
[----:B------:R-:W-:-:S02]  /*b210*/  LEA.HI R110, R27, 0xffffffe0, RZ, 0x6 ;  /* 0xffffffe01b6e7811 */ /* 0x000fc400078f30ff */
[----:B------:R-:W-:Y:S01]  /*b220*/  SHF.R.U32.HI R27, RZ, 0x14, R27 ;  /* 0x00000014ff1b7819 */ /* 0x000fe2000001161b */
[-C--:B------:R-:W-:Y:S01]  /*b230*/  HFMA2 R47, R82, R21.reuse, R47 ;  /* 0x00000015522f7231 */ /* 0x080fe2000000002f */
[----:B------:R-:W-:Y:S01]  /*b240*/  LOP3.LUT R26, R26, 0x3f, RZ, 0xc0, !PT ;  /* 0x0000003f1a1a7812 */ /* 0x000fe200078ec0ff */
[-C--:B------:R-:W-:Y:S01]  /*b250*/  HFMA2 R46, R84, R21.reuse, R46 ;  /* 0x00000015542e7231 */ /* 0x080fe2000000002e */
[----:B------:R-:W-:Y:S01]  /*b260*/  IADD3 R24, PT, PT, R24, -0x20, RZ ;  /* 0xffffffe018187810 */ /* 0x000fe20007ffe0ff */
[-C--:B------:R-:W-:Y:S02]  /*b270*/  HFMA2 R64, R62, R21.reuse, R64 ;  /* 0x000000153e407231 */ /* 0x080fe40000000040 */
[----:B------:R-:W-:Y:S01]  /*b280*/  HFMA2 R67, R60, R21, R67 ;  /* 0x000000153c437231 */ /* 0x000fe20000000043 */
[----:B------:R-:W-:Y:S02]  /*b290*/  LOP3.LUT R25, R25, 0x3f, RZ, 0xc0, !PT ;  /* 0x0000003f19197812 */ /* 0x000fe400078ec0ff */
[----:B------:R-:W-:Y:S01]  /*b2a0*/  LOP3.LUT R27, R27, 0x3f, RZ, 0xc0, !PT ;  /* 0x0000003f1b1b7812 */ /* 0x000fe200078ec0ff */
[----:B------:R0:W-:Y:S01]  /*b2b0*/  I2F.F16 R87, R24 ;  /* 0x0000001800577306 */ /* 0x0001e20000200c00 */
[----:B------:R-:W-:Y:S01]  /*b2c0*/  IADD3 R21, PT, PT, R26, -0x20, RZ ;  /* 0xffffffe01a157810 */ /* 0x000fe20007ffe0ff */
[----:B------:R-:W-:-:S02]  /*b2d0*/  HFMA2 R26, R61, R22, R47 ;  /* 0x000000163d1a7231 */ /* 0x000fc4000000002f */
[-C--:B------:R-:W-:Y:S02]  /*b2e0*/  HFMA2 R46, R63, R22.reuse, R46 ;  /* 0x000000163f2e7231 */ /* 0x080fe4000000002e */
[-C--:B------:R-:W-:Y:S01]  /*b2f0*/  HFMA2 R47, R57, R22.reuse, R67 ;  /* 0x00000016392f7231 */ /* 0x080fe20000000043 */
[----:B------:R-:W-:Y:S01]  /*b300*/  IADD3 R25, PT, PT, R25, -0x20, RZ ;  /* 0xffffffe019197810 */ /* 0x000fe20007ffe0ff */
[----:B0-----:R-:W-:Y:S01]  /*b310*/  HFMA2 R24, R59, R22, R64 ;  /* 0x000000163b187231 */ /* 0x001fe20000000040 */
[----:B------:R-:W-:Y:S01]  /*b320*/  IADD3 R22, PT, PT, R27, -0x20, RZ ;  /* 0xffffffe01b167810 */ /* 0x000fe20007ffe0ff */
[-C--:B------:R-:W-:Y:S02]  /*b330*/  HFMA2 R64, R54, R23.reuse, R46 ;  /* 0x0000001736407231 */ /* 0x080fe4000000002e */
[-C--:B------:R-:W-:Y:S02]  /*b340*/  HFMA2 R67, R52, R23.reuse, R26 ;  /* 0x0000001734437231 */ /* 0x080fe4000000001a */
[----:B------:R-:W-:-:S02]  /*b350*/  HFMA2 R68, R50, R23, R24 ;  /* 0x0000001732447231 */ /* 0x000fc40000000018 */
[----:B------:R-:W-:Y:S01]  /*b360*/  HFMA2 R69, R48, R23, R47 ;  /* 0x0000001730457231 */ /* 0x000fe2000000002f */
[----:B------:R-:W-:Y:S08]  /*b370*/  I2F.F16 R112, R112 ;  /* 0x0000007000707306 */ /* 0x000ff00000200c00 */
[----:B------:R-:W-:Y:S08]  /*b380*/  I2F.F16 R110, R110 ;  /* 0x0000006e006e7306 */ /* 0x000ff00000200c00 */
[----:B------:R0:W1:Y:S08]  /*b390*/  I2F.F16 R20, R25 ;  /* 0x0000001900147306 */ /* 0x0000700000200c00 */
[----:B------:R-:W2:Y:S01]  /*b3a0*/  I2F.F16 R21, R21 ;  /* 0x0000001500157306 */ /* 0x000ea20000200c00 */
[----:B------:R-:W-:Y:S01]  /*b3b0*/  IMAD.WIDE R134, R123, 0x4, R134 ;  /* 0x000000047b867825 */ /* 0x000fe200078e0286 */
[----:B------:R-:W-:-:S03]  /*b3c0*/  LOP3.LUT R36, R36, 0x3f, RZ, 0xc0, !PT ;  /* 0x0000003f24247812 */ /* 0x000fc600078ec0ff */
[----:B------:R-:W-:Y:S01]  /*b3d0*/  HFMA2 R33, R57, R34, R33 ;  /* 0x0000002239217231 */ /* 0x000fe20000000021 */
[----:B------:R-:W-:Y:S01]  /*b3e0*/  PRMT R55, R40, 0x5410, R55 ;  /* 0x0000541028377816 */ /* 0x000fe20000000037 */
[----:B------:R-:W-:Y:S01]  /*b3f0*/  HFMA2 R38, R52, R35, R38 ;  /* 0x0000002334267231 */ /* 0x000fe20000000026 */
[----:B------:R-:W-:Y:S01]  /*b400*/  LOP3.LUT R37, R37, 0x3f, RZ, 0xc0, !PT ;  /* 0x0000003f25257812 */ /* 0x000fe200078ec0ff */
[----:B0-----:R-:W-:Y:S01]  /*b410*/  LDS.128 R24, [UR4+0x90] ;  /* 0x00009004ff187984 */ /* 0x001fe20008000c00 */
[----:B------:R-:W0:Y:S01]  /*b420*/  I2F.F16 R23, R22 ;  /* 0x0000001600177306 */ /* 0x000e220000200c00 */
[----:B-1----:R-:W-:Y:S02]  /*b430*/  PRMT R87, R87, 0x5410, R20 ;  /* 0x0000541057577816 */ /* 0x002fe40000000014 */
[----:B------:R-:W-:Y:S02]  /*b440*/  IADD3 R36, PT, PT, R36, -0x20, RZ ;  /* 0xffffffe024247810 */ /* 0x000fe40007ffe0ff */
[----:B--2---:R-:W-:-:S02]  /*b450*/  PRMT R112, R21, 0x5410, R112 ;  /* 0x0000541015707816 */ /* 0x004fc40000000070 */
[----:B0-----:R-:W-:Y:S02]  /*b460*/  PRMT R110, R23, 0x5410, R110 ;  /* 0x00005410176e7816 */ /* 0x001fe4000000006e */
[----:B------:R-:W2:Y:S01]  /*b470*/  LDG.E.128.CONSTANT R20, desc[UR8][R134.64] ;  /* 0x0000000886147981 */ /* 0x000ea2000c1e9d00 */
[----:B------:R0:W-:Y:S01]  /*b480*/  I2F.F16 R40, R36 ;  /* 0x0000002400287306 */ /* 0x0001e20000200c00 */
[----:B------:R-:W-:Y:S02]  /*b490*/  HFMA2 R66, R48, R35, R33 ;  /* 0x0000002330427231 */ /* 0x000fe40000000021 */
[----:B0-----:R-:W-:Y:S01]  /*b4a0*/  HFMA2 R36, R63, R34, R44 ;  /* 0x000000223f247231 */ /* 0x001fe2000000002c */
[----:B------:R-:W-:-:S03]  /*b4b0*/  IADD3 R44, PT, PT, R32, -0x20, RZ ;  /* 0xffffffe0202c7810 */ /* 0x000fc60007ffe0ff */
[----:B------:R-:W-:Y:S02]  /*b4c0*/  HFMA2 R36, R54, R35, R36 ;  /* 0x0000002336247231 */ /* 0x000fe40000000024 */
[----:B------:R-:W0:Y:S01]  /*b4d0*/  LDS.128 R32, [UR4+0x10] ;  /* 0x00001004ff207984 */ /* 0x000e220008000c00 */
[----:B------:R-:W1:Y:S01]  /*b4e0*/  I2F.F16 R56, R56 ;  /* 0x0000003800387306 */ /* 0x000e620000200c00 */
[----:B------:R-:W-:Y:S02]  /*b4f0*/  LOP3.LUT R39, R39, 0x3f, RZ, 0xc0, !PT ;  /* 0x0000003f27277812 */ /* 0x000fe400078ec0ff */
[----:B------:R-:W-:-:S05]  /*b500*/  IADD3 R37, PT, PT, R37, -0x20, RZ ;  /* 0xffffffe025257810 */ /* 0x000fca0007ffe0ff */
[----:B------:R-:W-:Y:S01]  /*b510*/  I2F.F16 R85, R85 ;  /* 0x0000005500557306 */ /* 0x000fe20000200c00 */
[----:B------:R-:W-:-:S07]  /*b520*/  IADD3 R39, PT, PT, R39, -0x20, RZ ;  /* 0xffffffe027277810 */ /* 0x000fce0007ffe0ff */
[----:B------:R-:W4:Y:S01]  /*b530*/  I2F.F16 R44, R44 ;  /* 0x0000002c002c7306 */ /* 0x000f220000200c00 */
[----:B-1----:R-:W-:-:S07]  /*b540*/  PRMT R56, R45, 0x5410, R56 ;  /* 0x000054102d387816 */ /* 0x002fce0000000038 */
[----:B------:R-:W-:Y:S08]  /*b550*/  I2F.F16 R58, R58 ;  /* 0x0000003a003a7306 */ /* 0x000ff00000200c00 */
[----:B------:R-:W-:Y:S01]  /*b560*/  I2F.F16 R94, R94 ;  /* 0x0000005e005e7306 */ /* 0x000fe20000200c00 */
[----:B----4-:R-:W-:Y:S02]  /*b570*/  PRMT R85, R85, 0x5410, R44 ;  /* 0x0000541055557816 */ /* 0x010fe4000000002c */
[----:B------:R-:W1:Y:S05]  /*b580*/  LDS.128 R44, [UR4+0x100] ;  /* 0x00010004ff2c7984 */ /* 0x000e6a0008000c00 */
[----:B------:R-:W4:Y:S08]  /*b590*/  I2F.F16 R17, R17 ;  /* 0x0000001100117306 */ /* 0x000f300000200c00 */
[----:B------:R-:W5:Y:S08]  /*b5a0*/  I2F.F16 R37, R37 ;  /* 0x0000002500257306 */ /* 0x000f700000200c00 */
[----:B------:R-:W3:Y:S08]  /*b5b0*/  I2F.F16 R39, R39 ;  /* 0x0000002700277306 */ /* 0x000ef00000200c00 */
[----:B------:R-:W1:Y:S08]  /*b5c0*/  I2F.F16 R41, R41 ;  /* 0x0000002900297306 */ /* 0x000e700000200c00 */
[----:B------:R-:W1:Y:S01]  /*b5d0*/  I2F.F16 R97, R97 ;  /* 0x0000006100617306 */ /* 0x000e620000200c00 */
[----:B----4-:R-:W-:Y:S01]  /*b5e0*/  PRMT R94, R94, 0x5410, R17 ;  /* 0x000054105e5e7816 */ /* 0x010fe20000000011 */
[-C--:B0-----:R-:W-:Y:S01]  /*b5f0*/  HFMA2 R64, R55, R32.reuse, R64 ;  /* 0x0000002037407231 */ /* 0x081fe20000000040 */
[----:B-----5:R-:W-:Y:S01]  /*b600*/  PRMT R92, R92, 0x5410, R37 ;  /* 0x000054105c5c7816 */ /* 0x020fe20000000025 */
[-C--:B------:R-:W-:Y:S01]  /*b610*/  HFMA2 R67, R53, R32.reuse, R67 ;  /* 0x0000002035437231 */ /* 0x080fe20000000043 */
[----:B---3--:R-:W-:Y:S01]  /*b620*/  PRMT R90, R90, 0x5410, R39 ;  /* 0x000054105a5a7816 */ /* 0x008fe20000000027 */
[-C--:B------:R-:W-:Y:S01]  /*b630*/  HFMA2 R68, R51, R32.reuse, R68 ;  /* 0x0000002033447231 */ /* 0x080fe20000000044 */
[----:B------:R-:W-:Y:S01]  /*b640*/  PRMT R58, R43, 0x5410, R58 ;  /* 0x000054102b3a7816 */ /* 0x000fe2000000003a */
[----:B------:R-:W-:Y:S01]  /*b650*/  HFMA2 R43, R49, R32, R69 ;  /* 0x00000020312b7231 */ /* 0x000fe20000000045 */
[----:B-1----:R-:W-:Y:S01]  /*b660*/  PRMT R86, R86, 0x5410, R41 ;  /* 0x0000541056567816 */ /* 0x002fe20000000029 */
[----:B------:R-:W-:-:S02]  /*b670*/  HFMA2 R17, R94, R33, R64 ;  /* 0x000000215e117231 */ /* 0x000fc40000000040 */
[-C--:B------:R-:W-:Y:S02]  /*b680*/  HFMA2 R67, R92, R33.reuse, R67 ;  /* 0x000000215c437231 */ /* 0x080fe40000000043 */
[-C--:B------:R-:W-:Y:S01]  /*b690*/  HFMA2 R68, R90, R33.reuse, R68 ;  /* 0x000000215a447231 */ /* 0x080fe20000000044 */
[----:B------:R-:W-:Y:S01]  /*b6a0*/  PRMT R99, R99, 0x5410, R42 ;  /* 0x0000541063637816 */ /* 0x000fe2000000002a */
[----:B------:R-:W-:Y:S01]  /*b6b0*/  HFMA2 R33, R86, R33, R43 ;  /* 0x0000002156217231 */ /* 0x000fe2000000002b */
[----:B------:R-:W-:Y:S02]  /*b6c0*/  PRMT R97, R97, 0x5410, R40 ;  /* 0x0000541061617816 */ /* 0x000fe40000000028 */
[----:B------:R-:W0:Y:S01]  /*b6d0*/  LDS.128 R40, [UR4+0x110] ;  /* 0x00011004ff287984 */ /* 0x000e220008000c00 */
[-C--:B------:R-:W-:Y:S02]  /*b6e0*/  HFMA2 R17, R99, R34.reuse, R17 ;  /* 0x0000002263117231 */ /* 0x080fe40000000011 */
[-C--:B------:R-:W-:Y:S01]  /*b6f0*/  HFMA2 R33, R85, R34.reuse, R33 ;  /* 0x0000002255217231 */ /* 0x080fe20000000021 */
[----:B------:R-:W-:Y:S01]  /*b700*/  @!P0 PRMT R122, R18, 0x7610, R122 ;  /* 0x00007610127a8816 */ /* 0x000fe2000000007a */
[----:B------:R-:W-:Y:S01]  /*b710*/  HFMA2 R67, R97, R34, R67 ;  /* 0x0000002261437231 */ /* 0x000fe20000000043 */
[----:B------:R-:W-:Y:S01]  /*b720*/  @!P0 PRMT R121, R19, 0x7610, R121 ;  /* 0x0000761013798816 */ /* 0x000fe20000000079 */
[----:B------:R-:W-:-:S02]  /*b730*/  HFMA2 R17, R58, R35, R17 ;  /* 0x000000233a117231 */ /* 0x000fc40000000011 */
[-C--:B------:R-:W-:Y:S02]  /*b740*/  HFMA2 R33, R110, R35.reuse, R33 ;  /* 0x000000236e217231 */ /* 0x080fe40000000021 */
[----:B------:R-:W-:Y:S02]  /*b750*/  HFMA2 R68, R87, R34, R68 ;  /* 0x0000002257447231 */ /* 0x000fe40000000044 */
[----:B------:R-:W-:Y:S01]  /*b760*/  HFMA2 R36, R55, R24, R36 ;  /* 0x0000001837247231 */ /* 0x000fe20000000024 */
[----:B------:R-:W-:Y:S01]  /*b770*/  @!P0 PRMT R122, R122, 0x7610, R18 ;  /* 0x000076107a7a8816 */ /* 0x000fe20000000012 */
[----:B------:R-:W-:Y:S01]  /*b780*/  HADD2 R64, R17.H0_H0, R17.H1_H1 ;  /* 0x3000001111407230 */ /* 0x000fe20000000800 */
[----:B------:R-:W-:Y:S01]  /*b790*/  @!P0 PRMT R121, R121, 0x7610, R19 ;  /* 0x0000761079798816 */ /* 0x000fe20000000013 */
[-C--:B------:R-:W-:Y:S02]  /*b7a0*/  HFMA2 R18, R56, R35.reuse, R67 ;  /* 0x0000002338127231 */ /* 0x080fe40000000043 */
[----:B------:R-:W-:-:S02]  /*b7b0*/  HFMA2 R19, R112, R35, R68 ;  /* 0x0000002370137231 */ /* 0x000fc40000000044 */
[----:B------:R-:W-:Y:S02]  /*b7c0*/  HADD2 R17, R33.H0_H0, R33.H1_H1 ;  /* 0x3000002121117230 */ /* 0x000fe40000000800 */
[-C--:B------:R-:W-:Y:S02]  /*b7d0*/  HFMA2 R65, R51, R24.reuse, R65 ;  /* 0x0000001833417231 */ /* 0x080fe40000000041 */
[-C--:B------:R-:W-:Y:S02]  /*b7e0*/  HFMA2 R38, R53, R24.reuse, R38 ;  /* 0x0000001835267231 */ /* 0x080fe40000000026 */
[-C--:B------:R-:W-:Y:S02]  /*b7f0*/  HFMA2 R36, R94, R25.reuse, R36 ;  /* 0x000000195e247231 */ /* 0x080fe40000000024 */
[----:B------:R-:W-:Y:S01]  /*b800*/  HFMA2 R66, R49, R24, R66 ;  /* 0x0000001831427231 */ /* 0x000fe20000000042 */
[----:B------:R-:W1:Y:S01]  /*b810*/  LDS.128 R32, [UR4+0x180] ;  /* 0x00018004ff207984 */ /* 0x000e620008000c00 */
[----:B------:R-:W-:-:S02]  /*b820*/  HFMA2 R38, R92, R25, R38 ;  /* 0x000000195c267231 */ /* 0x000fc40000000026 */
[-C--:B------:R-:W-:Y:S02]  /*b830*/  HFMA2 R24, R90, R25.reuse, R65 ;  /* 0x000000195a187231 */ /* 0x080fe40000000041 */
[----:B------:R-:W-:Y:S02]  /*b840*/  HFMA2 R66, R86, R25, R66 ;  /* 0x0000001956427231 */ /* 0x000fe40000000042 */
[----:B------:R-:W-:Y:S02]  /*b850*/  HFMA2 R88, R99, R26, R36 ;  /* 0x0000001a63587231 */ /* 0x000fe40000000024 */
[-C--:B------:R-:W-:Y:S02]  /*b860*/  HFMA2 R36, R93, R44.reuse, RZ.H0_H0 ;  /* 0x0000002c5d247231 */ /* 0x080fe400000400ff */
[-C--:B------:R-:W-:Y:S02]  /*b870*/  HFMA2 R25, R95, R44.reuse, RZ ;  /* 0x0000002c5f197231 */ /* 0x080fe400000000ff */
[----:B------:R-:W-:-:S02]  /*b880*/  HFMA2 R37, R91, R44, RZ ;  /* 0x0000002c5b257231 */ /* 0x000fc400000000ff */
[----:B------:R-:W-:Y:S02]  /*b890*/  HFMA2 R44, R83, R44, RZ.H0_H0 ;  /* 0x0000002c532c7231 */ /* 0x000fe400000400ff */
[-C--:B------:R-:W-:Y:S02]  /*b8a0*/  HFMA2 R25, R84, R45.reuse, R25 ;  /* 0x0000002d54197231 */ /* 0x080fe40000000019 */
[----:B------:R-:W-:Y:S02]  /*b8b0*/  HFMA2 R89, R97, R26, R38 ;  /* 0x0000001a61597231 */ /* 0x000fe40000000026 */
        /* <DEDUP_REMOVED lines=8> */
[----:B------:R-:W3:Y:S01]  /*b940*/  LDS.128 R36, [UR4+0x190] ;  /* 0x00019004ff247984 */ /* 0x000ee20008000c00 */
[----:B------:R-:W-:-:S02]  /*b950*/  HFMA2 R44, R52, R47, R44 ;  /* 0x0000002f342c7231 */ /* 0x000fc4000000002c */
[-C--:B------:R-:W-:Y:S02]  /*b960*/  HFMA2 R45, R50, R47.reuse, R45 ;  /* 0x0000002f322d7231 */ /* 0x080fe4000000002d */
[----:B------:R-:W-:Y:S02]  /*b970*/  HFMA2 R65, R48, R47, R46 ;  /* 0x0000002f30417231 */ /* 0x000fe4000000002e */
[-C--:B0-----:R-:W-:Y:S02]  /*b980*/  HFMA2 R47, R55, R40.reuse, R25 ;  /* 0x00000028372f7231 */ /* 0x081fe40000000019 */
        /* <DEDUP_REMOVED lines=17> */
[----:B------:R-:W0:Y:S01]  /*baa0*/  LDS.128 R40, [UR4+0x200] ;  /* 0x00020004ff287984 */ /* 0x000e220008000c00 */
[----:B------:R-:W-:Y:S02]  /*bab0*/  HADD2 R65, R46.H0_H0, R46.H1_H1 ;  /* 0x3000002e2e417230 */ /* 0x000fe40000000800 */
[-C--:B-1----:R-:W-:Y:S02]  /*bac0*/  HFMA2 R44, R95, R32.reuse, RZ ;  /* 0x000000205f2c7231 */ /* 0x082fe400000000ff */
[----:B------:R-:W-:Y:S02]  /*bad0*/  HADD2 R67, R45.H0_H0, R45.H1_H1 ;  /* 0x3000002d2d437230 */ /* 0x000fe40000000800 */
[----:B------:R-:W-:-:S02]  /*bae0*/  HFMA2 R46, R91, R32, RZ ;  /* 0x000000205b2e7231 */ /* 0x000fc400000000ff */
[-C--:B------:R-:W-:Y:S02]  /*baf0*/  HFMA2 R45, R93, R32.reuse, RZ.H0_H0 ;  /* 0x000000205d2d7231 */ /* 0x080fe400000400ff */
        /* <DEDUP_REMOVED lines=14> */
[-C--:B---3--:R-:W-:Y:S02]  /*bbe0*/  HFMA2 R33, R53, R36.reuse, R33 ;  /* 0x0000002435217231 */ /* 0x088fe40000000021 */
        /* <DEDUP_REMOVED lines=17> */
[-C--:B0-----:R-:W-:Y:S02]  /*bd00*/  HFMA2 R36, R95, R40.reuse, RZ ;  /* 0x000000285f247231 */ /* 0x081fe400000000ff */
[----:B------:R-:W-:Y:S02]  /*bd10*/  HADD2 R70, R34.H0_H0, R34.H1_H1 ;  /* 0x3000002222467230 */ /* 0x000fe40000000800 */
[-C--:B------:R-:W-:Y:S01]  /*bd20*/  HFMA2 R38, R91, R40.reuse, RZ ;  /* 0x000000285b267231 */ /* 0x080fe200000000ff */
[----:B------:R-:W0:Y:S01]  /*bd30*/  LDS.128 R32, [UR4+0x280] ;  /* 0x00028004ff207984 */ /* 0x000e220008000c00 */
[----:B------:R-:W-:-:S02]  /*bd40*/  HFMA2 R37, R93, R40, RZ.H0_H0 ;  /* 0x000000285d257231 */ /* 0x000fc400000400ff */
[-C--:B------:R-:W-:Y:S02]  /*bd50*/  HFMA2 R36, R84, R41.reuse, R36 ;  /* 0x0000002954247231 */ /* 0x080fe40000000024 */
[----:B------:R-:W-:Y:S02]  /*bd60*/  HFMA2 R40, R83, R40, RZ.H0_H0 ;  /* 0x0000002853287231 */ /* 0x000fe400000400ff */
[-C--:B------:R-:W-:Y:S02]  /*bd70*/  HFMA2 R38, R62, R41.reuse, R38 ;  /* 0x000000293e267231 */ /* 0x080fe40000000026 */
[-C--:B------:R-:W-:Y:S02]  /*bd80*/  HFMA2 R37, R82, R41.reuse, R37 ;  /* 0x0000002952257231 */ /* 0x080fe40000000025 */
        /* <DEDUP_REMOVED lines=9> */
[-C--:B-1----:R-:W-:Y:S02]  /*be20*/  HFMA2 R40, R55, R44.reuse, R36 ;  /* 0x0000002c37287231 */ /* 0x082fe40000000024 */
[-C--:B------:R-:W-:Y:S02]  /*be30*/  HFMA2 R41, R53, R44.reuse, R37 ;  /* 0x0000002c35297231 */ /* 0x080fe40000000025 */
[----:B------:R-:W-:Y:S02]  /*be40*/  HFMA2 R42, R51, R44, R38 ;  /* 0x0000002c332a7231 */ /* 0x000fe40000000026 */
[----:B------:R-:W1:Y:S01]  /*be50*/  LDS.128 R36, [UR4+0x290] ;  /* 0x00029004ff247984 */ /* 0x000e620008000c00 */
[-C--:B------:R-:W-:Y:S02]  /*be60*/  HFMA2 R40, R94, R45.reuse, R40 ;  /* 0x0000002d5e287231 */ /* 0x080fe40000000028 */
[----:B------:R-:W-:-:S02]  /*be70*/  HFMA2 R41, R92, R45, R41 ;  /* 0x0000002d5c297231 */ /* 0x000fc40000000029 */
[----:B------:R-:W-:Y:S02]  /*be80*/  HFMA2 R42, R90, R45, R42 ;  /* 0x0000002d5a2a7231 */ /* 0x000fe4000000002a */
[-C--:B------:R-:W-:Y:S02]  /*be90*/  HFMA2 R40, R99, R46.reuse, R40 ;  /* 0x0000002e63287231 */ /* 0x080fe40000000028 */
[-C--:B------:R-:W-:Y:S02]  /*bea0*/  HFMA2 R41, R97, R46.reuse, R41 ;  /* 0x0000002e61297231 */ /* 0x080fe40000000029 */
[----:B------:R-:W-:Y:S02]  /*beb0*/  HFMA2 R42, R87, R46, R42 ;  /* 0x0000002e572a7231 */ /* 0x000fe4000000002a */
[-C--:B------:R-:W-:Y:S02]  /*bec0*/  HFMA2 R40, R58, R47.reuse, R40 ;  /* 0x0000002f3a287231 */ /* 0x080fe40000000028 */
[----:B------:R-:W-:-:S02]  /*bed0*/  HFMA2 R41, R56, R47, R41 ;  /* 0x0000002f38297231 */ /* 0x000fc40000000029 */
[----:B------:R-:W-:Y:S02]  /*bee0*/  HFMA2 R42, R112, R47, R42 ;  /* 0x0000002f702a7231 */ /* 0x000fe4000000002a */
[----:B------:R-:W-:Y:S01]  /*bef0*/  HADD2 R72, R40.H0_H0, R40.H1_H1 ;  /* 0x3000002828487230 */ /* 0x000fe20000000800 */
[----:B------:R-:W-:Y:S01]  /*bf00*/  LOP3.LUT R40, R29, 0x3f, RZ, 0xc0, !PT ;  /* 0x0000003f1d287812 */ /* 0x000fe200078ec0ff */
[----:B------:R-:W-:Y:S01]  /*bf10*/  HADD2 R73, R41.H0_H0, R41.H1_H1 ;  /* 0x3000002929497230 */ /* 0x000fe20000000800 */
[----:B------:R-:W-:Y:S01]  /*bf20*/  LOP3.LUT R41, R31, 0x3f, RZ, 0xc0, !PT ;  /* 0x0000003f1f297812 */ /* 0x000fe200078ec0ff */
[----:B------:R-:W-:Y:S01]  /*bf30*/  HADD2 R75, R42.H0_H0, R42.H1_H1 ;  /* 0x3000002a2a4b7230 */ /* 0x000fe20000000800 */
[----:B------:R-:W-:Y:S02]  /*bf40*/  IADD3 R103, PT, PT, R40, -0x20, RZ ;  /* 0xffffffe028677810 */ /* 0x000fe40007ffe0ff */
[----:B------:R-:W-:Y:S01]  /*bf50*/  IADD3 R111, PT, PT, R41, -0x20, RZ ;  /* 0xffffffe0296f7810 */ /* 0x000fe20007ffe0ff */
[----:B0-----:R-:W-:-:S02]  /*bf60*/  HFMA2 R42, R95, R32, RZ ;  /* 0x000000205f2a7231 */ /* 0x001fc400000000ff */
[-C--:B------:R-:W-:Y:S02]  /*bf70*/  HFMA2 R41, R93, R32.reuse, RZ.H0_H0 ;  /* 0x000000205d297231 */ /* 0x080fe400000400ff */
[----:B------:R-:W-:Y:S02]  /*bf80*/  HFMA2 R40, R91, R32, RZ ;  /* 0x000000205b287231 */ /* 0x000fe400000000ff */
[----:B------:R-:W-:Y:S02]  /*bf90*/  HFMA2 R43, R49, R44, R43 ;  /* 0x0000002c312b7231 */ /* 0x000fe4000000002b */
[----:B------:R-:W-:Y:S02]  /*bfa0*/  HFMA2 R32, R83, R32, RZ.H0_H0 ;  /* 0x0000002053207231 */ /* 0x000fe400000400ff */
[----:B------:R-:W-:Y:S02]  /*bfb0*/  HFMA2 R43, R86, R45, R43 ;  /* 0x0000002d562b7231 */ /* 0x000fe4000000002b */
[----:B------:R-:W-:-:S02]  /*bfc0*/  HFMA2 R32, R60, R33, R32 ;  /* 0x000000213c207231 */ /* 0x000fc40000000020 */
[-C--:B------:R-:W-:Y:S02]  /*bfd0*/  HFMA2 R42, R84, R33.reuse, R42 ;  /* 0x00000021542a7231 */ /* 0x080fe4000000002a */
[-C--:B------:R-:W-:Y:S02]  /*bfe0*/  HFMA2 R41, R82, R33.reuse, R41 ;  /* 0x0000002152297231 */ /* 0x080fe40000000029 */
[----:B------:R-:W-:Y:S01]  /*bff0*/  HFMA2 R40, R62, R33, R40 ;  /* 0x000000213e287231 */ /* 0x000fe20000000028 */
[----:B------:R-:W-:Y:S01]  /*c000*/  LOP3.LUT R33, R28, 0x3f, RZ, 0xc0, !PT ;  /* 0x0000003f1c217812 */ /* 0x000fe200078ec0ff */
[----:B------:R-:W-:Y:S02]  /*c010*/  HFMA2 R43, R85, R46, R43 ;  /* 0x0000002e552b7231 */ /* 0x000fe4000000002b */
[-C--:B------:R-:W-:Y:S02]  /*c020*/  HFMA2 R32, R57, R34.reuse, R32 ;  /* 0x0000002239207231 */ /* 0x080fe40000000020 */
[----:B------:R-:W-:-:S02]  /*c030*/  HFMA2 R42, R63, R34, R42 ;  /* 0x000000223f2a7231 */ /* 0x000fc4000000002a */
[-C--:B------:R-:W-:Y:S02]  /*c040*/  HFMA2 R41, R61, R34.reuse, R41 ;  /* 0x000000223d297231 */ /* 0x080fe40000000029 */
[----:B------:R-:W-:Y:S01]  /*c050*/  HFMA2 R40, R59, R34, R40 ;  /* 0x000000223b287231 */ /* 0x000fe20000000028 */
[----:B------:R-:W-:Y:S01]  /*c060*/  IADD3 R139, PT, PT, R33, -0x20, RZ ;  /* 0xffffffe0218b7810 */ /* 0x000fe20007ffe0ff */
[----:B------:R-:W-:Y:S01]  /*c070*/  HFMA2 R43, R110, R47, R43 ;  /* 0x0000002f6e2b7231 */ /* 0x000fe2000000002b */
[----:B------:R-:W-:Y:S01]  /*c080*/  LOP3.LUT R33, R30, 0x3f, RZ, 0xc0, !PT ;  /* 0x0000003f1e217812 */ /* 0x000fe200078ec0ff */
[-C--:B------:R-:W-:Y:S02]  /*c090*/  HFMA2 R32, R48, R35.reuse, R32 ;  /* 0x0000002330207231 */ /* 0x080fe40000000020 */
[-C--:B------:R-:W-:Y:S02]  /*c0a0*/  HFMA2 R42, R54, R35.reuse, R42 ;  /* 0x00000023362a7231 */ /* 0x080fe4000000002a */
[----:B------:R-:W-:-:S02]  /*c0b0*/  HFMA2 R41, R52, R35, R41 ;  /* 0x0000002334297231 */ /* 0x000fc40000000029 */
[----:B------:R-:W-:Y:S02]  /*c0c0*/  HFMA2 R40, R50, R35, R40 ;  /* 0x0000002332287231 */ /* 0x000fe40000000028 */
[----:B------:R-:W-:Y:S01]  /*c0d0*/  HADD2 R74, R43.H0_H0, R43.H1_H1 ;  /* 0x3000002b2b4a7230 */ /* 0x000fe20000000800 */
[----:B------:R-:W-:Y:S01]  /*c0e0*/  IADD3 R137, PT, PT, R33, -0x20, RZ ;  /* 0xffffffe021897810 */ /* 0x000fe20007ffe0ff */
[-C--:B-1----:R-:W-:Y:S02]  /*c0f0*/  HFMA2 R43, R49, R36.reuse, R32 ;  /* 0x00000024312b7231 */ /* 0x082fe40000000020 */
[-C--:B------:R-:W-:Y:S01]  /*c100*/  HFMA2 R47, R55, R36.reuse, R42 ;  /* 0x00000024372f7231 */ /* 0x080fe2000000002a */
[----:B------:R-:W0:Y:S01]  /*c110*/  LDS.128 R32, [UR4+0x300] ;  /* 0x00030004ff207984 */ /* 0x000e220008000c00 */
[-C--:B------:R-:W-:Y:S02]  /*c120*/  HFMA2 R46, R53, R36.reuse, R41 ;  /* 0x00000024352e7231 */ /* 0x080fe40000000029 */
[----:B------:R-:W-:Y:S01]  /*c130*/  HFMA2 R45, R51, R36, R40 ;  /* 0x00000024332d7231 */ /* 0x000fe20000000028 */
[----:B------:R-:W-:Y:S01]  /*c140*/  SHF.R.U32.HI R36, RZ, 0x6, R29 ;  /* 0x00000006ff247819 */ /* 0x000fe2000001161d */
[----:B------:R-:W-:-:S02]  /*c150*/  HFMA2 R47, R94, R37, R47 ;  /* 0x000000255e2f7231 */ /* 0x000fc4000000002f */
[-C--:B------:R-:W-:Y:S01]  /*c160*/  HFMA2 R46, R92, R37.reuse, R46 ;  /* 0x000000255c2e7231 */ /* 0x080fe2000000002e */
[----:B------:R-:W-:Y:S01]  /*c170*/  LOP3.LUT R40, R36, 0x3f, RZ, 0xc0, !PT ;  /* 0x0000003f24287812 */ /* 0x000fe200078ec0ff */
[-C--:B------:R-:W-:Y:S01]  /*c180*/  HFMA2 R45, R90, R37.reuse, R45 ;  /* 0x000000255a2d7231 */ /* 0x080fe2000000002d */
[----:B------:R-:W-:Y:S01]  /*c190*/  SHF.R.U32.HI R36, RZ, 0x6, R28 ;  /* 0x00000006ff247819 */ /* 0x000fe2000001161c */
[----:B------:R-:W-:Y:S02]  /*c1a0*/  HFMA2 R43, R86, R37, R43 ;  /* 0x00000025562b7231 */ /* 0x000fe4000000002b */
[-C--:B------:R-:W-:Y:S01]  /*c1b0*/  HFMA2 R47, R99, R38.reuse, R47 ;  /* 0x00000026632f7231 */ /* 0x080fe2000000002f */
[----:B------:R-:W-:Y:S01]  /*c1c0*/  LOP3.LUT R37, R36, 0x3f, RZ, 0xc0, !PT ;  /* 0x0000003f24257812 */ /* 0x000fe200078ec0ff */
[-C--:B------:R-:W-:Y:S02]  /*c1d0*/  HFMA2 R36, R97, R38.reuse, R46 ;  /* 0x0000002661247231 */ /* 0x080fe4000000002e */
[----:B------:R-:W-:-:S02]  /*c1e0*/  HFMA2 R45, R87, R38, R45 ;  /* 0x00000026572d7231 */ /* 0x000fc4000000002d */
[----:B------:R-:W-:Y:S01]  /*c1f0*/  HFMA2 R43, R85, R38, R43 ;  /* 0x00000026552b7231 */ /* 0x000fe2000000002b */
[----:B------:R-:W-:Y:S02]  /*c200*/  IADD3 R40, PT, PT, R40, -0x20, RZ ;  /* 0xffffffe028287810 */ /* 0x000fe40007ffe0ff */
[----:B------:R-:W-:Y:S01]  /*c210*/  SHF.R.U32.HI R38, RZ, 0xc, R28 ;  /* 0x0000000cff267819 */ /* 0x000fe2000001161c */
[-C--:B------:R-:W-:Y:S01]  /*c220*/  HFMA2 R47, R58, R39.reuse, R47 ;  /* 0x000000273a2f7231 */ /* 0x080fe2000000002f */
[----:B------:R1:W-:Y:S01]  /*c230*/  I2F.F16 R96, R40 ;  /* 0x0000002800607306 */ /* 0x0003e20000200c00 */
[----:B------:R-:W-:Y:S01]  /*c240*/  SHF.R.U32.HI R41, RZ, 0x6, R31 ;  /* 0x00000006ff297819 */ /* 0x000fe2000001161f */
[-C--:B------:R-:W-:Y:S01]  /*c250*/  HFMA2 R77, R56, R39.reuse, R36 ;  /* 0x00000027384d7231 */ /* 0x080fe20000000024 */
[----:B------:R-:W-:Y:S01]  /*c260*/  IADD3 R98, PT, PT, R37, -0x20, RZ ;  /* 0xffffffe025627810 */ /* 0x000fe20007ffe0ff */
[-C--:B------:R-:W-:Y:S02]  /*c270*/  HFMA2 R45, R112, R39.reuse, R45 ;  /* 0x00000027702d7231 */ /* 0x080fe4000000002d */
[----:B------:R-:W-:Y:S01]  /*c280*/  HFMA2 R43, R110, R39, R43 ;  /* 0x000000276e2b7231 */ /* 0x000fe2000000002b */
[----:B-1----:R-:W-:-:S02]  /*c290*/  LOP3.LUT R40, R38, 0x3f, RZ, 0xc0, !PT ;  /* 0x0000003f26287812 */ /* 0x002fc400078ec0ff */
[----:B------:R-:W1:Y:S01]  /*c2a0*/  LDS.128 R36, [UR4+0x310] ;  /* 0x00031004ff247984 */ /* 0x000e620008000c00 */
[----:B------:R-:W-:-:S04]  /*c2b0*/  LOP3.LUT R41, R41, 0x3f, RZ, 0xc0, !PT ;  /* 0x0000003f29297812 */ /* 0x000fc800078ec0ff */
[----:B------:R-:W-:-:S04]  /*c2c0*/  IADD3 R41, PT, PT, R41, -0x20, RZ ;  /* 0xffffffe029297810 */ /* 0x000fc80007ffe0ff */
[----:B------:R3:W-:Y:S01]  /*c2d0*/  I2F.F16 R46, R41 ;  /* 0x00000029002e7306 */ /* 0x0007e20000200c00 */
[----:B------:R-:W-:Y:S02]  /*c2e0*/  IADD3 R44, PT, PT, R40, -0x20, RZ ;  /* 0xffffffe0282c7810 */ /* 0x000fe40007ffe0ff */
[----:B---3--:R-:W-:-:S04]  /*c2f0*/  SHF.R.U32.HI R41, RZ, 0x12, R28 ;  /* 0x00000012ff297819 */ /* 0x008fc8000001161c */
[----:B------:R-:W-:Y:S01]  /*c300*/  LOP3.LUT R41, R41, 0x3f, RZ, 0xc0, !PT ;  /* 0x0000003f29297812 */ /* 0x000fe200078ec0ff */
[----:B------:R-:W-:Y:S02]  /*c310*/  HADD2 R79, R43.H0_H0, R43.H1_H1 ;  /* 0x3000002b2b4f7230 */ /* 0x000fe40000000800 */
[-C--:B0-----:R-:W-:Y:S02]  /*c320*/  HFMA2 R42, R95, R32.reuse, RZ ;  /* 0x000000205f2a7231 */ /* 0x081fe400000000ff */
[-C--:B------:R-:W-:Y:S01]  /*c330*/  HFMA2 R43, R83, R32.reuse, RZ.H0_H0 ;  /* 0x00000020532b7231 */ /* 0x080fe200000400ff */
[----:B------:R-:W-:Y:S01]  /*c340*/  IADD3 R140, PT, PT, R41, -0x20, RZ ;  /* 0xffffffe0298c7810 */ /* 0x000fe20007ffe0ff */
[-C--:B------:R-:W-:Y:S02]  /*c350*/  HFMA2 R41, R93, R32.reuse, RZ.H0_H0 ;  /* 0x000000205d297231 */ /* 0x080fe400000400ff */
[----:B------:R-:W-:Y:S02]  /*c360*/  HFMA2 R40, R91, R32, RZ ;  /* 0x000000205b287231 */ /* 0x000fe400000000ff */
[----:B------:R-:W-:-:S02]  /*c370*/  HADD2 R76, R47.H0_H0, R47.H1_H1 ;  /* 0x3000002f2f4c7230 */ /* 0x000fc40000000800 */
        /* <DEDUP_REMOVED lines=12> */
[----:B------:R-:W0:Y:S01]  /*c440*/  LDS.128 R32, [UR4+0x380] ;  /* 0x00038004ff207984 */ /* 0x000e220008000c00 */
        /* <DEDUP_REMOVED lines=16> */
[----:B------:R-:W-:-:S04]  /*c550*/  SHF.R.U32.HI R38, RZ, 0x18, R30 ;  /* 0x00000018ff267819 */ /* 0x000fc8000001161e */
[----:B------:R-:W-:Y:S02]  /*c560*/  LOP3.LUT R38, R38, 0x3f, RZ, 0xc0, !PT ;  /* 0x0000003f26267812 */ /* 0x000fe400078ec0ff */
[----:B------:R-:W-:Y:S02]  /*c570*/  SHF.R.U32.HI R41, RZ, 0x6, R30 ;  /* 0x00000006ff297819 */ /* 0x000fe4000001161e */
[----:B------:R-:W-:Y:S02]  /*c580*/  IADD3 R119, PT, PT, R38, -0x20, RZ ;  /* 0xffffffe026777810 */ /* 0x000fe40007ffe0ff */
[----:B------:R-:W-:Y:S02]  /*c590*/  SHF.R.U32.HI R38, RZ, 0x12, R31 ;  /* 0x00000012ff267819 */ /* 0x000fe4000001161f */
[----:B------:R-:W-:Y:S02]  /*c5a0*/  LOP3.LUT R41, R41, 0x3f, RZ, 0xc0, !PT ;  /* 0x0000003f29297812 */ /* 0x000fe400078ec0ff */
[----:B------:R-:W-:-:S02]  /*c5b0*/  LOP3.LUT R136, R38, 0x3f, RZ, 0xc0, !PT ;  /* 0x0000003f26887812 */ /* 0x000fc400078ec0ff */
[----:B------:R-:W-:Y:S02]  /*c5c0*/  SHF.R.U32.HI R38, RZ, 0x18, R31 ;  /* 0x00000018ff267819 */ /* 0x000fe4000001161f */
[--C-:B------:R-:W-:Y:S02]  /*c5d0*/  SHF.R.U32.HI R104, RZ, 0xc, R29.reuse ;  /* 0x0000000cff687819 */ /* 0x100fe4000001161d */
[--C-:B------:R-:W-:Y:S02]  /*c5e0*/  SHF.R.U32.HI R101, RZ, 0x12, R29.reuse ;  /* 0x00000012ff657819 */ /* 0x100fe4000001161d */
[----:B------:R-:W-:Y:S02]  /*c5f0*/  SHF.R.U32.HI R129, RZ, 0x18, R29 ;  /* 0x00000018ff817819 */ /* 0x000fe4000001161d */
[----:B------:R-:W-:Y:S01]  /*c600*/  IADD3 R41, PT, PT, R41, -0x20, RZ ;  /* 0xffffffe029297810 */ /* 0x000fe20007ffe0ff */
[----:B------:R-:W-:Y:S01]  /*c610*/  HADD2 R78, R45.H0_H0, R45.H1_H1 ;  /* 0x3000002d2d4e7230 */ /* 0x000fe20000000800 */
[----:B--2---:R-:W-:Y:S01]  /*c620*/  SHF.R.U32 R29, R29, 0x1e, R21 ;  /* 0x0000001e1d1d7819 */ /* 0x004fe20000001615 */
[----:B------:R-:W-:Y:S01]  /*c630*/  I2F.F16 R45, R44 ;  /* 0x0000002c002d7306 */ /* 0x000fe20000200c00 */
[----:B------:R-:W-:-:S02]  /*c640*/  SHF.R.U32.HI R131, RZ, 0x18, R28 ;  /* 0x00000018ff837819 */ /* 0x000fc4000001161c */
[----:B------:R-:W-:Y:S02]  /*c650*/  LOP3.LUT R38, R38, 0x3f, RZ, 0xc0, !PT ;  /* 0x0000003f26267812 */ /* 0x000fe400078ec0ff */
[----:B------:R-:W-:Y:S02]  /*c660*/  SHF.R.U32 R28, R28, 0x1e, R20 ;  /* 0x0000001e1c1c7819 */ /* 0x000fe40000001614 */
[----:B------:R-:W-:Y:S01]  /*c670*/  SHF.R.U32.HI R37, RZ, 0x12, R30 ;  /* 0x00000012ff257819 */ /* 0x000fe2000001161e */
[----:B------:R1:W-:Y:S01]  /*c680*/  I2F.F16 R44, R41 ;  /* 0x00000029002c7306 */ /* 0x0003e20000200c00 */
[----:B------:R-:W-:Y:S01]  /*c690*/  LOP3.LUT R29, R29, 0x3f, RZ, 0xc0, !PT ;  /* 0x0000003f1d1d7812 */ /* 0x000fe200078ec0ff */
[-C--:B0-----:R-:W-:Y:S01]  /*c6a0*/  HFMA2 R42, R95, R32.reuse, RZ ;  /* 0x000000205f2a7231 */ /* 0x081fe200000000ff */
[----:B------:R-:W-:Y:S01]  /*c6b0*/  IADD3 R117, PT, PT, R38, -0x20, RZ ;  /* 0xffffffe026757810 */ /* 0x000fe20007ffe0ff */
[-C--:B------:R-:W-:Y:S01]  /*c6c0*/  HFMA2 R91, R91, R32.reuse, RZ ;  /* 0x000000205b5b7231 */ /* 0x080fe200000000ff */
[----:B------:R-:W-:Y:S01]  /*c6d0*/  LOP3.LUT R38, R28, 0x3f, RZ, 0xc0, !PT ;  /* 0x0000003f1c267812 */ /* 0x000fe200078ec0ff */
[-C--:B-1----:R-:W-:Y:S01]  /*c6e0*/  HFMA2 R41, R93, R32.reuse, RZ.H0_H0 ;  /* 0x000000205d297231 */ /* 0x082fe200000400ff */
[----:B------:R-:W-:Y:S01]  /*c6f0*/  LOP3.LUT R37, R37, 0x3f, RZ, 0xc0, !PT ;  /* 0x0000003f25257812 */ /* 0x000fe200078ec0ff */
[----:B------:R-:W-:Y:S01]  /*c700*/  HFMA2 R32, R83, R32, RZ.H0_H0 ;  /* 0x0000002053207231 */ /* 0x000fe200000400ff */
[----:B------:R-:W-:Y:S01]  /*c710*/  IADD3 R29, PT, PT, R29, -0x20, RZ ;  /* 0xffffffe01d1d7810 */ /* 0x000fe20007ffe0ff */
[----:B------:R-:W-:-:S02]  /*c720*/  HFMA2 R28, R82, R33, R41 ;  /* 0x00000021521c7231 */ /* 0x000fc40000000029 */
[----:B------:R-:W-:Y:S01]  /*c730*/  IMAD.WIDE R134, R123, 0x4, R134 ;  /* 0x000000047b867825 */ /* 0x000fe200078e0286 */
[----:B------:R-:W-:-:S03]  /*c740*/  IADD3 R47, PT, PT, R37, -0x20, RZ ;  /* 0xffffffe0252f7810 */ /* 0x000fc60007ffe0ff */
[----:B------:R-:W-:Y:S01]  /*c750*/  HFMA2 R32, R60, R33, R32 ;  /* 0x000000213c207231 */ /* 0x000fe20000000020 */
[----:B------:R-:W-:Y:S01]  /*c760*/  SHF.R.U32.HI R40, RZ, 0xc, R30 ;  /* 0x0000000cff287819 */ /* 0x000fe2000001161e */
[----:B------:R0:W-:Y:S01]  /*c770*/  I2F.F16 R60, R29 ;  /* 0x0000001d003c7306 */ /* 0x0001e20000200c00 */
[----:B------:R-:W-:Y:S01]  /*c780*/  SHF.R.U32.HI R37, RZ, 0xc, R31 ;  /* 0x0000000cff257819 */ /* 0x000fe2000001161f */
[----:B------:R-:W-:Y:S01]  /*c790*/  HFMA2 R61, R61, R34, R28 ;  /* 0x000000223d3d7231 */ /* 0x000fe2000000001c */
[----:B------:R-:W-:Y:S02]  /*c7a0*/  SHF.R.U32 R100, R30, 0x1e, R22 ;  /* 0x0000001e1e647819 */ /* 0x000fe40000001616 */
[----:B------:R-:W-:Y:S02]  /*c7b0*/  SHF.R.U32 R102, R31, 0x1e, R23 ;  /* 0x0000001e1f667819 */ /* 0x000fe40000001617 */
[----:B0-----:R-:W2:Y:S01]  /*c7c0*/  LDG.E.128.CONSTANT R28, desc[UR8][R134.64] ;  /* 0x00000008861c7981 */ /* 0x001ea2000c1e9d00 */
[----:B------:R-:W-:-:S04]  /*c7d0*/  LOP3.LUT R40, R40, 0x3f, RZ, 0xc0, !PT ;  /* 0x0000003f28287812 */ /* 0x000fc800078ec0ff */
[----:B------:R-:W-:Y:S01]  /*c7e0*/  IADD3 R40, PT, PT, R40, -0x20, RZ ;  /* 0xffffffe028287810 */ /* 0x000fe20007ffe0ff */
[----:B------:R-:W-:-:S03]  /*c7f0*/  HFMA2 R84, R84, R33, R42 ;  /* 0x0000002154547231 */ /* 0x000fc6000000002a */
[----:B------:R0:W-:Y:S02]  /*c800*/  I2F.F16 R138, R40 ;  /* 0x00000028008a7306 */ /* 0x0001e40000200c00 */
[----:B0-----:R-:W0:Y:S01]  /*c810*/  LDS.128 R40, [UR4+0x390] ;  /* 0x00039004ff287984 */ /* 0x001e220008000c00 */
[----:B------:R-:W-:Y:S01]  /*c820*/  HFMA2 R91, R62, R33, R91 ;  /* 0x000000213e5b7231 */ /* 0x000fe2000000005b */
[----:B------:R-:W-:Y:S01]  /*c830*/  SHF.R.U32.HI R33, RZ, 0x4, R20 ;  /* 0x00000004ff217819 */ /* 0x000fe20000011614 */
[-C--:B------:R-:W-:Y:S02]  /*c840*/  HFMA2 R84, R63, R34.reuse, R84 ;  /* 0x000000223f547231 */ /* 0x080fe40000000054 */
[-C--:B------:R-:W-:Y:S02]  /*c850*/  HFMA2 R32, R57, R34.reuse, R32 ;  /* 0x0000002239207231 */ /* 0x080fe40000000020 */
[----:B------:R-:W-:Y:S01]  /*c860*/  HFMA2 R91, R59, R34, R91 ;  /* 0x000000223b5b7231 */ /* 0x000fe2000000005b */
[----:B------:R-:W-:-:S02]  /*c870*/  LOP3.LUT R33, R33, 0x3f, RZ, 0xc0, !PT ;  /* 0x0000003f21217812 */ /* 0x000fc400078ec0ff */
[----:B------:R-:W-:Y:S02]  /*c880*/  SHF.R.U32.HI R34, RZ, 0xa, R20 ;  /* 0x0000000aff227819 */ /* 0x000fe40000011614 */
[----:B------:R-:W-:Y:S02]  /*c890*/  IADD3 R120, PT, PT, R33, -0x20, RZ ;  /* 0xffffffe021787810 */ /* 0x000fe40007ffe0ff */
[----:B------:R-:W-:Y:S02]  /*c8a0*/  LOP3.LUT R33, R34, 0x3f, RZ, 0xc0, !PT ;  /* 0x0000003f22217812 */ /* 0x000fe400078ec0ff */
[----:B------:R-:W-:Y:S01]  /*c8b0*/  SHF.R.U32.HI R34, RZ, 0x4, R21 ;  /* 0x00000004ff227819 */ /* 0x000fe20000011615 */
[-C--:B------:R-:W-:Y:S01]  /*c8c0*/  HFMA2 R84, R54, R35.reuse, R84 ;  /* 0x0000002336547231 */ /* 0x080fe20000000054 */
[----:B------:R-:W-:Y:S01]  /*c8d0*/  IADD3 R33, PT, PT, R33, -0x20, RZ ;  /* 0xffffffe021217810 */ /* 0x000fe20007ffe0ff */
[-C--:B------:R-:W-:Y:S02]  /*c8e0*/  HFMA2 R61, R52, R35.reuse, R61 ;  /* 0x00000023343d7231 */ /* 0x080fe4000000003d */
[----:B------:R-:W-:-:S02]  /*c8f0*/  HFMA2 R91, R50, R35, R91 ;  /* 0x00000023325b7231 */ /* 0x000fc4000000005b */
[----:B------:R-:W-:Y:S01]  /*c900*/  HFMA2 R32, R48, R35, R32 ;  /* 0x0000002330207231 */ /* 0x000fe20000000020 */
[----:B------:R-:W-:Y:S02]  /*c910*/  LOP3.LUT R37, R37, 0x3f, RZ, 0xc0, !PT ;  /* 0x0000003f25257812 */ /* 0x000fe400078ec0ff */
[----:B------:R-:W-:Y:S02]  /*c920*/  LOP3.LUT R34, R34, 0x3f, RZ, 0xc0, !PT ;  /* 0x0000003f22227812 */ /* 0x000fe400078ec0ff */
[----:B------:R-:W-:Y:S01]  /*c930*/  SHF.R.U32.HI R35, RZ, 0x4, R22 ;  /* 0x00000004ff237819 */ /* 0x000fe20000011616 */
[----:B------:R1:W-:Y:S01]  /*c940*/  I2F.F16 R57, R33 ;  /* 0x0000002100397306 */ /* 0x0003e20000200c00 */
[----:B------:R-:W-:Y:S02]  /*c950*/  IADD3 R37, PT, PT, R37, -0x20, RZ ;  /* 0xffffffe025257810 */ /* 0x000fe40007ffe0ff */
[----:B------:R-:W-:Y:S02]  /*c960*/  IADD3 R34, PT, PT, R34, -0x20, RZ ;  /* 0xffffffe022227810 */ /* 0x000fe40007ffe0ff */
[----:B------:R-:W-:-:S02]  /*c970*/  LOP3.LUT R35, R35, 0x3f, RZ, 0xc0, !PT ;  /* 0x0000003f23237812 */ /* 0x000fc400078ec0ff */
[----:B-1----:R-:W-:Y:S01]  /*c980*/  SHF.R.U32.HI R33, RZ, 0xa, R22 ;  /* 0x0000000aff217819 */ /* 0x002fe20000011616 */
[----:B------:R1:W-:Y:S01]  /*c990*/  I2F.F16 R93, R37 ;  /* 0x00000025005d7306 */ /* 0x0003e20000200c00 */
[-C--:B0-----:R-:W-:Y:S02]  /*c9a0*/  HFMA2 R32, R49, R40.reuse, R32 ;  /* 0x0000002831207231 */ /* 0x081fe40000000020 */
[----:B------:R-:W-:Y:S01]  /*c9b0*/  HFMA2 R84, R55, R40, R84 ;  /* 0x0000002837547231 */ /* 0x000fe20000000054 */
[----:B------:R-:W-:-:S04]  /*c9c0*/  IADD3 R118, PT, PT, R35, -0x20, RZ ;  /* 0xffffffe023767810 */ /* 0x000fc80007ffe0ff */
[----:B------:R0:W-:Y:S01]  /*c9d0*/  I2F.F16 R113, R34 ;  /* 0x0000002200717306 */ /* 0x0001e20000200c00 */
[----:B------:R-:W-:Y:S01]  /*c9e0*/  HFMA2 R55, R86, R41, R32 ;  /* 0x0000002956377231 */ /* 0x000fe20000000020 */
[----:B-1----:R-:W-:Y:S01]  /*c9f0*/  LOP3.LUT R37, R33, 0x3f, RZ, 0xc0, !PT ;  /* 0x0000003f21257812 */ /* 0x002fe200078ec0ff */
[----:B------:R-:W-:Y:S01]  /*ca00*/  HADD2 R83, R36.H0_H0, R36.H1_H1 ;  /* 0x3000002424537230 */ /* 0x000fe20000000800 */
[----:B------:R-:W-:Y:S01]  /*ca10*/  SHF.R.U32.HI R36, RZ, 0xa, R21 ;  /* 0x0000000aff247819 */ /* 0x000fe20000011615 */
[----:B0-----:R-:W0:Y:S03]  /*ca20*/  LDS.128 R32, [UR4+0xa0] ;  /* 0x0000a004ff207984 */ /* 0x001e260008000c00 */
[----:B------:R-:W-:-:S04]  /*ca30*/  LOP3.LUT R36, R36, 0x3f, RZ, 0xc0, !PT ;  /* 0x0000003f24247812 */ /* 0x000fc800078ec0ff */
[----:B------:R-:W-:Y:S01]  /*ca40*/  IADD3 R36, PT, PT, R36, -0x20, RZ ;  /* 0xffffffe024247810 */ /* 0x000fe20007ffe0ff */
[-C--:B------:R-:W-:Y:S02]  /*ca50*/  HFMA2 R61, R53, R40.reuse, R61 ;  /* 0x00000028353d7231 */ /* 0x080fe4000000003d */
[----:B------:R-:W-:Y:S01]  /*ca60*/  HFMA2 R91, R51, R40, R91 ;  /* 0x00000028335b7231 */ /* 0x000fe2000000005b */
[----:B------:R-:W-:Y:S01]  /*ca70*/  SHF.R.U32.HI R40, RZ, 0xa, R23 ;  /* 0x0000000aff287819 */ /* 0x000fe20000011617 */
[----:B------:R1:W-:Y:S01]  /*ca80*/  I2F.F16 R48, R36 ;  /* 0x0000002400307306 */ /* 0x0003e20000200c00 */
[----:B------:R-:W-:Y:S02]  /*ca90*/  IADD3 R49, PT, PT, R37, -0x20, RZ ;  /* 0xffffffe025317810 */ /* 0x000fe40007ffe0ff */
[----:B------:R-:W-:Y:S02]  /*caa0*/  LOP3.LUT R100, R100, 0x3f, RZ, 0xc0, !PT ;  /* 0x0000003f64647812 */ /* 0x000fe400078ec0ff */
[----:B------:R-:W-:-:S02]  /*cab0*/  LOP3.LUT R40, R40, 0x3f, RZ, 0xc0, !PT ;  /* 0x0000003f28287812 */ /* 0x000fc400078ec0ff */
[----:B-1----:R-:W-:Y:S01]  /*cac0*/  SHF.R.U32.HI R36, RZ, 0x4, R23 ;  /* 0x00000004ff247819 */ /* 0x002fe20000011617 */
[----:B------:R-:W-:Y:S03]  /*cad0*/  I2F.F16 R139, R139 ;  /* 0x0000008b008b7306 */ /* 0x000fe60000200c00 */
[----:B------:R-:W-:Y:S02]  /*cae0*/  LOP3.LUT R36, R36, 0x3f, RZ, 0xc0, !PT ;  /* 0x0000003f24247812 */ /* 0x000fe400078ec0ff */
[----:B------:R-:W-:-:S03]  /*caf0*/  IADD3 R100, PT, PT, R100, -0x20, RZ ;  /* 0xffffffe064647810 */ /* 0x000fc60007ffe0ff */
[----:B------:R-:W-:Y:S01]  /*cb00*/  I2F.F16 R137, R137 ;  /* 0x0000008900897306 */ /* 0x000fe20000200c00 */
[----:B------:R-:W-:Y:S02]  /*cb10*/  IADD3 R116, PT, PT, R36, -0x20, RZ ;  /* 0xffffffe024747810 */ /* 0x000fe40007ffe0ff */
[----:B------:R-:W-:-:S05]  /*cb20*/  IADD3 R51, PT, PT, R40, -0x20, RZ ;  /* 0xffffffe028337810 */ /* 0x000fca0007ffe0ff */
[----:B------:R-:W1:Y:S01]  /*cb30*/  I2F.F16 R98, R98 ;  /* 0x0000006200627306 */ /* 0x000e620000200c00 */
[----:B------:R-:W-:Y:S02]  /*cb40*/  IADD3 R38, PT, PT, R38, -0x20, RZ ;  /* 0xffffffe026267810 */ /* 0x000fe40007ffe0ff */
[----:B------:R-:W-:-:S05]  /*cb50*/  LOP3.LUT R104, R104, 0x3f, RZ, 0xc0, !PT ;  /* 0x0000003f68687812 */ /* 0x000fca00078ec0ff */
[----:B------:R-:W-:Y:S01]  /*cb60*/  I2F.F16 R118, R118 ;  /* 0x0000007600767306 */ /* 0x000fe20000200c00 */
[----:B------:R-:W-:-:S07]  /*cb70*/  LOP3.LUT R101, R101, 0x3f, RZ, 0xc0, !PT ;  /* 0x0000003f65657812 */ /* 0x000fce00078ec0ff */
[----:B------:R-:W3:Y:S01]  /*cb80*/  I2F.F16 R49, R49 ;  /* 0x0000003100317306 */ /* 0x000ee20000200c00 */
[----:B------:R-:W-:-:S07]  /*cb90*/  IADD3 R104, PT, PT, R104, -0x20, RZ ;  /* 0xffffffe068687810 */ /* 0x000fce0007ffe0ff */
[----:B------:R-:W4:Y:S01]  /*cba0*/  I2F.F16 R140, R140 ;  /* 0x0000008c008c7306 */ /* 0x000f220000200c00 */
[----:B------:R-:W-:-:S07]  /*cbb0*/  IADD3 R101, PT, PT, R101, -0x20, RZ ;  /* 0xffffffe065657810 */ /* 0x000fce0007ffe0ff */
[----:B------:R-:W5:Y:S01]  /*cbc0*/  I2F.F16 R47, R47 ;  /* 0x0000002f002f7306 */ /* 0x000f620000200c00 */
[----:B------:R-:W-:Y:S01]  /*cbd0*/  HADD2 R82, R39.H0_H0, R39.H1_H1 ;  /* 0x3000002727527230 */ /* 0x000fe20000000800 */
[----:B------:R-:W-:Y:S01]  /*cbe0*/  LOP3.LUT R129, R129, 0x3f, RZ, 0xc0, !PT ;  /* 0x0000003f81817812 */ /* 0x000fe200078ec0ff */
[-C--:B------:R-:W-:Y:S02]  /*cbf0*/  HFMA2 R84, R94, R41.reuse, R84 ;  /* 0x000000295e547231 */ /* 0x080fe40000000054 */
[----:B------:R-:W-:-:S03]  /*cc00*/  HFMA2 R61, R92, R41, R61 ;  /* 0x000000295c3d7231 */ /* 0x000fc6000000003d */
[----:B------:R-:W-:Y:S01]  /*cc10*/  I2F.F16 R119, R119 ;  /* 0x0000007700777306 */ /* 0x000fe20000200c00 */
[----:B------:R-:W-:Y:S01]  /*cc20*/  HFMA2 R91, R90, R41, R91 ;  /* 0x000000295a5b7231 */ /* 0x000fe2000000005b */
[----:B-1----:R-:W-:-:S06]  /*cc30*/  PRMT R139, R139, 0x5410, R98 ;  /* 0x000054108b8b7816 */ /* 0x002fcc0000000062 */
[----:B------:R-:W1:Y:S01]  /*cc40*/  I2F.F16 R100, R100 ;  /* 0x0000006400647306 */ /* 0x000e620000200c00 */
[----:B------:R-:W-:-:S07]  /*cc50*/  PRMT R137, R137, 0x5410, R44 ;  /* 0x0000541089897816 */ /* 0x000fce000000002c */
[----:B------:R-:W-:Y:S01]  /*cc60*/  I2F.F16 R116, R116 ;  /* 0x0000007400747306 */ /* 0x000fe20000200c00 */
[----:B------:R-:W-:-:S07]  /*cc70*/  IADD3 R129, PT, PT, R129, -0x20, RZ ;  /* 0xffffffe081817810 */ /* 0x000fce0007ffe0ff */
[----:B------:R-:W1:Y:S01]  /*cc80*/  I2F.F16 R51, R51 ;  /* 0x0000003300337306 */ /* 0x000e620000200c00 */
[-C--:B------:R-:W-:Y:S02]  /*cc90*/  HFMA2 R84, R99, R42.reuse, R84 ;  /* 0x0000002a63547231 */ /* 0x080fe40000000054 */
[----:B------:R-:W-:-:S05]  /*cca0*/  HFMA2 R61, R97, R42, R61 ;  /* 0x0000002a613d7231 */ /* 0x000fca000000003d */
[----:B------:R-:W1:Y:S01]  /*ccb0*/  I2F.F16 R111, R111 ;  /* 0x0000006f006f7306 */ /* 0x000e620000200c00 */
[-C--:B------:R-:W-:Y:S02]  /*ccc0*/  HFMA2 R87, R87, R42.reuse, R91 ;  /* 0x0000002a57577231 */ /* 0x080fe4000000005b */
[----:B------:R-:W-:-:S05]  /*ccd0*/  HFMA2 R55, R85, R42, R55 ;  /* 0x0000002a55377231 */ /* 0x000fca0000000037 */
[----:B------:R4:W-:Y:S01]  /*cce0*/  I2F.F16 R62, R38 ;  /* 0x00000026003e7306 */ /* 0x0009e20000200c00 */
[----:B------:R-:W-:Y:S01]  /*ccf0*/  PRMT R113, R113, 0x5410, R48 ;  /* 0x0000541071717816 */ /* 0x000fe20000000030 */
[----:B0-----:R-:W-:Y:S01]  /*cd00*/  HFMA2 R48, R139, R32, RZ ;  /* 0x000000208b307231 */ /* 0x001fe200000000ff */
[----:B---3--:R-:W-:-:S05]  /*cd10*/  PRMT R118, R118, 0x5410, R49 ;  /* 0x0000541076767816 */ /* 0x008fca0000000031 */
[----:B------:R-:W0:Y:S01]  /*cd20*/  I2F.F16 R103, R103 ;  /* 0x0000006700677306 */ /* 0x000e220000200c00 */
[----:B----4-:R-:W3:Y:S01]  /*cd30*/  LDS.128 R36, [UR4+0x120] ;  /* 0x00012004ff247984 */ /* 0x010ee20008000c00 */
[----:B------:R-:W-:Y:S01]  /*cd40*/  PRMT R140, R45, 0x5410, R140 ;  /* 0x000054102d8c7816 */ /* 0x000fe2000000008c */
[----:B------:R-:W-:Y:S01]  /*cd50*/  HFMA2 R49, R137, R32, RZ ;  /* 0x0000002089317231 */ /* 0x000fe200000000ff */
[----:B-----5:R-:W-:-:S04]  /*cd60*/  PRMT R138, R138, 0x5410, R47 ;  /* 0x000054108a8a7816 */ /* 0x020fc8000000002f */
[----:B------:R-:W4:Y:S01]  /*cd70*/  I2F.F16 R120, R120 ;  /* 0x0000007800787306 */ /* 0x000f220000200c00 */
[-C--:B------:R-:W-:Y:S02]  /*cd80*/  HFMA2 R84, R58, R43.reuse, R84 ;  /* 0x0000002b3a547231 */ /* 0x080fe40000000054 */
[-C--:B------:R-:W-:Y:S02]  /*cd90*/  HFMA2 R86, R112, R43.reuse, R87 ;  /* 0x0000002b70567231 */ /* 0x080fe40000000057 */
[-C--:B------:R-:W-:Y:S01]  /*cda0*/  HFMA2 R61, R56, R43.reuse, R61 ;  /* 0x0000002b383d7231 */ /* 0x080fe2000000003d */
[----:B------:R-:W-:Y:S01]  /*cdb0*/  IADD3 R136, PT, PT, R136, -0x20, RZ ;  /* 0xffffffe088887810 */ /* 0x000fe20007ffe0ff */
[----:B------:R-:W-:Y:S01]  /*cdc0*/  HFMA2 R55, R110, R43, R55 ;  /* 0x0000002b6e377231 */ /* 0x000fe20000000037 */
[----:B------:R-:W-:Y:S01]  /*cdd0*/  LOP3.LUT R102, R102, 0x3f, RZ, 0xc0, !PT ;  /* 0x0000003f66667812 */ /* 0x000fe200078ec0ff */
[----:B------:R-:W5:Y:S01]  /*cde0*/  LDS.128 R40, [UR4+0x1a0] ;  /* 0x0001a004ff287984 */ /* 0x000f620008000c00 */
[----:B------:R-:W-:Y:S01]  /*cdf0*/  I2F.F16 R104, R104 ;  /* 0x0000006800687306 */ /* 0x000fe20000200c00 */
[----:B-1----:R-:W-:-:S07]  /*ce00*/  PRMT R119, R119, 0x5410, R100 ;  /* 0x0000541077777816 */ /* 0x002fce0000000064 */
[----:B------:R-:W1:Y:S01]  /*ce10*/  I2F.F16 R101, R101 ;  /* 0x0000006500657306 */ /* 0x000e620000200c00 */
[----:B------:R-:W-:Y:S01]  /*ce20*/  PRMT R116, R116, 0x5410, R51 ;  /* 0x0000541074747816 */ /* 0x000fe20000000033 */
[-C--:B------:R-:W-:Y:S01]  /*ce30*/  HFMA2 R100, R140, R33.reuse, R48 ;  /* 0x000000218c647231 */ /* 0x080fe20000000030 */
[----:B------:R-:W-:Y:S01]  /*ce40*/  IADD3 R102, PT, PT, R102, -0x20, RZ ;  /* 0xffffffe066667810 */ /* 0x000fe20007ffe0ff */
[----:B------:R-:W-:Y:S01]  /*ce50*/  HFMA2 R94, R138, R33, R49 ;  /* 0x000000218a5e7231 */ /* 0x000fe20000000031 */
[----:B------:R-:W-:Y:S01]  /*ce60*/  PRMT R111, R111, 0x5410, R46 ;  /* 0x000054106f6f7816 */ /* 0x000fe2000000002e */
[----:B------:R-:W5:Y:S02]  /*ce70*/  LDS.128 R48, [UR4+0x2a0] ;  /* 0x0002a004ff307984 */ /* 0x000f640008000c00 */
[----:B------:R-:W3:Y:S02]  /*ce80*/  I2F.F16 R129, R129 ;  /* 0x0000008100817306 */ /* 0x000ee40000200c00 */
[----:B------:R-:W2:Y:S01]  /*ce90*/  LDS.128 R44, [UR4+0x220] ;  /* 0x00022004ff2c7984 */ /* 0x000ea20008000c00 */
[----:B0-----:R-:W-:Y:S01]  /*cea0*/  PRMT R103, R103, 0x5410, R96 ;  /* 0x0000541067677816 */ /* 0x001fe20000000060 */
[----:B------:R-:W-:Y:S01]  /*ceb0*/  HFMA2 R88, R58, R27, R88 ;  /* 0x0000001b3a587231 */ /* 0x000fe20000000058 */
[----:B----4-:R-:W-:-:S03]  /*cec0*/  PRMT R120, R120, 0x5410, R57 ;  /* 0x0000541078787816 */ /* 0x010fc60000000039 */
[----:B------:R-:W0:Y:S01]  /*ced0*/  I2F.F16 R136, R136 ;  /* 0x0000008800887306 */ /* 0x000e220000200c00 */
[----:B------:R-:W-:Y:S01]  /*cee0*/  HFMA2 R89, R56, R27, R89 ;  /* 0x0000001b38597231 */ /* 0x000fe20000000059 */
[----:B------:R-:W-:Y:S01]  /*cef0*/  LOP3.LUT R131, R131, 0x3f, RZ, 0xc0, !PT ;  /* 0x0000003f83837812 */ /* 0x000fe200078ec0ff */
[----:B------:R-:W4:Y:S01]  /*cf00*/  LDS.128 R56, [UR4+0x320] ;  /* 0x00032004ff387984 */ /* 0x000f220008000c00 */
[----:B-1----:R-:W-:Y:S01]  /*cf10*/  PRMT R104, R104, 0x5410, R101 ;  /* 0x0000541068687816 */ /* 0x002fe20000000065 */
[----:B------:R-:W-:-:S03]  /*cf20*/  HFMA2 R52, R103, R32, RZ.H0_H0 ;  /* 0x0000002067347231 */ /* 0x000fc600000400ff */
[----:B------:R-:W-:Y:S01]  /*cf30*/  I2F.F16 R117, R117 ;  /* 0x0000007500757306 */ /* 0x000fe20000200c00 */
[----:B------:R-:W-:Y:S01]  /*cf40*/  IADD3 R131, PT, PT, R131, -0x20, RZ ;  /* 0xffffffe083837810 */ /* 0x000fe20007ffe0ff */
[----:B------:R-:W-:-:S06]  /*cf50*/  HFMA2 R52, R104, R33, R52 ;  /* 0x0000002168347231 */ /* 0x000fcc0000000034 */
[----:B------:R-:W1:Y:S01]  /*cf60*/  I2F.F16 R102, R102 ;  /* 0x0000006600667306 */ /* 0x000e620000200c00 */
[----:B---3--:R-:W-:Y:S01]  /*cf70*/  PRMT R129, R129, 0x5410, R60 ;  /* 0x0000541081817816 */ /* 0x008fe2000000003c */
[----:B------:R-:W-:Y:S01]  /*cf80*/  HADD2 R87, R55.H0_H0, R55.H1_H1 ;  /* 0x3000003737577230 */ /* 0x000fe20000000800 */
[----:B0-----:R-:W-:Y:S01]  /*cf90*/  PRMT R136, R93, 0x5410, R136 ;  /* 0x000054105d887816 */ /* 0x001fe20000000088 */
[----:B------:R-:W-:Y:S02]  /*cfa0*/  HFMA2 R32, R111, R32, RZ.H0_H0 ;  /* 0x000000206f207231 */ /* 0x000fe400000400ff */
[----:B------:R-:W-:Y:S02]  /*cfb0*/  HFMA2 R96, R129, R34, R52 ;  /* 0x0000002281607231 */ /* 0x000fe40000000034 */
[----:B------:R-:W0:Y:S01]  /*cfc0*/  I2F.F16 R131, R131 ;  /* 0x0000008300837306 */ /* 0x000e220000200c00 */
[----:B------:R-:W3:Y:S01]  /*cfd0*/  LDS.128 R52, [UR4+0x20] ;  /* 0x00002004ff347984 */ /* 0x000ee20008000c00 */
[----:B------:R-:W-:Y:S01]  /*cfe0*/  HFMA2 R32, R136, R33, R32 ;  /* 0x0000002188207231 */ /* 0x000fe20000000020 */
[----:B-1----:R-:W-:-:S05]  /*cff0*/  PRMT R117, R117, 0x5410, R102 ;  /* 0x0000541075757816 */ /* 0x002fca0000000066 */
[----:B------:R-:W-:Y:S02]  /*d000*/  HFMA2 R95, R117, R34, R32 ;  /* 0x00000022755f7231 */ /* 0x000fe40000000020 */
[-C--:B------:R-:W-:Y:S02]  /*d010*/  HFMA2 R32, R137, R36.reuse, RZ ;  /* 0x0000002489207231 */ /* 0x080fe400000000ff */
[-C--:B------:R-:W-:Y:S01]  /*d020*/  HFMA2 R92, R103, R36.reuse, RZ.H0_H0 ;  /* 0x00000024675c7231 */ /* 0x080fe200000400ff */
[----:B0-----:R-:W-:Y:S01]  /*d030*/  PRMT R131, R131, 0x5410, R62 ;  /* 0x0000541083837816 */ /* 0x001fe2000000003e */
[-C--:B------:R-:W-:Y:S02]  /*d040*/  HFMA2 R97, R139, R36.reuse, RZ ;  /* 0x000000248b617231 */ /* 0x080fe400000000ff */
[----:B------:R-:W-:Y:S02]  /*d050*/  HFMA2 R36, R111, R36, RZ.H0_H0 ;  /* 0x000000246f247231 */ /* 0x000fe400000400ff */
[----:B------:R-:W-:-:S02]  /*d060*/  HFMA2 R32, R138, R37, R32 ;  /* 0x000000258a207231 */ /* 0x000fc40000000020 */
[----:B------:R-:W-:Y:S02]  /*d070*/  HADD2 R85, R61.H0_H0, R61.H1_H1 ;  /* 0x3000003d3d557230 */ /* 0x000fe40000000800 */
[-C--:B------:R-:W-:Y:S01]  /*d080*/  HFMA2 R97, R140, R37.reuse, R97 ;  /* 0x000000258c617231 */ /* 0x080fe20000000061 */
[----:B------:R-:W0:Y:S01]  /*d090*/  LDS.128 R60, [UR4+0x3a0] ;  /* 0x0003a004ff3c7984 */ /* 0x000e220008000c00 */
[-C--:B------:R-:W-:Y:S02]  /*d0a0*/  HFMA2 R92, R104, R37.reuse, R92 ;  /* 0x00000025685c7231 */ /* 0x080fe4000000005c */
[----:B------:R-:W-:Y:S02]  /*d0b0*/  HFMA2 R91, R119, R38, R32 ;  /* 0x00000026775b7231 */ /* 0x000fe40000000020 */
[----:B------:R-:W-:Y:S02]  /*d0c0*/  HFMA2 R36, R136, R37, R36 ;  /* 0x0000002588247231 */ /* 0x000fe40000000024 */
[----:B------:R-:W-:-:S02]  /*d0d0*/  HFMA2 R100, R131, R34, R100 ;  /* 0x0000002283647231 */ /* 0x000fc40000000064 */
[----:B-----5:R-:W-:Y:S02]  /*d0e0*/  HFMA2 R33, R111, R40, RZ.H0_H0 ;  /* 0x000000286f217231 */ /* 0x020fe400000400ff */
[----:B------:R-:W-:Y:S02]  /*d0f0*/  HFMA2 R94, R119, R34, R94 ;  /* 0x00000022775e7231 */ /* 0x000fe4000000005e */
[-C--:B------:R-:W-:Y:S02]  /*d100*/  HFMA2 R34, R103, R40.reuse, RZ.H0_H0 ;  /* 0x0000002867227231 */ /* 0x080fe400000400ff */
[-C--:B------:R-:W-:Y:S02]  /*d110*/  HFMA2 R32, R137, R40.reuse, RZ ;  /* 0x0000002889207231 */ /* 0x080fe400000000ff */
[----:B------:R-:W-:Y:S02]  /*d120*/  HFMA2 R93, R139, R40, RZ ;  /* 0x000000288b5d7231 */ /* 0x000fe400000000ff */
[----:B------:R-:W-:-:S02]  /*d130*/  HFMA2 R92, R129, R38, R92 ;  /* 0x00000026815c7231 */ /* 0x000fc4000000005c */
[-C--:B------:R-:W-:Y:S02]  /*d140*/  HFMA2 R97, R131, R38.reuse, R97 ;  /* 0x0000002683617231 */ /* 0x080fe40000000061 */
[----:B------:R-:W-:Y:S02]  /*d150*/  HFMA2 R38, R117, R38, R36 ;  /* 0x0000002675267231 */ /* 0x000fe40000000024 */
[-C--:B------:R-:W-:Y:S02]  /*d160*/  HFMA2 R40, R138, R41.reuse, R32 ;  /* 0x000000298a287231 */ /* 0x080fe40000000020 */
[-C--:B------:R-:W-:Y:S02]  /*d170*/  HFMA2 R101, R103, R48.reuse, RZ.H0_H0 ;  /* 0x0000003067657231 */ /* 0x080fe400000400ff */
[----:B------:R-:W-:Y:S02]  /*d180*/  HFMA2 R105, R139, R48, RZ ;  /* 0x000000308b697231 */ /* 0x000fe400000000ff */
[----:B------:R-:W-:-:S02]  /*d190*/  HFMA2 R34, R104, R41, R34 ;  /* 0x0000002968227231 */ /* 0x000fc40000000022 */
[----:B------:R-:W-:Y:S02]  /*d1a0*/  HFMA2 R98, R137, R48, RZ ;  /* 0x0000003089627231 */ /* 0x000fe400000000ff */
[-C--:B------:R-:W-:Y:S02]  /*d1b0*/  HFMA2 R33, R136, R41.reuse, R33 ;  /* 0x0000002988217231 */ /* 0x080fe40000000021 */
[----:B------:R-:W-:Y:S02]  /*d1c0*/  HFMA2 R93, R140, R41, R93 ;  /* 0x000000298c5d7231 */ /* 0x000fe4000000005d */
[-C--:B--2---:R-:W-:Y:S02]  /*d1d0*/  HFMA2 R36, R103, R44.reuse, RZ.H0_H0 ;  /* 0x0000002c67247231 */ /* 0x084fe400000400ff */
[-C--:B------:R-:W-:Y:S02]  /*d1e0*/  HFMA2 R90, R139, R44.reuse, RZ ;  /* 0x0000002c8b5a7231 */ /* 0x080fe400000000ff */
[----:B------:R-:W-:-:S02]  /*d1f0*/  HFMA2 R32, R111, R44, RZ.H0_H0 ;  /* 0x0000002c6f207231 */ /* 0x000fc400000400ff */
[----:B------:R-:W-:Y:S02]  /*d200*/  HFMA2 R37, R137, R44, RZ ;  /* 0x0000002c89257231 */ /* 0x000fe400000000ff */
[----:B------:R-:W-:Y:S02]  /*d210*/  HFMA2 R48, R111, R48, RZ.H0_H0 ;  /* 0x000000306f307231 */ /* 0x000fe400000400ff */
        /* <DEDUP_REMOVED lines=12> */
[-C--:B----4-:R-:W-:Y:S02]  /*d2e0*/  HFMA2 R48, R139, R56.reuse, RZ ;  /* 0x000000388b307231 */ /* 0x090fe400000000ff */
        /* <DEDUP_REMOVED lines=8> */
[----:B------:R-:W-:Y:S02]  /*d370*/  SHF.R.U32.HI R57, RZ, 0x16, R20 ;  /* 0x00000016ff397819 */ /* 0x000fe40000011614 */
[----:B------:R-:W-:Y:S02]  /*d380*/  LOP3.LUT R56, R56, 0x3f, RZ, 0xc0, !PT ;  /* 0x0000003f38387812 */ /* 0x000fe400078ec0ff */
[----:B------:R-:W-:Y:S01]  /*d390*/  LOP3.LUT R57, R57, 0x3f, RZ, 0xc0, !PT ;  /* 0x0000003f39397812 */ /* 0x000fe200078ec0ff */
[----:B------:R-:W-:-:S02]  /*d3a0*/  HFMA2 R90, R131, R46, R90 ;  /* 0x0000002e835a7231 */ /* 0x000fc4000000005a */
[-C--:B------:R-:W-:Y:S02]  /*d3b0*/  HFMA2 R36, R129, R46.reuse, R36 ;  /* 0x0000002e81247231 */ /* 0x080fe40000000024 */
[-C--:B------:R-:W-:Y:S02]  /*d3c0*/  HFMA2 R37, R119, R46.reuse, R37 ;  /* 0x0000002e77257231 */ /* 0x080fe40000000025 */
[----:B------:R-:W-:Y:S01]  /*d3d0*/  HFMA2 R32, R117, R46, R32 ;  /* 0x0000002e75207231 */ /* 0x000fe20000000020 */
[----:B------:R-:W-:Y:S01]  /*d3e0*/  IADD3 R56, PT, PT, R56, -0x20, RZ ;  /* 0xffffffe038387810 */ /* 0x000fe20007ffe0ff */
[-C--:B---3--:R-:W-:Y:S02]  /*d3f0*/  HFMA2 R109, R139, R52.reuse, RZ ;  /* 0x000000348b6d7231 */ /* 0x088fe400000000ff */
[-C--:B------:R-:W-:Y:S02]  /*d400*/  HFMA2 R41, R103, R52.reuse, RZ.H0_H0 ;  /* 0x0000003467297231 */ /* 0x080fe400000400ff */
[----:B------:R-:W-:-:S02]  /*d410*/  HFMA2 R46, R137, R52, RZ ;  /* 0x00000034892e7231 */ /* 0x000fc400000000ff */
[----:B------:R-:W-:Y:S01]  /*d420*/  HFMA2 R99, R111, R52, RZ.H0_H0 ;  /* 0x000000346f637231 */ /* 0x000fe200000400ff */
[----:B------:R-:W-:Y:S01]  /*d430*/  IADD3 R57, PT, PT, R57, -0x20, RZ ;  /* 0xffffffe039397810 */ /* 0x000fe20007ffe0ff */
[-C--:B------:R-:W-:Y:S02]  /*d440*/  HFMA2 R109, R140, R53.reuse, R109 ;  /* 0x000000358c6d7231 */ /* 0x080fe4000000006d */
[-C--:B------:R-:W-:Y:S02]  /*d450*/  HFMA2 R52, R104, R53.reuse, R41 ;  /* 0x0000003568347231 */ /* 0x080fe40000000029 */
[-C--:B------:R-:W-:Y:S02]  /*d460*/  HFMA2 R46, R138, R53.reuse, R46 ;  /* 0x000000358a2e7231 */ /* 0x080fe4000000002e */
[----:B------:R-:W-:Y:S01]  /*d470*/  HFMA2 R99, R136, R53, R99 ;  /* 0x0000003588637231 */ /* 0x000fe20000000063 */
[----:B------:R-:W-:Y:S08]  /*d480*/  I2F.F16 R56, R56 ;  /* 0x0000003800387306 */ /* 0x000ff00000200c00 */
[----:B------:R1:W2:Y:S01]  /*d490*/  I2F.F16 R53, R57 ;  /* 0x0000003900357306 */ /* 0x0002a20000200c00 */
[----:B0-----:R-:W-:-:S02]  /*d4a0*/  HFMA2 R103, R103, R60, RZ.H0_H0 ;  /* 0x0000003c67677231 */ /* 0x001fc400000400ff */
[-C--:B------:R-:W-:Y:S02]  /*d4b0*/  HFMA2 R41, R111, R60.reuse, RZ.H0_H0 ;  /* 0x0000003c6f297231 */ /* 0x080fe400000400ff */
[-C--:B------:R-:W-:Y:S02]  /*d4c0*/  HFMA2 R102, R139, R60.reuse, RZ ;  /* 0x0000003c8b667231 */ /* 0x080fe400000000ff */
[----:B------:R-:W-:Y:S02]  /*d4d0*/  HFMA2 R103, R104, R61, R103 ;  /* 0x0000003d68677231 */ /* 0x000fe40000000067 */
[----:B------:R-:W-:Y:S02]  /*d4e0*/  HFMA2 R104, R137, R60, RZ ;  /* 0x0000003c89687231 */ /* 0x000fe400000000ff */
[----:B-1----:R-:W-:Y:S01]  /*d4f0*/  HFMA2 R57, R119, R58, R42 ;  /* 0x0000003a77397231 */ /* 0x002fe2000000002a */
[----:B------:R-:W-:Y:S01]  /*d500*/  SHF.R.U32.HI R42, RZ, 0x10, R21 ;  /* 0x00000010ff2a7819 */ /* 0x000fe20000011615 */
[----:B------:R-:W-:-:S02]  /*d510*/  HFMA2 R52, R129, R54, R52 ;  /* 0x0000003681347231 */ /* 0x000fc40000000034 */
[----:B------:R-:W-:Y:S02]  /*d520*/  HFMA2 R60, R131, R58, R48 ;  /* 0x0000003a833c7231 */ /* 0x000fe40000000030 */
[-C--:B------:R-:W-:Y:S01]  /*d530*/  HFMA2 R99, R117, R54.reuse, R99 ;  /* 0x0000003675637231 */ /* 0x080fe20000000063 */
[----:B--2---:R-:W-:Y:S01]  /*d540*/  PRMT R111, R56, 0x5410, R53 ;  /* 0x00005410386f7816 */ /* 0x004fe20000000035 */
[-C--:B------:R-:W-:Y:S02]  /*d550*/  HFMA2 R53, R131, R54.reuse, R109 ;  /* 0x0000003683357231 */ /* 0x080fe4000000006d */
[----:B------:R-:W-:Y:S02]  /*d560*/  HFMA2 R56, R119, R54, R46 ;  /* 0x0000003677387231 */ /* 0x000fe4000000002e */
[-C--:B------:R-:W-:Y:S01]  /*d570*/  HFMA2 R54, R129, R58.reuse, R45 ;  /* 0x0000003a81367231 */ /* 0x080fe2000000002d */
[----:B------:R-:W-:Y:S01]  /*d580*/  LOP3.LUT R42, R42, 0x3f, RZ, 0xc0, !PT ;  /* 0x0000003f2a2a7812 */ /* 0x000fe200078ec0ff */
[----:B------:R-:W-:Y:S01]  /*d590*/  HFMA2 R58, R117, R58, R44 ;  /* 0x0000003a753a7231 */ /* 0x000fe2000000002c */
[----:B------:R-:W-:-:S02]  /*d5a0*/  SHF.R.U32.HI R44, RZ, 0x16, R21 ;  /* 0x00000016ff2c7819 */ /* 0x000fc40000011615 */
[----:B------:R-:W-:Y:S01]  /*d5b0*/  IADD3 R46, PT, PT, R42, -0x20, RZ ;  /* 0xffffffe02a2e7810 */ /* 0x000fe20007ffe0ff */
[-C--:B------:R-:W-:Y:S01]  /*d5c0*/  HFMA2 R102, R140, R61.reuse, R102 ;  /* 0x0000003d8c667231 */ /* 0x080fe20000000066 */
[----:B------:R-:W-:Y:S01]  /*d5d0*/  LOP3.LUT R42, R44, 0x3f, RZ, 0xc0, !PT ;  /* 0x0000003f2c2a7812 */ /* 0x000fe200078ec0ff */
[-C--:B------:R-:W-:Y:S02]  /*d5e0*/  HFMA2 R104, R138, R61.reuse, R104 ;  /* 0x0000003d8a687231 */ /* 0x080fe40000000068 */
[----:B------:R-:W-:Y:S02]  /*d5f0*/  HFMA2 R41, R136, R61, R41 ;  /* 0x0000003d88297231 */ /* 0x000fe40000000029 */
[-C--:B------:R-:W-:Y:S02]  /*d600*/  HFMA2 R61, R119, R50.reuse, R98 ;  /* 0x00000032773d7231 */ /* 0x080fe40000000062 */
[----:B------:R-:W-:Y:S01]  /*d610*/  HFMA2 R98, R117, R50, R49 ;  /* 0x0000003275627231 */ /* 0x000fe20000000031 */
[----:B------:R-:W-:-:S02]  /*d620*/  IADD3 R49, PT, PT, R42, -0x20, RZ ;  /* 0xffffffe02a317810 */ /* 0x000fc40007ffe0ff */
[--C-:B------:R-:W-:Y:S02]  /*d630*/  SHF.R.U32.HI R45, RZ, 0x10, R22.reuse ;  /* 0x00000010ff2d7819 */ /* 0x100fe40000011616 */
[----:B------:R-:W-:Y:S02]  /*d640*/  SHF.R.U32.HI R44, RZ, 0x16, R22 ;  /* 0x00000016ff2c7819 */ /* 0x000fe40000011616 */
[--C-:B------:R-:W-:Y:S02]  /*d650*/  SHF.R.U32.HI R42, RZ, 0x10, R23.reuse ;  /* 0x00000010ff2a7819 */ /* 0x100fe40000011617 */
[----:B------:R-:W-:Y:S02]  /*d660*/  SHF.R.U32.HI R109, RZ, 0x16, R23 ;  /* 0x00000016ff6d7819 */ /* 0x000fe40000011617 */
[----:B------:R-:W-:Y:S02]  /*d670*/  LOP3.LUT R45, R45, 0x3f, RZ, 0xc0, !PT ;  /* 0x0000003f2d2d7812 */ /* 0x000fe400078ec0ff */
[----:B------:R-:W-:-:S02]  /*d680*/  LOP3.LUT R44, R44, 0x3f, RZ, 0xc0, !PT ;  /* 0x0000003f2c2c7812 */ /* 0x000fc400078ec0ff */
[----:B------:R-:W-:Y:S02]  /*d690*/  LOP3.LUT R42, R42, 0x3f, RZ, 0xc0, !PT ;  /* 0x0000003f2a2a7812 */ /* 0x000fe400078ec0ff */
[----:B------:R-:W-:Y:S02]  /*d6a0*/  LOP3.LUT R109, R109, 0x3f, RZ, 0xc0, !PT ;  /* 0x0000003f6d6d7812 */ /* 0x000fe400078ec0ff */
[----:B------:R-:W-:Y:S02]  /*d6b0*/  IADD3 R45, PT, PT, R45, -0x20, RZ ;  /* 0xffffffe02d2d7810 */ /* 0x000fe40007ffe0ff */
[----:B------:R-:W-:Y:S02]  /*d6c0*/  IADD3 R44, PT, PT, R44, -0x20, RZ ;  /* 0xffffffe02c2c7810 */ /* 0x000fe40007ffe0ff */
[----:B------:R-:W-:Y:S02]  /*d6d0*/  IADD3 R42, PT, PT, R42, -0x20, RZ ;  /* 0xffffffe02a2a7810 */ /* 0x000fe40007ffe0ff */
[----:B------:R-:W-:Y:S01]  /*d6e0*/  IADD3 R109, PT, PT, R109, -0x20, RZ ;  /* 0xffffffe06d6d7810 */ /* 0x000fe20007ffe0ff */
[----:B------:R-:W-:Y:S08]  /*d6f0*/  I2F.F16 R46, R46 ;  /* 0x0000002e002e7306 */ /* 0x000ff00000200c00 */
[----:B------:R-:W0:Y:S08]  /*d700*/  I2F.F16 R49, R49 ;  /* 0x0000003100317306 */ /* 0x000e300000200c00 */
[----:B------:R-:W-:Y:S08]  /*d710*/  I2F.F16 R45, R45 ;  /* 0x0000002d002d7306 */ /* 0x000ff00000200c00 */
[----:B------:R-:W1:Y:S08]  /*d720*/  I2F.F16 R44, R44 ;  /* 0x0000002c002c7306 */ /* 0x000e700000200c00 */
[----:B------:R-:W-:Y:S08]  /*d730*/  I2F.F16 R42, R42 ;  /* 0x0000002a002a7306 */ /* 0x000ff00000200c00 */
[----:B------:R-:W2:Y:S01]  /*d740*/  I2F.F16 R109, R109 ;  /* 0x0000006d006d7306 */ /* 0x000ea20000200c00 */
[----:B------:R-:W-:Y:S01]  /*d750*/  HFMA2 R104, R119, R62, R104 ;  /* 0x0000003e77687231 */ /* 0x000fe20000000068 */
[----:B0-----:R-:W-:Y:S01]  /*d760*/  PRMT R119, R46, 0x5410, R49 ;  /* 0x000054102e777816 */ /* 0x001fe20000000031 */
[----:B------:R-:W-:-:S02]  /*d770*/  HFMA2 R49, R118, R35, R94 ;  /* 0x0000002376317231 */ /* 0x000fc4000000005e */
[-C--:B------:R-:W-:Y:S02]  /*d780*/  HFMA2 R103, R129, R62.reuse, R103 ;  /* 0x0000003e81677231 */ /* 0x080fe40000000067 */
[-C--:B------:R-:W-:Y:S01]  /*d790*/  HFMA2 R102, R131, R62.reuse, R102 ;  /* 0x0000003e83667231 */ /* 0x080fe20000000066 */
[----:B------:R-:W-:Y:S01]  /*d7a0*/  SHF.R.U32.HI R94, RZ, 0xe, R28 ;  /* 0x0000000eff5e7819 */ /* 0x000fe2000001161c */
[----:B------:R-:W-:Y:S01]  /*d7b0*/  HFMA2 R62, R117, R62, R41 ;  /* 0x0000003e753e7231 */ /* 0x000fe20000000029 */
[----:B-1----:R-:W-:Y:S01]  /*d7c0*/  PRMT R117, R45, 0x5410, R44 ;  /* 0x000054102d757816 */ /* 0x002fe2000000002c */
[-C--:B------:R-:W-:Y:S02]  /*d7d0*/  HFMA2 R41, R120, R39.reuse, R97 ;  /* 0x0000002778297231 */ /* 0x080fe40000000061 */
[-C--:B------:R-:W-:Y:S02]  /*d7e0*/  HFMA2 R45, R116, R39.reuse, R38 ;  /* 0x00000027742d7231 */ /* 0x080fe40000000026 */
[----:B------:R-:W-:-:S02]  /*d7f0*/  HFMA2 R44, R118, R39, R91 ;  /* 0x00000027762c7231 */ /* 0x000fc4000000005b */
[-C--:B------:R-:W-:Y:S02]  /*d800*/  HFMA2 R101, R129, R50.reuse, R101 ;  /* 0x0000003281657231 */ /* 0x080fe40000000065 */
[----:B------:R-:W-:Y:S01]  /*d810*/  HFMA2 R105, R131, R50, R105 ;  /* 0x0000003283697231 */ /* 0x000fe20000000069 */
[----:B--2---:R-:W-:Y:S01]  /*d820*/  PRMT R109, R42, 0x5410, R109 ;  /* 0x000054102a6d7816 */ /* 0x004fe2000000006d */
[C---:B------:R-:W-:Y:S02]  /*d830*/  HFMA2 R42, R113.reuse, R39, R92 ;  /* 0x00000027712a7231 */ /* 0x040fe4000000005c */
[-C--:B------:R-:W-:Y:S02]  /*d840*/  HFMA2 R38, R120, R43.reuse, R93 ;  /* 0x0000002b78267231 */ /* 0x080fe4000000005d */
[-C--:B------:R-:W-:Y:S02]  /*d850*/  HFMA2 R39, R113, R43.reuse, R34 ;  /* 0x0000002b71277231 */ /* 0x080fe40000000022 */
[----:B------:R-:W-:Y:S01]  /*d860*/  HFMA2 R40, R118, R43, R40 ;  /* 0x0000002b76287231 */ /* 0x000fe20000000028 */
[----:B------:R-:W-:Y:S01]  /*d870*/  LOP3.LUT R94, R94, 0x3f, RZ, 0xc0, !PT ;  /* 0x0000003f5e5e7812 */ /* 0x000fe200078ec0ff */
[----:B------:R-:W-:-:S02]  /*d880*/  HFMA2 R46, R120, R35, R100 ;  /* 0x00000023782e7231 */ /* 0x000fc40000000064 */
[-C--:B------:R-:W-:Y:S01]  /*d890*/  HFMA2 R48, R113, R35.reuse, R96 ;  /* 0x0000002371307231 */ /* 0x080fe20000000060 */
[--C-:B------:R-:W-:Y:S01]  /*d8a0*/  SHF.R.U32 R20, R20, 0x1c, R28.reuse ;  /* 0x0000001c14147819 */ /* 0x100fe2000000161c */
[C---:B------:R-:W-:Y:S01]  /*d8b0*/  HFMA2 R50, R116.reuse, R35, R95 ;  /* 0x0000002374327231 */ /* 0x040fe2000000005f */
[----:B------:R-:W-:Y:S01]  /*d8c0*/  LEA.HI R131, R28, 0xffffffe0, RZ, 0x6 ;  /* 0xffffffe01c837811 */ /* 0x000fe200078f30ff */
[----:B------:R-:W-:Y:S01]  /*d8d0*/  HFMA2 R43, R116, R43, R33 ;  /* 0x0000002b742b7231 */ /* 0x000fe20000000021 */
[--C-:B------:R-:W-:Y:S02]  /*d8e0*/  SHF.R.U32.HI R35, RZ, 0x2, R28.reuse ;  /* 0x00000002ff237819 */ /* 0x100fe4000001161c */
[--C-:B------:R-:W-:Y:S02]  /*d8f0*/  SHF.R.U32.HI R33, RZ, 0x8, R28.reuse ;  /* 0x00000008ff217819 */ /* 0x100fe4000001161c */
[----:B------:R-:W-:Y:S02]  /*d900*/  SHF.R.U32.HI R28, RZ, 0x14, R28 ;  /* 0x00000014ff1c7819 */ /* 0x000fe4000001161c */
[----:B------:R-:W-:-:S02]  /*d910*/  IADD3 R94, PT, PT, R94, -0x20, RZ ;  /* 0xffffffe05e5e7810 */ /* 0x000fc40007ffe0ff */
[----:B------:R-:W-:Y:S02]  /*d920*/  LOP3.LUT R92, R20, 0x3f, RZ, 0xc0, !PT ;  /* 0x0000003f145c7812 */ /* 0x000fe400078ec0ff */
[----:B------:R-:W-:Y:S01]  /*d930*/  LOP3.LUT R20, R35, 0x3f, RZ, 0xc0, !PT ;  /* 0x0000003f23147812 */ /* 0x000fe200078ec0ff */
[----:B------:R-:W-:Y:S01]  /*d940*/  HFMA2 R35, R120, R47, R90 ;  /* 0x0000002f78237231 */ /* 0x000fe2000000005a */
[----:B------:R-:W-:Y:S02]  /*d950*/  LOP3.LUT R90, R28, 0x3f, RZ, 0xc0, !PT ;  /* 0x0000003f1c5a7812 */ /* 0x000fe400078ec0ff */
[----:B------:R0:W-:Y:S02]  /*d960*/  I2F.F16 R28, R94 ;  /* 0x0000005e001c7306 */ /* 0x0001e40000200c00 */
[----:B0-----:R-:W2:Y:S01]  /*d970*/  @!P0 LDG.E.U16.CONSTANT R94, desc[UR8][R106.64] ;  /* 0x000000086a5e8981 */ /* 0x001ea2000c1e9500 */
[----:B------:R-:W-:-:S05]  /*d980*/  IADD3 R20, PT, PT, R20, -0x20, RZ ;  /* 0xffffffe014147810 */ /* 0x000fca0007ffe0ff */
[----:B------:R0:W-:Y:S01]  /*d990*/  I2F.F16 R93, R20 ;  /* 0x00000014005d7306 */ /* 0x0001e20000200c00 */
[--C-:B------:R-:W-:Y:S02]  /*d9a0*/  SHF.R.U32 R136, R21, 0x1c, R29.reuse ;  /* 0x0000001c15887819 */ /* 0x100fe4000000161d */
[----:B0-----:R-:W-:-:S04]  /*d9b0*/  SHF.R.U32.HI R20, RZ, 0x2, R29 ;  /* 0x00000002ff147819 */ /* 0x001fc8000001161d */
[----:B------:R-:W-:Y:S02]  /*d9c0*/  LOP3.LUT R20, R20, 0x3f, RZ, 0xc0, !PT ;  /* 0x0000003f14147812 */ /* 0x000fe400078ec0ff */
[----:B------:R-:W-:Y:S02]  /*d9d0*/  SHF.R.U32.HI R21, RZ, 0x8, R29 ;  /* 0x00000008ff157819 */ /* 0x000fe4000001161d */
[----:B------:R-:W-:Y:S01]  /*d9e0*/  IADD3 R20, PT, PT, R20, -0x20, RZ ;  /* 0xffffffe014147810 */ /* 0x000fe20007ffe0ff */
[-C--:B------:R-:W-:Y:S02]  /*d9f0*/  HFMA2 R60, R120, R59.reuse, R60 ;  /* 0x0000003b783c7231 */ /* 0x080fe4000000003c */
[-C--:B------:R-:W-:Y:S02]  /*da00*/  HFMA2 R54, R113, R59.reuse, R54 ;  /* 0x0000003b71367231 */ /* 0x080fe40000000036 */
[-C--:B------:R-:W-:Y:S02]  /*da10*/  HFMA2 R57, R118, R59.reuse, R57 ;  /* 0x0000003b76397231 */ /* 0x080fe40000000039 */
[----:B------:R-:W-:Y:S01]  /*da20*/  HFMA2 R58, R116, R59, R58 ;  /* 0x0000003b743a7231 */ /* 0x000fe2000000003a */
[----:B------:R-:W-:Y:S01]  /*da30*/  LOP3.LUT R21, R21, 0x3f, RZ, 0xc0, !PT ;  /* 0x0000003f15157812 */ /* 0x000fe200078ec0ff */
[----:B------:R0:W-:Y:S01]  /*da40*/  I2F.F16 R59, R20 ;  /* 0x00000014003b7306 */ /* 0x0001e20000200c00 */
[----:B------:R-:W-:-:S02]  /*da50*/  HFMA2 R34, R118, R51, R61 ;  /* 0x0000003376227231 */ /* 0x000fc4000000003d */
[----:B------:R-:W-:Y:S02]  /*da60*/  IADD3 R61, PT, PT, R21, -0x20, RZ ;  /* 0xffffffe0153d7810 */ /* 0x000fe40007ffe0ff */
[----:B0-----:R-:W-:Y:S02]  /*da70*/  SHF.R.U32 R20, R23, 0x1c, R31 ;  /* 0x0000001c17147819 */ /* 0x001fe4000000161f */
[----:B------:R-:W-:Y:S02]  /*da80*/  SHF.R.U32.HI R21, RZ, 0x2, R30 ;  /* 0x00000002ff157819 */ /* 0x000fe4000001161e */
[----:B------:R-:W-:Y:S01]  /*da90*/  LOP3.LUT R20, R20, 0x3f, RZ, 0xc0, !PT ;  /* 0x0000003f14147812 */ /* 0x000fe200078ec0ff */
[-C--:B------:R-:W-:Y:S02]  /*daa0*/  HFMA2 R53, R120, R55.reuse, R53 ;  /* 0x0000003778357231 */ /* 0x080fe40000000035 */
[-C--:B------:R-:W-:Y:S02]  /*dab0*/  HFMA2 R52, R113, R55.reuse, R52 ;  /* 0x0000003771347231 */ /* 0x080fe40000000034 */
[----:B------:R-:W-:-:S02]  /*dac0*/  HFMA2 R56, R118, R55, R56 ;  /* 0x0000003776387231 */ /* 0x000fc40000000038 */
[----:B------:R-:W-:Y:S01]  /*dad0*/  HFMA2 R99, R116, R55, R99 ;  /* 0x0000003774637231 */ /* 0x000fe20000000063 */
[----:B------:R-:W-:Y:S02]  /*dae0*/  IADD3 R55, PT, PT, R20, -0x20, RZ ;  /* 0xffffffe014377810 */ /* 0x000fe40007ffe0ff */
[----:B------:R-:W-:Y:S02]  /*daf0*/  LOP3.LUT R20, R21, 0x3f, RZ, 0xc0, !PT ;  /* 0x0000003f15147812 */ /* 0x000fe400078ec0ff */
[----:B------:R-:W-:Y:S02]  /*db00*/  SHF.R.U32.HI R21, RZ, 0x2, R31 ;  /* 0x00000002ff157819 */ /* 0x000fe4000001161f */
[----:B------:R-:W-:Y:S02]  /*db10*/  IADD3 R92, PT, PT, R92, -0x20, RZ ;  /* 0xffffffe05c5c7810 */ /* 0x000fe40007ffe0ff */
[----:B------:R-:W-:Y:S02]  /*db20*/  IADD3 R140, PT, PT, R20, -0x20, RZ ;  /* 0xffffffe0148c7810 */ /* 0x000fe40007ffe0ff */
[----:B------:R-:W-:-:S02]  /*db30*/  LOP3.LUT R33, R33, 0x3f, RZ, 0xc0, !PT ;  /* 0x0000003f21217812 */ /* 0x000fc400078ec0ff */
[----:B------:R-:W-:Y:S01]  /*db40*/  LOP3.LUT R20, R21, 0x3f, RZ, 0xc0, !PT ;  /* 0x0000003f15147812 */ /* 0x000fe200078ec0ff */
[----:B------:R-:W0:Y:S01]  /*db50*/  I2F.F16 R92, R92 ;  /* 0x0000005c005c7306 */ /* 0x000e220000200c00 */
[CC--:B------:R-:W-:Y:S02]  /*db60*/  HFMA2 R36, R113.reuse, R47.reuse, R36 ;  /* 0x0000002f71247231 */ /* 0x0c0fe40000000024 */
[-C--:B------:R-:W-:Y:S02]  /*db70*/  HFMA2 R37, R118, R47.reuse, R37 ;  /* 0x0000002f76257231 */ /* 0x080fe40000000025 */
[----:B------:R-:W-:Y:S01]  /*db80*/  HFMA2 R47, R116, R47, R32 ;  /* 0x0000002f742f7231 */ /* 0x000fe20000000020 */
[----:B------:R-:W-:Y:S01]  /*db90*/  IADD3 R91, PT, PT, R33, -0x20, RZ ;  /* 0xffffffe0215b7810 */ /* 0x000fe20007ffe0ff */
[-C--:B------:R-:W-:Y:S01]  /*dba0*/  HFMA2 R32, R120, R51.reuse, R105 ;  /* 0x0000003378207231 */ /* 0x080fe20000000069 */
[----:B------:R-:W-:Y:S01]  /*dbb0*/  IADD3 R20, PT, PT, R20, -0x20, RZ ;  /* 0xffffffe014147810 */ /* 0x000fe20007ffe0ff */
[-C--:B------:R-:W-:Y:S01]  /*dbc0*/  HFMA2 R33, R113, R51.reuse, R101 ;  /* 0x0000003371217231 */ /* 0x080fe20000000065 */
[----:B------:R-:W-:Y:S01]  /*dbd0*/  SHF.R.U32.HI R21, RZ, 0x8, R30 ;  /* 0x00000008ff157819 */ /* 0x000fe2000001161e */
[----:B------:R-:W-:Y:S01]  /*dbe0*/  HFMA2 R51, R116, R51, R98 ;  /* 0x0000003374337231 */ /* 0x000fe20000000062 */
[----:B------:R-:W-:Y:S01]  /*dbf0*/  LEA.HI R129, R29, 0xffffffe0, RZ, 0x6 ;  /* 0xffffffe01d817811 */ /* 0x000fe200078f30ff */
[----:B------:R1:W-:Y:S01]  /*dc00*/  I2F.F16 R142, R20 ;  /* 0x00000014008e7306 */ /* 0x0003e20000200c00 */
[----:B------:R-:W-:-:S02]  /*dc10*/  SHF.R.U32.HI R98, RZ, 0xe, R29 ;  /* 0x0000000eff627819 */ /* 0x000fc4000001161d */
[----:B------:R-:W-:Y:S02]  /*dc20*/  SHF.R.U32.HI R138, RZ, 0x14, R29 ;  /* 0x00000014ff8a7819 */ /* 0x000fe4000001161d */
[--C-:B------:R-:W-:Y:S02]  /*dc30*/  SHF.R.U32 R29, R22, 0x1c, R30.reuse ;  /* 0x0000001c161d7819 */ /* 0x100fe4000000161e */
[----:B------:R-:W-:Y:S02]  /*dc40*/  LOP3.LUT R21, R21, 0x3f, RZ, 0xc0, !PT ;  /* 0x0000003f15157812 */ /* 0x000fe400078ec0ff */
[----:B------:R-:W-:Y:S02]  /*dc50*/  SHF.R.U32.HI R22, RZ, 0xe, R30 ;  /* 0x0000000eff167819 */ /* 0x000fe4000001161e */
[----:B-1----:R-:W-:Y:S02]  /*dc60*/  SHF.R.U32.HI R20, RZ, 0xe, R31 ;  /* 0x0000000eff147819 */ /* 0x002fe4000001161f */
[----:B------:R-:W-:-:S02]  /*dc70*/  IADD3 R21, PT, PT, R21, -0x20, RZ ;  /* 0xffffffe015157810 */ /* 0x000fc40007ffe0ff */
[----:B------:R-:W-:Y:S02]  /*dc80*/  LOP3.LUT R22, R22, 0x3f, RZ, 0xc0, !PT ;  /* 0x0000003f16167812 */ /* 0x000fe400078ec0ff */
[----:B------:R-:W-:Y:S01]  /*dc90*/  LOP3.LUT R20, R20, 0x3f, RZ, 0xc0, !PT ;  /* 0x0000003f14147812 */ /* 0x000fe200078ec0ff */
[----:B------:R1:W-:Y:S01]  /*dca0*/  I2F.F16 R144, R21 ;  /* 0x0000001500907306 */ /* 0x0003e20000200c00 */
[----:B------:R-:W-:Y:S02]  /*dcb0*/  LEA.HI R100, R30, 0xffffffe0, RZ, 0x6 ;  /* 0xffffffe01e647811 */ /* 0x000fe400078f30ff */
[----:B------:R-:W-:Y:S02]  /*dcc0*/  SHF.R.U32.HI R95, RZ, 0x14, R30 ;  /* 0x00000014ff5f7819 */ /* 0x000fe4000001161e */
[----:B0-----:R-:W-:Y:S02]  /*dcd0*/  PRMT R92, R92, 0x5410, R93 ;  /* 0x000054105c5c7816 */ /* 0x001fe4000000005d */
[----:B------:R-:W-:-:S02]  /*dce0*/  IADD3 R97, PT, PT, R22, -0x20, RZ ;  /* 0xffffffe016617810 */ /* 0x000fc40007ffe0ff */
[----:B------:R-:W-:Y:S02]  /*dcf0*/  IADD3 R30, PT, PT, R20, -0x20, RZ ;  /* 0xffffffe0141e7810 */ /* 0x000fe40007ffe0ff */
[----:B------:R-:W-:Y:S01]  /*dd00*/  LEA.HI R96, R31, 0xffffffe0, RZ, 0x6 ;  /* 0xffffffe01f607811 */ /* 0x000fe200078f30ff */
[----:B-1----:R-:W0:Y:S01]  /*dd10*/  LDS.128 R20, [UR4+0x30] ;  /* 0x00003004ff147984 */ /* 0x002e220008000c00 */
        /* <DEDUP_REMOVED lines=10> */
[----:B------:R-:W-:Y:S01]  /*ddc0*/  I2F.F16 R61, R61 ;  /* 0x0000003d003d7306 */ /* 0x000fe20000200c00 */
[----:B------:R-:W-:-:S07]  /*ddd0*/  LOP3.LUT R136, R136, 0x3f, RZ, 0xc0, !PT ;  /* 0x0000003f88887812 */ /* 0x000fce00078ec0ff */
[----:B------:R-:W1:Y:S01]  /*dde0*/  I2F.F16 R98, R98 ;  /* 0x0000006200627306 */ /* 0x000e620000200c00 */
[----:B------:R-:W-:-:S07]  /*ddf0*/  IADD3 R136, PT, PT, R136, -0x20, RZ ;  /* 0xffffffe088887810 */ /* 0x000fce0007ffe0ff */
[----:B------:R-:W3:Y:S01]  /*de00*/  I2F.F16 R55, R55 ;  /* 0x0000003700377306 */ /* 0x000ee20000200c00 */
[----:B------:R-:W-:-:S07]  /*de10*/  LOP3.LUT R138, R138, 0x3f, RZ, 0xc0, !PT ;  /* 0x0000003f8a8a7812 */ /* 0x000fce00078ec0ff */
[----:B------:R-:W-:Y:S08]  /*de20*/  I2F.F16 R96, R96 ;  /* 0x0000006000607306 */ /* 0x000ff00000200c00 */
[----:B------:R-:W4:Y:S08]  /*de30*/  I2F.F16 R91, R91 ;  /* 0x0000005b005b7306 */ /* 0x000f300000200c00 */
[----:B------:R-:W-:Y:S08]  /*de40*/  I2F.F16 R29, R29 ;  /* 0x0000001d001d7306 */ /* 0x000ff00000200c00 */
[----:B------:R-:W5:Y:S08]  /*de50*/  I2F.F16 R140, R140 ;  /* 0x0000008c008c7306 */ /* 0x000f700000200c00 */
[----:B------:R-:W-:Y:S08]  /*de60*/  I2F.F16 R93, R93 ;  /* 0x0000005d005d7306 */ /* 0x000ff00000200c00 */
[----:B------:R-:W0:Y:S08]  /*de70*/  I2F.F16 R30, R30 ;  /* 0x0000001e001e7306 */ /* 0x000e300000200c00 */
[----:B------:R-:W0:Y:S01]  /*de80*/  I2F.F16 R31, R31 ;  /* 0x0000001f001f7306 */ /* 0x000e220000200c00 */
[----:B------:R-:W-:-:S02]  /*de90*/  IADD3 R90, PT, PT, R90, -0x20, RZ ;  /* 0xffffffe05a5a7810 */ /* 0x000fc40007ffe0ff */
[----:B------:R-:W-:Y:S02]  /*dea0*/  IADD3 R138, PT, PT, R138, -0x20, RZ ;  /* 0xffffffe08a8a7810 */ /* 0x000fe40007ffe0ff */
[----:B------:R-:W-:-:S03]  /*deb0*/  LOP3.LUT R95, R95, 0x3f, RZ, 0xc0, !PT ;  /* 0x0000003f5f5f7812 */ /* 0x000fc600078ec0ff */
[----:B------:R-:W0:Y:S01]  /*dec0*/  I2F.F16 R136, R136 ;  /* 0x0000008800887306 */ /* 0x000e220000200c00 */
[----:B-1----:R-:W-:Y:S01]  /*ded0*/  PRMT R61, R61, 0x5410, R98 ;  /* 0x000054103d3d7816 */ /* 0x002fe20000000062 */
[----:B------:R-:W-:Y:S01]  /*dee0*/  HFMA2 R104, R118, R63, R104 ;  /* 0x0000003f76687231 */ /* 0x000fe20000000068 */
[----:B---3--:R-:W-:Y:S02]  /*def0*/  PRMT R98, R55, 0x5410, R142 ;  /* 0x0000541037627816 */ /* 0x008fe4000000008e */
[----:B----4-:R-:W-:Y:S02]  /*df00*/  PRMT R91, R91, 0x5410, R28 ;  /* 0x000054105b5b7816 */ /* 0x010fe4000000001c */
[----:B-----5:R-:W-:Y:S02]  /*df10*/  PRMT R118, R29, 0x5410, R140 ;  /* 0x000054101d767816 */ /* 0x020fe4000000008c */
[----:B0-----:R-:W-:Y:S02]  /*df20*/  PRMT R55, R93, 0x5410, R30 ;  /* 0x000054105d377816 */ /* 0x001fe4000000001e */
[----:B------:R-:W-:Y:S01]  /*df30*/  PRMT R96, R31, 0x5410, R96 ;  /* 0x000054101f607816 */ /* 0x000fe20000000060 */
[----:B------:R-:W-:Y:S01]  /*df40*/  I2F.F16 R131, R131 ;  /* 0x0000008300837306 */ /* 0x000fe20000200c00 */
[----:B------:R-:W-:Y:S01]  /*df50*/  IADD3 R95, PT, PT, R95, -0x20, RZ ;  /* 0xffffffe05f5f7810 */ /* 0x000fe20007ffe0ff */
[----:B------:R-:W0:Y:S06]  /*df60*/  LDS.128 R28, [UR4+0xb0] ;  /* 0x0000b004ff1c7984 */ /* 0x000e2c0008000c00 */
[----:B------:R-:W-:Y:S01]  /*df70*/  I2F.F16 R129, R129 ;  /* 0x0000008100817306 */ /* 0x000fe20000200c00 */
[----:B------:R-:W-:-:S07]  /*df80*/  HADD2 R18, R18.H0_H0, R18.H1_H1 ;  /* 0x3000001212127230 */ /* 0x000fce0000000800 */
[----:B------:R-:W1:Y:S01]  /*df90*/  I2F.F16 R90, R90 ;  /* 0x0000005a005a7306 */ /* 0x000e620000200c00 */
[----:B------:R-:W-:-:S07]  /*dfa0*/  HADD2 R19, R19.H0_H0, R19.H1_H1 ;  /* 0x3000001313137230 */ /* 0x000fce0000000800 */
[----:B------:R-:W3:Y:S01]  /*dfb0*/  I2F.F16 R138, R138 ;  /* 0x0000008a008a7306 */ /* 0x000ee20000200c00 */
[----:B------:R-:W-:-:S07]  /*dfc0*/  PRMT R136, R136, 0x5410, R59 ;  /* 0x0000541088887816 */ /* 0x000fce000000003b */
[----:B------:R-:W4:Y:S01]  /*dfd0*/  I2F.F16 R97, R97 ;  /* 0x0000006100617306 */ /* 0x000f220000200c00 */
[-C--:B------:R-:W-:Y:S02]  /*dfe0*/  HFMA2 R53, R111, R20.reuse, R53 ;  /* 0x000000146f357231 */ /* 0x080fe40000000035 */
[----:B------:R-:W-:-:S05]  /*dff0*/  HFMA2 R52, R119, R20, R52 ;  /* 0x0000001477347231 */ /* 0x000fca0000000034 */
[----:B------:R-:W-:Y:S01]  /*e000*/  I2F.F16 R100, R100 ;  /* 0x0000006400647306 */ /* 0x000fe20000200c00 */
[----:B------:R-:W-:-:S07]  /*e010*/  PRMT R64, R64, 0x5410, R18 ;  /* 0x0000541040407816 */ /* 0x000fce0000000012 */
[----:B------:R-:W5:Y:S01]  /*e020*/  I2F.F16 R95, R95 ;  /* 0x0000005f005f7306 */ /* 0x000f620000200c00 */
[----:B------:R-:W-:Y:S01]  /*e030*/  PRMT R19, R19, 0x5410, R17 ;  /* 0x0000541013137816 */ /* 0x000fe20000000011 */
[-C--:B------:R-:W-:Y:S02]  /*e040*/  HFMA2 R18, R92, R21.reuse, R53 ;  /* 0x000000155c127231 */ /* 0x080fe40000000035 */
[----:B------:R-:W-:Y:S02]  /*e050*/  HFMA2 R17, R136, R21, R52 ;  /* 0x0000001588117231 */ /* 0x000fe40000000034 */
[-C--:B------:R-:W-:Y:S02]  /*e060*/  HFMA2 R99, R109, R20.reuse, R99 ;  /* 0x000000146d637231 */ /* 0x080fe40000000063 */
[----:B------:R-:W-:Y:S02]  /*e070*/  HFMA2 R56, R117, R20, R56 ;  /* 0x0000001475387231 */ /* 0x000fe40000000038 */
[----:B------:R-:W-:Y:S01]  /*e080*/  HFMA2 R102, R120, R63, R102 ;  /* 0x0000003f78667231 */ /* 0x000fe20000000066 */
[----:B-1----:R-:W-:Y:S01]  /*e090*/  PRMT R90, R90, 0x5410, R131 ;  /* 0x000054105a5a7816 */ /* 0x002fe20000000083 */
[-C--:B------:R-:W-:Y:S01]  /*e0a0*/  HFMA2 R18, R91, R22.reuse, R18 ;  /* 0x000000165b127231 */ /* 0x080fe20000000012 */
[----:B---3--:R-:W-:Y:S01]  /*e0b0*/  PRMT R120, R138, 0x5410, R129 ;  /* 0x000054108a787816 */ /* 0x008fe20000000081 */
[----:B------:R-:W-:Y:S01]  /*e0c0*/  HFMA2 R17, R61, R22, R17 ;  /* 0x000000163d117231 */ /* 0x000fe20000000011 */
[----:B----4-:R-:W-:Y:S01]  /*e0d0*/  PRMT R59, R144, 0x5410, R97 ;  /* 0x00005410903b7816 */ /* 0x010fe20000000061 */
[----:B------:R-:W-:-:S02]  /*e0e0*/  HFMA2 R56, R118, R21, R56 ;  /* 0x0000001576387231 */ /* 0x000fc40000000038 */
[----:B------:R-:W-:Y:S01]  /*e0f0*/  HFMA2 R99, R98, R21, R99 ;  /* 0x0000001562637231 */ /* 0x000fe20000000063 */
[----:B------:R-:W-:Y:S01]  /*e100*/  @!P0 IADD3 R20, PT, PT, R125, 0x1, RZ ;  /* 0x000000017d148810 */ /* 0x000fe20007ffe0ff */
[----:B------:R-:W-:Y:S01]  /*e110*/  HFMA2 R15, R19, R121, R15 ;  /* 0x00000079130f7231 */ /* 0x000fe2000000000f */
[----:B-----5:R-:W-:Y:S01]  /*e120*/  PRMT R100, R95, 0x5410, R100 ;  /* 0x000054105f647816 */ /* 0x020fe20000000064 */
[-C--:B------:R-:W-:Y:S02]  /*e130*/  HFMA2 R18, R90, R23.reuse, R18 ;  /* 0x000000175a127231 */ /* 0x080fe40000000012 */
[----:B------:R-:W-:Y:S02]  /*e140*/  HFMA2 R19, R120, R23, R17 ;  /* 0x0000001778137231 */ /* 0x000fe40000000011 */
[-C--:B------:R-:W-:Y:S02]  /*e150*/  HFMA2 R17, R59, R22.reuse, R56 ;  /* 0x000000163b117231 */ /* 0x080fe40000000038 */
[----:B------:R-:W-:-:S02]  /*e160*/  HFMA2 R99, R55, R22, R99 ;  /* 0x0000001637637231 */ /* 0x000fc40000000063 */
[----:B------:R-:W-:Y:S01]  /*e170*/  HADD2 R52, R18.H0_H0, R18.H1_H1 ;  /* 0x3000001212347230 */ /* 0x000fe20000000800 */
[----:B------:R-:W-:Y:S01]  /*e180*/  @!P0 MOV R125, R20 ;  /* 0x00000014007d8202 */ /* 0x000fe20000000f00 */
[-C--:B------:R-:W-:Y:S02]  /*e190*/  HFMA2 R17, R100, R23.reuse, R17 ;  /* 0x0000001764117231 */ /* 0x080fe40000000011 */
[----:B------:R-:W-:Y:S02]  /*e1a0*/  HFMA2 R18, R96, R23, R99 ;  /* 0x0000001760127231 */ /* 0x000fe40000000063 */
[----:B------:R-:W1:Y:S01]  /*e1b0*/  LDS.128 R20, [UR4+0x130] ;  /* 0x00013004ff147984 */ /* 0x000e620008000c00 */
[-C--:B0-----:R-:W-:Y:S02]  /*e1c0*/  HFMA2 R46, R111, R28.reuse, R46 ;  /* 0x0000001c6f2e7231 */ /* 0x081fe4000000002e */
[----:B------:R-:W-:Y:S02]  /*e1d0*/  HFMA2 R48, R119, R28, R48 ;  /* 0x0000001c77307231 */ /* 0x000fe40000000030 */
[----:B------:R-:W-:-:S02]  /*e1e0*/  HFMA2 R46, R92, R29, R46 ;  /* 0x0000001d5c2e7231 */ /* 0x000fc4000000002e */
[----:B------:R-:W-:Y:S02]  /*e1f0*/  HFMA2 R48, R136, R29, R48 ;  /* 0x0000001d88307231 */ /* 0x000fe40000000030 */
[-C--:B------:R-:W-:Y:S02]  /*e200*/  HFMA2 R49, R117, R28.reuse, R49 ;  /* 0x0000001c75317231 */ /* 0x080fe40000000031 */
[----:B------:R-:W-:Y:S02]  /*e210*/  HFMA2 R50, R109, R28, R50 ;  /* 0x0000001c6d327231 */ /* 0x000fe40000000032 */
[----:B------:R-:W-:Y:S02]  /*e220*/  HADD2 R19, R19.H0_H0, R19.H1_H1 ;  /* 0x3000001313137230 */ /* 0x000fe40000000800 */
[-C--:B------:R-:W-:Y:S02]  /*e230*/  HFMA2 R48, R61, R30.reuse, R48 ;  /* 0x0000001e3d307231 */ /* 0x080fe40000000030 */
[----:B------:R-:W-:-:S02]  /*e240*/  HFMA2 R46, R91, R30, R46 ;  /* 0x0000001e5b2e7231 */ /* 0x000fc4000000002e */
[-C--:B------:R-:W-:Y:S02]  /*e250*/  HFMA2 R49, R118, R29.reuse, R49 ;  /* 0x0000001d76317231 */ /* 0x080fe40000000031 */
[----:B------:R-:W-:Y:S02]  /*e260*/  HFMA2 R29, R98, R29, R50 ;  /* 0x0000001d621d7231 */ /* 0x000fe40000000032 */
[----:B------:R-:W-:Y:S02]  /*e270*/  HADD2 R88, R88.H0_H0, R88.H1_H1 ;  /* 0x3000005858587230 */ /* 0x000fe40000000800 */
[-C--:B------:R-:W-:Y:S02]  /*e280*/  HFMA2 R48, R120, R31.reuse, R48 ;  /* 0x0000001f78307231 */ /* 0x080fe40000000030 */
[----:B------:R-:W-:Y:S01]  /*e290*/  HADD2 R89, R89.H0_H0, R89.H1_H1 ;  /* 0x3000005959597230 */ /* 0x000fe20000000800 */
[----:B------:R-:W-:Y:S01]  /*e2a0*/  PRMT R52, R52, 0x5410, R19 ;  /* 0x0000541034347816 */ /* 0x000fe20000000013 */
[----:B------:R-:W-:-:S02]  /*e2b0*/  HFMA2 R46, R90, R31, R46 ;  /* 0x0000001f5a2e7231 */ /* 0x000fc4000000002e */
[-C--:B------:R-:W-:Y:S02]  /*e2c0*/  HFMA2 R19, R112, R27.reuse, R24 ;  /* 0x0000001b70137231 */ /* 0x080fe40000000018 */
[----:B------:R-:W-:Y:S02]  /*e2d0*/  HFMA2 R24, R110, R27, R26 ;  /* 0x0000001b6e187231 */ /* 0x000fe4000000001a */
[-C--:B------:R-:W-:Y:S02]  /*e2e0*/  HFMA2 R27, R55, R30.reuse, R29 ;  /* 0x0000001e371b7231 */ /* 0x080fe4000000001d */
[----:B------:R-:W-:Y:S01]  /*e2f0*/  HFMA2 R50, R59, R30, R49 ;  /* 0x0000001e3b327231 */ /* 0x000fe20000000031 */
[----:B------:R-:W-:Y:S01]  /*e300*/  PRMT R88, R88, 0x5410, R89 ;  /* 0x0000541058587816 */ /* 0x000fe20000000059 */
[----:B------:R-:W-:Y:S02]  /*e310*/  HADD2 R46, R46.H0_H0, R46.H1_H1 ;  /* 0x3000002e2e2e7230 */ /* 0x000fe40000000800 */
[----:B------:R-:W-:-:S02]  /*e320*/  HADD2 R48, R48.H0_H0, R48.H1_H1 ;  /* 0x3000003030307230 */ /* 0x000fc40000000800 */
[-C--:B------:R-:W-:Y:S02]  /*e330*/  HFMA2 R27, R96, R31.reuse, R27 ;  /* 0x0000001f601b7231 */ /* 0x080fe4000000001b */
[----:B------:R-:W-:Y:S02]  /*e340*/  HFMA2 R26, R100, R31, R50 ;  /* 0x0000001f641a7231 */ /* 0x000fe40000000032 */
[----:B------:R-:W0:Y:S01]  /*e350*/  LDS.128 R28, [UR4+0x1b0] ;  /* 0x0001b004ff1c7984 */ /* 0x000e220008000c00 */
[----:B------:R-:W-:Y:S01]  /*e360*/  PRMT R46, R46, 0x5410, R48 ;  /* 0x000054102e2e7816 */ /* 0x000fe20000000030 */
[-C--:B------:R-:W-:Y:S02]  /*e370*/  HFMA2 R14, R88, R122.reuse, R14 ;  /* 0x0000007a580e7231 */ /* 0x080fe4000000000e */
[----:B------:R-:W-:Y:S02]  /*e380*/  HADD2 R17, R17.H0_H0, R17.H1_H1 ;  /* 0x3000001111117230 */ /* 0x000fe40000000800 */
[----:B------:R-:W-:-:S02]  /*e390*/  HFMA2 R14, R46, R122, R14 ;  /* 0x0000007a2e0e7231 */ /* 0x000fc4000000000e */
[----:B------:R-:W-:Y:S02]  /*e3a0*/  HADD2 R18, R18.H0_H0, R18.H1_H1 ;  /* 0x3000001212127230 */ /* 0x000fe40000000800 */
[-C--:B-1----:R-:W-:Y:S02]  /*e3b0*/  HFMA2 R46, R111, R20.reuse, R41 ;  /* 0x000000146f2e7231 */ /* 0x082fe40000000029 */
[-C--:B------:R-:W-:Y:S02]  /*e3c0*/  HFMA2 R42, R119, R20.reuse, R42 ;  /* 0x00000014772a7231 */ /* 0x080fe4000000002a */
[-C--:B------:R-:W-:Y:S02]  /*e3d0*/  HFMA2 R44, R117, R20.reuse, R44 ;  /* 0x00000014752c7231 */ /* 0x080fe4000000002c */
[----:B------:R-:W-:Y:S02]  /*e3e0*/  HFMA2 R49, R109, R20, R45 ;  /* 0x000000146d317231 */ /* 0x000fe4000000002d */
[----:B------:R-:W-:-:S02]  /*e3f0*/  HFMA2 R46, R92, R21, R46 ;  /* 0x000000155c2e7231 */ /* 0x000fc4000000002e */
[-C--:B------:R-:W-:Y:S02]  /*e400*/  HFMA2 R42, R136, R21.reuse, R42 ;  /* 0x00000015882a7231 */ /* 0x080fe4000000002a */
[-C--:B------:R-:W-:Y:S02]  /*e410*/  HFMA2 R44, R118, R21.reuse, R44 ;  /* 0x00000015762c7231 */ /* 0x080fe4000000002c */
[----:B------:R-:W-:Y:S01]  /*e420*/  HFMA2 R49, R98, R21, R49 ;  /* 0x0000001562317231 */ /* 0x000fe20000000031 */
[----:B------:R-:W-:Y:S01]  /*e430*/  PRMT R17, R17, 0x5410, R18 ;  /* 0x0000541011117816 */ /* 0x000fe20000000012 */
[-C--:B------:R-:W-:Y:S02]  /*e440*/  HFMA2 R45, R91, R22.reuse, R46 ;  /* 0x000000165b2d7231 */ /* 0x080fe4000000002e */
        /* <DEDUP_REMOVED lines=8> */
[----:B------:R-:W1:Y:S01]  /*e4d0*/  LDS.128 R20, [UR4+0x230] ;  /* 0x00023004ff147984 */ /* 0x000e620008000c00 */
[----:B------:R-:W-:Y:S02]  /*e4e0*/  HADD2 R19, R19.H0_H0, R19.H1_H1 ;  /* 0x3000001313137230 */ /* 0x000fe40000000800 */
[----:B------:R-:W-:Y:S02]  /*e4f0*/  HADD2 R24, R24.H0_H0, R24.H1_H1 ;  /* 0x3000001818187230 */ /* 0x000fe40000000800 */
[----:B------:R-:W-:Y:S02]  /*e500*/  HADD2 R25, R25.H0_H0, R25.H1_H1 ;  /* 0x3000001919197230 */ /* 0x000fe40000000800 */
[----:B------:R-:W-:Y:S01]  /*e510*/  HADD2 R26, R26.H0_H0, R26.H1_H1 ;  /* 0x3000001a1a1a7230 */ /* 0x000fe20000000800 */
[----:B------:R-:W-:Y:S01]  /*e520*/  PRMT R19, R19, 0x5410, R24 ;  /* 0x0000541013137816 */ /* 0x000fe20000000018 */
[----:B------:R-:W-:Y:S01]  /*e530*/  HADD2 R27, R27.H0_H0, R27.H1_H1 ;  /* 0x3000001b1b1b7230 */ /* 0x000fe20000000800 */
[----:B------:R-:W-:Y:S01]  /*e540*/  PRMT R25, R25, 0x5410, R65 ;  /* 0x0000541019197816 */ /* 0x000fe20000000041 */
[----:B------:R-:W-:-:S02]  /*e550*/  HADD2 R45, R45.H0_H0, R45.H1_H1 ;  /* 0x3000002d2d2d7230 */ /* 0x000fc40000000800 */
[-C--:B------:R-:W-:Y:S01]  /*e560*/  HFMA2 R13, R19, R121.reuse, R13 ;  /* 0x00000079130d7231 */ /* 0x080fe2000000000d */
[----:B------:R-:W-:Y:S01]  /*e570*/  PRMT R26, R26, 0x5410, R27 ;  /* 0x000054101a1a7816 */ /* 0x000fe2000000001b */
[----:B------:R-:W-:Y:S02]  /*e580*/  HADD2 R42, R42.H0_H0, R42.H1_H1 ;  /* 0x3000002a2a2a7230 */ /* 0x000fe40000000800 */
[----:B0-----:R-:W-:Y:S02]  /*e590*/  HFMA2 R46, R111, R28, R38 ;  /* 0x0000001c6f2e7231 */ /* 0x001fe40000000026 */
[----:B------:R-:W-:Y:S02]  /*e5a0*/  HFMA2 R12, R25, R122, R12 ;  /* 0x0000007a190c7231 */ /* 0x000fe4000000000c */
[----:B------:R-:W-:Y:S02]  /*e5b0*/  HFMA2 R13, R26, R121, R13 ;  /* 0x000000791a0d7231 */ /* 0x000fe4000000000d */
[----:B------:R-:W-:Y:S01]  /*e5c0*/  HFMA2 R39, R119, R28, R39 ;  /* 0x0000001c77277231 */ /* 0x000fe20000000027 */
[----:B------:R-:W0:Y:S01]  /*e5d0*/  LDS.128 R24, [UR4+0x2b0] ;  /* 0x0002b004ff187984 */ /* 0x000e220008000c00 */
[----:B------:R-:W-:Y:S01]  /*e5e0*/  PRMT R45, R45, 0x5410, R42 ;  /* 0x000054102d2d7816 */ /* 0x000fe2000000002a */
        /* <DEDUP_REMOVED lines=8> */
[----:B------:R-:W-:Y:S01]  /*e670*/  HFMA2 R39, R120, R31, R39 ;  /* 0x0000001f78277231 */ /* 0x000fe20000000027 */
[----:B------:R-:W-:Y:S01]  /*e680*/  PRMT R68, R68, 0x5410, R69 ;  /* 0x0000541044447816 */ /* 0x000fe20000000045 */
[----:B------:R-:W-:Y:S02]  /*e690*/  HADD2 R66, R66.H0_H0, R66.H1_H1 ;  /* 0x3000004242427230 */ /* 0x000fe40000000800 */
[----:B------:R-:W-:Y:S02]  /*e6a0*/  HFMA2 R40, R118, R29, R40 ;  /* 0x0000001d76287231 */ /* 0x000fe40000000028 */
[----:B------:R-:W-:Y:S02]  /*e6b0*/  HADD2 R45, R45.H0_H0, R45.H1_H1 ;  /* 0x3000002d2d2d7230 */ /* 0x000fe40000000800 */
[----:B------:R-:W-:-:S02]  /*e6c0*/  HADD2 R39, R39.H0_H0, R39.H1_H1 ;  /* 0x3000002727277230 */ /* 0x000fc40000000800 */
[----:B------:R-:W-:Y:S01]  /*e6d0*/  HFMA2 R49, R98, R29, R49 ;  /* 0x0000001d62317231 */ /* 0x000fe20000000031 */
[----:B------:R-:W-:Y:S01]  /*e6e0*/  PRMT R67, R67, 0x5410, R66 ;  /* 0x0000541043437816 */ /* 0x000fe20000000042 */
[----:B------:R-:W-:Y:S02]  /*e6f0*/  HADD2 R17, R17.H0_H0, R17.H1_H1 ;  /* 0x3000001111117230 */ /* 0x000fe40000000800 */
[----:B-1----:R-:W-:Y:S02]  /*e700*/  HFMA2 R46, R111, R20, R35 ;  /* 0x000000146f2e7231 */ /* 0x002fe40000000023 */
[----:B------:R-:W-:Y:S02]  /*e710*/  HADD2 R18, R18.H0_H0, R18.H1_H1 ;  /* 0x3000001212127230 */ /* 0x000fe40000000800 */
[----:B------:R-:W-:Y:S02]  /*e720*/  HFMA2 R10, R68, R122, R10 ;  /* 0x0000007a440a7231 */ /* 0x000fe4000000000a */
[----:B------:R-:W-:-:S02]  /*e730*/  HFMA2 R68, R119, R20, R36 ;  /* 0x0000001477447231 */ /* 0x000fc40000000024 */
[-C--:B------:R-:W-:Y:S02]  /*e740*/  HFMA2 R50, R59, R30.reuse, R40 ;  /* 0x0000001e3b327231 */ /* 0x080fe40000000028 */
[----:B------:R-:W-:Y:S01]  /*e750*/  HFMA2 R48, R55, R30, R49 ;  /* 0x0000001e37307231 */ /* 0x000fe20000000031 */
[----:B------:R-:W-:Y:S01]  /*e760*/  PRMT R45, R45, 0x5410, R39 ;  /* 0x000054102d2d7816 */ /* 0x000fe20000000027 */
[-C--:B------:R-:W-:Y:S02]  /*e770*/  HFMA2 R37, R117, R20.reuse, R37 ;  /* 0x0000001475257231 */ /* 0x080fe40000000025 */
[----:B------:R-:W-:Y:S01]  /*e780*/  HFMA2 R49, R109, R20, R47 ;  /* 0x000000146d317231 */ /* 0x000fe2000000002f */
[----:B------:R-:W-:Y:S01]  /*e790*/  PRMT R17, R17, 0x5410, R18 ;  /* 0x0000541011117816 */ /* 0x000fe20000000012 */
[-C--:B------:R-:W-:Y:S02]  /*e7a0*/  HFMA2 R46, R92, R21.reuse, R46 ;  /* 0x000000155c2e7231 */ /* 0x080fe4000000002e */
[----:B------:R-:W-:-:S02]  /*e7b0*/  HFMA2 R68, R136, R21, R68 ;  /* 0x0000001588447231 */ /* 0x000fc40000000044 */
[----:B------:R-:W-:Y:S02]  /*e7c0*/  HFMA2 R11, R67, R121, R11 ;  /* 0x00000079430b7231 */ /* 0x000fe4000000000b */
[-C--:B------:R-:W-:Y:S02]  /*e7d0*/  HFMA2 R48, R96, R31.reuse, R48 ;  /* 0x0000001f60307231 */ /* 0x080fe40000000030 */
[----:B------:R-:W-:Y:S02]  /*e7e0*/  HFMA2 R50, R100, R31, R50 ;  /* 0x0000001f64327231 */ /* 0x000fe40000000032 */
[----:B------:R-:W-:Y:S02]  /*e7f0*/  HFMA2 R10, R45, R122, R10 ;  /* 0x0000007a2d0a7231 */ /* 0x000fe4000000000a */
[-C--:B------:R-:W-:Y:S02]  /*e800*/  HFMA2 R37, R118, R21.reuse, R37 ;  /* 0x0000001576257231 */ /* 0x080fe40000000025 */
[----:B------:R-:W-:-:S02]  /*e810*/  HFMA2 R49, R98, R21, R49 ;  /* 0x0000001562317231 */ /* 0x000fc40000000031 */
[-C--:B------:R-:W-:Y:S02]  /*e820*/  HFMA2 R45, R91, R22.reuse, R46 ;  /* 0x000000165b2d7231 */ /* 0x080fe4000000002e */
[-C--:B------:R-:W-:Y:S02]  /*e830*/  HFMA2 R68, R61, R22.reuse, R68 ;  /* 0x000000163d447231 */ /* 0x080fe40000000044 */
[----:B------:R-:W-:Y:S02]  /*e840*/  HFMA2 R11, R17, R121, R11 ;  /* 0x00000079110b7231 */ /* 0x000fe4000000000b */
[----:B------:R-:W-:Y:S02]  /*e850*/  HADD2 R17, R50.H0_H0, R50.H1_H1 ;  /* 0x3000003232117230 */ /* 0x000fe40000000800 */
[----:B------:R-:W-:Y:S02]  /*e860*/  HFMA2 R50, R59, R22, R37 ;  /* 0x000000163b327231 */ /* 0x000fe40000000025 */
[----:B------:R-:W-:-:S02]  /*e870*/  HADD2 R18, R48.H0_H0, R48.H1_H1 ;  /* 0x3000003030127230 */ /* 0x000fc40000000800 */
[-C--:B------:R-:W-:Y:S02]  /*e880*/  HFMA2 R45, R90, R23.reuse, R45 ;  /* 0x000000175a2d7231 */ /* 0x080fe4000000002d */
[----:B------:R-:W-:Y:S02]  /*e890*/  HFMA2 R48, R55, R22, R49 ;  /* 0x0000001637307231 */ /* 0x000fe40000000031 */
[-C--:B------:R-:W-:Y:S02]  /*e8a0*/  HFMA2 R68, R120, R23.reuse, R68 ;  /* 0x0000001778447231 */ /* 0x080fe40000000044 */
[-C--:B------:R-:W-:Y:S02]  /*e8b0*/  HFMA2 R50, R100, R23.reuse, R50 ;  /* 0x0000001764327231 */ /* 0x080fe40000000032 */
[----:B------:R-:W-:Y:S02]  /*e8c0*/  HFMA2 R48, R96, R23, R48 ;  /* 0x0000001760307231 */ /* 0x000fe40000000030 */
[----:B------:R-:W-:Y:S01]  /*e8d0*/  HADD2 R45, R45.H0_H0, R45.H1_H1 ;  /* 0x3000002d2d2d7230 */ /* 0x000fe20000000800 */
[----:B------:R-:W1:Y:S01]  /*e8e0*/  LDS.128 R20, [UR4+0x330] ;  /* 0x00033004ff147984 */ /* 0x000e620008000c00 */
[----:B------:R-:W-:Y:S01]  /*e8f0*/  HADD2 R68, R68.H0_H0, R68.H1_H1 ;  /* 0x3000004444447230 */ /* 0x000fe20000000800 */
[----:B------:R-:W-:Y:S01]  /*e900*/  PRMT R72, R72, 0x5410, R73 ;  /* 0x0000541048487816 */ /* 0x000fe20000000049 */
[----:B0-----:R-:W-:-:S02]  /*e910*/  HFMA2 R46, R111, R24, R32 ;  /* 0x000000186f2e7231 */ /* 0x001fc40000000020 */
[-C--:B------:R-:W-:Y:S02]  /*e920*/  HFMA2 R49, R109, R24.reuse, R51 ;  /* 0x000000186d317231 */ /* 0x080fe40000000033 */
[-C--:B------:R-:W-:Y:S01]  /*e930*/  HFMA2 R34, R117, R24.reuse, R34 ;  /* 0x0000001875227231 */ /* 0x080fe20000000022 */
[----:B------:R-:W-:Y:S01]  /*e940*/  PRMT R45, R45, 0x5410, R68 ;  /* 0x000054102d2d7816 */ /* 0x000fe20000000044 */
[----:B------:R-:W-:Y:S02]  /*e950*/  HFMA2 R68, R119, R24, R33 ;  /* 0x0000001877447231 */ /* 0x000fe40000000021 */
[-C--:B------:R-:W-:Y:S02]  /*e960*/  HFMA2 R46, R92, R25.reuse, R46 ;  /* 0x000000195c2e7231 */ /* 0x080fe4000000002e */
[----:B------:R-:W-:Y:S02]  /*e970*/  HFMA2 R8, R72, R122, R8 ;  /* 0x0000007a48087231 */ /* 0x000fe40000000008 */
[----:B------:R-:W-:-:S02]  /*e980*/  HFMA2 R34, R118, R25, R34 ;  /* 0x0000001976227231 */ /* 0x000fc40000000022 */
[-C--:B------:R-:W-:Y:S02]  /*e990*/  HFMA2 R68, R136, R25.reuse, R68 ;  /* 0x0000001988447231 */ /* 0x080fe40000000044 */
[----:B------:R-:W-:Y:S02]  /*e9a0*/  HFMA2 R49, R98, R25, R49 ;  /* 0x0000001962317231 */ /* 0x000fe40000000031 */
[----:B------:R-:W-:Y:S02]  /*e9b0*/  HFMA2 R34, R59, R26, R34 ;  /* 0x0000001a3b227231 */ /* 0x000fe40000000022 */
        /* <DEDUP_REMOVED lines=8> */
[----:B------:R-:W0:Y:S01]  /*ea40*/  LDS.128 R24, [UR4+0x3b0] ;  /* 0x0003b004ff187984 */ /* 0x000e220008000c00 */
[----:B------:R-:W-:-:S02]  /*ea50*/  HADD2 R71, R71.H0_H0, R71.H1_H1 ;  /* 0x3000004747477230 */ /* 0x000fc40000000800 */
[----:B------:R-:W-:-:S03]  /*ea60*/  HADD2 R77, R77.H0_H0, R77.H1_H1 ;  /* 0x3000004d4d4d7230 */ /* 0x000fc60000000800 */
[----:B------:R-:W-:Y:S01]  /*ea70*/  PRMT R71, R71, 0x5410, R70 ;  /* 0x0000541047477816 */ /* 0x000fe20000000046 */
[----:B------:R-:W-:Y:S01]  /*ea80*/  HADD2 R45, R45.H0_H0, R45.H1_H1 ;  /* 0x3000002d2d2d7230 */ /* 0x000fe20000000800 */
[----:B------:R-:W-:Y:S01]  /*ea90*/  PRMT R17, R17, 0x5410, R18 ;  /* 0x0000541011117816 */ /* 0x000fe20000000012 */
[----:B------:R-:W-:Y:S02]  /*eaa0*/  HADD2 R68, R68.H0_H0, R68.H1_H1 ;  /* 0x3000004444447230 */ /* 0x000fe40000000800 */
[-C--:B------:R-:W-:Y:S01]  /*eab0*/  HFMA2 R9, R71, R121.reuse, R9 ;  /* 0x0000007947097231 */ /* 0x080fe20000000009 */
[----:B------:R-:W-:Y:S01]  /*eac0*/  PRMT R76, R76, 0x5410, R77 ;  /* 0x000054104c4c7816 */ /* 0x000fe2000000004d */
[----:B------:R-:W-:Y:S01]  /*ead0*/  HADD2 R50, R50.H0_H0, R50.H1_H1 ;  /* 0x3000003232327230 */ /* 0x000fe20000000800 */
[----:B------:R-:W-:Y:S01]  /*eae0*/  PRMT R45, R45, 0x5410, R68 ;  /* 0x000054102d2d7816 */ /* 0x000fe20000000044 */
[----:B------:R-:W-:Y:S02]  /*eaf0*/  HADD2 R48, R48.H0_H0, R48.H1_H1 ;  /* 0x3000003030307230 */ /* 0x000fe40000000800 */
[----:B------:R-:W-:Y:S01]  /*eb00*/  HFMA2 R9, R17, R121, R9 ;  /* 0x0000007911097231 */ /* 0x000fe20000000009 */
[----:B------:R-:W-:Y:S01]  /*eb10*/  PRMT R75, R75, 0x5410, R74 ;  /* 0x000054104b4b7816 */ /* 0x000fe2000000004a */
[----:B-1----:R-:W-:-:S02]  /*eb20*/  HFMA2 R46, R111, R20, R60 ;  /* 0x000000146f2e7231 */ /* 0x002fc4000000003c */
[-C--:B------:R-:W-:Y:S02]  /*eb30*/  HFMA2 R68, R119, R20.reuse, R54 ;  /* 0x0000001477447231 */ /* 0x080fe40000000036 */
[-C--:B------:R-:W-:Y:S02]  /*eb40*/  HFMA2 R57, R117, R20.reuse, R57 ;  /* 0x0000001475397231 */ /* 0x080fe40000000039 */
[----:B------:R-:W-:Y:S02]  /*eb50*/  HADD2 R17, R49.H0_H0, R49.H1_H1 ;  /* 0x3000003131117230 */ /* 0x000fe40000000800 */
[----:B------:R-:W-:Y:S01]  /*eb60*/  HFMA2 R49, R109, R20, R58 ;  /* 0x000000146d317231 */ /* 0x000fe2000000003a */
[----:B------:R-:W-:Y:S01]  /*eb70*/  PRMT R50, R50, 0x5410, R48 ;  /* 0x0000541032327816 */ /* 0x000fe20000000030 */
[----:B------:R-:W-:Y:S02]  /*eb80*/  HFMA2 R6, R76, R122, R6 ;  /* 0x0000007a4c067231 */ /* 0x000fe40000000006 */
[----:B------:R-:W-:-:S02]  /*eb90*/  HFMA2 R46, R92, R21, R46 ;  /* 0x000000155c2e7231 */ /* 0x000fc4000000002e */
[----:B------:R-:W-:Y:S02]  /*eba0*/  HFMA2 R68, R136, R21, R68 ;  /* 0x0000001588447231 */ /* 0x000fe40000000044 */
[----:B------:R-:W-:Y:S02]  /*ebb0*/  HFMA2 R7, R75, R121, R7 ;  /* 0x000000794b077231 */ /* 0x000fe40000000007 */
[-C--:B------:R-:W-:Y:S02]  /*ebc0*/  HFMA2 R49, R98, R21.reuse, R49 ;  /* 0x0000001562317231 */ /* 0x080fe40000000031 */
[----:B------:R-:W-:Y:S02]  /*ebd0*/  HFMA2 R57, R118, R21, R57 ;  /* 0x0000001576397231 */ /* 0x000fe40000000039 */
[----:B------:R-:W-:Y:S02]  /*ebe0*/  HFMA2 R6, R45, R122, R6 ;  /* 0x0000007a2d067231 */ /* 0x000fe40000000006 */
[----:B------:R-:W-:-:S02]  /*ebf0*/  HFMA2 R45, R91, R22, R46 ;  /* 0x000000165b2d7231 */ /* 0x000fc4000000002e */
[-C--:B------:R-:W-:Y:S02]  /*ec00*/  HFMA2 R60, R61, R22.reuse, R68 ;  /* 0x000000163d3c7231 */ /* 0x080fe40000000044 */
[----:B------:R-:W-:Y:S02]  /*ec10*/  HFMA2 R7, R50, R121, R7 ;  /* 0x0000007932077231 */ /* 0x000fe40000000007 */
[-C--:B------:R-:W-:Y:S02]  /*ec20*/  HFMA2 R48, R55, R22.reuse, R49 ;  /* 0x0000001637307231 */ /* 0x080fe40000000031 */
[----:B------:R-:W-:Y:S02]  /*ec30*/  HFMA2 R50, R59, R22, R57 ;  /* 0x000000163b327231 */ /* 0x000fe40000000039 */
[----:B------:R-:W-:Y:S02]  /*ec40*/  HADD2 R80, R80.H0_H0, R80.H1_H1 ;  /* 0x3000005050507230 */ /* 0x000fe40000000800 */
[----:B------:R-:W-:-:S02]  /*ec50*/  HFMA2 R45, R90, R23, R45 ;  /* 0x000000175a2d7231 */ /* 0x000fc4000000002d */
[----:B------:R-:W-:Y:S02]  /*ec60*/  HADD2 R81, R81.H0_H0, R81.H1_H1 ;  /* 0x3000005151517230 */ /* 0x000fe40000000800 */
[-C--:B------:R-:W-:Y:S02]  /*ec70*/  HFMA2 R60, R120, R23.reuse, R60 ;  /* 0x00000017783c7231 */ /* 0x080fe4000000003c */
[-C--:B------:R-:W-:Y:S02]  /*ec80*/  HFMA2 R50, R100, R23.reuse, R50 ;  /* 0x0000001764327231 */ /* 0x080fe40000000032 */
[----:B------:R-:W-:Y:S02]  /*ec90*/  HFMA2 R48, R96, R23, R48 ;  /* 0x0000001760307231 */ /* 0x000fe40000000030 */
[----:B------:R-:W-:Y:S01]  /*eca0*/  HFMA2 R103, R113, R63, R103 ;  /* 0x0000003f71677231 */ /* 0x000fe20000000067 */
[----:B------:R-:W-:Y:S01]  /*ecb0*/  PRMT R80, R80, 0x5410, R81 ;  /* 0x0000541050507816 */ /* 0x000fe20000000051 */
[----:B------:R-:W-:-:S02]  /*ecc0*/  HADD2 R45, R45.H0_H0, R45.H1_H1 ;  /* 0x3000002d2d2d7230 */ /* 0x000fc40000000800 */
[----:B------:R-:W-:Y:S02]  /*ecd0*/  HADD2 R60, R60.H0_H0, R60.H1_H1 ;  /* 0x3000003c3c3c7230 */ /* 0x000fe40000000800 */
[----:B------:R-:W-:Y:S01]  /*ece0*/  HFMA2 R62, R116, R63, R62 ;  /* 0x0000003f743e7231 */ /* 0x000fe2000000003e */
[----:B------:R-:W-:Y:S01]  /*ecf0*/  PRMT R83, R83, 0x5410, R82 ;  /* 0x0000541053537816 */ /* 0x000fe20000000052 */
[----:B------:R-:W-:Y:S02]  /*ed00*/  HADD2 R50, R50.H0_H0, R50.H1_H1 ;  /* 0x3000003232327230 */ /* 0x000fe40000000800 */
[-C--:B0-----:R-:W-:Y:S02]  /*ed10*/  HFMA2 R46, R111, R24.reuse, R102 ;  /* 0x000000186f2e7231 */ /* 0x081fe40000000066 */
[----:B------:R-:W-:Y:S02]  /*ed20*/  HADD2 R48, R48.H0_H0, R48.H1_H1 ;  /* 0x3000003030307230 */ /* 0x000fe40000000800 */
[-C--:B------:R-:W-:Y:S01]  /*ed30*/  HFMA2 R68, R119, R24.reuse, R103 ;  /* 0x0000001877447231 */ /* 0x080fe20000000067 */
[----:B------:R-:W-:Y:S01]  /*ed40*/  PRMT R45, R45, 0x5410, R60 ;  /* 0x000054102d2d7816 */ /* 0x000fe2000000003c */
[----:B------:R-:W-:-:S02]  /*ed50*/  HFMA2 R104, R117, R24, R104 ;  /* 0x0000001875687231 */ /* 0x000fc40000000068 */
[----:B------:R-:W-:Y:S01]  /*ed60*/  HFMA2 R49, R109, R24, R62 ;  /* 0x000000186d317231 */ /* 0x000fe2000000003e */
[----:B------:R-:W-:Y:S01]  /*ed70*/  PRMT R50, R50, 0x5410, R48 ;  /* 0x0000541032327816 */ /* 0x000fe20000000030 */
[----:B------:R-:W-:Y:S02]  /*ed80*/  HFMA2 R4, R80, R122, R4 ;  /* 0x0000007a50047231 */ /* 0x000fe40000000004 */
[-C--:B------:R-:W-:Y:S02]  /*ed90*/  HFMA2 R46, R92, R25.reuse, R46 ;  /* 0x000000195c2e7231 */ /* 0x080fe4000000002e */
[----:B------:R-:W-:Y:S02]  /*eda0*/  HFMA2 R68, R136, R25, R68 ;  /* 0x0000001988447231 */ /* 0x000fe40000000044 */
[----:B------:R-:W-:Y:S02]  /*edb0*/  HFMA2 R3, R83, R121, R3 ;  /* 0x0000007953037231 */ /* 0x000fe40000000003 */
[----:B------:R-:W-:-:S02]  /*edc0*/  HFMA2 R49, R98, R25, R49 ;  /* 0x0000001962317231 */ /* 0x000fc40000000031 */
[----:B------:R-:W-:Y:S02]  /*edd0*/  HFMA2 R104, R118, R25, R104 ;  /* 0x0000001976687231 */ /* 0x000fe40000000068 */
[----:B------:R-:W-:Y:S02]  /*ede0*/  HFMA2 R60, R61, R26, R68 ;  /* 0x0000001a3d3c7231 */ /* 0x000fe40000000044 */
[----:B------:R-:W-:Y:S01]  /*edf0*/  HFMA2 R4, R45, R122, R4 ;  /* 0x0000007a2d047231 */ /* 0x000fe20000000004 */
[----:B--2---:R-:W-:Y:S01]  /*ee00*/  @!P0 IADD3 R126, PT, PT, R94, R127, RZ ;  /* 0x0000007f5e7e8210 */ /* 0x004fe20007ffe0ff */
[-C--:B------:R-:W-:Y:S02]  /*ee10*/  HFMA2 R45, R91, R26.reuse, R46 ;  /* 0x0000001a5b2d7231 */ /* 0x080fe4000000002e */
[----:B------:R-:W-:Y:S01]  /*ee20*/  HFMA2 R3, R50, R121, R3 ;  /* 0x0000007932037231 */ /* 0x000fe20000000003 */
[----:B------:R-:W-:Y:S01]  /*ee30*/  IADD3 R127, PT, PT, R127, 0x20, RZ ;  /* 0x000000207f7f7810 */ /* 0x000fe20007ffe0ff */
[----:B------:R-:W-:-:S02]  /*ee40*/  HFMA2 R50, R59, R26, R104 ;  /* 0x0000001a3b327231 */ /* 0x000fc40000000068 */
[----:B------:R-:W-:Y:S02]  /*ee50*/  HFMA2 R48, R55, R26, R49 ;  /* 0x0000001a37307231 */ /* 0x000fe40000000031 */
[-C--:B------:R-:W-:Y:S02]  /*ee60*/  HFMA2 R45, R90, R27.reuse, R45 ;  /* 0x0000001b5a2d7231 */ /* 0x080fe4000000002d */
[----:B------:R-:W-:Y:S01]  /*ee70*/  HADD2 R84, R84.H0_H0, R84.H1_H1 ;  /* 0x3000005454547230 */ /* 0x000fe20000000800 */
[----:B------:R-:W-:Y:S01]  /*ee80*/  ISETP.GE.AND P0, PT, R127, R108, PT ;  /* 0x0000006c7f00720c */ /* 0x000fe20003f06270 */
[-C--:B------:R-:W-:Y:S02]  /*ee90*/  HFMA2 R60, R120, R27.reuse, R60 ;  /* 0x0000001b783c7231 */ /* 0x080fe4000000003c */
[----:B------:R-:W-:Y:S02]  /*eea0*/  HFMA2 R50, R100, R27, R50 ;  /* 0x0000001b64327231 */ /* 0x000fe40000000032 */
[----:B------:R-:W-:-:S02]  /*eeb0*/  HADD2 R86, R86.H0_H0, R86.H1_H1 ;  /* 0x3000005656567230 */ /* 0x000fc40000000800 */
[----:B------:R-:W-:Y:S01]  /*eec0*/  HFMA2 R48, R96, R27, R48 ;  /* 0x0000001b60307231 */ /* 0x000fe20000000030 */
[----:B------:R-:W-:Y:S01]  /*eed0*/  PRMT R84, R84, 0x5410, R85 ;  /* 0x0000541054547816 */ /* 0x000fe20000000055 */
[----:B------:R-:W-:Y:S02]  /*eee0*/  HADD2 R45, R45.H0_H0, R45.H1_H1 ;  /* 0x3000002d2d2d7230 */ /* 0x000fe40000000800 */
[----:B------:R-:W-:Y:S01]  /*eef0*/  HADD2 R60, R60.H0_H0, R60.H1_H1 ;  /* 0x3000003c3c3c7230 */ /* 0x000fe20000000800 */
[----:B------:R-:W-:Y:S01]  /*ef00*/  PRMT R78, R78, 0x5410, R79 ;  /* 0x000054104e4e7816 */ /* 0x000fe2000000004f */
[----:B------:R-:W-:Y:S01]  /*ef10*/  HADD2 R34, R34.H0_H0, R34.H1_H1 ;  /* 0x3000002222227230 */ /* 0x000fe20000000800 */
[----:B------:R-:W-:Y:S01]  /*ef20*/  PRMT R86, R86, 0x5410, R87 ;  /* 0x0000541056567816 */ /* 0x000fe20000000057 */
[----:B------:R-:W-:Y:S02]  /*ef30*/  HADD2 R50, R50.H0_H0, R50.H1_H1 ;  /* 0x3000003232327230 */ /* 0x000fe40000000800 */
[----:B------:R-:W-:Y:S01]  /*ef40*/  HADD2 R25, R48.H0_H0, R48.H1_H1 ;  /* 0x3000003030197230 */ /* 0x000fe20000000800 */
[----:B------:R-:W-:Y:S01]  /*ef50*/  PRMT R45, R45, 0x5410, R60 ;  /* 0x000054102d2d7816 */ /* 0x000fe2000000003c */
[----:B------:R-:W-:-:S02]  /*ef60*/  HFMA2 R16, R64, R122, R16 ;  /* 0x0000007a40107231 */ /* 0x000fc40000000010 */
[-C--:B------:R-:W-:Y:S01]  /*ef70*/  HFMA2 R61, R84, R122.reuse, R2 ;  /* 0x0000007a543d7231 */ /* 0x080fe20000000002 */
[----:B------:R-:W-:Y:S01]  /*ef80*/  PRMT R34, R34, 0x5410, R17 ;  /* 0x0000541022227816 */ /* 0x000fe20000000011 */
[-C--:B------:R-:W-:Y:S01]  /*ef90*/  HFMA2 R5, R78, R121.reuse, R5 ;  /* 0x000000794e057231 */ /* 0x080fe20000000005 */
[----:B------:R-:W-:Y:S01]  /*efa0*/  PRMT R50, R50, 0x5410, R25 ;  /* 0x0000541032327816 */ /* 0x000fe20000000019 */
[-C--:B------:R-:W-:Y:S01]  /*efb0*/  HFMA2 R0, R86, R121.reuse, R0 ;  /* 0x0000007956007231 */ /* 0x080fe20000000000 */
[----:B------:R-:W-:Y:S01]  /*efc0*/  IADD3 R106, P1, PT, R106, 0x80, RZ ;  /* 0x000000806a6a7810 */ /* 0x000fe20007f3e0ff */
[----:B------:R-:W-:Y:S01]  /*efd0*/  UIADD3 UR4, UPT, UPT, UR4, 0x40, URZ ;  /* 0x0000004004047890 */ /* 0x000fe2000fffe0ff */
[-C--:B------:R-:W-:Y:S01]  /*efe0*/  HFMA2 R16, R52, R122.reuse, R16 ;  /* 0x0000007a34107231 */ /* 0x080fe20000000010 */
[----:B------:R-:W-:Y:S01]  /*eff0*/  MOV R18, R114 ;  /* 0x0000007200127202 */ /* 0x000fe20000000f00 */
[----:B------:R-:W-:Y:S01]  /*f000*/  HFMA2 R2, R45, R122, R61 ;  /* 0x0000007a2d027231 */ /* 0x000fe2000000003d */
[----:B------:R-:W-:Y:S01]  /*f010*/  MOV R19, R115 ;  /* 0x0000007300137202 */ /* 0x000fe20000000f00 */
[-C--:B------:R-:W-:Y:S01]  /*f020*/  HFMA2 R5, R34, R121.reuse, R5 ;  /* 0x0000007922057231 */ /* 0x080fe20000000005 */
[----:B------:R-:W-:Y:S01]  /*f030*/  IADD3.X R107, PT, PT, RZ, R107, RZ, P1, !PT ;  /* 0x0000006bff6b7210 */ /* 0x000fe20000ffe4ff */
[----:B------:R-:W-:-:S02]  /*f040*/  HFMA2 R0, R50, R121, R0 ;  /* 0x0000007932007231 */ /* 0x000fc40000000000 */
[----:B------:R-:W-:Y:S01]  /*f050*/  IMAD.WIDE R114, R123, 0x4, R134 ;  /* 0x000000047b727825 */ /* 0x000fe200078e0286 */
[----:B------:R-:W-:Y:S06]  /*f060*/  @!P0 BRA `(.L_x_2395) ;  /* 0xffffffb000608947 */ /* 0x000fec000383ffff */
[----:B------:R-:W-:-:S07]  /*f070*/  IMAD.WIDE R114, R123, 0x18, R18 ;  /* 0x000000187b727825 */ /* 0x000fce00078e0212 */
.L_x_2394:
[----:B------:R-:W-:-:S04]  /*f080*/  VIMNMX R136, PT, PT, R128, UR12, PT ;  /* 0x0000000c80887c48 */ /* 0x000fc8000bfe0100 */
[----:B------:R-:W-:-:S13]  /*f090*/  ISETP.GT.AND P0, PT, R136, R127, PT ;  /* 0x0000007f8800720c */ /* 0x000fda0003f04270 */
[----:B------:R-:W-:Y:S05]  /*f0a0*/  @!P0 BRA `(.L_x_2396) ;  /* 0x0000003400f88947 */ /* 0x000fea0003800000 */
[----:B------:R-:W-:Y:S01]  /*f0b0*/  IMAD.WIDE.U32 R18, R127, 0x4, R132 ;  /* 0x000000047f127825 */ /* 0x000fe200078e0084 */
[----:B------:R-:W-:Y:S02]  /*f0c0*/  MOV R140, R114 ;  /* 0x00000072008c7202 */ /* 0x000fe40000000f00 */
[----:B------:R-:W-:Y:S02]  /*f0d0*/  MOV R141, R115 ;  /* 0x00000073008d7202 */ /* 0x000fe40000000f00 */
[----:B------:R-:W-:-:S04]  /*f0e0*/  IADD3 R134, P0, PT, R18, 0x2, RZ ;  /* 0x0000000212867810 */ /* 0x000fc80007f1e0ff */
[----:B------:R-:W-:-:S09]  /*f0f0*/  IADD3.X R129, PT, PT, RZ, R19, RZ, P0, !PT ;  /* 0x00000013ff817210 */ /* 0x000fd200007fe4ff */
.L_x_2397:
[----:B------:R-:W2:Y:S01]  /*f100*/  LDG.E.128.CONSTANT R20, desc[UR8][R140.64] ;  /* 0x000000088c147981 */ /* 0x000ea2000c1e9d00 */
[----:B------:R-:W-:-:S05]  /*f110*/  MOV R123, UR10 ;  /* 0x0000000a007b7c02 */ /* 0x000fca0008000f00 */
[----:B------:R-:W-:-:S05]  /*f120*/  IMAD.WIDE R18, R123, 0x4, R140 ;  /* 0x000000047b127825 */ /* 0x000fca00078e028c */
[----:B------:R-:W3:Y:S01]  /*f130*/  LDG.E.128.CONSTANT R24, desc[UR8][R18.64] ;  /* 0x0000000812187981 */ /* 0x000ee2000c1e9d00 */
[----:B------:R-:W-:-:S05]  /*f140*/  IMAD.WIDE R40, R123, 0x4, R18 ;  /* 0x000000047b287825 */ /* 0x000fca00078e0212 */
[----:B------:R0:W4:Y:S01]  /*f150*/  LDG.E.128.CONSTANT R32, desc[UR8][R40.64] ;  /* 0x0000000828207981 */ /* 0x000122000c1e9d00 */
[----:B------:R-:W-:-:S05]  /*f160*/  IMAD.WIDE R42, R123, 0x4, R40 ;  /* 0x000000047b2a7825 */ /* 0x000fca00078e0228 */
[----:B------:R1:W5:Y:S01]  /*f170*/  LDG.E.128.CONSTANT R36, desc[UR8][R42.64] ;  /* 0x000000082a247981 */ /* 0x000362000c1e9d00 */
[----:B------:R-:W-:-:S05]  /*f180*/  IMAD.WIDE R138, R123, 0x4, R42 ;  /* 0x000000047b8a7825 */ /* 0x000fca00078e022a */
[----:B------:R-:W5:Y:S01]  /*f190*/  LDG.E.128.CONSTANT R28, desc[UR8][R138.64] ;  /* 0x000000088a1c7981 */ /* 0x000f62000c1e9d00 */
[----:B------:R-:W-:Y:S01]  /*f1a0*/  ISETP.NE.AND P0, PT, R127, R126, PT ;  /* 0x0000007e7f00720c */ /* 0x000fe20003f05270 */
[----:B------:R-:W-:-:S12]  /*f1b0*/  HFMA2 R81, -RZ, RZ, 0, 0.03125 ;  /* 0x00002800ff517431 */ /* 0x000fd800000001ff */
[----:B------:R-:W-:-:S06]  /*f1c0*/  @!P0 LEA R102, R125, R130, 0x3 ;  /* 0x000000827d668211 */ /* 0x000fcc00078e18ff */
[----:B------:R-:W5:Y:S01]  /*f1d0*/  @!P0 LDL.64 R102, [R102+0x8] ;  /* 0x0000080066668983 */ /* 0x000f620000100a00 */
[C---:B--2---:R-:W-:Y:S02]  /*f1e0*/  LOP3.LUT R55, R20.reuse, 0x1f001f, RZ, 0xc0, !PT ;  /* 0x001f001f14377812 */ /* 0x044fe400078ec0ff */
[--C-:B------:R-:W-:Y:S02]  /*f1f0*/  SHF.R.U32.HI R57, RZ, 0xa, R20.reuse ;  /* 0x0000000aff397819 */ /* 0x100fe40000011614 */
[----:B------:R-:W-:Y:S02]  /*f200*/  LOP3.LUT R58, R20, 0x3e003e0, RZ, 0xc0, !PT ;  /* 0x03e003e0143a7812 */ /* 0x000fe400078ec0ff */
[----:B------:R-:W-:Y:S02]  /*f210*/  SHF.R.U32.HI R59, RZ, 0xf, R20 ;  /* 0x0000000fff3b7819 */ /* 0x000fe40000011614 */
[----:B------:R-:W-:Y:S02]  /*f220*/  LOP3.LUT R60, R21, 0x1f001f, RZ, 0xc0, !PT ;  /* 0x001f001f153c7812 */ /* 0x000fe400078ec0ff */
[----:B------:R-:W-:-:S02]  /*f230*/  SHF.R.U32.HI R50, RZ, 0xa, R21 ;  /* 0x0000000aff327819 */ /* 0x000fc40000011615 */
[----:B------:R-:W-:Y:S02]  /*f240*/  LOP3.LUT R61, R21, 0x3e003e0, RZ, 0xc0, !PT ;  /* 0x03e003e0153d7812 */ /* 0x000fe400078ec0ff */
[----:B0-----:R-:W-:Y:S02]  /*f250*/  SHF.R.U32.HI R40, RZ, 0xf, R21 ;  /* 0x0000000fff287819 */ /* 0x001fe40000011615 */
[C---:B------:R-:W-:Y:S02]  /*f260*/  LOP3.LUT R63, R22.reuse, 0x1f001f, RZ, 0xc0, !PT ;  /* 0x001f001f163f7812 */ /* 0x040fe400078ec0ff */
[--C-:B------:R-:W-:Y:S02]  /*f270*/  SHF.R.U32.HI R56, RZ, 0xa, R22.reuse ;  /* 0x0000000aff387819 */ /* 0x100fe40000011616 */
[----:B------:R-:W-:Y:S02]  /*f280*/  LOP3.LUT R64, R22, 0x3e003e0, RZ, 0xc0, !PT ;  /* 0x03e003e016407812 */ /* 0x000fe400078ec0ff */
[----:B------:R-:W-:-:S02]  /*f290*/  SHF.R.U32.HI R62, RZ, 0xf, R22 ;  /* 0x0000000fff3e7819 */ /* 0x000fc40000011616 */
[C---:B------:R-:W-:Y:S02]  /*f2a0*/  LOP3.LUT R65, R23.reuse, 0x1f001f, RZ, 0xc0, !PT ;  /* 0x001f001f17417812 */ /* 0x040fe400078ec0ff */
[----:B------:R-:W-:Y:S02]  /*f2b0*/  LOP3.LUT R67, R23, 0x3e003e0, RZ, 0xc0, !PT ;  /* 0x03e003e017437812 */ /* 0x000fe400078ec0ff */
[--C-:B------:R-:W-:Y:S02]  /*f2c0*/  SHF.R.U32.HI R54, RZ, 0xa, R23.reuse ;  /* 0x0000000aff367819 */ /* 0x100fe40000011617 */
[----:B------:R-:W-:Y:S02]  /*f2d0*/  SHF.R.U32.HI R66, RZ, 0xf, R23 ;  /* 0x0000000fff427819 */ /* 0x000fe40000011617 */
[----:B------:R-:W0:Y:S01]  /*f2e0*/  LDS.128 R20, [UR4] ;  /* 0x00000004ff147984 */ /* 0x000e220008000c00 */
[----:B---3--:R-:W-:Y:S02]  /*f2f0*/  LOP3.LUT R52, R25, 0x1f001f, RZ, 0xc0, !PT ;  /* 0x001f001f19347812 */ /* 0x008fe400078ec0ff */
[----:B------:R-:W-:-:S02]  /*f300*/  SHF.R.U32.HI R45, RZ, 0xa, R25 ;  /* 0x0000000aff2d7819 */ /* 0x000fc40000011619 */
[----:B------:R-:W-:Y:S02]  /*f310*/  LOP3.LUT R49, R25, 0x3e003e0, RZ, 0xc0, !PT ;  /* 0x03e003e019317812 */ /* 0x000fe400078ec0ff */
[----:B-1----:R-:W-:Y:S02]  /*f320*/  SHF.R.U32.HI R43, RZ, 0xe, R25 ;  /* 0x0000000eff2b7819 */ /* 0x002fe40000011619 */
[C---:B------:R-:W-:Y:S02]  /*f330*/  LOP3.LUT R18, R27.reuse, 0x1f001f, RZ, 0xc0, !PT ;  /* 0x001f001f1b127812 */ /* 0x040fe400078ec0ff */
[----:B------:R-:W-:Y:S02]  /*f340*/  LOP3.LUT R19, R27, 0x3e003e0, RZ, 0xc0, !PT ;  /* 0x03e003e01b137812 */ /* 0x000fe400078ec0ff */
[----:B------:R-:W-:Y:S02]  /*f350*/  SHF.R.U32.HI R47, RZ, 0xa, R27 ;  /* 0x0000000aff2f7819 */ /* 0x000fe4000001161b */
[----:B------:R-:W-:-:S02]  /*f360*/  SHF.R.U32.HI R41, RZ, 0xe, R24 ;  /* 0x0000000eff297819 */ /* 0x000fc40000011618 */
[----:B------:R-:W-:Y:S02]  /*f370*/  SHF.R.U32.HI R25, RZ, 0xe, R26 ;  /* 0x0000000eff197819 */ /* 0x000fe4000001161a */
[----:B------:R-:W-:Y:S02]  /*f380*/  SHF.R.U32.HI R27, RZ, 0xe, R27 ;  /* 0x0000000eff1b7819 */ /* 0x000fe4000001161b */
[----:B------:R-:W-:Y:S02]  /*f390*/  LOP3.LUT R42, R59, 0x10001, RZ, 0xc0, !PT ;  /* 0x000100013b2a7812 */ /* 0x000fe400078ec0ff */
[----:B------:R-:W-:Y:S02]  /*f3a0*/  LOP3.LUT R40, R40, 0x10001, RZ, 0xc0, !PT ;  /* 0x0001000128287812 */ /* 0x000fe400078ec0ff */
[----:B------:R-:W-:Y:S02]  /*f3b0*/  LOP3.LUT R62, R62, 0x10001, RZ, 0xc0, !PT ;  /* 0x000100013e3e7812 */ /* 0x000fe400078ec0ff */
[----:B------:R-:W-:-:S02]  /*f3c0*/  LOP3.LUT R66, R66, 0x10001, RZ, 0xc0, !PT ;  /* 0x0001000142427812 */ /* 0x000fc400078ec0ff */
        /* <DEDUP_REMOVED lines=9> */
[----:B------:R-:W-:Y:S02]  /*f460*/  LOP3.LUT R40, R66, 0x20002, R27, 0xf8, !PT ;  /* 0x0002000242287812 */ /* 0x000fe400078ef81b */
[----:B------:R-:W1:Y:S01]  /*f470*/  LDS.128 R24, [UR4+0x10] ;  /* 0x00001004ff187984 */ /* 0x000e620008000c00 */
        /* <DEDUP_REMOVED lines=13> */
[----:B------:R-:W-:Y:S01]  /*f550*/  HADD2 R59, R59, -1040, -1040 ;  /* 0xe410e4103b3b7430 */ /* 0x000fe20000000000 */
[----:B------:R-:W-:Y:S01]  /*f560*/  LOP3.LUT R68, R67, 0x64006400, RZ, 0xfc, !PT ;  /* 0x6400640043447812 */ /* 0x000fe200078efcff */
[-C--:B0-----:R-:W-:Y:S01]  /*f570*/  HFMA2 R58, R65, R20.reuse, RZ ;  /* 0x00000014413a7231 */ /* 0x081fe200000000ff */
[----:B------:R-:W-:Y:S01]  /*f580*/  LOP3.LUT R57, R57, 0x64006400, RZ, 0xfc, !PT ;  /* 0x6400640039397812 */ /* 0x000fe200078efcff */
[-C--:B------:R-:W-:Y:S01]  /*f590*/  HFMA2 R60, R66, R81.reuse.H0_H0, -48, -48 ;  /* 0xd200d200423c7431 */ /* 0x080fe20000040051 */
[----:B------:R-:W-:Y:S01]  /*f5a0*/  LOP3.LUT R50, R50, 0x64006400, RZ, 0xfc, !PT ;  /* 0x6400640032327812 */ /* 0x000fe200078efcff */
[----:B------:R-:W-:Y:S01]  /*f5b0*/  HFMA2 R62, R62, R81.H0_H0, -48, -48 ;  /* 0xd200d2003e3e7431 */ /* 0x000fe20000040051 */
[----:B------:R-:W-:Y:S01]  /*f5c0*/  LOP3.LUT R56, R56, 0x1f001f, RZ, 0xc0, !PT ;  /* 0x001f001f38387812 */ /* 0x000fe200078ec0ff */
[-C--:B------:R-:W-:Y:S01]  /*f5d0*/  HFMA2 R66, R63, R20.reuse, RZ.H0_H0 ;  /* 0x000000143f427231 */ /* 0x080fe200000400ff */
[----:B------:R-:W-:Y:S01]  /*f5e0*/  LOP3.LUT R54, R54, 0x1f001f, RZ, 0xc0, !PT ;  /* 0x001f001f36367812 */ /* 0x000fe200078ec0ff */
[----:B------:R-:W-:-:S02]  /*f5f0*/  HFMA2 R67, R61, R20, RZ ;  /* 0x000000143d437231 */ /* 0x000fc400000000ff */
[----:B------:R-:W-:Y:S02]  /*f600*/  HFMA2 R69, R59, R20, RZ.H0_H0 ;  /* 0x000000143b457231 */ /* 0x000fe400000400ff */
[----:B------:R-:W-:Y:S02]  /*f610*/  HFMA2 R20, R64, R21, R58 ;  /* 0x0000001540147231 */ /* 0x000fe4000000003a */
[----:B------:R-:W-:Y:S01]  /*f620*/  HFMA2 R55, R68, R81.H0_H0, -48, -48 ;  /* 0xd200d20044377431 */ /* 0x000fe20000040051 */
[----:B------:R-:W-:Y:S01]  /*f630*/  LOP3.LUT R56, R56, 0x64006400, RZ, 0xfc, !PT ;  /* 0x6400640038387812 */ /* 0x000fe200078efcff */
[----:B------:R-:W-:Y:S01]  /*f640*/  HADD2 R58, R57, -1040, -1040 ;  /* 0xe410e410393a7430 */ /* 0x000fe20000000000 */
[----:B------:R-:W-:Y:S01]  /*f650*/  LOP3.LUT R54, R54, 0x64006400, RZ, 0xfc, !PT ;  /* 0x6400640036367812 */ /* 0x000fe200078efcff */
[----:B------:R-:W-:Y:S01]  /*f660*/  HFMA2 R66, R62, R21, R66 ;  /* 0x000000153e427231 */ /* 0x000fe20000000042 */
[----:B------:R-:W-:Y:S01]  /*f670*/  LOP3.LUT R53, R53, 0x64006400, RZ, 0xfc, !PT ;  /* 0x6400640035357812 */ /* 0x000fe200078efcff */
[----:B------:R-:W-:-:S02]  /*f680*/  HADD2 R57, R50, -1040, -1040 ;  /* 0xe410e41032397430 */ /* 0x000fc40000000000 */
[-C--:B------:R-:W-:Y:S02]  /*f690*/  HFMA2 R68, R60, R21.reuse, R67 ;  /* 0x000000153c447231 */ /* 0x080fe40000000043 */
[----:B------:R-:W-:Y:S02]  /*f6a0*/  HFMA2 R69, R55, R21, R69 ;  /* 0x0000001537457231 */ /* 0x000fe40000000045 */
[-C--:B------:R-:W-:Y:S02]  /*f6b0*/  HFMA2 R21, R58, R22.reuse, R20 ;  /* 0x000000163a157231 */ /* 0x080fe40000000014 */
[-C--:B------:R-:W-:Y:S01]  /*f6c0*/  HFMA2 R67, R57, R22.reuse, R66 ;  /* 0x0000001639437231 */ /* 0x080fe20000000042 */
[----:B------:R-:W-:Y:S01]  /*f6d0*/  LOP3.LUT R20, R51, 0x64006400, RZ, 0xfc, !PT ;  /* 0x6400640033147812 */ /* 0x000fe200078efcff */
[----:B------:R-:W-:Y:S01]  /*f6e0*/  HADD2 R56, R56, -1040, -1040 ;  /* 0xe410e41038387430 */ /* 0x000fe20000000000 */
        /* <DEDUP_REMOVED lines=9> */
[----:B------:R-:W-:Y:S01]  /*f780*/  HFMA2 R21, R54, R23, R21 ;  /* 0x0000001736157231 */ /* 0x000fe20000000015 */
[----:B------:R-:W-:Y:S01]  /*f790*/  LOP3.LUT R18, R19, 0x64006400, RZ, 0xfc, !PT ;  /* 0x6400640013127812 */ /* 0x000fe200078efcff */
[----:B------:R-:W-:-:S02]  /*f7a0*/  HFMA2 R53, R20, R81.H0_H0, -48, -48 ;  /* 0xd200d20014357431 */ /* 0x000fc40000040051 */
[----:B------:R-:W-:Y:S02]  /*f7b0*/  HADD2 R52, R52, -1040, -1040 ;  /* 0xe410e41034347430 */ /* 0x000fe40000000000 */
[----:B------:R-:W-:Y:S02]  /*f7c0*/  HADD2 R51, R48, -1040, -1040 ;  /* 0xe410e41030337430 */ /* 0x000fe40000000000 */
[----:B------:R-:W-:Y:S02]  /*f7d0*/  HADD2 R17, R17, -1040, -1040 ;  /* 0xe410e41011117430 */ /* 0x000fe40000000000 */
[----:B-1----:R-:W-:Y:S02]  /*f7e0*/  HFMA2 R48, R53, R24, R21 ;  /* 0x0000001835307231 */ /* 0x002fe40000000015 */
[-C--:B------:R-:W-:Y:S02]  /*f7f0*/  HFMA2 R67, R52, R23.reuse, R67 ;  /* 0x0000001734437231 */ /* 0x080fe40000000043 */
[----:B------:R-:W-:-:S02]  /*f800*/  HFMA2 R68, R51, R23, R68 ;  /* 0x0000001733447231 */ /* 0x000fc40000000044 */
[----:B------:R-:W-:Y:S01]  /*f810*/  HFMA2 R69, R17, R23, R69 ;  /* 0x0000001711457231 */ /* 0x000fe20000000045 */
[----:B------:R-:W-:Y:S01]  /*f820*/  LOP3.LUT R21, R46, 0x1f001f, RZ, 0xc0, !PT ;  /* 0x001f001f2e157812 */ /* 0x000fe200078ec0ff */
[-C--:B------:R-:W-:Y:S01]  /*f830*/  HFMA2 R20, R22, R81.reuse.H0_H0, -48, -48 ;  /* 0xd200d20016147431 */ /* 0x080fe20000040051 */
[----:B------:R-:W-:Y:S01]  /*f840*/  LOP3.LUT R44, R44, 0x1f001f, RZ, 0xc0, !PT ;  /* 0x001f001f2c2c7812 */ /* 0x000fe200078ec0ff */
[-C--:B------:R-:W-:Y:S01]  /*f850*/  HFMA2 R19, R66, R81.reuse.H0_H0, -48, -48 ;  /* 0xd200d20042137431 */ /* 0x080fe20000040051 */
[----:B------:R-:W-:Y:S01]  /*f860*/  LOP3.LUT R45, R45, 0x1f001f, RZ, 0xc0, !PT ;  /* 0x001f001f2d2d7812 */ /* 0x000fe200078ec0ff */
[----:B------:R-:W-:Y:S01]  /*f870*/  HFMA2 R18, R18, R81.H0_H0, -48, -48 ;  /* 0xd200d20012127431 */ /* 0x000fe20000040051 */
[----:B------:R-:W-:Y:S01]  /*f880*/  LOP3.LUT R47, R47, 0x1f001f, RZ, 0xc0, !PT ;  /* 0x001f001f2f2f7812 */ /* 0x000fe200078ec0ff */
[-C--:B------:R-:W-:Y:S02]  /*f890*/  HFMA2 R49, R20, R24.reuse, R67 ;  /* 0x0000001814317231 */ /* 0x080fe40000000043 */
[----:B------:R-:W-:-:S02]  /*f8a0*/  HFMA2 R66, R19, R24, R68 ;  /* 0x0000001813427231 */ /* 0x000fc40000000044 */
[----:B------:R-:W-:Y:S01]  /*f8b0*/  HFMA2 R69, R18, R24, R69 ;  /* 0x0000001812457231 */ /* 0x000fe20000000045 */
[----:B------:R-:W-:Y:S02]  /*f8c0*/  LOP3.LUT R21, R21, 0x64006400, RZ, 0xfc, !PT ;  /* 0x6400640015157812 */ /* 0x000fe400078efcff */
[----:B------:R-:W-:Y:S02]  /*f8d0*/  LOP3.LUT R24, R44, 0x64006400, RZ, 0xfc, !PT ;  /* 0x640064002c187812 */ /* 0x000fe400078efcff */
[----:B------:R-:W-:Y:S02]  /*f8e0*/  LOP3.LUT R23, R45, 0x64006400, RZ, 0xfc, !PT ;  /* 0x640064002d177812 */ /* 0x000fe400078efcff */
[----:B------:R-:W-:Y:S01]  /*f8f0*/  LOP3.LUT R47, R47, 0x64006400, RZ, 0xfc, !PT ;  /* 0x640064002f2f7812 */ /* 0x000fe200078efcff */
[----:B------:R-:W-:Y:S01]  /*f900*/  HADD2 R22, R21, -1040, -1040 ;  /* 0xe410e41015167430 */ /* 0x000fe20000000000 */
[----:B----4-:R-:W-:Y:S01]  /*f910*/  SHF.R.U32.HI R67, RZ, 0xd, R32 ;  /* 0x0000000dff437819 */ /* 0x010fe20000011620 */
[----:B------:R-:W-:Y:S01]  /*f920*/  HADD2 R24, R24, -1040, -1040 ;  /* 0xe410e41018187430 */ /* 0x000fe20000000000 */
[----:B------:R-:W-:Y:S01]  /*f930*/  SHF.R.U32.HI R68, RZ, 0xd, R34 ;  /* 0x0000000dff447819 */ /* 0x000fe20000011622 */
[----:B------:R-:W-:Y:S01]  /*f940*/  HADD2 R23, R23, -1040, -1040 ;  /* 0xe410e41017177430 */ /* 0x000fe20000000000 */
[----:B------:R-:W-:Y:S01]  /*f950*/  SHF.R.U32.HI R46, RZ, 0xd, R33 ;  /* 0x0000000dff2e7819 */ /* 0x000fe20000011621 */
[----:B------:R-:W-:-:S02]  /*f960*/  HADD2 R21, R47, -1040, -1040 ;  /* 0xe410e4102f157430 */ /* 0x000fc40000000000 */
[-C--:B------:R-:W-:Y:S02]  /*f970*/  HFMA2 R48, R24, R25.reuse, R48 ;  /* 0x0000001918307231 */ /* 0x080fe40000000030 */
[-C--:B------:R-:W-:Y:S02]  /*f980*/  HFMA2 R49, R23, R25.reuse, R49 ;  /* 0x0000001917317231 */ /* 0x080fe40000000031 */
[-C--:B------:R-:W-:Y:S02]  /*f990*/  HFMA2 R47, R22, R25.reuse, R66 ;  /* 0x00000019162f7231 */ /* 0x080fe40000000042 */
[----:B------:R-:W-:Y:S01]  /*f9a0*/  HFMA2 R70, R21, R25, R69 ;  /* 0x0000001915467231 */ /* 0x000fe20000000045 */
[----:B------:R-:W-:Y:S02]  /*f9b0*/  LOP3.LUT R67, R42, 0x40004, R67, 0xf8, !PT ;  /* 0x000400042a437812 */ /* 0x000fe400078ef843 */
[----:B------:R-:W-:Y:S02]  /*f9c0*/  LOP3.LUT R68, R41, 0x40004, R68, 0xf8, !PT ;  /* 0x0004000429447812 */ /* 0x000fe400078ef844 */
[----:B------:R-:W-:-:S02]  /*f9d0*/  LOP3.LUT R69, R43, 0x40004, R46, 0xf8, !PT ;  /* 0x000400042b457812 */ /* 0x000fc400078ef82e */
[----:B------:R-:W-:Y:S02]  /*f9e0*/  LOP3.LUT R25, R32, 0x1f001f, RZ, 0xc0, !PT ;  /* 0x001f001f20197812 */ /* 0x000fe400078ec0ff */
[----:B------:R-:W-:Y:S02]  /*f9f0*/  LOP3.LUT R41, R33, 0x1f001f, RZ, 0xc0, !PT ;  /* 0x001f001f21297812 */ /* 0x000fe400078ec0ff */
[----:B------:R-:W-:Y:S02]  /*fa00*/  LOP3.LUT R42, R34, 0x1f001f, RZ, 0xc0, !PT ;  /* 0x001f001f222a7812 */ /* 0x000fe400078ec0ff */
[----:B------:R-:W-:Y:S02]  /*fa10*/  LOP3.LUT R43, R35, 0x1f001f, RZ, 0xc0, !PT ;  /* 0x001f001f232b7812 */ /* 0x000fe400078ec0ff */
[----:B------:R-:W-:Y:S02]  /*fa20*/  SHF.R.U32.HI R45, RZ, 0xd, R35 ;  /* 0x0000000dff2d7819 */ /* 0x000fe40000011623 */
[----:B------:R-:W-:-:S02]  /*fa30*/  LOP3.LUT R25, R25, 0x64006400, RZ, 0xfc, !PT ;  /* 0x6400640019197812 */ /* 0x000fc400078efcff */
[----:B------:R-:W-:Y:S02]  /*fa40*/  LOP3.LUT R41, R41, 0x64006400, RZ, 0xfc, !PT ;  /* 0x6400640029297812 */ /* 0x000fe400078efcff */
[----:B------:R-:W-:Y:S02]  /*fa50*/  LOP3.LUT R42, R42, 0x64006400, RZ, 0xfc, !PT ;  /* 0x640064002a2a7812 */ /* 0x000fe400078efcff */
[----:B------:R-:W-:Y:S01]  /*fa60*/  LOP3.LUT R43, R43, 0x64006400, RZ, 0xfc, !PT ;  /* 0x640064002b2b7812 */ /* 0x000fe200078efcff */
[----:B------:R-:W-:Y:S01]  /*fa70*/  HADD2 R46, R25, -1040, -1040 ;  /* 0xe410e410192e7430 */ /* 0x000fe20000000000 */
[----:B------:R-:W-:Y:S01]  /*fa80*/  LOP3.LUT R66, R40, 0x40004, R45, 0xf8, !PT ;  /* 0x0004000428427812 */ /* 0x000fe200078ef82d */
        /* <DEDUP_REMOVED lines=9> */
[----:B------:R-:W-:-:S02]  /*fb20*/  LOP3.LUT R70, R41, 0x64006400, RZ, 0xfc, !PT ;  /* 0x6400640029467812 */ /* 0x000fc400078efcff */
[----:B------:R-:W-:Y:S02]  /*fb30*/  LOP3.LUT R72, R42, 0x64006400, RZ, 0xfc, !PT ;  /* 0x640064002a487812 */ /* 0x000fe400078efcff */
[----:B------:R-:W0:Y:S01]  /*fb40*/  LDS.128 R40, [UR4+0x20] ;  /* 0x00002004ff287984 */ /* 0x000e220008000c00 */
[-C--:B------:R-:W-:Y:S02]  /*fb50*/  HFMA2 R73, R45, R26.reuse, R49 ;  /* 0x0000001a2d497231 */ /* 0x080fe40000000031 */
[----:B------:R-:W-:Y:S01]  /*fb60*/  HFMA2 R74, R44, R26, R47 ;  /* 0x0000001a2c4a7231 */ /* 0x000fe2000000002f */
[----:B------:R-:W-:-:S04]  /*fb70*/  LOP3.LUT R26, R32, 0x3e003e0, RZ, 0xc0, !PT ;  /* 0x03e003e0201a7812 */ /* 0x000fc800078ec0ff */
[----:B------:R-:W-:Y:S01]  /*fb80*/  LOP3.LUT R26, R26, 0x64006400, RZ, 0xfc, !PT ;  /* 0x640064001a1a7812 */ /* 0x000fe200078efcff */
[-C--:B------:R-:W-:Y:S02]  /*fb90*/  HFMA2 R48, R48, R81.reuse.H0_H0, -48, -48 ;  /* 0xd200d20030307431 */ /* 0x080fe40000040051 */
[-C--:B------:R-:W-:Y:S02]  /*fba0*/  HFMA2 R47, R70, R81.reuse.H0_H0, -48, -48 ;  /* 0xd200d200462f7431 */ /* 0x080fe40000040051 */
[-C--:B------:R-:W-:Y:S02]  /*fbb0*/  HFMA2 R49, R26, R81.reuse.H0_H0, -48, -48 ;  /* 0xd200d2001a317431 */ /* 0x080fe40000040051 */
[----:B------:R-:W-:Y:S02]  /*fbc0*/  HFMA2 R26, R72, R81.H0_H0, -48, -48 ;  /* 0xd200d200481a7431 */ /* 0x000fe40000040051 */
[-C--:B------:R-:W-:Y:S02]  /*fbd0*/  HFMA2 R72, R49, R27.reuse, R71 ;  /* 0x0000001b31487231 */ /* 0x080fe40000000047 */
[----:B------:R-:W-:-:S02]  /*fbe0*/  HFMA2 R71, R48, R27, R73 ;  /* 0x0000001b30477231 */ /* 0x000fc40000000049 */
[-C--:B------:R-:W-:Y:S02]  /*fbf0*/  HFMA2 R70, R47, R27.reuse, R74 ;  /* 0x0000001b2f467231 */ /* 0x080fe4000000004a */
[----:B------:R-:W-:Y:S01]  /*fc00*/  HFMA2 R73, R26, R27, R75 ;  /* 0x0000001b1a497231 */ /* 0x000fe2000000004b */
[----:B------:R-:W-:Y:S02]  /*fc10*/  SHF.R.U32.HI R83, RZ, 0xa, R33 ;  /* 0x0000000aff537819 */ /* 0x000fe40000011621 */
[----:B------:R-:W-:Y:S02]  /*fc20*/  SHF.R.U32.HI R85, RZ, 0xa, R34 ;  /* 0x0000000aff557819 */ /* 0x000fe40000011622 */
[----:B------:R-:W-:Y:S02]  /*fc30*/  SHF.R.U32.HI R27, RZ, 0xa, R32 ;  /* 0x0000000aff1b7819 */ /* 0x000fe40000011620 */
[C---:B-----5:R-:W-:Y:S02]  /*fc40*/  LOP3.LUT R82, R36.reuse, 0x1f001f, RZ, 0xc0, !PT ;  /* 0x001f001f24527812 */ /* 0x060fe400078ec0ff */
[----:B------:R-:W-:-:S02]  /*fc50*/  LOP3.LUT R80, R36, 0x3e003e0, RZ, 0xc0, !PT ;  /* 0x03e003e024507812 */ /* 0x000fc400078ec0ff */
[--C-:B------:R-:W-:Y:S02]  /*fc60*/  SHF.R.U32.HI R32, RZ, 0xa, R36.reuse ;  /* 0x0000000aff207819 */ /* 0x100fe40000011624 */
[----:B------:R-:W-:Y:S02]  /*fc70*/  SHF.R.U32.HI R36, RZ, 0xc, R36 ;  /* 0x0000000cff247819 */ /* 0x000fe40000011624 */
[----:B------:R-:W-:Y:S02]  /*fc80*/  LOP3.LUT R27, R27, 0x1f001f, RZ, 0xc0, !PT ;  /* 0x001f001f1b1b7812 */ /* 0x000fe400078ec0ff */
[----:B------:R-:W-:Y:S02]  /*fc90*/  LOP3.LUT R83, R83, 0x1f001f, RZ, 0xc0, !PT ;  /* 0x001f001f53537812 */ /* 0x000fe400078ec0ff */
[----:B------:R-:W-:Y:S02]  /*fca0*/  LOP3.LUT R85, R85, 0x1f001f, RZ, 0xc0, !PT ;  /* 0x001f001f55557812 */ /* 0x000fe400078ec0ff */
[----:B------:R-:W-:-:S02]  /*fcb0*/  SHF.R.U32.HI R86, RZ, 0xa, R35 ;  /* 0x0000000aff567819 */ /* 0x000fc40000011623 */
[C---:B------:R-:W-:Y:S02]  /*fcc0*/  LOP3.LUT R78, R38.reuse, 0x1f001f, RZ, 0xc0, !PT ;  /* 0x001f001f264e7812 */ /* 0x040fe400078ec0ff */
[----:B------:R-:W-:Y:S02]  /*fcd0*/  LOP3.LUT R74, R38, 0x3e003e0, RZ, 0xc0, !PT ;  /* 0x03e003e0264a7812 */ /* 0x000fe400078ec0ff */
[--C-:B------:R-:W-:Y:S02]  /*fce0*/  SHF.R.U32.HI R34, RZ, 0xa, R38.reuse ;  /* 0x0000000aff227819 */ /* 0x100fe40000011626 */
[----:B------:R-:W-:Y:S02]  /*fcf0*/  SHF.R.U32.HI R87, RZ, 0xc, R38 ;  /* 0x0000000cff577819 */ /* 0x000fe40000011626 */
[C---:B------:R-:W-:Y:S02]  /*fd00*/  LOP3.LUT R75, R39.reuse, 0x1f001f, RZ, 0xc0, !PT ;  /* 0x001f001f274b7812 */ /* 0x040fe400078ec0ff */
[----:B------:R-:W-:-:S02]  /*fd10*/  LOP3.LUT R76, R39, 0x3e003e0, RZ, 0xc0, !PT ;  /* 0x03e003e0274c7812 */ /* 0x000fc400078ec0ff */
[--C-:B------:R-:W-:Y:S02]  /*fd20*/  SHF.R.U32.HI R35, RZ, 0xa, R39.reuse ;  /* 0x0000000aff237819 */ /* 0x100fe40000011627 */
[----:B------:R-:W-:Y:S02]  /*fd30*/  LOP3.LUT R38, R67, 0x80008, R36, 0xf8, !PT ;  /* 0x0008000843267812 */ /* 0x000fe400078ef824 */
[----:B------:R-:W-:Y:S02]  /*fd40*/  SHF.R.U32.HI R39, RZ, 0xc, R39 ;  /* 0x0000000cff277819 */ /* 0x000fe40000011627 */
[----:B------:R-:W-:Y:S02]  /*fd50*/  LOP3.LUT R27, R27, 0x64006400, RZ, 0xfc, !PT ;  /* 0x640064001b1b7812 */ /* 0x000fe400078efcff */
[----:B------:R-:W-:Y:S02]  /*fd60*/  LOP3.LUT R67, R83, 0x64006400, RZ, 0xfc, !PT ;  /* 0x6400640053437812 */ /* 0x000fe400078efcff */
[----:B------:R-:W-:-:S02]  /*fd70*/  LOP3.LUT R85, R85, 0x64006400, RZ, 0xfc, !PT ;  /* 0x6400640055557812 */ /* 0x000fc400078efcff */
[----:B------:R-:W-:Y:S01]  /*fd80*/  LOP3.LUT R86, R86, 0x1f001f, RZ, 0xc0, !PT ;  /* 0x001f001f56567812 */ /* 0x000fe200078ec0ff */
[----:B------:R-:W-:Y:S01]  /*fd90*/  HADD2 R67, R67, -1040, -1040 ;  /* 0xe410e41043437430 */ /* 0x000fe20000000000 */
[----:B------:R-:W-:Y:S02]  /*fda0*/  SHF.R.U32.HI R84, RZ, 0xc, R37 ;  /* 0x0000000cff547819 */ /* 0x000fe40000011625 */
[----:B------:R-:W-:Y:S01]  /*fdb0*/  LOP3.LUT R36, R68, 0x80008, R87, 0xf8, !PT ;  /* 0x0008000844247812 */ /* 0x000fe200078ef857 */
[----:B------:R-:W-:Y:S01]  /*fdc0*/  HADD2 R68, R27, -1040, -1040 ;  /* 0xe410e4101b447430 */ /* 0x000fe20000000000 */
[----:B------:R-:W-:Y:S01]  /*fdd0*/  LOP3.LUT R39, R66, 0x80008, R39, 0xf8, !PT ;  /* 0x0008000842277812 */ /* 0x000fe200078ef827 */
[----:B------:R-:W-:Y:S01]  /*fde0*/  HADD2 R66, R85, -1040, -1040 ;  /* 0xe410e41055427430 */ /* 0x000fe20000000000 */
[C---:B------:R-:W-:Y:S02]  /*fdf0*/  LOP3.LUT R79, R37.reuse, 0x1f001f, RZ, 0xc0, !PT ;  /* 0x001f001f254f7812 */ /* 0x040fe400078ec0ff */
[----:B------:R-:W-:-:S02]  /*fe00*/  LOP3.LUT R77, R37, 0x3e003e0, RZ, 0xc0, !PT ;  /* 0x03e003e0254d7812 */ /* 0x000fc400078ec0ff */
[----:B------:R-:W-:Y:S02]  /*fe10*/  SHF.R.U32.HI R33, RZ, 0xa, R37 ;  /* 0x0000000aff217819 */ /* 0x000fe40000011625 */
[----:B------:R-:W-:Y:S01]  /*fe20*/  LOP3.LUT R86, R86, 0x64006400, RZ, 0xfc, !PT ;  /* 0x6400640056567812 */ /* 0x000fe200078efcff */
[-C--:B0-----:R-:W-:Y:S01]  /*fe30*/  HFMA2 R83, R68, R40.reuse, R72 ;  /* 0x0000002844537231 */ /* 0x081fe20000000048 */
[----:B------:R-:W-:Y:S01]  /*fe40*/  LOP3.LUT R37, R69, 0x80008, R84, 0xf8, !PT ;  /* 0x0008000845257812 */ /* 0x000fe200078ef854 */
[-C--:B------:R-:W-:Y:S02]  /*fe50*/  HFMA2 R84, R67, R40.reuse, R71 ;  /* 0x0000002843547231 */ /* 0x080fe40000000047 */
[----:B------:R-:W-:Y:S01]  /*fe60*/  HFMA2 R85, R66, R40, R70 ;  /* 0x0000002842557231 */ /* 0x000fe20000000046 */
[----:B------:R-:W-:Y:S02]  /*fe70*/  LOP3.LUT R72, R82, 0x64006400, RZ, 0xfc, !PT ;  /* 0x6400640052487812 */ /* 0x000fe400078efcff */
[----:B------:R-:W-:-:S02]  /*fe80*/  LOP3.LUT R71, R79, 0x64006400, RZ, 0xfc, !PT ;  /* 0x640064004f477812 */ /* 0x000fc400078efcff */
        /* <DEDUP_REMOVED lines=9> */
[----:B------:R-:W-:Y:S01]  /*ff20*/  HFMA2 R73, R27, R40, R73 ;  /* 0x000000281b497231 */ /* 0x000fe20000000049 */
[----:B------:R-:W-:Y:S01]  /*ff30*/  LOP3.LUT R33, R33, 0x1f001f, RZ, 0xc0, !PT ;  /* 0x001f001f21217812 */ /* 0x000fe200078ec0ff */
[----:B------:R-:W-:Y:S01]  /*ff40*/  HADD2 R69, R69, -1040, -1040 ;  /* 0xe410e41045457430 */ /* 0x000fe20000000000 */
[----:B------:R-:W-:-:S02]  /*ff50*/  LOP3.LUT R34, R34, 0x1f001f, RZ, 0xc0, !PT ;  /* 0x001f001f22227812 */ /* 0x000fc400078ec0ff */
[----:B------:R-:W-:Y:S01]  /*ff60*/  LOP3.LUT R35, R35, 0x1f001f, RZ, 0xc0, !PT ;  /* 0x001f001f23237812 */ /* 0x000fe200078ec0ff */
[-C--:B------:R-:W-:Y:S01]  /*ff70*/  HFMA2 R83, R72, R41.reuse, R83 ;  /* 0x0000002948537231 */ /* 0x080fe20000000053 */
[----:B------:R-:W-:Y:S01]  /*ff80*/  LOP3.LUT R40, R77, 0x64006400, RZ, 0xfc, !PT ;  /* 0x640064004d287812 */ /* 0x000fe200078efcff */
[-C--:B------:R-:W-:Y:S01]  /*ff90*/  HFMA2 R84, R71, R41.reuse, R84 ;  /* 0x0000002947547231 */ /* 0x080fe20000000054 */
[----:B------:R-:W-:Y:S01]  /*ffa0*/  LOP3.LUT R74, R74, 0x64006400, RZ, 0xfc, !PT ;  /* 0x640064004a4a7812 */ /* 0x000fe200078efcff */
[-C--:B------:R-:W-:Y:S02]  /*ffb0*/  HFMA2 R85, R70, R41.reuse, R85 ;  /* 0x0000002946557231 */ /* 0x080fe40000000055 */
[----:B------:R-:W-:Y:S01]  /*ffc0*/  HFMA2 R41, R69, R41, R73 ;  /* 0x0000002945297231 */ /* 0x000fe20000000049 */
        /* <DEDUP_REMOVED lines=8> */
[----:B------:R-:W0:Y:S01]  /*10050*/  LDS.128 R32, [UR4+0x30] ;  /* 0x00003004ff207984 */ /* 0x000e220008000c00 */
[----:B------:R-:W-:-:S02]  /*10060*/  HFMA2 R40, R76, R42, R83 ;  /* 0x0000002a4c287231 */ /* 0x000fc40000000053 */
[-C--:B------:R-:W-:Y:S02]  /*10070*/  HFMA2 R84, R75, R42.reuse, R84 ;  /* 0x0000002a4b547231 */ /* 0x080fe40000000054 */
[-C--:B------:R-:W-:Y:S02]  /*10080*/  HFMA2 R85, R74, R42.reuse, R85 ;  /* 0x0000002a4a557231 */ /* 0x080fe40000000055 */
[----:B------:R-:W-:Y:S02]  /*10090*/  HFMA2 R41, R73, R42, R41 ;  /* 0x0000002a49297231 */ /* 0x000fe40000000029 */
[----:B------:R-:W-:Y:S02]  /*100a0*/  HADD2 R80, R80, -1040, -1040 ;  /* 0xe410e41050507430 */ /* 0x000fe40000000000 */
[----:B------:R-:W-:Y:S02]  /*100b0*/  HADD2 R79, R79, -1040, -1040 ;  /* 0xe410e4104f4f7430 */ /* 0x000fe40000000000 */
[----:B------:R-:W-:-:S02]  /*100c0*/  HADD2 R78, R78, -1040, -1040 ;  /* 0xe410e4104e4e7430 */ /* 0x000fc40000000000 */
[----:B------:R-:W-:Y:S02]  /*100d0*/  HADD2 R77, R77, -1040, -1040 ;  /* 0xe410e4104d4d7430 */ /* 0x000fe40000000000 */
[-C--:B------:R-:W-:Y:S02]  /*100e0*/  HFMA2 R90, R80, R43.reuse, R40 ;  /* 0x0000002b505a7231 */ /* 0x080fe40000000028 */
[-C--:B------:R-:W-:Y:S02]  /*100f0*/  HFMA2 R89, R79, R43.reuse, R84 ;  /* 0x0000002b4f597231 */ /* 0x080fe40000000054 */
[-C--:B------:R-:W-:Y:S02]  /*10100*/  HFMA2 R42, R78, R43.reuse, R85 ;  /* 0x0000002b4e2a7231 */ /* 0x080fe40000000055 */
[----:B------:R-:W-:Y:S01]  /*10110*/  HFMA2 R92, R77, R43, R41 ;  /* 0x0000002b4d5c7231 */ /* 0x000fe20000000029 */
[----:B------:R-:W-:Y:S02]  /*10120*/  SHF.R.U32.HI R41, RZ, 0xb, R28 ;  /* 0x0000000bff297819 */ /* 0x000fe4000001161c */
[----:B------:R-:W-:-:S02]  /*10130*/  SHF.R.U32.HI R43, RZ, 0xb, R30 ;  /* 0x0000000bff2b7819 */ /* 0x000fc4000001161e */
[----:B------:R-:W-:Y:S02]  /*10140*/  LOP3.LUT R83, R28, 0x3e003e0, RZ, 0xc0, !PT ;  /* 0x03e003e01c537812 */ /* 0x000fe400078ec0ff */
[----:B------:R-:W-:Y:S02]  /*10150*/  LOP3.LUT R84, R29, 0x3e003e0, RZ, 0xc0, !PT ;  /* 0x03e003e01d547812 */ /* 0x000fe400078ec0ff */
[----:B------:R-:W-:Y:S02]  /*10160*/  SHF.R.U32.HI R86, RZ, 0xb, R29 ;  /* 0x0000000bff567819 */ /* 0x000fe4000001161d */
[----:B------:R-:W-:Y:S02]  /*10170*/  LOP3.LUT R85, R30, 0x3e003e0, RZ, 0xc0, !PT ;  /* 0x03e003e01e557812 */ /* 0x000fe400078ec0ff */
[----:B------:R-:W-:Y:S02]  /*10180*/  LOP3.LUT R87, R31, 0x3e003e0, RZ, 0xc0, !PT ;  /* 0x03e003e01f577812 */ /* 0x000fe400078ec0ff */
[----:B------:R-:W-:-:S02]  /*10190*/  LOP3.LUT R82, R28, 0x1f001f, RZ, 0xc0, !PT ;  /* 0x001f001f1c527812 */ /* 0x000fc400078ec0ff */
[----:B------:R-:W-:Y:S02]  /*101a0*/  SHF.R.U32.HI R91, RZ, 0xa, R28 ;  /* 0x0000000aff5b7819 */ /* 0x000fe4000001161c */
[----:B------:R-:W-:Y:S02]  /*101b0*/  LOP3.LUT R40, R38, 0x100010, R41, 0xf8, !PT ;  /* 0x0010001026287812 */ /* 0x000fe400078ef829 */
[----:B------:R-:W-:Y:S02]  /*101c0*/  LOP3.LUT R43, R36, 0x100010, R43, 0xf8, !PT ;  /* 0x00100010242b7812 */ /* 0x000fe400078ef82b */
[----:B------:R-:W-:Y:S02]  /*101d0*/  LOP3.LUT R28, R29, 0x1f001f, RZ, 0xc0, !PT ;  /* 0x001f001f1d1c7812 */ /* 0x000fe400078ec0ff */
[----:B------:R-:W-:Y:S02]  /*101e0*/  SHF.R.U32.HI R94, RZ, 0xa, R29 ;  /* 0x0000000aff5e7819 */ /* 0x000fe4000001161d */
[----:B------:R-:W-:-:S02]  /*101f0*/  LOP3.LUT R41, R37, 0x100010, R86, 0xf8, !PT ;  /* 0x0010001025297812 */ /* 0x000fc400078ef856 */
[----:B------:R-:W-:Y:S02]  /*10200*/  LOP3.LUT R36, R83, 0x64006400, RZ, 0xfc, !PT ;  /* 0x6400640053247812 */ /* 0x000fe400078efcff */
[----:B------:R-:W-:Y:S02]  /*10210*/  LOP3.LUT R84, R84, 0x64006400, RZ, 0xfc, !PT ;  /* 0x6400640054547812 */ /* 0x000fe400078efcff */
[----:B------:R-:W-:Y:S02]  /*10220*/  LOP3.LUT R38, R85, 0x64006400, RZ, 0xfc, !PT ;  /* 0x6400640055267812 */ /* 0x000fe400078efcff */
[----:B------:R-:W-:Y:S02]  /*10230*/  LOP3.LUT R29, R30, 0x1f001f, RZ, 0xc0, !PT ;  /* 0x001f001f1e1d7812 */ /* 0x000fe400078ec0ff */
[----:B------:R-:W-:Y:S02]  /*10240*/  SHF.R.U32.HI R95, RZ, 0xa, R30 ;  /* 0x0000000aff5f7819 */ /* 0x000fe4000001161e */
[----:B------:R-:W-:-:S02]  /*10250*/  LOP3.LUT R86, R87, 0x64006400, RZ, 0xfc, !PT ;  /* 0x6400640057567812 */ /* 0x000fc400078efcff */
[----:B------:R-:W-:Y:S01]  /*10260*/  LOP3.LUT R30, R31, 0x1f001f, RZ, 0xc0, !PT ;  /* 0x001f001f1f1e7812 */ /* 0x000fe200078ec0ff */
[-C--:B------:R-:W-:Y:S02]  /*10270*/  HFMA2 R87, R36, R81.reuse.H0_H0, -48, -48 ;  /* 0xd200d20024577431 */ /* 0x080fe40000040051 */
[-C--:B------:R-:W-:Y:S02]  /*10280*/  HFMA2 R85, R84, R81.reuse.H0_H0, -48, -48 ;  /* 0xd200d20054557431 */ /* 0x080fe40000040051 */
[-C--:B------:R-:W-:Y:S01]  /*10290*/  HFMA2 R83, R38, R81.reuse.H0_H0, -48, -48 ;  /* 0xd200d20026537431 */ /* 0x080fe20000040051 */
[--C-:B------:R-:W-:Y:S01]  /*102a0*/  SHF.R.U32.HI R96, RZ, 0xa, R31.reuse ;  /* 0x0000000aff607819 */ /* 0x100fe2000001161f */
[----:B------:R-:W-:Y:S01]  /*102b0*/  HFMA2 R81, R86, R81.H0_H0, -48, -48 ;  /* 0xd200d20056517431 */ /* 0x000fe20000040051 */
[----:B------:R-:W-:Y:S02]  /*102c0*/  SHF.R.U32.HI R88, RZ, 0xb, R31 ;  /* 0x0000000bff587819 */ /* 0x000fe4000001161f */
[----:B------:R-:W-:-:S02]  /*102d0*/  LOP3.LUT R86, R28, 0x64006400, RZ, 0xfc, !PT ;  /* 0x640064001c567812 */ /* 0x000fc400078efcff */
[----:B------:R-:W-:Y:S02]  /*102e0*/  LOP3.LUT R84, R29, 0x64006400, RZ, 0xfc, !PT ;  /* 0x640064001d547812 */ /* 0x000fe400078efcff */
[----:B------:R-:W-:Y:S02]  /*102f0*/  LOP3.LUT R36, R30, 0x64006400, RZ, 0xfc, !PT ;  /* 0x640064001e247812 */ /* 0x000fe400078efcff */
[----:B------:R-:W1:Y:S01]  /*10300*/  LDS.128 R28, [UR4+0x80] ;  /* 0x00008004ff1c7984 */ /* 0x000e620008000c00 */
[----:B------:R-:W-:Y:S02]  /*10310*/  LOP3.LUT R82, R82, 0x64006400, RZ, 0xfc, !PT ;  /* 0x6400640052527812 */ /* 0x000fe400078efcff */
[----:B------:R-:W-:Y:S01]  /*10320*/  LOP3.LUT R93, R39, 0x100010, R88, 0xf8, !PT ;  /* 0x00100010275d7812 */ /* 0x000fe200078ef858 */
        /* <DEDUP_REMOVED lines=8> */
[----:B0-----:R-:W-:-:S02]  /*103b0*/  HFMA2 R36, R88, R32, R90 ;  /* 0x0000002058247231 */ /* 0x001fc4000000005a */
[-C--:B------:R-:W-:Y:S01]  /*103c0*/  HFMA2 R92, R82, R32.reuse, R92 ;  /* 0x00000020525c7231 */ /* 0x080fe2000000005c */
[----:B------:R-:W-:Y:S01]  /*103d0*/  LOP3.LUT R91, R91, 0x64006400, RZ, 0xfc, !PT ;  /* 0x640064005b5b7812 */ /* 0x000fe200078efcff */
[-C--:B------:R-:W-:Y:S01]  /*103e0*/  HFMA2 R37, R86, R32.reuse, R89 ;  /* 0x0000002056257231 */ /* 0x080fe20000000059 */
[----:B------:R-:W-:Y:S01]  /*103f0*/  LOP3.LUT R94, R94, 0x64006400, RZ, 0xfc, !PT ;  /* 0x640064005e5e7812 */ /* 0x000fe200078efcff */
[----:B------:R-:W-:Y:S01]  /*10400*/  HFMA2 R42, R84, R32, R42 ;  /* 0x00000020542a7231 */ /* 0x000fe2000000002a */
[----:B------:R-:W-:Y:S02]  /*10410*/  LOP3.LUT R90, R95, 0x64006400, RZ, 0xfc, !PT ;  /* 0x640064005f5a7812 */ /* 0x000fe400078efcff */
[----:B------:R-:W-:Y:S01]  /*10420*/  LOP3.LUT R89, R96, 0x64006400, RZ, 0xfc, !PT ;  /* 0x6400640060597812 */ /* 0x000fe200078efcff */
[-C--:B------:R-:W-:Y:S02]  /*10430*/  HFMA2 R38, R81, R33.reuse, R92 ;  /* 0x0000002151267231 */ /* 0x080fe4000000005c */
[----:B------:R-:W-:-:S02]  /*10440*/  HFMA2 R36, R87, R33, R36 ;  /* 0x0000002157247231 */ /* 0x000fc40000000024 */
[----:B------:R-:W-:Y:S02]  /*10450*/  HADD2 R92, R91, -1040, -1040 ;  /* 0xe410e4105b5c7430 */ /* 0x000fe40000000000 */
[-C--:B------:R-:W-:Y:S02]  /*10460*/  HFMA2 R32, R83, R33.reuse, R42 ;  /* 0x0000002153207231 */ /* 0x080fe4000000002a */
[----:B------:R-:W-:Y:S02]  /*10470*/  HFMA2 R37, R85, R33, R37 ;  /* 0x0000002155257231 */ /* 0x000fe40000000025 */
[----:B------:R-:W-:Y:S02]  /*10480*/  HADD2 R91, R94, -1040, -1040 ;  /* 0xe410e4105e5b7430 */ /* 0x000fe40000000000 */
[----:B------:R-:W-:Y:S01]  /*10490*/  HADD2 R90, R90, -1040, -1040 ;  /* 0xe410e4105a5a7430 */ /* 0x000fe20000000000 */
[----:B------:R-:W-:Y:S01]  /*104a0*/  LOP3.LUT R40, R40, 0x64006400, RZ, 0xfc, !PT ;  /* 0x6400640028287812 */ /* 0x000fe200078efcff */
[----:B------:R-:W-:Y:S01]  /*104b0*/  HADD2 R89, R89, -1040, -1040 ;  /* 0xe410e41059597430 */ /* 0x000fe20000000000 */
[----:B------:R-:W-:Y:S01]  /*104c0*/  LOP3.LUT R43, R43, 0x64006400, RZ, 0xfc, !PT ;  /* 0x640064002b2b7812 */ /* 0x000fe200078efcff */
[----:B------:R-:W-:-:S02]  /*104d0*/  HFMA2 R33, R92, R34, R36 ;  /* 0x000000225c217231 */ /* 0x000fc40000000024 */
[-C--:B------:R-:W-:Y:S02]  /*104e0*/  HFMA2 R42, R91, R34.reuse, R37 ;  /* 0x000000225b2a7231 */ /* 0x080fe40000000025 */
[-C--:B------:R-:W-:Y:S02]  /*104f0*/  HFMA2 R32, R90, R34.reuse, R32 ;  /* 0x000000225a207231 */ /* 0x080fe40000000020 */
[----:B------:R-:W-:Y:S01]  /*10500*/  HFMA2 R34, R89, R34, R38 ;  /* 0x0000002259227231 */ /* 0x000fe20000000026 */
[----:B------:R-:W-:Y:S01]  /*10510*/  LOP3.LUT R41, R41, 0x64006400, RZ, 0xfc, !PT ;  /* 0x6400640029297812 */ /* 0x000fe200078efcff */
[----:B------:R-:W0:Y:S01]  /*10520*/  LDS.128 R36, [UR4+0x90] ;  /* 0x00009004ff247984 */ /* 0x000e220008000c00 */
[----:B------:R-:W-:Y:S01]  /*10530*/  LOP3.LUT R93, R93, 0x64006400, RZ, 0xfc, !PT ;  /* 0x640064005d5d7812 */ /* 0x000fe200078efcff */
[----:B------:R-:W-:Y:S02]  /*10540*/  HADD2 R96, R40, -1040, -1040 ;  /* 0xe410e41028607430 */ /* 0x000fe40000000000 */
[----:B------:R-:W-:-:S02]  /*10550*/  HADD2 R94, R43, -1040, -1040 ;  /* 0xe410e4102b5e7430 */ /* 0x000fc40000000000 */
[----:B------:R-:W-:Y:S02]  /*10560*/  HADD2 R95, R41, -1040, -1040 ;  /* 0xe410e410295f7430 */ /* 0x000fe40000000000 */
[-C--:B------:R-:W-:Y:S02]  /*10570*/  HFMA2 R33, R96, R35.reuse, R33 ;  /* 0x0000002360217231 */ /* 0x080fe40000000021 */
[----:B------:R-:W-:Y:S02]  /*10580*/  HADD2 R93, R93, -1040, -1040 ;  /* 0xe410e4105d5d7430 */ /* 0x000fe40000000000 */
[-C--:B------:R-:W-:Y:S02]  /*10590*/  HFMA2 R32, R94, R35.reuse, R32 ;  /* 0x000000235e207231 */ /* 0x080fe40000000020 */
[----:B------:R-:W-:Y:S02]  /*105a0*/  HFMA2 R42, R95, R35, R42 ;  /* 0x000000235f2a7231 */ /* 0x000fe4000000002a */
[----:B------:R-:W-:-:S02]  /*105b0*/  HADD2 R100, R33.H0_H0, R33.H1_H1 ;  /* 0x3000002121647230 */ /* 0x000fc40000000800 */
[----:B------:R-:W-:Y:S02]  /*105c0*/  HADD2 R98, R32.H0_H0, R32.H1_H1 ;  /* 0x3000002020627230 */ /* 0x000fe40000000800 */
[-C--:B-1----:R-:W-:Y:S02]  /*105d0*/  HFMA2 R32, R65, R28.reuse, RZ ;  /* 0x0000001c41207231 */ /* 0x082fe400000000ff */
[----:B------:R-:W-:Y:S02]  /*105e0*/  HFMA2 R34, R93, R35, R34 ;  /* 0x000000235d227231 */ /* 0x000fe40000000022 */
[-C--:B------:R-:W-:Y:S02]  /*105f0*/  HFMA2 R33, R63, R28.reuse, RZ.H0_H0 ;  /* 0x0000001c3f217231 */ /* 0x080fe400000400ff */
[----:B------:R-:W-:Y:S02]  /*10600*/  HFMA2 R41, R61, R28, RZ ;  /* 0x0000001c3d297231 */ /* 0x000fe400000000ff */
[----:B------:R-:W-:-:S02]  /*10610*/  HADD2 R99, R42.H0_H0, R42.H1_H1 ;  /* 0x3000002a2a637230 */ /* 0x000fc40000000800 */
[----:B------:R-:W-:Y:S02]  /*10620*/  HFMA2 R42, R59, R28, RZ.H0_H0 ;  /* 0x0000001c3b2a7231 */ /* 0x000fe400000400ff */
[-C--:B------:R-:W-:Y:S02]  /*10630*/  HFMA2 R28, R64, R29.reuse, R32 ;  /* 0x0000001d401c7231 */ /* 0x080fe40000000020 */
[----:B------:R-:W-:Y:S02]  /*10640*/  HADD2 R97, R34.H0_H0, R34.H1_H1 ;  /* 0x3000002222617230 */ /* 0x000fe40000000800 */
[-C--:B------:R-:W-:Y:S02]  /*10650*/  HFMA2 R40, R62, R29.reuse, R33 ;  /* 0x0000001d3e287231 */ /* 0x080fe40000000021 */
[----:B------:R-:W1:Y:S01]  /*10660*/  LDS.128 R32, [UR4+0xa0] ;  /* 0x0000a004ff207984 */ /* 0x000e620008000c00 */
        /* <DEDUP_REMOVED lines=44> */
[----:B------:R-:W2:Y:S01]  /*10930*/  LDS.128 R32, [UR4+0x110] ;  /* 0x00011004ff207984 */ /* 0x000ea20008000c00 */
        /* <DEDUP_REMOVED lines=16> */
[----:B------:R-:W-:-:S03]  /*10a40*/  @!P0 PRMT R122, R102, 0x7610, R122 ;  /* 0x00007610667a8816 */ /* 0x000fc6000000007a */
[----:B------:R-:W-:Y:S02]  /*10a50*/  HADD2 R101, R41.H0_H0, R41.H1_H1 ;  /* 0x3000002929657230 */ /* 0x000fe40000000800 */
[----:B-1----:R-:W-:-:S04]  /*10a60*/  HFMA2 R31, R63, R36, RZ.H0_H0 ;  /* 0x000000243f1f7231 */ /* 0x002fc800000400ff */
[----:B------:R-:W-:Y:S02]  /*10a70*/  HFMA2 R41, R62, R37, R31 ;  /* 0x000000253e297231 */ /* 0x000fe4000000001f */
[----:B------:R-:W0:Y:S01]  /*10a80*/  LDS.128 R28, [UR4+0x120] ;  /* 0x00012004ff1c7984 */ /* 0x000e220008000c00 */
[----:B------:R-:W-:Y:S01]  /*10a90*/  @!P0 PRMT R122, R122, 0x7610, R102 ;  /* 0x000076107a7a8816 */ /* 0x000fe20000000066 */
[----:B------:R-:W-:Y:S02]  /*10aa0*/  HADD2 R104, R40.H0_H0, R40.H1_H1 ;  /* 0x3000002828687230 */ /* 0x000fe40000000800 */
[-C--:B------:R-:W-:Y:S02]  /*10ab0*/  HFMA2 R40, R61, R36.reuse, RZ ;  /* 0x000000243d287231 */ /* 0x080fe400000000ff */
[----:B------:R-:W-:Y:S02]  /*10ac0*/  HADD2 R102, R42.H0_H0, R42.H1_H1 ;  /* 0x3000002a2a667230 */ /* 0x000fe40000000800 */
[----:B------:R-:W-:-:S02]  /*10ad0*/  HFMA2 R42, R65, R36, RZ ;  /* 0x00000024412a7231 */ /* 0x000fc400000000ff */
[----:B------:R-:W-:Y:S02]  /*10ae0*/  HFMA2 R36, R59, R36, RZ.H0_H0 ;  /* 0x000000243b247231 */ /* 0x000fe400000400ff */
        /* <DEDUP_REMOVED lines=11> */
[-C--:B--2---:R-:W-:Y:S02]  /*10ba0*/  HFMA2 R40, R19, R32.reuse, R40 ;  /* 0x0000002013287231 */ /* 0x084fe40000000028 */
[-C--:B------:R-:W-:Y:S02]  /*10bb0*/  HFMA2 R41, R20, R32.reuse, R41 ;  /* 0x0000002014297231 */ /* 0x080fe40000000029 */
[-C--:B------:R-:W-:Y:S02]  /*10bc0*/  HFMA2 R42, R53, R32.reuse, R42 ;  /* 0x00000020352a7231 */ /* 0x080fe4000000002a */
[----:B------:R-:W-:Y:S02]  /*10bd0*/  HFMA2 R32, R18, R32, R36 ;  /* 0x0000002012207231 */ /* 0x000fe40000000024 */
[----:B------:R-:W1:Y:S01]  /*10be0*/  LDS.128 R36, [UR4+0x130] ;  /* 0x00013004ff247984 */ /* 0x000e620008000c00 */
        /* <DEDUP_REMOVED lines=21> */
[-C--:B------:R-:W-:Y:S01]  /*10d40*/  HFMA2 R40, R76, R30.reuse, R40 ;  /* 0x0000001e4c287231 */ /* 0x080fe20000000028 */
[----:B------:R-:W-:Y:S01]  /*10d50*/  @!P0 PRMT R121, R103, 0x7610, R121 ;  /* 0x0000761067798816 */ /* 0x000fe20000000079 */
[-C--:B------:R-:W-:Y:S02]  /*10d60*/  HFMA2 R41, R74, R30.reuse, R41 ;  /* 0x0000001e4a297231 */ /* 0x080fe40000000029 */
[-C--:B------:R-:W-:Y:S02]  /*10d70*/  HFMA2 R28, R75, R30.reuse, R28 ;  /* 0x0000001e4b1c7231 */ /* 0x080fe4000000001c */
[----:B------:R-:W-:Y:S02]  /*10d80*/  HFMA2 R40, R80, R31, R40 ;  /* 0x0000001f50287231 */ /* 0x000fe40000000028 */
[----:B------:R-:W-:Y:S01]  /*10d90*/  HFMA2 R29, R73, R30, R29 ;  /* 0x0000001e491d7231 */ /* 0x000fe2000000001d */
[----:B------:R-:W-:Y:S01]  /*10da0*/  @!P0 PRMT R121, R121, 0x7610, R103 ;  /* 0x0000761079798816 */ /* 0x000fe20000000067 */
[----:B------:R-:W-:-:S02]  /*10db0*/  HADD2 R103, R43.H0_H0, R43.H1_H1 ;  /* 0x3000002b2b677230 */ /* 0x000fc40000000800 */
[-C--:B------:R-:W-:Y:S02]  /*10dc0*/  HFMA2 R42, R78, R31.reuse, R41 ;  /* 0x0000001f4e2a7231 */ /* 0x080fe40000000029 */
[-C--:B------:R-:W-:Y:S02]  /*10dd0*/  HFMA2 R43, R79, R31.reuse, R28 ;  /* 0x0000001f4f2b7231 */ /* 0x080fe4000000001c */
[----:B------:R-:W-:Y:S02]  /*10de0*/  HFMA2 R41, R77, R31, R29 ;  /* 0x0000001f4d297231 */ /* 0x000fe4000000001d */
[-C--:B-1----:R-:W-:Y:S02]  /*10df0*/  HFMA2 R40, R88, R36.reuse, R40 ;  /* 0x0000002458287231 */ /* 0x082fe40000000028 */
        /* <DEDUP_REMOVED lines=8> */
[----:B------:R-:W1:Y:S01]  /*10e80*/  LDS.128 R28, [UR4+0x190] ;  /* 0x00019004ff1c7984 */ /* 0x000e620008000c00 */
        /* <DEDUP_REMOVED lines=10> */
[----:B------:R-:W-:Y:S02]  /*10f30*/  HADD2 R105, R41.H0_H0, R41.H1_H1 ;  /* 0x3000002929697230 */ /* 0x000fe40000000800 */
        /* <DEDUP_REMOVED lines=8> */
[----:B------:R-:W0:Y:S01]  /*10fc0*/  LDS.128 R36, [UR4+0x1a0] ;  /* 0x0001a004ff247984 */ /* 0x000e220008000c00 */
        /* <DEDUP_REMOVED lines=24> */
[----:B------:R-:W1:Y:S01]  /*11150*/  LDS.128 R32, [UR4+0x1b0] ;  /* 0x0001b004ff207984 */ /* 0x000e620008000c00 */
[-C--:B0-----:R-:W-:Y:S02]  /*11160*/  HFMA2 R41, R68, R36.reuse, R41 ;  /* 0x0000002444297231 */ /* 0x081fe40000000029 */
        /* <DEDUP_REMOVED lines=16> */
[----:B------:R-:W2:Y:S01]  /*11270*/  LDS.128 R36, [UR4+0x210] ;  /* 0x00021004ff247984 */ /* 0x000ea20008000c00 */
[----:B-1----:R-:W-:-:S02]  /*11280*/  HFMA2 R40, R88, R32, R40 ;  /* 0x0000002058287231 */ /* 0x002fc40000000028 */
        /* <DEDUP_REMOVED lines=24> */
[-C--:B------:R-:W-:Y:S02]  /*11410*/  HFMA2 R110, R94, R35.reuse, R110 ;  /* 0x000000235e6e7231 */ /* 0x080fe4000000006e */
[----:B------:R-:W-:Y:S02]  /*11420*/  HFMA2 R109, R93, R35, R109 ;  /* 0x000000235d6d7231 */ /* 0x000fe4000000006d */
[----:B------:R-:W-:Y:S02]  /*11430*/  HFMA2 R30, R50, R30, R33 ;  /* 0x0000001e321e7231 */ /* 0x000fe40000000021 */
[----:B------:R-:W0:Y:S01]  /*11440*/  LDS.128 R32, [UR4+0x220] ;  /* 0x00022004ff207984 */ /* 0x000e220008000c00 */
[-C--:B------:R-:W-:Y:S02]  /*11450*/  HFMA2 R28, R54, R31.reuse, R28 ;  /* 0x0000001f361c7231 */ /* 0x080fe4000000001c */
[-C--:B------:R-:W-:Y:S02]  /*11460*/  HFMA2 R40, R52, R31.reuse, R40 ;  /* 0x0000001f34287231 */ /* 0x080fe40000000028 */
[----:B------:R-:W-:-:S02]  /*11470*/  HFMA2 R29, R51, R31, R29 ;  /* 0x0000001f331d7231 */ /* 0x000fc4000000001d */
[----:B------:R-:W-:Y:S02]  /*11480*/  HFMA2 R30, R17, R31, R30 ;  /* 0x0000001f111e7231 */ /* 0x000fe4000000001e */
[-C--:B--2---:R-:W-:Y:S02]  /*11490*/  HFMA2 R28, R53, R36.reuse, R28 ;  /* 0x00000024351c7231 */ /* 0x084fe4000000001c */
        /* <DEDUP_REMOVED lines=11> */
[----:B------:R-:W1:Y:S01]  /*11550*/  LDS.128 R28, [UR4+0x230] ;  /* 0x00023004ff1c7984 */ /* 0x000e620008000c00 */
[-C--:B------:R-:W-:Y:S02]  /*11560*/  HFMA2 R36, R49, R39.reuse, R36 ;  /* 0x0000002731247231 */ /* 0x080fe40000000024 */
[-C--:B------:R-:W-:Y:S02]  /*11570*/  HFMA2 R40, R48, R39.reuse, R40 ;  /* 0x0000002730287231 */ /* 0x080fe40000000028 */
[-C--:B------:R-:W-:Y:S02]  /*11580*/  HFMA2 R37, R47, R39.reuse, R37 ;  /* 0x000000272f257231 */ /* 0x080fe40000000025 */
[----:B------:R-:W-:Y:S02]  /*11590*/  HFMA2 R38, R26, R39, R38 ;  /* 0x000000271a267231 */ /* 0x000fe40000000026 */
        /* <DEDUP_REMOVED lines=17> */
[----:B-1----:R-:W-:-:S04]  /*116b0*/  HFMA2 R36, R88, R28, R36 ;  /* 0x0000001c58247231 */ /* 0x002fc80000000024 */
[----:B------:R-:W-:-:S04]  /*116c0*/  HFMA2 R36, R87, R29, R36 ;  /* 0x0000001d57247231 */ /* 0x000fc80000000024 */
[----:B------:R-:W-:Y:S02]  /*116d0*/  HFMA2 R36, R92, R30, R36 ;  /* 0x0000001e5c247231 */ /* 0x000fe40000000024 */
[-C--:B------:R-:W-:Y:S02]  /*116e0*/  HFMA2 R43, R86, R28.reuse, R43 ;  /* 0x0000001c562b7231 */ /* 0x080fe4000000002b */
[-C--:B------:R-:W-:Y:S02]  /*116f0*/  HFMA2 R42, R84, R28.reuse, R42 ;  /* 0x0000001c542a7231 */ /* 0x080fe4000000002a */
[----:B------:R-:W-:Y:S02]  /*11700*/  HFMA2 R41, R82, R28, R41 ;  /* 0x0000001c52297231 */ /* 0x000fe40000000029 */
[----:B------:R-:W-:Y:S02]  /*11710*/  HFMA2 R36, R96, R31, R36 ;  /* 0x0000001f60247231 */ /* 0x000fe40000000024 */
[----:B------:R-:W-:-:S02]  /*11720*/  HFMA2 R43, R85, R29, R43 ;  /* 0x0000001d552b7231 */ /* 0x000fc4000000002b */
[-C--:B------:R-:W-:Y:S02]  /*11730*/  HFMA2 R42, R83, R29.reuse, R42 ;  /* 0x0000001d532a7231 */ /* 0x080fe4000000002a */
[----:B------:R-:W-:Y:S02]  /*11740*/  HFMA2 R41, R81, R29, R41 ;  /* 0x0000001d51297231 */ /* 0x000fe40000000029 */
[----:B------:R-:W-:Y:S02]  /*11750*/  HADD2 R116, R36.H0_H0, R36.H1_H1 ;  /* 0x3000002424747230 */ /* 0x000fe40000000800 */
[----:B------:R-:W1:Y:S01]  /*11760*/  LDS.128 R36, [UR4+0x290] ;  /* 0x00029004ff247984 */ /* 0x000e620008000c00 */
[-C--:B------:R-:W-:Y:S02]  /*11770*/  HFMA2 R43, R91, R30.reuse, R43 ;  /* 0x0000001e5b2b7231 */ /* 0x080fe4000000002b */
[-C--:B------:R-:W-:Y:S02]  /*11780*/  HFMA2 R42, R90, R30.reuse, R42 ;  /* 0x0000001e5a2a7231 */ /* 0x080fe4000000002a */
[----:B------:R-:W-:-:S02]  /*11790*/  HFMA2 R41, R89, R30, R41 ;  /* 0x0000001e59297231 */ /* 0x000fc40000000029 */
[-C--:B------:R-:W-:Y:S02]  /*117a0*/  HFMA2 R43, R95, R31.reuse, R43 ;  /* 0x0000001f5f2b7231 */ /* 0x080fe4000000002b */
[-C--:B------:R-:W-:Y:S02]  /*117b0*/  HFMA2 R114, R94, R31.reuse, R42 ;  /* 0x0000001f5e727231 */ /* 0x080fe4000000002a */
        /* <DEDUP_REMOVED lines=14> */
[-C--:B------:R-:W-:Y:S02]  /*118a0*/  HFMA2 R33, R52, R35.reuse, R33 ;  /* 0x0000002334217231 */ /* 0x080fe40000000021 */
[-C--:B------:R-:W-:Y:S02]  /*118b0*/  HFMA2 R40, R54, R35.reuse, R40 ;  /* 0x0000002336287231 */ /* 0x080fe40000000028 */
[----:B------:R-:W-:-:S02]  /*118c0*/  HFMA2 R34, R17, R35, R34 ;  /* 0x0000002311227231 */ /* 0x000fc40000000022 */
[----:B------:R-:W-:Y:S02]  /*118d0*/  HFMA2 R32, R51, R35, R32 ;  /* 0x0000002333207231 */ /* 0x000fe40000000020 */
[-C--:B-1----:R-:W-:Y:S02]  /*118e0*/  HFMA2 R33, R20, R36.reuse, R33 ;  /* 0x0000002414217231 */ /* 0x082fe40000000021 */
[-C--:B------:R-:W-:Y:S02]  /*118f0*/  HFMA2 R40, R53, R36.reuse, R40 ;  /* 0x0000002435287231 */ /* 0x080fe40000000028 */
[-C--:B------:R-:W-:Y:S02]  /*11900*/  HFMA2 R34, R18, R36.reuse, R34 ;  /* 0x0000002412227231 */ /* 0x080fe40000000022 */
[----:B------:R-:W-:Y:S01]  /*11910*/  HFMA2 R32, R19, R36, R32 ;  /* 0x0000002413207231 */ /* 0x000fe20000000020 */
[----:B------:R-:W-:Y:S01]  /*11920*/  @!P0 MOV R135, R129 ;  /* 0x0000008100878202 */ /* 0x000fe20000000f00 */
[----:B------:R-:W-:-:S02]  /*11930*/  HFMA2 R33, R23, R37, R33 ;  /* 0x0000002517217231 */ /* 0x000fc40000000021 */
[-C--:B------:R-:W-:Y:S02]  /*11940*/  HFMA2 R40, R24, R37.reuse, R40 ;  /* 0x0000002518287231 */ /* 0x080fe40000000028 */
[-C--:B------:R-:W-:Y:S02]  /*11950*/  HFMA2 R34, R21, R37.reuse, R34 ;  /* 0x0000002515227231 */ /* 0x080fe40000000022 */
[----:B------:R-:W-:Y:S02]  /*11960*/  HFMA2 R32, R22, R37, R32 ;  /* 0x0000002516207231 */ /* 0x000fe40000000020 */
[-C--:B------:R-:W-:Y:S01]  /*11970*/  HFMA2 R33, R45, R38.reuse, R33 ;  /* 0x000000262d217231 */ /* 0x080fe20000000021 */
[----:B------:R-:W2:Y:S01]  /*11980*/  @!P0 LDG.E.U16.CONSTANT R142, desc[UR8][R134.64] ;  /* 0x00000008868e8981 */ /* 0x000ea2000c1e9500 */
[-C--:B------:R-:W-:Y:S02]  /*11990*/  HFMA2 R40, R46, R38.reuse, R40 ;  /* 0x000000262e287231 */ /* 0x080fe40000000028 */
[----:B------:R-:W-:-:S02]  /*119a0*/  HFMA2 R35, R44, R38, R32 ;  /* 0x000000262c237231 */ /* 0x000fc40000000020 */
[----:B------:R-:W-:Y:S02]  /*119b0*/  HFMA2 R38, R25, R38, R34 ;  /* 0x0000002619267231 */ /* 0x000fe40000000022 */
[-C--:B------:R-:W-:Y:S02]  /*119c0*/  HFMA2 R32, R48, R39.reuse, R33 ;  /* 0x0000002730207231 */ /* 0x080fe40000000021 */
[-C--:B------:R-:W-:Y:S02]  /*119d0*/  HFMA2 R33, R47, R39.reuse, R35 ;  /* 0x000000272f217231 */ /* 0x080fe40000000023 */
[-C--:B------:R-:W-:Y:S02]  /*119e0*/  HFMA2 R35, R26, R39.reuse, R38 ;  /* 0x000000271a237231 */ /* 0x080fe40000000026 */
[----:B------:R-:W-:Y:S02]  /*119f0*/  HFMA2 R34, R49, R39, R40 ;  /* 0x0000002731227231 */ /* 0x000fe40000000028 */
[----:B------:R-:W1:Y:S02]  /*11a00*/  LDS.128 R36, [UR4+0x2b0] ;  /* 0x0002b004ff247984 */ /* 0x000e640008000c00 */
        /* <DEDUP_REMOVED lines=35> */
[-C--:B------:R-:W-:Y:S02]  /*11c40*/  HFMA2 R36, R54, R35.reuse, R36 ;  /* 0x0000002336247231 */ /* 0x080fe40000000024 */
[-C--:B------:R-:W-:Y:S02]  /*11c50*/  HFMA2 R33, R52, R35.reuse, R33 ;  /* 0x0000002334217231 */ /* 0x080fe40000000021 */
[-C--:B------:R-:W-:Y:S02]  /*11c60*/  HFMA2 R32, R51, R35.reuse, R32 ;  /* 0x0000002333207231 */ /* 0x080fe40000000020 */
[----:B------:R-:W-:-:S02]  /*11c70*/  HFMA2 R34, R17, R35, R34 ;  /* 0x0000002311227231 */ /* 0x000fc40000000022 */
[-C--:B0-----:R-:W-:Y:S02]  /*11c80*/  HFMA2 R36, R53, R28.reuse, R36 ;  /* 0x0000001c35247231 */ /* 0x081fe40000000024 */
        /* <DEDUP_REMOVED lines=12> */
[-C--:B------:R-:W-:Y:S02]  /*11d50*/  HFMA2 R29, R48, R31.reuse, R29 ;  /* 0x0000001f301d7231 */ /* 0x080fe4000000001d */
[----:B------:R-:W-:Y:S02]  /*11d60*/  HFMA2 R28, R47, R31, R28 ;  /* 0x0000001f2f1c7231 */ /* 0x000fe4000000001c */
        /* <DEDUP_REMOVED lines=8> */
[-C--:B------:R-:W-:Y:S02]  /*11df0*/  HFMA2 R42, R90, R38.reuse, R42 ;  /* 0x000000265a2a7231 */ /* 0x080fe4000000002a */
[----:B------:R-:W-:-:S02]  /*11e00*/  HFMA2 R41, R89, R38, R41 ;  /* 0x0000002659297231 */ /* 0x000fc40000000029 */
[-C--:B------:R-:W-:Y:S02]  /*11e10*/  HFMA2 R40, R96, R39.reuse, R40 ;  /* 0x0000002760287231 */ /* 0x080fe40000000028 */
[-C--:B------:R-:W-:Y:S02]  /*11e20*/  HFMA2 R43, R95, R39.reuse, R43 ;  /* 0x000000275f2b7231 */ /* 0x080fe4000000002b */
[----:B------:R-:W-:Y:S02]  /*11e30*/  HFMA2 R42, R94, R39, R42 ;  /* 0x000000275e2a7231 */ /* 0x000fe4000000002a */
[----:B------:R-:W-:Y:S02]  /*11e40*/  HADD2 R120, R40.H0_H0, R40.H1_H1 ;  /* 0x3000002828787230 */ /* 0x000fe40000000800 */
[----:B------:R-:W-:Y:S02]  /*11e50*/  HADD2 R119, R43.H0_H0, R43.H1_H1 ;  /* 0x3000002b2b777230 */ /* 0x000fe40000000800 */
[----:B------:R-:W-:-:S02]  /*11e60*/  HADD2 R118, R42.H0_H0, R42.H1_H1 ;  /* 0x3000002a2a767230 */ /* 0x000fc40000000800 */
        /* <DEDUP_REMOVED lines=13> */
[----:B------:R-:W-:Y:S02]  /*11f40*/  HFMA2 R43, R79, R35, R29 ;  /* 0x000000234f2b7231 */ /* 0x000fe4000000001d */
[----:B------:R-:W0:Y:S01]  /*11f50*/  LDS.128 R28, [UR4+0x380] ;  /* 0x00038004ff1c7984 */ /* 0x000e220008000c00 */
[----:B------:R-:W-:-:S03]  /*11f60*/  HFMA2 R41, R93, R39, R41 ;  /* 0x000000275d297231 */ /* 0x000fc60000000029 */
[----:B------:R-:W1:Y:S01]  /*11f70*/  LDS.128 R36, [UR4+0x330] ;  /* 0x00033004ff247984 */ /* 0x000e620008000c00 */
[-C--:B------:R-:W-:Y:S02]  /*11f80*/  HFMA2 R40, R80, R35.reuse, R40 ;  /* 0x0000002350287231 */ /* 0x080fe40000000028 */
[----:B------:R-:W-:Y:S02]  /*11f90*/  HADD2 R117, R41.H0_H0, R41.H1_H1 ;  /* 0x3000002929757230 */ /* 0x000fe40000000800 */
[----:B------:R-:W-:Y:S02]  /*11fa0*/  HFMA2 R41, R77, R35, R34 ;  /* 0x000000234d297231 */ /* 0x000fe40000000022 */
[----:B0-----:R-:W-:-:S04]  /*11fb0*/  HFMA2 R32, R65, R28, RZ ;  /* 0x0000001c41207231 */ /* 0x001fc800000000ff */
[----:B------:R-:W-:Y:S02]  /*11fc0*/  HFMA2 R64, R64, R29, R32 ;  /* 0x0000001d40407231 */ /* 0x000fe40000000020 */
[-C--:B-1----:R-:W-:Y:S02]  /*11fd0*/  HFMA2 R43, R86, R36.reuse, R43 ;  /* 0x00000024562b7231 */ /* 0x082fe4000000002b */
[-C--:B------:R-:W-:Y:S01]  /*11fe0*/  HFMA2 R40, R88, R36.reuse, R40 ;  /* 0x0000002458287231 */ /* 0x080fe20000000028 */
[----:B------:R-:W0:Y:S01]  /*11ff0*/  LDS.128 R32, [UR4+0x390] ;  /* 0x00039004ff207984 */ /* 0x000e220008000c00 */
[-C--:B------:R-:W-:Y:S02]  /*12000*/  HFMA2 R42, R84, R36.reuse, R42 ;  /* 0x00000024542a7231 */ /* 0x080fe4000000002a */
[----:B------:R-:W-:Y:S02]  /*12010*/  HFMA2 R41, R82, R36, R41 ;  /* 0x0000002452297231 */ /* 0x000fe40000000029 */
[----:B------:R-:W-:-:S02]  /*12020*/  HFMA2 R40, R87, R37, R40 ;  /* 0x0000002557287231 */ /* 0x000fc40000000028 */
[-C--:B------:R-:W-:Y:S02]  /*12030*/  HFMA2 R43, R85, R37.reuse, R43 ;  /* 0x00000025552b7231 */ /* 0x080fe4000000002b */
[-C--:B------:R-:W-:Y:S02]  /*12040*/  HFMA2 R36, R83, R37.reuse, R42 ;  /* 0x0000002553247231 */ /* 0x080fe4000000002a */
[----:B------:R-:W-:Y:S02]  /*12050*/  HFMA2 R41, R81, R37, R41 ;  /* 0x0000002551297231 */ /* 0x000fe40000000029 */
[----:B------:R-:W-:Y:S02]  /*12060*/  HFMA2 R37, R92, R38, R40 ;  /* 0x000000265c257231 */ /* 0x000fe40000000028 */
[-C--:B------:R-:W-:Y:S02]  /*12070*/  HFMA2 R63, R63, R28.reuse, RZ.H0_H0 ;  /* 0x0000001c3f3f7231 */ /* 0x080fe400000400ff */
[----:B------:R-:W-:-:S02]  /*12080*/  HFMA2 R61, R61, R28, RZ ;  /* 0x0000001c3d3d7231 */ /* 0x000fc400000000ff */
[-C--:B------:R-:W-:Y:S02]  /*12090*/  HFMA2 R40, R91, R38.reuse, R43 ;  /* 0x000000265b287231 */ /* 0x080fe4000000002b */
[----:B------:R-:W-:Y:S02]  /*120a0*/  HFMA2 R36, R90, R38, R36 ;  /* 0x000000265a247231 */ /* 0x000fe40000000024 */
        /* <DEDUP_REMOVED lines=9> */
[----:B------:R-:W1:Y:S01]  /*12140*/  LDS.128 R36, [UR4+0x3a0] ;  /* 0x0003a004ff247984 */ /* 0x000e620008000c00 */
[----:B------:R-:W-:-:S02]  /*12150*/  HFMA2 R64, R58, R30, R64 ;  /* 0x0000001e3a407231 */ /* 0x000fc40000000040 */
[-C--:B------:R-:W-:Y:S02]  /*12160*/  HFMA2 R63, R57, R30.reuse, R63 ;  /* 0x0000001e393f7231 */ /* 0x080fe4000000003f */
[-C--:B------:R-:W-:Y:S02]  /*12170*/  HFMA2 R61, R56, R30.reuse, R61 ;  /* 0x0000001e383d7231 */ /* 0x080fe4000000003d */
[----:B------:R-:W-:Y:S02]  /*12180*/  HFMA2 R28, R50, R30, R28 ;  /* 0x0000001e321c7231 */ /* 0x000fe4000000001c */
[----:B------:R-:W-:Y:S02]  /*12190*/  HADD2 R30, R40.H0_H0, R40.H1_H1 ;  /* 0x30000028281e7230 */ /* 0x000fe40000000800 */
[----:B------:R-:W-:Y:S02]  /*121a0*/  HADD2 R50, R41.H0_H0, R41.H1_H1 ;  /* 0x3000002929327230 */ /* 0x000fe40000000800 */
[----:B------:R-:W3:Y:S01]  /*121b0*/  LDS.128 R40, [UR4+0x3b0] ;  /* 0x0003b004ff287984 */ /* 0x000ee20008000c00 */
[----:B------:R-:W-:-:S02]  /*121c0*/  HFMA2 R64, R54, R31, R64 ;  /* 0x0000001f36407231 */ /* 0x000fc40000000040 */
[-C--:B------:R-:W-:Y:S02]  /*121d0*/  HFMA2 R63, R52, R31.reuse, R63 ;  /* 0x0000001f343f7231 */ /* 0x080fe4000000003f */
[-C--:B------:R-:W-:Y:S02]  /*121e0*/  HFMA2 R61, R51, R31.reuse, R61 ;  /* 0x0000001f333d7231 */ /* 0x080fe4000000003d */
[----:B------:R-:W-:Y:S01]  /*121f0*/  HFMA2 R28, R17, R31, R28 ;  /* 0x0000001f111c7231 */ /* 0x000fe2000000001c */
[----:B------:R-:W-:Y:S01]  /*12200*/  @!P0 IADD3 R17, PT, PT, R125, 0x1, RZ ;  /* 0x000000017d118810 */ /* 0x000fe20007ffe0ff */
[-C--:B0-----:R-:W-:Y:S02]  /*12210*/  HFMA2 R64, R53, R32.reuse, R64 ;  /* 0x0000002035407231 */ /* 0x081fe40000000040 */
[-C--:B------:R-:W-:Y:S02]  /*12220*/  HFMA2 R63, R20, R32.reuse, R63 ;  /* 0x00000020143f7231 */ /* 0x080fe4000000003f */
[----:B------:R-:W-:-:S02]  /*12230*/  HFMA2 R61, R19, R32, R61 ;  /* 0x00000020133d7231 */ /* 0x000fc4000000003d */
[----:B------:R-:W-:Y:S01]  /*12240*/  HFMA2 R28, R18, R32, R28 ;  /* 0x00000020121c7231 */ /* 0x000fe2000000001c */
[----:B------:R-:W-:Y:S01]  /*12250*/  @!P0 MOV R125, R17 ;  /* 0x00000011007d8202 */ /* 0x000fe20000000f00 */
        /* <DEDUP_REMOVED lines=12> */
[-C--:B-1----:R-:W-:Y:S02]  /*12320*/  HFMA2 R34, R68, R36.reuse, R34 ;  /* 0x0000002444227231 */ /* 0x082fe40000000022 */
        /* <DEDUP_REMOVED lines=15> */
[----:B---3--:R-:W-:-:S02]  /*12420*/  HFMA2 R44, R88, R40, R44 ;  /* 0x00000028582c7231 */ /* 0x008fc4000000002c */
        /* <DEDUP_REMOVED lines=9> */
[----:B--2---:R-:W-:Y:S01]  /*124c0*/  @!P0 IADD3 R126, PT, PT, R142, R127, RZ ;  /* 0x0000007f8e7e8210 */ /* 0x004fe20007ffe0ff */
[-C--:B------:R-:W-:Y:S01]  /*124d0*/  HFMA2 R47, R90, R42.reuse, R45 ;  /* 0x0000002a5a2f7231 */ /* 0x080fe2000000002d */
[----:B------:R-:W-:Y:S01]  /*124e0*/  IADD3 R127, PT, PT, R127, 0x20, RZ ;  /* 0x000000207f7f7810 */ /* 0x000fe20007ffe0ff */
[----:B------:R-:W-:Y:S02]  /*124f0*/  HFMA2 R28, R89, R42, R28 ;  /* 0x0000002a591c7231 */ /* 0x000fe4000000001c */
[----:B------:R-:W-:-:S02]  /*12500*/  HFMA2 R48, R96, R43, R48 ;  /* 0x0000002b60307231 */ /* 0x000fc40000000030 */
[-C--:B------:R-:W-:Y:S01]  /*12510*/  HFMA2 R21, R95, R43.reuse, R21 ;  /* 0x0000002b5f157231 */ /* 0x080fe20000000015 */
[----:B------:R-:W-:Y:S01]  /*12520*/  ISETP.GE.AND P0, PT, R127, R136, PT ;  /* 0x000000887f00720c */ /* 0x000fe20003f06270 */
[-C--:B------:R-:W-:Y:S02]  /*12530*/  HFMA2 R47, R94, R43.reuse, R47 ;  /* 0x0000002b5e2f7231 */ /* 0x080fe4000000002f */
[----:B------:R-:W-:Y:S02]  /*12540*/  HFMA2 R28, R93, R43, R28 ;  /* 0x0000002b5d1c7231 */ /* 0x000fe4000000001c */
[----:B------:R-:W-:Y:S02]  /*12550*/  HADD2 R112, R112.H0_H0, R112.H1_H1 ;  /* 0x3000007070707230 */ /* 0x000fe40000000800 */
[----:B------:R-:W-:Y:S02]  /*12560*/  HADD2 R111, R111.H0_H0, R111.H1_H1 ;  /* 0x3000006f6f6f7230 */ /* 0x000fe40000000800 */
[----:B------:R-:W-:-:S02]  /*12570*/  HADD2 R114, R114.H0_H0, R114.H1_H1 ;  /* 0x3000007272727230 */ /* 0x000fc40000000800 */
[----:B------:R-:W-:Y:S02]  /*12580*/  HADD2 R113, R113.H0_H0, R113.H1_H1 ;  /* 0x3000007171717230 */ /* 0x000fe40000000800 */
[----:B------:R-:W-:Y:S02]  /*12590*/  HADD2 R29, R29.H0_H0, R29.H1_H1 ;  /* 0x3000001d1d1d7230 */ /* 0x000fe40000000800 */
[----:B------:R-:W-:Y:S02]  /*125a0*/  HADD2 R55, R55.H0_H0, R55.H1_H1 ;  /* 0x3000003737377230 */ /* 0x000fe40000000800 */
[----:B------:R-:W-:Y:S02]  /*125b0*/  HADD2 R48, R48.H0_H0, R48.H1_H1 ;  /* 0x3000003030307230 */ /* 0x000fe40000000800 */
[----:B------:R-:W-:Y:S02]  /*125c0*/  HADD2 R24, R21.H0_H0, R21.H1_H1 ;  /* 0x3000001515187230 */ /* 0x000fe40000000800 */
[----:B------:R-:W-:-:S02]  /*125d0*/  HADD2 R110, R110.H0_H0, R110.H1_H1 ;  /* 0x3000006e6e6e7230 */ /* 0x000fc40000000800 */
[----:B------:R-:W-:Y:S02]  /*125e0*/  HADD2 R109, R109.H0_H0, R109.H1_H1 ;  /* 0x3000006d6d6d7230 */ /* 0x000fe40000000800 */
[----:B------:R-:W-:Y:S02]  /*125f0*/  HADD2 R47, R47.H0_H0, R47.H1_H1 ;  /* 0x3000002f2f2f7230 */ /* 0x000fe40000000800 */
[----:B------:R-:W-:Y:S01]  /*12600*/  HADD2 R28, R28.H0_H0, R28.H1_H1 ;  /* 0x3000001c1c1c7230 */ /* 0x000fe20000000800 */
        /* <DEDUP_REMOVED lines=15> */
[----:B------:R-:W-:Y:S01]  /*12700*/  PRMT R47, R47, 0x5410, R28 ;  /* 0x000054102f2f7816 */ /* 0x000fe2000000001c */
[----:B------:R-:W-:Y:S01]  /*12710*/  UIADD3 UR4, UPT, UPT, UR4, 0x40, URZ ;  /* 0x0000004004047890 */ /* 0x000fe2000fffe0ff */
[----:B------:R-:W-:Y:S01]  /*12720*/  IADD3 R134, P1, PT, R134, 0x80, RZ ;  /* 0x0000008086867810 */ /* 0x000fe20007f3e0ff */
[----:B------:R-:W-:-:S02]  /*12730*/  HFMA2 R16, R100, R122, R16 ;  /* 0x0000007a64107231 */ /* 0x000fc40000000010 */
[----:B------:R-:W-:Y:S02]  /*12740*/  HFMA2 R7, R114, R121, R7 ;  /* 0x0000007972077231 */ /* 0x000fe40000000007 */
[-C--:B------:R-:W-:Y:S01]  /*12750*/  HFMA2 R14, R104, R122.reuse, R14 ;  /* 0x0000007a680e7231 */ /* 0x080fe2000000000e */
[----:B------:R-:W-:Y:S01]  /*12760*/  MOV R114, R140 ;  /* 0x0000008c00727202 */ /* 0x000fe20000000f00 */
[-C--:B------:R-:W-:Y:S01]  /*12770*/  HFMA2 R12, R108, R122.reuse, R12 ;  /* 0x0000007a6c0c7231 */ /* 0x080fe2000000000c */
[----:B------:R-:W-:Y:S01]  /*12780*/  MOV R115, R141 ;  /* 0x0000008d00737202 */ /* 0x000fe20000000f00 */
[-C--:B------:R-:W-:Y:S02]  /*12790*/  HFMA2 R10, R112, R122.reuse, R10 ;  /* 0x0000007a700a7231 */ /* 0x080fe4000000000a */
[-C--:B------:R-:W-:Y:S02]  /*127a0*/  HFMA2 R8, R116, R122.reuse, R8 ;  /* 0x0000007a74087231 */ /* 0x080fe40000000008 */
[----:B------:R-:W-:-:S02]  /*127b0*/  HFMA2 R6, R120, R122, R6 ;  /* 0x0000007a78067231 */ /* 0x000fc40000000006 */
[-C--:B------:R-:W-:Y:S02]  /*127c0*/  HFMA2 R4, R29, R122.reuse, R4 ;  /* 0x0000007a1d047231 */ /* 0x080fe40000000004 */
[----:B------:R-:W-:Y:S02]  /*127d0*/  HFMA2 R2, R48, R122, R2 ;  /* 0x0000007a30027231 */ /* 0x000fe40000000002 */
[-C--:B------:R-:W-:Y:S01]  /*127e0*/  HFMA2 R15, R98, R121.reuse, R15 ;  /* 0x00000079620f7231 */ /* 0x080fe2000000000f */
[----:B------:R-:W-:Y:S01]  /*127f0*/  IADD3.X R129, PT, PT, RZ, R129, RZ, P1, !PT ;  /* 0x00000081ff817210 */ /* 0x000fe20000ffe4ff */
[----:B------:R-:W-:Y:S02]  /*12800*/  HFMA2 R13, R102, R121, R13 ;  /* 0x00000079660d7231 */ /* 0x000fe4000000000d */
[----:B------:R-:W-:-:S04]  /*12810*/  IMAD.WIDE R140, R123, 0x4, R138 ;  /* 0x000000047b8c7825 */ /* 0x000fc800078e028a */
[-C--:B------:R-:W-:Y:S02]  /*12820*/  HFMA2 R11, R106, R121.reuse, R11 ;  /* 0x000000796a0b7231 */ /* 0x080fe4000000000b */
[-C--:B------:R-:W-:Y:S02]  /*12830*/  HFMA2 R9, R110, R121.reuse, R9 ;  /* 0x000000796e097231 */ /* 0x080fe40000000009 */
[-C--:B------:R-:W-:Y:S02]  /*12840*/  HFMA2 R5, R118, R121.reuse, R5 ;  /* 0x0000007976057231 */ /* 0x080fe40000000005 */
[-C--:B------:R-:W-:Y:S02]  /*12850*/  HFMA2 R3, R30, R121.reuse, R3 ;  /* 0x000000791e037231 */ /* 0x080fe40000000003 */
[----:B------:R-:W-:Y:S01]  /*12860*/  HFMA2 R0, R47, R121, R0 ;  /* 0x000000792f007231 */ /* 0x000fe20000000000 */
[----:B------:R-:W-:Y:S06]  /*12870*/  @!P0 BRA `(.L_x_2397) ;  /* 0xffffffc800208947 */ /* 0x000fec000383ffff */
[----:B------:R-:W-:-:S07]  /*12880*/  IMAD.WIDE R114, R123, 0x14, R114 ;  /* 0x000000147b727825 */ /* 0x000fce00078e0272 */
.L_x_2396:
[C---:B------:R-:W-:Y:S02]  /*12890*/  VIMNMX R26, PT, PT, R128.reuse, UR13, PT ;  /* 0x0000000d801a7c48 */ /* 0x040fe4000bfe0100 */
[----:B------:R-:W-:Y:S02]  /*128a0*/  VIMNMX R120, PT, PT, R128, UR14, PT ;  /* 0x0000000e80787c48 */ /* 0x000fe4000bfe0100 */
[----:B------:R-:W-:-:S13]  /*128b0*/  ISETP.GT.AND P0, PT, R26, R127, PT ;  /* 0x0000007f1a00720c */ /* 0x000fda0003f04270 */
[----:B------:R-:W-:Y:S05]  /*128c0*/  @!P0 BRA `(.L_x_2398) ;  /* 0x0000008000e48947 */ /* 0x000fea0003800000 */
.L_x_2399:
[C---:B------:R-:W-:Y:S01]  /*128d0*/  ISETP.NE.AND P0, PT, R127.reuse, R126, PT ;  /* 0x0000007e7f00720c */ /* 0x040fe20003f05270 */
[----:B------:R0:W2:Y:S04]  /*128e0*/  LDG.E.128.CONSTANT R20, desc[UR8][R114.64] ;  /* 0x0000000872147981 */ /* 0x0000a8000c1e9d00 */
[----:B------:R-:W1:Y:S08]  /*128f0*/  LDS.64 R38, [UR4] ;  /* 0x00000004ff267984 */ /* 0x000e700008000a00 */
[----:B------:R-:W3:Y:S01]  /*12900*/  @!P0 LDC.64 R18, c[0x0][0x3b8] ;  /* 0x0000ee00ff128b82 */ /* 0x000ee20000000a00 */
[----:B------:R-:W-:-:S05]  /*12910*/  @!P0 SHF.L.U32 R17, R127, 0x1, RZ ;  /* 0x000000017f118819 */ /* 0x000fca00000006ff */
[----:B---3--:R-:W-:-:S06]  /*12920*/  @!P0 IMAD.WIDE.U32 R18, R17, 0x2, R18 ;  /* 0x0000000211128825 */ /* 0x008fcc00078e0012 */
[----:B------:R-:W3:Y:S01]  /*12930*/  @!P0 LDG.E.U16.CONSTANT R18, desc[UR8][R18.64+0x2] ;  /* 0x0000020812128981 */ /* 0x000ee2000c1e9500 */
[----:B------:R-:W-:-:S06]  /*12940*/  @!P0 LEA R28, R125, R130, 0x3 ;  /* 0x000000827d1c8211 */ /* 0x000fcc00078e18ff */
[----:B------:R-:W4:Y:S01]  /*12950*/  @!P0 LDL.64 R28, [R28+0x8] ;  /* 0x000008001c1c8983 */ /* 0x000f220000100a00 */
[----:B------:R-:W-:-:S04]  /*12960*/  @!P0 IADD3 R17, PT, PT, R125, 0x1, RZ ;  /* 0x000000017d118810 */ /* 0x000fc80007ffe0ff */
[----:B------:R-:W-:Y:S01]  /*12970*/  @!P0 MOV R125, R17 ;  /* 0x00000011007d8202 */ /* 0x000fe20000000f00 */
[--C-:B-1----:R-:W-:Y:S02]  /*12980*/  HADD2.F32 R53, -RZ, R39.reuse.H0_H0 ;  /* 0x20000027ff357230 */ /* 0x102fe40000004100 */
[----:B------:R-:W-:Y:S02]  /*12990*/  HADD2.F32 R52, -RZ, R39.H1_H1 ;  /* 0x30000027ff347230 */ /* 0x000fe40000004100 */
[----:B------:R-:W-:Y:S01]  /*129a0*/  HFMA2 R25, -RZ, RZ, 0, 0.0625 ;  /* 0x00002c00ff197431 */ /* 0x000fe200000001ff */
[----:B------:R-:W-:-:S05]  /*129b0*/  MOV R123, UR10 ;  /* 0x0000000a007b7c02 */ /* 0x000fca0008000f00 */
[----:B0-----:R-:W-:Y:S01]  /*129c0*/  IMAD.WIDE R114, R123, 0x4, R114 ;  /* 0x000000047b727825 */ /* 0x001fe200078e0272 */
[C---:B--2---:R-:W-:Y:S02]  /*129d0*/  LOP3.LUT R32, R22.reuse, 0xf000f, RZ, 0xc0, !PT ;  /* 0x000f000f16207812 */ /* 0x044fe400078ec0ff */
[----:B------:R-:W-:Y:S02]  /*129e0*/  LOP3.LUT R35, R22, 0xf000f0, RZ, 0xc0, !PT ;  /* 0x00f000f016237812 */ /* 0x000fe400078ec0ff */
[----:B------:R-:W-:Y:S02]  /*129f0*/  SHF.R.U32.HI R27, RZ, 0x8, R22 ;  /* 0x00000008ff1b7819 */ /* 0x000fe40000011616 */
[----:B------:R-:W-:Y:S02]  /*12a00*/  LOP3.LUT R22, R23, 0xf000f, RZ, 0xc0, !PT ;  /* 0x000f000f17167812 */ /* 0x000fe400078ec0ff */
[----:B------:R-:W-:Y:S02]  /*12a10*/  LOP3.LUT R17, R20, 0xf000f, RZ, 0xc0, !PT ;  /* 0x000f000f14117812 */ /* 0x000fe400078ec0ff */
[----:B------:R-:W-:-:S02]  /*12a20*/  LOP3.LUT R33, R21, 0xf000f0, RZ, 0xc0, !PT ;  /* 0x00f000f015217812 */ /* 0x000fc400078ec0ff */
[----:B------:R-:W-:Y:S02]  /*12a30*/  SHF.R.U32.HI R30, RZ, 0x8, R21 ;  /* 0x00000008ff1e7819 */ /* 0x000fe40000011615 */
[----:B------:R-:W-:Y:S02]  /*12a40*/  LOP3.LUT R37, R23, 0xf000f0, RZ, 0xc0, !PT ;  /* 0x00f000f017257812 */ /* 0x000fe400078ec0ff */
[----:B------:R-:W-:Y:S02]  /*12a50*/  LOP3.LUT R34, R22, 0x64006400, RZ, 0xfc, !PT ;  /* 0x6400640016227812 */ /* 0x000fe400078efcff */
[----:B------:R-:W-:Y:S02]  /*12a60*/  LOP3.LUT R17, R17, 0x64006400, RZ, 0xfc, !PT ;  /* 0x6400640011117812 */ /* 0x000fe400078efcff */
[----:B------:R-:W-:Y:S01]  /*12a70*/  LOP3.LUT R32, R32, 0x64006400, RZ, 0xfc, !PT ;  /* 0x6400640020207812 */ /* 0x000fe200078efcff */
[----:B------:R-:W-:Y:S01]  /*12a80*/  HADD2 R34, R34, -1032, -1032 ;  /* 0xe408e40822227430 */ /* 0x000fe20000000000 */
[----:B------:R-:W-:-:S03]  /*12a90*/  LOP3.LUT R24, R20, 0xf000f0, RZ, 0xc0, !PT ;  /* 0x00f000f014187812 */ /* 0x000fc600078ec0ff */
[----:B------:R-:W-:Y:S01]  /*12aa0*/  HADD2 R32, R32, -1032, -1032 ;  /* 0xe408e40820207430 */ /* 0x000fe20000000000 */
[----:B------:R-:W-:Y:S02]  /*12ab0*/  SHF.R.U32.HI R31, RZ, 0x8, R20 ;  /* 0x00000008ff1f7819 */ /* 0x000fe40000011614 */
[----:B---3--:R-:W-:Y:S02]  /*12ac0*/  @!P0 IADD3 R126, PT, PT, R18, R127, RZ ;  /* 0x0000007f127e8210 */ /* 0x008fe40007ffe0ff */
[----:B------:R-:W-:Y:S02]  /*12ad0*/  LOP3.LUT R18, R21, 0xf000f, RZ, 0xc0, !PT ;  /* 0x000f000f15127812 */ /* 0x000fe400078ec0ff */
[----:B------:R-:W-:Y:S02]  /*12ae0*/  SHF.R.U32.HI R21, RZ, 0x8, R23 ;  /* 0x00000008ff157819 */ /* 0x000fe40000011617 */
[----:B------:R-:W0:Y:S01]  /*12af0*/  LDS.64 R22, [UR4+0x8] ;  /* 0x00000804ff167984 */ /* 0x000e220008000a00 */
[----:B------:R-:W-:Y:S01]  /*12b00*/  LOP3.LUT R19, R18, 0x64006400, RZ, 0xfc, !PT ;  /* 0x6400640012137812 */ /* 0x000fe200078efcff */
[----:B------:R-:W-:-:S04]  /*12b10*/  HADD2 R18, R17, -1032, -1032 ;  /* 0xe408e40811127430 */ /* 0x000fc80000000000 */
[----:B------:R-:W-:Y:S02]  /*12b20*/  HADD2 R19, R19, -1032, -1032 ;  /* 0xe408e40813137430 */ /* 0x000fe40000000000 */
[--C-:B------:R-:W-:Y:S02]  /*12b30*/  HADD2.F32 R17, -RZ, R18.reuse.H0_H0 ;  /* 0x20000012ff117230 */ /* 0x100fe40000004100 */
[----:B------:R-:W-:Y:S02]  /*12b40*/  HADD2.F32 R46, -RZ, R18.H1_H1 ;  /* 0x30000012ff2e7230 */ /* 0x000fe40000004100 */
[--C-:B------:R-:W-:Y:S02]  /*12b50*/  HADD2.F32 R18, -RZ, R19.reuse.H0_H0 ;  /* 0x20000013ff127230 */ /* 0x100fe40000004100 */
[----:B------:R-:W-:Y:S02]  /*12b60*/  HADD2.F32 R47, -RZ, R19.H1_H1 ;  /* 0x30000013ff2f7230 */ /* 0x000fe40000004100 */
[----:B------:R-:W-:-:S02]  /*12b70*/  HADD2.F32 R19, -RZ, R32.H0_H0 ;  /* 0x20000020ff137230 */ /* 0x000fc40000004100 */
[----:B------:R-:W-:Y:S01]  /*12b80*/  HADD2.F32 R48, -RZ, R32.H1_H1 ;  /* 0x30000020ff307230 */ /* 0x000fe20000004100 */
[----:B------:R-:W-:Y:S01]  /*12b90*/  LOP3.LUT R32, R24, 0x64006400, RZ, 0xfc, !PT ;  /* 0x6400640018207812 */ /* 0x000fe200078efcff */
[----:B------:R-:W-:Y:S02]  /*12ba0*/  HADD2.F32 R20, -RZ, R38.H0_H0 ;  /* 0x20000026ff147230 */ /* 0x000fe40000004100 */
[--C-:B------:R-:W-:Y:S01]  /*12bb0*/  HADD2.F32 R24, -RZ, R34.reuse.H0_H0 ;  /* 0x20000022ff187230 */ /* 0x100fe20000004100 */
[----:B------:R-:W-:Y:S01]  /*12bc0*/  LOP3.LUT R36, R35, 0x64006400, RZ, 0xfc, !PT ;  /* 0x6400640023247812 */ /* 0x000fe200078efcff */
[----:B------:R-:W-:Y:S01]  /*12bd0*/  HADD2.F32 R49, -RZ, R34.H1_H1 ;  /* 0x30000022ff317230 */ /* 0x000fe20000004100 */
[----:B------:R-:W-:Y:S01]  /*12be0*/  LOP3.LUT R34, R33, 0x64006400, RZ, 0xfc, !PT ;  /* 0x6400640021227812 */ /* 0x000fe200078efcff */
[----:B------:R-:W-:Y:S02]  /*12bf0*/  HADD2.F32 R38, -RZ, R38.H1_H1 ;  /* 0x30000026ff267230 */ /* 0x000fe40000004100 */
[----:B------:R-:W-:Y:S01]  /*12c00*/  FFMA.FTZ R33, R17, R20, RZ ;  /* 0x0000001411217223 */ /* 0x000fe200000100ff */
[C---:B------:R-:W-:Y:S01]  /*12c10*/  FFMA.FTZ R35, R20.reuse, R18, RZ ;  /* 0x0000001214237223 */ /* 0x040fe200000100ff */
[C---:B------:R-:W-:Y:S01]  /*12c20*/  FFMA.FTZ R39, R20.reuse, R19, RZ ;  /* 0x0000001314277223 */ /* 0x040fe200000100ff */
[----:B------:R-:W-:-:S02]  /*12c30*/  FFMA.FTZ R20, R20, R24, RZ ;  /* 0x0000001814147223 */ /* 0x000fc400000100ff */
[C---:B------:R-:W-:Y:S01]  /*12c40*/  FFMA.FTZ R54, R38.reuse, R47, R35 ;  /* 0x0000002f26367223 */ /* 0x040fe20000010023 */
[----:B------:R-:W-:Y:S02]  /*12c50*/  HFMA2 R34, R34, R25.H0_H0, -72, -72 ;  /* 0xd480d48022227431 */ /* 0x000fe40000040019 */
[----:B------:R-:W-:Y:S01]  /*12c60*/  FFMA.FTZ R35, R38, R49, R20 ;  /* 0x0000003126237223 */ /* 0x000fe20000010014 */
[----:B------:R-:W-:Y:S02]  /*12c70*/  LOP3.LUT R20, R37, 0x64006400, RZ, 0xfc, !PT ;  /* 0x6400640025147812 */ /* 0x000fe400078efcff */
[----:B------:R-:W-:-:S03]  /*12c80*/  HADD2.F32 R51, -RZ, R34.H0_H0 ;  /* 0x20000022ff337230 */ /* 0x000fc60000004100 */
[-C--:B------:R-:W-:Y:S02]  /*12c90*/  HFMA2 R20, R20, R25.reuse.H0_H0, -72, -72 ;  /* 0xd480d48014147431 */ /* 0x080fe40000040019 */
[----:B------:R-:W-:Y:S02]  /*12ca0*/  HADD2.F32 R41, -RZ, R34.H1_H1 ;  /* 0x30000022ff297230 */ /* 0x000fe40000004100 */
[-C--:B------:R-:W-:Y:S02]  /*12cb0*/  HFMA2 R32, R32, R25.reuse.H0_H0, -72, -72 ;  /* 0xd480d48020207431 */ /* 0x080fe40000040019 */
[----:B------:R-:W-:Y:S01]  /*12cc0*/  FFMA.FTZ R37, R53, R51, R54 ;  /* 0x0000003335257223 */ /* 0x000fe20000010036 */
[----:B------:R-:W-:Y:S02]  /*12cd0*/  HFMA2 R36, R36, R25.H0_H0, -72, -72 ;  /* 0xd480d48024247431 */ /* 0x000fe40000040019 */
[----:B------:R-:W-:Y:S02]  /*12ce0*/  HADD2.F32 R44, -RZ, R20.H0_H0 ;  /* 0x20000014ff2c7230 */ /* 0x000fe40000004100 */
[----:B------:R-:W-:Y:S01]  /*12cf0*/  FFMA.FTZ R33, R46, R38, R33 ;  /* 0x000000262e217223 */ /* 0x000fe20000010021 */
[----:B------:R-:W-:-:S02]  /*12d00*/  HADD2.F32 R50, -RZ, R32.H0_H0 ;  /* 0x20000020ff327230 */ /* 0x000fc40000004100 */
[----:B------:R-:W-:Y:S01]  /*12d10*/  FFMA.FTZ R57, R52, R41, R37 ;  /* 0x0000002934397223 */ /* 0x000fe20000010025 */
[----:B------:R-:W-:Y:S02]  /*12d20*/  HADD2.F32 R40, -RZ, R32.H1_H1 ;  /* 0x30000020ff287230 */ /* 0x000fe40000004100 */
[----:B------:R-:W-:Y:S01]  /*12d30*/  FFMA.FTZ R32, R53, R44, R35 ;  /* 0x0000002c35207223 */ /* 0x000fe20000010023 */
[--C-:B------:R-:W-:Y:S02]  /*12d40*/  HADD2.F32 R42, -RZ, R36.reuse.H0_H0 ;  /* 0x20000024ff2a7230 */ /* 0x100fe40000004100 */
[----:B------:R-:W-:Y:S02]  /*12d50*/  HADD2.F32 R43, -RZ, R36.H1_H1 ;  /* 0x30000024ff2b7230 */ /* 0x000fe40000004100 */
[----:B------:R-:W-:Y:S02]  /*12d60*/  HADD2.F32 R45, -RZ, R20.H1_H1 ;  /* 0x30000014ff2d7230 */ /* 0x000fe40000004100 */
[----:B0-----:R-:W-:-:S02]  /*12d70*/  HADD2.F32 R36, -RZ, R22.H0_H0 ;  /* 0x20000016ff247230 */ /* 0x001fc40000004100 */
[----:B------:R-:W-:Y:S01]  /*12d80*/  HADD2.F32 R37, -RZ, R22.H1_H1 ;  /* 0x30000016ff257230 */ /* 0x000fe20000004100 */
[----:B------:R-:W-:Y:S01]  /*12d90*/  LOP3.LUT R22, R30, 0xf000f, RZ, 0xc0, !PT ;  /* 0x000f000f1e167812 */ /* 0x000fe200078ec0ff */
[----:B------:R-:W-:Y:S01]  /*12da0*/  FFMA.FTZ R33, R50, R53, R33 ;  /* 0x0000003532217223 */ /* 0x000fe20000010021 */
[----:B------:R-:W-:Y:S01]  /*12db0*/  FFMA.FTZ R56, R52, R45, R32 ;  /* 0x0000002d34387223 */ /* 0x000fe20000010020 */
[----:B------:R-:W-:Y:S01]  /*12dc0*/  FFMA.FTZ R39, R38, R48, R39 ;  /* 0x0000003026277223 */ /* 0x000fe20000010027 */
[----:B------:R-:W-:Y:S02]  /*12dd0*/  LOP3.LUT R32, R27, 0xf000f, RZ, 0xc0, !PT ;  /* 0x000f000f1b207812 */ /* 0x000fe400078ec0ff */
[----:B------:R-:W-:Y:S01]  /*12de0*/  LOP3.LUT R22, R22, 0x64006400, RZ, 0xfc, !PT ;  /* 0x6400640016167812 */ /* 0x000fe200078efcff */
[----:B------:R-:W-:Y:S01]  /*12df0*/  FFMA.FTZ R35, R40, R52, R33 ;  /* 0x0000003428237223 */ /* 0x000fe20000010021 */
[----:B------:R-:W-:Y:S01]  /*12e00*/  LOP3.LUT R34, R21, 0xf000f, RZ, 0xc0, !PT ;  /* 0x000f000f15227812 */ /* 0x000fe200078ec0ff */
[----:B------:R-:W-:Y:S01]  /*12e10*/  FFMA.FTZ R20, R53, R42, R39 ;  /* 0x0000002a35147223 */ /* 0x000fe20000010027 */
[----:B------:R-:W-:Y:S01]  /*12e20*/  LOP3.LUT R33, R32, 0x64006400, RZ, 0xfc, !PT ;  /* 0x6400640020217812 */ /* 0x000fe200078efcff */
[----:B------:R-:W-:-:S02]  /*12e30*/  HADD2.F32 R39, -RZ, R23.H0_H0 ;  /* 0x20000017ff277230 */ /* 0x000fc40000004100 */
[----:B------:R-:W-:Y:S02]  /*12e40*/  HADD2 R32, R22, -1032, -1032 ;  /* 0xe408e40816207430 */ /* 0x000fe40000000000 */
[----:B------:R-:W-:Y:S01]  /*12e50*/  HADD2.F32 R38, -RZ, R23.H1_H1 ;  /* 0x30000017ff267230 */ /* 0x000fe20000004100 */
[----:B------:R-:W-:Y:S01]  /*12e60*/  LOP3.LUT R34, R34, 0x64006400, RZ, 0xfc, !PT ;  /* 0x6400640022227812 */ /* 0x000fe200078efcff */
[----:B------:R-:W0:Y:S01]  /*12e70*/  LDS.64 R22, [UR4+0x80] ;  /* 0x00008004ff167984 */ /* 0x000e220008000a00 */
[----:B------:R-:W-:Y:S01]  /*12e80*/  FFMA.FTZ R59, R52, R43, R20 ;  /* 0x0000002b343b7223 */ /* 0x000fe20000010014 */
[----:B------:R-:W-:Y:S02]  /*12e90*/  LOP3.LUT R20, R31, 0xf000f, RZ, 0xc0, !PT ;  /* 0x000f000f1f147812 */ /* 0x000fe400078ec0ff */
[----:B------:R-:W-:Y:S02]  /*12ea0*/  HADD2 R34, R34, -1032, -1032 ;  /* 0xe408e40822227430 */ /* 0x000fe40000000000 */
[----:B------:R-:W-:-:S03]  /*12eb0*/  LOP3.LUT R20, R20, 0x64006400, RZ, 0xfc, !PT ;  /* 0x6400640014147812 */ /* 0x000fc600078efcff */
[----:B------:R-:W-:Y:S02]  /*12ec0*/  HADD2.F32 R55, -RZ, R34.H0_H0 ;  /* 0x20000022ff377230 */ /* 0x000fe40000004100 */
[----:B------:R-:W-:Y:S01]  /*12ed0*/  HADD2 R20, R20, -1032, -1032 ;  /* 0xe408e40814147430 */ /* 0x000fe20000000000 */
[----:B------:R-:W-:Y:S01]  /*12ee0*/  LOP3.LUT R31, R31, 0xf000f0, RZ, 0xc0, !PT ;  /* 0x00f000f01f1f7812 */ /* 0x000fe200078ec0ff */
[----:B------:R-:W-:Y:S02]  /*12ef0*/  HADD2 R33, R33, -1032, -1032 ;  /* 0xe408e40821217430 */ /* 0x000fe40000000000 */
[----:B------:R-:W-:Y:S02]  /*12f00*/  HADD2.F32 R53, -RZ, R32.H0_H0 ;  /* 0x20000020ff357230 */ /* 0x000fe40000004100 */
[----:B------:R-:W-:Y:S01]  /*12f10*/  FFMA.FTZ R62, R36, R55, R56 ;  /* 0x00000037243e7223 */ /* 0x000fe20000010038 */
[----:B------:R-:W-:Y:S01]  /*12f20*/  LOP3.LUT R30, R30, 0xf000f0, RZ, 0xc0, !PT ;  /* 0x00f000f01e1e7812 */ /* 0x000fe200078ec0ff */
[--C-:B------:R-:W-:Y:S01]  /*12f30*/  HADD2.F32 R52, -RZ, R20.reuse.H0_H0 ;  /* 0x20000014ff347230 */ /* 0x100fe20000004100 */
[----:B------:R-:W-:Y:S01]  /*12f40*/  LOP3.LUT R27, R27, 0xf000f0, RZ, 0xc0, !PT ;  /* 0x00f000f01b1b7812 */ /* 0x000fe200078ec0ff */
[----:B------:R-:W-:Y:S01]  /*12f50*/  HADD2.F32 R56, -RZ, R20.H1_H1 ;  /* 0x30000014ff387230 */ /* 0x000fe20000004100 */
[----:B------:R-:W-:Y:S01]  /*12f60*/  LOP3.LUT R20, R31, 0x64006400, RZ, 0xfc, !PT ;  /* 0x640064001f147812 */ /* 0x000fe200078efcff */
[----:B------:R-:W-:-:S02]  /*12f70*/  HADD2.F32 R54, -RZ, R33.H0_H0 ;  /* 0x20000021ff367230 */ /* 0x000fc40000004100 */
[----:B------:R-:W-:Y:S01]  /*12f80*/  FFMA.FTZ R60, R36, R53, R57 ;  /* 0x00000035243c7223 */ /* 0x000fe20000010039 */
[----:B------:R-:W-:Y:S01]  /*12f90*/  LOP3.LUT R30, R30, 0x64006400, RZ, 0xfc, !PT ;  /* 0x640064001e1e7812 */ /* 0x000fe200078efcff */
[----:B------:R-:W-:Y:S01]  /*12fa0*/  HADD2.F32 R57, -RZ, R32.H1_H1 ;  /* 0x30000020ff397230 */ /* 0x000fe20000004100 */
[----:B------:R-:W-:Y:S02]  /*12fb0*/  LOP3.LUT R31, R21, 0xf000f0, RZ, 0xc0, !PT ;  /* 0x00f000f0151f7812 */ /* 0x000fe400078ec0ff */
[----:B------:R-:W-:Y:S01]  /*12fc0*/  LOP3.LUT R32, R27, 0x64006400, RZ, 0xfc, !PT ;  /* 0x640064001b207812 */ /* 0x000fe200078efcff */
[----:B------:R-:W-:Y:S02]  /*12fd0*/  HFMA2 R27, R20, R25.H0_H0, -72, -72 ;  /* 0xd480d480141b7431 */ /* 0x000fe40000040019 */
[----:B------:R-:W-:Y:S01]  /*12fe0*/  FFMA.FTZ R61, R36, R54, R59 ;  /* 0x00000036243d7223 */ /* 0x000fe2000001003b */
[----:B------:R-:W1:Y:S01]  /*12ff0*/  LDS.64 R20, [UR4+0x88] ;  /* 0x00008804ff147984 */ /* 0x000e620008000a00 */
[----:B------:R-:W-:-:S02]  /*13000*/  HADD2.F32 R59, -RZ, R34.H1_H1 ;  /* 0x30000022ff3b7230 */ /* 0x000fc40000004100 */
[-C--:B------:R-:W-:Y:S01]  /*13010*/  HFMA2 R30, R30, R25.reuse.H0_H0, -72, -72 ;  /* 0xd480d4801e1e7431 */ /* 0x080fe20000040019 */
[----:B------:R-:W-:Y:S01]  /*13020*/  LOP3.LUT R34, R31, 0x64006400, RZ, 0xfc, !PT ;  /* 0x640064001f227812 */ /* 0x000fe200078efcff */
[----:B------:R-:W-:Y:S02]  /*13030*/  HADD2.F32 R58, -RZ, R33.H1_H1 ;  /* 0x30000021ff3a7230 */ /* 0x000fe40000004100 */
[----:B------:R-:W-:Y:S01]  /*13040*/  FFMA.FTZ R35, R52, R36, R35 ;  /* 0x0000002434237223 */ /* 0x000fe20000010023 */
[C---:B------:R-:W-:Y:S01]  /*13050*/  FFMA.FTZ R68, R37.reuse, R57, R60 ;  /* 0x0000003925447223 */ /* 0x040fe2000001003c */
[----:B------:R-:W-:Y:S02]  /*13060*/  HADD2.F32 R66, -RZ, R30.H0_H0 ;  /* 0x2000001eff427230 */ /* 0x000fe40000004100 */
[----:B------:R-:W-:Y:S02]  /*13070*/  HFMA2 R34, R34, R25.H0_H0, -72, -72 ;  /* 0xd480d48022227431 */ /* 0x000fe40000040019 */
[----:B------:R-:W-:Y:S01]  /*13080*/  FFMA.FTZ R36, R56, R37, R35 ;  /* 0x0000002538247223 */ /* 0x000fe20000010023 */
[----:B------:R-:W-:Y:S01]  /*13090*/  FFMA.FTZ R70, R37, R58, R61 ;  /* 0x0000003a25467223 */ /* 0x000fe2000001003d */
[----:B------:R-:W-:-:S02]  /*130a0*/  HADD2.F32 R67, -RZ, R27.H0_H0 ;  /* 0x2000001bff437230 */ /* 0x000fc40000004100 */
[----:B------:R-:W-:Y:S01]  /*130b0*/  FFMA.FTZ R37, R37, R59, R62 ;  /* 0x0000003b25257223 */ /* 0x000fe2000001003e */
[----:B------:R-:W-:Y:S02]  /*130c0*/  HFMA2 R32, R32, R25.H0_H0, -72, -72 ;  /* 0xd480d48020207431 */ /* 0x000fe40000040019 */
[----:B------:R-:W-:Y:S02]  /*130d0*/  HADD2.F32 R63, -RZ, R27.H1_H1 ;  /* 0x3000001bff3f7230 */ /* 0x000fe40000004100 */
[----:B------:R-:W-:Y:S01]  /*130e0*/  FFMA.FTZ R27, R39, R66, R68 ;  /* 0x00000042271b7223 */ /* 0x000fe20000010044 */
[----:B------:R-:W-:Y:S02]  /*130f0*/  HADD2.F32 R62, -RZ, R30.H1_H1 ;  /* 0x3000001eff3e7230 */ /* 0x000fe40000004100 */
[----:B------:R-:W-:Y:S01]  /*13100*/  FFMA.FTZ R36, R67, R39, R36 ;  /* 0x0000002743247223 */ /* 0x000fe20000010024 */
[----:B------:R-:W-:Y:S02]  /*13110*/  HADD2.F32 R64, -RZ, R34.H0_H0 ;  /* 0x20000022ff407230 */ /* 0x000fe40000004100 */
[----:B------:R-:W-:-:S02]  /*13120*/  HADD2.F32 R65, -RZ, R32.H0_H0 ;  /* 0x20000020ff417230 */ /* 0x000fc40000004100 */
[----:B------:R-:W-:Y:S02]  /*13130*/  HADD2.F32 R61, -RZ, R32.H1_H1 ;  /* 0x30000020ff3d7230 */ /* 0x000fe40000004100 */
[----:B------:R-:W-:Y:S01]  /*13140*/  FFMA.FTZ R32, R38, R62, R27 ;  /* 0x0000003e26207223 */ /* 0x000fe2000001001b */
[----:B0-----:R-:W-:Y:S02]  /*13150*/  HADD2.F32 R27, -RZ, R22.H0_H0 ;  /* 0x20000016ff1b7230 */ /* 0x001fe40000004100 */
[----:B------:R-:W-:Y:S01]  /*13160*/  FFMA.FTZ R35, R39, R64, R37 ;  /* 0x0000004027237223 */ /* 0x000fe20000010025 */
[----:B------:R-:W-:Y:S01]  /*13170*/  FFMA.FTZ R33, R63, R38, R36 ;  /* 0x000000263f217223 */ /* 0x000fe20000010024 */
[----:B------:R-:W-:Y:S02]  /*13180*/  HADD2.F32 R60, -RZ, R34.H1_H1 ;  /* 0x30000022ff3c7230 */ /* 0x000fe40000004100 */
[----:B------:R-:W-:Y:S01]  /*13190*/  FFMA.FTZ R34, R39, R65, R70 ;  /* 0x0000004127227223 */ /* 0x000fe20000010046 */
[----:B------:R-:W-:-:S02]  /*131a0*/  HADD2.F32 R30, -RZ, R22.H1_H1 ;  /* 0x30000016ff1e7230 */ /* 0x000fc40000004100 */
[--C-:B------:R-:W-:Y:S02]  /*131b0*/  HADD2.F32 R37, -RZ, R23.reuse.H0_H0 ;  /* 0x20000017ff257230 */ /* 0x100fe40000004100 */
[----:B------:R-:W-:Y:S02]  /*131c0*/  HADD2.F32 R36, -RZ, R23.H1_H1 ;  /* 0x30000017ff247230 */ /* 0x000fe40000004100 */
[----:B------:R-:W0:Y:S01]  /*131d0*/  LDS.64 R22, [UR4+0x100] ;  /* 0x00010004ff167984 */ /* 0x000e220008000a00 */
[-C--:B------:R-:W-:Y:S01]  /*131e0*/  FFMA.FTZ R31, R17, R27.reuse, RZ ;  /* 0x0000001b111f7223 */ /* 0x080fe200000100ff */
[----:B------:R-:W-:Y:S01]  /*131f0*/  FFMA.FTZ R39, R19, R27, RZ ;  /* 0x0000001b13277223 */ /* 0x000fe200000100ff */
[C---:B------:R-:W-:Y:S01]  /*13200*/  FFMA.FTZ R34, R38.reuse, R61, R34 ;  /* 0x0000003d26227223 */ /* 0x040fe20000010022 */
        /* <DEDUP_REMOVED lines=8> */
[----:B------:R-:W-:-:S02]  /*13290*/  FFMA.FTZ R30, R42, R37, R39 ;  /* 0x000000252a1e7223 */ /* 0x000fc40000010027 */
[-C--:B------:R-:W-:Y:S01]  /*132a0*/  FFMA.FTZ R68, R44, R37.reuse, R27 ;  /* 0x000000252c447223 */ /* 0x080fe2000001001b */
[-C--:B------:R-:W-:Y:S01]  /*132b0*/  FFMA.FTZ R27, R40, R36.reuse, R31 ;  /* 0x00000024281b7223 */ /* 0x080fe2000001001f */
[-C--:B------:R-:W-:Y:S01]  /*132c0*/  FFMA.FTZ R39, R43, R36.reuse, R30 ;  /* 0x000000242b277223 */ /* 0x080fe2000001001e */
[----:B------:R-:W-:Y:S01]  /*132d0*/  FFMA.FTZ R38, R51, R37, R38 ;  /* 0x0000002533267223 */ /* 0x000fe20000010026 */
[----:B------:R-:W2:Y:S01]  /*132e0*/  LDS.64 R30, [UR4+0x108] ;  /* 0x00010804ff1e7984 */ /* 0x000ea20008000a00 */
[-C--:B------:R-:W-:Y:S02]  /*132f0*/  FFMA.FTZ R68, R45, R36.reuse, R68 ;  /* 0x000000242d447223 */ /* 0x080fe40000010044 */
[----:B------:R-:W-:Y:S01]  /*13300*/  FFMA.FTZ R38, R41, R36, R38 ;  /* 0x0000002429267223 */ /* 0x000fe20000010026 */
[--C-:B-1----:R-:W-:Y:S02]  /*13310*/  HADD2.F32 R36, -RZ, R20.reuse.H0_H0 ;  /* 0x20000014ff247230 */ /* 0x102fe40000004100 */
[----:B------:R-:W-:-:S03]  /*13320*/  HADD2.F32 R20, -RZ, R20.H1_H1 ;  /* 0x30000014ff147230 */ /* 0x000fc60000004100 */
[-C--:B------:R-:W-:Y:S01]  /*13330*/  FFMA.FTZ R27, R52, R36.reuse, R27 ;  /* 0x00000024341b7223 */ /* 0x080fe2000001001b */
[-C--:B------:R-:W-:Y:S01]  /*13340*/  FFMA.FTZ R38, R53, R36.reuse, R38 ;  /* 0x0000002435267223 */ /* 0x080fe20000010026 */
[-C--:B------:R-:W-:Y:S01]  /*13350*/  FFMA.FTZ R39, R54, R36.reuse, R39 ;  /* 0x0000002436277223 */ /* 0x080fe20000010027 */
[----:B------:R-:W-:Y:S01]  /*13360*/  FFMA.FTZ R68, R55, R36, R68 ;  /* 0x0000002437447223 */ /* 0x000fe20000010044 */
[--C-:B------:R-:W-:Y:S02]  /*13370*/  HADD2.F32 R37, -RZ, R21.reuse.H0_H0 ;  /* 0x20000015ff257230 */ /* 0x100fe40000004100 */
[-C--:B------:R-:W-:Y:S01]  /*13380*/  FFMA.FTZ R36, R56, R20.reuse, R27 ;  /* 0x0000001438247223 */ /* 0x080fe2000001001b */
[-C--:B------:R-:W-:Y:S01]  /*13390*/  FFMA.FTZ R27, R57, R20.reuse, R38 ;  /* 0x00000014391b7223 */ /* 0x080fe20000010026 */
[----:B------:R-:W-:Y:S02]  /*133a0*/  HADD2.F32 R21, -RZ, R21.H1_H1 ;  /* 0x30000015ff157230 */ /* 0x000fe40000004100 */
[-C--:B------:R-:W-:Y:S01]  /*133b0*/  FFMA.FTZ R38, R58, R20.reuse, R39 ;  /* 0x000000143a267223 */ /* 0x080fe20000010027 */
[----:B------:R-:W-:Y:S01]  /*133c0*/  FFMA.FTZ R39, R59, R20, R68 ;  /* 0x000000143b277223 */ /* 0x000fe20000010044 */
[-C--:B------:R-:W-:Y:S01]  /*133d0*/  FFMA.FTZ R27, R66, R37.reuse, R27 ;  /* 0x00000025421b7223 */ /* 0x080fe2000001001b */
[-C--:B------:R-:W-:Y:S01]  /*133e0*/  FFMA.FTZ R36, R67, R37.reuse, R36 ;  /* 0x0000002543247223 */ /* 0x080fe20000010024 */
[-C--:B------:R-:W-:Y:S01]  /*133f0*/  FFMA.FTZ R38, R65, R37.reuse, R38 ;  /* 0x0000002541267223 */ /* 0x080fe20000010026 */
[----:B------:R-:W-:Y:S01]  /*13400*/  FFMA.FTZ R39, R64, R37, R39 ;  /* 0x0000002540277223 */ /* 0x000fe20000010027 */
[----:B------:R-:W-:Y:S01]  /*13410*/  FFMA.FTZ R20, R62, R21, R27 ;  /* 0x000000153e147223 */ /* 0x000fe2000001001b */
[----:B0-----:R-:W-:-:S02]  /*13420*/  HADD2.F32 R27, -RZ, R22.H0_H0 ;  /* 0x20000016ff1b7230 */ /* 0x001fc40000004100 */
[-C--:B------:R-:W-:Y:S01]  /*13430*/  FFMA.FTZ R37, R63, R21.reuse, R36 ;  /* 0x000000153f257223 */ /* 0x080fe20000010024 */
[----:B----4-:R-:W-:Y:S01]  /*13440*/  @!P0 PRMT R122, R28, 0x7610, R122 ;  /* 0x000076101c7a8816 */ /* 0x010fe2000000007a */
[-C--:B------:R-:W-:Y:S01]  /*13450*/  FFMA.FTZ R36, R61, R21.reuse, R38 ;  /* 0x000000153d247223 */ /* 0x080fe20000010026 */
[----:B------:R-:W-:Y:S01]  /*13460*/  @!P0 PRMT R121, R29, 0x7610, R121 ;  /* 0x000076101d798816 */ /* 0x000fe20000000079 */
[----:B------:R-:W-:Y:S01]  /*13470*/  FFMA.FTZ R21, R60, R21, R39 ;  /* 0x000000153c157223 */ /* 0x000fe20000010027 */
[----:B------:R-:W-:Y:S02]  /*13480*/  HADD2.F32 R22, -RZ, R22.H1_H1 ;  /* 0x30000016ff167230 */ /* 0x000fe40000004100 */
[----:B------:R-:W-:Y:S01]  /*13490*/  FFMA.FTZ R39, R19, R27, RZ ;  /* 0x0000001b13277223 */ /* 0x000fe200000100ff */
[----:B------:R-:W-:Y:S01]  /*134a0*/  @!P0 PRMT R122, R122, 0x7610, R28 ;  /* 0x000076107a7a8816 */ /* 0x000fe2000000001c */
[--C-:B------:R-:W-:Y:S01]  /*134b0*/  HADD2.F32 R28, -RZ, R23.reuse.H1_H1 ;  /* 0x30000017ff1c7230 */ /* 0x100fe20000004100 */
[----:B------:R-:W-:Y:S01]  /*134c0*/  @!P0 PRMT R121, R121, 0x7610, R29 ;  /* 0x0000761079798816 */ /* 0x000fe2000000001d */
[----:B------:R-:W-:-:S02]  /*134d0*/  HADD2.F32 R29, -RZ, R23.H0_H0 ;  /* 0x20000017ff1d7230 */ /* 0x000fc40000004100 */
        /* <DEDUP_REMOVED lines=13> */
[-C--:B------:R-:W-:Y:S01]  /*135b0*/  FFMA.FTZ R23, R40, R28.reuse, R23 ;  /* 0x0000001c28177223 */ /* 0x080fe20000010017 */
[----:B------:R-:W-:Y:S02]  /*135c0*/  HADD2.F32 R30, -RZ, R30.H1_H1 ;  /* 0x3000001eff1e7230 */ /* 0x000fe40000004100 */
[-C--:B------:R-:W-:Y:S01]  /*135d0*/  FFMA.FTZ R38, R41, R28.reuse, R38 ;  /* 0x0000001c29267223 */ /* 0x080fe20000010026 */
[----:B------:R-:W-:Y:S01]  /*135e0*/  FFMA.FTZ R70, R45, R28, R70 ;  /* 0x0000001c2d467223 */ /* 0x000fe20000010046 */
[-C--:B------:R-:W-:Y:S01]  /*135f0*/  FFMA.FTZ R29, R54, R22.reuse, R29 ;  /* 0x00000016361d7223 */ /* 0x080fe2000001001d */
[--C-:B------:R-:W-:Y:S02]  /*13600*/  HADD2.F32 R27, -RZ, R31.reuse.H0_H0 ;  /* 0x2000001fff1b7230 */ /* 0x100fe40000004100 */
        /* <DEDUP_REMOVED lines=13> */
[--C-:B------:R-:W-:Y:S02]  /*136e0*/  HADD2.F32 R28, -RZ, R122.reuse.H0_H0 ;  /* 0x2000007aff1c7230 */ /* 0x100fe40000004100 */
[----:B------:R-:W-:-:S03]  /*136f0*/  HADD2.F32 R27, -RZ, R122.H1_H1 ;  /* 0x3000007aff1b7230 */ /* 0x000fc60000004100 */
[----:B------:R-:W-:Y:S02]  /*13700*/  FMUL.FTZ R33, R33, R28 ;  /* 0x0000001c21217220 */ /* 0x000fe40000410000 */
[----:B------:R-:W-:Y:S01]  /*13710*/  FMUL.FTZ R32, R32, R27 ;  /* 0x0000001b20207220 */ /* 0x000fe20000410000 */
[----:B------:R-:W-:Y:S01]  /*13720*/  FFMA.FTZ R69, R63, R31, R22 ;  /* 0x0000001f3f457223 */ /* 0x000fe20000010016 */
[----:B------:R-:W-:Y:S01]  /*13730*/  HADD2.F32 R30, -RZ, R121.H1_H1 ;  /* 0x30000079ff1e7230 */ /* 0x000fe20000004100 */
[----:B------:R-:W-:Y:S02]  /*13740*/  MOV R39, R16 ;  /* 0x0000001000277202 */ /* 0x000fe40000000f00 */
[----:B------:R-:W-:Y:S02]  /*13750*/  F2FP.F16.F32.PACK_AB R16, RZ, R33 ;  /* 0x00000021ff10723e */ /* 0x000fe400000000ff */
[----:B------:R-:W-:Y:S01]  /*13760*/  F2FP.F16.F32.PACK_AB R22, RZ, R32 ;  /* 0x00000020ff16723e */ /* 0x000fe200000000ff */
[----:B------:R-:W-:Y:S01]  /*13770*/  FFMA.FTZ R70, R62, R31, R23 ;  /* 0x0000001f3e467223 */ /* 0x000fe20000010017 */
[----:B------:R-:W-:Y:S01]  /*13780*/  FMUL.FTZ R20, R20, R27 ;  /* 0x0000001b14147220 */ /* 0x000fe20000410000 */
[----:B------:R-:W-:Y:S01]  /*13790*/  FMUL.FTZ R21, R21, R30 ;  /* 0x0000001e15157220 */ /* 0x000fe20000410000 */
[----:B------:R-:W-:Y:S01]  /*137a0*/  PRMT R23, R16, 0x5410, R22 ;  /* 0x0000541010177816 */ /* 0x000fe20000000016 */
[----:B------:R-:W0:Y:S02]  /*137b0*/  LDS.64 R32, [UR4+0x180] ;  /* 0x00018004ff207984 */ /* 0x000e240008000a00 */
[----:B------:R-:W-:-:S02]  /*137c0*/  F2FP.F16.F32.PACK_AB R16, RZ, R20 ;  /* 0x00000014ff10723e */ /* 0x000fc400000000ff */
[----:B------:R-:W-:Y:S01]  /*137d0*/  F2FP.F16.F32.PACK_AB R68, RZ, R21 ;  /* 0x00000015ff44723e */ /* 0x000fe200000000ff */
[----:B------:R-:W-:Y:S02]  /*137e0*/  HFMA2 R39, R23, 1, 1, R39 ;  /* 0x3c003c0017277831 */ /* 0x000fe40000000027 */
[----:B------:R-:W2:Y:S01]  /*137f0*/  LDG.E.128.CONSTANT R20, desc[UR8][R114.64] ;  /* 0x0000000872147981 */ /* 0x000ea2000c1e9d00 */
[----:B------:R-:W-:Y:S01]  /*13800*/  FFMA.FTZ R71, R60, R31, R29 ;  /* 0x0000001f3c477223 */ /* 0x000fe2000001001d */
[----:B------:R-:W-:Y:S02]  /*13810*/  HADD2.F32 R29, -RZ, R121.H0_H0 ;  /* 0x20000079ff1d7230 */ /* 0x000fe40000004100 */
[----:B------:R-:W-:-:S03]  /*13820*/  FMUL.FTZ R35, R35, R30 ;  /* 0x0000001e23237220 */ /* 0x000fc60000410000 */
[----:B------:R-:W-:Y:S02]  /*13830*/  FMUL.FTZ R34, R34, R29 ;  /* 0x0000001d22227220 */ /* 0x000fe40000410000 */
[----:B------:R-:W-:-:S03]  /*13840*/  F2FP.F16.F32.PACK_AB R35, RZ, R35 ;  /* 0x00000023ff23723e */ /* 0x000fc600000000ff */
[----:B------:R-:W-:-:S04]  /*13850*/  F2FP.F16.F32.PACK_AB R34, RZ, R34 ;  /* 0x00000022ff22723e */ /* 0x000fc800000000ff */
[----:B------:R-:W-:Y:S01]  /*13860*/  PRMT R34, R34, 0x5410, R35 ;  /* 0x0000541022227816 */ /* 0x000fe20000000023 */
[-C--:B------:R-:W-:Y:S01]  /*13870*/  FMUL.FTZ R37, R37, R28.reuse ;  /* 0x0000001c25257220 */ /* 0x080fe20000410000 */
[----:B------:R-:W-:Y:S01]  /*13880*/  FMUL.FTZ R36, R36, R29 ;  /* 0x0000001d24247220 */ /* 0x000fe20000410000 */
[----:B------:R-:W-:Y:S02]  /*13890*/  FMUL.FTZ R69, R69, R28 ;  /* 0x0000001c45457220 */ /* 0x000fe40000410000 */
[----:B------:R-:W-:Y:S02]  /*138a0*/  HADD2 R38, R34, R15 ;  /* 0x0000000f22267230 */ /* 0x000fe40000000000 */
[----:B------:R-:W-:Y:S01]  /*138b0*/  FMUL.FTZ R70, R70, R27 ;  /* 0x0000001b46467220 */ /* 0x000fe20000410000 */
[----:B------:R-:W1:Y:S01]  /*138c0*/  LDS.64 R34, [UR4+0x188] ;  /* 0x00018804ff227984 */ /* 0x000e620008000a00 */
[----:B------:R-:W-:Y:S02]  /*138d0*/  F2FP.F16.F32.PACK_AB R37, RZ, R37 ;  /* 0x00000025ff25723e */ /* 0x000fe400000000ff */
[----:B------:R-:W-:-:S02]  /*138e0*/  F2FP.F16.F32.PACK_AB R31, RZ, R36 ;  /* 0x00000024ff1f723e */ /* 0x000fc400000000ff */
[----:B------:R-:W-:Y:S02]  /*138f0*/  F2FP.F16.F32.PACK_AB R69, RZ, R69 ;  /* 0x00000045ff45723e */ /* 0x000fe400000000ff */
[----:B------:R-:W-:Y:S02]  /*13900*/  F2FP.F16.F32.PACK_AB R70, RZ, R70 ;  /* 0x00000046ff46723e */ /* 0x000fe400000000ff */
[----:B------:R-:W-:Y:S02]  /*13910*/  PRMT R37, R37, 0x5410, R16 ;  /* 0x0000541025257816 */ /* 0x000fe40000000010 */
[----:B------:R-:W-:Y:S02]  /*13920*/  PRMT R31, R31, 0x5410, R68 ;  /* 0x000054101f1f7816 */ /* 0x000fe40000000044 */
[----:B------:R-:W-:Y:S01]  /*13930*/  PRMT R69, R69, 0x5410, R70 ;  /* 0x0000541045457816 */ /* 0x000fe20000000046 */
[----:B------:R-:W-:Y:S02]  /*13940*/  HFMA2 R36, R37, 1, 1, R14 ;  /* 0x3c003c0025247831 */ /* 0x000fe4000000000e */
[----:B------:R-:W-:Y:S01]  /*13950*/  HADD2 R37, R31, R13 ;  /* 0x0000000d1f257230 */ /* 0x000fe20000000000 */
[----:B------:R-:W-:Y:S01]  /*13960*/  MOV R31, R11 ;  /* 0x0000000b001f7202 */ /* 0x000fe20000000f00 */
[----:B------:R-:W-:-:S02]  /*13970*/  HFMA2 R16, R69, 1, 1, R12 ;  /* 0x3c003c0045107831 */ /* 0x000fc4000000000c */
[--C-:B0-----:R-:W-:Y:S01]  /*13980*/  HADD2.F32 R11, -RZ, R32.reuse.H0_H0 ;  /* 0x20000020ff0b7230 */ /* 0x101fe20000004100 */
[----:B------:R-:W0:Y:S01]  /*13990*/  LDS.64 R12, [UR4+0x200] ;  /* 0x00020004ff0c7984 */ /* 0x000e220008000a00 */
[----:B------:R-:W-:Y:S01]  /*139a0*/  FMUL.FTZ R72, R72, R29 ;  /* 0x0000001d48487220 */ /* 0x000fe20000410000 */
[----:B------:R-:W-:Y:S01]  /*139b0*/  FMUL.FTZ R71, R71, R30 ;  /* 0x0000001e47477220 */ /* 0x000fe20000410000 */
[----:B------:R-:W-:Y:S02]  /*139c0*/  HADD2.F32 R32, -RZ, R32.H1_H1 ;  /* 0x30000020ff207230 */ /* 0x000fe40000004100 */
[-C--:B------:R-:W-:Y:S01]  /*139d0*/  FFMA.FTZ R15, R17, R11.reuse, RZ ;  /* 0x0000000b110f7223 */ /* 0x080fe200000100ff */
[----:B------:R-:W-:Y:S01]  /*139e0*/  FFMA.FTZ R14, R18, R11, RZ ;  /* 0x0000000b120e7223 */ /* 0x000fe200000100ff */
[----:B------:R-:W-:Y:S01]  /*139f0*/  F2FP.F16.F32.PACK_AB R72, RZ, R72 ;  /* 0x00000048ff48723e */ /* 0x000fe200000000ff */
[--C-:B------:R-:W-:Y:S01]  /*13a00*/  HADD2.F32 R69, -RZ, R33.reuse.H0_H0 ;  /* 0x20000021ff457230 */ /* 0x100fe20000004100 */
[----:B------:R-:W-:Y:S01]  /*13a10*/  F2FP.F16.F32.PACK_AB R71, RZ, R71 ;  /* 0x00000047ff47723e */ /* 0x000fe200000000ff */
[----:B------:R-:W-:Y:S01]  /*13a20*/  FFMA.FTZ R70, R24, R11, RZ ;  /* 0x0000000b18467223 */ /* 0x000fe200000100ff */
[-C--:B------:R-:W-:Y:S01]  /*13a30*/  FFMA.FTZ R15, R46, R32.reuse, R15 ;  /* 0x000000202e0f7223 */ /* 0x080fe2000001000f */
[----:B------:R-:W-:Y:S01]  /*13a40*/  FFMA.FTZ R14, R47, R32, R14 ;  /* 0x000000202f0e7223 */ /* 0x000fe2000001000e */
[----:B------:R-:W-:Y:S01]  /*13a50*/  PRMT R72, R72, 0x5410, R71 ;  /* 0x0000541048487816 */ /* 0x000fe20000000047 */
[----:B------:R-:W-:-:S02]  /*13a60*/  HADD2.F32 R68, -RZ, R33.H1_H1 ;  /* 0x30000021ff447230 */ /* 0x000fc40000004100 */
[----:B------:R-:W-:Y:S01]  /*13a70*/  FFMA.FTZ R33, R19, R11, RZ ;  /* 0x0000000b13217223 */ /* 0x000fe200000100ff */
[-C--:B------:R-:W-:Y:S01]  /*13a80*/  FFMA.FTZ R71, R49, R32.reuse, R70 ;  /* 0x0000002031477223 */ /* 0x080fe20000010046 */
[-C--:B------:R-:W-:Y:S01]  /*13a90*/  FFMA.FTZ R11, R50, R69.reuse, R15 ;  /* 0x00000045320b7223 */ /* 0x080fe2000001000f */
[-C--:B------:R-:W-:Y:S02]  /*13aa0*/  FFMA.FTZ R70, R51, R69.reuse, R14 ;  /* 0x0000004533467223 */ /* 0x080fe4000001000e */
[----:B------:R-:W3:Y:S01]  /*13ab0*/  LDS.64 R14, [UR4+0x208] ;  /* 0x00020804ff0e7984 */ /* 0x000ee20008000a00 */
[----:B------:R-:W-:Y:S01]  /*13ac0*/  FFMA.FTZ R33, R48, R32, R33 ;  /* 0x0000002030217223 */ /* 0x000fe20000010021 */
[----:B------:R-:W-:Y:S02]  /*13ad0*/  HFMA2 R31, R72, 1, 1, R31 ;  /* 0x3c003c00481f7831 */ /* 0x000fe4000000001f */
        /* <DEDUP_REMOVED lines=28> */
[--C-:B------:R-:W-:Y:S02]  /*13ca0*/  HADD2.F32 R35, -RZ, R13.reuse.H0_H0 ;  /* 0x2000000dff237230 */ /* 0x100fe40000004100 */
        /* <DEDUP_REMOVED lines=9> */
[----:B------:R-:W-:Y:S01]  /*13d40*/  FFMA.FTZ R13, R50, R35, R13 ;  /* 0x00000023320d7223 */ /* 0x000fe2000001000d */
[----:B---3--:R-:W-:-:S02]  /*13d50*/  HADD2.F32 R12, -RZ, R14.H0_H0 ;  /* 0x2000000eff0c7230 */ /* 0x008fc40000004100 */
[-C--:B------:R-:W-:Y:S01]  /*13d60*/  FFMA.FTZ R72, R51, R35.reuse, R72 ;  /* 0x0000002333487223 */ /* 0x080fe20000010048 */
[-C--:B------:R-:W-:Y:S01]  /*13d70*/  FFMA.FTZ R70, R42, R35.reuse, R69 ;  /* 0x000000232a467223 */ /* 0x080fe20000010045 */
[-C--:B------:R-:W-:Y:S01]  /*13d80*/  FFMA.FTZ R13, R40, R68.reuse, R13 ;  /* 0x00000044280d7223 */ /* 0x080fe2000001000d */
[----:B------:R-:W-:Y:S01]  /*13d90*/  FFMA.FTZ R74, R44, R35, R71 ;  /* 0x000000232c4a7223 */ /* 0x000fe20000010047 */
[----:B------:R-:W-:Y:S02]  /*13da0*/  HADD2.F32 R14, -RZ, R14.H1_H1 ;  /* 0x3000000eff0e7230 */ /* 0x000fe40000004100 */
[----:B------:R-:W-:Y:S01]  /*13db0*/  FFMA.FTZ R72, R41, R68, R72 ;  /* 0x0000004429487223 */ /* 0x000fe20000010048 */
[----:B------:R-:W-:Y:S01]  /*13dc0*/  FFMA.FTZ R13, R52, R12, R13 ;  /* 0x0000000c340d7223 */ /* 0x000fe2000001000d */
[-C--:B------:R-:W-:Y:S01]  /*13dd0*/  FFMA.FTZ R69, R43, R68.reuse, R70 ;  /* 0x000000442b457223 */ /* 0x080fe20000010046 */
[----:B------:R-:W-:Y:S01]  /*13de0*/  FFMA.FTZ R74, R45, R68, R74 ;  /* 0x000000442d4a7223 */ /* 0x000fe2000001004a */
[----:B------:R-:W-:Y:S01]  /*13df0*/  FFMA.FTZ R72, R53, R12, R72 ;  /* 0x0000000c35487223 */ /* 0x000fe20000010048 */
[----:B------:R-:W-:Y:S01]  /*13e00*/  FFMA.FTZ R68, R56, R14, R13 ;  /* 0x0000000e38447223 */ /* 0x000fe2000001000d */
[-C--:B------:R-:W-:Y:S01]  /*13e10*/  FFMA.FTZ R71, R54, R12.reuse, R69 ;  /* 0x0000000c36477223 */ /* 0x080fe20000010045 */
[----:B------:R-:W-:-:S02]  /*13e20*/  FFMA.FTZ R74, R55, R12, R74 ;  /* 0x0000000c374a7223 */ /* 0x000fc4000001004a */
[----:B------:R-:W0:Y:S01]  /*13e30*/  LDS.64 R12, [UR4+0x280] ;  /* 0x00028004ff0c7984 */ /* 0x000e220008000a00 */
[--C-:B------:R-:W-:Y:S02]  /*13e40*/  HADD2.F32 R35, -RZ, R15.reuse.H0_H0 ;  /* 0x2000000fff237230 */ /* 0x100fe40000004100 */
        /* <DEDUP_REMOVED lines=13> */
[----:B------:R-:W-:Y:S01]  /*13f20*/  FMUL.FTZ R34, R34, R27 ;  /* 0x0000001b22227220 */ /* 0x000fe20000410000 */
[----:B------:R-:W-:Y:S01]  /*13f30*/  MOV R69, R10 ;  /* 0x0000000a00457202 */ /* 0x000fe20000000f00 */
[----:B------:R-:W-:Y:S01]  /*13f40*/  FMUL.FTZ R15, R11, R30 ;  /* 0x0000001e0b0f7220 */ /* 0x000fe20000410000 */
[----:B------:R-:W-:Y:S01]  /*13f50*/  FMUL.FTZ R32, R32, R29 ;  /* 0x0000001d20207220 */ /* 0x000fe20000410000 */
[----:B------:R-:W1:Y:S01]  /*13f60*/  LDS.64 R10, [UR4+0x288] ;  /* 0x00028804ff0a7984 */ /* 0x000e620008000a00 */
[----:B------:R-:W-:Y:S01]  /*13f70*/  FMUL.FTZ R35, R35, R28 ;  /* 0x0000001c23237220 */ /* 0x000fe20000410000 */
[----:B------:R-:W-:Y:S01]  /*13f80*/  FMUL.FTZ R68, R68, R27 ;  /* 0x0000001b44447220 */ /* 0x000fe20000410000 */
[----:B------:R-:W-:-:S02]  /*13f90*/  F2FP.F16.F32.PACK_AB R33, RZ, R33 ;  /* 0x00000021ff21723e */ /* 0x000fc400000000ff */
[----:B------:R-:W-:Y:S02]  /*13fa0*/  F2FP.F16.F32.PACK_AB R34, RZ, R34 ;  /* 0x00000022ff22723e */ /* 0x000fe400000000ff */
[----:B------:R-:W-:Y:S02]  /*13fb0*/  F2FP.F16.F32.PACK_AB R14, RZ, R32 ;  /* 0x00000020ff0e723e */ /* 0x000fe400000000ff */
[----:B------:R-:W-:Y:S02]  /*13fc0*/  F2FP.F16.F32.PACK_AB R15, RZ, R15 ;  /* 0x0000000fff0f723e */ /* 0x000fe400000000ff */
[----:B------:R-:W-:Y:S02]  /*13fd0*/  F2FP.F16.F32.PACK_AB R35, RZ, R35 ;  /* 0x00000023ff23723e */ /* 0x000fe400000000ff */
[----:B------:R-:W-:Y:S02]  /*13fe0*/  F2FP.F16.F32.PACK_AB R68, RZ, R68 ;  /* 0x00000044ff44723e */ /* 0x000fe400000000ff */
[----:B------:R-:W-:-:S02]  /*13ff0*/  PRMT R33, R33, 0x5410, R34 ;  /* 0x0000541021217816 */ /* 0x000fc40000000022 */
[----:B------:R-:W-:Y:S02]  /*14000*/  PRMT R14, R14, 0x5410, R15 ;  /* 0x000054100e0e7816 */ /* 0x000fe4000000000f */
[----:B------:R-:W-:Y:S01]  /*14010*/  PRMT R35, R35, 0x5410, R68 ;  /* 0x0000541023237816 */ /* 0x000fe20000000044 */
[----:B------:R-:W-:Y:S01]  /*14020*/  FMUL.FTZ R70, R70, R29 ;  /* 0x0000001d46467220 */ /* 0x000fe20000410000 */
[----:B------:R-:W-:Y:S01]  /*14030*/  FMUL.FTZ R71, R71, R30 ;  /* 0x0000001e47477220 */ /* 0x000fe20000410000 */
[----:B------:R-:W-:Y:S02]  /*14040*/  HFMA2 R32, R33, 1, 1, R69 ;  /* 0x3c003c0021207831 */ /* 0x000fe40000000045 */
[----:B------:R-:W-:Y:S02]  /*14050*/  HADD2 R33, R14, R9 ;  /* 0x000000090e217230 */ /* 0x000fe40000000000 */
[----:B------:R-:W-:Y:S01]  /*14060*/  HFMA2 R14, R35, 1, 1, R8 ;  /* 0x3c003c00230e7831 */ /* 0x000fe20000000008 */
[----:B------:R-:W-:Y:S01]  /*14070*/  MOV R15, R7 ;  /* 0x00000007000f7202 */ /* 0x000fe20000000f00 */
[----:B------:R-:W3:Y:S01]  /*14080*/  LDS.64 R8, [UR4+0x300] ;  /* 0x00030004ff087984 */ /* 0x000ee20008000a00 */
[----:B------:R-:W-:Y:S01]  /*14090*/  F2FP.F16.F32.PACK_AB R70, RZ, R70 ;  /* 0x00000046ff46723e */ /* 0x000fe200000000ff */
[--C-:B0-----:R-:W-:Y:S01]  /*140a0*/  HADD2.F32 R7, -RZ, R12.reuse.H0_H0 ;  /* 0x2000000cff077230 */ /* 0x101fe20000004100 */
[----:B------:R-:W-:Y:S01]  /*140b0*/  F2FP.F16.F32.PACK_AB R71, RZ, R71 ;  /* 0x00000047ff47723e */ /* 0x000fe200000000ff */
[----:B------:R-:W-:-:S02]  /*140c0*/  HADD2.F32 R12, -RZ, R12.H1_H1 ;  /* 0x3000000cff0c7230 */ /* 0x000fc40000004100 */
[--C-:B------:R-:W-:Y:S01]  /*140d0*/  HADD2.F32 R35, -RZ, R13.reuse.H0_H0 ;  /* 0x2000000dff237230 */ /* 0x100fe20000004100 */
[----:B------:R-:W-:Y:S01]  /*140e0*/  PRMT R70, R70, 0x5410, R71 ;  /* 0x0000541046467816 */ /* 0x000fe20000000047 */
[----:B------:R-:W-:Y:S02]  /*140f0*/  HADD2.F32 R34, -RZ, R13.H1_H1 ;  /* 0x3000000dff227230 */ /* 0x000fe40000004100 */
[-C--:B------:R-:W-:Y:S01]  /*14100*/  FFMA.FTZ R13, R17, R7.reuse, RZ ;  /* 0x00000007110d7223 */ /* 0x080fe200000100ff */
[-C--:B------:R-:W-:Y:S01]  /*14110*/  FFMA.FTZ R68, R18, R7.reuse, RZ ;  /* 0x0000000712447223 */ /* 0x080fe200000100ff */
[-C--:B------:R-:W-:Y:S01]  /*14120*/  FFMA.FTZ R69, R19, R7.reuse, RZ ;  /* 0x0000000713457223 */ /* 0x080fe200000100ff */
[----:B------:R-:W-:Y:S02]  /*14130*/  HFMA2 R15, R70, 1, 1, R15 ;  /* 0x3c003c00460f7831 */ /* 0x000fe4000000000f */
[-C--:B------:R-:W-:Y:S01]  /*14140*/  FFMA.FTZ R13, R46, R12.reuse, R13 ;  /* 0x0000000c2e0d7223 */ /* 0x080fe2000001000d */
[----:B------:R-:W-:Y:S01]  /*14150*/  FFMA.FTZ R70, R24, R7, RZ ;  /* 0x0000000718467223 */ /* 0x000fe200000100ff */
[-C--:B------:R-:W-:Y:S01]  /*14160*/  FFMA.FTZ R68, R47, R12.reuse, R68 ;  /* 0x0000000c2f447223 */ /* 0x080fe20000010044 */
[-C--:B------:R-:W-:Y:S01]  /*14170*/  FFMA.FTZ R69, R48, R12.reuse, R69 ;  /* 0x0000000c30457223 */ /* 0x080fe20000010045 */
[----:B------:R-:W-:Y:S01]  /*14180*/  FFMA.FTZ R7, R50, R35, R13 ;  /* 0x0000002332077223 */ /* 0x000fe2000001000d */
[----:B------:R-:W-:-:S02]  /*14190*/  FFMA.FTZ R71, R49, R12, R70 ;  /* 0x0000000c31477223 */ /* 0x000fc40000010046 */
[----:B------:R-:W0:Y:S01]  /*141a0*/  LDS.64 R12, [UR4+0x308] ;  /* 0x00030804ff0c7984 */ /* 0x000e220008000a00 */
[-C--:B------:R-:W-:Y:S01]  /*141b0*/  FFMA.FTZ R70, R51, R35.reuse, R68 ;  /* 0x0000002333467223 */ /* 0x080fe20000010044 */
        /* <DEDUP_REMOVED lines=22> */
[----:B---3--:R-:W-:-:S02]  /*14320*/  HADD2.F32 R68, -RZ, R8.H0_H0 ;  /* 0x20000008ff447230 */ /* 0x008fc40000004100 */
[-C--:B------:R-:W-:Y:S01]  /*14330*/  FFMA.FTZ R11, R63, R69.reuse, R34 ;  /* 0x000000453f0b7223 */ /* 0x080fe20000010022 */
[-C--:B------:R-:W-:Y:S01]  /*14340*/  FFMA.FTZ R34, R62, R69.reuse, R7 ;  /* 0x000000453e227223 */ /* 0x080fe20000010007 */
[-C--:B------:R-:W-:Y:S01]  /*14350*/  FFMA.FTZ R7, R60, R69.reuse, R35 ;  /* 0x000000453c077223 */ /* 0x080fe20000010023 */
[----:B------:R-:W-:Y:S02]  /*14360*/  HADD2.F32 R8, -RZ, R8.H1_H1 ;  /* 0x30000008ff087230 */ /* 0x000fe40000004100 */
[--C-:B------:R-:W-:Y:S02]  /*14370*/  HADD2.F32 R35, -RZ, R9.reuse.H0_H0 ;  /* 0x20000009ff237230 */ /* 0x100fe40000004100 */
[----:B------:R-:W-:Y:S02]  /*14380*/  HADD2.F32 R70, -RZ, R9.H1_H1 ;  /* 0x30000009ff467230 */ /* 0x000fe40000004100 */
[-C--:B------:R-:W-:Y:S01]  /*14390*/  FFMA.FTZ R9, R17, R68.reuse, RZ ;  /* 0x0000004411097223 */ /* 0x080fe200000100ff */
[----:B------:R-:W-:Y:S01]  /*143a0*/  FFMA.FTZ R10, R61, R69, R10 ;  /* 0x000000453d0a7223 */ /* 0x000fe2000001000a */
[-C--:B------:R-:W-:Y:S01]  /*143b0*/  FFMA.FTZ R72, R18, R68.reuse, RZ ;  /* 0x0000004412487223 */ /* 0x080fe200000100ff */
[----:B------:R-:W-:Y:S01]  /*143c0*/  FFMA.FTZ R69, R19, R68, RZ ;  /* 0x0000004413457223 */ /* 0x000fe200000100ff */
[----:B------:R-:W-:Y:S01]  /*143d0*/  FFMA.FTZ R9, R46, R8, R9 ;  /* 0x000000082e097223 */ /* 0x000fe20000010009 */
[----:B------:R-:W-:Y:S01]  /*143e0*/  FFMA.FTZ R68, R24, R68, RZ ;  /* 0x0000004418447223 */ /* 0x000fe200000100ff */
[-C--:B------:R-:W-:Y:S01]  /*143f0*/  FFMA.FTZ R72, R47, R8.reuse, R72 ;  /* 0x000000082f487223 */ /* 0x080fe20000010048 */
[-C--:B------:R-:W-:Y:S01]  /*14400*/  FFMA.FTZ R69, R48, R8.reuse, R69 ;  /* 0x0000000830457223 */ /* 0x080fe20000010045 */
[----:B------:R-:W-:Y:S01]  /*14410*/  FFMA.FTZ R9, R50, R35, R9 ;  /* 0x0000002332097223 */ /* 0x000fe20000010009 */
[----:B------:R-:W-:Y:S01]  /*14420*/  FFMA.FTZ R71, R49, R8, R68 ;  /* 0x0000000831477223 */ /* 0x000fe20000010044 */
[----:B0-----:R-:W-:-:S02]  /*14430*/  HADD2.F32 R8, -RZ, R12.H0_H0 ;  /* 0x2000000cff087230 */ /* 0x001fc40000004100 */
[-C--:B------:R-:W-:Y:S01]  /*14440*/  FFMA.FTZ R72, R51, R35.reuse, R72 ;  /* 0x0000002333487223 */ /* 0x080fe20000010048 */
[----:B------:R-:W-:Y:S01]  /*14450*/  FFMA.FTZ R9, R40, R70, R9 ;  /* 0x0000004628097223 */ /* 0x000fe20000010009 */
[-C--:B------:R-:W-:Y:S01]  /*14460*/  FFMA.FTZ R68, R42, R35.reuse, R69 ;  /* 0x000000232a447223 */ /* 0x080fe20000010045 */
[----:B------:R-:W-:Y:S01]  /*14470*/  FFMA.FTZ R74, R44, R35, R71 ;  /* 0x000000232c4a7223 */ /* 0x000fe20000010047 */
[----:B------:R-:W-:Y:S02]  /*14480*/  HADD2.F32 R12, -RZ, R12.H1_H1 ;  /* 0x3000000cff0c7230 */ /* 0x000fe40000004100 */
[----:B------:R-:W-:Y:S01]  /*14490*/  FFMA.FTZ R9, R52, R8, R9 ;  /* 0x0000000834097223 */ /* 0x000fe20000010009 */
[-C--:B------:R-:W-:Y:S01]  /*144a0*/  FFMA.FTZ R72, R41, R70.reuse, R72 ;  /* 0x0000004629487223 */ /* 0x080fe20000010048 */
[-C--:B------:R-:W-:Y:S01]  /*144b0*/  FFMA.FTZ R69, R43, R70.reuse, R68 ;  /* 0x000000462b457223 */ /* 0x080fe20000010044 */
[----:B------:R-:W-:Y:S01]  /*144c0*/  FFMA.FTZ R74, R45, R70, R74 ;  /* 0x000000462d4a7223 */ /* 0x000fe2000001004a */
[----:B------:R-:W-:Y:S01]  /*144d0*/  FFMA.FTZ R68, R56, R12, R9 ;  /* 0x0000000c38447223 */ /* 0x000fe20000010009 */
[-C--:B------:R-:W-:Y:S01]  /*144e0*/  FFMA.FTZ R72, R53, R8.reuse, R72 ;  /* 0x0000000835487223 */ /* 0x080fe20000010048 */
        /* <DEDUP_REMOVED lines=12> */
[----:B------:R-:W-:Y:S01]  /*145b0*/  FMUL.FTZ R7, R7, R30 ;  /* 0x0000001e07077220 */ /* 0x000fe20000410000 */
[----:B------:R-:W-:Y:S01]  /*145c0*/  FFMA.FTZ R35, R63, R13, R68 ;  /* 0x0000000d3f237223 */ /* 0x000fe20000010044 */
[----:B------:R-:W-:Y:S01]  /*145d0*/  FMUL.FTZ R11, R11, R28 ;  /* 0x0000001c0b0b7220 */ /* 0x000fe20000410000 */
[----:B------:R-:W-:Y:S01]  /*145e0*/  FMUL.FTZ R34, R34, R27 ;  /* 0x0000001b22227220 */ /* 0x000fe20000410000 */
[-C--:B------:R-:W-:Y:S01]  /*145f0*/  FFMA.FTZ R12, R62, R13.reuse, R69 ;  /* 0x0000000d3e0c7223 */ /* 0x080fe20000010045 */
[-C--:B------:R-:W-:Y:S01]  /*14600*/  FFMA.FTZ R70, R61, R13.reuse, R70 ;  /* 0x0000000d3d467223 */ /* 0x080fe20000010046 */
[----:B------:R-:W-:Y:S01]  /*14610*/  FFMA.FTZ R71, R60, R13, R71 ;  /* 0x0000000d3c477223 */ /* 0x000fe20000010047 */
[----:B------:R-:W-:-:S02]  /*14620*/  MOV R68, R5 ;  /* 0x0000000500447202 */ /* 0x000fc40000000f00 */
[----:B------:R-:W-:Y:S02]  /*14630*/  MOV R13, R6 ;  /* 0x00000006000d7202 */ /* 0x000fe40000000f00 */
[----:B------:R-:W-:Y:S02]  /*14640*/  F2FP.F16.F32.PACK_AB R5, RZ, R7 ;  /* 0x00000007ff05723e */ /* 0x000fe400000000ff */
[----:B------:R-:W1:Y:S01]  /*14650*/  LDS.64 R6, [UR4+0x388] ;  /* 0x00038804ff067984 */ /* 0x000e620008000a00 */
[----:B------:R-:W-:Y:S02]  /*14660*/  F2FP.F16.F32.PACK_AB R11, RZ, R11 ;  /* 0x0000000bff0b723e */ /* 0x000fe400000000ff */
[----:B------:R-:W-:Y:S01]  /*14670*/  F2FP.F16.F32.PACK_AB R34, RZ, R34 ;  /* 0x00000022ff22723e */ /* 0x000fe200000000ff */
[----:B------:R-:W-:-:S03]  /*14680*/  FMUL.FTZ R12, R12, R27 ;  /* 0x0000001b0c0c7220 */ /* 0x000fc60000410000 */
[----:B------:R-:W-:Y:S01]  /*14690*/  PRMT R69, R11, 0x5410, R34 ;  /* 0x000054100b457816 */ /* 0x000fe20000000022 */
[----:B------:R-:W-:Y:S01]  /*146a0*/  FMUL.FTZ R11, R35, R28 ;  /* 0x0000001c230b7220 */ /* 0x000fe20000410000 */
[----:B------:R-:W-:Y:S01]  /*146b0*/  FMUL.FTZ R10, R10, R29 ;  /* 0x0000001d0a0a7220 */ /* 0x000fe20000410000 */
[----:B------:R-:W-:-:S03]  /*146c0*/  F2FP.F16.F32.PACK_AB R12, RZ, R12 ;  /* 0x0000000cff0c723e */ /* 0x000fc600000000ff */
[----:B------:R-:W-:Y:S02]  /*146d0*/  F2FP.F16.F32.PACK_AB R11, RZ, R11 ;  /* 0x0000000bff0b723e */ /* 0x000fe400000000ff */
[----:B------:R-:W-:Y:S02]  /*146e0*/  F2FP.F16.F32.PACK_AB R10, RZ, R10 ;  /* 0x0000000aff0a723e */ /* 0x000fe400000000ff */
[----:B------:R-:W-:Y:S01]  /*146f0*/  PRMT R11, R11, 0x5410, R12 ;  /* 0x000054100b0b7816 */ /* 0x000fe2000000000c */
[----:B------:R-:W-:Y:S01]  /*14700*/  HFMA2 R35, R69, 1, 1, R13 ;  /* 0x3c003c0045237831 */ /* 0x000fe2000000000d */
[----:B------:R-:W-:-:S03]  /*14710*/  PRMT R10, R10, 0x5410, R5 ;  /* 0x000054100a0a7816 */ /* 0x000fc60000000005 */
[----:B------:R-:W-:Y:S01]  /*14720*/  HFMA2 R13, R11, 1, 1, R4 ;  /* 0x3c003c000b0d7831 */ /* 0x000fe20000000004 */
[----:B------:R-:W-:Y:S01]  /*14730*/  MOV R34, R3 ;  /* 0x0000000300227202 */ /* 0x000fe20000000f00 */
[----:B------:R-:W3:Y:S01]  /*14740*/  LDS.64 R4, [UR4+0x10] ;  /* 0x00001004ff047984 */ /* 0x000ee20008000a00 */
        /* <DEDUP_REMOVED lines=8> */
[-C--:B------:R-:W-:Y:S01]  /*147d0*/  FFMA.FTZ R18, R47, R8.reuse, R18 ;  /* 0x000000082f127223 */ /* 0x080fe20000010012 */
[-C--:B------:R-:W-:Y:S01]  /*147e0*/  FFMA.FTZ R19, R48, R8.reuse, R19 ;  /* 0x0000000830137223 */ /* 0x080fe20000010013 */
[----:B------:R-:W-:Y:S01]  /*147f0*/  FFMA.FTZ R49, R49, R8, R24 ;  /* 0x0000000831317223 */ /* 0x000fe20000010018 */
[----:B------:R-:W-:-:S02]  /*14800*/  HADD2 R12, R10, R68 ;  /* 0x000000440a0c7230 */ /* 0x000fc40000000000 */
[----:B------:R-:W-:Y:S02]  /*14810*/  HADD2.F32 R10, -RZ, R9.H1_H1 ;  /* 0x30000009ff0a7230 */ /* 0x000fe40000004100 */
[-C--:B------:R-:W-:Y:S01]  /*14820*/  FFMA.FTZ R17, R50, R11.reuse, R17 ;  /* 0x0000000b32117223 */ /* 0x080fe20000010011 */
        /* <DEDUP_REMOVED lines=22> */
[----:B--2---:R-:W-:Y:S01]  /*14990*/  LOP3.LUT R3, R20, 0xf000f, RZ, 0xc0, !PT ;  /* 0x000f000f14037812 */ /* 0x004fe200078ec0ff */
[----:B------:R-:W-:Y:S01]  /*149a0*/  HADD2.F32 R7, -RZ, R7.H1_H1 ;  /* 0x30000007ff077230 */ /* 0x000fe20000004100 */
[----:B------:R-:W-:-:S02]  /*149b0*/  LOP3.LUT R8, R21, 0xf000f, RZ, 0xc0, !PT ;  /* 0x000f000f15087812 */ /* 0x000fc400078ec0ff */
[----:B------:R-:W-:Y:S02]  /*149c0*/  LOP3.LUT R9, R22, 0xf000f, RZ, 0xc0, !PT ;  /* 0x000f000f16097812 */ /* 0x000fe400078ec0ff */
[----:B------:R-:W-:Y:S02]  /*149d0*/  LOP3.LUT R24, R23, 0xf000f, RZ, 0xc0, !PT ;  /* 0x000f000f17187812 */ /* 0x000fe400078ec0ff */
[----:B------:R-:W-:Y:S02]  /*149e0*/  LOP3.LUT R3, R3, 0x64006400, RZ, 0xfc, !PT ;  /* 0x6400640003037812 */ /* 0x000fe400078efcff */
[----:B------:R-:W-:Y:S01]  /*149f0*/  LOP3.LUT R8, R8, 0x64006400, RZ, 0xfc, !PT ;  /* 0x6400640008087812 */ /* 0x000fe200078efcff */
[-C--:B------:R-:W-:Y:S01]  /*14a00*/  FFMA.FTZ R11, R63, R7.reuse, R56 ;  /* 0x000000073f0b7223 */ /* 0x080fe20000010038 */
[----:B------:R-:W-:Y:S01]  /*14a10*/  LOP3.LUT R9, R9, 0x64006400, RZ, 0xfc, !PT ;  /* 0x6400640009097812 */ /* 0x000fe200078efcff */
[-C--:B------:R-:W-:Y:S01]  /*14a20*/  FFMA.FTZ R10, R62, R7.reuse, R57 ;  /* 0x000000073e0a7223 */ /* 0x080fe20000010039 */
[-C--:B------:R-:W-:Y:S01]  /*14a30*/  FFMA.FTZ R18, R61, R7.reuse, R18 ;  /* 0x000000073d127223 */ /* 0x080fe20000010012 */
[----:B------:R-:W-:Y:S01]  /*14a40*/  FFMA.FTZ R17, R60, R7, R17 ;  /* 0x000000073c117223 */ /* 0x000fe20000010011 */
[--C-:B---3--:R-:W-:Y:S01]  /*14a50*/  HADD2.F32 R7, -RZ, R4.reuse.H0_H0 ;  /* 0x20000004ff077230 */ /* 0x108fe20000004100 */
[----:B------:R-:W-:Y:S01]  /*14a60*/  LOP3.LUT R40, R24, 0x64006400, RZ, 0xfc, !PT ;  /* 0x6400640018287812 */ /* 0x000fe200078efcff */
[----:B------:R-:W-:-:S02]  /*14a70*/  HADD2.F32 R44, -RZ, R4.H1_H1 ;  /* 0x30000004ff2c7230 */ /* 0x000fc40000004100 */
[----:B------:R-:W-:Y:S02]  /*14a80*/  HADD2 R4, R3, -1032, -1032 ;  /* 0xe408e40803047430 */ /* 0x000fe40000000000 */
[--C-:B------:R-:W-:Y:S02]  /*14a90*/  HADD2.F32 R54, -RZ, R5.reuse.H0_H0 ;  /* 0x20000005ff367230 */ /* 0x100fe40000004100 */
[----:B------:R-:W-:Y:S02]  /*14aa0*/  HADD2.F32 R51, -RZ, R5.H1_H1 ;  /* 0x30000005ff337230 */ /* 0x000fe40000004100 */
[----:B------:R-:W-:Y:S02]  /*14ab0*/  HADD2 R5, R8, -1032, -1032 ;  /* 0xe408e40808057430 */ /* 0x000fe40000000000 */
[----:B------:R-:W-:Y:S01]  /*14ac0*/  HADD2 R24, R9, -1032, -1032 ;  /* 0xe408e40809187430 */ /* 0x000fe20000000000 */
[----:B------:R-:W-:Y:S01]  /*14ad0*/  LOP3.LUT R6, R20, 0xf000f0, RZ, 0xc0, !PT ;  /* 0x00f000f014067812 */ /* 0x000fe200078ec0ff */
[----:B------:R-:W-:-:S02]  /*14ae0*/  HADD2 R40, R40, -1032, -1032 ;  /* 0xe408e40828287430 */ /* 0x000fc40000000000 */
[--C-:B------:R-:W-:Y:S01]  /*14af0*/  HADD2.F32 R3, -RZ, R4.reuse.H0_H0 ;  /* 0x20000004ff037230 */ /* 0x100fe20000004100 */
[----:B------:R-:W-:Y:S01]  /*14b00*/  LOP3.LUT R19, R21, 0xf000f0, RZ, 0xc0, !PT ;  /* 0x00f000f015137812 */ /* 0x000fe200078ec0ff */
[----:B------:R-:W-:Y:S01]  /*14b10*/  HADD2.F32 R47, -RZ, R4.H1_H1 ;  /* 0x30000004ff2f7230 */ /* 0x000fe20000004100 */
[----:B------:R-:W0:Y:S01]  /*14b20*/  LDS.64 R8, [UR4+0x18] ;  /* 0x00001804ff087984 */ /* 0x000e220008000a00 */
[--C-:B------:R-:W-:Y:S02]  /*14b30*/  HADD2.F32 R4, -RZ, R5.reuse.H0_H0 ;  /* 0x20000005ff047230 */ /* 0x100fe40000004100 */
[----:B------:R-:W-:Y:S02]  /*14b40*/  HADD2.F32 R48, -RZ, R5.H1_H1 ;  /* 0x30000005ff307230 */ /* 0x000fe40000004100 */
[--C-:B------:R-:W-:Y:S02]  /*14b50*/  HADD2.F32 R5, -RZ, R24.reuse.H0_H0 ;  /* 0x20000018ff057230 */ /* 0x100fe40000004100 */
[----:B------:R-:W-:Y:S01]  /*14b60*/  HADD2.F32 R49, -RZ, R24.H1_H1 ;  /* 0x30000018ff317230 */ /* 0x000fe20000004100 */
[----:B------:R-:W-:Y:S01]  /*14b70*/  LOP3.LUT R24, R6, 0x64006400, RZ, 0xfc, !PT ;  /* 0x6400640006187812 */ /* 0x000fe200078efcff */
[----:B------:R-:W-:-:S02]  /*14b80*/  HADD2.F32 R6, -RZ, R40.H0_H0 ;  /* 0x20000028ff067230 */ /* 0x000fc40000004100 */
[----:B------:R-:W-:Y:S01]  /*14b90*/  HADD2.F32 R50, -RZ, R40.H1_H1 ;  /* 0x30000028ff327230 */ /* 0x000fe20000004100 */
[----:B------:R-:W-:Y:S01]  /*14ba0*/  LOP3.LUT R40, R19, 0x64006400, RZ, 0xfc, !PT ;  /* 0x6400640013287812 */ /* 0x000fe200078efcff */
[----:B------:R-:W-:Y:S01]  /*14bb0*/  FFMA.FTZ R46, R3, R7, RZ ;  /* 0x00000007032e7223 */ /* 0x000fe200000100ff */
[C---:B------:R-:W-:Y:S01]  /*14bc0*/  FFMA.FTZ R19, R7.reuse, R4, RZ ;  /* 0x0000000407137223 */ /* 0x040fe200000100ff */
[C---:B------:R-:W-:Y:S01]  /*14bd0*/  FFMA.FTZ R56, R7.reuse, R5, RZ ;  /* 0x0000000507387223 */ /* 0x040fe200000100ff */
[----:B------:R-:W-:Y:S01]  /*14be0*/  LOP3.LUT R41, R22, 0xf000f0, RZ, 0xc0, !PT ;  /* 0x00f000f016297812 */ /* 0x000fe200078ec0ff */
[----:B------:R-:W-:Y:S01]  /*14bf0*/  FFMA.FTZ R7, R7, R6, RZ ;  /* 0x0000000607077223 */ /* 0x000fe200000100ff */
[----:B------:R-:W-:Y:S01]  /*14c00*/  LOP3.LUT R43, R23, 0xf000f0, RZ, 0xc0, !PT ;  /* 0x00f000f0172b7812 */ /* 0x000fe200078ec0ff */
[----:B------:R-:W-:Y:S01]  /*14c10*/  FFMA.FTZ R52, R47, R44, R46 ;  /* 0x0000002c2f347223 */ /* 0x000fe2000001002e */
[----:B------:R-:W-:Y:S01]  /*14c20*/  LOP3.LUT R42, R41, 0x64006400, RZ, 0xfc, !PT ;  /* 0x64006400292a7812 */ /* 0x000fe200078efcff */
[C---:B------:R-:W-:Y:S01]  /*14c30*/  FFMA.FTZ R53, R44.reuse, R48, R19 ;  /* 0x000000302c357223 */ /* 0x040fe20000010013 */
[C---:B------:R-:W-:Y:S01]  /*14c40*/  FFMA.FTZ R58, R44.reuse, R49, R56 ;  /* 0x000000312c3a7223 */ /* 0x040fe20000010038 */
[----:B------:R-:W-:Y:S01]  /*14c50*/  FFMA.FTZ R60, R44, R50, R7 ;  /* 0x000000322c3c7223 */ /* 0x000fe20000010007 */
[----:B------:R-:W-:Y:S01]  /*14c60*/  LOP3.LUT R44, R43, 0x64006400, RZ, 0xfc, !PT ;  /* 0x640064002b2c7812 */ /* 0x000fe200078efcff */
[----:B------:R-:W-:-:S04]  /*14c70*/  HFMA2 R7, R42, R25.H0_H0, -72, -72 ;  /* 0xd480d4802a077431 */ /* 0x000fc80000040019 */
[----:B------:R-:W-:Y:S02]  /*14c80*/  HFMA2 R19, R44, R25.H0_H0, -72, -72 ;  /* 0xd480d4802c137431 */ /* 0x000fe40000040019 */
[----:B------:R-:W-:-:S03]  /*14c90*/  HADD2.F32 R43, -RZ, R7.H0_H0 ;  /* 0x20000007ff2b7230 */ /* 0x000fc60000004100 */
[----:B------:R-:W-:Y:S02]  /*14ca0*/  HADD2.F32 R45, -RZ, R19.H0_H0 ;  /* 0x20000013ff2d7230 */ /* 0x000fe40000004100 */
[----:B------:R-:W-:Y:S02]  /*14cb0*/  HADD2.F32 R44, -RZ, R7.H1_H1 ;  /* 0x30000007ff2c7230 */ /* 0x000fe40000004100 */
[C---:B------:R-:W-:Y:S01]  /*14cc0*/  FFMA.FTZ R7, R54.reuse, R43, R58 ;  /* 0x0000002b36077223 */ /* 0x040fe2000001003a */
[----:B------:R-:W-:Y:S01]  /*14cd0*/  HADD2.F32 R46, -RZ, R19.H1_H1 ;  /* 0x30000013ff2e7230 */ /* 0x000fe20000004100 */
[----:B------:R-:W-:Y:S01]  /*14ce0*/  SHF.R.U32.HI R20, RZ, 0x8, R20 ;  /* 0x00000008ff147819 */ /* 0x000fe20000011614 */
[-C--:B------:R-:W-:Y:S02]  /*14cf0*/  HFMA2 R40, R40, R25.reuse.H0_H0, -72, -72 ;  /* 0xd480d48028287431 */ /* 0x080fe40000040019 */
[----:B------:R-:W-:Y:S01]  /*14d00*/  FFMA.FTZ R19, R54, R45, R60 ;  /* 0x0000002d36137223 */ /* 0x000fe2000001003c */
[----:B------:R-:W-:Y:S01]  /*14d10*/  SHF.R.U32.HI R21, RZ, 0x8, R21 ;  /* 0x00000008ff157819 */ /* 0x000fe20000011615 */
[----:B------:R-:W-:Y:S01]  /*14d20*/  HFMA2 R24, R24, R25.H0_H0, -72, -72 ;  /* 0xd480d48018187431 */ /* 0x000fe20000040019 */
[----:B------:R-:W-:Y:S01]  /*14d30*/  SHF.R.U32.HI R23, RZ, 0x8, R23 ;  /* 0x00000008ff177819 */ /* 0x000fe20000011617 */
[C---:B------:R-:W-:Y:S01]  /*14d40*/  FFMA.FTZ R66, R51.reuse, R44, R7 ;  /* 0x0000002c33427223 */ /* 0x040fe20000010007 */
[----:B------:R-:W-:Y:S01]  /*14d50*/  FFMA.FTZ R59, R51, R46, R19 ;  /* 0x0000002e333b7223 */ /* 0x000fe20000010013 */
[----:B------:R-:W-:Y:S01]  /*14d60*/  LOP3.LUT R7, R20, 0xf000f, RZ, 0xc0, !PT ;  /* 0x000f000f14077812 */ /* 0x000fe200078ec0ff */
[--C-:B------:R-:W-:Y:S01]  /*14d70*/  HADD2.F32 R56, -RZ, R40.reuse.H0_H0 ;  /* 0x20000028ff387230 */ /* 0x100fe20000004100 */
[----:B------:R-:W-:Y:S01]  /*14d80*/  LOP3.LUT R19, R21, 0xf000f, RZ, 0xc0, !PT ;  /* 0x000f000f15137812 */ /* 0x000fe200078ec0ff */
[----:B------:R-:W-:Y:S01]  /*14d90*/  HADD2.F32 R42, -RZ, R40.H1_H1 ;  /* 0x30000028ff2a7230 */ /* 0x000fe20000004100 */
[----:B------:R-:W-:Y:S01]  /*14da0*/  LOP3.LUT R40, R23, 0xf000f, RZ, 0xc0, !PT ;  /* 0x000f000f17287812 */ /* 0x000fe200078ec0ff */
[----:B------:R-:W-:Y:S01]  /*14db0*/  HADD2.F32 R55, -RZ, R24.H0_H0 ;  /* 0x20000018ff377230 */ /* 0x000fe20000004100 */
[----:B------:R-:W-:Y:S01]  /*14dc0*/  LOP3.LUT R7, R7, 0x64006400, RZ, 0xfc, !PT ;  /* 0x6400640007077812 */ /* 0x000fe200078efcff */
[----:B------:R-:W-:Y:S01]  /*14dd0*/  FMUL.FTZ R70, R70, R29 ;  /* 0x0000001d46467220 */ /* 0x000fe20000410000 */
[----:B------:R-:W-:Y:S01]  /*14de0*/  FMUL.FTZ R71, R71, R30 ;  /* 0x0000001e47477220 */ /* 0x000fe20000410000 */
[----:B------:R-:W-:-:S02]  /*14df0*/  LOP3.LUT R19, R19, 0x64006400, RZ, 0xfc, !PT ;  /* 0x6400640013137812 */ /* 0x000fc400078efcff */
[----:B------:R-:W-:Y:S01]  /*14e00*/  LOP3.LUT R40, R40, 0x64006400, RZ, 0xfc, !PT ;  /* 0x6400640028287812 */ /* 0x000fe200078efcff */
[----:B------:R-:W-:Y:S02]  /*14e10*/  HADD2.F32 R41, -RZ, R24.H1_H1 ;  /* 0x30000018ff297230 */ /* 0x000fe40000004100 */
[----:B------:R-:W-:Y:S01]  /*14e20*/  FFMA.FTZ R52, R55, R54, R52 ;  /* 0x0000003637347223 */ /* 0x000fe20000010034 */
[----:B------:R-:W-:Y:S01]  /*14e30*/  FFMA.FTZ R24, R54, R56, R53 ;  /* 0x0000003836187223 */ /* 0x000fe20000010035 */
[----:B------:R-:W-:Y:S01]  /*14e40*/  HADD2 R7, R7, -1032, -1032 ;  /* 0xe408e40807077430 */ /* 0x000fe20000000000 */
[----:B------:R-:W-:Y:S01]  /*14e50*/  F2FP.F16.F32.PACK_AB R70, RZ, R70 ;  /* 0x00000046ff46723e */ /* 0x000fe200000000ff */
[----:B------:R-:W-:Y:S01]  /*14e60*/  HADD2 R19, R19, -1032, -1032 ;  /* 0xe408e40813137430 */ /* 0x000fe20000000000 */
[----:B------:R-:W-:Y:S01]  /*14e70*/  F2FP.F16.F32.PACK_AB R71, RZ, R71 ;  /* 0x00000047ff47723e */ /* 0x000fe200000000ff */
[----:B------:R-:W-:Y:S01]  /*14e80*/  HADD2 R40, R40, -1032, -1032 ;  /* 0xe408e40828287430 */ /* 0x000fe20000000000 */
[----:B------:R-:W-:Y:S01]  /*14e90*/  LOP3.LUT R21, R21, 0xf000f0, RZ, 0xc0, !PT ;  /* 0x00f000f015157812 */ /* 0x000fe200078ec0ff */
[----:B------:R-:W-:Y:S01]  /*14ea0*/  FFMA.FTZ R58, R41, R51, R52 ;  /* 0x00000033293a7223 */ /* 0x000fe20000010034 */
[----:B------:R-:W-:Y:S01]  /*14eb0*/  SHF.R.U32.HI R22, RZ, 0x8, R22 ;  /* 0x00000008ff167819 */ /* 0x000fe20000011616 */
[----:B------:R-:W-:Y:S01]  /*14ec0*/  FFMA.FTZ R60, R51, R42, R24 ;  /* 0x0000002a333c7223 */ /* 0x000fe20000010018 */
[----:B------:R-:W-:Y:S01]  /*14ed0*/  PRMT R70, R70, 0x5410, R71 ;  /* 0x0000541046467816 */ /* 0x000fe20000000047 */
[----:B0-----:R-:W-:-:S02]  /*14ee0*/  HADD2.F32 R57, -RZ, R8.H0_H0 ;  /* 0x20000008ff397230 */ /* 0x001fc40000004100 */
[----:B------:R-:W-:Y:S02]  /*14ef0*/  HADD2.F32 R51, -RZ, R7.H0_H0 ;  /* 0x20000007ff337230 */ /* 0x000fe40000004100 */
[----:B------:R-:W-:Y:S01]  /*14f00*/  HADD2.F32 R61, -RZ, R8.H1_H1 ;  /* 0x30000008ff3d7230 */ /* 0x000fe20000004100 */
[----:B------:R-:W-:Y:S01]  /*14f10*/  LOP3.LUT R8, R21, 0x64006400, RZ, 0xfc, !PT ;  /* 0x6400640015087812 */ /* 0x000fe200078efcff */
[----:B------:R-:W-:Y:S01]  /*14f20*/  HADD2.F32 R52, -RZ, R19.H0_H0 ;  /* 0x20000013ff347230 */ /* 0x000fe20000004100 */
[----:B------:R-:W-:Y:S01]  /*14f30*/  LOP3.LUT R24, R22, 0xf000f, RZ, 0xc0, !PT ;  /* 0x000f000f16187812 */ /* 0x000fe200078ec0ff */
[----:B------:R-:W-:Y:S02]  /*14f40*/  HADD2.F32 R54, -RZ, R40.H0_H0 ;  /* 0x20000028ff367230 */ /* 0x000fe40000004100 */
[----:B------:R-:W-:Y:S02]  /*14f50*/  HFMA2 R34, R70, 1, 1, R34 ;  /* 0x3c003c0046227831 */ /* 0x000fe40000000022 */
[----:B------:R-:W-:Y:S01]  /*14f60*/  FFMA.FTZ R62, R51, R57, R58 ;  /* 0x00000039333e7223 */ /* 0x000fe2000001003a */
[----:B------:R-:W-:-:S02]  /*14f70*/  HADD2.F32 R70, -RZ, R9.H0_H0 ;  /* 0x20000009ff467230 */ /* 0x000fc40000004100 */
[C---:B------:R-:W-:Y:S01]  /*14f80*/  FFMA.FTZ R64, R57.reuse, R52, R60 ;  /* 0x0000003439407223 */ /* 0x040fe2000001003c */
[----:B------:R-:W-:Y:S01]  /*14f90*/  HADD2.F32 R69, -RZ, R9.H1_H1 ;  /* 0x30000009ff457230 */ /* 0x000fe20000004100 */
[----:B------:R-:W-:Y:S01]  /*14fa0*/  LOP3.LUT R24, R24, 0x64006400, RZ, 0xfc, !PT ;  /* 0x6400640018187812 */ /* 0x000fe200078efcff */
[----:B------:R-:W-:Y:S02]  /*14fb0*/  HADD2.F32 R58, -RZ, R19.H1_H1 ;  /* 0x30000013ff3a7230 */ /* 0x000fe40000004100 */
[----:B------:R-:W-:Y:S01]  /*14fc0*/  FFMA.FTZ R9, R57, R54, R59 ;  /* 0x0000003639097223 */ /* 0x000fe2000001003b */
[----:B------:R-:W-:Y:S02]  /*14fd0*/  HADD2.F32 R60, -RZ, R40.H1_H1 ;  /* 0x30000028ff3c7230 */ /* 0x000fe40000004100 */
[----:B------:R-:W-:Y:S02]  /*14fe0*/  HFMA2 R8, R8, R25.H0_H0, -72, -72 ;  /* 0xd480d48008087431 */ /* 0x000fe40000040019 */
[----:B------:R-:W-:Y:S01]  /*14ff0*/  FFMA.FTZ R19, R61, R58, R64 ;  /* 0x0000003a3d137223 */ /* 0x000fe20000010040 */
[----:B------:R-:W-:-:S02]  /*15000*/  HADD2 R24, R24, -1032, -1032 ;  /* 0xe408e40818187430 */ /* 0x000fc40000000000 */
[----:B------:R-:W-:Y:S01]  /*15010*/  FFMA.FTZ R74, R61, R60, R9 ;  /* 0x0000003c3d4a7223 */ /* 0x000fe20000010009 */
[--C-:B------:R-:W-:Y:S02]  /*15020*/  HADD2.F32 R63, -RZ, R8.reuse.H0_H0 ;  /* 0x20000008ff3f7230 */ /* 0x100fe40000004100 */
[----:B------:R-:W-:Y:S02]  /*15030*/  HADD2.F32 R64, -RZ, R8.H1_H1 ;  /* 0x30000008ff407230 */ /* 0x000fe40000004100 */
[----:B------:R-:W0:Y:S01]  /*15040*/  LDS.64 R8, [UR4+0x90] ;  /* 0x00009004ff087984 */ /* 0x000e220008000a00 */
[----:B------:R-:W-:Y:S01]  /*15050*/  LOP3.LUT R20, R20, 0xf000f0, RZ, 0xc0, !PT ;  /* 0x00f000f014147812 */ /* 0x000fe200078ec0ff */
[--C-:B------:R-:W-:Y:S01]  /*15060*/  HADD2.F32 R53, -RZ, R24.reuse.H0_H0 ;  /* 0x20000018ff357230 */ /* 0x100fe20000004100 */
[----:B------:R-:W-:Y:S02]  /*15070*/  LOP3.LUT R22, R22, 0xf000f0, RZ, 0xc0, !PT ;  /* 0x00f000f016167812 */ /* 0x000fe400078ec0ff */
[----:B------:R-:W-:Y:S01]  /*15080*/  LOP3.LUT R23, R23, 0xf000f0, RZ, 0xc0, !PT ;  /* 0x00f000f017177812 */ /* 0x000fe200078ec0ff */
[----:B------:R-:W-:Y:S01]  /*15090*/  HADD2.F32 R59, -RZ, R24.H1_H1 ;  /* 0x30000018ff3b7230 */ /* 0x000fe20000004100 */
[----:B------:R-:W-:-:S02]  /*150a0*/  LOP3.LUT R20, R20, 0x64006400, RZ, 0xfc, !PT ;  /* 0x6400640014147812 */ /* 0x000fc400078efcff */
[----:B------:R-:W-:Y:S02]  /*150b0*/  LOP3.LUT R22, R22, 0x64006400, RZ, 0xfc, !PT ;  /* 0x6400640016167812 */ /* 0x000fe400078efcff */
[----:B------:R-:W-:Y:S01]  /*150c0*/  LOP3.LUT R24, R23, 0x64006400, RZ, 0xfc, !PT ;  /* 0x6400640017187812 */ /* 0x000fe200078efcff */
[----:B------:R-:W-:Y:S01]  /*150d0*/  FFMA.FTZ R66, R57, R53, R66 ;  /* 0x0000003539427223 */ /* 0x000fe20000010042 */
[----:B------:R-:W-:Y:S02]  /*150e0*/  HADD2.F32 R57, -RZ, R7.H1_H1 ;  /* 0x30000007ff397230 */ /* 0x000fe40000004100 */
[-C--:B------:R-:W-:Y:S02]  /*150f0*/  HFMA2 R20, R20, R25.reuse.H0_H0, -72, -72 ;  /* 0xd480d48014147431 */ /* 0x080fe40000040019 */
[-C--:B------:R-:W-:Y:S02]  /*15100*/  HFMA2 R22, R22, R25.reuse.H0_H0, -72, -72 ;  /* 0xd480d48016167431 */ /* 0x080fe40000040019 */
[----:B------:R-:W-:-:S02]  /*15110*/  HFMA2 R24, R24, R25.H0_H0, -72, -72 ;  /* 0xd480d48018187431 */ /* 0x000fc40000040019 */
[----:B------:R-:W-:Y:S01]  /*15120*/  FFMA.FTZ R40, R57, R61, R62 ;  /* 0x0000003d39287223 */ /* 0x000fe2000001003e */
[----:B------:R-:W-:Y:S01]  /*15130*/  FFMA.FTZ R72, R61, R59, R66 ;  /* 0x0000003b3d487223 */ /* 0x000fe20000010042 */
[----:B------:R-:W-:Y:S02]  /*15140*/  HADD2.F32 R61, -RZ, R20.H0_H0 ;  /* 0x20000014ff3d7230 */ /* 0x000fe40000004100 */
[----:B------:R-:W-:Y:S02]  /*15150*/  HADD2.F32 R65, -RZ, R22.H0_H0 ;  /* 0x20000016ff417230 */ /* 0x000fe40000004100 */
[----:B------:R-:W-:Y:S02]  /*15160*/  HADD2.F32 R67, -RZ, R24.H0_H0 ;  /* 0x20000018ff437230 */ /* 0x000fe40000004100 */
[----:B------:R-:W-:Y:S01]  /*15170*/  FMUL.FTZ R11, R11, R28 ;  /* 0x0000001c0b0b7220 */ /* 0x000fe20000410000 */
[----:B------:R-:W-:Y:S01]  /*15180*/  FMUL.FTZ R10, R10, R27 ;  /* 0x0000001b0a0a7220 */ /* 0x000fe20000410000 */
[----:B------:R-:W-:-:S02]  /*15190*/  HADD2.F32 R62, -RZ, R20.H1_H1 ;  /* 0x30000014ff3e7230 */ /* 0x000fc40000004100 */
[----:B------:R-:W-:Y:S01]  /*151a0*/  FFMA.FTZ R7, R61, R70, R40 ;  /* 0x000000463d077223 */ /* 0x000fe20000010028 */
[----:B------:R-:W-:Y:S02]  /*151b0*/  HADD2.F32 R66, -RZ, R22.H1_H1 ;  /* 0x30000016ff427230 */ /* 0x000fe40000004100 */
[C---:B------:R-:W-:Y:S01]  /*151c0*/  FFMA.FTZ R20, R70.reuse, R63, R19 ;  /* 0x0000003f46147223 */ /* 0x040fe20000010013 */
[----:B------:R-:W-:Y:S02]  /*151d0*/  HADD2.F32 R68, -RZ, R24.H1_H1 ;  /* 0x30000018ff447230 */ /* 0x000fe40000004100 */
[C---:B------:R-:W-:Y:S01]  /*151e0*/  FFMA.FTZ R19, R70.reuse, R65, R72 ;  /* 0x0000004146137223 */ /* 0x040fe20000010048 */
[----:B------:R-:W-:Y:S01]  /*151f0*/  FFMA.FTZ R21, R70, R67, R74 ;  /* 0x0000004346157223 */ /* 0x000fe2000001004a */
[----:B------:R-:W-:Y:S02]  /*15200*/  MOV R24, R2 ;  /* 0x0000000200187202 */ /* 0x000fe40000000f00 */
[----:B------:R-:W-:Y:S01]  /*15210*/  MOV R40, R0 ;  /* 0x0000000000287202 */ /* 0x000fe20000000f00 */
[----:B------:R-:W-:Y:S01]  /*15220*/  FFMA.FTZ R7, R62, R69, R7 ;  /* 0x000000453e077223 */ /* 0x000fe20000010007 */
[----:B------:R-:W-:Y:S01]  /*15230*/  F2FP.F16.F32.PACK_AB R0, RZ, R11 ;  /* 0x0000000bff00723e */ /* 0x000fe200000000ff */
[----:B------:R-:W-:Y:S01]  /*15240*/  FFMA.FTZ R20, R69, R64, R20 ;  /* 0x0000004045147223 */ /* 0x000fe20000010014 */
[----:B------:R-:W-:Y:S01]  /*15250*/  F2FP.F16.F32.PACK_AB R2, RZ, R10 ;  /* 0x0000000aff02723e */ /* 0x000fe200000000ff */
[----:B------:R-:W-:Y:S01]  /*15260*/  FMUL.FTZ R18, R18, R29 ;  /* 0x0000001d12127220 */ /* 0x000fe20000410000 */
[----:B------:R-:W-:Y:S01]  /*15270*/  FMUL.FTZ R17, R17, R30 ;  /* 0x0000001e11117220 */ /* 0x000fe20000410000 */
[----:B------:R-:W1:Y:S01]  /*15280*/  LDS.64 R10, [UR4+0x98] ;  /* 0x00009804ff0a7984 */ /* 0x000e620008000a00 */
[C---:B------:R-:W-:Y:S01]  /*15290*/  FFMA.FTZ R22, R69.reuse, R66, R19 ;  /* 0x0000004245167223 */ /* 0x040fe20000010013 */
[----:B------:R-:W-:Y:S01]  /*152a0*/  FFMA.FTZ R21, R69, R68, R21 ;  /* 0x0000004445157223 */ /* 0x000fe20000010015 */
        /* <DEDUP_REMOVED lines=9> */
[----:B------:R-:W-:Y:S02]  /*15340*/  PRMT R18, R18, 0x5410, R17 ;  /* 0x0000541012127816 */ /* 0x000fe40000000011 */
[----:B------:R-:W-:Y:S02]  /*15350*/  F2FP.F16.F32.PACK_AB R22, RZ, R22 ;  /* 0x00000016ff16723e */ /* 0x000fe400000000ff */
[----:B------:R-:W-:Y:S01]  /*15360*/  F2FP.F16.F32.PACK_AB R21, RZ, R21 ;  /* 0x00000015ff15723e */ /* 0x000fe200000000ff */
[----:B------:R-:W-:Y:S01]  /*15370*/  HFMA2 R24, R0, 1, 1, R24 ;  /* 0x3c003c0000187831 */ /* 0x000fe20000000018 */
[----:B------:R-:W-:Y:S01]  /*15380*/  PRMT R7, R7, 0x5410, R20 ;  /* 0x0000541007077816 */ /* 0x000fe20000000014 */
[----:B------:R-:W-:Y:S01]  /*15390*/  HADD2 R40, R18, R40 ;  /* 0x0000002812287230 */ /* 0x000fe20000000000 */
[----:B------:R-:W-:Y:S01]  /*153a0*/  PRMT R22, R22, 0x5410, R21 ;  /* 0x0000541016167816 */ /* 0x000fe20000000015 */
[----:B------:R-:W2:Y:S01]  /*153b0*/  LDS.64 R18, [UR4+0x110] ;  /* 0x00011004ff127984 */ /* 0x000ea20008000a00 */
[----:B0-----:R-:W-:-:S02]  /*153c0*/  HADD2.F32 R0, -RZ, R8.H0_H0 ;  /* 0x20000008ff007230 */ /* 0x001fc40000004100 */
[----:B------:R-:W-:Y:S02]  /*153d0*/  HFMA2 R39, R7, 1, 1, R39 ;  /* 0x3c003c0007277831 */ /* 0x000fe40000000027 */
[----:B------:R-:W-:Y:S02]  /*153e0*/  HADD2.F32 R8, -RZ, R8.H1_H1 ;  /* 0x30000008ff087230 */ /* 0x000fe40000004100 */
[----:B------:R-:W-:Y:S02]  /*153f0*/  HFMA2 R38, R22, 1, 1, R38 ;  /* 0x3c003c0016267831 */ /* 0x000fe40000000026 */
[--C-:B------:R-:W-:Y:S02]  /*15400*/  HADD2.F32 R20, -RZ, R9.reuse.H0_H0 ;  /* 0x20000009ff147230 */ /* 0x100fe40000004100 */
[-C--:B------:R-:W-:Y:S01]  /*15410*/  FFMA.FTZ R2, R3, R0.reuse, RZ ;  /* 0x0000000003027223 */ /* 0x080fe200000100ff */
[----:B------:R-:W-:Y:S02]  /*15420*/  HADD2.F32 R7, -RZ, R9.H1_H1 ;  /* 0x30000009ff077230 */ /* 0x000fe40000004100 */
[-C--:B------:R-:W-:Y:S01]  /*15430*/  FFMA.FTZ R9, R4, R0.reuse, RZ ;  /* 0x0000000004097223 */ /* 0x080fe200000100ff */
[-C--:B------:R-:W-:Y:S01]  /*15440*/  FFMA.FTZ R22, R5, R0.reuse, RZ ;  /* 0x0000000005167223 */ /* 0x080fe200000100ff */
[----:B------:R-:W-:Y:S01]  /*15450*/  FFMA.FTZ R17, R6, R0, RZ ;  /* 0x0000000006117223 */ /* 0x000fe200000100ff */
[-C--:B------:R-:W-:Y:S01]  /*15460*/  FFMA.FTZ R2, R47, R8.reuse, R2 ;  /* 0x000000082f027223 */ /* 0x080fe20000010002 */
[-C--:B------:R-:W-:Y:S01]  /*15470*/  FFMA.FTZ R9, R48, R8.reuse, R9 ;  /* 0x0000000830097223 */ /* 0x080fe20000010009 */
[-C--:B------:R-:W-:Y:S01]  /*15480*/  FFMA.FTZ R22, R49, R8.reuse, R22 ;  /* 0x0000000831167223 */ /* 0x080fe20000010016 */
[----:B------:R-:W-:-:S02]  /*15490*/  FFMA.FTZ R8, R50, R8, R17 ;  /* 0x0000000832087223 */ /* 0x000fc40000010011 */
[-C--:B------:R-:W-:Y:S02]  /*154a0*/  FFMA.FTZ R21, R56, R20.reuse, R9 ;  /* 0x0000001438157223 */ /* 0x080fe40000010009 */
[-C--:B------:R-:W-:Y:S02]  /*154b0*/  FFMA.FTZ R69, R45, R20.reuse, R8 ;  /* 0x000000142d457223 */ /* 0x080fe40000010008 */
[----:B------:R-:W0:Y:S01]  /*154c0*/  LDS.64 R8, [UR4+0x118] ;  /* 0x00011804ff087984 */ /* 0x000e220008000a00 */
        /* <DEDUP_REMOVED lines=22> */
[--C-:B--2---:R-:W-:Y:S02]  /*15630*/  HADD2.F32 R10, -RZ, R18.reuse.H0_H0 ;  /* 0x20000012ff0a7230 */ /* 0x104fe40000004100 */
        /* <DEDUP_REMOVED lines=29> */
[----:B------:R-:W-:-:S04]  /*15810*/  IMAD.WIDE R114, R123, 0x4, R114 ;  /* 0x000000047b727825 */ /* 0x000fc800078e0272 */
[-C--:B------:R-:W-:Y:S01]  /*15820*/  FFMA.FTZ R20, R57, R8.reuse, R20 ;  /* 0x0000000839147223 */ /* 0x080fe20000010014 */
[-C--:B------:R-:W-:Y:S01]  /*15830*/  FFMA.FTZ R70, R58, R8.reuse, R23 ;  /* 0x000000083a467223 */ /* 0x080fe20000010017 */
[-C--:B------:R-:W-:Y:S01]  /*15840*/  FFMA.FTZ R72, R59, R8.reuse, R10 ;  /* 0x000000083b487223 */ /* 0x080fe2000001000a */
[--C-:B------:R-:W-:Y:S02]  /*15850*/  HADD2.F32 R22, -RZ, R9.reuse.H0_H0 ;  /* 0x20000009ff167230 */ /* 0x100fe40000004100 */
[----:B------:R-:W-:Y:S01]  /*15860*/  FFMA.FTZ R74, R60, R8, R71 ;  /* 0x000000083c4a7223 */ /* 0x000fe20000010047 */
[----:B------:R-:W-:Y:S01]  /*15870*/  HADD2.F32 R21, -RZ, R9.H1_H1 ;  /* 0x30000009ff157230 */ /* 0x000fe20000004100 */
[----:B------:R-:W0:Y:S04]  /*15880*/  LDS.64 R18, [UR4+0x190] ;  /* 0x00019004ff127984 */ /* 0x000e280008000a00 */
[----:B------:R-:W2:Y:S01]  /*15890*/  LDG.E.128.CONSTANT R8, desc[UR8][R114.64] ;  /* 0x0000000872087981 */ /* 0x000ea2000c1e9d00 */
[-C--:B------:R-:W-:Y:S01]  /*158a0*/  FFMA.FTZ R23, R61, R22.reuse, R20 ;  /* 0x000000163d177223 */ /* 0x080fe20000010014 */
[-C--:B------:R-:W-:Y:S01]  /*158b0*/  FFMA.FTZ R69, R63, R22.reuse, R70 ;  /* 0x000000163f457223 */ /* 0x080fe20000010046 */
[-C--:B------:R-:W-:Y:S01]  /*158c0*/  FFMA.FTZ R71, R65, R22.reuse, R72 ;  /* 0x0000001641477223 */ /* 0x080fe20000010048 */
[----:B------:R-:W-:Y:S01]  /*158d0*/  FFMA.FTZ R73, R67, R22, R74 ;  /* 0x0000001643497223 */ /* 0x000fe2000001004a */
[----:B------:R-:W-:Y:S01]  /*158e0*/  FMUL.FTZ R7, R7, R28 ;  /* 0x0000001c07077220 */ /* 0x000fe20000410000 */
[----:B------:R-:W-:Y:S01]  /*158f0*/  FMUL.FTZ R2, R2, R27 ;  /* 0x0000001b02027220 */ /* 0x000fe20000410000 */
[-C--:B------:R-:W-:Y:S01]  /*15900*/  FFMA.FTZ R23, R62, R21.reuse, R23 ;  /* 0x000000153e177223 */ /* 0x080fe20000010017 */
[-C--:B------:R-:W-:Y:S01]  /*15910*/  FFMA.FTZ R22, R64, R21.reuse, R69 ;  /* 0x0000001540167223 */ /* 0x080fe20000010045 */
[-C--:B------:R-:W-:Y:S01]  /*15920*/  FFMA.FTZ R70, R66, R21.reuse, R71 ;  /* 0x0000001542467223 */ /* 0x080fe20000010047 */
[----:B------:R-:W-:Y:S01]  /*15930*/  FFMA.FTZ R73, R68, R21, R73 ;  /* 0x0000001544497223 */ /* 0x000fe20000010049 */
[----:B------:R-:W-:Y:S01]  /*15940*/  FMUL.FTZ R0, R0, R29 ;  /* 0x0000001d00007220 */ /* 0x000fe20000410000 */
[----:B------:R-:W1:Y:S01]  /*15950*/  LDS.64 R20, [UR4+0x198] ;  /* 0x00019804ff147984 */ /* 0x000e620008000a00 */
[----:B------:R-:W-:Y:S01]  /*15960*/  FMUL.FTZ R17, R17, R30 ;  /* 0x0000001e11117220 */ /* 0x000fe20000410000 */
[----:B------:R-:W-:Y:S01]  /*15970*/  F2FP.F16.F32.PACK_AB R7, RZ, R7 ;  /* 0x00000007ff07723e */ /* 0x000fe200000000ff */
[----:B------:R-:W-:Y:S01]  /*15980*/  FMUL.FTZ R23, R23, R28 ;  /* 0x0000001c17177220 */ /* 0x000fe20000410000 */
[----:B------:R-:W-:Y:S01]  /*15990*/  F2FP.F16.F32.PACK_AB R2, RZ, R2 ;  /* 0x00000002ff02723e */ /* 0x000fe200000000ff */
        /* <DEDUP_REMOVED lines=9> */
[----:B------:R-:W-:Y:S01]  /*15a30*/  HFMA2 R36, R7, 1, 1, R36 ;  /* 0x3c003c0007247831 */ /* 0x000fe20000000024 */
[----:B------:R-:W-:Y:S02]  /*15a40*/  F2FP.F16.F32.PACK_AB R70, RZ, R70 ;  /* 0x00000046ff46723e */ /* 0x000fe400000000ff */
[----:B------:R-:W-:Y:S02]  /*15a50*/  F2FP.F16.F32.PACK_AB R73, RZ, R73 ;  /* 0x00000049ff49723e */ /* 0x000fe400000000ff */
[----:B------:R-:W-:Y:S01]  /*15a60*/  PRMT R7, R23, 0x5410, R22 ;  /* 0x0000541017077816 */ /* 0x000fe20000000016 */
[----:B------:R-:W-:Y:S01]  /*15a70*/  HADD2 R37, R0, R37 ;  /* 0x0000002500257230 */ /* 0x000fe20000000000 */
[----:B------:R-:W3:Y:S01]  /*15a80*/  LDS.64 R22, [UR4+0x210] ;  /* 0x00021004ff167984 */ /* 0x000ee20008000a00 */
[----:B------:R-:W-:Y:S01]  /*15a90*/  PRMT R70, R70, 0x5410, R73 ;  /* 0x0000541046467816 */ /* 0x000fe20000000049 */
[----:B0-----:R-:W-:-:S02]  /*15aa0*/  HADD2.F32 R0, -RZ, R18.H0_H0 ;  /* 0x20000012ff007230 */ /* 0x001fc40000004100 */
[----:B------:R-:W-:Y:S02]  /*15ab0*/  HADD2.F32 R18, -RZ, R18.H1_H1 ;  /* 0x30000012ff127230 */ /* 0x000fe40000004100 */
[----:B------:R-:W-:Y:S02]  /*15ac0*/  HFMA2 R31, R70, 1, 1, R31 ;  /* 0x3c003c00461f7831 */ /* 0x000fe4000000001f */
[-C--:B------:R-:W-:Y:S01]  /*15ad0*/  FFMA.FTZ R2, R3, R0.reuse, RZ ;  /* 0x0000000003027223 */ /* 0x080fe200000100ff */
[-C--:B------:R-:W-:Y:S01]  /*15ae0*/  FFMA.FTZ R17, R4, R0.reuse, RZ ;  /* 0x0000000004117223 */ /* 0x080fe200000100ff */
[-C--:B------:R-:W-:Y:S01]  /*15af0*/  FFMA.FTZ R70, R5, R0.reuse, RZ ;  /* 0x0000000005467223 */ /* 0x080fe200000100ff */
[----:B------:R-:W-:Y:S01]  /*15b00*/  FFMA.FTZ R69, R6, R0, RZ ;  /* 0x0000000006457223 */ /* 0x000fe200000100ff */
[----:B------:R-:W-:Y:S02]  /*15b10*/  HFMA2 R7, R7, 1, 1, R16 ;  /* 0x3c003c0007077831 */ /* 0x000fe40000000010 */
        /* <DEDUP_REMOVED lines=11> */
[----:B-1----:R-:W-:-:S03]  /*15bd0*/  HADD2.F32 R69, -RZ, R20.H0_H0 ;  /* 0x20000014ff457230 */ /* 0x002fc60000004100 */
        /* <DEDUP_REMOVED lines=64> */
[-C--:B------:R-:W-:Y:S01]  /*15fe0*/  FMUL.FTZ R21, R21, R28.reuse ;  /* 0x0000001c15157220 */ /* 0x080fe20000410000 */
[-C--:B------:R-:W-:Y:S01]  /*15ff0*/  FMUL.FTZ R0, R0, R27.reuse ;  /* 0x0000001b00007220 */ /* 0x080fe20000410000 */
[----:B------:R-:W1:Y:S01]  /*16000*/  LDS.64 R16, [UR4+0x298] ;  /* 0x00029804ff107984 */ /* 0x000e620008000a00 */
[----:B------:R-:W-:Y:S01]  /*16010*/  FMUL.FTZ R20, R20, R27 ;  /* 0x0000001b14147220 */ /* 0x000fe20000410000 */
[----:B------:R-:W-:Y:S01]  /*16020*/  FMUL.FTZ R23, R23, R28 ;  /* 0x0000001c17177220 */ /* 0x000fe20000410000 */
[----:B------:R-:W-:-:S02]  /*16030*/  F2FP.F16.F32.PACK_AB R21, RZ, R21 ;  /* 0x00000015ff15723e */ /* 0x000fc400000000ff */
[----:B------:R-:W-:Y:S01]  /*16040*/  F2FP.F16.F32.PACK_AB R0, RZ, R0 ;  /* 0x00000000ff00723e */ /* 0x000fe200000000ff */
[-C--:B------:R-:W-:Y:S01]  /*16050*/  FMUL.FTZ R2, R2, R29.reuse ;  /* 0x0000001d02027220 */ /* 0x080fe20000410000 */
[-C--:B------:R-:W-:Y:S01]  /*16060*/  FMUL.FTZ R69, R69, R30.reuse ;  /* 0x0000001e45457220 */ /* 0x080fe20000410000 */
[----:B------:R-:W-:Y:S01]  /*16070*/  FMUL.FTZ R22, R22, R29 ;  /* 0x0000001d16167220 */ /* 0x000fe20000410000 */
[----:B------:R-:W-:Y:S01]  /*16080*/  FMUL.FTZ R75, R75, R30 ;  /* 0x0000001e4b4b7220 */ /* 0x000fe20000410000 */
[----:B------:R-:W-:Y:S02]  /*16090*/  PRMT R21, R21, 0x5410, R0 ;  /* 0x0000541015157816 */ /* 0x000fe40000000000 */
[----:B------:R-:W-:Y:S02]  /*160a0*/  F2FP.F16.F32.PACK_AB R20, RZ, R20 ;  /* 0x00000014ff14723e */ /* 0x000fe400000000ff */
[----:B------:R-:W-:Y:S02]  /*160b0*/  F2FP.F16.F32.PACK_AB R23, RZ, R23 ;  /* 0x00000017ff17723e */ /* 0x000fe400000000ff */
[----:B------:R-:W-:-:S02]  /*160c0*/  F2FP.F16.F32.PACK_AB R2, RZ, R2 ;  /* 0x00000002ff02723e */ /* 0x000fc400000000ff */
[----:B------:R-:W-:Y:S02]  /*160d0*/  F2FP.F16.F32.PACK_AB R69, RZ, R69 ;  /* 0x00000045ff45723e */ /* 0x000fe400000000ff */
[----:B------:R-:W-:Y:S02]  /*160e0*/  F2FP.F16.F32.PACK_AB R22, RZ, R22 ;  /* 0x00000016ff16723e */ /* 0x000fe400000000ff */
[----:B------:R-:W-:Y:S01]  /*160f0*/  F2FP.F16.F32.PACK_AB R75, RZ, R75 ;  /* 0x0000004bff4b723e */ /* 0x000fe200000000ff */
[----:B------:R-:W-:Y:S01]  /*16100*/  HFMA2 R32, R21, 1, 1, R32 ;  /* 0x3c003c0015207831 */ /* 0x000fe20000000020 */
[----:B------:R-:W-:Y:S02]  /*16110*/  PRMT R23, R23, 0x5410, R20 ;  /* 0x0000541017177816 */ /* 0x000fe40000000014 */
[----:B------:R-:W3:Y:S01]  /*16120*/  LDS.64 R20, [UR4+0x310] ;  /* 0x00031004ff147984 */ /* 0x000ee20008000a00 */
[----:B------:R-:W-:Y:S01]  /*16130*/  PRMT R2, R2, 0x5410, R69 ;  /* 0x0000541002027816 */ /* 0x000fe20000000045 */
[--C-:B0-----:R-:W-:Y:S01]  /*16140*/  HADD2.F32 R0, -RZ, R18.reuse.H0_H0 ;  /* 0x20000012ff007230 */ /* 0x101fe20000004100 */
[----:B------:R-:W-:Y:S01]  /*16150*/  PRMT R22, R22, 0x5410, R75 ;  /* 0x0000541016167816 */ /* 0x000fe2000000004b */
[----:B------:R-:W-:-:S02]  /*16160*/  HADD2.F32 R18, -RZ, R18.H1_H1 ;  /* 0x30000012ff127230 */ /* 0x000fc40000004100 */
[----:B------:R-:W-:Y:S02]  /*16170*/  HADD2 R33, R2, R33 ;  /* 0x0000002102217230 */ /* 0x000fe40000000000 */
[-C--:B------:R-:W-:Y:S01]  /*16180*/  FFMA.FTZ R2, R3, R0.reuse, RZ ;  /* 0x0000000003027223 */ /* 0x080fe200000100ff */
[----:B------:R-:W-:Y:S02]  /*16190*/  HFMA2 R22, R22, 1, 1, R15 ;  /* 0x3c003c0016167831 */ /* 0x000fe4000000000f */
        /* <DEDUP_REMOVED lines=66> */
[--C-:B------:R-:W-:Y:S02]  /*165c0*/  HADD2.F32 R20, -RZ, R15.reuse.H0_H0 ;  /* 0x2000000fff147230 */ /* 0x100fe40000004100 */
[----:B------:R-:W-:Y:S01]  /*165d0*/  FMUL.FTZ R0, R0, R29 ;  /* 0x0000001d00007220 */ /* 0x000fe20000410000 */
[-C--:B------:R-:W-:Y:S01]  /*165e0*/  FFMA.FTZ R18, R57, R14.reuse, R18 ;  /* 0x0000000e39127223 */ /* 0x080fe20000010012 */
[-C--:B------:R-:W-:Y:S01]  /*165f0*/  FFMA.FTZ R70, R58, R14.reuse, R71 ;  /* 0x0000000e3a467223 */ /* 0x080fe20000010047 */
[-C--:B------:R-:W-:Y:S01]  /*16600*/  FFMA.FTZ R72, R59, R14.reuse, R72 ;  /* 0x0000000e3b487223 */ /* 0x080fe20000010048 */
[----:B------:R-:W-:Y:S01]  /*16610*/  FFMA.FTZ R14, R60, R14, R75 ;  /* 0x0000000e3c0e7223 */ /* 0x000fe2000001004b */
[----:B------:R-:W-:Y:S01]  /*16620*/  FMUL.FTZ R19, R19, R30 ;  /* 0x0000001e13137220 */ /* 0x000fe20000410000 */
[----:B------:R-:W-:Y:S02]  /*16630*/  HADD2.F32 R15, -RZ, R15.H1_H1 ;  /* 0x3000000fff0f7230 */ /* 0x000fe40000004100 */
[-C--:B------:R-:W-:Y:S01]  /*16640*/  FFMA.FTZ R21, R61, R20.reuse, R18 ;  /* 0x000000143d157223 */ /* 0x080fe20000010012 */
[-C--:B------:R-:W-:Y:S01]  /*16650*/  FFMA.FTZ R71, R63, R20.reuse, R70 ;  /* 0x000000143f477223 */ /* 0x080fe20000010046 */
[-C--:B------:R-:W-:Y:S01]  /*16660*/  FFMA.FTZ R73, R65, R20.reuse, R72 ;  /* 0x0000001441497223 */ /* 0x080fe20000010048 */
[----:B------:R-:W-:Y:S01]  /*16670*/  FFMA.FTZ R75, R67, R20, R14 ;  /* 0x00000014434b7223 */ /* 0x000fe2000001000e */
[----:B------:R-:W-:-:S02]  /*16680*/  F2FP.F16.F32.PACK_AB R0, RZ, R0 ;  /* 0x00000000ff00723e */ /* 0x000fc400000000ff */
[----:B------:R-:W-:Y:S01]  /*16690*/  F2FP.F16.F32.PACK_AB R19, RZ, R19 ;  /* 0x00000013ff13723e */ /* 0x000fe200000000ff */
[-C--:B------:R-:W-:Y:S01]  /*166a0*/  FFMA.FTZ R21, R62, R15.reuse, R21 ;  /* 0x0000000f3e157223 */ /* 0x080fe20000010015 */
[-C--:B------:R-:W-:Y:S01]  /*166b0*/  FFMA.FTZ R18, R64, R15.reuse, R71 ;  /* 0x0000000f40127223 */ /* 0x080fe20000010047 */
[-C--:B------:R-:W-:Y:S01]  /*166c0*/  FFMA.FTZ R20, R66, R15.reuse, R73 ;  /* 0x0000000f42147223 */ /* 0x080fe20000010049 */
[----:B------:R-:W-:Y:S01]  /*166d0*/  FFMA.FTZ R75, R68, R15, R75 ;  /* 0x0000000f444b7223 */ /* 0x000fe2000001004b */
[----:B------:R-:W-:Y:S01]  /*166e0*/  PRMT R0, R0, 0x5410, R19 ;  /* 0x0000541000007816 */ /* 0x000fe20000000013 */
[----:B------:R-:W1:Y:S01]  /*166f0*/  LDS.64 R14, [UR4+0x398] ;  /* 0x00039804ff0e7984 */ /* 0x000e620008000a00 */
[-C--:B------:R-:W-:Y:S01]  /*16700*/  FMUL.FTZ R69, R69, R28.reuse ;  /* 0x0000001c45457220 */ /* 0x080fe20000410000 */
[----:B------:R-:W-:Y:S01]  /*16710*/  FMUL.FTZ R2, R2, R27 ;  /* 0x0000001b02027220 */ /* 0x000fe20000410000 */
[----:B------:R-:W-:Y:S01]  /*16720*/  FMUL.FTZ R21, R21, R28 ;  /* 0x0000001c15157220 */ /* 0x000fe20000410000 */
[----:B------:R-:W-:-:S02]  /*16730*/  HADD2 R12, R0, R12 ;  /* 0x0000000c000c7230 */ /* 0x000fc40000000000 */
[----:B------:R-:W-:Y:S01]  /*16740*/  FMUL.FTZ R18, R18, R27 ;  /* 0x0000001b12127220 */ /* 0x000fe20000410000 */
[----:B------:R-:W-:Y:S02]  /*16750*/  F2FP.F16.F32.PACK_AB R69, RZ, R69 ;  /* 0x00000045ff45723e */ /* 0x000fe400000000ff */
[----:B------:R-:W-:Y:S02]  /*16760*/  F2FP.F16.F32.PACK_AB R2, RZ, R2 ;  /* 0x00000002ff02723e */ /* 0x000fe400000000ff */
[----:B------:R-:W-:Y:S02]  /*16770*/  F2FP.F16.F32.PACK_AB R21, RZ, R21 ;  /* 0x00000015ff15723e */ /* 0x000fe400000000ff */
[----:B------:R-:W-:Y:S01]  /*16780*/  PRMT R69, R69, 0x5410, R2 ;  /* 0x0000541045457816 */ /* 0x000fe20000000002 */
[--C-:B0-----:R-:W-:Y:S01]  /*16790*/  HADD2.F32 R0, -RZ, R16.reuse.H0_H0 ;  /* 0x20000010ff007230 */ /* 0x101fe20000004100 */
[----:B------:R-:W-:Y:S01]  /*167a0*/  F2FP.F16.F32.PACK_AB R18, RZ, R18 ;  /* 0x00000012ff12723e */ /* 0x000fe200000000ff */
[----:B------:R-:W-:-:S03]  /*167b0*/  HADD2.F32 R16, -RZ, R16.H1_H1 ;  /* 0x30000010ff107230 */ /* 0x000fc60000004100 */
[-C--:B------:R-:W-:Y:S01]  /*167c0*/  FFMA.FTZ R2, R3, R0.reuse, RZ ;  /* 0x0000000003027223 */ /* 0x080fe200000100ff */
[-C--:B------:R-:W-:Y:S01]  /*167d0*/  FFMA.FTZ R3, R4, R0.reuse, RZ ;  /* 0x0000000004037223 */ /* 0x080fe200000100ff */
[----:B------:R-:W-:Y:S01]  /*167e0*/  PRMT R21, R21, 0x5410, R18 ;  /* 0x0000541015157816 */ /* 0x000fe20000000012 */
        /* <DEDUP_REMOVED lines=12> */
[----:B------:R-:W-:Y:S02]  /*168b0*/  FFMA.FTZ R45, R45, R18, R16 ;  /* 0x000000122d2d7223 */ /* 0x000fe40000010010 */
[-C--:B------:R-:W-:Y:S01]  /*168c0*/  FFMA.FTZ R19, R42, R17.reuse, R5 ;  /* 0x000000112a137223 */ /* 0x080fe20000010005 */
[--C-:B-1----:R-:W-:Y:S02]  /*168d0*/  HADD2.F32 R5, -RZ, R14.reuse.H0_H0 ;  /* 0x2000000eff057230 */ /* 0x102fe40000004100 */
[-C--:B------:R-:W-:Y:S01]  /*168e0*/  FFMA.FTZ R0, R41, R17.reuse, R0 ;  /* 0x0000001129007223 */ /* 0x080fe20000010000 */
[-C--:B------:R-:W-:Y:S01]  /*168f0*/  FFMA.FTZ R44, R44, R17.reuse, R43 ;  /* 0x000000112c2c7223 */ /* 0x080fe2000001002b */
[----:B------:R-:W-:Y:S01]  /*16900*/  FFMA.FTZ R45, R46, R17, R45 ;  /* 0x000000112e2d7223 */ /* 0x000fe2000001002d */
[----:B------:R-:W-:-:S02]  /*16910*/  HADD2.F32 R14, -RZ, R14.H1_H1 ;  /* 0x3000000eff0e7230 */ /* 0x000fc40000004100 */
[----:B------:R-:W-:Y:S01]  /*16920*/  FMUL.FTZ R20, R20, R29 ;  /* 0x0000001d14147220 */ /* 0x000fe20000410000 */
[----:B------:R-:W-:Y:S01]  /*16930*/  FMUL.FTZ R75, R75, R30 ;  /* 0x0000001e4b4b7220 */ /* 0x000fe20000410000 */
[-C--:B------:R-:W-:Y:S01]  /*16940*/  FFMA.FTZ R0, R51, R5.reuse, R0 ;  /* 0x0000000533007223 */ /* 0x080fe20000010000 */
[-C--:B------:R-:W-:Y:S01]  /*16950*/  FFMA.FTZ R19, R52, R5.reuse, R19 ;  /* 0x0000000534137223 */ /* 0x080fe20000010013 */
[-C--:B------:R-:W-:Y:S01]  /*16960*/  FFMA.FTZ R44, R53, R5.reuse, R44 ;  /* 0x00000005352c7223 */ /* 0x080fe2000001002c */
[----:B------:R-:W-:Y:S01]  /*16970*/  FFMA.FTZ R45, R54, R5, R45 ;  /* 0x00000005362d7223 */ /* 0x000fe2000001002d */
[--C-:B------:R-:W-:Y:S02]  /*16980*/  HADD2.F32 R4, -RZ, R15.reuse.H0_H0 ;  /* 0x2000000fff047230 */ /* 0x100fe40000004100 */
[-C--:B------:R-:W-:Y:S01]  /*16990*/  FFMA.FTZ R0, R57, R14.reuse, R0 ;  /* 0x0000000e39007223 */ /* 0x080fe20000010000 */
[-C--:B------:R-:W-:Y:S01]  /*169a0*/  FFMA.FTZ R58, R58, R14.reuse, R19 ;  /* 0x0000000e3a3a7223 */ /* 0x080fe20000010013 */
[----:B------:R-:W-:Y:S01]  /*169b0*/  FFMA.FTZ R44, R59, R14, R44 ;  /* 0x0000000e3b2c7223 */ /* 0x000fe2000001002c */
[----:B------:R-:W-:Y:S01]  /*169c0*/  F2FP.F16.F32.PACK_AB R20, RZ, R20 ;  /* 0x00000014ff14723e */ /* 0x000fe200000000ff */
[----:B------:R-:W-:Y:S01]  /*169d0*/  FFMA.FTZ R14, R60, R14, R45 ;  /* 0x0000000e3c0e7223 */ /* 0x000fe2000001002d */
[----:B------:R-:W-:Y:S01]  /*169e0*/  F2FP.F16.F32.PACK_AB R75, RZ, R75 ;  /* 0x0000004bff4b723e */ /* 0x000fe200000000ff */
[----:B------:R-:W-:-:S02]  /*169f0*/  HADD2.F32 R17, -RZ, R15.H1_H1 ;  /* 0x3000000fff117230 */ /* 0x000fc40000004100 */
[-C--:B------:R-:W-:Y:S01]  /*16a00*/  FFMA.FTZ R15, R61, R4.reuse, R0 ;  /* 0x000000043d0f7223 */ /* 0x080fe20000010000 */
[-C--:B------:R-:W-:Y:S01]  /*16a10*/  FFMA.FTZ R63, R63, R4.reuse, R58 ;  /* 0x000000043f3f7223 */ /* 0x080fe2000001003a */
[----:B------:R-:W-:Y:S01]  /*16a20*/  PRMT R20, R20, 0x5410, R75 ;  /* 0x0000541014147816 */ /* 0x000fe2000000004b */
[-C--:B------:R-:W-:Y:S01]  /*16a30*/  FFMA.FTZ R65, R65, R4.reuse, R44 ;  /* 0x0000000441417223 */ /* 0x080fe2000001002c */
[----:B------:R-:W-:Y:S01]  /*16a40*/  FFMA.FTZ R67, R67, R4, R14 ;  /* 0x0000000443437223 */ /* 0x000fe2000001000e */
[C---:B--2---:R-:W-:Y:S02]  /*16a50*/  LOP3.LUT R0, R8.reuse, 0xf000f, RZ, 0xc0, !PT ;  /* 0x000f000f08007812 */ /* 0x044fe400078ec0ff */
[----:B------:R-:W-:Y:S02]  /*16a60*/  LOP3.LUT R4, R8, 0xf000f0, RZ, 0xc0, !PT ;  /* 0x00f000f008047812 */ /* 0x000fe400078ec0ff */
[----:B------:R-:W-:Y:S02]  /*16a70*/  SHF.R.U32.HI R18, RZ, 0x8, R8 ;  /* 0x00000008ff127819 */ /* 0x000fe40000011608 */
[----:B------:R-:W-:-:S02]  /*16a80*/  LOP3.LUT R8, R9, 0xf000f, RZ, 0xc0, !PT ;  /* 0x000f000f09087812 */ /* 0x000fc400078ec0ff */
[----:B------:R-:W-:Y:S02]  /*16a90*/  LOP3.LUT R19, R9, 0xf000f0, RZ, 0xc0, !PT ;  /* 0x00f000f009137812 */ /* 0x000fe400078ec0ff */
[----:B------:R-:W-:Y:S02]  /*16aa0*/  SHF.R.U32.HI R16, RZ, 0x8, R9 ;  /* 0x00000008ff107819 */ /* 0x000fe40000011609 */
[----:B------:R-:W-:Y:S01]  /*16ab0*/  LOP3.LUT R9, R10, 0xf000f, RZ, 0xc0, !PT ;  /* 0x000f000f0a097812 */ /* 0x000fe200078ec0ff */
[----:B------:R-:W-:Y:S01]  /*16ac0*/  HFMA2 R34, R20, 1, 1, R34 ;  /* 0x3c003c0014227831 */ /* 0x000fe20000000022 */
[----:B------:R-:W-:Y:S02]  /*16ad0*/  LOP3.LUT R0, R0, 0x64006400, RZ, 0xfc, !PT ;  /* 0x6400640000007812 */ /* 0x000fe400078efcff */
[----:B------:R-:W-:Y:S02]  /*16ae0*/  LOP3.LUT R20, R11, 0xf000f, RZ, 0xc0, !PT ;  /* 0x000f000f0b147812 */ /* 0x000fe400078ec0ff */
[----:B------:R-:W-:-:S02]  /*16af0*/  LOP3.LUT R8, R8, 0x64006400, RZ, 0xfc, !PT ;  /* 0x6400640008087812 */ /* 0x000fc400078efcff */
[----:B------:R-:W-:Y:S01]  /*16b00*/  LOP3.LUT R9, R9, 0x64006400, RZ, 0xfc, !PT ;  /* 0x6400640009097812 */ /* 0x000fe200078efcff */
[--C-:B0-----:R-:W-:Y:S01]  /*16b10*/  HADD2.F32 R5, -RZ, R2.reuse.H0_H0 ;  /* 0x20000002ff057230 */ /* 0x101fe20000004100 */
[----:B------:R-:W-:Y:S01]  /*16b20*/  LOP3.LUT R41, R20, 0x64006400, RZ, 0xfc, !PT ;  /* 0x6400640014297812 */ /* 0x000fe200078efcff */
[----:B------:R-:W-:Y:S02]  /*16b30*/  HADD2.F32 R48, -RZ, R2.H1_H1 ;  /* 0x30000002ff307230 */ /* 0x000fe40000004100 */
[----:B------:R-:W-:Y:S02]  /*16b40*/  HADD2 R2, R0, -1032, -1032 ;  /* 0xe408e40800027430 */ /* 0x000fe40000000000 */
[--C-:B------:R-:W-:Y:S02]  /*16b50*/  HADD2.F32 R54, -RZ, R3.reuse.H0_H0 ;  /* 0x20000003ff367230 */ /* 0x100fe40000004100 */
[----:B------:R-:W-:Y:S02]  /*16b60*/  HADD2 R20, R9, -1032, -1032 ;  /* 0xe408e40809147430 */ /* 0x000fe40000000000 */
[----:B------:R-:W-:-:S02]  /*16b70*/  HADD2.F32 R51, -RZ, R3.H1_H1 ;  /* 0x30000003ff337230 */ /* 0x000fc40000004100 */
[----:B------:R-:W-:Y:S02]  /*16b80*/  HADD2 R3, R8, -1032, -1032 ;  /* 0xe408e40808037430 */ /* 0x000fe40000000000 */
[----:B------:R-:W0:Y:S01]  /*16b90*/  LDS.64 R8, [UR4+0x28] ;  /* 0x00002804ff087984 */ /* 0x000e220008000a00 */
[----:B------:R-:W-:Y:S02]  /*16ba0*/  HFMA2 R13, R21, 1, 1, R13 ;  /* 0x3c003c00150d7831 */ /* 0x000fe4000000000d */
[--C-:B------:R-:W-:Y:S02]  /*16bb0*/  HADD2.F32 R0, -RZ, R2.reuse.H0_H0 ;  /* 0x20000002ff007230 */ /* 0x100fe40000004100 */
[----:B------:R-:W-:Y:S02]  /*16bc0*/  HADD2 R43, R41, -1032, -1032 ;  /* 0xe408e408292b7430 */ /* 0x000fe40000000000 */
[----:B------:R-:W-:Y:S02]  /*16bd0*/  HADD2.F32 R21, -RZ, R2.H1_H1 ;  /* 0x30000002ff157230 */ /* 0x000fe40000004100 */
[----:B------:R-:W-:-:S02]  /*16be0*/  HADD2.F32 R2, -RZ, R3.H0_H0 ;  /* 0x20000003ff027230 */ /* 0x000fc40000004100 */
[----:B------:R-:W-:Y:S02]  /*16bf0*/  HADD2.F32 R41, -RZ, R3.H1_H1 ;  /* 0x30000003ff297230 */ /* 0x000fe40000004100 */
[--C-:B------:R-:W-:Y:S02]  /*16c00*/  HADD2.F32 R3, -RZ, R20.reuse.H0_H0 ;  /* 0x20000014ff037230 */ /* 0x100fe40000004100 */
[----:B------:R-:W-:Y:S01]  /*16c10*/  HADD2.F32 R42, -RZ, R20.H1_H1 ;  /* 0x30000014ff2a7230 */ /* 0x000fe20000004100 */
[----:B------:R-:W-:Y:S01]  /*16c20*/  LOP3.LUT R20, R4, 0x64006400, RZ, 0xfc, !PT ;  /* 0x6400640004147812 */ /* 0x000fe200078efcff */
[--C-:B------:R-:W-:Y:S01]  /*16c30*/  HADD2.F32 R4, -RZ, R43.reuse.H0_H0 ;  /* 0x2000002bff047230 */ /* 0x100fe20000004100 */
[----:B------:R-:W-:Y:S01]  /*16c40*/  LOP3.LUT R45, R10, 0xf000f0, RZ, 0xc0, !PT ;  /* 0x00f000f00a2d7812 */ /* 0x000fe200078ec0ff */
[----:B------:R-:W-:Y:S01]  /*16c50*/  FFMA.FTZ R50, R0, R5, RZ ;  /* 0x0000000500327223 */ /* 0x000fe200000100ff */
[----:B------:R-:W-:Y:S01]  /*16c60*/  LOP3.LUT R47, R11, 0xf000f0, RZ, 0xc0, !PT ;  /* 0x00f000f00b2f7812 */ /* 0x000fe200078ec0ff */
[----:B------:R-:W-:Y:S01]  /*16c70*/  HADD2.F32 R43, -RZ, R43.H1_H1 ;  /* 0x3000002bff2b7230 */ /* 0x000fe20000004100 */
[----:B------:R-:W-:Y:S01]  /*16c80*/  LOP3.LUT R44, R19, 0x64006400, RZ, 0xfc, !PT ;  /* 0x64006400132c7812 */ /* 0x000fe200078efcff */
[----:B------:R-:W-:Y:S01]  /*16c90*/  FFMA.FTZ R19, R5, R2, RZ ;  /* 0x0000000205137223 */ /* 0x000fe200000100ff */
[----:B------:R-:W-:Y:S01]  /*16ca0*/  LOP3.LUT R46, R45, 0x64006400, RZ, 0xfc, !PT ;  /* 0x640064002d2e7812 */ /* 0x000fe200078efcff */
[----:B------:R-:W-:Y:S01]  /*16cb0*/  FFMA.FTZ R52, R21, R48, R50 ;  /* 0x0000003015347223 */ /* 0x000fe20000010032 */
[C---:B------:R-:W-:Y:S01]  /*16cc0*/  FFMA.FTZ R45, R5.reuse, R3, RZ ;  /* 0x00000003052d7223 */ /* 0x040fe200000100ff */
[----:B------:R-:W-:Y:S01]  /*16cd0*/  FFMA.FTZ R58, R5, R4, RZ ;  /* 0x00000004053a7223 */ /* 0x000fe200000100ff */
[----:B------:R-:W-:Y:S01]  /*16ce0*/  LOP3.LUT R50, R47, 0x64006400, RZ, 0xfc, !PT ;  /* 0x640064002f327812 */ /* 0x000fe200078efcff */
[C---:B------:R-:W-:Y:S01]  /*16cf0*/  FFMA.FTZ R53, R48.reuse, R41, R19 ;  /* 0x0000002930357223 */ /* 0x040fe20000010013 */
[C---:B------:R-:W-:Y:S01]  /*16d00*/  FFMA.FTZ R56, R48.reuse, R42, R45 ;  /* 0x0000002a30387223 */ /* 0x040fe2000001002d */
[----:B------:R-:W-:Y:S01]  /*16d10*/  FFMA.FTZ R58, R48, R43, R58 ;  /* 0x0000002b303a7223 */ /* 0x000fe2000001003a */
[----:B------:R-:W-:-:S02]  /*16d20*/  HFMA2 R19, R44, R25.H0_H0, -72, -72 ;  /* 0xd480d4802c137431 */ /* 0x000fc40000040019 */
[-C--:B------:R-:W-:Y:S02]  /*16d30*/  HFMA2 R20, R20, R25.reuse.H0_H0, -72, -72 ;  /* 0xd480d48014147431 */ /* 0x080fe40000040019 */
[-C--:B------:R-:W-:Y:S02]  /*16d40*/  HFMA2 R48, R46, R25.reuse.H0_H0, -72, -72 ;  /* 0xd480d4802e307431 */ /* 0x080fe40000040019 */
[----:B------:R-:W-:Y:S02]  /*16d50*/  HFMA2 R50, R50, R25.H0_H0, -72, -72 ;  /* 0xd480d48032327431 */ /* 0x000fe40000040019 */
[----:B------:R-:W-:Y:S02]  /*16d60*/  HADD2.F32 R45, -RZ, R19.H0_H0 ;  /* 0x20000013ff2d7230 */ /* 0x000fe40000004100 */
[----:B------:R-:W-:Y:S02]  /*16d70*/  HADD2.F32 R5, -RZ, R20.H0_H0 ;  /* 0x20000014ff057230 */ /* 0x000fe40000004100 */
[----:B------:R-:W-:-:S02]  /*16d80*/  HADD2.F32 R47, -RZ, R48.H0_H0 ;  /* 0x20000030ff2f7230 */ /* 0x000fc40000004100 */
[----:B------:R-:W-:Y:S02]  /*16d90*/  HADD2.F32 R49, -RZ, R50.H0_H0 ;  /* 0x20000032ff317230 */ /* 0x000fe40000004100 */
[----:B------:R-:W-:Y:S02]  /*16da0*/  HADD2.F32 R44, -RZ, R20.H1_H1 ;  /* 0x30000014ff2c7230 */ /* 0x000fe40000004100 */
[C---:B------:R-:W-:Y:S01]  /*16db0*/  FFMA.FTZ R20, R54.reuse, R45, R53 ;  /* 0x0000002d36147223 */ /* 0x040fe20000010035 */
[----:B------:R-:W-:Y:S02]  /*16dc0*/  HADD2.F32 R46, -RZ, R19.H1_H1 ;  /* 0x30000013ff2e7230 */ /* 0x000fe40000004100 */
[----:B------:R-:W-:Y:S01]  /*16dd0*/  FFMA.FTZ R19, R5, R54, R52 ;  /* 0x0000003605137223 */ /* 0x000fe20000010034 */
[----:B------:R-:W-:Y:S02]  /*16de0*/  HADD2.F32 R48, -RZ, R48.H1_H1 ;  /* 0x30000030ff307230 */ /* 0x000fe40000004100 */
[----:B------:R-:W-:Y:S01]  /*16df0*/  FFMA.FTZ R53, R54, R47, R56 ;  /* 0x0000002f36357223 */ /* 0x000fe20000010038 */
[----:B------:R-:W-:-:S02]  /*16e00*/  HADD2.F32 R50, -RZ, R50.H1_H1 ;  /* 0x30000032ff327230 */ /* 0x000fc40000004100 */
[----:B------:R-:W-:Y:S01]  /*16e10*/  FFMA.FTZ R59, R54, R49, R58 ;  /* 0x00000031363b7223 */ /* 0x000fe2000001003a */
[----:B------:R-:W-:Y:S01]  /*16e20*/  SHF.R.U32.HI R10, RZ, 0x8, R10 ;  /* 0x00000008ff0a7819 */ /* 0x000fe2000001160a */
[-C--:B------:R-:W-:Y:S01]  /*16e30*/  FFMA.FTZ R6, R64, R17.reuse, R63 ;  /* 0x0000001140067223 */ /* 0x080fe2000001003f */
[----:B------:R-:W-:Y:S01]  /*16e40*/  SHF.R.U32.HI R11, RZ, 0x8, R11 ;  /* 0x00000008ff0b7819 */ /* 0x000fe2000001160b */
[----:B------:R-:W-:Y:S01]  /*16e50*/  FFMA.FTZ R14, R66, R17, R65 ;  /* 0x00000011420e7223 */ /* 0x000fe20000010041 */
[----:B------:R-:W-:Y:S01]  /*16e60*/  FFMA.FTZ R55, R44, R51, R19 ;  /* 0x000000332c377223 */ /* 0x000fe20000010013 */
[C---:B------:R-:W-:Y:S01]  /*16e70*/  FFMA.FTZ R57, R51.reuse, R46, R20 ;  /* 0x0000002e33397223 */ /* 0x040fe20000010014 */
[C---:B------:R-:W-:Y:S01]  /*16e80*/  FFMA.FTZ R63, R51.reuse, R48, R53 ;  /* 0x00000030333f7223 */ /* 0x040fe20000010035 */
[----:B------:R-:W-:Y:S01]  /*16e90*/  FFMA.FTZ R66, R51, R50, R59 ;  /* 0x0000003233427223 */ /* 0x000fe2000001003b */
        /* <DEDUP_REMOVED lines=8> */
[----:B0-----:R-:W-:-:S02]  /*16f20*/  HADD2.F32 R56, -RZ, R8.H0_H0 ;  /* 0x20000008ff387230 */ /* 0x001fc40000004100 */
[----:B------:R-:W-:Y:S02]  /*16f30*/  HADD2.F32 R59, -RZ, R8.H1_H1 ;  /* 0x30000008ff3b7230 */ /* 0x000fe40000004100 */
[----:B------:R-:W-:Y:S02]  /*16f40*/  HADD2 R8, R51, -1032, -1032 ;  /* 0xe408e40833087430 */ /* 0x000fe40000000000 */
[----:B------:R-:W-:Y:S02]  /*16f50*/  HADD2 R19, R19, -1032, -1032 ;  /* 0xe408e40813137430 */ /* 0x000fe40000000000 */
[----:B------:R-:W-:Y:S02]  /*16f60*/  HADD2 R20, R20, -1032, -1032 ;  /* 0xe408e40814147430 */ /* 0x000fe40000000000 */
[----:B------:R-:W-:Y:S02]  /*16f70*/  HADD2 R58, R52, -1032, -1032 ;  /* 0xe408e408343a7430 */ /* 0x000fe40000000000 */
[----:B------:R-:W-:Y:S01]  /*16f80*/  HADD2.F32 R52, -RZ, R8.H0_H0 ;  /* 0x20000008ff347230 */ /* 0x000fe20000004100 */
[----:B------:R-:W-:Y:S01]  /*16f90*/  LOP3.LUT R10, R10, 0xf000f0, RZ, 0xc0, !PT ;  /* 0x00f000f00a0a7812 */ /* 0x000fe200078ec0ff */
[----:B------:R-:W-:-:S02]  /*16fa0*/  HADD2.F32 R54, -RZ, R19.H0_H0 ;  /* 0x20000013ff367230 */ /* 0x000fc40000004100 */
[----:B------:R-:W-:Y:S02]  /*16fb0*/  HADD2.F32 R53, -RZ, R20.H0_H0 ;  /* 0x20000014ff357230 */ /* 0x000fe40000004100 */
[----:B------:R-:W-:Y:S01]  /*16fc0*/  HADD2.F32 R51, -RZ, R58.H0_H0 ;  /* 0x2000003aff337230 */ /* 0x000fe20000004100 */
[----:B------:R-:W-:Y:S01]  /*16fd0*/  LOP3.LUT R18, R18, 0xf000f0, RZ, 0xc0, !PT ;  /* 0x00f000f012127812 */ /* 0x000fe200078ec0ff */
[----:B------:R-:W-:Y:S01]  /*16fe0*/  FFMA.FTZ R15, R62, R17, R15 ;  /* 0x000000113e0f7223 */ /* 0x000fe2000001000f */
[----:B------:R-:W-:Y:S01]  /*16ff0*/  LOP3.LUT R16, R16, 0xf000f0, RZ, 0xc0, !PT ;  /* 0x00f000f010107812 */ /* 0x000fe200078ec0ff */
[----:B------:R-:W-:Y:S01]  /*17000*/  FFMA.FTZ R64, R56, R52, R63 ;  /* 0x0000003438407223 */ /* 0x000fe2000001003f */
[----:B------:R-:W-:Y:S01]  /*17010*/  LOP3.LUT R11, R11, 0xf000f0, RZ, 0xc0, !PT ;  /* 0x00f000f00b0b7812 */ /* 0x000fe200078ec0ff */
[----:B------:R-:W-:Y:S01]  /*17020*/  FFMA.FTZ R60, R54, R56, R55 ;  /* 0x00000038363c7223 */ /* 0x000fe20000010037 */
[----:B------:R-:W-:Y:S01]  /*17030*/  LOP3.LUT R10, R10, 0x64006400, RZ, 0xfc, !PT ;  /* 0x640064000a0a7812 */ /* 0x000fe200078efcff */
[C---:B------:R-:W-:Y:S01]  /*17040*/  FFMA.FTZ R62, R56.reuse, R53, R57 ;  /* 0x00000035383e7223 */ /* 0x040fe20000010039 */
[----:B------:R-:W-:Y:S01]  /*17050*/  FFMA.FTZ R63, R56, R51, R66 ;  /* 0x00000033383f7223 */ /* 0x000fe20000010042 */
[----:B------:R-:W-:Y:S01]  /*17060*/  HADD2.F32 R56, -RZ, R20.H1_H1 ;  /* 0x30000014ff387230 */ /* 0x000fe20000004100 */
[----:B------:R-:W-:Y:S01]  /*17070*/  LOP3.LUT R18, R18, 0x64006400, RZ, 0xfc, !PT ;  /* 0x6400640012127812 */ /* 0x000fe200078efcff */
[----:B------:R-:W-:Y:S01]  /*17080*/  HADD2.F32 R55, -RZ, R8.H1_H1 ;  /* 0x30000008ff377230 */ /* 0x000fe20000004100 */
[----:B------:R-:W-:-:S02]  /*17090*/  LOP3.LUT R16, R16, 0x64006400, RZ, 0xfc, !PT ;  /* 0x6400640010107812 */ /* 0x000fc400078efcff */
[----:B------:R-:W-:Y:S01]  /*170a0*/  LOP3.LUT R20, R11, 0x64006400, RZ, 0xfc, !PT ;  /* 0x640064000b147812 */ /* 0x000fe200078efcff */
[-C--:B------:R-:W-:Y:S02]  /*170b0*/  HFMA2 R8, R10, R25.reuse.H0_H0, -72, -72 ;  /* 0xd480d4800a087431 */ /* 0x080fe40000040019 */
[----:B------:R-:W-:Y:S01]  /*170c0*/  HADD2.F32 R57, -RZ, R19.H1_H1 ;  /* 0x30000013ff397230 */ /* 0x000fe20000004100 */
[----:B------:R-:W0:Y:S01]  /*170d0*/  LDS.64 R10, [UR4+0xa0] ;  /* 0x0000a004ff0a7984 */ /* 0x000e220008000a00 */
[----:B------:R-:W-:Y:S02]  /*170e0*/  HADD2.F32 R66, -RZ, R58.H1_H1 ;  /* 0x3000003aff427230 */ /* 0x000fe40000004100 */
[-C--:B------:R-:W-:Y:S02]  /*170f0*/  HFMA2 R18, R18, R25.reuse.H0_H0, -72, -72 ;  /* 0xd480d48012127431 */ /* 0x080fe40000040019 */
[-C--:B------:R-:W-:Y:S02]  /*17100*/  HFMA2 R16, R16, R25.reuse.H0_H0, -72, -72 ;  /* 0xd480d48010107431 */ /* 0x080fe40000040019 */
[----:B------:R-:W-:-:S02]  /*17110*/  HFMA2 R20, R20, R25.H0_H0, -72, -72 ;  /* 0xd480d48014147431 */ /* 0x000fc40000040019 */
[----:B------:R-:W-:Y:S01]  /*17120*/  FFMA.FTZ R60, R57, R59, R60 ;  /* 0x0000003b393c7223 */ /* 0x000fe2000001003c */
[C---:B------:R-:W-:Y:S01]  /*17130*/  FFMA.FTZ R58, R59.reuse, R56, R62 ;  /* 0x000000383b3a7223 */ /* 0x040fe2000001003e */
[C---:B------:R-:W-:Y:S01]  /*17140*/  FFMA.FTZ R72, R59.reuse, R55, R64 ;  /* 0x000000373b487223 */ /* 0x040fe20000010040 */
[----:B------:R-:W-:Y:S01]  /*17150*/  FFMA.FTZ R59, R59, R66, R63 ;  /* 0x000000423b3b7223 */ /* 0x000fe2000001003f */
[----:B------:R-:W-:Y:S02]  /*17160*/  HADD2.F32 R61, -RZ, R9.H0_H0 ;  /* 0x20000009ff3d7230 */ /* 0x000fe40000004100 */
[----:B------:R-:W-:Y:S02]  /*17170*/  HADD2.F32 R65, -RZ, R18.H0_H0 ;  /* 0x20000012ff417230 */ /* 0x000fe40000004100 */
[----:B------:R-:W-:Y:S02]  /*17180*/  HADD2.F32 R64, -RZ, R16.H0_H0 ;  /* 0x20000010ff407230 */ /* 0x000fe40000004100 */
[----:B------:R-:W-:-:S02]  /*17190*/  HADD2.F32 R63, -RZ, R8.H0_H0 ;  /* 0x20000008ff3f7230 */ /* 0x000fc40000004100 */
[----:B------:R-:W-:Y:S02]  /*171a0*/  HADD2.F32 R62, -RZ, R20.H0_H0 ;  /* 0x20000014ff3e7230 */ /* 0x000fe40000004100 */
[----:B------:R-:W-:Y:S01]  /*171b0*/  FFMA.FTZ R17, R68, R17, R67 ;  /* 0x0000001144117223 */ /* 0x000fe20000010043 */
[----:B------:R-:W-:Y:S01]  /*171c0*/  FFMA.FTZ R68, R65, R61, R60 ;  /* 0x0000003d41447223 */ /* 0x000fe2000001003c */
[C---:B------:R-:W-:Y:S01]  /*171d0*/  FFMA.FTZ R70, R61.reuse, R64, R58 ;  /* 0x000000403d467223 */ /* 0x040fe2000001003a */
[C---:B------:R-:W-:Y:S01]  /*171e0*/  FFMA.FTZ R72, R61.reuse, R63, R72 ;  /* 0x0000003f3d487223 */ /* 0x040fe20000010048 */
[----:B------:R-:W-:Y:S01]  /*171f0*/  FFMA.FTZ R67, R61, R62, R59 ;  /* 0x0000003e3d437223 */ /* 0x000fe2000001003b */
[----:B------:R-:W-:Y:S02]  /*17200*/  HADD2.F32 R9, -RZ, R9.H1_H1 ;  /* 0x30000009ff097230 */ /* 0x000fe40000004100 */
[----:B------:R-:W-:Y:S02]  /*17210*/  HADD2.F32 R61, -RZ, R18.H1_H1 ;  /* 0x30000012ff3d7230 */ /* 0x000fe40000004100 */
[----:B------:R-:W-:-:S02]  /*17220*/  HADD2.F32 R60, -RZ, R16.H1_H1 ;  /* 0x30000010ff3c7230 */ /* 0x000fc40000004100 */
[----:B------:R-:W-:Y:S02]  /*17230*/  HADD2.F32 R59, -RZ, R8.H1_H1 ;  /* 0x30000008ff3b7230 */ /* 0x000fe40000004100 */
[----:B------:R-:W-:Y:S02]  /*17240*/  HADD2.F32 R58, -RZ, R20.H1_H1 ;  /* 0x30000014ff3a7230 */ /* 0x000fe40000004100 */
[----:B------:R-:W-:Y:S01]  /*17250*/  FFMA.FTZ R19, R61, R9, R68 ;  /* 0x000000093d137223 */ /* 0x000fe20000010044 */
[C---:B------:R-:W-:Y:S01]  /*17260*/  FFMA.FTZ R70, R9.reuse, R60, R70 ;  /* 0x0000003c09467223 */ /* 0x040fe20000010046 */
[C---:B------:R-:W-:Y:S01]  /*17270*/  FFMA.FTZ R72, R9.reuse, R59, R72 ;  /* 0x0000003b09487223 */ /* 0x040fe20000010048 */
[----:B------:R-:W-:Y:S01]  /*17280*/  FFMA.FTZ R67, R9, R58, R67 ;  /* 0x0000003a09437223 */ /* 0x000fe20000010043 */
[----:B------:R-:W-:Y:S01]  /*17290*/  FMUL.FTZ R15, R15, R28 ;  /* 0x0000001c0f0f7220 */ /* 0x000fe20000410000 */
[----:B------:R-:W1:Y:S01]  /*172a0*/  LDS.64 R8, [UR4+0xa8] ;  /* 0x0000a804ff087984 */ /* 0x000e620008000a00 */
[----:B------:R-:W-:Y:S01]  /*172b0*/  FMUL.FTZ R6, R6, R27 ;  /* 0x0000001b06067220 */ /* 0x000fe20000410000 */
[----:B------:R-:W-:Y:S01]  /*172c0*/  FMUL.FTZ R14, R14, R29 ;  /* 0x0000001d0e0e7220 */ /* 0x000fe20000410000 */
[----:B------:R-:W-:Y:S01]  /*172d0*/  FMUL.FTZ R17, R17, R30 ;  /* 0x0000001e11117220 */ /* 0x000fe20000410000 */
[----:B------:R-:W-:-:S02]  /*172e0*/  F2FP.F16.F32.PACK_AB R15, RZ, R15 ;  /* 0x0000000fff0f723e */ /* 0x000fc400000000ff */
[----:B------:R-:W-:Y:S02]  /*172f0*/  F2FP.F16.F32.PACK_AB R6, RZ, R6 ;  /* 0x00000006ff06723e */ /* 0x000fe400000000ff */
[----:B------:R-:W-:Y:S02]  /*17300*/  F2FP.F16.F32.PACK_AB R14, RZ, R14 ;  /* 0x0000000eff0e723e */ /* 0x000fe400000000ff */
[----:B------:R-:W-:Y:S01]  /*17310*/  F2FP.F16.F32.PACK_AB R17, RZ, R17 ;  /* 0x00000011ff11723e */ /* 0x000fe200000000ff */
[----:B------:R-:W-:Y:S01]  /*17320*/  FMUL.FTZ R19, R19, R28 ;  /* 0x0000001c13137220 */ /* 0x000fe20000410000 */
[----:B------:R-:W-:Y:S01]  /*17330*/  PRMT R15, R15, 0x5410, R6 ;  /* 0x000054100f0f7816 */ /* 0x000fe20000000006 */
[----:B------:R-:W-:Y:S01]  /*17340*/  FMUL.FTZ R70, R70, R27 ;  /* 0x0000001b46467220 */ /* 0x000fe20000410000 */
[----:B------:R-:W-:Y:S02]  /*17350*/  PRMT R14, R14, 0x5410, R17 ;  /* 0x000054100e0e7816 */ /* 0x000fe40000000011 */
[----:B------:R-:W-:Y:S01]  /*17360*/  F2FP.F16.F32.PACK_AB R19, RZ, R19 ;  /* 0x00000013ff13723e */ /* 0x000fe200000000ff */
[----:B------:R-:W-:Y:S01]  /*17370*/  HFMA2 R24, R15, 1, 1, R24 ;  /* 0x3c003c000f187831 */ /* 0x000fe20000000018 */
[----:B------:R-:W-:Y:S01]  /*17380*/  F2FP.F16.F32.PACK_AB R70, RZ, R70 ;  /* 0x00000046ff46723e */ /* 0x000fe200000000ff */
[----:B------:R-:W-:-:S02]  /*17390*/  HADD2 R40, R14, R40 ;  /* 0x000000280e287230 */ /* 0x000fc40000000000 */
[----:B------:R-:W2:Y:S01]  /*173a0*/  LDS.64 R14, [UR4+0x120] ;  /* 0x00012004ff0e7984 */ /* 0x000ea20008000a00 */
[----:B------:R-:W-:Y:S01]  /*173b0*/  PRMT R19, R19, 0x5410, R70 ;  /* 0x0000541013137816 */ /* 0x000fe20000000046 */
[--C-:B0-----:R-:W-:Y:S02]  /*173c0*/  HADD2.F32 R17, -RZ, R10.reuse.H0_H0 ;  /* 0x2000000aff117230 */ /* 0x101fe40000004100 */
[----:B------:R-:W-:Y:S02]  /*173d0*/  HADD2.F32 R16, -RZ, R11.H0_H0 ;  /* 0x2000000bff107230 */ /* 0x000fe40000004100 */
[----:B------:R-:W-:Y:S02]  /*173e0*/  HFMA2 R39, R19, 1, 1, R39 ;  /* 0x3c003c0013277831 */ /* 0x000fe40000000027 */
[----:B------:R-:W-:Y:S02]  /*173f0*/  HADD2.F32 R19, -RZ, R11.H1_H1 ;  /* 0x3000000bff137230 */ /* 0x000fe40000004100 */
[----:B------:R-:W-:Y:S01]  /*17400*/  FFMA.FTZ R11, R3, R17, RZ ;  /* 0x00000011030b7223 */ /* 0x000fe200000100ff */
[----:B------:R-:W-:-:S02]  /*17410*/  HADD2.F32 R10, -RZ, R10.H1_H1 ;  /* 0x3000000aff0a7230 */ /* 0x000fc40000004100 */
[-C--:B------:R-:W-:Y:S01]  /*17420*/  FFMA.FTZ R6, R0, R17.reuse, RZ ;  /* 0x0000001100067223 */ /* 0x080fe200000100ff */
[-C--:B------:R-:W-:Y:S01]  /*17430*/  FFMA.FTZ R18, R2, R17.reuse, RZ ;  /* 0x0000001102127223 */ /* 0x080fe200000100ff */
[----:B------:R-:W-:Y:S01]  /*17440*/  FFMA.FTZ R68, R4, R17, RZ ;  /* 0x0000001104447223 */ /* 0x000fe200000100ff */
[----:B------:R-:W-:Y:S01]  /*17450*/  FMUL.FTZ R72, R72, R29 ;  /* 0x0000001d48487220 */ /* 0x000fe20000410000 */
[----:B------:R-:W-:Y:S01]  /*17460*/  FMUL.FTZ R67, R67, R30 ;  /* 0x0000001e43437220 */ /* 0x000fe20000410000 */
[-C--:B------:R-:W-:Y:S01]  /*17470*/  FFMA.FTZ R6, R21, R10.reuse, R6 ;  /* 0x0000000a15067223 */ /* 0x080fe20000010006 */
[-C--:B------:R-:W-:Y:S01]  /*17480*/  FFMA.FTZ R18, R41, R10.reuse, R18 ;  /* 0x0000000a29127223 */ /* 0x080fe20000010012 */
[-C--:B------:R-:W-:Y:S01]  /*17490*/  FFMA.FTZ R20, R42, R10.reuse, R11 ;  /* 0x0000000a2a147223 */ /* 0x080fe2000001000b */
[----:B------:R-:W-:Y:S01]  /*174a0*/  FFMA.FTZ R68, R43, R10, R68 ;  /* 0x0000000a2b447223 */ /* 0x000fe20000010044 */
[----:B------:R-:W-:Y:S01]  /*174b0*/  F2FP.F16.F32.PACK_AB R72, RZ, R72 ;  /* 0x00000048ff48723e */ /* 0x000fe200000000ff */
[----:B------:R-:W0:Y:S01]  /*174c0*/  LDS.64 R10, [UR4+0x128] ;  /* 0x00012804ff0a7984 */ /* 0x000e220008000a00 */
[----:B------:R-:W-:Y:S01]  /*174d0*/  F2FP.F16.F32.PACK_AB R67, RZ, R67 ;  /* 0x00000043ff43723e */ /* 0x000fe200000000ff */
[----:B------:R-:W-:Y:S01]  /*174e0*/  FFMA.FTZ R17, R5, R16, R6 ;  /* 0x0000001005117223 */ /* 0x000fe20000010006 */
[----:B------:R-:W-:-:S02]  /*174f0*/  HFMA2 R35, R69, 1, 1, R35 ;  /* 0x3c003c0045237831 */ /* 0x000fc40000000023 */
[----:B------:R-:W-:Y:S01]  /*17500*/  PRMT R72, R72, 0x5410, R67 ;  /* 0x0000541048487816 */ /* 0x000fe20000000043 */
        /* <DEDUP_REMOVED lines=13> */
[----:B------:R-:W-:Y:S02]  /*175e0*/  HADD2.F32 R19, -RZ, R9.H0_H0 ;  /* 0x20000009ff137230 */ /* 0x000fe40000004100 */
        /* <DEDUP_REMOVED lines=9> */
[----:B------:R-:W-:Y:S02]  /*17680*/  HADD2.F32 R9, -RZ, R9.H1_H1 ;  /* 0x30000009ff097230 */ /* 0x000fe40000004100 */
[----:B------:R-:W-:Y:S02]  /*17690*/  HADD2.F32 R14, -RZ, R14.H1_H1 ;  /* 0x3000000eff0e7230 */ /* 0x000fe40000004100 */
[-C--:B------:R-:W-:Y:S01]  /*176a0*/  FFMA.FTZ R8, R0, R19.reuse, RZ ;  /* 0x0000001300087223 */ /* 0x080fe200000100ff */
[----:B------:R-:W-:Y:S01]  /*176b0*/  FFMA.FTZ R20, R2, R19, RZ ;  /* 0x0000001302147223 */ /* 0x000fe200000100ff */
[-C--:B------:R-:W-:Y:S01]  /*176c0*/  FFMA.FTZ R17, R61, R9.reuse, R16 ;  /* 0x000000093d117223 */ /* 0x080fe20000010010 */
[-C--:B------:R-:W-:Y:S01]  /*176d0*/  FFMA.FTZ R6, R60, R9.reuse, R67 ;  /* 0x000000093c067223 */ /* 0x080fe20000010043 */
[-C--:B------:R-:W-:Y:S01]  /*176e0*/  FFMA.FTZ R18, R59, R9.reuse, R18 ;  /* 0x000000093b127223 */ /* 0x080fe20000010012 */
[----:B------:R-:W-:Y:S01]  /*176f0*/  FFMA.FTZ R69, R58, R9, R69 ;  /* 0x000000093a457223 */ /* 0x000fe20000010045 */
[----:B------:R-:W-:-:S02]  /*17700*/  HADD2.F32 R16, -RZ, R15.H0_H0 ;  /* 0x2000000fff107230 */ /* 0x000fc40000004100 */
[-C--:B------:R-:W-:Y:S01]  /*17710*/  FFMA.FTZ R9, R3, R19.reuse, RZ ;  /* 0x0000001303097223 */ /* 0x080fe200000100ff */
[----:B------:R-:W-:Y:S01]  /*17720*/  FFMA.FTZ R70, R4, R19, RZ ;  /* 0x0000001304467223 */ /* 0x000fe200000100ff */
[-C--:B------:R-:W-:Y:S01]  /*17730*/  FFMA.FTZ R8, R21, R14.reuse, R8 ;  /* 0x0000000e15087223 */ /* 0x080fe20000010008 */
[-C--:B------:R-:W-:Y:S01]  /*17740*/  FFMA.FTZ R20, R41, R14.reuse, R20 ;  /* 0x0000000e29147223 */ /* 0x080fe20000010014 */
[----:B------:R-:W-:Y:S02]  /*17750*/  HADD2.F32 R15, -RZ, R15.H1_H1 ;  /* 0x3000000fff0f7230 */ /* 0x000fe40000004100 */
[-C--:B------:R-:W-:Y:S01]  /*17760*/  FFMA.FTZ R68, R42, R14.reuse, R9 ;  /* 0x0000000e2a447223 */ /* 0x080fe20000010009 */
[----:B------:R-:W-:Y:S01]  /*17770*/  FFMA.FTZ R70, R43, R14, R70 ;  /* 0x0000000e2b467223 */ /* 0x000fe20000010046 */
[-C--:B------:R-:W-:Y:S01]  /*17780*/  FFMA.FTZ R9, R5, R16.reuse, R8 ;  /* 0x0000001005097223 */ /* 0x080fe20000010008 */
[-C--:B------:R-:W-:Y:S01]  /*17790*/  FFMA.FTZ R19, R45, R16.reuse, R20 ;  /* 0x000000102d137223 */ /* 0x080fe20000010014 */
[----:B------:R-:W-:Y:S01]  /*177a0*/  FFMA.FTZ R67, R47, R16, R68 ;  /* 0x000000102f437223 */ /* 0x000fe20000010044 */
[----:B0-----:R-:W-:-:S02]  /*177b0*/  HADD2.F32 R8, -RZ, R10.H0_H0 ;  /* 0x2000000aff087230 */ /* 0x001fc40000004100 */
        /* <DEDUP_REMOVED lines=14> */
[----:B------:R-:W-:Y:S02]  /*178a0*/  HADD2.F32 R11, -RZ, R11.H1_H1 ;  /* 0x3000000bff0b7230 */ /* 0x000fe40000004100 */
[----:B------:R-:W-:Y:S01]  /*178b0*/  FFMA.FTZ R67, R66, R10, R15 ;  /* 0x0000000a42437223 */ /* 0x000fe2000001000f */
[-C--:B------:R-:W-:Y:S01]  /*178c0*/  FFMA.FTZ R8, R65, R19.reuse, R8 ;  /* 0x0000001341087223 */ /* 0x080fe20000010008 */
[-C--:B------:R-:W-:Y:S01]  /*178d0*/  FFMA.FTZ R9, R64, R19.reuse, R9 ;  /* 0x0000001340097223 */ /* 0x080fe20000010009 */
[-C--:B------:R-:W-:Y:S01]  /*178e0*/  FFMA.FTZ R16, R63, R19.reuse, R16 ;  /* 0x000000133f107223 */ /* 0x080fe20000010010 */
[----:B------:R-:W-:Y:S01]  /*178f0*/  FFMA.FTZ R19, R62, R19, R67 ;  /* 0x000000133e137223 */ /* 0x000fe20000010043 */
[-C--:B------:R-:W-:Y:S01]  /*17900*/  FFMA.FTZ R67, R61, R11.reuse, R8 ;  /* 0x0000000b3d437223 */ /* 0x080fe20000010008 */
[----:B------:R-:W-:Y:S01]  /*17910*/  FFMA.FTZ R20, R60, R11, R9 ;  /* 0x0000000b3c147223 */ /* 0x000fe20000010009 */
[----:B------:R-:W-:Y:S01]  /*17920*/  FMUL.FTZ R8, R6, R27 ;  /* 0x0000001b06087220 */ /* 0x000fe20000410000 */
[----:B------:R-:W-:Y:S01]  /*17930*/  FMUL.FTZ R9, R18, R29 ;  /* 0x0000001d12097220 */ /* 0x000fe20000410000 */
[----:B------:R-:W-:-:S04]  /*17940*/  IMAD.WIDE R114, R123, 0x4, R114 ;  /* 0x000000047b727825 */ /* 0x000fc800078e0272 */
[-C--:B------:R-:W-:Y:S01]  /*17950*/  FFMA.FTZ R71, R58, R11.reuse, R19 ;  /* 0x0000000b3a477223 */ /* 0x080fe20000010013 */
[----:B------:R-:W-:Y:S01]  /*17960*/  FFMA.FTZ R68, R59, R11, R16 ;  /* 0x0000000b3b447223 */ /* 0x000fe20000010010 */
[----:B------:R-:W-:Y:S01]  /*17970*/  F2FP.F16.F32.PACK_AB R18, RZ, R8 ;  /* 0x00000008ff12723e */ /* 0x000fe200000000ff */
[----:B------:R-:W0:Y:S01]  /*17980*/  LDS.64 R14, [UR4+0x1a0] ;  /* 0x0001a004ff0e7984 */ /* 0x000e220008000a00 */
[----:B------:R-:W-:-:S03]  /*17990*/  F2FP.F16.F32.PACK_AB R19, RZ, R9 ;  /* 0x00000009ff13723e */ /* 0x000fc600000000ff */
[----:B------:R-:W2:Y:S01]  /*179a0*/  LDG.E.128.CONSTANT R8, desc[UR8][R114.64] ;  /* 0x0000000872087981 */ /* 0x000ea2000c1e9d00 */
[----:B------:R-:W-:Y:S01]  /*179b0*/  FMUL.FTZ R17, R17, R28 ;  /* 0x0000001c11117220 */ /* 0x000fe20000410000 */
[----:B------:R-:W-:Y:S01]  /*179c0*/  FMUL.FTZ R69, R69, R30 ;  /* 0x0000001e45457220 */ /* 0x000fe20000410000 */
[----:B------:R-:W-:-:S03]  /*179d0*/  FMUL.FTZ R67, R67, R28 ;  /* 0x0000001c43437220 */ /* 0x000fc60000410000 */
[----:B------:R-:W-:Y:S02]  /*179e0*/  F2FP.F16.F32.PACK_AB R6, RZ, R17 ;  /* 0x00000011ff06723e */ /* 0x000fe400000000ff */
[----:B------:R-:W1:Y:S01]  /*179f0*/  LDS.64 R16, [UR4+0x1a8] ;  /* 0x0001a804ff107984 */ /* 0x000e620008000a00 */
[----:B------:R-:W-:Y:S01]  /*17a00*/  FMUL.FTZ R20, R20, R27 ;  /* 0x0000001b14147220 */ /* 0x000fe20000410000 */
[----:B------:R-:W-:Y:S02]  /*17a10*/  F2FP.F16.F32.PACK_AB R69, RZ, R69 ;  /* 0x00000045ff45723e */ /* 0x000fe400000000ff */
[----:B------:R-:W-:Y:S02]  /*17a20*/  F2FP.F16.F32.PACK_AB R67, RZ, R67 ;  /* 0x00000043ff43723e */ /* 0x000fe400000000ff */
[----:B------:R-:W-:Y:S01]  /*17a30*/  F2FP.F16.F32.PACK_AB R20, RZ, R20 ;  /* 0x00000014ff14723e */ /* 0x000fe200000000ff */
[----:B------:R-:W-:Y:S01]  /*17a40*/  FMUL.FTZ R68, R68, R29 ;  /* 0x0000001d44447220 */ /* 0x000fe20000410000 */
[----:B------:R-:W-:Y:S01]  /*17a50*/  PRMT R19, R19, 0x5410, R69 ;  /* 0x0000541013137816 */ /* 0x000fe20000000045 */
[----:B------:R-:W-:Y:S01]  /*17a60*/  FMUL.FTZ R71, R71, R30 ;  /* 0x0000001e47477220 */ /* 0x000fe20000410000 */
[----:B------:R-:W-:-:S02]  /*17a70*/  PRMT R67, R67, 0x5410, R20 ;  /* 0x0000541043437816 */ /* 0x000fc40000000014 */
[----:B------:R-:W-:Y:S01]  /*17a80*/  PRMT R6, R6, 0x5410, R18 ;  /* 0x0000541006067816 */ /* 0x000fe20000000012 */
[----:B------:R-:W-:Y:S01]  /*17a90*/  HADD2 R37, R19, R37 ;  /* 0x0000002513257230 */ /* 0x000fe20000000000 */
[----:B------:R-:W-:Y:S01]  /*17aa0*/  F2FP.F16.F32.PACK_AB R68, RZ, R68 ;  /* 0x00000044ff44723e */ /* 0x000fe200000000ff */
[----:B------:R-:W3:Y:S01]  /*17ab0*/  LDS.64 R18, [UR4+0x220] ;  /* 0x00022004ff127984 */ /* 0x000ee20008000a00 */
[----:B------:R-:W-:Y:S01]  /*17ac0*/  F2FP.F16.F32.PACK_AB R71, RZ, R71 ;  /* 0x00000047ff47723e */ /* 0x000fe200000000ff */
[----:B------:R-:W-:Y:S02]  /*17ad0*/  HFMA2 R20, R67, 1, 1, R7 ;  /* 0x3c003c0043147831 */ /* 0x000fe40000000007 */
[----:B------:R-:W-:Y:S01]  /*17ae0*/  HFMA2 R36, R6, 1, 1, R36 ;  /* 0x3c003c0006247831 */ /* 0x000fe20000000024 */
[----:B------:R-:W-:Y:S01]  /*17af0*/  PRMT R68, R68, 0x5410, R71 ;  /* 0x0000541044447816 */ /* 0x000fe20000000047 */
[--C-:B0-----:R-:W-:Y:S02]  /*17b00*/  HADD2.F32 R7, -RZ, R14.reuse.H0_H0 ;  /* 0x2000000eff077230 */ /* 0x101fe40000004100 */
[----:B------:R-:W-:-:S03]  /*17b10*/  HADD2.F32 R14, -RZ, R14.H1_H1 ;  /* 0x3000000eff0e7230 */ /* 0x000fc60000004100 */
[-C--:B------:R-:W-:Y:S01]  /*17b20*/  FFMA.FTZ R6, R0, R7.reuse, RZ ;  /* 0x0000000700067223 */ /* 0x080fe200000100ff */
[----:B------:R-:W-:Y:S02]  /*17b30*/  HFMA2 R31, R68, 1, 1, R31 ;  /* 0x3c003c00441f7831 */ /* 0x000fe4000000001f */
[----:B------:R-:W-:Y:S02]  /*17b40*/  HADD2.F32 R68, -RZ, R15.H0_H0 ;  /* 0x2000000fff447230 */ /* 0x000fe40000004100 */
[-C--:B------:R-:W-:Y:S01]  /*17b50*/  FFMA.FTZ R67, R3, R7.reuse, RZ ;  /* 0x0000000703437223 */ /* 0x080fe200000100ff */
[-C--:B------:R-:W-:Y:S01]  /*17b60*/  FFMA.FTZ R6, R21, R14.reuse, R6 ;  /* 0x0000000e15067223 */ /* 0x080fe20000010006 */
[----:B------:R-:W-:Y:S02]  /*17b70*/  HFMA2 R38, R72, 1, 1, R38 ;  /* 0x3c003c0048267831 */ /* 0x000fe40000000026 */
[-C--:B------:R-:W-:Y:S01]  /*17b80*/  FFMA.FTZ R70, R2, R7.reuse, RZ ;  /* 0x0000000702467223 */ /* 0x080fe200000100ff */
[----:B------:R-:W-:Y:S01]  /*17b90*/  FFMA.FTZ R72, R42, R14, R67 ;  /* 0x0000000e2a487223 */ /* 0x000fe20000010043 */
[----:B------:R-:W-:Y:S01]  /*17ba0*/  FFMA.FTZ R74, R4, R7, RZ ;  /* 0x00000007044a7223 */ /* 0x000fe200000100ff */
[----:B------:R-:W-:-:S02]  /*17bb0*/  FFMA.FTZ R67, R5, R68, R6 ;  /* 0x0000004405437223 */ /* 0x000fc40000010006 */
[----:B------:R-:W0:Y:S01]  /*17bc0*/  LDS.64 R6, [UR4+0x228] ;  /* 0x00022804ff067984 */ /* 0x000e220008000a00 */
[-C--:B------:R-:W-:Y:S01]  /*17bd0*/  FFMA.FTZ R70, R41, R14.reuse, R70 ;  /* 0x0000000e29467223 */ /* 0x080fe20000010046 */
[----:B------:R-:W-:Y:S01]  /*17be0*/  FFMA.FTZ R74, R43, R14, R74 ;  /* 0x0000000e2b4a7223 */ /* 0x000fe2000001004a */
[----:B------:R-:W-:Y:S02]  /*17bf0*/  HADD2.F32 R15, -RZ, R15.H1_H1 ;  /* 0x3000000fff0f7230 */ /* 0x000fe40000004100 */
        /* <DEDUP_REMOVED lines=25> */
[----:B------:R-:W-:Y:S02]  /*17d90*/  HADD2.F32 R18, -RZ, R18.H1_H1 ;  /* 0x30000012ff127230 */ /* 0x000fe40000004100 */
[----:B------:R-:W-:Y:S01]  /*17da0*/  FFMA.FTZ R68, R60, R17, R69 ;  /* 0x000000113c447223 */ /* 0x000fe20000010045 */
        /* <DEDUP_REMOVED lines=9> */
[----:B------:R-:W-:Y:S01]  /*17e40*/  FFMA.FTZ R16, R59, R17, R16 ;  /* 0x000000113b107223 */ /* 0x000fe20000010010 */
[----:B------:R-:W-:-:S02]  /*17e50*/  HADD2.F32 R19, -RZ, R19.H1_H1 ;  /* 0x30000013ff137230 */ /* 0x000fc40000004100 */
[----:B------:R-:W-:Y:S01]  /*17e60*/  FFMA.FTZ R17, R58, R17, R71 ;  /* 0x000000113a117223 */ /* 0x000fe20000010047 */
        /* <DEDUP_REMOVED lines=13> */
[----:B------:R-:W-:Y:S01]  /*17f40*/  HADD2.F32 R6, -RZ, R6.H1_H1 ;  /* 0x30000006ff067230 */ /* 0x000fe20000004100 */
[----:B------:R-:W0:Y:S01]  /*17f50*/  LDS.64 R14, [UR4+0x2a0] ;  /* 0x0002a004ff0e7984 */ /* 0x000e220008000a00 */
        /* <DEDUP_REMOVED lines=14> */
[----:B------:R-:W1:Y:S01]  /*18040*/  LDS.64 R6, [UR4+0x2a8] ;  /* 0x0002a804ff067984 */ /* 0x000e620008000a00 */
[----:B------:R-:W-:Y:S01]  /*18050*/  FMUL.FTZ R16, R16, R29 ;  /* 0x0000001d10107220 */ /* 0x000fe20000410000 */
[----:B------:R-:W-:Y:S01]  /*18060*/  FMUL.FTZ R17, R17, R30 ;  /* 0x0000001e11117220 */ /* 0x000fe20000410000 */
[----:B------:R-:W-:Y:S01]  /*18070*/  FMUL.FTZ R19, R19, R28 ;  /* 0x0000001c13137220 */ /* 0x000fe20000410000 */
[----:B------:R-:W-:Y:S02]  /*18080*/  FMUL.FTZ R18, R18, R27 ;  /* 0x0000001b12127220 */ /* 0x000fe40000410000 */
[----:B------:R-:W-:Y:S02]  /*18090*/  F2FP.F16.F32.PACK_AB R16, RZ, R16 ;  /* 0x00000010ff10723e */ /* 0x000fe400000000ff */
        /* <DEDUP_REMOVED lines=8> */
[----:B------:R-:W-:Y:S02]  /*18120*/  PRMT R19, R19, 0x5410, R18 ;  /* 0x0000541013137816 */ /* 0x000fe40000000012 */
[----:B------:R-:W-:Y:S01]  /*18130*/  F2FP.F16.F32.PACK_AB R70, RZ, R70 ;  /* 0x00000046ff46723e */ /* 0x000fe200000000ff */
[----:B------:R-:W-:Y:S01]  /*18140*/  HADD2 R33, R16, R33 ;  /* 0x0000002110217230 */ /* 0x000fe20000000000 */
[----:B------:R-:W-:Y:S01]  /*18150*/  F2FP.F16.F32.PACK_AB R71, RZ, R71 ;  /* 0x00000047ff47723e */ /* 0x000fe200000000ff */
[----:B------:R-:W3:Y:S01]  /*18160*/  LDS.64 R16, [UR4+0x320] ;  /* 0x00032004ff107984 */ /* 0x000ee20008000a00 */
[----:B------:R-:W-:Y:S02]  /*18170*/  F2FP.F16.F32.PACK_AB R67, RZ, R67 ;  /* 0x00000043ff43723e */ /* 0x000fe400000000ff */
[----:B------:R-:W-:Y:S01]  /*18180*/  F2FP.F16.F32.PACK_AB R68, RZ, R68 ;  /* 0x00000044ff44723e */ /* 0x000fe200000000ff */
[----:B------:R-:W-:Y:S01]  /*18190*/  HFMA2 R23, R19, 1, 1, R23 ;  /* 0x3c003c0013177831 */ /* 0x000fe20000000017 */
[----:B------:R-:W-:Y:S01]  /*181a0*/  PRMT R70, R70, 0x5410, R71 ;  /* 0x0000541046467816 */ /* 0x000fe20000000047 */
[--C-:B0-----:R-:W-:Y:S01]  /*181b0*/  HADD2.F32 R19, -RZ, R14.reuse.H0_H0 ;  /* 0x2000000eff137230 */ /* 0x101fe20000004100 */
[----:B------:R-:W-:Y:S01]  /*181c0*/  PRMT R67, R67, 0x5410, R68 ;  /* 0x0000541043437816 */ /* 0x000fe20000000044 */
[----:B------:R-:W-:-:S02]  /*181d0*/  HADD2.F32 R14, -RZ, R14.H1_H1 ;  /* 0x3000000eff0e7230 */ /* 0x000fc40000004100 */
[----:B------:R-:W-:Y:S02]  /*181e0*/  HFMA2 R22, R70, 1, 1, R22 ;  /* 0x3c003c0046167831 */ /* 0x000fe40000000016 */
[-C--:B------:R-:W-:Y:S01]  /*181f0*/  FFMA.FTZ R70, R2, R19.reuse, RZ ;  /* 0x0000001302467223 */ /* 0x080fe200000100ff */
[----:B------:R-:W-:Y:S02]  /*18200*/  HFMA2 R32, R67, 1, 1, R32 ;  /* 0x3c003c0043207831 */ /* 0x000fe40000000020 */
[--C-:B------:R-:W-:Y:S02]  /*18210*/  HADD2.F32 R68, -RZ, R15.reuse.H0_H0 ;  /* 0x2000000fff447230 */ /* 0x100fe40000004100 */
[-C--:B------:R-:W-:Y:S01]  /*18220*/  FFMA.FTZ R18, R0, R19.reuse, RZ ;  /* 0x0000001300127223 */ /* 0x080fe200000100ff */
[----:B------:R-:W-:Y:S02]  /*18230*/  HADD2.F32 R67, -RZ, R15.H1_H1 ;  /* 0x3000000fff437230 */ /* 0x000fe40000004100 */
        /* <DEDUP_REMOVED lines=15> */
[----:B------:R-:W-:Y:S01]  /*18330*/  HADD2.F32 R6, -RZ, R6.H1_H1 ;  /* 0x30000006ff067230 */ /* 0x000fe20000004100 */
[----:B------:R-:W0:Y:S01]  /*18340*/  LDS.64 R14, [UR4+0x328] ;  /* 0x00032804ff0e7984 */ /* 0x000e220008000a00 */
[--C-:B------:R-:W-:Y:S02]  /*18350*/  HADD2.F32 R67, -RZ, R7.reuse.H0_H0 ;  /* 0x20000007ff437230 */ /* 0x100fe40000004100 */
        /* <DEDUP_REMOVED lines=9> */
[----:B------:R-:W-:-:S02]  /*183f0*/  FFMA.FTZ R19, R64, R67, R7 ;  /* 0x0000004340137223 */ /* 0x000fc40000010007 */
[----:B------:R-:W1:Y:S01]  /*18400*/  LDS.64 R6, [UR4+0x3a0] ;  /* 0x0003a004ff067984 */ /* 0x000e620008000a00 */
[-C--:B------:R-:W-:Y:S01]  /*18410*/  FFMA.FTZ R68, R65, R67.reuse, R68 ;  /* 0x0000004341447223 */ /* 0x080fe20000010044 */
[-C--:B------:R-:W-:Y:S01]  /*18420*/  FFMA.FTZ R18, R63, R67.reuse, R70 ;  /* 0x000000433f127223 */ /* 0x080fe20000010046 */
[----:B------:R-:W-:Y:S01]  /*18430*/  FFMA.FTZ R71, R62, R67, R71 ;  /* 0x000000433e477223 */ /* 0x000fe20000010047 */
[----:B---3--:R-:W-:Y:S02]  /*18440*/  HADD2.F32 R73, -RZ, R16.H0_H0 ;  /* 0x20000010ff497230 */ /* 0x008fe40000004100 */
[-C--:B------:R-:W-:Y:S01]  /*18450*/  FFMA.FTZ R67, R61, R69.reuse, R68 ;  /* 0x000000453d437223 */ /* 0x080fe20000010044 */
[-C--:B------:R-:W-:Y:S01]  /*18460*/  FFMA.FTZ R68, R60, R69.reuse, R19 ;  /* 0x000000453c447223 */ /* 0x080fe20000010013 */
[-C--:B------:R-:W-:Y:S01]  /*18470*/  FFMA.FTZ R18, R59, R69.reuse, R18 ;  /* 0x000000453b127223 */ /* 0x080fe20000010012 */
[----:B------:R-:W-:Y:S01]  /*18480*/  FFMA.FTZ R19, R58, R69, R71 ;  /* 0x000000453a137223 */ /* 0x000fe20000010047 */
[----:B------:R-:W-:-:S02]  /*18490*/  HADD2.F32 R72, -RZ, R17.H0_H0 ;  /* 0x20000011ff487230 */ /* 0x000fc40000004100 */
[----:B------:R-:W-:Y:S02]  /*184a0*/  HADD2.F32 R69, -RZ, R17.H1_H1 ;  /* 0x30000011ff457230 */ /* 0x000fe40000004100 */
[-C--:B------:R-:W-:Y:S01]  /*184b0*/  FFMA.FTZ R17, R3, R73.reuse, RZ ;  /* 0x0000004903117223 */ /* 0x080fe200000100ff */
[----:B------:R-:W-:Y:S02]  /*184c0*/  HADD2.F32 R16, -RZ, R16.H1_H1 ;  /* 0x30000010ff107230 */ /* 0x000fe40000004100 */
[-C--:B------:R-:W-:Y:S01]  /*184d0*/  FFMA.FTZ R70, R0, R73.reuse, RZ ;  /* 0x0000004900467223 */ /* 0x080fe200000100ff */
[-C--:B------:R-:W-:Y:S01]  /*184e0*/  FFMA.FTZ R74, R2, R73.reuse, RZ ;  /* 0x00000049024a7223 */ /* 0x080fe200000100ff */
[----:B------:R-:W-:Y:S02]  /*184f0*/  FFMA.FTZ R78, R4, R73, RZ ;  /* 0x00000049044e7223 */ /* 0x000fe400000100ff */
[-C--:B------:R-:W-:Y:S01]  /*18500*/  FFMA.FTZ R70, R21, R16.reuse, R70 ;  /* 0x0000001015467223 */ /* 0x080fe20000010046 */
[-C--:B------:R-:W-:Y:S01]  /*18510*/  FFMA.FTZ R74, R41, R16.reuse, R74 ;  /* 0x00000010294a7223 */ /* 0x080fe2000001004a */
[-C--:B------:R-:W-:Y:S01]  /*18520*/  FFMA.FTZ R76, R42, R16.reuse, R17 ;  /* 0x000000102a4c7223 */ /* 0x080fe20000010011 */
[----:B------:R-:W-:-:S02]  /*18530*/  FFMA.FTZ R78, R43, R16, R78 ;  /* 0x000000102b4e7223 */ /* 0x000fc4000001004e */
[----:B------:R-:W3:Y:S01]  /*18540*/  LDS.64 R16, [UR4+0x3a8] ;  /* 0x0003a804ff107984 */ /* 0x000ee20008000a00 */
        /* <DEDUP_REMOVED lines=12> */
[--C-:B------:R-:W-:Y:S02]  /*18610*/  HADD2.F32 R69, -RZ, R15.reuse.H0_H0 ;  /* 0x2000000fff457230 */ /* 0x100fe40000004100 */
[-C--:B------:R-:W-:Y:S01]  /*18620*/  FFMA.FTZ R74, R52, R70.reuse, R75 ;  /* 0x00000046344a7223 */ /* 0x080fe2000001004b */
[----:B------:R-:W-:Y:S01]  /*18630*/  FFMA.FTZ R73, R51, R70, R76 ;  /* 0x0000004633497223 */ /* 0x000fe2000001004c */
[-C--:B------:R-:W-:Y:S01]  /*18640*/  FFMA.FTZ R72, R57, R14.reuse, R72 ;  /* 0x0000000e39487223 */ /* 0x080fe20000010048 */
[----:B-1----:R-:W-:Y:S02]  /*18650*/  HADD2.F32 R75, -RZ, R6.H0_H0 ;  /* 0x20000006ff4b7230 */ /* 0x002fe40000004100 */
[----:B------:R-:W-:Y:S01]  /*18660*/  FFMA.FTZ R71, R56, R14, R71 ;  /* 0x0000000e38477223 */ /* 0x000fe20000010047 */
[----:B------:R-:W-:-:S02]  /*18670*/  HADD2.F32 R15, -RZ, R15.H1_H1 ;  /* 0x3000000fff0f7230 */ /* 0x000fc40000004100 */
[-C--:B------:R-:W-:Y:S01]  /*18680*/  FFMA.FTZ R74, R55, R14.reuse, R74 ;  /* 0x0000000e374a7223 */ /* 0x080fe2000001004a */
[----:B------:R-:W-:Y:S01]  /*18690*/  FFMA.FTZ R73, R66, R14, R73 ;  /* 0x0000000e42497223 */ /* 0x000fe20000010049 */
[----:B------:R-:W-:Y:S01]  /*186a0*/  FFMA.FTZ R72, R65, R69, R72 ;  /* 0x0000004541487223 */ /* 0x000fe20000010048 */
[----:B------:R-:W-:Y:S02]  /*186b0*/  HADD2.F32 R6, -RZ, R6.H1_H1 ;  /* 0x30000006ff067230 */ /* 0x000fe40000004100 */
[-C--:B------:R-:W-:Y:S01]  /*186c0*/  FFMA.FTZ R0, R0, R75.reuse, RZ ;  /* 0x0000004b00007223 */ /* 0x080fe200000100ff */
[-C--:B------:R-:W-:Y:S01]  /*186d0*/  FFMA.FTZ R2, R2, R75.reuse, RZ ;  /* 0x0000004b02027223 */ /* 0x080fe200000100ff */
[-C--:B------:R-:W-:Y:S01]  /*186e0*/  FFMA.FTZ R3, R3, R75.reuse, RZ ;  /* 0x0000004b03037223 */ /* 0x080fe200000100ff */
[----:B------:R-:W-:Y:S01]  /*186f0*/  FFMA.FTZ R4, R4, R75, RZ ;  /* 0x0000004b04047223 */ /* 0x000fe200000100ff */
[-C--:B------:R-:W-:Y:S01]  /*18700*/  FFMA.FTZ R71, R64, R69.reuse, R71 ;  /* 0x0000004540477223 */ /* 0x080fe20000010047 */
[-C--:B------:R-:W-:Y:S01]  /*18710*/  FFMA.FTZ R14, R63, R69.reuse, R74 ;  /* 0x000000453f0e7223 */ /* 0x080fe2000001004a */
[----:B------:R-:W-:Y:S01]  /*18720*/  FFMA.FTZ R73, R62, R69, R73 ;  /* 0x000000453e497223 */ /* 0x000fe20000010049 */
        /* <DEDUP_REMOVED lines=31> */
[----:B------:R-:W-:Y:S01]  /*18920*/  FFMA.FTZ R70, R60, R15, R71 ;  /* 0x0000000f3c467223 */ /* 0x000fe20000010047 */
[----:B------:R-:W-:-:S03]  /*18930*/  FMUL.FTZ R69, R69, R28 ;  /* 0x0000001c45457220 */ /* 0x000fc60000410000 */
[----:B------:R-:W-:Y:S01]  /*18940*/  FMUL.FTZ R70, R70, R27 ;  /* 0x0000001b46467220 */ /* 0x000fe20000410000 */
[----:B------:R-:W-:Y:S01]  /*18950*/  FMUL.FTZ R18, R18, R29 ;  /* 0x0000001d12127220 */ /* 0x000fe20000410000 */
[----:B------:R-:W-:Y:S01]  /*18960*/  FMUL.FTZ R19, R19, R30 ;  /* 0x0000001e13137220 */ /* 0x000fe20000410000 */
[----:B------:R-:W-:Y:S01]  /*18970*/  FFMA.FTZ R14, R59, R15, R14 ;  /* 0x0000000f3b0e7223 */ /* 0x000fe2000001000e */
[----:B------:R-:W-:Y:S01]  /*18980*/  F2FP.F16.F32.PACK_AB R69, RZ, R69 ;  /* 0x00000045ff45723e */ /* 0x000fe200000000ff */
[----:B------:R-:W-:Y:S01]  /*18990*/  FFMA.FTZ R15, R58, R15, R73 ;  /* 0x0000000f3a0f7223 */ /* 0x000fe20000010049 */
[----:B------:R-:W-:Y:S01]  /*189a0*/  F2FP.F16.F32.PACK_AB R70, RZ, R70 ;  /* 0x00000046ff46723e */ /* 0x000fe200000000ff */
[----:B------:R-:W-:Y:S01]  /*189b0*/  HADD2.F32 R17, -RZ, R17.H1_H1 ;  /* 0x30000011ff117230 */ /* 0x000fe20000004100 */
[----:B------:R-:W-:Y:S02]  /*189c0*/  F2FP.F16.F32.PACK_AB R18, RZ, R18 ;  /* 0x00000012ff12723e */ /* 0x000fe400000000ff */
[----:B------:R-:W-:Y:S01]  /*189d0*/  F2FP.F16.F32.PACK_AB R19, RZ, R19 ;  /* 0x00000013ff13723e */ /* 0x000fe200000000ff */
[----:B------:R-:W-:Y:S01]  /*189e0*/  FMUL.FTZ R14, R14, R29 ;  /* 0x0000001d0e0e7220 */ /* 0x000fe20000410000 */
[----:B------:R-:W-:Y:S01]  /*189f0*/  PRMT R69, R69, 0x5410, R70 ;  /* 0x0000541045457816 */ /* 0x000fe20000000046 */
[----:B------:R-:W-:Y:S01]  /*18a00*/  FMUL.FTZ R15, R15, R30 ;  /* 0x0000001e0f0f7220 */ /* 0x000fe20000410000 */
[----:B------:R-:W-:Y:S01]  /*18a10*/  PRMT R18, R18, 0x5410, R19 ;  /* 0x0000541012127816 */ /* 0x000fe20000000013 */
[-C--:B------:R-:W-:Y:S01]  /*18a20*/  FFMA.FTZ R61, R61, R17.reuse, R54 ;  /* 0x000000113d3d7223 */ /* 0x080fe20000010036 */
[-C--:B------:R-:W-:Y:S01]  /*18a30*/  FFMA.FTZ R60, R60, R17.reuse, R53 ;  /* 0x000000113c3c7223 */ /* 0x080fe20000010035 */
[-C--:B------:R-:W-:Y:S01]  /*18a40*/  FFMA.FTZ R52, R59, R17.reuse, R52 ;  /* 0x000000113b347223 */ /* 0x080fe20000010034 */
[----:B------:R-:W-:Y:S01]  /*18a50*/  FFMA.FTZ R51, R58, R17, R51 ;  /* 0x000000113a337223 */ /* 0x000fe20000010033 */
[----:B------:R-:W-:Y:S01]  /*18a60*/  HFMA2 R17, R69, 1, 1, R13 ;  /* 0x3c003c0045117831 */ /* 0x000fe2000000000d */
[----:B------:R-:W-:-:S02]  /*18a70*/  F2FP.F16.F32.PACK_AB R14, RZ, R14 ;  /* 0x0000000eff0e723e */ /* 0x000fc400000000ff */
[----:B------:R-:W-:Y:S02]  /*18a80*/  F2FP.F16.F32.PACK_AB R15, RZ, R15 ;  /* 0x0000000fff0f723e */ /* 0x000fe400000000ff */
[C---:B--2---:R-:W-:Y:S02]  /*18a90*/  LOP3.LUT R0, R8.reuse, 0xf000f, RZ, 0xc0, !PT ;  /* 0x000f000f08007812 */ /* 0x044fe400078ec0ff */
[----:B------:R-:W-:Y:S02]  /*18aa0*/  LOP3.LUT R4, R8, 0xf000f0, RZ, 0xc0, !PT ;  /* 0x00f000f008047812 */ /* 0x000fe400078ec0ff */
[----:B------:R-:W-:Y:S01]  /*18ab0*/  SHF.R.U32.HI R13, RZ, 0x8, R8 ;  /* 0x00000008ff0d7819 */ /* 0x000fe20000011608 */
[----:B------:R-:W-:Y:S01]  /*18ac0*/  HADD2 R41, R18, R12 ;  /* 0x0000000c12297230 */ /* 0x000fe20000000000 */
[----:B------:R-:W-:Y:S02]  /*18ad0*/  LOP3.LUT R6, R9, 0xf000f, RZ, 0xc0, !PT ;  /* 0x000f000f09067812 */ /* 0x000fe400078ec0ff */
[----:B------:R-:W-:-:S02]  /*18ae0*/  LOP3.LUT R8, R10, 0xf000f, RZ, 0xc0, !PT ;  /* 0x000f000f0a087812 */ /* 0x000fc400078ec0ff */
[----:B------:R-:W-:Y:S02]  /*18af0*/  LOP3.LUT R7, R9, 0xf000f0, RZ, 0xc0, !PT ;  /* 0x00f000f009077812 */ /* 0x000fe400078ec0ff */
[----:B------:R-:W-:Y:S02]  /*18b00*/  SHF.R.U32.HI R12, RZ, 0x8, R9 ;  /* 0x00000008ff0c7819 */ /* 0x000fe40000011609 */
[----:B------:R-:W-:Y:S02]  /*18b10*/  PRMT R14, R14, 0x5410, R15 ;  /* 0x000054100e0e7816 */ /* 0x000fe4000000000f */
[----:B------:R-:W-:Y:S02]  /*18b20*/  LOP3.LUT R9, R11, 0xf000f, RZ, 0xc0, !PT ;  /* 0x000f000f0b097812 */ /* 0x000fe400078ec0ff */
[----:B------:R-:W-:Y:S02]  /*18b30*/  LOP3.LUT R0, R0, 0x64006400, RZ, 0xfc, !PT ;  /* 0x6400640000007812 */ /* 0x000fe400078efcff */
[----:B------:R-:W-:-:S02]  /*18b40*/  LOP3.LUT R6, R6, 0x64006400, RZ, 0xfc, !PT ;  /* 0x6400640006067812 */ /* 0x000fc400078efcff */
[----:B------:R-:W-:Y:S01]  /*18b50*/  LOP3.LUT R8, R8, 0x64006400, RZ, 0xfc, !PT ;  /* 0x6400640008087812 */ /* 0x000fe200078efcff */
[--C-:B0-----:R-:W-:Y:S02]  /*18b60*/  HADD2.F32 R54, -RZ, R3.reuse.H0_H0 ;  /* 0x20000003ff367230 */ /* 0x101fe40000004100 */
[----:B------:R-:W-:Y:S01]  /*18b70*/  HADD2.F32 R21, -RZ, R3.H1_H1 ;  /* 0x30000003ff157230 */ /* 0x000fe20000004100 */
[----:B------:R-:W-:Y:S01]  /*18b80*/  LOP3.LUT R3, R9, 0x64006400, RZ, 0xfc, !PT ;  /* 0x6400640009037812 */ /* 0x000fe200078efcff */
[----:B------:R-:W-:Y:S02]  /*18b90*/  HADD2.F32 R5, -RZ, R2.H0_H0 ;  /* 0x20000002ff057230 */ /* 0x000fe40000004100 */
[----:B------:R-:W-:Y:S02]  /*18ba0*/  HADD2 R34, R14, R34 ;  /* 0x000000220e227230 */ /* 0x000fe40000000000 */
[----:B------:R-:W-:Y:S02]  /*18bb0*/  HADD2.F32 R19, -RZ, R2.H1_H1 ;  /* 0x30000002ff137230 */ /* 0x000fe40000004100 */
[----:B------:R-:W-:-:S02]  /*18bc0*/  HADD2 R2, R0, -1032, -1032 ;  /* 0xe408e40800027430 */ /* 0x000fc40000000000 */
[----:B------:R-:W-:Y:S02]  /*18bd0*/  HADD2 R6, R6, -1032, -1032 ;  /* 0xe408e40806067430 */ /* 0x000fe40000000000 */
[----:B------:R-:W-:Y:S02]  /*18be0*/  HADD2 R14, R8, -1032, -1032 ;  /* 0xe408e408080e7430 */ /* 0x000fe40000000000 */
[----:B------:R-:W-:Y:S01]  /*18bf0*/  FMUL.FTZ R52, R52, R29 ;  /* 0x0000001d34347220 */ /* 0x000fe20000410000 */
[----:B------:R-:W0:Y:S01]  /*18c00*/  LDS.64 R8, [UR4+0x38] ;  /* 0x00003804ff087984 */ /* 0x000e220008000a00 */
[----:B------:R-:W-:Y:S02]  /*18c10*/  HADD2 R16, R3, -1032, -1032 ;  /* 0xe408e40803107430 */ /* 0x000fe40000000000 */
[----:B------:R-:W-:Y:S01]  /*18c20*/  FMUL.FTZ R51, R51, R30 ;  /* 0x0000001e33337220 */ /* 0x000fe20000410000 */
[--C-:B------:R-:W-:Y:S01]  /*18c30*/  HADD2.F32 R0, -RZ, R2.reuse.H0_H0 ;  /* 0x20000002ff007230 */ /* 0x100fe20000004100 */
[----:B------:R-:W-:Y:S01]  /*18c40*/  LOP3.LUT R15, R10, 0xf000f0, RZ, 0xc0, !PT ;  /* 0x00f000f00a0f7812 */ /* 0x000fe200078ec0ff */
[----:B------:R-:W-:-:S02]  /*18c50*/  HADD2.F32 R44, -RZ, R2.H1_H1 ;  /* 0x30000002ff2c7230 */ /* 0x000fc40000004100 */
[--C-:B------:R-:W-:Y:S02]  /*18c60*/  HADD2.F32 R3, -RZ, R6.reuse.H0_H0 ;  /* 0x20000006ff037230 */ /* 0x100fe40000004100 */
[----:B------:R-:W-:Y:S01]  /*18c70*/  HADD2.F32 R43, -RZ, R6.H1_H1 ;  /* 0x30000006ff2b7230 */ /* 0x000fe20000004100 */
[----:B------:R-:W-:Y:S01]  /*18c80*/  LOP3.LUT R6, R4, 0x64006400, RZ, 0xfc, !PT ;  /* 0x6400640004067812 */ /* 0x000fe200078efcff */
[--C-:B------:R-:W-:Y:S02]  /*18c90*/  HADD2.F32 R2, -RZ, R14.reuse.H0_H0 ;  /* 0x2000000eff027230 */ /* 0x100fe40000004100 */
[----:B------:R-:W-:Y:S01]  /*18ca0*/  HADD2.F32 R42, -RZ, R14.H1_H1 ;  /* 0x3000000eff2a7230 */ /* 0x000fe20000004100 */
[----:B------:R-:W-:Y:S01]  /*18cb0*/  LOP3.LUT R14, R7, 0x64006400, RZ, 0xfc, !PT ;  /* 0x64006400070e7812 */ /* 0x000fe200078efcff */
[--C-:B------:R-:W-:Y:S01]  /*18cc0*/  HADD2.F32 R4, -RZ, R16.reuse.H0_H0 ;  /* 0x20000010ff047230 */ /* 0x100fe20000004100 */
[----:B------:R-:W-:Y:S01]  /*18cd0*/  F2FP.F16.F32.PACK_AB R52, RZ, R52 ;  /* 0x00000034ff34723e */ /* 0x000fe200000000ff */
[----:B------:R-:W-:Y:S01]  /*18ce0*/  HADD2.F32 R45, -RZ, R16.H1_H1 ;  /* 0x30000010ff2d7230 */ /* 0x000fe20000004100 */
[----:B------:R-:W-:-:S02]  /*18cf0*/  F2FP.F16.F32.PACK_AB R51, RZ, R51 ;  /* 0x00000033ff33723e */ /* 0x000fc400000000ff */
[----:B------:R-:W-:Y:S01]  /*18d00*/  LOP3.LUT R16, R15, 0x64006400, RZ, 0xfc, !PT ;  /* 0x640064000f107812 */ /* 0x000fe200078efcff */
[-C--:B------:R-:W-:Y:S02]  /*18d10*/  HFMA2 R6, R6, R25.reuse.H0_H0, -72, -72 ;  /* 0xd480d48006067431 */ /* 0x080fe40000040019 */
[----:B------:R-:W-:Y:S01]  /*18d20*/  FFMA.FTZ R46, R5, R3, RZ ;  /* 0x00000003052e7223 */ /* 0x000fe200000100ff */
[-C--:B------:R-:W-:Y:S02]  /*18d30*/  HFMA2 R14, R14, R25.reuse.H0_H0, -72, -72 ;  /* 0xd480d4800e0e7431 */ /* 0x080fe40000040019 */
[----:B------:R-:W-:Y:S01]  /*18d40*/  FMUL.FTZ R61, R61, R28 ;  /* 0x0000001c3d3d7220 */ /* 0x000fe20000410000 */
[----:B------:R-:W-:Y:S01]  /*18d50*/  FMUL.FTZ R60, R60, R27 ;  /* 0x0000001b3c3c7220 */ /* 0x000fe20000410000 */
[----:B------:R-:W-:Y:S01]  /*18d60*/  PRMT R52, R52, 0x5410, R51 ;  /* 0x0000541034347816 */ /* 0x000fe20000000033 */
[----:B------:R-:W-:Y:S01]  /*18d70*/  FFMA.FTZ R7, R0, R5, RZ ;  /* 0x0000000500077223 */ /* 0x000fe200000100ff */
[C---:B------:R-:W-:Y:S01]  /*18d80*/  FFMA.FTZ R15, R5.reuse, R2, RZ ;  /* 0x00000002050f7223 */ /* 0x040fe200000100ff */
[----:B------:R-:W-:Y:S01]  /*18d90*/  FFMA.FTZ R48, R5, R4, RZ ;  /* 0x0000000405307223 */ /* 0x000fe200000100ff */
[----:B------:R-:W-:-:S02]  /*18da0*/  HFMA2 R16, R16, R25.H0_H0, -72, -72 ;  /* 0xd480d48010107431 */ /* 0x000fc40000040019 */
[----:B------:R-:W-:Y:S01]  /*18db0*/  FFMA.FTZ R5, R19, R43, R46 ;  /* 0x0000002b13057223 */ /* 0x000fe2000001002e */
[----:B------:R-:W-:Y:S02]  /*18dc0*/  HADD2.F32 R46, -RZ, R6.H0_H0 ;  /* 0x20000006ff2e7230 */ /* 0x000fe40000004100 */
[----:B------:R-:W-:Y:S01]  /*18dd0*/  FFMA.FTZ R7, R44, R19, R7 ;  /* 0x000000132c077223 */ /* 0x000fe20000010007 */
[----:B------:R-:W-:Y:S01]  /*18de0*/  HADD2.F32 R53, -RZ, R14.H0_H0 ;  /* 0x2000000eff357230 */ /* 0x000fe20000004100 */
[----:B------:R-:W-:Y:S01]  /*18df0*/  F2FP.F16.F32.PACK_AB R61, RZ, R61 ;  /* 0x0000003dff3d723e */ /* 0x000fe200000000ff */
[----:B------:R-:W-:Y:S01]  /*18e00*/  HADD2 R40, R52, R40 ;  /* 0x0000002834287230 */ /* 0x000fe20000000000 */
[----:B------:R-:W-:Y:S01]  /*18e10*/  F2FP.F16.F32.PACK_AB R60, RZ, R60 ;  /* 0x0000003cff3c723e */ /* 0x000fe200000000ff */
[----:B------:R-:W-:Y:S01]  /*18e20*/  HADD2.F32 R52, -RZ, R16.H0_H0 ;  /* 0x20000010ff347230 */ /* 0x000fe20000004100 */
[----:B------:R-:W-:Y:S01]  /*18e30*/  LOP3.LUT R18, R11, 0xf000f0, RZ, 0xc0, !PT ;  /* 0x00f000f00b127812 */ /* 0x000fe200078ec0ff */
[----:B------:R-:W-:Y:S01]  /*18e40*/  FFMA.FTZ R15, R19, R42, R15 ;  /* 0x0000002a130f7223 */ /* 0x000fe2000001000f */
[----:B------:R-:W-:-:S02]  /*18e50*/  HADD2.F32 R50, -RZ, R6.H1_H1 ;  /* 0x30000006ff327230 */ /* 0x000fc40000004100 */
[----:B------:R-:W-:Y:S01]  /*18e60*/  FFMA.FTZ R7, R46, R54, R7 ;  /* 0x000000362e077223 */ /* 0x000fe20000010007 */
[----:B------:R-:W-:Y:S02]  /*18e70*/  HADD2.F32 R49, -RZ, R14.H1_H1 ;  /* 0x3000000eff317230 */ /* 0x000fe40000004100 */
[----:B------:R-:W-:Y:S01]  /*18e80*/  FFMA.FTZ R6, R54, R53, R5 ;  /* 0x0000003536067223 */ /* 0x000fe20000010005 */
[----:B------:R-:W-:Y:S01]  /*18e90*/  PRMT R61, R61, 0x5410, R60 ;  /* 0x000054103d3d7816 */ /* 0x000fe2000000003c */
[----:B------:R-:W-:Y:S01]  /*18ea0*/  FFMA.FTZ R56, R19, R45, R48 ;  /* 0x0000002d13387223 */ /* 0x000fe20000010030 */
[----:B------:R-:W-:Y:S01]  /*18eb0*/  LOP3.LUT R18, R18, 0x64006400, RZ, 0xfc, !PT ;  /* 0x6400640012127812 */ /* 0x000fe200078efcff */
[----:B------:R-:W-:Y:S02]  /*18ec0*/  HADD2.F32 R48, -RZ, R16.H1_H1 ;  /* 0x30000010ff307230 */ /* 0x000fe40000004100 */
[----:B------:R-:W-:Y:S01]  /*18ed0*/  FFMA.FTZ R15, R54, R52, R15 ;  /* 0x00000034360f7223 */ /* 0x000fe2000001000f */
[----:B------:R-:W-:Y:S01]  /*18ee0*/  SHF.R.U32.HI R10, RZ, 0x8, R10 ;  /* 0x00000008ff0a7819 */ /* 0x000fe2000001160a */
[----:B------:R-:W-:Y:S01]  /*18ef0*/  FFMA.FTZ R19, R50, R21, R7 ;  /* 0x0000001532137223 */ /* 0x000fe20000010007 */
[----:B------:R-:W-:Y:S01]  /*18f00*/  SHF.R.U32.HI R11, RZ, 0x8, R11 ;  /* 0x00000008ff0b7819 */ /* 0x000fe2000001160b */
[----:B------:R-:W-:Y:S01]  /*18f10*/  FFMA.FTZ R59, R21, R49, R6 ;  /* 0x00000031153b7223 */ /* 0x000fe20000010006 */
[----:B------:R-:W-:Y:S01]  /*18f20*/  HFMA2 R24, R61, 1, 1, R24 ;  /* 0x3c003c003d187831 */ /* 0x000fe20000000018 */
[----:B------:R-:W1:Y:S01]  /*18f30*/  LDS.64 R6, [UR4+0xb0] ;  /* 0x0000b004ff067984 */ /* 0x000e620008000a00 */
[----:B------:R-:W-:-:S02]  /*18f40*/  HFMA2 R18, R18, R25.H0_H0, -72, -72 ;  /* 0xd480d48012127431 */ /* 0x000fc40000040019 */
[----:B------:R-:W-:Y:S01]  /*18f50*/  FFMA.FTZ R61, R21, R48, R15 ;  /* 0x00000030153d7223 */ /* 0x000fe2000001000f */
[----:B------:R-:W-:Y:S02]  /*18f60*/  LOP3.LUT R5, R13, 0xf000f, RZ, 0xc0, !PT ;  /* 0x000f000f0d057812 */ /* 0x000fe400078ec0ff */
[----:B------:R-:W-:Y:S02]  /*18f70*/  LOP3.LUT R14, R12, 0xf000f, RZ, 0xc0, !PT ;  /* 0x000f000f0c0e7812 */ /* 0x000fe400078ec0ff */
[----:B------:R-:W-:Y:S02]  /*18f80*/  LOP3.LUT R15, R10, 0xf000f, RZ, 0xc0, !PT ;  /* 0x000f000f0a0f7812 */ /* 0x000fe400078ec0ff */
[----:B------:R-:W-:Y:S01]  /*18f90*/  LOP3.LUT R16, R11, 0xf000f, RZ, 0xc0, !PT ;  /* 0x000f000f0b107812 */ /* 0x000fe200078ec0ff */
[----:B------:R-:W-:Y:S01]  /*18fa0*/  FMUL.FTZ R67, R67, R28 ;  /* 0x0000001c43437220 */ /* 0x000fe20000410000 */
[----:B------:R-:W-:Y:S01]  /*18fb0*/  FMUL.FTZ R68, R68, R27 ;  /* 0x0000001b44447220 */ /* 0x000fe20000410000 */
[----:B------:R-:W-:Y:S01]  /*18fc0*/  HADD2.F32 R51, -RZ, R18.H0_H0 ;  /* 0x20000012ff337230 */ /* 0x000fe20000004100 */
[----:B------:R-:W-:-:S02]  /*18fd0*/  LOP3.LUT R5, R5, 0x64006400, RZ, 0xfc, !PT ;  /* 0x6400640005057812 */ /* 0x000fc400078efcff */
[----:B------:R-:W-:Y:S02]  /*18fe0*/  LOP3.LUT R14, R14, 0x64006400, RZ, 0xfc, !PT ;  /* 0x640064000e0e7812 */ /* 0x000fe400078efcff */
[----:B------:R-:W-:Y:S02]  /*18ff0*/  LOP3.LUT R15, R15, 0x64006400, RZ, 0xfc, !PT ;  /* 0x640064000f0f7812 */ /* 0x000fe400078efcff */
[----:B------:R-:W-:Y:S01]  /*19000*/  LOP3.LUT R16, R16, 0x64006400, RZ, 0xfc, !PT ;  /* 0x6400640010107812 */ /* 0x000fe200078efcff */
[----:B------:R-:W-:Y:S01]  /*19010*/  HADD2.F32 R47, -RZ, R18.H1_H1 ;  /* 0x30000012ff2f7230 */ /* 0x000fe20000004100 */
[----:B------:R-:W-:Y:S01]  /*19020*/  F2FP.F16.F32.PACK_AB R67, RZ, R67 ;  /* 0x00000043ff43723e */ /* 0x000fe200000000ff */
[----:B------:R-:W-:Y:S01]  /*19030*/  FFMA.FTZ R56, R54, R51, R56 ;  /* 0x0000003336387223 */ /* 0x000fe20000010038 */
[----:B------:R-:W-:Y:S01]  /*19040*/  F2FP.F16.F32.PACK_AB R68, RZ, R68 ;  /* 0x00000044ff44723e */ /* 0x000fe200000000ff */
[----:B------:R-:W-:Y:S02]  /*19050*/  HADD2 R5, R5, -1032, -1032 ;  /* 0xe408e40805057430 */ /* 0x000fe40000000000 */
[----:B------:R-:W-:-:S02]  /*19060*/  HADD2 R14, R14, -1032, -1032 ;  /* 0xe408e4080e0e7430 */ /* 0x000fc40000000000 */
[----:B------:R-:W-:Y:S02]  /*19070*/  HADD2 R15, R15, -1032, -1032 ;  /* 0xe408e4080f0f7430 */ /* 0x000fe40000000000 */
[----:B------:R-:W-:Y:S01]  /*19080*/  HADD2 R18, R16, -1032, -1032 ;  /* 0xe408e40810127430 */ /* 0x000fe20000000000 */
[----:B------:R-:W-:Y:S01]  /*19090*/  PRMT R67, R67, 0x5410, R68 ;  /* 0x0000541043437816 */ /* 0x000fe20000000044 */
[----:B------:R-:W-:Y:S01]  /*190a0*/  FFMA.FTZ R60, R21, R47, R56 ;  /* 0x0000002f153c7223 */ /* 0x000fe20000010038 */
[----:B0-----:R-:W-:Y:S02]  /*190b0*/  HADD2.F32 R58, -RZ, R8.H0_H0 ;  /* 0x20000008ff3a7230 */ /* 0x001fe40000004100 */
[----:B------:R-:W-:Y:S02]  /*190c0*/  HADD2.F32 R56, -RZ, R5.H0_H0 ;  /* 0x20000005ff387230 */ /* 0x000fe40000004100 */
[----:B------:R-:W-:Y:S02]  /*190d0*/  HADD2.F32 R57, -RZ, R14.H0_H0 ;  /* 0x2000000eff397230 */ /* 0x000fe40000004100 */
[----:B------:R-:W-:-:S02]  /*190e0*/  HADD2.F32 R54, -RZ, R15.H0_H0 ;  /* 0x2000000fff367230 */ /* 0x000fc40000004100 */
[----:B------:R-:W-:Y:S02]  /*190f0*/  HADD2.F32 R55, -RZ, R18.H0_H0 ;  /* 0x20000012ff377230 */ /* 0x000fe40000004100 */
[----:B------:R-:W-:Y:S02]  /*19100*/  HADD2.F32 R21, -RZ, R8.H1_H1 ;  /* 0x30000008ff157230 */ /* 0x000fe40000004100 */
[--C-:B------:R-:W-:Y:S02]  /*19110*/  HADD2.F32 R66, -RZ, R9.reuse.H0_H0 ;  /* 0x20000009ff427230 */ /* 0x100fe40000004100 */
[----:B------:R-:W-:Y:S02]  /*19120*/  HADD2.F32 R69, -RZ, R9.H1_H1 ;  /* 0x30000009ff457230 */ /* 0x000fe40000004100 */
[----:B------:R-:W0:Y:S01]  /*19130*/  LDS.64 R8, [UR4+0xb8] ;  /* 0x0000b804ff087984 */ /* 0x000e220008000a00 */
[----:B------:R-:W-:Y:S02]  /*19140*/  HFMA2 R35, R67, 1, 1, R35 ;  /* 0x3c003c0043237831 */ /* 0x000fe40000000023 */
[----:B------:R-:W-:Y:S01]  /*19150*/  FFMA.FTZ R19, R56, R58, R19 ;  /* 0x0000003a38137223 */ /* 0x000fe20000010013 */
[C---:B------:R-:W-:Y:S01]  /*19160*/  FFMA.FTZ R68, R58.reuse, R57, R59 ;  /* 0x000000393a447223 */ /* 0x040fe2000001003b */
[C---:B------:R-:W-:Y:S01]  /*19170*/  FFMA.FTZ R65, R58.reuse, R54, R61 ;  /* 0x000000363a417223 */ /* 0x040fe2000001003d */
[----:B------:R-:W-:Y:S01]  /*19180*/  FFMA.FTZ R67, R58, R55, R60 ;  /* 0x000000373a437223 */ /* 0x000fe2000001003c */
[----:B------:R-:W-:Y:S01]  /*19190*/  HADD2.F32 R58, -RZ, R5.H1_H1 ;  /* 0x30000005ff3a7230 */ /* 0x000fe20000004100 */
[----:B------:R-:W-:-:S02]  /*191a0*/  LOP3.LUT R13, R13, 0xf000f0, RZ, 0xc0, !PT ;  /* 0x00f000f00d0d7812 */ /* 0x000fc400078ec0ff */
[----:B------:R-:W-:Y:S02]  /*191b0*/  LOP3.LUT R12, R12, 0xf000f0, RZ, 0xc0, !PT ;  /* 0x00f000f00c0c7812 */ /* 0x000fe400078ec0ff */
[----:B------:R-:W-:Y:S02]  /*191c0*/  LOP3.LUT R5, R10, 0xf000f0, RZ, 0xc0, !PT ;  /* 0x00f000f00a057812 */ /* 0x000fe400078ec0ff */
[----:B------:R-:W-:Y:S01]  /*191d0*/  LOP3.LUT R11, R11, 0xf000f0, RZ, 0xc0, !PT ;  /* 0x00f000f00b0b7812 */ /* 0x000fe200078ec0ff */
[----:B------:R-:W-:Y:S01]  /*191e0*/  HADD2.F32 R59, -RZ, R14.H1_H1 ;  /* 0x3000000eff3b7230 */ /* 0x000fe20000004100 */
[----:B------:R-:W-:Y:S02]  /*191f0*/  LOP3.LUT R10, R13, 0x64006400, RZ, 0xfc, !PT ;  /* 0x640064000d0a7812 */ /* 0x000fe400078efcff */
[----:B------:R-:W-:Y:S02]  /*19200*/  LOP3.LUT R12, R12, 0x64006400, RZ, 0xfc, !PT ;  /* 0x640064000c0c7812 */ /* 0x000fe400078efcff */
[----:B------:R-:W-:-:S02]  /*19210*/  LOP3.LUT R14, R5, 0x64006400, RZ, 0xfc, !PT ;  /* 0x64006400050e7812 */ /* 0x000fc400078efcff */
[----:B------:R-:W-:Y:S01]  /*19220*/  LOP3.LUT R16, R11, 0x64006400, RZ, 0xfc, !PT ;  /* 0x640064000b107812 */ /* 0x000fe200078efcff */
[-C--:B------:R-:W-:Y:S02]  /*19230*/  HFMA2 R10, R10, R25.reuse.H0_H0, -72, -72 ;  /* 0xd480d4800a0a7431 */ /* 0x080fe40000040019 */
[----:B------:R-:W-:Y:S02]  /*19240*/  HADD2.F32 R60, -RZ, R15.H1_H1 ;  /* 0x3000000fff3c7230 */ /* 0x000fe40000004100 */
[-C--:B------:R-:W-:Y:S02]  /*19250*/  HFMA2 R12, R12, R25.reuse.H0_H0, -72, -72 ;  /* 0xd480d4800c0c7431 */ /* 0x080fe40000040019 */
[----:B------:R-:W-:Y:S02]  /*19260*/  HADD2.F32 R64, -RZ, R18.H1_H1 ;  /* 0x30000012ff407230 */ /* 0x000fe40000004100 */
[-C--:B------:R-:W-:Y:S02]  /*19270*/  HFMA2 R14, R14, R25.reuse.H0_H0, -72, -72 ;  /* 0xd480d4800e0e7431 */ /* 0x080fe40000040019 */
[----:B------:R-:W-:-:S02]  /*19280*/  HFMA2 R16, R16, R25.H0_H0, -72, -72 ;  /* 0xd480d48010107431 */ /* 0x000fc40000040019 */
[----:B------:R-:W-:Y:S02]  /*19290*/  HADD2.F32 R63, -RZ, R10.H0_H0 ;  /* 0x2000000aff3f7230 */ /* 0x000fe40000004100 */
[C---:B------:R-:W-:Y:S01]  /*192a0*/  FFMA.FTZ R5, R21.reuse, R59, R68 ;  /* 0x0000003b15057223 */ /* 0x040fe20000010044 */
[----:B------:R-:W-:Y:S02]  /*192b0*/  HADD2.F32 R62, -RZ, R12.H0_H0 ;  /* 0x2000000cff3e7230 */ /* 0x000fe40000004100 */
[----:B------:R-:W-:Y:S01]  /*192c0*/  FFMA.FTZ R18, R58, R21, R19 ;  /* 0x000000153a127223 */ /* 0x000fe20000010013 */
[----:B------:R-:W-:Y:S02]  /*192d0*/  HADD2.F32 R61, -RZ, R14.H0_H0 ;  /* 0x2000000eff3d7230 */ /* 0x000fe40000004100 */
[C---:B------:R-:W-:Y:S01]  /*192e0*/  FFMA.FTZ R68, R21.reuse, R60, R65 ;  /* 0x0000003c15447223 */ /* 0x040fe20000010041 */
[----:B------:R-:W-:Y:S02]  /*192f0*/  HADD2.F32 R25, -RZ, R16.H0_H0 ;  /* 0x20000010ff197230 */ /* 0x000fe40000004100 */
[----:B------:R-:W-:Y:S01]  /*19300*/  FFMA.FTZ R74, R21, R64, R67 ;  /* 0x00000040154a7223 */ /* 0x000fe20000010043 */
[----:B-1----:R-:W-:-:S02]  /*19310*/  HADD2.F32 R13, -RZ, R6.H0_H0 ;  /* 0x20000006ff0d7230 */ /* 0x002fc40000004100 */
[----:B------:R-:W-:Y:S01]  /*19320*/  FFMA.FTZ R18, R63, R66, R18 ;  /* 0x000000423f127223 */ /* 0x000fe20000010012 */
[C---:B------:R-:W-:Y:S01]  /*19330*/  FFMA.FTZ R70, R66.reuse, R62, R5 ;  /* 0x0000003e42467223 */ /* 0x040fe20000010005 */
[C---:B------:R-:W-:Y:S01]  /*19340*/  FFMA.FTZ R72, R66.reuse, R61, R68 ;  /* 0x0000003d42487223 */ /* 0x040fe20000010044 */
[----:B------:R-:W-:Y:S01]  /*19350*/  FFMA.FTZ R11, R66, R25, R74 ;  /* 0x00000019420b7223 */ /* 0x000fe2000001004a */
[----:B------:R-:W-:Y:S02]  /*19360*/  HADD2.F32 R65, -RZ, R10.H1_H1 ;  /* 0x3000000aff417230 */ /* 0x000fe40000004100 */
[----:B------:R-:W-:Y:S02]  /*19370*/  HADD2.F32 R66, -RZ, R12.H1_H1 ;  /* 0x3000000cff427230 */ /* 0x000fe40000004100 */
[-C--:B------:R-:W-:Y:S01]  /*19380*/  FFMA.FTZ R15, R2, R13.reuse, RZ ;  /* 0x0000000d020f7223 */ /* 0x080fe200000100ff */
[----:B------:R-:W-:Y:S02]  /*19390*/  HADD2.F32 R67, -RZ, R14.H1_H1 ;  /* 0x3000000eff437230 */ /* 0x000fe40000004100 */
[----:B------:R-:W-:Y:S01]  /*193a0*/  FFMA.FTZ R14, R3, R13, RZ ;  /* 0x0000000d030e7223 */ /* 0x000fe200000100ff */
[----:B------:R-:W-:-:S02]  /*193b0*/  HADD2.F32 R68, -RZ, R16.H1_H1 ;  /* 0x30000010ff447230 */ /* 0x000fc40000004100 */
[-C--:B------:R-:W-:Y:S01]  /*193c0*/  FFMA.FTZ R16, R4, R13.reuse, RZ ;  /* 0x0000000d04107223 */ /* 0x080fe200000100ff */
[----:B------:R-:W-:Y:S02]  /*193d0*/  HADD2.F32 R6, -RZ, R6.H1_H1 ;  /* 0x30000006ff067230 */ /* 0x000fe40000004100 */
[--C-:B------:R-:W-:Y:S02]  /*193e0*/  HADD2.F32 R10, -RZ, R7.reuse.H0_H0 ;  /* 0x20000007ff0a7230 */ /* 0x100fe40000004100 */
[----:B------:R-:W-:Y:S02]  /*193f0*/  HADD2.F32 R12, -RZ, R7.H1_H1 ;  /* 0x30000007ff0c7230 */ /* 0x000fe40000004100 */
        /* <DEDUP_REMOVED lines=13> */
[----:B0-----:R-:W-:-:S02]  /*194d0*/  HADD2.F32 R6, -RZ, R8.H0_H0 ;  /* 0x20000008ff067230 */ /* 0x001fc40000004100 */
[----:B------:R-:W-:Y:S02]  /*194e0*/  HADD2.F32 R13, -RZ, R8.H1_H1 ;  /* 0x30000008ff0d7230 */ /* 0x000fe40000004100 */
[--C-:B------:R-:W-:Y:S02]  /*194f0*/  HADD2.F32 R10, -RZ, R9.reuse.H0_H0 ;  /* 0x20000009ff0a7230 */ /* 0x100fe40000004100 */
[----:B------:R-:W-:Y:S02]  /*19500*/  HADD2.F32 R12, -RZ, R9.H1_H1 ;  /* 0x30000009ff0c7230 */ /* 0x000fe40000004100 */
[----:B------:R-:W0:Y:S01]  /*19510*/  LDS.64 R8, [UR4+0x130] ;  /* 0x00013004ff087984 */ /* 0x000e220008000a00 */
        /* <DEDUP_REMOVED lines=9> */
[----:B------:R-:W-:Y:S01]  /*195b0*/  FFMA.FTZ R7, R62, R10, R7 ;  /* 0x0000000a3e077223 */ /* 0x000fe20000010007 */
[----:B------:R-:W-:Y:S01]  /*195c0*/  FFMA.FTZ R5, R65, R69, R18 ;  /* 0x0000004541057223 */ /* 0x000fe20000010012 */
[----:B------:R-:W-:Y:S01]  /*195d0*/  FFMA.FTZ R70, R69, R66, R70 ;  /* 0x0000004245467223 */ /* 0x000fe20000010046 */
[-C--:B------:R-:W-:Y:S01]  /*195e0*/  FFMA.FTZ R14, R61, R10.reuse, R14 ;  /* 0x0000000a3d0e7223 */ /* 0x080fe2000001000e */
[----:B------:R-:W-:Y:S01]  /*195f0*/  FFMA.FTZ R15, R25, R10, R16 ;  /* 0x0000000a190f7223 */ /* 0x000fe20000010010 */
[----:B------:R-:W-:Y:S01]  /*19600*/  FFMA.FTZ R11, R69, R68, R11 ;  /* 0x00000044450b7223 */ /* 0x000fe2000001000b */
[-C--:B------:R-:W-:Y:S01]  /*19610*/  FFMA.FTZ R13, R65, R12.reuse, R6 ;  /* 0x0000000c410d7223 */ /* 0x080fe20000010006 */
[-C--:B------:R-:W-:Y:S01]  /*19620*/  FFMA.FTZ R10, R66, R12.reuse, R7 ;  /* 0x0000000c420a7223 */ /* 0x080fe20000010007 */
[----:B------:R-:W-:Y:S01]  /*19630*/  FFMA.FTZ R72, R69, R67, R72 ;  /* 0x0000004345487223 */ /* 0x000fe20000010048 */
[----:B------:R-:W1:Y:S01]  /*19640*/  LDS.64 R6, [UR4+0x138] ;  /* 0x00013804ff067984 */ /* 0x000e620008000a00 */
[----:B------:R-:W-:Y:S01]  /*19650*/  FFMA.FTZ R14, R67, R12, R14 ;  /* 0x0000000c430e7223 */ /* 0x000fe2000001000e */
[----:B------:R-:W-:Y:S01]  /*19660*/  FMUL.FTZ R5, R5, R28 ;  /* 0x0000001c05057220 */ /* 0x000fe20000410000 */
[-C--:B------:R-:W-:Y:S01]  /*19670*/  FMUL.FTZ R70, R70, R27.reuse ;  /* 0x0000001b46467220 */ /* 0x080fe20000410000 */
[----:B------:R-:W-:Y:S01]  /*19680*/  FFMA.FTZ R15, R68, R12, R15 ;  /* 0x0000000c440f7223 */ /* 0x000fe2000001000f */
[----:B------:R-:W-:Y:S01]  /*19690*/  FMUL.FTZ R11, R11, R30 ;  /* 0x0000001e0b0b7220 */ /* 0x000fe20000410000 */
[----:B------:R-:W-:Y:S01]  /*196a0*/  FMUL.FTZ R10, R10, R27 ;  /* 0x0000001b0a0a7220 */ /* 0x000fe20000410000 */
[-C--:B------:R-:W-:Y:S01]  /*196b0*/  FMUL.FTZ R72, R72, R29.reuse ;  /* 0x0000001d48487220 */ /* 0x080fe20000410000 */
[----:B------:R-:W-:Y:S01]  /*196c0*/  FMUL.FTZ R13, R13, R28 ;  /* 0x0000001c0d0d7220 */ /* 0x000fe20000410000 */
        /* <DEDUP_REMOVED lines=9> */
[----:B------:R-:W-:Y:S02]  /*19760*/  F2FP.F16.F32.PACK_AB R14, RZ, R14 ;  /* 0x0000000eff0e723e */ /* 0x000fe400000000ff */
[----:B------:R-:W-:Y:S02]  /*19770*/  F2FP.F16.F32.PACK_AB R15, RZ, R15 ;  /* 0x0000000fff0f723e */ /* 0x000fe400000000ff */
[----:B------:R-:W-:Y:S02]  /*19780*/  PRMT R72, R72, 0x5410, R11 ;  /* 0x0000541048487816 */ /* 0x000fe4000000000b */
[----:B------:R-:W-:Y:S01]  /*19790*/  PRMT R13, R13, 0x5410, R10 ;  /* 0x000054100d0d7816 */ /* 0x000fe2000000000a */
[----:B------:R-:W-:Y:S01]  /*197a0*/  HFMA2 R16, R5, 1, 1, R39 ;  /* 0x3c003c0005107831 */ /* 0x000fe20000000027 */
[----:B------:R-:W-:Y:S01]  /*197b0*/  PRMT R12, R14, 0x5410, R15 ;  /* 0x000054100e0c7816 */ /* 0x000fe2000000000f */
[----:B------:R-:W2:Y:S01]  /*197c0*/  LDS.64 R10, [UR4+0x1b0] ;  /* 0x0001b004ff0a7984 */ /* 0x000ea20008000a00 */
[----:B0-----:R-:W-:-:S02]  /*197d0*/  HADD2.F32 R5, -RZ, R8.H0_H0 ;  /* 0x20000008ff057230 */ /* 0x001fc40000004100 */
[----:B------:R-:W-:Y:S02]  /*197e0*/  HFMA2 R14, R13, 1, 1, R36 ;  /* 0x3c003c000d0e7831 */ /* 0x000fe40000000024 */
[----:B------:R-:W-:Y:S02]  /*197f0*/  HADD2.F32 R8, -RZ, R8.H1_H1 ;  /* 0x30000008ff087230 */ /* 0x000fe40000004100 */
[----:B------:R-:W-:Y:S02]  /*19800*/  HFMA2 R13, R12, 1, 1, R37 ;  /* 0x3c003c000c0d7831 */ /* 0x000fe40000000025 */
[--C-:B------:R-:W-:Y:S02]  /*19810*/  HADD2.F32 R12, -RZ, R9.reuse.H0_H0 ;  /* 0x20000009ff0c7230 */ /* 0x100fe40000004100 */
[----:B------:R-:W-:Y:S02]  /*19820*/  HADD2.F32 R18, -RZ, R9.H1_H1 ;  /* 0x30000009ff127230 */ /* 0x000fe40000004100 */
[----:B------:R-:W-:Y:S01]  /*19830*/  FFMA.FTZ R9, R0, R5, RZ ;  /* 0x0000000500097223 */ /* 0x000fe200000100ff */
[----:B------:R-:W-:-:S02]  /*19840*/  HADD2 R15, R72, R38 ;  /* 0x00000026480f7230 */ /* 0x000fc40000000000 */
[-C--:B------:R-:W-:Y:S01]  /*19850*/  FFMA.FTZ R36, R3, R5.reuse, RZ ;  /* 0x0000000503247223 */ /* 0x080fe200000100ff */
[-C--:B------:R-:W-:Y:S01]  /*19860*/  FFMA.FTZ R19, R2, R5.reuse, RZ ;  /* 0x0000000502137223 */ /* 0x080fe200000100ff */
[-C--:B------:R-:W-:Y:S01]  /*19870*/  FFMA.FTZ R9, R44, R8.reuse, R9 ;  /* 0x000000082c097223 */ /* 0x080fe20000010009 */
[----:B------:R-:W-:Y:S01]  /*19880*/  FFMA.FTZ R38, R4, R5, RZ ;  /* 0x0000000504267223 */ /* 0x000fe200000100ff */
[-C--:B------:R-:W-:Y:S01]  /*19890*/  FFMA.FTZ R36, R43, R8.reuse, R36 ;  /* 0x000000082b247223 */ /* 0x080fe20000010024 */
[----:B------:R-:W-:Y:S01]  /*198a0*/  FFMA.FTZ R19, R42, R8, R19 ;  /* 0x000000082a137223 */ /* 0x000fe20000010013 */
[----:B------:R-:W-:Y:S01]  /*198b0*/  FFMA.FTZ R5, R46, R12, R9 ;  /* 0x0000000c2e057223 */ /* 0x000fe20000010009 */
        /* <DEDUP_REMOVED lines=9> */
[----:B------:R-:W-:Y:S02]  /*19950*/  HADD2.F32 R19, -RZ, R6.H1_H1 ;  /* 0x30000006ff137230 */ /* 0x000fe40000004100 */
[----:B------:R-:W-:Y:S01]  /*19960*/  FFMA.FTZ R38, R47, R18, R38 ;  /* 0x000000122f267223 */ /* 0x000fe20000010026 */
        /* <DEDUP_REMOVED lines=11> */
[-C--:B------:R-:W-:Y:S01]  /*19a20*/  FFMA.FTZ R19, R62, R18.reuse, R5 ;  /* 0x000000123e137223 */ /* 0x080fe20000010005 */
[--C-:B--2---:R-:W-:Y:S02]  /*19a30*/  HADD2.F32 R37, -RZ, R10.reuse.H0_H0 ;  /* 0x2000000aff257230 */ /* 0x104fe40000004100 */
[-C--:B------:R-:W-:Y:S01]  /*19a40*/  FFMA.FTZ R12, R61, R18.reuse, R12 ;  /* 0x000000123d0c7223 */ /* 0x080fe2000001000c */
[----:B------:R-:W-:Y:S01]  /*19a50*/  FFMA.FTZ R21, R25, R18, R36 ;  /* 0x0000001219157223 */ /* 0x000fe20000010024 */
[-C--:B------:R-:W-:Y:S01]  /*19a60*/  FFMA.FTZ R5, R65, R7.reuse, R6 ;  /* 0x0000000741057223 */ /* 0x080fe20000010006 */
[----:B------:R-:W-:Y:S01]  /*19a70*/  FFMA.FTZ R6, R66, R7, R19 ;  /* 0x0000000742067223 */ /* 0x000fe20000010013 */
[----:B------:R-:W-:-:S02]  /*19a80*/  HADD2.F32 R10, -RZ, R10.H1_H1 ;  /* 0x3000000aff0a7230 */ /* 0x000fc40000004100 */
[-C--:B------:R-:W-:Y:S01]  /*19a90*/  FFMA.FTZ R36, R3, R37.reuse, RZ ;  /* 0x0000002503247223 */ /* 0x080fe200000100ff */
[----:B------:R-:W-:Y:S01]  /*19aa0*/  FFMA.FTZ R19, R2, R37, RZ ;  /* 0x0000002502137223 */ /* 0x000fe200000100ff */
[-C--:B------:R-:W-:Y:S01]  /*19ab0*/  FFMA.FTZ R12, R67, R7.reuse, R12 ;  /* 0x00000007430c7223 */ /* 0x080fe2000001000c */
[----:B------:R-:W-:Y:S01]  /*19ac0*/  FFMA.FTZ R21, R68, R7, R21 ;  /* 0x0000000744157223 */ /* 0x000fe20000010015 */
[--C-:B------:R-:W-:Y:S02]  /*19ad0*/  HADD2.F32 R18, -RZ, R11.reuse.H0_H0 ;  /* 0x2000000bff127230 */ /* 0x100fe40000004100 */
[-C--:B------:R-:W-:Y:S01]  /*19ae0*/  FFMA.FTZ R7, R0, R37.reuse, RZ ;  /* 0x0000002500077223 */ /* 0x080fe200000100ff */
[----:B------:R-:W-:Y:S01]  /*19af0*/  FFMA.FTZ R38, R4, R37, RZ ;  /* 0x0000002504267223 */ /* 0x000fe200000100ff */
[-C--:B------:R-:W-:Y:S01]  /*19b00*/  FFMA.FTZ R36, R43, R10.reuse, R36 ;  /* 0x0000000a2b247223 */ /* 0x080fe20000010024 */
[----:B------:R-:W-:Y:S01]  /*19b10*/  FFMA.FTZ R19, R42, R10, R19 ;  /* 0x0000000a2a137223 */ /* 0x000fe20000010013 */
[----:B------:R-:W-:-:S02]  /*19b20*/  HADD2.F32 R11, -RZ, R11.H1_H1 ;  /* 0x3000000bff0b7230 */ /* 0x000fc40000004100 */
[-C--:B------:R-:W-:Y:S01]  /*19b30*/  FFMA.FTZ R7, R44, R10.reuse, R7 ;  /* 0x0000000a2c077223 */ /* 0x080fe20000010007 */
[----:B------:R-:W-:Y:S01]  /*19b40*/  FFMA.FTZ R38, R45, R10, R38 ;  /* 0x0000000a2d267223 */ /* 0x000fe20000010026 */
[-C--:B------:R-:W-:Y:S01]  /*19b50*/  FFMA.FTZ R36, R53, R18.reuse, R36 ;  /* 0x0000001235247223 */ /* 0x080fe20000010024 */
[-C--:B------:R-:W-:Y:S01]  /*19b60*/  FFMA.FTZ R19, R52, R18.reuse, R19 ;  /* 0x0000001234137223 */ /* 0x080fe20000010013 */
[-C--:B------:R-:W-:Y:S01]  /*19b70*/  FFMA.FTZ R7, R46, R18.reuse, R7 ;  /* 0x000000122e077223 */ /* 0x080fe20000010007 */
[----:B------:R-:W-:Y:S01]  /*19b80*/  FFMA.FTZ R38, R51, R18, R38 ;  /* 0x0000001233267223 */ /* 0x000fe20000010026 */
[----:B0-----:R-:W-:Y:S02]  /*19b90*/  HADD2.F32 R10, -RZ, R8.H0_H0 ;  /* 0x20000008ff0a7230 */ /* 0x001fe40000004100 */
[-C--:B------:R-:W-:Y:S01]  /*19ba0*/  FFMA.FTZ R18, R49, R11.reuse, R36 ;  /* 0x0000000b31127223 */ /* 0x080fe20000010024 */
[-C--:B------:R-:W-:Y:S01]  /*19bb0*/  FFMA.FTZ R19, R48, R11.reuse, R19 ;  /* 0x0000000b30137223 */ /* 0x080fe20000010013 */
[----:B------:R-:W-:-:S02]  /*19bc0*/  FFMA.FTZ R70, R47, R11, R38 ;  /* 0x0000000b2f467223 */ /* 0x000fc40000010026 */
[-C--:B------:R-:W-:Y:S01]  /*19bd0*/  FFMA.FTZ R38, R57, R10.reuse, R18 ;  /* 0x0000000a39267223 */ /* 0x080fe20000010012 */
[----:B------:R-:W-:Y:S02]  /*19be0*/  FFMA.FTZ R37, R54, R10, R19 ;  /* 0x0000000a36257223 */ /* 0x000fe40000010013 */
[----:B------:R-:W0:Y:S01]  /*19bf0*/  LDS.64 R18, [UR4+0x230] ;  /* 0x00023004ff127984 */ /* 0x000e220008000a00 */
[----:B------:R-:W-:Y:S01]  /*19c00*/  FFMA.FTZ R7, R50, R11, R7 ;  /* 0x0000000b32077223 */ /* 0x000fe20000010007 */
[----:B------:R-:W-:-:S03]  /*19c10*/  HADD2.F32 R11, -RZ, R8.H1_H1 ;  /* 0x30000008ff0b7230 */ /* 0x000fc60000004100 */
[----:B------:R-:W-:Y:S01]  /*19c20*/  FFMA.FTZ R7, R56, R10, R7 ;  /* 0x0000000a38077223 */ /* 0x000fe20000010007 */
[----:B------:R-:W-:-:S03]  /*19c30*/  HADD2.F32 R36, -RZ, R9.H0_H0 ;  /* 0x20000009ff247230 */ /* 0x000fc60000004100 */
[-C--:B------:R-:W-:Y:S01]  /*19c40*/  FFMA.FTZ R8, R58, R11.reuse, R7 ;  /* 0x0000000b3a087223 */ /* 0x080fe20000010007 */
[-C--:B------:R-:W-:Y:S01]  /*19c50*/  FFMA.FTZ R7, R59, R11.reuse, R38 ;  /* 0x0000000b3b077223 */ /* 0x080fe20000010026 */
[----:B------:R-:W-:Y:S01]  /*19c60*/  FFMA.FTZ R39, R55, R10, R70 ;  /* 0x0000000a37277223 */ /* 0x000fe20000010046 */
[----:B------:R-:W-:Y:S02]  /*19c70*/  HADD2.F32 R9, -RZ, R9.H1_H1 ;  /* 0x30000009ff097230 */ /* 0x000fe40000004100 */
[----:B------:R-:W-:Y:S01]  /*19c80*/  FFMA.FTZ R10, R60, R11, R37 ;  /* 0x0000000b3c0a7223 */ /* 0x000fe20000010025 */
[-C--:B------:R-:W-:Y:S01]  /*19c90*/  FFMA.FTZ R8, R63, R36.reuse, R8 ;  /* 0x000000243f087223 */ /* 0x080fe20000010008 */
[----:B------:R-:W-:Y:S01]  /*19ca0*/  FFMA.FTZ R7, R62, R36, R7 ;  /* 0x000000243e077223 */ /* 0x000fe20000010007 */
[----:B------:R-:W-:Y:S01]  /*19cb0*/  FMUL.FTZ R6, R6, R27 ;  /* 0x0000001b06067220 */ /* 0x000fe20000410000 */
[----:B------:R-:W-:Y:S01]  /*19cc0*/  FMUL.FTZ R5, R5, R28 ;  /* 0x0000001c05057220 */ /* 0x000fe20000410000 */
[----:B------:R-:W-:Y:S01]  /*19cd0*/  FFMA.FTZ R70, R64, R11, R39 ;  /* 0x0000000b40467223 */ /* 0x000fe20000010027 */
[----:B------:R-:W-:Y:S01]  /*19ce0*/  FFMA.FTZ R38, R61, R36, R10 ;  /* 0x000000243d267223 */ /* 0x000fe2000001000a */
[-C--:B------:R-:W-:Y:S01]  /*19cf0*/  FFMA.FTZ R11, R65, R9.reuse, R8 ;  /* 0x00000009410b7223 */ /* 0x080fe20000010008 */
[----:B------:R-:W-:Y:S01]  /*19d00*/  FFMA.FTZ R10, R66, R9, R7 ;  /* 0x00000009420a7223 */ /* 0x000fe20000010007 */
[----:B------:R-:W-:-:S02]  /*19d10*/  F2FP.F16.F32.PACK_AB R8, RZ, R6 ;  /* 0x00000006ff08723e */ /* 0x000fc400000000ff */
[----:B------:R-:W-:Y:S01]  /*19d20*/  F2FP.F16.F32.PACK_AB R5, RZ, R5 ;  /* 0x00000005ff05723e */ /* 0x000fe200000000ff */
[----:B------:R-:W1:Y:S01]  /*19d30*/  LDS.64 R6, [UR4+0x238] ;  /* 0x00023804ff067984 */ /* 0x000e620008000a00 */
[----:B------:R-:W-:Y:S01]  /*19d40*/  FMUL.FTZ R11, R11, R28 ;  /* 0x0000001c0b0b7220 */ /* 0x000fe20000410000 */
[----:B------:R-:W-:Y:S01]  /*19d50*/  FMUL.FTZ R10, R10, R27 ;  /* 0x0000001b0a0a7220 */ /* 0x000fe20000410000 */
[----:B------:R-:W-:Y:S01]  /*19d60*/  FFMA.FTZ R37, R25, R36, R70 ;  /* 0x0000002419257223 */ /* 0x000fe20000010046 */
[----:B------:R-:W-:Y:S01]  /*19d70*/  FMUL.FTZ R12, R12, R29 ;  /* 0x0000001d0c0c7220 */ /* 0x000fe20000410000 */
[----:B------:R-:W-:Y:S01]  /*19d80*/  FMUL.FTZ R21, R21, R30 ;  /* 0x0000001e15157220 */ /* 0x000fe20000410000 */
[----:B------:R-:W-:Y:S01]  /*19d90*/  PRMT R5, R5, 0x5410, R8 ;  /* 0x0000541005057816 */ /* 0x000fe20000000008 */
[----:B------:R-:W-:Y:S01]  /*19da0*/  FFMA.FTZ R38, R67, R9, R38 ;  /* 0x0000000943267223 */ /* 0x000fe20000010026 */
[----:B------:R-:W-:Y:S01]  /*19db0*/  F2FP.F16.F32.PACK_AB R11, RZ, R11 ;  /* 0x0000000bff0b723e */ /* 0x000fe200000000ff */
[----:B------:R-:W-:Y:S01]  /*19dc0*/  FFMA.FTZ R37, R68, R9, R37 ;  /* 0x0000000944257223 */ /* 0x000fe20000010025 */
[----:B------:R-:W-:-:S02]  /*19dd0*/  F2FP.F16.F32.PACK_AB R10, RZ, R10 ;  /* 0x0000000aff0a723e */ /* 0x000fc400000000ff */
[----:B------:R-:W-:Y:S01]  /*19de0*/  F2FP.F16.F32.PACK_AB R9, RZ, R12 ;  /* 0x0000000cff09723e */ /* 0x000fe200000000ff */
[----:B------:R-:W-:Y:S01]  /*19df0*/  HFMA2 R12, R5, 1, 1, R20 ;  /* 0x3c003c00050c7831 */ /* 0x000fe20000000014 */
[----:B------:R-:W-:Y:S01]  /*19e00*/  F2FP.F16.F32.PACK_AB R21, RZ, R21 ;  /* 0x00000015ff15723e */ /* 0x000fe200000000ff */
[----:B------:R-:W-:Y:S01]  /*19e10*/  FMUL.FTZ R38, R38, R29 ;  /* 0x0000001d26267220 */ /* 0x000fe20000410000 */
[----:B------:R-:W-:Y:S01]  /*19e20*/  PRMT R5, R11, 0x5410, R10 ;  /* 0x000054100b057816 */ /* 0x000fe2000000000a */
[----:B------:R-:W-:Y:S01]  /*19e30*/  FMUL.FTZ R37, R37, R30 ;  /* 0x0000001e25257220 */ /* 0x000fe20000410000 */
[----:B------:R-:W-:Y:S02]  /*19e40*/  PRMT R9, R9, 0x5410, R21 ;  /* 0x0000541009097816 */ /* 0x000fe40000000015 */
[----:B------:R-:W2:Y:S01]  /*19e50*/  LDS.64 R20, [UR4+0x2b0] ;  /* 0x0002b004ff147984 */ /* 0x000ea20008000a00 */
[----:B------:R-:W-:Y:S01]  /*19e60*/  HFMA2 R10, R5, 1, 1, R32 ;  /* 0x3c003c00050a7831 */ /* 0x000fe20000000020 */
[----:B------:R-:W-:Y:S01]  /*19e70*/  F2FP.F16.F32.PACK_AB R38, RZ, R38 ;  /* 0x00000026ff26723e */ /* 0x000fe200000000ff */
[----:B0-----:R-:W-:Y:S01]  /*19e80*/  HADD2.F32 R5, -RZ, R18.H0_H0 ;  /* 0x20000012ff057230 */ /* 0x001fe20000004100 */
[----:B------:R-:W-:Y:S01]  /*19e90*/  F2FP.F16.F32.PACK_AB R37, RZ, R37 ;  /* 0x00000025ff25723e */ /* 0x000fe200000000ff */
[----:B------:R-:W-:-:S02]  /*19ea0*/  HADD2 R11, R9, R31 ;  /* 0x0000001f090b7230 */ /* 0x000fc40000000000 */
[----:B------:R-:W-:Y:S01]  /*19eb0*/  HADD2.F32 R18, -RZ, R18.H1_H1 ;  /* 0x30000012ff127230 */ /* 0x000fe20000004100 */
[----:B------:R-:W-:Y:S01]  /*19ec0*/  PRMT R38, R38, 0x5410, R37 ;  /* 0x0000541026267816 */ /* 0x000fe20000000025 */
[--C-:B------:R-:W-:Y:S02]  /*19ed0*/  HADD2.F32 R8, -RZ, R19.reuse.H0_H0 ;  /* 0x20000013ff087230 */ /* 0x100fe40000004100 */
[----:B------:R-:W-:Y:S02]  /*19ee0*/  HADD2.F32 R31, -RZ, R19.H1_H1 ;  /* 0x30000013ff1f7230 */ /* 0x000fe40000004100 */
[-C--:B------:R-:W-:Y:S01]  /*19ef0*/  FFMA.FTZ R19, R0, R5.reuse, RZ ;  /* 0x0000000500137223 */ /* 0x080fe200000100ff */
[----:B------:R-:W-:Y:S02]  /*19f00*/  HFMA2 R9, R38, 1, 1, R33 ;  /* 0x3c003c0026097831 */ /* 0x000fe40000000021 */
[-C--:B------:R-:W-:Y:S01]  /*19f10*/  FFMA.FTZ R32, R3, R5.reuse, RZ ;  /* 0x0000000503207223 */ /* 0x080fe200000100ff */
[-C--:B------:R-:W-:Y:S01]  /*19f20*/  FFMA.FTZ R33, R2, R5.reuse, RZ ;  /* 0x0000000502217223 */ /* 0x080fe200000100ff */
[-C--:B------:R-:W-:Y:S01]  /*19f30*/  FFMA.FTZ R19, R44, R18.reuse, R19 ;  /* 0x000000122c137223 */ /* 0x080fe20000010013 */
[----:B------:R-:W-:Y:S01]  /*19f40*/  FFMA.FTZ R36, R4, R5, RZ ;  /* 0x0000000504247223 */ /* 0x000fe200000100ff */
[-C--:B------:R-:W-:Y:S01]  /*19f50*/  FFMA.FTZ R32, R43, R18.reuse, R32 ;  /* 0x000000122b207223 */ /* 0x080fe20000010020 */
[----:B------:R-:W-:Y:S01]  /*19f60*/  FFMA.FTZ R33, R42, R18, R33 ;  /* 0x000000122a217223 */ /* 0x000fe20000010021 */
        /* <DEDUP_REMOVED lines=46> */
[----:B0-----:R-:W-:Y:S02]  /*1a250*/  HADD2.F32 R20, -RZ, R18.H0_H0 ;  /* 0x20000012ff147230 */ /* 0x001fe40000004100 */
        /* <DEDUP_REMOVED lines=9> */
[----:B------:R-:W-:Y:S02]  /*1a2f0*/  HADD2.F32 R31, -RZ, R18.H1_H1 ;  /* 0x30000012ff1f7230 */ /* 0x000fe40000004100 */
        /* <DEDUP_REMOVED lines=28> */
[----:B------:R-:W-:Y:S01]  /*1a4c0*/  PRMT R7, R7, 0x5410, R33 ;  /* 0x0000541007077816 */ /* 0x000fe20000000021 */
[----:B------:R-:W-:Y:S01]  /*1a4d0*/  FMUL.FTZ R36, R36, R29 ;  /* 0x0000001d24247220 */ /* 0x000fe20000410000 */
[----:B------:R-:W-:Y:S01]  /*1a4e0*/  PRMT R31, R31, 0x5410, R32 ;  /* 0x000054101f1f7816 */ /* 0x000fe20000000020 */
[----:B------:R-:W-:Y:S01]  /*1a4f0*/  FMUL.FTZ R37, R37, R30 ;  /* 0x0000001e25257220 */ /* 0x000fe20000410000 */
[----:B------:R-:W-:Y:S02]  /*1a500*/  HFMA2 R8, R5, 1, 1, R23 ;  /* 0x3c003c0005087831 */ /* 0x000fe40000000017 */
[----:B------:R-:W-:Y:S02]  /*1a510*/  HADD2 R7, R7, R22 ;  /* 0x0000001607077230 */ /* 0x000fe40000000000 */
[----:B------:R-:W2:Y:S01]  /*1a520*/  LDS.64 R22, [UR4+0x3b0] ;  /* 0x0003b004ff167984 */ /* 0x000ea20008000a00 */
[----:B------:R-:W-:Y:S01]  /*1a530*/  HFMA2 R6, R31, 1, 1, R35 ;  /* 0x3c003c001f067831 */ /* 0x000fe20000000023 */
        /* <DEDUP_REMOVED lines=81> */
[-C--:B------:R-:W-:Y:S01]  /*1aa50*/  FFMA.FTZ R65, R65, R21.reuse, R58 ;  /* 0x0000001541417223 */ /* 0x080fe2000001003a */
[-C--:B------:R-:W-:Y:S01]  /*1aa60*/  FFMA.FTZ R66, R66, R21.reuse, R59 ;  /* 0x0000001542427223 */ /* 0x080fe2000001003b */
[----:B------:R-:W-:Y:S01]  /*1aa70*/  IADD3 R127, PT, PT, R127, 0x20, RZ ;  /* 0x000000207f7f7810 */ /* 0x000fe20007ffe0ff */
[-C--:B------:R-:W-:Y:S01]  /*1aa80*/  FFMA.FTZ R60, R67, R21.reuse, R60 ;  /* 0x00000015433c7223 */ /* 0x080fe2000001003c */
[----:B------:R-:W-:Y:S01]  /*1aa90*/  FFMA.FTZ R25, R68, R21, R25 ;  /* 0x0000001544197223 */ /* 0x000fe20000010019 */
[-C--:B------:R-:W-:Y:S01]  /*1aaa0*/  FMUL.FTZ R31, R31, R28.reuse ;  /* 0x0000001c1f1f7220 */ /* 0x080fe20000410000 */
[----:B------:R-:W-:Y:S01]  /*1aab0*/  FMUL.FTZ R65, R65, R28 ;  /* 0x0000001c41417220 */ /* 0x000fe20000410000 */
[-C--:B------:R-:W-:Y:S01]  /*1aac0*/  FMUL.FTZ R18, R18, R27.reuse ;  /* 0x0000001b12127220 */ /* 0x080fe20000410000 */
[----:B------:R-:W-:Y:S01]  /*1aad0*/  FMUL.FTZ R66, R66, R27 ;  /* 0x0000001b42427220 */ /* 0x000fe20000410000 */
[----:B------:R-:W-:Y:S01]  /*1aae0*/  ISETP.GE.AND P0, PT, R127, R26, PT ;  /* 0x0000001a7f00720c */ /* 0x000fe20003f06270 */
[-C--:B------:R-:W-:Y:S01]  /*1aaf0*/  FMUL.FTZ R32, R32, R29.reuse ;  /* 0x0000001d20207220 */ /* 0x080fe20000410000 */
[----:B------:R-:W-:Y:S01]  /*1ab00*/  FMUL.FTZ R60, R60, R29 ;  /* 0x0000001d3c3c7220 */ /* 0x000fe20000410000 */
[-C--:B------:R-:W-:Y:S01]  /*1ab10*/  FMUL.FTZ R35, R35, R30.reuse ;  /* 0x0000001e23237220 */ /* 0x080fe20000410000 */
[----:B------:R-:W-:Y:S01]  /*1ab20*/  FMUL.FTZ R25, R25, R30 ;  /* 0x0000001e19197220 */ /* 0x000fe20000410000 */
[----:B------:R-:W-:-:S02]  /*1ab30*/  F2FP.F16.F32.PACK_AB R31, RZ, R31 ;  /* 0x0000001fff1f723e */ /* 0x000fc400000000ff */
[----:B------:R-:W-:Y:S02]  /*1ab40*/  F2FP.F16.F32.PACK_AB R18, RZ, R18 ;  /* 0x00000012ff12723e */ /* 0x000fe400000000ff */
[----:B------:R-:W-:Y:S02]  /*1ab50*/  F2FP.F16.F32.PACK_AB R65, RZ, R65 ;  /* 0x00000041ff41723e */ /* 0x000fe400000000ff */
[----:B------:R-:W-:Y:S02]  /*1ab60*/  F2FP.F16.F32.PACK_AB R66, RZ, R66 ;  /* 0x00000042ff42723e */ /* 0x000fe400000000ff */
[----:B------:R-:W-:Y:S02]  /*1ab70*/  F2FP.F16.F32.PACK_AB R32, RZ, R32 ;  /* 0x00000020ff20723e */ /* 0x000fe400000000ff */
[----:B------:R-:W-:Y:S02]  /*1ab80*/  F2FP.F16.F32.PACK_AB R35, RZ, R35 ;  /* 0x00000023ff23723e */ /* 0x000fe400000000ff */
[----:B------:R-:W-:-:S02]  /*1ab90*/  F2FP.F16.F32.PACK_AB R60, RZ, R60 ;  /* 0x0000003cff3c723e */ /* 0x000fc400000000ff */
[----:B------:R-:W-:Y:S02]  /*1aba0*/  F2FP.F16.F32.PACK_AB R25, RZ, R25 ;  /* 0x00000019ff19723e */ /* 0x000fe400000000ff */
[----:B------:R-:W-:Y:S02]  /*1abb0*/  PRMT R31, R31, 0x5410, R18 ;  /* 0x000054101f1f7816 */ /* 0x000fe40000000012 */
[----:B------:R-:W-:Y:S02]  /*1abc0*/  PRMT R65, R65, 0x5410, R66 ;  /* 0x0000541041417816 */ /* 0x000fe40000000042 */
[----:B------:R-:W-:Y:S02]  /*1abd0*/  PRMT R32, R32, 0x5410, R35 ;  /* 0x0000541020207816 */ /* 0x000fe40000000023 */
[----:B------:R-:W-:Y:S01]  /*1abe0*/  PRMT R60, R60, 0x5410, R25 ;  /* 0x000054103c3c7816 */ /* 0x000fe20000000019 */
[----:B------:R-:W-:Y:S01]  /*1abf0*/  UIADD3 UR4, UPT, UPT, UR4, 0x40, URZ ;  /* 0x0000004004047890 */ /* 0x000fe2000fffe0ff */
[----:B------:R-:W-:-:S02]  /*1ac00*/  HFMA2 R4, R31, 1, 1, R17 ;  /* 0x3c003c001f047831 */ /* 0x000fc40000000011 */
[----:B------:R-:W-:Y:S02]  /*1ac10*/  HFMA2 R2, R65, 1, 1, R24 ;  /* 0x3c003c0041027831 */ /* 0x000fe40000000018 */
[----:B------:R-:W-:Y:S02]  /*1ac20*/  HADD2 R3, R32, R34 ;  /* 0x0000002220037230 */ /* 0x000fe40000000000 */
[----:B------:R-:W-:-:S04]  /*1ac30*/  IMAD.WIDE R114, R123, 0x4, R114 ;  /* 0x000000047b727825 */ /* 0x000fc800078e0272 */
[----:B------:R-:W-:Y:S01]  /*1ac40*/  HADD2 R0, R60, R40 ;  /* 0x000000283c007230 */ /* 0x000fe20000000000 */
[----:B------:R-:W-:Y:S06]  /*1ac50*/  @!P0 BRA `(.L_x_2399) ;  /* 0xffffff7c001c8947 */ /* 0x000fec000383ffff */
.L_x_2398:
[----:B------:R-:W-:-:S13]  /*1ac60*/  ISETP.GT.AND P0, PT, R120, R127, PT ;  /* 0x0000007f7800720c */ /* 0x000fda0003f04270 */
[----:B------:R-:W-:Y:S05]  /*1ac70*/  @!P0 BRA `(.L_x_2400) ;  /* 0x0000003400888947 */ /* 0x000fea0003800000 */
[----:B------:R-:W-:Y:S01]  /*1ac80*/  IMAD.WIDE.U32 R18, R127, 0x4, R132 ;  /* 0x000000047f127825 */ /* 0x000fe200078e0084 */
[----:B------:R-:W-:Y:S02]  /*1ac90*/  MOV R136, R114 ;  /* 0x0000007200887202 */ /* 0x000fe40000000f00 */
[----:B------:R-:W-:Y:S02]  /*1aca0*/  MOV R137, R115 ;  /* 0x0000007300897202 */ /* 0x000fe40000000f00 */
[----:B------:R-:W-:-:S04]  /*1acb0*/  IADD3 R118, P0, PT, R18, 0x2, RZ ;  /* 0x0000000212767810 */ /* 0x000fc80007f1e0ff */
[----:B------:R-:W-:-:S09]  /*1acc0*/  IADD3.X R119, PT, PT, RZ, R19, RZ, P0, !PT ;  /* 0x00000013ff777210 */ /* 0x000fd200007fe4ff */
.L_x_2401:
[----:B------:R-:W2:Y:S01]  /*1acd0*/  LDG.E.128.CONSTANT R20, desc[UR8][R136.64] ;  /* 0x0000000888147981 */ /* 0x000ea2000c1e9d00 */
[----:B------:R-:W-:-:S05]  /*1ace0*/  MOV R123, UR10 ;  /* 0x0000000a007b7c02 */ /* 0x000fca0008000f00 */
[----:B------:R-:W-:-:S05]  /*1acf0*/  IMAD.WIDE R18, R123, 0x4, R136 ;  /* 0x000000047b127825 */ /* 0x000fca00078e0288 */
[----:B------:R0:W3:Y:S01]  /*1ad00*/  LDG.E.128.CONSTANT R24, desc[UR8][R18.64] ;  /* 0x0000000812187981 */ /* 0x0000e2000c1e9d00 */
[----:B------:R-:W-:-:S05]  /*1ad10*/  IMAD.WIDE R134, R123, 0x4, R18 ;  /* 0x000000047b867825 */ /* 0x000fca00078e0212 */
[----:B------:R-:W4:Y:S01]  /*1ad20*/  LDG.E.128.CONSTANT R28, desc[UR8][R134.64] ;  /* 0x00000008861c7981 */ /* 0x000f22000c1e9d00 */
[----:B------:R-:W-:Y:S01]  /*1ad30*/  ISETP.NE.AND P0, PT, R127, R126, PT ;  /* 0x0000007e7f00720c */ /* 0x000fe20003f05270 */
[----:B------:R-:W-:Y:S01]  /*1ad40*/  HFMA2 R70, -RZ, RZ, 0, 0.125 ;  /* 0x00003000ff467431 */ /* 0x000fe200000001ff */
[----:B------:R-:W-:-:S11]  /*1ad50*/  MOV R69, 0x2400 ;  /* 0x0000240000457802 */ /* 0x000fd60000000f00 */
[----:B------:R-:W-:Y:S01]  /*1ad60*/  @!P0 LEA R98, R125, R130, 0x3 ;  /* 0x000000827d628211 */ /* 0x000fe200078e18ff */
[----:B------:R-:W5:Y:S05]  /*1ad70*/  @!P0 LDG.E.U16.CONSTANT R138, desc[UR8][R118.64] ;  /* 0x00000008768a8981 */ /* 0x000f6a000c1e9500 */
[----:B------:R-:W5:Y:S01]  /*1ad80*/  @!P0 LDL.64 R98, [R98+0x8] ;  /* 0x0000080062628983 */ /* 0x000f620000100a00 */
[C---:B--2---:R-:W-:Y:S02]  /*1ad90*/  LOP3.LUT R17, R20.reuse, 0x70007, RZ, 0xc0, !PT ;  /* 0x0007000714117812 */ /* 0x044fe400078ec0ff */
[----:B------:R-:W-:Y:S02]  /*1ada0*/  LOP3.LUT R36, R20, 0x380038, RZ, 0xc0, !PT ;  /* 0x0038003814247812 */ /* 0x000fe400078ec0ff */
[----:B------:R-:W-:-:S02]  /*1adb0*/  SHF.R.U32.HI R32, RZ, 0x6, R20 ;  /* 0x00000006ff207819 */ /* 0x000fc40000011614 */
[----:B------:R-:W-:Y:S02]  /*1adc0*/  SHF.R.U32.HI R37, RZ, 0xf, R20 ;  /* 0x0000000fff257819 */ /* 0x000fe40000011614 */
[C---:B------:R-:W-:Y:S02]  /*1add0*/  LOP3.LUT R39, R21.reuse, 0x70007, RZ, 0xc0, !PT ;  /* 0x0007000715277812 */ /* 0x040fe400078ec0ff */
[----:B------:R-:W-:Y:S02]  /*1ade0*/  LOP3.LUT R40, R21, 0x380038, RZ, 0xc0, !PT ;  /* 0x0038003815287812 */ /* 0x000fe400078ec0ff */
[--C-:B0-----:R-:W-:Y:S02]  /*1adf0*/  SHF.R.U32.HI R18, RZ, 0x6, R21.reuse ;  /* 0x00000006ff127819 */ /* 0x101fe40000011615 */
        /* <DEDUP_REMOVED lines=9> */
[----:B------:R-:W0:Y:S01]  /*1ae90*/  LDS.128 R20, [UR4] ;  /* 0x00000004ff147984 */ /* 0x000e220008000c00 */
[----:B------:R-:W-:Y:S02]  /*1aea0*/  LOP3.LUT R42, R42, 0x64006400, RZ, 0xfc, !PT ;  /* 0x640064002a2a7812 */ /* 0x000fe400078efcff */
[----:B------:R-:W-:Y:S02]  /*1aeb0*/  LOP3.LUT R63, R46, 0x64006400, RZ, 0xfc, !PT ;  /* 0x640064002e3f7812 */ /* 0x000fe400078efcff */
[----:B------:R-:W-:Y:S01]  /*1aec0*/  LOP3.LUT R67, R36, 0x64006400, RZ, 0xfc, !PT ;  /* 0x6400640024437812 */ /* 0x000fe200078efcff */
[----:B------:R-:W-:Y:S01]  /*1aed0*/  HADD2 R64, R42, -1028, -1028 ;  /* 0xe404e4042a407430 */ /* 0x000fe20000000000 */
[----:B---3--:R-:W-:Y:S01]  /*1aee0*/  SHF.R.U32.HI R38, RZ, 0xe, R24 ;  /* 0x0000000eff267819 */ /* 0x008fe20000011618 */
[----:B------:R-:W-:Y:S01]  /*1aef0*/  HFMA2 R63, R63, R70.H0_H0, -132, -132 ;  /* 0xd820d8203f3f7431 */ /* 0x000fe20000040046 */
[----:B------:R-:W-:-:S02]  /*1af00*/  SHF.R.U32.HI R92, RZ, 0xe, R27 ;  /* 0x0000000eff5c7819 */ /* 0x000fc4000001161b */
[----:B------:R-:W-:Y:S02]  /*1af10*/  LOP3.LUT R37, R37, 0x10001, RZ, 0xc0, !PT ;  /* 0x0001000125257812 */ /* 0x000fe400078ec0ff */
[----:B------:R-:W-:Y:S02]  /*1af20*/  LOP3.LUT R55, R55, 0x10001, RZ, 0xc0, !PT ;  /* 0x0001000137377812 */ /* 0x000fe400078ec0ff */
[----:B------:R-:W-:Y:S02]  /*1af30*/  LOP3.LUT R39, R39, 0x64006400, RZ, 0xfc, !PT ;  /* 0x6400640027277812 */ /* 0x000fe400078efcff */
[C---:B------:R-:W-:Y:S02]  /*1af40*/  LOP3.LUT R33, R24.reuse, 0x70007, RZ, 0xc0, !PT ;  /* 0x0007000718217812 */ /* 0x040fe400078ec0ff */
[----:B------:R-:W-:Y:S01]  /*1af50*/  LOP3.LUT R44, R24, 0x380038, RZ, 0xc0, !PT ;  /* 0x00380038182c7812 */ /* 0x000fe200078ec0ff */
[----:B------:R-:W-:Y:S01]  /*1af60*/  HADD2 R66, R39, -1028, -1028 ;  /* 0xe404e40427427430 */ /* 0x000fe20000000000 */
[----:B------:R-:W-:-:S02]  /*1af70*/  SHF.R.U32.HI R49, RZ, 0x6, R24 ;  /* 0x00000006ff317819 */ /* 0x000fc40000011618 */
[----:B------:R-:W-:Y:S02]  /*1af80*/  LOP3.LUT R92, R55, 0x20002, R92, 0xf8, !PT ;  /* 0x00020002375c7812 */ /* 0x000fe400078ef85c */
[C---:B------:R-:W-:Y:S02]  /*1af90*/  LOP3.LUT R24, R25.reuse, 0x70007, RZ, 0xc0, !PT ;  /* 0x0007000719187812 */ /* 0x040fe400078ec0ff */
[----:B------:R-:W-:Y:S02]  /*1afa0*/  LOP3.LUT R45, R25, 0x380038, RZ, 0xc0, !PT ;  /* 0x00380038192d7812 */ /* 0x000fe400078ec0ff */
[--C-:B------:R-:W-:Y:S02]  /*1afb0*/  SHF.R.U32.HI R50, RZ, 0x6, R25.reuse ;  /* 0x00000006ff327819 */ /* 0x100fe40000011619 */
[----:B------:R-:W-:Y:S02]  /*1afc0*/  SHF.R.U32.HI R90, RZ, 0xe, R25 ;  /* 0x0000000eff5a7819 */ /* 0x000fe40000011619 */
[----:B------:R-:W-:-:S02]  /*1afd0*/  LOP3.LUT R89, R37, 0x20002, R38, 0xf8, !PT ;  /* 0x0002000225597812 */ /* 0x000fc400078ef826 */
[----:B------:R-:W-:Y:S02]  /*1afe0*/  LOP3.LUT R17, R17, 0x64006400, RZ, 0xfc, !PT ;  /* 0x6400640011117812 */ /* 0x000fe400078efcff */
[C---:B------:R-:W-:Y:S02]  /*1aff0*/  LOP3.LUT R19, R26.reuse, 0x70007, RZ, 0xc0, !PT ;  /* 0x000700071a137812 */ /* 0x040fe400078ec0ff */
[----:B------:R-:W-:Y:S01]  /*1b000*/  LOP3.LUT R25, R26, 0x380038, RZ, 0xc0, !PT ;  /* 0x003800381a197812 */ /* 0x000fe200078ec0ff */
[----:B0-----:R-:W-:Y:S01]  /*1b010*/  HFMA2 R36, R64, R20, RZ ;  /* 0x0000001440247231 */ /* 0x001fe200000000ff */
[--C-:B------:R-:W-:Y:S02]  /*1b020*/  SHF.R.U32.HI R51, RZ, 0x6, R26.reuse ;  /* 0x00000006ff337819 */ /* 0x100fe4000001161a */
[----:B------:R-:W-:Y:S01]  /*1b030*/  SHF.R.U32.HI R48, RZ, 0xe, R26 ;  /* 0x0000000eff307819 */ /* 0x000fe2000001161a */
[----:B------:R-:W-:Y:S01]  /*1b040*/  HFMA2 R55, R63, R21, R36 ;  /* 0x000000153f377231 */ /* 0x000fe20000000024 */
[----:B------:R-:W-:Y:S01]  /*1b050*/  LOP3.LUT R53, R53, 0x64006400, RZ, 0xfc, !PT ;  /* 0x6400640035357812 */ /* 0x000fe200078efcff */
[----:B------:R-:W0:Y:S01]  /*1b060*/  LDS.128 R36, [UR4+0x10] ;  /* 0x00001004ff247984 */ /* 0x000e220008000c00 */
[----:B------:R-:W-:-:S02]  /*1b070*/  LOP3.LUT R35, R27, 0x70007, RZ, 0xc0, !PT ;  /* 0x000700071b237812 */ /* 0x000fc400078ec0ff */
[----:B------:R-:W-:Y:S02]  /*1b080*/  LOP3.LUT R26, R27, 0x380038, RZ, 0xc0, !PT ;  /* 0x003800381b1a7812 */ /* 0x000fe400078ec0ff */
[----:B------:R-:W-:Y:S02]  /*1b090*/  SHF.R.U32.HI R52, RZ, 0x6, R27 ;  /* 0x00000006ff347819 */ /* 0x000fe4000001161b */
[----:B------:R-:W-:Y:S01]  /*1b0a0*/  LOP3.LUT R27, R54, 0x64006400, RZ, 0xfc, !PT ;  /* 0x64006400361b7812 */ /* 0x000fe200078efcff */
[----:B------:R-:W-:Y:S01]  /*1b0b0*/  HADD2 R68, R17, -1028, -1028 ;  /* 0xe404e40411447430 */ /* 0x000fe20000000000 */
[----:B------:R-:W-:Y:S01]  /*1b0c0*/  LOP3.LUT R65, R40, 0x64006400, RZ, 0xfc, !PT ;  /* 0x6400640028417812 */ /* 0x000fe200078efcff */
[----:B------:R-:W-:Y:S01]  /*1b0d0*/  HADD2 R62, R53, -1028, -1028 ;  /* 0xe404e404353e7430 */ /* 0x000fe20000000000 */
[----:B------:R-:W-:Y:S01]  /*1b0e0*/  LOP3.LUT R47, R47, 0x10001, RZ, 0xc0, !PT ;  /* 0x000100012f2f7812 */ /* 0x000fe200078ec0ff */
[----:B------:R-:W-:Y:S02]  /*1b0f0*/  HFMA2 R58, R27, R70.H0_H0, -132, -132 ;  /* 0xd820d8201b3a7431 */ /* 0x000fe40000040046 */
[----:B------:R-:W-:-:S02]  /*1b100*/  HFMA2 R17, R68, R20, RZ ;  /* 0x0000001444117231 */ /* 0x000fc400000000ff */
[----:B------:R-:W-:Y:S01]  /*1b110*/  HFMA2 R27, R66, R20, RZ.H0_H0 ;  /* 0x00000014421b7231 */ /* 0x000fe200000400ff */
[----:B------:R-:W-:Y:S01]  /*1b120*/  LOP3.LUT R91, R47, 0x20002, R48, 0xf8, !PT ;  /* 0x000200022f5b7812 */ /* 0x000fe200078ef830 */
[-C--:B------:R-:W-:Y:S01]  /*1b130*/  HFMA2 R67, R67, R70.reuse.H0_H0, -132, -132 ;  /* 0xd820d82043437431 */ /* 0x080fe20000040046 */
[----:B------:R-:W-:Y:S01]  /*1b140*/  LOP3.LUT R41, R41, 0x10001, RZ, 0xc0, !PT ;  /* 0x0001000129297812 */ /* 0x000fe200078ec0ff */
[----:B------:R-:W-:Y:S02]  /*1b150*/  HFMA2 R65, R65, R70.H0_H0, -132, -132 ;  /* 0xd820d82041417431 */ /* 0x000fe40000040046 */
[----:B------:R-:W-:Y:S02]  /*1b160*/  HFMA2 R20, R62, R20, RZ.H0_H0 ;  /* 0x000000143e147231 */ /* 0x000fe400000400ff */
[-C--:B------:R-:W-:Y:S02]  /*1b170*/  HFMA2 R48, R67, R21.reuse, R17 ;  /* 0x0000001543307231 */ /* 0x080fe40000000011 */
[-C--:B------:R-:W-:Y:S01]  /*1b180*/  HFMA2 R54, R65, R21.reuse, R27 ;  /* 0x0000001541367231 */ /* 0x080fe2000000001b */
[----:B------:R-:W-:Y:S01]  /*1b190*/  LOP3.LUT R40, R34, 0x70007, RZ, 0xc0, !PT ;  /* 0x0007000722287812 */ /* 0x000fe200078ec0ff */
[----:B------:R-:W-:Y:S01]  /*1b1a0*/  HFMA2 R56, R58, R21, R20 ;  /* 0x000000153a387231 */ /* 0x000fe20000000014 */
[----:B------:R-:W-:-:S02]  /*1b1b0*/  LOP3.LUT R17, R32, 0x70007, RZ, 0xc0, !PT ;  /* 0x0007000720117812 */ /* 0x000fc400078ec0ff */
[----:B------:R-:W-:Y:S02]  /*1b1c0*/  LOP3.LUT R21, R18, 0x70007, RZ, 0xc0, !PT ;  /* 0x0007000712157812 */ /* 0x000fe400078ec0ff */
[----:B------:R-:W-:Y:S02]  /*1b1d0*/  LOP3.LUT R42, R43, 0x70007, RZ, 0xc0, !PT ;  /* 0x000700072b2a7812 */ /* 0x000fe400078ec0ff */
[----:B------:R-:W-:Y:S02]  /*1b1e0*/  LOP3.LUT R90, R41, 0x20002, R90, 0xf8, !PT ;  /* 0x00020002295a7812 */ /* 0x000fe400078ef85a */
        /* <DEDUP_REMOVED lines=17> */
[----:B------:R-:W-:Y:S01]  /*1b300*/  LOP3.LUT R34, R34, 0x1c001c0, RZ, 0xc0, !PT ;  /* 0x01c001c022227812 */ /* 0x000fe200078ec0ff */
[-C--:B------:R-:W-:Y:S02]  /*1b310*/  HFMA2 R48, R61, R22.reuse, R48 ;  /* 0x000000163d307231 */ /* 0x080fe40000000030 */
[-C--:B------:R-:W-:Y:S02]  /*1b320*/  HFMA2 R21, R60, R22.reuse, R54 ;  /* 0x000000163c157231 */ /* 0x080fe40000000036 */
        /* <DEDUP_REMOVED lines=10> */
[-C--:B------:R-:W-:Y:S02]  /*1b3d0*/  HFMA2 R48, R53, R23.reuse, R48 ;  /* 0x0000001735307231 */ /* 0x080fe40000000030 */
[-C--:B------:R-:W-:Y:S02]  /*1b3e0*/  HFMA2 R27, R42, R23.reuse, R21 ;  /* 0x000000172a1b7231 */ /* 0x080fe40000000015 */
[-C--:B------:R-:W-:Y:S02]  /*1b3f0*/  HFMA2 R55, R41, R23.reuse, R55 ;  /* 0x0000001729377231 */ /* 0x080fe40000000037 */
[----:B------:R-:W-:Y:S01]  /*1b400*/  HFMA2 R56, R17, R23, R56 ;  /* 0x0000001711387231 */ /* 0x000fe20000000038 */
[----:B------:R-:W-:Y:S02]  /*1b410*/  LOP3.LUT R18, R18, 0x64006400, RZ, 0xfc, !PT ;  /* 0x6400640012127812 */ /* 0x000fe400078efcff */
[----:B------:R-:W-:Y:S01]  /*1b420*/  LOP3.LUT R20, R43, 0x64006400, RZ, 0xfc, !PT ;  /* 0x640064002b147812 */ /* 0x000fe200078efcff */
[----:B------:R-:W-:Y:S01]  /*1b430*/  HFMA2 R43, R32, R69.H0_H0, -20, -20 ;  /* 0xcd00cd00202b7431 */ /* 0x000fe20000040045 */
[----:B------:R-:W-:-:S02]  /*1b440*/  LOP3.LUT R22, R24, 0x64006400, RZ, 0xfc, !PT ;  /* 0x6400640018167812 */ /* 0x000fc400078efcff */
[----:B------:R-:W-:Y:S01]  /*1b450*/  LOP3.LUT R23, R19, 0x64006400, RZ, 0xfc, !PT ;  /* 0x6400640013177812 */ /* 0x000fe200078efcff */
[-C--:B------:R-:W-:Y:S01]  /*1b460*/  HFMA2 R19, R34, R69.reuse.H0_H0, -20, -20 ;  /* 0xcd00cd0022137431 */ /* 0x080fe20000040045 */
[----:B------:R-:W-:Y:S02]  /*1b470*/  LOP3.LUT R21, R33, 0x64006400, RZ, 0xfc, !PT ;  /* 0x6400640021157812 */ /* 0x000fe400078efcff */
[----:B------:R-:W-:Y:S02]  /*1b480*/  LOP3.LUT R24, R35, 0x64006400, RZ, 0xfc, !PT ;  /* 0x6400640023187812 */ /* 0x000fe400078efcff */
[----:B------:R-:W1:Y:S01]  /*1b490*/  LDS.128 R32, [UR4+0x20] ;  /* 0x00002004ff207984 */ /* 0x000e620008000c00 */
[-C--:B------:R-:W-:Y:S02]  /*1b4a0*/  HFMA2 R18, R18, R69.reuse.H0_H0, -20, -20 ;  /* 0xcd00cd0012127431 */ /* 0x080fe40000040045 */
[----:B------:R-:W-:Y:S02]  /*1b4b0*/  HFMA2 R20, R20, R69.H0_H0, -20, -20 ;  /* 0xcd00cd0014147431 */ /* 0x000fe40000040045 */
[----:B0-----:R-:W-:-:S02]  /*1b4c0*/  HFMA2 R48, R43, R36, R48 ;  /* 0x000000242b307231 */ /* 0x001fc40000000030 */
[-C--:B------:R-:W-:Y:S02]  /*1b4d0*/  HFMA2 R27, R18, R36.reuse, R27 ;  /* 0x00000024121b7231 */ /* 0x080fe4000000001b */
[-C--:B------:R-:W-:Y:S02]  /*1b4e0*/  HFMA2 R55, R19, R36.reuse, R55 ;  /* 0x0000002413377231 */ /* 0x080fe40000000037 */
[----:B------:R-:W-:Y:S02]  /*1b4f0*/  HADD2 R22, R22, -1028, -1028 ;  /* 0xe404e40416167430 */ /* 0x000fe40000000000 */
[----:B------:R-:W-:Y:S02]  /*1b500*/  HADD2 R23, R23, -1028, -1028 ;  /* 0xe404e40417177430 */ /* 0x000fe40000000000 */
[----:B------:R-:W-:Y:S02]  /*1b510*/  HFMA2 R36, R20, R36, R56 ;  /* 0x0000002414247231 */ /* 0x000fe40000000038 */
[----:B------:R-:W-:-:S02]  /*1b520*/  HADD2 R21, R21, -1028, -1028 ;  /* 0xe404e40415157430 */ /* 0x000fc40000000000 */
[----:B------:R-:W-:Y:S02]  /*1b530*/  HADD2 R24, R24, -1028, -1028 ;  /* 0xe404e40418187430 */ /* 0x000fe40000000000 */
        /* <DEDUP_REMOVED lines=23> */
[----:B------:R-:W-:Y:S02]  /*1b6b0*/  HFMA2 R38, R25, R38, R71 ;  /* 0x0000002619267231 */ /* 0x000fe40000000047 */
[----:B------:R-:W-:Y:S02]  /*1b6c0*/  HADD2 R48, R48, -1028, -1028 ;  /* 0xe404e40430307430 */ /* 0x000fe40000000000 */
[----:B------:R-:W-:-:S02]  /*1b6d0*/  HADD2 R47, R47, -1028, -1028 ;  /* 0xe404e4042f2f7430 */ /* 0x000fc40000000000 */
[----:B------:R-:W-:Y:S02]  /*1b6e0*/  HADD2 R46, R36, -1028, -1028 ;  /* 0xe404e404242e7430 */ /* 0x000fe40000000000 */
[----:B------:R-:W-:Y:S01]  /*1b6f0*/  HADD2 R45, R54, -1028, -1028 ;  /* 0xe404e404362d7430 */ /* 0x000fe20000000000 */
[C---:B------:R-:W-:Y:S01]  /*1b700*/  LOP3.LUT R36, R49.reuse, 0x380038, RZ, 0xc0, !PT ;  /* 0x0038003831247812 */ /* 0x040fe200078ec0ff */
[-C--:B------:R-:W-:Y:S02]  /*1b710*/  HFMA2 R57, R48, R39.reuse, R37 ;  /* 0x0000002730397231 */ /* 0x080fe40000000025 */
[-C--:B------:R-:W-:Y:S02]  /*1b720*/  HFMA2 R71, R47, R39.reuse, R56 ;  /* 0x000000272f477231 */ /* 0x080fe40000000038 */
[-C--:B------:R-:W-:Y:S02]  /*1b730*/  HFMA2 R72, R46, R39.reuse, R55 ;  /* 0x000000272e487231 */ /* 0x080fe40000000037 */
[----:B------:R-:W-:Y:S01]  /*1b740*/  HFMA2 R73, R45, R39, R38 ;  /* 0x000000272d497231 */ /* 0x000fe20000000026 */
        /* <DEDUP_REMOVED lines=16> */
[-C--:B------:R-:W-:Y:S02]  /*1b850*/  HFMA2 R51, R51, R70.reuse.H0_H0, -132, -132 ;  /* 0xd820d82033337431 */ /* 0x080fe40000040046 */
[-C--:B------:R-:W-:Y:S02]  /*1b860*/  HFMA2 R50, R39, R70.reuse.H0_H0, -132, -132 ;  /* 0xd820d82027327431 */ /* 0x080fe40000040046 */
[----:B------:R-:W-:Y:S02]  /*1b870*/  HFMA2 R49, R49, R70.H0_H0, -132, -132 ;  /* 0xd820d82031317431 */ /* 0x000fe40000040046 */
[----:B-1----:R-:W-:Y:S02]  /*1b880*/  HFMA2 R93, R52, R32, R57 ;  /* 0x00000020345d7231 */ /* 0x002fe40000000039 */
[----:B------:R-:W-:-:S02]  /*1b890*/  HFMA2 R55, R54, R69.H0_H0, -20, -20 ;  /* 0xcd00cd0036377431 */ /* 0x000fc40000040045 */
[-C--:B------:R-:W-:Y:S02]  /*1b8a0*/  HFMA2 R72, R50, R32.reuse, R72 ;  /* 0x0000002032487231 */ /* 0x080fe40000000048 */
[-C--:B------:R-:W-:Y:S02]  /*1b8b0*/  HFMA2 R71, R51, R32.reuse, R71 ;  /* 0x0000002033477231 */ /* 0x080fe40000000047 */
[----:B------:R-:W-:Y:S02]  /*1b8c0*/  HFMA2 R73, R49, R32, R73 ;  /* 0x0000002031497231 */ /* 0x000fe40000000049 */
[-C--:B------:R-:W-:Y:S02]  /*1b8d0*/  HFMA2 R57, R36, R69.reuse.H0_H0, -20, -20 ;  /* 0xcd00cd0024397431 */ /* 0x080fe40000040045 */
[-C--:B------:R-:W-:Y:S02]  /*1b8e0*/  HFMA2 R56, R56, R69.reuse.H0_H0, -20, -20 ;  /* 0xcd00cd0038387431 */ /* 0x080fe40000040045 */
[----:B------:R-:W-:-:S02]  /*1b8f0*/  HFMA2 R54, R38, R69.H0_H0, -20, -20 ;  /* 0xcd00cd0026367431 */ /* 0x000fc40000040045 */
[-C--:B------:R-:W-:Y:S02]  /*1b900*/  HFMA2 R93, R57, R33.reuse, R93 ;  /* 0x00000021395d7231 */ /* 0x080fe4000000005d */
[-C--:B------:R-:W-:Y:S02]  /*1b910*/  HFMA2 R87, R56, R33.reuse, R71 ;  /* 0x0000002138577231 */ /* 0x080fe40000000047 */
[-C--:B------:R-:W-:Y:S02]  /*1b920*/  HFMA2 R86, R55, R33.reuse, R72 ;  /* 0x0000002137567231 */ /* 0x080fe40000000048 */
[----:B------:R-:W-:Y:S01]  /*1b930*/  HFMA2 R94, R54, R33, R73 ;  /* 0x00000021365e7231 */ /* 0x000fe20000000049 */
[--C-:B----4-:R-:W-:Y:S02]  /*1b940*/  SHF.R.U32.HI R36, RZ, 0xd, R28.reuse ;  /* 0x0000000dff247819 */ /* 0x110fe4000001161c */
[----:B------:R-:W-:Y:S02]  /*1b950*/  SHF.R.U32.HI R37, RZ, 0xd, R29 ;  /* 0x0000000dff257819 */ /* 0x000fe4000001161d */
[----:B------:R-:W-:-:S02]  /*1b960*/  SHF.R.U32.HI R32, RZ, 0x6, R28 ;  /* 0x00000006ff207819 */ /* 0x000fc4000001161c */
[----:B------:R-:W-:Y:S02]  /*1b970*/  SHF.R.U32.HI R33, RZ, 0x6, R29 ;  /* 0x00000006ff217819 */ /* 0x000fe4000001161d */
[----:B------:R-:W-:Y:S02]  /*1b980*/  SHF.R.U32.HI R38, RZ, 0xd, R30 ;  /* 0x0000000dff267819 */ /* 0x000fe4000001161e */
[----:B------:R-:W-:Y:S02]  /*1b990*/  LOP3.LUT R89, R89, 0x40004, R36, 0xf8, !PT ;  /* 0x0004000459597812 */ /* 0x000fe400078ef824 */
[----:B------:R-:W-:Y:S02]  /*1b9a0*/  LOP3.LUT R90, R90, 0x40004, R37, 0xf8, !PT ;  /* 0x000400045a5a7812 */ /* 0x000fe400078ef825 */
[----:B------:R-:W-:Y:S02]  /*1b9b0*/  SHF.R.U32.HI R85, RZ, 0x6, R30 ;  /* 0x00000006ff557819 */ /* 0x000fe4000001161e */
[----:B------:R-:W-:-:S02]  /*1b9c0*/  LOP3.LUT R36, R32, 0x1c001c0, RZ, 0xc0, !PT ;  /* 0x01c001c020247812 */ /* 0x000fc400078ec0ff */
[----:B------:R-:W-:Y:S02]  /*1b9d0*/  LOP3.LUT R37, R33, 0x1c001c0, RZ, 0xc0, !PT ;  /* 0x01c001c021257812 */ /* 0x000fe400078ec0ff */
[----:B------:R-:W-:Y:S02]  /*1b9e0*/  LOP3.LUT R91, R91, 0x40004, R38, 0xf8, !PT ;  /* 0x000400045b5b7812 */ /* 0x000fe400078ef826 */
[----:B------:R-:W-:Y:S02]  /*1b9f0*/  LOP3.LUT R39, R85, 0x1c001c0, RZ, 0xc0, !PT ;  /* 0x01c001c055277812 */ /* 0x000fe400078ec0ff */
[----:B------:R-:W-:Y:S02]  /*1ba00*/  LOP3.LUT R36, R36, 0x64006400, RZ, 0xfc, !PT ;  /* 0x6400640024247812 */ /* 0x000fe400078efcff */
[----:B------:R-:W-:Y:S02]  /*1ba10*/  LOP3.LUT R38, R37, 0x64006400, RZ, 0xfc, !PT ;  /* 0x6400640025267812 */ /* 0x000fe400078efcff */
[----:B------:R-:W-:Y:S01]  /*1ba20*/  LOP3.LUT R76, R39, 0x64006400, RZ, 0xfc, !PT ;  /* 0x64006400274c7812 */ /* 0x000fe200078efcff */
[----:B------:R-:W-:-:S02]  /*1ba30*/  HFMA2 R81, R36, R69.H0_H0, -20, -20 ;  /* 0xcd00cd0024517431 */ /* 0x000fc40000040045 */
[----:B------:R-:W-:Y:S02]  /*1ba40*/  HFMA2 R77, R38, R69.H0_H0, -20, -20 ;  /* 0xcd00cd00264d7431 */ /* 0x000fe40000040045 */
[----:B------:R-:W0:Y:S01]  /*1ba50*/  LDS.128 R36, [UR4+0x30] ;  /* 0x00003004ff247984 */ /* 0x000e220008000c00 */
[----:B------:R-:W-:Y:S02]  /*1ba60*/  SHF.R.U32.HI R88, RZ, 0x6, R31 ;  /* 0x00000006ff587819 */ /* 0x000fe4000001161f */
[C---:B------:R-:W-:Y:S02]  /*1ba70*/  LOP3.LUT R84, R28.reuse, 0x70007, RZ, 0xc0, !PT ;  /* 0x000700071c547812 */ /* 0x040fe400078ec0ff */
[----:B------:R-:W-:Y:S02]  /*1ba80*/  LOP3.LUT R71, R28, 0x380038, RZ, 0xc0, !PT ;  /* 0x003800381c477812 */ /* 0x000fe400078ec0ff */
[----:B------:R-:W-:Y:S02]  /*1ba90*/  LOP3.LUT R73, R88, 0x1c001c0, RZ, 0xc0, !PT ;  /* 0x01c001c058497812 */ /* 0x000fe400078ec0ff */
[----:B------:R-:W-:-:S02]  /*1baa0*/  LOP3.LUT R28, R29, 0x380038, RZ, 0xc0, !PT ;  /* 0x003800381d1c7812 */ /* 0x000fc400078ec0ff */
[C---:B------:R-:W-:Y:S02]  /*1bab0*/  LOP3.LUT R74, R30.reuse, 0x380038, RZ, 0xc0, !PT ;  /* 0x003800381e4a7812 */ /* 0x040fe400078ec0ff */
[----:B------:R-:W-:Y:S02]  /*1bac0*/  LOP3.LUT R72, R31, 0x380038, RZ, 0xc0, !PT ;  /* 0x003800381f487812 */ /* 0x000fe400078ec0ff */
[----:B------:R-:W-:Y:S02]  /*1bad0*/  SHF.R.U32.HI R75, RZ, 0xd, R31 ;  /* 0x0000000dff4b7819 */ /* 0x000fe4000001161f */
[----:B------:R-:W-:Y:S02]  /*1bae0*/  LOP3.LUT R29, R29, 0x70007, RZ, 0xc0, !PT ;  /* 0x000700071d1d7812 */ /* 0x000fe400078ec0ff */
[----:B------:R-:W-:Y:S02]  /*1baf0*/  LOP3.LUT R30, R30, 0x70007, RZ, 0xc0, !PT ;  /* 0x000700071e1e7812 */ /* 0x000fe400078ec0ff */
        /* <DEDUP_REMOVED lines=10> */
[----:B------:R-:W-:Y:S02]  /*1bba0*/  LOP3.LUT R92, R92, 0x40004, R75, 0xf8, !PT ;  /* 0x000400045c5c7812 */ /* 0x000fe400078ef84b */
[----:B------:R-:W-:Y:S02]  /*1bbb0*/  LOP3.LUT R79, R28, 0x64006400, RZ, 0xfc, !PT ;  /* 0x640064001c4f7812 */ /* 0x000fe400078efcff */
        /* <DEDUP_REMOVED lines=11> */
[----:B------:R-:W-:Y:S02]  /*1bc70*/  LOP3.LUT R85, R85, 0x70007, RZ, 0xc0, !PT ;  /* 0x0007000755557812 */ /* 0x000fe400078ec0ff */
[----:B------:R-:W-:-:S02]  /*1bc80*/  LOP3.LUT R33, R33, 0x70007, RZ, 0xc0, !PT ;  /* 0x0007000721217812 */ /* 0x000fc400078ec0ff */
[----:B------:R-:W-:Y:S01]  /*1bc90*/  LOP3.LUT R88, R88, 0x70007, RZ, 0xc0, !PT ;  /* 0x0007000758587812 */ /* 0x000fe200078ec0ff */
[----:B------:R-:W-:Y:S01]  /*1bca0*/  HFMA2 R75, R75, R70.H0_H0, -132, -132 ;  /* 0xd820d8204b4b7431 */ /* 0x000fe20000040046 */
        /* <DEDUP_REMOVED lines=12> */
[----:B------:R-:W1:Y:S01]  /*1bd70*/  LDS.128 R28, [UR4+0x80] ;  /* 0x00008004ff1c7984 */ /* 0x000e620008000c00 */
[----:B------:R-:W-:Y:S01]  /*1bd80*/  LOP3.LUT R101, R74, 0x64006400, RZ, 0xfc, !PT ;  /* 0x640064004a657812 */ /* 0x000fe200078efcff */
[----:B------:R-:W-:-:S02]  /*1bd90*/  HFMA2 R82, R95, R70.H0_H0, -132, -132 ;  /* 0xd820d8205f527431 */ /* 0x000fc40000040046 */
[-C--:B------:R-:W-:Y:S02]  /*1bda0*/  HFMA2 R96, R75, R35.reuse, R86 ;  /* 0x000000234b607231 */ /* 0x080fe40000000056 */
[-C--:B------:R-:W-:Y:S02]  /*1bdb0*/  HFMA2 R95, R79, R35.reuse, R87 ;  /* 0x000000234f5f7231 */ /* 0x080fe40000000057 */
[-C--:B------:R-:W-:Y:S02]  /*1bdc0*/  HFMA2 R93, R83, R35.reuse, R93 ;  /* 0x00000023535d7231 */ /* 0x080fe4000000005d */
[----:B------:R-:W-:Y:S02]  /*1bdd0*/  HADD2 R88, R32, -1028, -1028 ;  /* 0xe404e40420587430 */ /* 0x000fe40000000000 */
[----:B------:R-:W-:Y:S02]  /*1bde0*/  HADD2 R86, R85, -1028, -1028 ;  /* 0xe404e40455567430 */ /* 0x000fe40000000000 */
[----:B------:R-:W-:-:S02]  /*1bdf0*/  HFMA2 R94, R71, R35, R94 ;  /* 0x00000023475e7231 */ /* 0x000fc4000000005e */
[----:B------:R-:W-:Y:S02]  /*1be00*/  HADD2 R87, R33, -1028, -1028 ;  /* 0xe404e40421577430 */ /* 0x000fe40000000000 */
[----:B------:R-:W-:Y:S02]  /*1be10*/  HADD2 R85, R34, -1028, -1028 ;  /* 0xe404e40422557430 */ /* 0x000fe40000000000 */
[-C--:B0-----:R-:W-:Y:S02]  /*1be20*/  HFMA2 R93, R88, R36.reuse, R93 ;  /* 0x00000024585d7231 */ /* 0x081fe4000000005d */
[----:B------:R-:W-:Y:S02]  /*1be30*/  HFMA2 R69, R78, R69.H0_H0, -20, -20 ;  /* 0xcd00cd004e457431 */ /* 0x000fe40000040045 */
[----:B------:R-:W-:Y:S02]  /*1be40*/  HFMA2 R96, R86, R36, R96 ;  /* 0x0000002456607231 */ /* 0x000fe40000000060 */
[----:B------:R-:W-:-:S02]  /*1be50*/  HFMA2 R78, R97, R70.H0_H0, -132, -132 ;  /* 0xd820d820614e7431 */ /* 0x000fc40000040046 */
[-C--:B------:R-:W-:Y:S02]  /*1be60*/  HFMA2 R74, R101, R70.reuse.H0_H0, -132, -132 ;  /* 0xd820d820654a7431 */ /* 0x080fe40000040046 */
[----:B------:R-:W-:Y:S02]  /*1be70*/  HFMA2 R70, R105, R70.H0_H0, -132, -132 ;  /* 0xd820d82069467431 */ /* 0x000fe40000040046 */
        /* <DEDUP_REMOVED lines=19> */
[-C--:B------:R-:W-:Y:S02]  /*1bfb0*/  HFMA2 R37, R92, R39.reuse, R37 ;  /* 0x000000275c257231 */ /* 0x080fe40000000025 */
[-C--:B------:R-:W-:Y:S02]  /*1bfc0*/  HFMA2 R93, R91, R39.reuse, R93 ;  /* 0x000000275b5d7231 */ /* 0x080fe4000000005d */
[-C--:B------:R-:W-:Y:S02]  /*1bfd0*/  HFMA2 R36, R90, R39.reuse, R36 ;  /* 0x000000275a247231 */ /* 0x080fe40000000024 */
[----:B------:R-:W-:-:S02]  /*1bfe0*/  HFMA2 R38, R89, R39, R38 ;  /* 0x0000002759267231 */ /* 0x000fc40000000026 */
[----:B------:R-:W-:Y:S02]  /*1bff0*/  HADD2 R95, R93.H0_H0, R93.H1_H1 ;  /* 0x3000005d5d5f7230 */ /* 0x000fe40000000800 */
[----:B------:R-:W-:Y:S02]  /*1c000*/  HADD2 R96, R37.H0_H0, R37.H1_H1 ;  /* 0x3000002525607230 */ /* 0x000fe40000000800 */
        /* <DEDUP_REMOVED lines=10> */
[----:B------:R-:W1:Y:S01]  /*1c0b0*/  LDS.128 R36, [UR4+0xa0] ;  /* 0x0000a004ff247984 */ /* 0x000e620008000c00 */
        /* <DEDUP_REMOVED lines=16> */
[----:B------:R-:W0:Y:S01]  /*1c1c0*/  LDS.128 R28, [UR4+0xb0] ;  /* 0x0000b004ff1c7984 */ /* 0x000e220008000c00 */
[-C--:B------:R-:W-:Y:S02]  /*1c1d0*/  HFMA2 R97, R27, R34.reuse, R97 ;  /* 0x000000221b617231 */ /* 0x080fe40000000061 */
[-C--:B------:R-:W-:Y:S01]  /*1c1e0*/  HFMA2 R32, R44, R34.reuse, R32 ;  /* 0x000000222c207231 */ /* 0x080fe20000000020 */
[----:B-----5:R-:W-:Y:S01]  /*1c1f0*/  @!P0 PRMT R122, R98, 0x7610, R122 ;  /* 0x00007610627a8816 */ /* 0x020fe2000000007a */
[----:B------:R-:W-:-:S02]  /*1c200*/  HFMA2 R100, R26, R34, R100 ;  /* 0x000000221a647231 */ /* 0x000fc40000000064 */
[----:B------:R-:W-:Y:S02]  /*1c210*/  HFMA2 R34, R25, R34, R33 ;  /* 0x0000002219227231 */ /* 0x000fe40000000021 */
[-C--:B------:R-:W-:Y:S02]  /*1c220*/  HFMA2 R33, R47, R35.reuse, R97 ;  /* 0x000000232f217231 */ /* 0x080fe40000000061 */
[-C--:B------:R-:W-:Y:S02]  /*1c230*/  HFMA2 R32, R48, R35.reuse, R32 ;  /* 0x0000002330207231 */ /* 0x080fe40000000020 */
[-C--:B------:R-:W-:Y:S02]  /*1c240*/  HFMA2 R34, R45, R35.reuse, R34 ;  /* 0x000000232d227231 */ /* 0x080fe40000000022 */
[----:B------:R-:W-:Y:S01]  /*1c250*/  HFMA2 R100, R46, R35, R100 ;  /* 0x000000232e647231 */ /* 0x000fe20000000064 */
[----:B------:R-:W-:Y:S01]  /*1c260*/  @!P0 PRMT R122, R122, 0x7610, R98 ;  /* 0x000076107a7a8816 */ /* 0x000fe20000000062 */
[----:B-1----:R-:W-:-:S02]  /*1c270*/  HFMA2 R98, R51, R36, R33 ;  /* 0x0000002433627231 */ /* 0x002fc40000000021 */
[-C--:B------:R-:W-:Y:S02]  /*1c280*/  HFMA2 R97, R52, R36.reuse, R32 ;  /* 0x0000002434617231 */ /* 0x080fe40000000020 */
[-C--:B------:R-:W-:Y:S02]  /*1c290*/  HFMA2 R100, R50, R36.reuse, R100 ;  /* 0x0000002432647231 */ /* 0x080fe40000000064 */
[----:B------:R-:W-:Y:S02]  /*1c2a0*/  HFMA2 R36, R49, R36, R34 ;  /* 0x0000002431247231 */ /* 0x000fe40000000022 */
[-C--:B------:R-:W-:Y:S01]  /*1c2b0*/  HFMA2 R98, R56, R37.reuse, R98 ;  /* 0x0000002538627231 */ /* 0x080fe20000000062 */
[----:B------:R-:W1:Y:S01]  /*1c2c0*/  LDS.128 R32, [UR4+0x100] ;  /* 0x00010004ff207984 */ /* 0x000e620008000c00 */
        /* <DEDUP_REMOVED lines=11> */
[-C--:B0-----:R-:W-:Y:S02]  /*1c380*/  HFMA2 R39, R87, R28.reuse, R98 ;  /* 0x0000001c57277231 */ /* 0x081fe40000000062 */
[-C--:B------:R-:W-:Y:S02]  /*1c390*/  HFMA2 R97, R88, R28.reuse, R97 ;  /* 0x0000001c58617231 */ /* 0x080fe40000000061 */
[----:B------:R-:W-:-:S02]  /*1c3a0*/  HFMA2 R98, R85, R28, R36 ;  /* 0x0000001c55627231 */ /* 0x000fc40000000024 */
[----:B------:R-:W-:Y:S02]  /*1c3b0*/  HFMA2 R100, R86, R28, R100 ;  /* 0x0000001c56647231 */ /* 0x000fe40000000064 */
[-C--:B------:R-:W-:Y:S02]  /*1c3c0*/  HFMA2 R28, R78, R29.reuse, R39 ;  /* 0x0000001d4e1c7231 */ /* 0x080fe40000000027 */
[----:B------:R-:W0:Y:S01]  /*1c3d0*/  LDS.128 R36, [UR4+0x110] ;  /* 0x00011004ff247984 */ /* 0x000e220008000c00 */
[-C--:B------:R-:W-:Y:S02]  /*1c3e0*/  HFMA2 R97, R82, R29.reuse, R97 ;  /* 0x0000001d52617231 */ /* 0x080fe40000000061 */
[-C--:B------:R-:W-:Y:S02]  /*1c3f0*/  HFMA2 R98, R70, R29.reuse, R98 ;  /* 0x0000001d46627231 */ /* 0x080fe40000000062 */
[----:B------:R-:W-:Y:S02]  /*1c400*/  HFMA2 R100, R74, R29, R100 ;  /* 0x0000001d4a647231 */ /* 0x000fe40000000064 */
[----:B------:R-:W-:-:S02]  /*1c410*/  HFMA2 R28, R77, R30, R28 ;  /* 0x0000001e4d1c7231 */ /* 0x000fc4000000001c */
[-C--:B------:R-:W-:Y:S02]  /*1c420*/  HFMA2 R97, R81, R30.reuse, R97 ;  /* 0x0000001e51617231 */ /* 0x080fe40000000061 */
[-C--:B------:R-:W-:Y:S02]  /*1c430*/  HFMA2 R100, R73, R30.reuse, R100 ;  /* 0x0000001e49647231 */ /* 0x080fe40000000064 */
[----:B------:R-:W-:Y:S01]  /*1c440*/  HFMA2 R30, R69, R30, R98 ;  /* 0x0000001e451e7231 */ /* 0x000fe20000000062 */
[----:B------:R-:W-:Y:S01]  /*1c450*/  @!P0 PRMT R121, R99, 0x7610, R121 ;  /* 0x0000761063798816 */ /* 0x000fe20000000079 */
[-C--:B------:R-:W-:Y:S02]  /*1c460*/  HFMA2 R97, R92, R31.reuse, R97 ;  /* 0x0000001f5c617231 */ /* 0x080fe40000000061 */
[-C--:B------:R-:W-:Y:S02]  /*1c470*/  HFMA2 R28, R91, R31.reuse, R28 ;  /* 0x0000001f5b1c7231 */ /* 0x080fe4000000001c */
[----:B------:R-:W-:-:S02]  /*1c480*/  HFMA2 R30, R89, R31, R30 ;  /* 0x0000001f591e7231 */ /* 0x000fc4000000001e */
[----:B------:R-:W-:Y:S01]  /*1c490*/  HFMA2 R98, R90, R31, R100 ;  /* 0x0000001f5a627231 */ /* 0x000fe20000000064 */
[----:B------:R-:W-:Y:S01]  /*1c4a0*/  @!P0 PRMT R121, R121, 0x7610, R99 ;  /* 0x0000761079798816 */ /* 0x000fe20000000063 */
[----:B------:R-:W-:Y:S02]  /*1c4b0*/  HADD2 R100, R97.H0_H0, R97.H1_H1 ;  /* 0x3000006161647230 */ /* 0x000fe40000000800 */
[----:B------:R-:W-:Y:S02]  /*1c4c0*/  HADD2 R99, R28.H0_H0, R28.H1_H1 ;  /* 0x3000001c1c637230 */ /* 0x000fe40000000800 */
[----:B------:R-:W-:Y:S02]  /*1c4d0*/  HADD2 R97, R30.H0_H0, R30.H1_H1 ;  /* 0x3000001e1e617230 */ /* 0x000fe40000000800 */
[-C--:B-1----:R-:W-:Y:S02]  /*1c4e0*/  HFMA2 R103, R68, R32.reuse, RZ ;  /* 0x0000002044677231 */ /* 0x082fe400000000ff */
[----:B------:R-:W-:-:S02]  /*1c4f0*/  HFMA2 R102, R66, R32, RZ.H0_H0 ;  /* 0x0000002042667231 */ /* 0x000fc400000400ff */
        /* <DEDUP_REMOVED lines=69> */
[----:B------:R-:W-:-:S02]  /*1c950*/  HADD2 R101, R35.H0_H0, R35.H1_H1 ;  /* 0x3000002323657230 */ /* 0x000fc40000000800 */
        /* <DEDUP_REMOVED lines=137> */
[----:B------:R-:W0:Y:S01]  /*1d1f0*/  LDS.128 R36, [UR4+0x290] ;  /* 0x00029004ff247984 */ /* 0x000e220008000c00 */
        /* <DEDUP_REMOVED lines=102> */
[----:B------:R-:W-:-:S02]  /*1d860*/  HFMA2 R28, R46, R31, R28 ;  /* 0x0000001f2e1c7231 */ /* 0x000fc4000000001c */
[-C--:B------:R-:W-:Y:S02]  /*1d870*/  HFMA2 R29, R47, R31.reuse, R29 ;  /* 0x0000001f2f1d7231 */ /* 0x080fe4000000001d */
[----:B------:R-:W-:Y:S02]  /*1d880*/  HFMA2 R30, R45, R31, R30 ;  /* 0x0000001f2d1e7231 */ /* 0x000fe4000000001e */
[-C--:B0-----:R-:W-:Y:S02]  /*1d890*/  HFMA2 R36, R52, R32.reuse, R36 ;  /* 0x0000002034247231 */ /* 0x081fe40000000024 */
[-C--:B------:R-:W-:Y:S02]  /*1d8a0*/  HFMA2 R28, R50, R32.reuse, R28 ;  /* 0x00000020321c7231 */ /* 0x080fe4000000001c */
[----:B------:R-:W-:Y:S02]  /*1d8b0*/  HFMA2 R29, R51, R32, R29 ;  /* 0x00000020331d7231 */ /* 0x000fe4000000001d */
[----:B------:R-:W-:-:S02]  /*1d8c0*/  HFMA2 R36, R57, R33, R36 ;  /* 0x0000002139247231 */ /* 0x000fc40000000024 */
[----:B------:R-:W-:Y:S02]  /*1d8d0*/  HFMA2 R30, R49, R32, R30 ;  /* 0x00000020311e7231 */ /* 0x000fe4000000001e */
[-C--:B------:R-:W-:Y:S02]  /*1d8e0*/  HFMA2 R38, R55, R33.reuse, R28 ;  /* 0x0000002137267231 */ /* 0x080fe4000000001c */
[-C--:B------:R-:W-:Y:S02]  /*1d8f0*/  HFMA2 R29, R56, R33.reuse, R29 ;  /* 0x00000021381d7231 */ /* 0x080fe4000000001d */
[----:B------:R-:W-:Y:S02]  /*1d900*/  HFMA2 R33, R54, R33, R30 ;  /* 0x0000002136217231 */ /* 0x000fe4000000001e */
[-C--:B------:R-:W-:Y:S02]  /*1d910*/  HFMA2 R30, R84, R34.reuse, R36 ;  /* 0x00000022541e7231 */ /* 0x080fe40000000024 */
[----:B------:R-:W-:-:S02]  /*1d920*/  HFMA2 R28, R76, R34, R38 ;  /* 0x000000224c1c7231 */ /* 0x000fc40000000026 */
[----:B------:R-:W0:Y:S01]  /*1d930*/  LDS.128 R36, [UR4+0x330] ;  /* 0x00033004ff247984 */ /* 0x000e220008000c00 */
[-C--:B------:R-:W-:Y:S02]  /*1d940*/  HFMA2 R29, R80, R34.reuse, R29 ;  /* 0x00000022501d7231 */ /* 0x080fe4000000001d */
[-C--:B------:R-:W-:Y:S02]  /*1d950*/  HFMA2 R30, R83, R35.reuse, R30 ;  /* 0x00000023531e7231 */ /* 0x080fe4000000001e */
[----:B------:R-:W-:Y:S02]  /*1d960*/  HFMA2 R34, R72, R34, R33 ;  /* 0x0000002248227231 */ /* 0x000fe40000000021 */
        /* <DEDUP_REMOVED lines=14> */
[----:B------:R-:W0:Y:S01]  /*1da50*/  LDS.128 R28, [UR4+0x380] ;  /* 0x00038004ff1c7984 */ /* 0x000e220008000c00 */
[----:B------:R-:W-:-:S03]  /*1da60*/  HFMA2 R38, R69, R38, R35 ;  /* 0x0000002645267231 */ /* 0x000fc60000000023 */
        /* <DEDUP_REMOVED lines=17> */
[-C--:B------:R-:W-:Y:S02]  /*1db80*/  HFMA2 R68, R53, R31.reuse, R68 ;  /* 0x0000001f35447231 */ /* 0x080fe40000000044 */
[----:B------:R-:W-:Y:S02]  /*1db90*/  HFMA2 R28, R40, R30, R28 ;  /* 0x0000001e281c7231 */ /* 0x000fe4000000001c */
[----:B------:R-:W-:-:S02]  /*1dba0*/  HFMA2 R64, R41, R31, R64 ;  /* 0x0000001f29407231 */ /* 0x000fc40000000040 */
[-C--:B------:R-:W-:Y:S02]  /*1dbb0*/  HFMA2 R66, R42, R31.reuse, R66 ;  /* 0x0000001f2a427231 */ /* 0x080fe40000000042 */
[-C--:B-1----:R-:W-:Y:S02]  /*1dbc0*/  HFMA2 R68, R43, R32.reuse, R68 ;  /* 0x000000202b447231 */ /* 0x082fe40000000044 */
[----:B------:R-:W1:Y:S01]  /*1dbd0*/  LDS.128 R40, [UR4+0x3b0] ;  /* 0x0003b004ff287984 */ /* 0x000e620008000c00 */
[----:B------:R-:W-:Y:S01]  /*1dbe0*/  HFMA2 R28, R17, R31, R28 ;  /* 0x0000001f111c7231 */ /* 0x000fe2000000001c */
[----:B------:R-:W-:Y:S01]  /*1dbf0*/  @!P0 IADD3 R17, PT, PT, R125, 0x1, RZ ;  /* 0x000000017d118810 */ /* 0x000fe20007ffe0ff */
        /* <DEDUP_REMOVED lines=41> */
[-C--:B------:R-:W-:Y:S01]  /*1de90*/  HFMA2 R39, R77, R42.reuse, R39 ;  /* 0x0000002a4d277231 */ /* 0x080fe20000000027 */
[----:B------:R-:W-:Y:S01]  /*1dea0*/  @!P0 IADD3 R126, PT, PT, R138, R127, RZ ;  /* 0x0000007f8a7e8210 */ /* 0x000fe20007ffe0ff */
[-C--:B------:R-:W-:Y:S01]  /*1deb0*/  HFMA2 R45, R73, R42.reuse, R37 ;  /* 0x0000002a492d7231 */ /* 0x080fe20000000025 */
[----:B------:R-:W-:Y:S01]  /*1dec0*/  IADD3 R127, PT, PT, R127, 0x20, RZ ;  /* 0x000000207f7f7810 */ /* 0x000fe20007ffe0ff */
[----:B------:R-:W-:Y:S02]  /*1ded0*/  HFMA2 R35, R69, R42, R35 ;  /* 0x0000002a45237231 */ /* 0x000fe40000000023 */
[-C--:B------:R-:W-:Y:S02]  /*1dee0*/  HFMA2 R46, R92, R43.reuse, R46 ;  /* 0x0000002b5c2e7231 */ /* 0x080fe4000000002e */
[-C--:B------:R-:W-:Y:S01]  /*1def0*/  HFMA2 R39, R91, R43.reuse, R39 ;  /* 0x0000002b5b277231 */ /* 0x080fe20000000027 */
[----:B------:R-:W-:Y:S01]  /*1df00*/  ISETP.GE.AND P0, PT, R127, R120, PT ;  /* 0x000000787f00720c */ /* 0x000fe20003f06270 */
[----:B------:R-:W-:-:S02]  /*1df10*/  HFMA2 R45, R90, R43, R45 ;  /* 0x0000002b5a2d7231 */ /* 0x000fc4000000002d */
[----:B------:R-:W-:Y:S02]  /*1df20*/  HFMA2 R35, R89, R43, R35 ;  /* 0x0000002b59237231 */ /* 0x000fe40000000023 */
[----:B------:R-:W-:Y:S02]  /*1df30*/  HADD2 R108, R108.H0_H0, R108.H1_H1 ;  /* 0x3000006c6c6c7230 */ /* 0x000fe40000000800 */
[----:B------:R-:W-:Y:S02]  /*1df40*/  HADD2 R107, R107.H0_H0, R107.H1_H1 ;  /* 0x3000006b6b6b7230 */ /* 0x000fe40000000800 */
        /* <DEDUP_REMOVED lines=12> */
[----:B------:R-:W-:Y:S01]  /*1e010*/  HADD2 R35, R35.H0_H0, R35.H1_H1 ;  /* 0x3000002323237230 */ /* 0x000fe20000000800 */
        /* <DEDUP_REMOVED lines=15> */
[----:B------:R-:W-:Y:S01]  /*1e110*/  PRMT R45, R45, 0x5410, R35 ;  /* 0x000054102d2d7816 */ /* 0x000fe20000000023 */
[----:B------:R-:W-:Y:S01]  /*1e120*/  UIADD3 UR4, UPT, UPT, UR4, 0x40, URZ ;  /* 0x0000004004047890 */ /* 0x000fe2000fffe0ff */
[----:B------:R-:W-:Y:S01]  /*1e130*/  IADD3 R118, P1, PT, R118, 0x80, RZ ;  /* 0x0000008076767810 */ /* 0x000fe20007f3e0ff */
[-C--:B------:R-:W-:Y:S02]  /*1e140*/  HFMA2 R16, R96, R122.reuse, R16 ;  /* 0x0000007a60107231 */ /* 0x080fe40000000010 */
[----:B------:R-:W-:Y:S02]  /*1e150*/  HFMA2 R5, R114, R121, R5 ;  /* 0x0000007972057231 */ /* 0x000fe40000000005 */
[-C--:B------:R-:W-:Y:S01]  /*1e160*/  HFMA2 R14, R100, R122.reuse, R14 ;  /* 0x0000007a640e7231 */ /* 0x080fe2000000000e */
[----:B------:R-:W-:Y:S01]  /*1e170*/  MOV R114, R136 ;  /* 0x0000008800727202 */ /* 0x000fe20000000f00 */
[-C--:B------:R-:W-:Y:S01]  /*1e180*/  HFMA2 R12, R104, R122.reuse, R12 ;  /* 0x0000007a680c7231 */ /* 0x080fe2000000000c */
[----:B------:R-:W-:Y:S01]  /*1e190*/  MOV R115, R137 ;  /* 0x0000008900737202 */ /* 0x000fe20000000f00 */
[----:B------:R-:W-:-:S02]  /*1e1a0*/  HFMA2 R10, R108, R122, R10 ;  /* 0x0000007a6c0a7231 */ /* 0x000fc4000000000a */
[-C--:B------:R-:W-:Y:S02]  /*1e1b0*/  HFMA2 R8, R112, R122.reuse, R8 ;  /* 0x0000007a70087231 */ /* 0x080fe40000000008 */
[-C--:B------:R-:W-:Y:S02]  /*1e1c0*/  HFMA2 R6, R116, R122.reuse, R6 ;  /* 0x0000007a74067231 */ /* 0x080fe40000000006 */
[-C--:B------:R-:W-:Y:S02]  /*1e1d0*/  HFMA2 R4, R29, R122.reuse, R4 ;  /* 0x0000007a1d047231 */ /* 0x080fe40000000004 */
[----:B------:R-:W-:Y:S02]  /*1e1e0*/  HFMA2 R2, R46, R122, R2 ;  /* 0x0000007a2e027231 */ /* 0x000fe40000000002 */
[-C--:B------:R-:W-:Y:S01]  /*1e1f0*/  HFMA2 R15, R94, R121.reuse, R15 ;  /* 0x000000795e0f7231 */ /* 0x080fe2000000000f */
[----:B------:R-:W-:Y:S01]  /*1e200*/  IADD3.X R119, PT, PT, RZ, R119, RZ, P1, !PT ;  /* 0x00000077ff777210 */ /* 0x000fe20000ffe4ff */
[----:B------:R-:W-:-:S02]  /*1e210*/  HFMA2 R13, R98, R121, R13 ;  /* 0x00000079620d7231 */ /* 0x000fc4000000000d */
        /* <DEDUP_REMOVED lines=8> */
.L_x_2400:
        /* <DEDUP_REMOVED lines=8> */
.L_x_2403:
[----:B------:R-:W2:Y:S01]  /*1e320*/  LDG.E.128.CONSTANT R20, desc[UR8][R114.64] ;  /* 0x0000000872147981 */ /* 0x000ea2000c1e9d00 */
[----:B------:R-:W-:-:S03]  /*1e330*/  ISETP.NE.AND P0, PT, R127, R126, PT ;  /* 0x0000007e7f00720c */ /* 0x000fc60003f05270 */
[----:B------:R-:W0:Y:S10]  /*1e340*/  LDS.128 R28, [UR4] ;  /* 0x00000004ff1c7984 */ /* 0x000e340008000c00 */
[C---:B------:R-:W-:Y:S01]  /*1e350*/  @!P0 LEA R56, R125.reuse, R130, 0x3 ;  /* 0x000000827d388211 */ /* 0x040fe200078e18ff */
[----:B------:R-:W-:Y:S01]  /*1e360*/  HFMA2 R44, -RZ, RZ, 0, 0.25 ;  /* 0x00003400ff2c7431 */ /* 0x000fe200000001ff */
[----:B------:R-:W3:Y:S04]  /*1e370*/  @!P0 LDG.E.U16.CONSTANT R36, desc[UR8][R18.64] ;  /* 0x0000000812248981 */ /* 0x000ee8000c1e9500 */
[----:B------:R-:W4:Y:S01]  /*1e380*/  @!P0 LDL.64 R56, [R56+0x8] ;  /* 0x0000080038388983 */ /* 0x000f220000100a00 */
[----:B------:R-:W-:Y:S01]  /*1e390*/  @!P0 IADD3 R24, PT, PT, R125, 0x1, RZ ;  /* 0x000000017d188810 */ /* 0x000fe20007ffe0ff */
[----:B------:R-:W-:Y:S01]  /*1e3a0*/  HFMA2 R17, -RZ, RZ, 0, 0.015625 ;  /* 0x00002400ff117431 */ /* 0x000fe200000001ff */
[----:B------:R-:W-:-:S02]  /*1e3b0*/  MOV R40, 0x2c00 ;  /* 0x00002c0000287802 */ /* 0x000fc40000000f00 */
[----:B------:R-:W-:Y:S02]  /*1e3c0*/  @!P0 MOV R125, R24 ;  /* 0x00000018007d8202 */ /* 0x000fe40000000f00 */
[C---:B--2---:R-:W-:Y:S02]  /*1e3d0*/  LOP3.LUT R24, R20.reuse, 0x30003, RZ, 0xc0, !PT ;  /* 0x0003000314187812 */ /* 0x044fe400078ec0ff */
[C---:B------:R-:W-:Y:S02]  /*1e3e0*/  LOP3.LUT R25, R20.reuse, 0xc000c, RZ, 0xc0, !PT ;  /* 0x000c000c14197812 */ /* 0x040fe400078ec0ff */
[C---:B------:R-:W-:Y:S02]  /*1e3f0*/  LOP3.LUT R26, R20.reuse, 0x300030, RZ, 0xc0, !PT ;  /* 0x00300030141a7812 */ /* 0x040fe400078ec0ff */
[----:B------:R-:W-:Y:S02]  /*1e400*/  LOP3.LUT R27, R20, 0xc000c0, RZ, 0xc0, !PT ;  /* 0x00c000c0141b7812 */ /* 0x000fe400078ec0ff */
[----:B------:R-:W-:-:S02]  /*1e410*/  SHF.R.U32.HI R33, RZ, 0x8, R20 ;  /* 0x00000008ff217819 */ /* 0x000fc40000011614 */
[C---:B------:R-:W-:Y:S02]  /*1e420*/  LOP3.LUT R37, R21.reuse, 0x30003, RZ, 0xc0, !PT ;  /* 0x0003000315257812 */ /* 0x040fe400078ec0ff */
[C---:B------:R-:W-:Y:S02]  /*1e430*/  LOP3.LUT R20, R21.reuse, 0xc000c, RZ, 0xc0, !PT ;  /* 0x000c000c15147812 */ /* 0x040fe400078ec0ff */
[C---:B------:R-:W-:Y:S02]  /*1e440*/  LOP3.LUT R38, R21.reuse, 0x300030, RZ, 0xc0, !PT ;  /* 0x0030003015267812 */ /* 0x040fe400078ec0ff */
[----:B------:R-:W-:Y:S02]  /*1e450*/  LOP3.LUT R39, R21, 0xc000c0, RZ, 0xc0, !PT ;  /* 0x00c000c015277812 */ /* 0x000fe400078ec0ff */
[----:B------:R-:W-:Y:S02]  /*1e460*/  SHF.R.U32.HI R32, RZ, 0x8, R21 ;  /* 0x00000008ff207819 */ /* 0x000fe40000011615 */
[----:B------:R-:W-:-:S02]  /*1e470*/  LOP3.LUT R48, R22, 0x30003, RZ, 0xc0, !PT ;  /* 0x0003000316307812 */ /* 0x000fc400078ec0ff */
[C---:B------:R-:W-:Y:S02]  /*1e480*/  LOP3.LUT R21, R22.reuse, 0xc000c, RZ, 0xc0, !PT ;  /* 0x000c000c16157812 */ /* 0x040fe400078ec0ff */
[C---:B------:R-:W-:Y:S02]  /*1e490*/  LOP3.LUT R41, R22.reuse, 0x300030, RZ, 0xc0, !PT ;  /* 0x0030003016297812 */ /* 0x040fe400078ec0ff */
[----:B------:R-:W-:Y:S02]  /*1e4a0*/  LOP3.LUT R49, R22, 0xc000c0, RZ, 0xc0, !PT ;  /* 0x00c000c016317812 */ /* 0x000fe400078ec0ff */
[----:B------:R-:W-:Y:S02]  /*1e4b0*/  SHF.R.U32.HI R34, RZ, 0x8, R22 ;  /* 0x00000008ff227819 */ /* 0x000fe40000011616 */
[----:B------:R-:W-:Y:S02]  /*1e4c0*/  LOP3.LUT R22, R23, 0xc000c, RZ, 0xc0, !PT ;  /* 0x000c000c17167812 */ /* 0x000fe400078ec0ff */
[----:B------:R-:W-:-:S02]  /*1e4d0*/  SHF.R.U32.HI R35, RZ, 0x8, R23 ;  /* 0x00000008ff237819 */ /* 0x000fc40000011617 */
[----:B------:R-:W-:Y:S02]  /*1e4e0*/  LOP3.LUT R55, R22, 0x64006400, RZ, 0xfc, !PT ;  /* 0x6400640016377812 */ /* 0x000fe400078efcff */
        /* <DEDUP_REMOVED lines=19> */
[-C--:B------:R-:W-:Y:S02]  /*1e620*/  HFMA2 R54, R54, R44.reuse.H0_H0, -258, -258 ;  /* 0xdc08dc0836367431 */ /* 0x080fe4000004002c */
[----:B------:R-:W-:-:S02]  /*1e630*/  HFMA2 R55, R55, R44.H0_H0, -258, -258 ;  /* 0xdc08dc0837377431 */ /* 0x000fc4000004002c */
[-C--:B------:R-:W-:Y:S02]  /*1e640*/  HFMA2 R47, R20, R44.reuse.H0_H0, -258, -258 ;  /* 0xdc08dc08142f7431 */ /* 0x080fe4000004002c */
[-C--:B------:R-:W-:Y:S01]  /*1e650*/  HFMA2 R46, R21, R44.reuse.H0_H0, -258, -258 ;  /* 0xdc08dc08152e7431 */ /* 0x080fe2000004002c */
[----:B------:R-:W-:Y:S01]  /*1e660*/  LOP3.LUT R21, R26, 0x64006400, RZ, 0xfc, !PT ;  /* 0x640064001a157812 */ /* 0x000fe200078efcff */
[----:B------:R-:W-:Y:S01]  /*1e670*/  HFMA2 R44, R23, R44.H0_H0, -258, -258 ;  /* 0xdc08dc08172c7431 */ /* 0x000fe2000004002c */
        /* <DEDUP_REMOVED lines=9> */
[----:B------:R-:W2:Y:S01]  /*1e710*/  LDS.128 R20, [UR4+0x10] ;  /* 0x00001004ff147984 */ /* 0x000ea20008000c00 */
        /* <DEDUP_REMOVED lines=11> */
[----:B------:R-:W-:Y:S01]  /*1e7d0*/  HFMA2 R65, R66, R17.H0_H0, -18, -18 ;  /* 0xcc80cc8042417431 */ /* 0x000fe20000040011 */
[----:B------:R-:W-:Y:S02]  /*1e7e0*/  LOP3.LUT R62, R27, 0x64006400, RZ, 0xfc, !PT ;  /* 0x640064001b3e7812 */ /* 0x000fe400078efcff */
[----:B------:R-:W-:Y:S02]  /*1e7f0*/  LOP3.LUT R39, R35, 0xc000c0, RZ, 0xc0, !PT ;  /* 0x00c000c023277812 */ /* 0x000fe400078ec0ff */
[----:B------:R-:W-:Y:S01]  /*1e800*/  LOP3.LUT R26, R25, 0x64006400, RZ, 0xfc, !PT ;  /* 0x64006400191a7812 */ /* 0x000fe200078efcff */
[----:B------:R-:W-:Y:S01]  /*1e810*/  HADD2 R66, R24, -1026, -1026 ;  /* 0xe402e40218427430 */ /* 0x000fe20000000000 */
[----:B------:R-:W-:Y:S01]  /*1e820*/  LOP3.LUT R27, R32, 0xc000c0, RZ, 0xc0, !PT ;  /* 0x00c000c0201b7812 */ /* 0x000fe200078ec0ff */
[----:B------:R-:W-:-:S02]  /*1e830*/  HADD2 R67, R67, -1026, -1026 ;  /* 0xe402e40243437430 */ /* 0x000fc40000000000 */
[----:B------:R-:W-:Y:S01]  /*1e840*/  HADD2 R68, R68, -1026, -1026 ;  /* 0xe402e40244447430 */ /* 0x000fe20000000000 */
[----:B------:R-:W-:Y:S01]  /*1e850*/  LOP3.LUT R70, R39, 0x64006400, RZ, 0xfc, !PT ;  /* 0x6400640027467812 */ /* 0x000fe200078efcff */
[----:B------:R-:W-:Y:S01]  /*1e860*/  HADD2 R69, R69, -1026, -1026 ;  /* 0xe402e40245457430 */ /* 0x000fe20000000000 */
[----:B------:R-:W-:Y:S01]  /*1e870*/  LOP3.LUT R48, R27, 0x64006400, RZ, 0xfc, !PT ;  /* 0x640064001b307812 */ /* 0x000fe200078efcff */
[----:B------:R-:W-:Y:S02]  /*1e880*/  HFMA2 R39, R26, R17.H0_H0, -18, -18 ;  /* 0xcc80cc801a277431 */ /* 0x000fe40000040011 */
        /* <DEDUP_REMOVED lines=8> */
[----:B------:R-:W-:-:S02]  /*1e910*/  HFMA2 R59, R59, R40.H0_H0, -66, -66 ;  /* 0xd420d4203b3b7431 */ /* 0x000fc40000040028 */
[-C--:B------:R-:W-:Y:S02]  /*1e920*/  HFMA2 R61, R61, R40.reuse.H0_H0, -66, -66 ;  /* 0xd420d4203d3d7431 */ /* 0x080fe40000040028 */
[-C--:B------:R-:W-:Y:S01]  /*1e930*/  HFMA2 R43, R43, R40.reuse.H0_H0, -66, -66 ;  /* 0xd420d4202b2b7431 */ /* 0x080fe20000040028 */
[----:B------:R-:W-:Y:S01]  /*1e940*/  LOP3.LUT R64, R49, 0x64006400, RZ, 0xfc, !PT ;  /* 0x6400640031407812 */ /* 0x000fe200078efcff */
[----:B------:R-:W-:Y:S01]  /*1e950*/  HFMA2 R40, R63, R40.H0_H0, -66, -66 ;  /* 0xd420d4203f287431 */ /* 0x000fe20000040028 */
[----:B------:R-:W-:Y:S01]  /*1e960*/  LOP3.LUT R37, R34, 0xc000c0, RZ, 0xc0, !PT ;  /* 0x00c000c022257812 */ /* 0x000fe200078ec0ff */
[-C--:B------:R-:W-:Y:S02]  /*1e970*/  HFMA2 R63, R38, R17.reuse.H0_H0, -18, -18 ;  /* 0xcc80cc80263f7431 */ /* 0x080fe40000040011 */
[----:B------:R-:W-:Y:S02]  /*1e980*/  HFMA2 R28, R58, R30, R26 ;  /* 0x0000001e3a1c7231 */ /* 0x000fe4000000001a */
[----:B------:R-:W-:-:S02]  /*1e990*/  HFMA2 R38, R48, R17.H0_H0, -18, -18 ;  /* 0xcc80cc8030267431 */ /* 0x000fc40000040011 */
[-C--:B------:R-:W-:Y:S02]  /*1e9a0*/  HFMA2 R48, R60, R30.reuse, R27 ;  /* 0x0000001e3c307231 */ /* 0x080fe4000000001b */
[-C--:B------:R-:W-:Y:S02]  /*1e9b0*/  HFMA2 R29, R59, R30.reuse, R24 ;  /* 0x0000001e3b1d7231 */ /* 0x080fe40000000018 */
[----:B------:R-:W-:Y:S02]  /*1e9c0*/  HFMA2 R49, R61, R30, R25 ;  /* 0x0000001e3d317231 */ /* 0x000fe40000000019 */
[----:B------:R-:W0:Y:S01]  /*1e9d0*/  LDS.128 R24, [UR4+0x80] ;  /* 0x00008004ff187984 */ /* 0x000e220008000c00 */
[----:B------:R-:W-:Y:S01]  /*1e9e0*/  LOP3.LUT R50, R37, 0x64006400, RZ, 0xfc, !PT ;  /* 0x6400640025327812 */ /* 0x000fe200078efcff */
[-C--:B------:R-:W-:Y:S02]  /*1e9f0*/  HFMA2 R62, R62, R17.reuse.H0_H0, -18, -18 ;  /* 0xcc80cc803e3e7431 */ /* 0x080fe40000040011 */
[----:B------:R-:W-:Y:S01]  /*1ea00*/  HFMA2 R64, R64, R17.H0_H0, -18, -18 ;  /* 0xcc80cc8040407431 */ /* 0x000fe20000040011 */
[----:B------:R-:W-:-:S02]  /*1ea10*/  LOP3.LUT R33, R33, 0x30003, RZ, 0xc0, !PT ;  /* 0x0003000321217812 */ /* 0x000fc400078ec0ff */
[----:B------:R-:W-:Y:S02]  /*1ea20*/  LOP3.LUT R32, R32, 0x30003, RZ, 0xc0, !PT ;  /* 0x0003000320207812 */ /* 0x000fe400078ec0ff */
[----:B------:R-:W-:Y:S01]  /*1ea30*/  LOP3.LUT R34, R34, 0x30003, RZ, 0xc0, !PT ;  /* 0x0003000322227812 */ /* 0x000fe200078ec0ff */
[-C--:B------:R-:W-:Y:S02]  /*1ea40*/  HFMA2 R28, R62, R31.reuse, R28 ;  /* 0x0000001f3e1c7231 */ /* 0x080fe4000000001c */
[-C--:B------:R-:W-:Y:S02]  /*1ea50*/  HFMA2 R29, R63, R31.reuse, R29 ;  /* 0x0000001f3f1d7231 */ /* 0x080fe4000000001d */
[----:B------:R-:W-:Y:S02]  /*1ea60*/  HFMA2 R30, R64, R31, R48 ;  /* 0x0000001f401e7231 */ /* 0x000fe40000000030 */
[----:B------:R-:W-:Y:S01]  /*1ea70*/  HFMA2 R37, R50, R17.H0_H0, -18, -18 ;  /* 0xcc80cc8032257431 */ /* 0x000fe20000040011 */
[----:B------:R-:W-:Y:S01]  /*1ea80*/  LOP3.LUT R51, R33, 0x64006400, RZ, 0xfc, !PT ;  /* 0x6400640021337812 */ /* 0x000fe200078efcff */
[----:B------:R-:W-:Y:S01]  /*1ea90*/  HFMA2 R31, R65, R31, R49 ;  /* 0x0000001f411f7231 */ /* 0x000fe20000000031 */
[----:B------:R-:W-:-:S02]  /*1eaa0*/  LOP3.LUT R50, R32, 0x64006400, RZ, 0xfc, !PT ;  /* 0x6400640020327812 */ /* 0x000fc400078efcff */
[----:B------:R-:W-:Y:S02]  /*1eab0*/  LOP3.LUT R49, R34, 0x64006400, RZ, 0xfc, !PT ;  /* 0x6400640022317812 */ /* 0x000fe400078efcff */
[----:B------:R-:W-:Y:S01]  /*1eac0*/  LOP3.LUT R35, R35, 0x30003, RZ, 0xc0, !PT ;  /* 0x0003000323237812 */ /* 0x000fe200078ec0ff */
[----:B------:R-:W-:Y:S02]  /*1ead0*/  HADD2 R51, R51, -1026, -1026 ;  /* 0xe402e40233337430 */ /* 0x000fe40000000000 */
[----:B------:R-:W-:Y:S01]  /*1eae0*/  HADD2 R50, R50, -1026, -1026 ;  /* 0xe402e40232327430 */ /* 0x000fe20000000000 */
[----:B------:R-:W-:Y:S01]  /*1eaf0*/  LOP3.LUT R48, R35, 0x64006400, RZ, 0xfc, !PT ;  /* 0x6400640023307812 */ /* 0x000fe200078efcff */
[----:B------:R-:W-:Y:S02]  /*1eb00*/  HADD2 R49, R49, -1026, -1026 ;  /* 0xe402e40231317430 */ /* 0x000fe40000000000 */
[-C--:B--2---:R-:W-:Y:S02]  /*1eb10*/  HFMA2 R28, R51, R20.reuse, R28 ;  /* 0x00000014331c7231 */ /* 0x084fe4000000001c */
[-C--:B------:R-:W-:Y:S01]  /*1eb20*/  HFMA2 R29, R50, R20.reuse, R29 ;  /* 0x00000014321d7231 */ /* 0x080fe2000000001d */
[----:B------:R-:W2:Y:S01]  /*1eb30*/  LDS.128 R32, [UR4+0x90] ;  /* 0x00009004ff207984 */ /* 0x000ea20008000c00 */
[----:B------:R-:W-:-:S02]  /*1eb40*/  HFMA2 R30, R49, R20, R30 ;  /* 0x00000014311e7231 */ /* 0x000fc4000000001e */
[----:B------:R-:W-:Y:S02]  /*1eb50*/  HADD2 R48, R48, -1026, -1026 ;  /* 0xe402e40230307430 */ /* 0x000fe40000000000 */
[-C--:B------:R-:W-:Y:S02]  /*1eb60*/  HFMA2 R28, R47, R21.reuse, R28 ;  /* 0x000000152f1c7231 */ /* 0x080fe4000000001c */
[-C--:B------:R-:W-:Y:S02]  /*1eb70*/  HFMA2 R29, R46, R21.reuse, R29 ;  /* 0x000000152e1d7231 */ /* 0x080fe4000000001d */
[----:B------:R-:W-:Y:S02]  /*1eb80*/  HFMA2 R30, R45, R21, R30 ;  /* 0x000000152d1e7231 */ /* 0x000fe4000000001e */
[----:B------:R-:W-:Y:S02]  /*1eb90*/  HFMA2 R31, R48, R20, R31 ;  /* 0x00000014301f7231 */ /* 0x000fe4000000001f */
[----:B------:R-:W-:-:S02]  /*1eba0*/  HFMA2 R28, R43, R22, R28 ;  /* 0x000000162b1c7231 */ /* 0x000fc4000000001c */
[-C--:B------:R-:W-:Y:S02]  /*1ebb0*/  HFMA2 R29, R42, R22.reuse, R29 ;  /* 0x000000162a1d7231 */ /* 0x080fe4000000001d */
[----:B------:R-:W-:Y:S02]  /*1ebc0*/  HFMA2 R30, R41, R22, R30 ;  /* 0x00000016291e7231 */ /* 0x000fe4000000001e */
[----:B------:R-:W-:Y:S02]  /*1ebd0*/  HFMA2 R20, R44, R21, R31 ;  /* 0x000000152c147231 */ /* 0x000fe4000000001f */
[-C--:B------:R-:W-:Y:S02]  /*1ebe0*/  HFMA2 R28, R39, R23.reuse, R28 ;  /* 0x00000017271c7231 */ /* 0x080fe4000000001c */
[-C--:B------:R-:W-:Y:S02]  /*1ebf0*/  HFMA2 R29, R38, R23.reuse, R29 ;  /* 0x00000017261d7231 */ /* 0x080fe4000000001d */
[----:B------:R-:W-:-:S02]  /*1ec00*/  HFMA2 R30, R37, R23, R30 ;  /* 0x00000017251e7231 */ /* 0x000fc4000000001e */
[----:B------:R-:W-:Y:S02]  /*1ec10*/  HFMA2 R17, R70, R17.H0_H0, -18, -18 ;  /* 0xcc80cc8046117431 */ /* 0x000fe40000040011 */
[----:B------:R-:W-:Y:S02]  /*1ec20*/  HFMA2 R20, R40, R22, R20 ;  /* 0x0000001628147231 */ /* 0x000fe40000000014 */
[----:B------:R-:W-:Y:S02]  /*1ec30*/  HADD2 R70, R28.H0_H0, R28.H1_H1 ;  /* 0x3000001c1c467230 */ /* 0x000fe40000000800 */
[----:B------:R-:W-:Y:S02]  /*1ec40*/  HADD2 R71, R29.H0_H0, R29.H1_H1 ;  /* 0x3000001d1d477230 */ /* 0x000fe40000000800 */
[----:B------:R-:W-:Y:S02]  /*1ec50*/  HADD2 R72, R30.H0_H0, R30.H1_H1 ;  /* 0x3000001e1e487230 */ /* 0x000fe40000000800 */
[----:B------:R-:W-:Y:S01]  /*1ec60*/  HFMA2 R20, R17, R23, R20 ;  /* 0x0000001711147231 */ /* 0x000fe20000000014 */
[----:B------:R-:W5:Y:S01]  /*1ec70*/  LDS.128 R28, [UR4+0x100] ;  /* 0x00010004ff1c7984 */ /* 0x000f620008000c00 */
[----:B0-----:R-:W-:-:S02]  /*1ec80*/  HFMA2 R21, R67, R24, RZ.H0_H0 ;  /* 0x0000001843157231 */ /* 0x001fc400000400ff */
[-C--:B------:R-:W-:Y:S02]  /*1ec90*/  HFMA2 R22, R68, R24.reuse, RZ ;  /* 0x0000001844167231 */ /* 0x080fe400000000ff */
[----:B------:R-:W-:Y:S02]  /*1eca0*/  HADD2 R73, R20.H0_H0, R20.H1_H1 ;  /* 0x3000001414497230 */ /* 0x000fe40000000800 */
[-C--:B------:R-:W-:Y:S02]  /*1ecb0*/  HFMA2 R20, R66, R24.reuse, RZ ;  /* 0x0000001842147231 */ /* 0x080fe400000000ff */
[----:B------:R-:W-:Y:S01]  /*1ecc0*/  HFMA2 R24, R69, R24, RZ.H0_H0 ;  /* 0x0000001845187231 */ /* 0x000fe200000400ff */
[----:B----4-:R-:W-:Y:S01]  /*1ecd0*/  @!P0 PRMT R122, R56, 0x7610, R122 ;  /* 0x00007610387a8816 */ /* 0x010fe2000000007a */
[-C--:B------:R-:W-:Y:S02]  /*1ece0*/  HFMA2 R21, R53, R25.reuse, R21 ;  /* 0x0000001935157231 */ /* 0x080fe40000000015 */
[----:B------:R-:W-:-:S02]  /*1ecf0*/  HFMA2 R20, R52, R25, R20 ;  /* 0x0000001934147231 */ /* 0x000fc40000000014 */
[-C--:B------:R-:W-:Y:S02]  /*1ed00*/  HFMA2 R23, R55, R25.reuse, R24 ;  /* 0x0000001937177231 */ /* 0x080fe40000000018 */
[----:B------:R-:W-:Y:S01]  /*1ed10*/  HFMA2 R22, R54, R25, R22 ;  /* 0x0000001936167231 */ /* 0x000fe20000000016 */
[----:B------:R-:W-:Y:S01]  /*1ed20*/  @!P0 PRMT R122, R122, 0x7610, R56 ;  /* 0x000076107a7a8816 */ /* 0x000fe20000000038 */
        /* <DEDUP_REMOVED lines=9> */
[-C--:B--2---:R-:W-:Y:S02]  /*1edc0*/  HFMA2 R24, R51, R32.reuse, R24 ;  /* 0x0000002033187231 */ /* 0x084fe40000000018 */
        /* <DEDUP_REMOVED lines=11> */
[----:B------:R-:W-:Y:S01]  /*1ee80*/  @!P0 PRMT R121, R57, 0x7610, R121 ;  /* 0x0000761039798816 */ /* 0x000fe20000000079 */
[-C--:B------:R-:W-:Y:S02]  /*1ee90*/  HFMA2 R24, R39, R35.reuse, R24 ;  /* 0x0000002327187231 */ /* 0x080fe40000000018 */
[----:B------:R-:W-:-:S02]  /*1eea0*/  HFMA2 R26, R17, R35, R26 ;  /* 0x00000023111a7231 */ /* 0x000fc4000000001a */
[-C--:B------:R-:W-:Y:S02]  /*1eeb0*/  HFMA2 R76, R37, R35.reuse, R56 ;  /* 0x00000023254c7231 */ /* 0x080fe40000000038 */
[----:B------:R-:W-:Y:S01]  /*1eec0*/  HFMA2 R25, R38, R35, R25 ;  /* 0x0000002326197231 */ /* 0x000fe20000000019 */
[----:B------:R-:W-:Y:S01]  /*1eed0*/  @!P0 PRMT R121, R121, 0x7610, R57 ;  /* 0x0000761079798816 */ /* 0x000fe20000000039 */
[----:B------:R-:W2:Y:S01]  /*1eee0*/  LDS.128 R32, [UR4+0x180] ;  /* 0x00018004ff207984 */ /* 0x000ea20008000c00 */
[----:B------:R-:W-:Y:S02]  /*1eef0*/  HADD2 R77, R24.H0_H0, R24.H1_H1 ;  /* 0x30000018184d7230 */ /* 0x000fe40000000800 */
[----:B------:R-:W-:Y:S02]  /*1ef00*/  HADD2 R57, R26.H0_H0, R26.H1_H1 ;  /* 0x3000001a1a397230 */ /* 0x000fe40000000800 */
[-C--:B-----5:R-:W-:Y:S02]  /*1ef10*/  HFMA2 R26, R66, R28.reuse, RZ ;  /* 0x0000001c421a7231 */ /* 0x0a0fe400000000ff */
[----:B------:R-:W-:-:S02]  /*1ef20*/  HFMA2 R24, R67, R28, RZ.H0_H0 ;  /* 0x0000001c43187231 */ /* 0x000fc400000400ff */
[-C--:B------:R-:W-:Y:S02]  /*1ef30*/  HFMA2 R27, R68, R28.reuse, RZ ;  /* 0x0000001c441b7231 */ /* 0x080fe400000000ff */
[----:B------:R-:W-:Y:S02]  /*1ef40*/  HFMA2 R28, R69, R28, RZ.H0_H0 ;  /* 0x0000001c451c7231 */ /* 0x000fe400000400ff */
[-C--:B------:R-:W-:Y:S02]  /*1ef50*/  HFMA2 R26, R52, R29.reuse, R26 ;  /* 0x0000001d341a7231 */ /* 0x080fe4000000001a */
[-C--:B------:R-:W-:Y:S02]  /*1ef60*/  HFMA2 R24, R53, R29.reuse, R24 ;  /* 0x0000001d35187231 */ /* 0x080fe40000000018 */
[----:B------:R-:W-:Y:S02]  /*1ef70*/  HFMA2 R27, R54, R29, R27 ;  /* 0x0000001d361b7231 */ /* 0x000fe4000000001b */
[----:B------:R-:W-:-:S02]  /*1ef80*/  HADD2 R56, R25.H0_H0, R25.H1_H1 ;  /* 0x3000001919387230 */ /* 0x000fc40000000800 */
[----:B------:R-:W-:Y:S02]  /*1ef90*/  HFMA2 R25, R55, R29, R28 ;  /* 0x0000001d37197231 */ /* 0x000fe4000000001c */
[-C--:B------:R-:W-:Y:S02]  /*1efa0*/  HFMA2 R28, R58, R30.reuse, R26 ;  /* 0x0000001e3a1c7231 */ /* 0x080fe4000000001a */
[-C--:B------:R-:W-:Y:S02]  /*1efb0*/  HFMA2 R29, R59, R30.reuse, R24 ;  /* 0x0000001e3b1d7231 */ /* 0x080fe40000000018 */
[-C--:B------:R-:W-:Y:S02]  /*1efc0*/  HFMA2 R78, R60, R30.reuse, R27 ;  /* 0x0000001e3c4e7231 */ /* 0x080fe4000000001b */
[----:B------:R-:W-:Y:S02]  /*1efd0*/  HFMA2 R30, R61, R30, R25 ;  /* 0x0000001e3d1e7231 */ /* 0x000fe40000000019 */
[----:B------:R-:W-:-:S02]  /*1efe0*/  HFMA2 R28, R62, R31, R28 ;  /* 0x0000001f3e1c7231 */ /* 0x000fc4000000001c */
[-C--:B------:R-:W-:Y:S01]  /*1eff0*/  HFMA2 R29, R63, R31.reuse, R29 ;  /* 0x0000001f3f1d7231 */ /* 0x080fe2000000001d */
[----:B------:R-:W4:Y:S01]  /*1f000*/  LDS.128 R24, [UR4+0x190] ;  /* 0x00019004ff187984 */ /* 0x000f220008000c00 */
[-C--:B------:R-:W-:Y:S02]  /*1f010*/  HFMA2 R78, R64, R31.reuse, R78 ;  /* 0x0000001f404e7231 */ /* 0x080fe4000000004e */
[----:B------:R-:W-:Y:S02]  /*1f020*/  HFMA2 R30, R65, R31, R30 ;  /* 0x0000001f411e7231 */ /* 0x000fe4000000001e */
[-C--:B0-----:R-:W-:Y:S02]  /*1f030*/  HFMA2 R28, R51, R20.reuse, R28 ;  /* 0x00000014331c7231 */ /* 0x081fe4000000001c */
        /* <DEDUP_REMOVED lines=17> */
[----:B------:R-:W0:Y:S01]  /*1f150*/  LDS.128 R28, [UR4+0x200] ;  /* 0x00020004ff1c7984 */ /* 0x000e220008000c00 */
[----:B------:R-:W-:Y:S02]  /*1f160*/  HADD2 R79, R20.H0_H0, R20.H1_H1 ;  /* 0x30000014144f7230 */ /* 0x000fe40000000800 */
[-C--:B--2---:R-:W-:Y:S02]  /*1f170*/  HFMA2 R20, R66, R32.reuse, RZ ;  /* 0x0000002042147231 */ /* 0x084fe400000000ff */
        /* <DEDUP_REMOVED lines=12> */
[-C--:B------:R-:W-:Y:S02]  /*1f240*/  HFMA2 R32, R62, R35.reuse, R32 ;  /* 0x000000233e207231 */ /* 0x080fe40000000020 */
[----:B------:R-:W-:-:S02]  /*1f250*/  HFMA2 R33, R63, R35, R33 ;  /* 0x000000233f217231 */ /* 0x000fc40000000021 */
[-C--:B------:R-:W-:Y:S02]  /*1f260*/  HFMA2 R82, R64, R35.reuse, R82 ;  /* 0x0000002340527231 */ /* 0x080fe40000000052 */
[----:B------:R-:W-:Y:S02]  /*1f270*/  HFMA2 R34, R65, R35, R34 ;  /* 0x0000002341227231 */ /* 0x000fe40000000022 */
[-C--:B----4-:R-:W-:Y:S02]  /*1f280*/  HFMA2 R32, R51, R24.reuse, R32 ;  /* 0x0000001833207231 */ /* 0x090fe40000000020 */
        /* <DEDUP_REMOVED lines=15> */
[----:B------:R-:W4:Y:S01]  /*1f380*/  LDS.128 R32, [UR4+0x300] ;  /* 0x00030004ff207984 */ /* 0x000f220008000c00 */
[----:B------:R-:W-:-:S02]  /*1f390*/  HADD2 R85, R24.H0_H0, R24.H1_H1 ;  /* 0x3000001818557230 */ /* 0x000fc40000000800 */
[----:B------:R-:W-:Y:S02]  /*1f3a0*/  HADD2 R83, R26.H0_H0, R26.H1_H1 ;  /* 0x3000001a1a537230 */ /* 0x000fe40000000800 */
[-C--:B0-----:R-:W-:Y:S02]  /*1f3b0*/  HFMA2 R24, R67, R28.reuse, RZ ;  /* 0x0000001c43187231 */ /* 0x081fe400000000ff */
[----:B------:R-:W-:Y:S02]  /*1f3c0*/  HADD2 R82, R25.H0_H0, R25.H1_H1 ;  /* 0x3000001919527230 */ /* 0x000fe40000000800 */
[-C--:B------:R-:W-:Y:S02]  /*1f3d0*/  HFMA2 R27, R68, R28.reuse, RZ ;  /* 0x0000001c441b7231 */ /* 0x080fe400000000ff */
[-C--:B------:R-:W-:Y:S02]  /*1f3e0*/  HFMA2 R26, R66, R28.reuse, RZ.H0_H0 ;  /* 0x0000001c421a7231 */ /* 0x080fe400000400ff */
        /* <DEDUP_REMOVED lines=13> */
[-C--:B--2---:R-:W-:Y:S02]  /*1f4c0*/  HFMA2 R29, R67, R20.reuse, RZ ;  /* 0x00000014431d7231 */ /* 0x084fe400000000ff */
[-C--:B------:R-:W-:Y:S02]  /*1f4d0*/  HFMA2 R28, R66, R20.reuse, RZ.H0_H0 ;  /* 0x00000014421c7231 */ /* 0x080fe400000400ff */
[-C--:B------:R-:W-:Y:S02]  /*1f4e0*/  HFMA2 R30, R68, R20.reuse, RZ ;  /* 0x00000014441e7231 */ /* 0x080fe400000000ff */
[----:B------:R-:W-:Y:S01]  /*1f4f0*/  HFMA2 R31, R69, R20, RZ.H0_H0 ;  /* 0x00000014451f7231 */ /* 0x000fe200000400ff */
[----:B------:R-:W0:Y:S01]  /*1f500*/  LDS.128 R24, [UR4+0x380] ;  /* 0x00038004ff187984 */ /* 0x000e220008000c00 */
[-C--:B------:R-:W-:Y:S02]  /*1f510*/  HFMA2 R86, R53, R21.reuse, R29 ;  /* 0x0000001535567231 */ /* 0x080fe4000000001d */
[----:B------:R-:W-:-:S02]  /*1f520*/  HFMA2 R20, R52, R21, R28 ;  /* 0x0000001534147231 */ /* 0x000fc4000000001c */
[-C--:B------:R-:W-:Y:S02]  /*1f530*/  HFMA2 R87, R54, R21.reuse, R30 ;  /* 0x0000001536577231 */ /* 0x080fe4000000001e */
[----:B------:R-:W-:Y:S02]  /*1f540*/  HFMA2 R88, R55, R21, R31 ;  /* 0x0000001537587231 */ /* 0x000fe4000000001f */
[----:B------:R-:W2:Y:S01]  /*1f550*/  LDS.128 R28, [UR4+0x210] ;  /* 0x00021004ff1c7984 */ /* 0x000ea20008000c00 */
[-C--:B------:R-:W-:Y:S02]  /*1f560*/  HFMA2 R86, R59, R22.reuse, R86 ;  /* 0x000000163b567231 */ /* 0x080fe40000000056 */
[-C--:B------:R-:W-:Y:S02]  /*1f570*/  HFMA2 R20, R58, R22.reuse, R20 ;  /* 0x000000163a147231 */ /* 0x080fe40000000014 */
[-C--:B------:R-:W-:Y:S02]  /*1f580*/  HFMA2 R21, R60, R22.reuse, R87 ;  /* 0x000000163c157231 */ /* 0x080fe40000000057 */
[----:B------:R-:W-:-:S02]  /*1f590*/  HFMA2 R89, R61, R22, R88 ;  /* 0x000000163d597231 */ /* 0x000fc40000000058 */
[-C--:B------:R-:W-:Y:S02]  /*1f5a0*/  HFMA2 R88, R63, R23.reuse, R86 ;  /* 0x000000173f587231 */ /* 0x080fe40000000056 */
[-C--:B------:R-:W-:Y:S02]  /*1f5b0*/  HFMA2 R87, R62, R23.reuse, R20 ;  /* 0x000000173e577231 */ /* 0x080fe40000000014 */
[----:B------:R-:W-:Y:S02]  /*1f5c0*/  HFMA2 R86, R64, R23, R21 ;  /* 0x0000001740567231 */ /* 0x000fe40000000015 */
[-C--:B----4-:R-:W-:Y:S02]  /*1f5d0*/  HFMA2 R20, R66, R32.reuse, RZ.H0_H0 ;  /* 0x0000002042147231 */ /* 0x090fe400000400ff */
[-C--:B------:R-:W-:Y:S02]  /*1f5e0*/  HFMA2 R21, R67, R32.reuse, RZ ;  /* 0x0000002043157231 */ /* 0x080fe400000000ff */
[----:B------:R-:W-:-:S02]  /*1f5f0*/  HFMA2 R22, R68, R32, RZ ;  /* 0x0000002044167231 */ /* 0x000fc400000000ff */
[----:B------:R-:W-:Y:S02]  /*1f600*/  HFMA2 R32, R69, R32, RZ.H0_H0 ;  /* 0x0000002045207231 */ /* 0x000fe400000400ff */
[-C--:B------:R-:W-:Y:S02]  /*1f610*/  HFMA2 R21, R53, R33.reuse, R21 ;  /* 0x0000002135157231 */ /* 0x080fe40000000015 */
[-C--:B------:R-:W-:Y:S02]  /*1f620*/  HFMA2 R20, R52, R33.reuse, R20 ;  /* 0x0000002134147231 */ /* 0x080fe40000000014 */
[----:B------:R-:W-:Y:S02]  /*1f630*/  HFMA2 R22, R54, R33, R22 ;  /* 0x0000002136167231 */ /* 0x000fe40000000016 */
[----:B------:R-:W-:Y:S02]  /*1f640*/  HFMA2 R89, R65, R23, R89 ;  /* 0x0000001741597231 */ /* 0x000fe40000000059 */
[----:B------:R-:W-:-:S02]  /*1f650*/  HFMA2 R23, R55, R33, R32 ;  /* 0x0000002137177231 */ /* 0x000fc40000000020 */
[-C--:B------:R-:W-:Y:S02]  /*1f660*/  HFMA2 R33, R59, R34.reuse, R21 ;  /* 0x000000223b217231 */ /* 0x080fe40000000015 */
[-C--:B------:R-:W-:Y:S02]  /*1f670*/  HFMA2 R32, R58, R34.reuse, R20 ;  /* 0x000000223a207231 */ /* 0x080fe40000000014 */
[-C--:B------:R-:W-:Y:S02]  /*1f680*/  HFMA2 R94, R60, R34.reuse, R22 ;  /* 0x000000223c5e7231 */ /* 0x080fe40000000016 */
[----:B------:R-:W-:Y:S02]  /*1f690*/  HFMA2 R95, R61, R34, R23 ;  /* 0x000000223d5f7231 */ /* 0x000fe40000000017 */
[-C--:B0-----:R-:W-:Y:S02]  /*1f6a0*/  HFMA2 R67, R67, R24.reuse, RZ ;  /* 0x0000001843437231 */ /* 0x081fe400000000ff */
[----:B------:R-:W-:-:S02]  /*1f6b0*/  HFMA2 R66, R66, R24, RZ.H0_H0 ;  /* 0x0000001842427231 */ /* 0x000fc400000400ff */
[-C--:B------:R-:W-:Y:S02]  /*1f6c0*/  HFMA2 R68, R68, R24.reuse, RZ ;  /* 0x0000001844447231 */ /* 0x080fe400000000ff */
[----:B------:R-:W-:Y:S02]  /*1f6d0*/  HFMA2 R24, R69, R24, RZ.H0_H0 ;  /* 0x0000001845187231 */ /* 0x000fe400000400ff */
[-C--:B--2---:R-:W-:Y:S02]  /*1f6e0*/  HFMA2 R93, R51, R28.reuse, R93 ;  /* 0x0000001c335d7231 */ /* 0x084fe4000000005d */
        /* <DEDUP_REMOVED lines=31> */
[----:B------:R-:W0:Y:S04]  /*1f8e0*/  LDS.128 R20, [UR4+0x290] ;  /* 0x00029004ff147984 */ /* 0x000e280008000c00 */
[----:B------:R-:W2:Y:S04]  /*1f8f0*/  LDS.128 R24, [UR4+0x310] ;  /* 0x00031004ff187984 */ /* 0x000ea80008000c00 */
[----:B------:R-:W4:Y:S01]  /*1f900*/  LDS.128 R28, [UR4+0x390] ;  /* 0x00039004ff1c7984 */ /* 0x000f220008000c00 */
[----:B---3--:R-:W-:-:S02]  /*1f910*/  @!P0 IADD3 R126, PT, PT, R36, R127, RZ ;  /* 0x0000007f247e8210 */ /* 0x008fc40007ffe0ff */
[----:B------:R-:W-:Y:S01]  /*1f920*/  IADD3 R127, PT, PT, R127, 0x10, RZ ;  /* 0x000000107f7f7810 */ /* 0x000fe20007ffe0ff */
[----:B------:R-:W-:-:S03]  /*1f930*/  HADD2 R52, R52.H0_H0, R52.H1_H1 ;  /* 0x3000003434347230 */ /* 0x000fc60000000800 */
[----:B------:R-:W-:Y:S01]  /*1f940*/  ISETP.GE.AND P0, PT, R127, R128, PT ;  /* 0x000000807f00720c */ /* 0x000fe20003f06270 */
[----:B------:R-:W-:Y:S02]  /*1f950*/  HADD2 R53, R53.H0_H0, R53.H1_H1 ;  /* 0x3000003535357230 */ /* 0x000fe40000000800 */
[----:B------:R-:W-:Y:S02]  /*1f960*/  HADD2 R76, R76.H0_H0, R76.H1_H1 ;  /* 0x3000004c4c4c7230 */ /* 0x000fe40000000800 */
[----:B------:R-:W-:Y:S02]  /*1f970*/  HADD2 R80, R80.H0_H0, R80.H1_H1 ;  /* 0x3000005050507230 */ /* 0x000fe40000000800 */
[----:B------:R-:W-:Y:S02]  /*1f980*/  HADD2 R84, R84.H0_H0, R84.H1_H1 ;  /* 0x3000005454547230 */ /* 0x000fe40000000800 */
[-C--:B0-----:R-:W-:Y:S02]  /*1f990*/  HFMA2 R87, R51, R20.reuse, R87 ;  /* 0x0000001433577231 */ /* 0x081fe40000000057 */
[----:B------:R-:W-:-:S02]  /*1f9a0*/  HFMA2 R88, R50, R20, R88 ;  /* 0x0000001432587231 */ /* 0x000fc40000000058 */
[----:B------:R-:W-:Y:S02]  /*1f9b0*/  HFMA2 R86, R49, R20, R86 ;  /* 0x0000001431567231 */ /* 0x000fe40000000056 */
[-C--:B--2---:R-:W-:Y:S02]  /*1f9c0*/  HFMA2 R34, R51, R24.reuse, R34 ;  /* 0x0000001833227231 */ /* 0x084fe40000000022 */
[CC--:B------:R-:W-:Y:S02]  /*1f9d0*/  HFMA2 R33, R50.reuse, R24.reuse, R33 ;  /* 0x0000001832217231 */ /* 0x0c0fe40000000021 */
[----:B------:R-:W-:Y:S02]  /*1f9e0*/  HFMA2 R32, R49, R24, R32 ;  /* 0x0000001831207231 */ /* 0x000fe40000000020 */
[-C--:B----4-:R-:W-:Y:S02]  /*1f9f0*/  HFMA2 R62, R51, R28.reuse, R62 ;  /* 0x0000001c333e7231 */ /* 0x090fe4000000003e */
[----:B------:R-:W-:-:S02]  /*1fa00*/  HFMA2 R63, R50, R28, R63 ;  /* 0x0000001c323f7231 */ /* 0x000fc4000000003f */
[----:B------:R-:W-:Y:S02]  /*1fa10*/  HFMA2 R64, R49, R28, R64 ;  /* 0x0000001c31407231 */ /* 0x000fe40000000040 */
[C---:B------:R-:W-:Y:S02]  /*1fa20*/  HFMA2 R89, R48.reuse, R20, R89 ;  /* 0x0000001430597231 */ /* 0x040fe40000000059 */
[C---:B------:R-:W-:Y:S02]  /*1fa30*/  HFMA2 R35, R48.reuse, R24, R35 ;  /* 0x0000001830237231 */ /* 0x040fe40000000023 */
[----:B------:R-:W-:Y:S02]  /*1fa40*/  HFMA2 R65, R48, R28, R65 ;  /* 0x0000001c30417231 */ /* 0x000fe40000000041 */
[-C--:B------:R-:W-:Y:S02]  /*1fa50*/  HFMA2 R87, R47, R21.reuse, R87 ;  /* 0x000000152f577231 */ /* 0x080fe40000000057 */
[----:B------:R-:W-:-:S02]  /*1fa60*/  HFMA2 R88, R46, R21, R88 ;  /* 0x000000152e587231 */ /* 0x000fc40000000058 */
[CC--:B------:R-:W-:Y:S02]  /*1fa70*/  HFMA2 R34, R47.reuse, R25.reuse, R34 ;  /* 0x000000192f227231 */ /* 0x0c0fe40000000022 */
[C---:B------:R-:W-:Y:S02]  /*1fa80*/  HFMA2 R33, R46.reuse, R25, R33 ;  /* 0x000000192e217231 */ /* 0x040fe40000000021 */
[-C--:B------:R-:W-:Y:S02]  /*1fa90*/  HFMA2 R62, R47, R29.reuse, R62 ;  /* 0x0000001d2f3e7231 */ /* 0x080fe4000000003e */
        /* <DEDUP_REMOVED lines=44> */
[----:B------:R-:W-:Y:S01]  /*1fd60*/  HADD2 R32, R65.H0_H0, R65.H1_H1 ;  /* 0x3000004141207230 */ /* 0x000fe20000000800 */
        /* <DEDUP_REMOVED lines=16> */
[----:B------:R-:W-:Y:S01]  /*1fe70*/  MOV R123, UR10 ;  /* 0x0000000a007b7c02 */ /* 0x000fe20008000f00 */
[----:B------:R-:W-:Y:S01]  /*1fe80*/  UIADD3 UR4, UPT, UPT, UR4, 0x20, URZ ;  /* 0x0000002004047890 */ /* 0x000fe2000fffe0ff */
[----:B------:R-:W-:Y:S01]  /*1fe90*/  IADD3 R18, P1, PT, R18, 0x40, RZ ;  /* 0x0000004012127810 */ /* 0x000fe20007f3e0ff */
[-C--:B------:R-:W-:Y:S02]  /*1fea0*/  HFMA2 R16, R70, R122.reuse, R16 ;  /* 0x0000007a46107231 */ /* 0x080fe40000000010 */
[----:B------:R-:W-:-:S02]  /*1feb0*/  HFMA2 R14, R77, R122, R14 ;  /* 0x0000007a4d0e7231 */ /* 0x000fc4000000000e */
[-C--:B------:R-:W-:Y:S02]  /*1fec0*/  HFMA2 R12, R81, R122.reuse, R12 ;  /* 0x0000007a510c7231 */ /* 0x080fe4000000000c */
[-C--:B------:R-:W-:Y:S02]  /*1fed0*/  HFMA2 R10, R85, R122.reuse, R10 ;  /* 0x0000007a550a7231 */ /* 0x080fe4000000000a */
[-C--:B------:R-:W-:Y:S02]  /*1fee0*/  HFMA2 R8, R52, R122.reuse, R8 ;  /* 0x0000007a34087231 */ /* 0x080fe40000000008 */
[-C--:B------:R-:W-:Y:S02]  /*1fef0*/  HFMA2 R6, R20, R122.reuse, R6 ;  /* 0x0000007a14067231 */ /* 0x080fe40000000006 */
[-C--:B------:R-:W-:Y:S02]  /*1ff00*/  HFMA2 R4, R24, R122.reuse, R4 ;  /* 0x0000007a18047231 */ /* 0x080fe40000000004 */
[----:B------:R-:W-:-:S02]  /*1ff10*/  HFMA2 R2, R62, R122, R2 ;  /* 0x0000007a3e027231 */ /* 0x000fc40000000002 */
[----:B------:R-:W-:Y:S02]  /*1ff20*/  HFMA2 R15, R72, R121, R15 ;  /* 0x00000079480f7231 */ /* 0x000fe4000000000f */
[----:B------:R-:W-:-:S04]  /*1ff30*/  IMAD.WIDE R114, R123, 0x4, R114 ;  /* 0x000000047b727825 */ /* 0x000fc800078e0272 */
[-C--:B------:R-:W-:Y:S01]  /*1ff40*/  HFMA2 R13, R76, R121.reuse, R13 ;  /* 0x000000794c0d7231 */ /* 0x080fe2000000000d */
[----:B------:R-:W-:Y:S01]  /*1ff50*/  IADD3.X R19, PT, PT, RZ, R19, RZ, P1, !PT ;  /* 0x00000013ff137210 */ /* 0x000fe20000ffe4ff */
[-C--:B------:R-:W-:Y:S02]  /*1ff60*/  HFMA2 R11, R80, R121.reuse, R11 ;  /* 0x00000079500b7231 */ /* 0x080fe4000000000b */
[-C--:B------:R-:W-:Y:S02]  /*1ff70*/  HFMA2 R9, R84, R121.reuse, R9 ;  /* 0x0000007954097231 */ /* 0x080fe40000000009 */
[-C--:B------:R-:W-:Y:S02]  /*1ff80*/  HFMA2 R7, R54, R121.reuse, R7 ;  /* 0x0000007936077231 */ /* 0x080fe40000000007 */
[-C--:B------:R-:W-:Y:S02]  /*1ff90*/  HFMA2 R5, R22, R121.reuse, R5 ;  /* 0x0000007916057231 */ /* 0x080fe40000000005 */
[----:B------:R-:W-:-:S02]  /*1ffa0*/  HFMA2 R3, R26, R121, R3 ;  /* 0x000000791a037231 */ /* 0x000fc40000000003 */
[----:B------:R-:W-:Y:S01]  /*1ffb0*/  HFMA2 R0, R64, R121, R0 ;  /* 0x0000007940007231 */ /* 0x000fe20000000000 */
[----:B------:R-:W-:Y:S06]  /*1ffc0*/  @!P0 BRA `(.L_x_2403) ;  /* 0xffffffe000d48947 */ /* 0x000fec000383ffff */
.L_x_2402:
[----:B------:R-:W-:Y:S02]  /*1ffd0*/  IMAD R17, R123, UR7, RZ ;  /* 0x000000077b117c24 */ /* 0x000fe4000f8e02ff */
[----:B------:R-:W-:-:S03]  /*1ffe0*/  HMUL2 R19, R16, RZ.H0_H0 ;  /* 0x200000ff10137232 */ /* 0x000fc60000000000 */
[----:B------:R-:W-:-:S04]  /*1fff0*/  LEA R17, R17, R124, 0x1 ;  /* 0x0000007c11117211 */ /* 0x000fc800078e08ff */
[----:B------:R-:W-:-:S05]  /*20000*/  SHF.L.U32 R17, R17, 0x2, RZ ;  /* 0x0000000211117819 */ /* 0x000fca00000006ff */
[----:B-1----:R-:W-:-:S05]  /*20010*/  IMAD.WIDE R74, R17, 0x2, R74 ;  /* 0x00000002114a7825 */ /* 0x002fca00078e024a */
[----:B------:R0:W-:Y:S01]  /*20020*/  ATOM.E.ADD.F16x2.RN.STRONG.GPU P0, RZ, desc[UR8][R74.64], R19 ;  /* 0x800000134aff79a2 */ /* 0x0001e2000c10e108 */
[----:B------:R-:W-:Y:S01]  /*20030*/  BSSY.RECONVERGENT B0, `(.L_x_2404) ;  /* 0x000000f000007945 */ /* 0x000fe20003800200 */
[----:B------:R-:W-:-:S03]  /*20040*/  HFMA2 R21, R15, RZ, -RZ ;  /* 0x000000ff0f157231 */ /* 0x000fc600001000ff */
[----:B0-----:R-:W-:Y:S05]  /*20050*/  @P0 BRA `(.L_x_2405) ;  /* 0x0000000000300947 */ /* 0x001fea0003800000 */
[----:B------:R-:W0:Y:S02]  /*20060*/  QSPC.E.S P0, RZ, [R74] ;  /* 0x000000004aff73aa */ /* 0x000e240000000500 */
[----:B0-----:R-:W-:Y:S05]  /*20070*/  @!P0 BRA `(.L_x_2406) ;  /* 0x00000000001c8947 */ /* 0x001fea0003800000 */
[----:B------:R-:W-:-:S04]  /*20080*/  MOV R16, R74 ;  /* 0x0000004a00107202 */ /* 0x000fc80000000f00 */
[----:B------:R-:W-:-:S07]  /*20090*/  MOV R15, R16 ;  /* 0x00000010000f7202 */ /* 0x000fce0000000f00 */
.L_x_2407:
[----:B------:R-:W0:Y:S02]  /*200a0*/  LDS R16, [R15] ;  /* 0x000000000f107984 */ /* 0x000e240000000800 */
[----:B0-----:R-:W-:-:S05]  /*200b0*/  HADD2 R17, R16, R19 ;  /* 0x0000001310117230 */ /* 0x001fca0000000000 */
[----:B------:R-:W0:Y:S02]  /*200c0*/  ATOMS.CAST.SPIN P0, [R15], R16, R17 ;  /* 0x000000100f00758d */ /* 0x000e240001800011 */
[----:B0-----:R-:W-:Y:S05]  /*200d0*/  @!P0 BRA `(.L_x_2407) ;  /* 0xfffffffc00f08947 */ /* 0x001fea000383ffff */
[----:B------:R-:W-:Y:S05]  /*200e0*/  BRA `(.L_x_2405) ;  /* 0x00000000000c7947 */ /* 0x000fea0003800000 */
.L_x_2406:
[----:B------:R-:W2:Y:S02]  /*200f0*/  LD.E R15, desc[UR8][R74.64] ;  /* 0x000000084a0f7980 */ /* 0x000ea4000c101900 */
[----:B--2---:R-:W-:-:S05]  /*20100*/  IADD3 R15, PT, PT, R19, R15, RZ ;  /* 0x0000000f130f7210 */ /* 0x004fca0007ffe0ff */
[----:B------:R0:W-:Y:S02]  /*20110*/  ST.E desc[UR8][R74.64], R15 ;  /* 0x0000000f4a007985 */ /* 0x0001e4000c101908 */
.L_x_2405:
[----:B------:R-:W-:Y:S05]  /*20120*/  BSYNC.RECONVERGENT B0 ;  /* 0x0000000000007941 */ /* 0x000fea0003800200 */
.L_x_2404:
[----:B------:R1:W-:Y:S01]  /*20130*/  ATOM.E.ADD.F16x2.RN.STRONG.GPU P0, RZ, desc[UR8][R74.64+0x4], R21 ;  /* 0x800004154aff79a2 */ /* 0x0003e2000c10e108 */
[----:B------:R-:W-:Y:S04]  /*20140*/  BSSY.RECONVERGENT B0, `(.L_x_2408) ;  /* 0x000000e000007945 */ /* 0x000fe80003800200 */
[----:B-1----:R-:W-:Y:S05]  /*20150*/  @P0 BRA `(.L_x_2409) ;  /* 0x0000000000300947 */ /* 0x002fea0003800000 */
[----:B------:R-:W1:Y:S02]  /*20160*/  QSPC.E.S P0, RZ, [R74+0x4] ;  /* 0x000004004aff73aa */ /* 0x000e640000000500 */
[----:B-1----:R-:W-:Y:S05]  /*20170*/  @!P0 BRA `(.L_x_2410) ;  /* 0x00000000001c8947 */ /* 0x002fea0003800000 */
[----:B------:R-:W-:-:S04]  /*20180*/  MOV R16, R74 ;  /* 0x0000004a00107202 */ /* 0x000fc80000000f00 */
[----:B0-----:R-:W-:-:S07]  /*20190*/  MOV R15, R16 ;  /* 0x00000010000f7202 */ /* 0x001fce0000000f00 */
.L_x_2411:
[----:B------:R-:W0:Y:S02]  /*201a0*/  LDS R16, [R15+0x4] ;  /* 0x000004000f107984 */ /* 0x000e240000000800 */
[----:B0-----:R-:W-:-:S05]  /*201b0*/  HFMA2 R17, R16, 1, 1, R21 ;  /* 0x3c003c0010117831 */ /* 0x001fca0000000015 */
[----:B------:R-:W0:Y:S02]  /*201c0*/  ATOMS.CAST.SPIN P0, [R15+0x4], R16, R17 ;  /* 0x000004100f00758d */ /* 0x000e240001800011 */
[----:B0-----:R-:W-:Y:S05]  /*201d0*/  @!P0 BRA `(.L_x_2411) ;  /* 0xfffffffc00f08947 */ /* 0x001fea000383ffff */
[----:B------:R-:W-:Y:S05]  /*201e0*/  BRA `(.L_x_2409) ;  /* 0x00000000000c7947 */ /* 0x000fea0003800000 */
.L_x_2410:
[----:B0-----:R-:W2:Y:S02]  /*201f0*/  LD.E R15, desc[UR8][R74.64+0x4] ;  /* 0x000004084a0f7980 */ /* 0x001ea4000c101900 */
[----:B--2---:R-:W-:-:S05]  /*20200*/  IADD3 R15, PT, PT, R21, R15, RZ ;  /* 0x0000000f150f7210 */ /* 0x004fca0007ffe0ff */
[----:B------:R1:W-:Y:S02]  /*20210*/  ST.E desc[UR8][R74.64+0x4], R15 ;  /* 0x0000040f4a007985 */ /* 0x0003e4000c101908 */
.L_x_2409:
[----:B------:R-:W-:Y:S05]  /*20220*/  BSYNC.RECONVERGENT B0 ;  /* 0x0000000000007941 */ /* 0x000fea0003800200 */
.L_x_2408:
[----:B01----:R-:W-:-:S04]  /*20230*/  IMAD.WIDE R74, R123, 0x2, R74 ;  /* 0x000000027b4a7825 */ /* 0x003fc800078e024a */
[----:B------:R-:W-:-:S05]  /*20240*/  HMUL2 R17, R14, RZ.H0_H0 ;  /* 0x200000ff0e117232 */ /* 0x000fca0000000000 */
        /* <DEDUP_REMOVED lines=8> */
.L_x_2415:
[----:B------:R-:W0:Y:S02]  /*202d0*/  LDS R14, [R13] ;  /* 0x000000000d0e7984 */ /* 0x000e240000000800 */
[----:B0-----:R-:W-:-:S05]  /*202e0*/  HADD2 R15, R14, R17 ;  /* 0x000000110e0f7230 */ /* 0x001fca0000000000 */
[----:B------:R-:W0:Y:S02]  /*202f0*/  ATOMS.CAST.SPIN P0, [R13], R14, R15 ;  /* 0x0000000e0d00758d */ /* 0x000e24000180000f */
[----:B0-----:R-:W-:Y:S05]  /*20300*/  @!P0 BRA `(.L_x_2415) ;  /* 0xfffffffc00f08947 */ /* 0x001fea000383ffff */
[----:B------:R-:W-:Y:S05]  /*20310*/  BRA `(.L_x_2413) ;  /* 0x00000000000c7947 */ /* 0x000fea0003800000 */
.L_x_2414:
[----:B------:R-:W2:Y:S02]  /*20320*/  LD.E R13, desc[UR8][R74.64] ;  /* 0x000000084a0d7980 */ /* 0x000ea4000c101900 */
[----:B--2---:R-:W-:-:S05]  /*20330*/  IADD3 R13, PT, PT, R17, R13, RZ ;  /* 0x0000000d110d7210 */ /* 0x004fca0007ffe0ff */
[----:B------:R0:W-:Y:S02]  /*20340*/  ST.E desc[UR8][R74.64], R13 ;  /* 0x0000000d4a007985 */ /* 0x0001e4000c101908 */
.L_x_2413:
[----:B------:R-:W-:Y:S05]  /*20350*/  BSYNC.RECONVERGENT B0 ;  /* 0x0000000000007941 */ /* 0x000fea0003800200 */
.L_x_2412:
[----:B------:R1:W-:Y:S01]  /*20360*/  ATOM.E.ADD.F16x2.RN.STRONG.GPU P0, RZ, desc[UR8][R74.64+0x4], R19 ;  /* 0x800004134aff79a2 */ /* 0x0003e2000c10e108 */
[----:B------:R-:W-:Y:S04]  /*20370*/  BSSY.RECONVERGENT B0, `(.L_x_2416) ;  /* 0x000000e000007945 */ /* 0x000fe80003800200 */
[----:B-1----:R-:W-:Y:S05]  /*20380*/  @P0 BRA `(.L_x_2417) ;  /* 0x0000000000300947 */ /* 0x002fea0003800000 */
[----:B------:R-:W1:Y:S02]  /*20390*/  QSPC.E.S P0, RZ, [R74+0x4] ;  /* 0x000004004aff73aa */ /* 0x000e640000000500 */
[----:B-1----:R-:W-:Y:S05]  /*203a0*/  @!P0 BRA `(.L_x_2418) ;  /* 0x00000000001c8947 */ /* 0x002fea0003800000 */
[----:B------:R-:W-:-:S04]  /*203b0*/  MOV R14, R74 ;  /* 0x0000004a000e7202 */ /* 0x000fc80000000f00 */
[----:B0-----:R-:W-:-:S07]  /*203c0*/  MOV R13, R14 ;  /* 0x0000000e000d7202 */ /* 0x001fce0000000f00 */
.L_x_2419:
[----:B------:R-:W0:Y:S02]  /*203d0*/  LDS R14, [R13+0x4] ;  /* 0x000004000d0e7984 */ /* 0x000e240000000800 */
[----:B0-----:R-:W-:-:S05]  /*203e0*/  HFMA2 R15, R14, 1, 1, R19 ;  /* 0x3c003c000e0f7831 */ /* 0x001fca0000000013 */
[----:B------:R-:W0:Y:S02]  /*203f0*/  ATOMS.CAST.SPIN P0, [R13+0x4], R14, R15 ;  /* 0x0000040e0d00758d */ /* 0x000e24000180000f */
[----:B0-----:R-:W-:Y:S05]  /*20400*/  @!P0 BRA `(.L_x_2419) ;  /* 0xfffffffc00f08947 */ /* 0x001fea000383ffff */
[----:B------:R-:W-:Y:S05]  /*20410*/  BRA `(.L_x_2417) ;  /* 0x00000000000c7947 */ /* 0x000fea0003800000 */
.L_x_2418:
[----:B0-----:R-:W2:Y:S02]  /*20420*/  LD.E R13, desc[UR8][R74.64+0x4] ;  /* 0x000004084a0d7980 */ /* 0x001ea4000c101900 */
[----:B--2---:R-:W-:-:S05]  /*20430*/  IADD3 R13, PT, PT, R19, R13, RZ ;  /* 0x0000000d130d7210 */ /* 0x004fca0007ffe0ff */
[----:B------:R1:W-:Y:S02]  /*20440*/  ST.E desc[UR8][R74.64+0x4], R13 ;  /* 0x0000040d4a007985 */ /* 0x0003e4000c101908 */
.L_x_2417:
[----:B------:R-:W-:Y:S05]  /*20450*/  BSYNC.RECONVERGENT B0 ;  /* 0x0000000000007941 */ /* 0x000fea0003800200 */
.L_x_2416:
        /* <DEDUP_REMOVED lines=10> */
.L_x_2423:
[----:B------:R-:W0:Y:S02]  /*20500*/  LDS R12, [R11] ;  /* 0x000000000b0c7984 */ /* 0x000e240000000800 */
[----:B0-----:R-:W-:-:S05]  /*20510*/  HADD2 R13, R12, R15 ;  /* 0x0000000f0c0d7230 */ /* 0x001fca0000000000 */
[----:B------:R-:W0:Y:S02]  /*20520*/  ATOMS.CAST.SPIN P0, [R11], R12, R13 ;  /* 0x0000000c0b00758d */ /* 0x000e24000180000d */
[----:B0-----:R-:W-:Y:S05]  /*20530*/  @!P0 BRA `(.L_x_2423) ;  /* 0xfffffffc00f08947 */ /* 0x001fea000383ffff */
[----:B------:R-:W-:Y:S05]  /*20540*/  BRA `(.L_x_2421) ;  /* 0x00000000000c7947 */ /* 0x000fea0003800000 */
.L_x_2422:
[----:B------:R-:W2:Y:S02]  /*20550*/  LD.E R11, desc[UR8][R74.64] ;  /* 0x000000084a0b7980 */ /* 0x000ea4000c101900 */
[----:B--2---:R-:W-:-:S05]  /*20560*/  IADD3 R11, PT, PT, R15, R11, RZ ;  /* 0x0000000b0f0b7210 */ /* 0x004fca0007ffe0ff */
[----:B------:R0:W-:Y:S02]  /*20570*/  ST.E desc[UR8][R74.64], R11 ;  /* 0x0000000b4a007985 */ /* 0x0001e4000c101908 */
.L_x_2421:
[----:B------:R-:W-:Y:S05]  /*20580*/  BSYNC.RECONVERGENT B0 ;  /* 0x0000000000007941 */ /* 0x000fea0003800200 */
.L_x_2420:
[----:B------:R1:W-:Y:S01]  /*20590*/  ATOM.E.ADD.F16x2.RN.STRONG.GPU P0, RZ, desc[UR8][R74.64+0x4], R17 ;  /* 0x800004114aff79a2 */ /* 0x0003e2000c10e108 */
[----:B------:R-:W-:Y:S04]  /*205a0*/  BSSY.RECONVERGENT B0, `(.L_x_2424) ;  /* 0x000000e000007945 */ /* 0x000fe80003800200 */
[----:B-1----:R-:W-:Y:S05]  /*205b0*/  @P0 BRA `(.L_x_2425) ;  /* 0x0000000000300947 */ /* 0x002fea0003800000 */
[----:B------:R-:W1:Y:S02]  /*205c0*/  QSPC.E.S P0, RZ, [R74+0x4] ;  /* 0x000004004aff73aa */ /* 0x000e640000000500 */
[----:B-1----:R-:W-:Y:S05]  /*205d0*/  @!P0 BRA `(.L_x_2426) ;  /* 0x00000000001c8947 */ /* 0x002fea0003800000 */
[----:B------:R-:W-:-:S04]  /*205e0*/  MOV R12, R74 ;  /* 0x0000004a000c7202 */ /* 0x000fc80000000f00 */
[----:B0-----:R-:W-:-:S07]  /*205f0*/  MOV R11, R12 ;  /* 0x0000000c000b7202 */ /* 0x001fce0000000f00 */
.L_x_2427:
[----:B------:R-:W0:Y:S02]  /*20600*/  LDS R12, [R11+0x4] ;  /* 0x000004000b0c7984 */ /* 0x000e240000000800 */
[----:B0-----:R-:W-:-:S05]  /*20610*/  HFMA2 R13, R12, 1, 1, R17 ;  /* 0x3c003c000c0d7831 */ /* 0x001fca0000000011 */
[----:B------:R-:W0:Y:S02]  /*20620*/  ATOMS.CAST.SPIN P0, [R11+0x4], R12, R13 ;  /* 0x0000040c0b00758d */ /* 0x000e24000180000d */
[----:B0-----:R-:W-:Y:S05]  /*20630*/  @!P0 BRA `(.L_x_2427) ;  /* 0xfffffffc00f08947 */ /* 0x001fea000383ffff */
[----:B------:R-:W-:Y:S05]  /*20640*/  BRA `(.L_x_2425) ;  /* 0x00000000000c7947 */ /* 0x000fea0003800000 */
.L_x_2426:
[----:B0-----:R-:W2:Y:S02]  /*20650*/  LD.E R11, desc[UR8][R74.64+0x4] ;  /* 0x000004084a0b7980 */ /* 0x001ea4000c101900 */
[----:B--2---:R-:W-:-:S05]  /*20660*/  IADD3 R11, PT, PT, R17, R11, RZ ;  /* 0x0000000b110b7210 */ /* 0x004fca0007ffe0ff */
[----:B------:R1:W-:Y:S02]  /*20670*/  ST.E desc[UR8][R74.64+0x4], R11 ;  /* 0x0000040b4a007985 */ /* 0x0003e4000c101908 */
.L_x_2425:
[----:B------:R-:W-:Y:S05]  /*20680*/  BSYNC.RECONVERGENT B0 ;  /* 0x0000000000007941 */ /* 0x000fea0003800200 */
.L_x_2424:
        /* <DEDUP_REMOVED lines=10> */
.L_x_2431:
[----:B------:R-:W0:Y:S02]  /*20730*/  LDS R10, [R9] ;  /* 0x00000000090a7984 */ /* 0x000e240000000800 */
[----:B0-----:R-:W-:-:S05]  /*20740*/  HADD2 R11, R10, R13 ;  /* 0x0000000d0a0b7230 */ /* 0x001fca0000000000 */
[----:B------:R-:W0:Y:S02]  /*20750*/  ATOMS.CAST.SPIN P0, [R9], R10, R11 ;  /* 0x0000000a0900758d */ /* 0x000e24000180000b */
[----:B0-----:R-:W-:Y:S05]  /*20760*/  @!P0 BRA `(.L_x_2431) ;  /* 0xfffffffc00f08947 */ /* 0x001fea000383ffff */
[----:B------:R-:W-:Y:S05]  /*20770*/  BRA `(.L_x_2429) ;  /* 0x00000000000c7947 */ /* 0x000fea0003800000 */
.L_x_2430:
[----:B------:R-:W2:Y:S02]  /*20780*/  LD.E R9, desc[UR8][R74.64] ;  /* 0x000000084a097980 */ /* 0x000ea4000c101900 */
[----:B--2---:R-:W-:-:S05]  /*20790*/  IADD3 R9, PT, PT, R13, R9, RZ ;  /* 0x000000090d097210 */ /* 0x004fca0007ffe0ff */
[----:B------:R0:W-:Y:S02]  /*207a0*/  ST.E desc[UR8][R74.64], R9 ;  /* 0x000000094a007985 */ /* 0x0001e4000c101908 */
.L_x_2429:
[----:B------:R-:W-:Y:S05]  /*207b0*/  BSYNC.RECONVERGENT B0 ;  /* 0x0000000000007941 */ /* 0x000fea0003800200 */
.L_x_2428:
[----:B------:R1:W-:Y:S01]  /*207c0*/  ATOM.E.ADD.F16x2.RN.STRONG.GPU P0, RZ, desc[UR8][R74.64+0x4], R15 ;  /* 0x8000040f4aff79a2 */ /* 0x0003e2000c10e108 */
[----:B------:R-:W-:Y:S04]  /*207d0*/  BSSY.RECONVERGENT B0, `(.L_x_2432) ;  /* 0x000000e000007945 */ /* 0x000fe80003800200 */
[----:B-1----:R-:W-:Y:S05]  /*207e0*/  @P0 BRA `(.L_x_2433) ;  /* 0x0000000000300947 */ /* 0x002fea0003800000 */
[----:B------:R-:W1:Y:S02]  /*207f0*/  QSPC.E.S P0, RZ, [R74+0x4] ;  /* 0x000004004aff73aa */ /* 0x000e640000000500 */
[----:B-1----:R-:W-:Y:S05]  /*20800*/  @!P0 BRA `(.L_x_2434) ;  /* 0x00000000001c8947 */ /* 0x002fea0003800000 */
[----:B------:R-:W-:-:S04]  /*20810*/  MOV R10, R74 ;  /* 0x0000004a000a7202 */ /* 0x000fc80000000f00 */
[----:B0-----:R-:W-:-:S07]  /*20820*/  MOV R9, R10 ;  /* 0x0000000a00097202 */ /* 0x001fce0000000f00 */
.L_x_2435:
[----:B------:R-:W0:Y:S02]  /*20830*/  LDS R10, [R9+0x4] ;  /* 0x00000400090a7984 */ /* 0x000e240000000800 */
[----:B0-----:R-:W-:-:S05]  /*20840*/  HFMA2 R11, R10, 1, 1, R15 ;  /* 0x3c003c000a0b7831 */ /* 0x001fca000000000f */
[----:B------:R-:W0:Y:S02]  /*20850*/  ATOMS.CAST.SPIN P0, [R9+0x4], R10, R11 ;  /* 0x0000040a0900758d */ /* 0x000e24000180000b */
[----:B0-----:R-:W-:Y:S05]  /*20860*/  @!P0 BRA `(.L_x_2435) ;  /* 0xfffffffc00f08947 */ /* 0x001fea000383ffff */
[----:B------:R-:W-:Y:S05]  /*20870*/  BRA `(.L_x_2433) ;  /* 0x00000000000c7947 */ /* 0x000fea0003800000 */
.L_x_2434:
[----:B0-----:R-:W2:Y:S02]  /*20880*/  LD.E R9, desc[UR8][R74.64+0x4] ;  /* 0x000004084a097980 */ /* 0x001ea4000c101900 */
[----:B--2---:R-:W-:-:S05]  /*20890*/  IADD3 R9, PT, PT, R15, R9, RZ ;  /* 0x000000090f097210 */ /* 0x004fca0007ffe0ff */
[----:B------:R1:W-:Y:S02]  /*208a0*/  ST.E desc[UR8][R74.64+0x4], R9 ;  /* 0x000004094a007985 */ /* 0x0003e4000c101908 */
.L_x_2433:
[----:B------:R-:W-:Y:S05]  /*208b0*/  BSYNC.RECONVERGENT B0 ;  /* 0x0000000000007941 */ /* 0x000fea0003800200 */
.L_x_2432:
[----:B------:R-:W-:Y:S01]  /*208c0*/  MOV R11, R0 ;  /* 0x00000000000b7202 */ /* 0x000fe20000000f00 */
[----:B01----:R-:W-:-:S04]  /*208d0*/  IMAD.WIDE R74, R123, 0x2, R74 ;  /* 0x000000027b4a7825 */ /* 0x003fc800078e024a */
[----:B------:R-:W-:-:S05]  /*208e0*/  HMUL2 R13, R8, R11 ;  /* 0x0000000b080d7232 */ /* 0x000fca0000000000 */
[----:B------:R0:W-:Y:S01]  /*208f0*/  ATOM.E.ADD.F16x2.RN.STRONG.GPU P0, RZ, desc[UR8][R74.64], R13 ;  /* 0x8000000d4aff79a2 */ /* 0x0001e2000c10e108 */
[----:B------:R-:W-:Y:S01]  /*20900*/  BSSY.RECONVERGENT B0, `(.L_x_2436) ;  /* 0x000000f000007945 */ /* 0x000fe20003800200 */
[----:B------:R-:W-:-:S03]  /*20910*/  HFMA2 R15, R7, R11, -RZ ;  /* 0x0000000b070f7231 */ /* 0x000fc600001000ff */
[----:B0-----:R-:W-:Y:S05]  /*20920*/  @P0 BRA `(.L_x_2437) ;  /* 0x0000000000300947 */ /* 0x001fea0003800000 */
[----:B------:R-:W0:Y:S02]  /*20930*/  QSPC.E.S P0, RZ, [R74] ;  /* 0x000000004aff73aa */ /* 0x000e240000000500 */
[----:B0-----:R-:W-:Y:S05]  /*20940*/  @!P0 BRA `(.L_x_2438) ;  /* 0x00000000001c8947 */ /* 0x001fea0003800000 */
[----:B------:R-:W-:-:S04]  /*20950*/  MOV R8, R74 ;  /* 0x0000004a00087202 */ /* 0x000fc80000000f00 */
[----:B------:R-:W-:-:S07]  /*20960*/  MOV R7, R8 ;  /* 0x0000000800077202 */ /* 0x000fce0000000f00 */
.L_x_2439:
[----:B------:R-:W0:Y:S02]  /*20970*/  LDS R8, [R7] ;  /* 0x0000000007087984 */ /* 0x000e240000000800 */
[----:B0-----:R-:W-:-:S05]  /*20980*/  HADD2 R9, R8, R13 ;  /* 0x0000000d08097230 */ /* 0x001fca0000000000 */
[----:B------:R-:W0:Y:S02]  /*20990*/  ATOMS.CAST.SPIN P0, [R7], R8, R9 ;  /* 0x000000080700758d */ /* 0x000e240001800009 */
[----:B0-----:R-:W-:Y:S05]  /*209a0*/  @!P0 BRA `(.L_x_2439) ;  /* 0xfffffffc00f08947 */ /* 0x001fea000383ffff */
[----:B------:R-:W-:Y:S05]  /*209b0*/  BRA `(.L_x_2437) ;  /* 0x00000000000c7947 */ /* 0x000fea0003800000 */
.L_x_2438:
[----:B------:R-:W2:Y:S02]  /*209c0*/  LD.E R7, desc[UR8][R74.64] ;  /* 0x000000084a077980 */ /* 0x000ea4000c101900 */
[----:B--2---:R-:W-:-:S05]  /*209d0*/  IADD3 R7, PT, PT, R13, R7, RZ ;  /* 0x000000070d077210 */ /* 0x004fca0007ffe0ff */
[----:B------:R0:W-:Y:S02]  /*209e0*/  ST.E desc[UR8][R74.64], R7 ;  /* 0x000000074a007985 */ /* 0x0001e4000c101908 */
.L_x_2437:
[----:B------:R-:W-:Y:S05]  /*209f0*/  BSYNC.RECONVERGENT B0 ;  /* 0x0000000000007941 */ /* 0x000fea0003800200 */
.L_x_2436:
[----:B------:R1:W-:Y:S01]  /*20a00*/  ATOM.E.ADD.F16x2.RN.STRONG.GPU P0, RZ, desc[UR8][R74.64+0x4], R15 ;  /* 0x8000040f4aff79a2 */ /* 0x0003e2000c10e108 */
[----:B------:R-:W-:Y:S04]  /*20a10*/  BSSY.RECONVERGENT B0, `(.L_x_2440) ;  /* 0x000000e000007945 */ /* 0x000fe80003800200 */
[----:B-1----:R-:W-:Y:S05]  /*20a20*/  @P0 BRA `(.L_x_2441) ;  /* 0x0000000000300947 */ /* 0x002fea0003800000 */
[----:B------:R-:W1:Y:S02]  /*20a30*/  QSPC.E.S P0, RZ, [R74+0x4] ;  /* 0x000004004aff73aa */ /* 0x000e640000000500 */
[----:B-1----:R-:W-:Y:S05]  /*20a40*/  @!P0 BRA `(.L_x_2442) ;  /* 0x00000000001c8947 */ /* 0x002fea0003800000 */
[----:B------:R-:W-:-:S04]  /*20a50*/  MOV R8, R74 ;  /* 0x0000004a00087202 */ /* 0x000fc80000000f00 */
[----:B0-----:R-:W-:-:S07]  /*20a60*/  MOV R7, R8 ;  /* 0x0000000800077202 */ /* 0x001fce0000000f00 */
.L_x_2443:
[----:B------:R-:W0:Y:S02]  /*20a70*/  LDS R8, [R7+0x4] ;  /* 0x0000040007087984 */ /* 0x000e240000000800 */
[----:B0-----:R-:W-:-:S05]  /*20a80*/  HFMA2 R9, R8, 1, 1, R15 ;  /* 0x3c003c0008097831 */ /* 0x001fca000000000f */
[----:B------:R-:W0:Y:S02]  /*20a90*/  ATOMS.CAST.SPIN P0, [R7+0x4], R8, R9 ;  /* 0x000004080700758d */ /* 0x000e240001800009 */
[----:B0-----:R-:W-:Y:S05]  /*20aa0*/  @!P0 BRA `(.L_x_2443) ;  /* 0xfffffffc00f08947 */ /* 0x001fea000383ffff */
[----:B------:R-:W-:Y:S05]  /*20ab0*/  BRA `(.L_x_2441) ;  /* 0x00000000000c7947 */ /* 0x000fea0003800000 */
.L_x_2442:
[----:B0-----:R-:W2:Y:S02]  /*20ac0*/  LD.E R7, desc[UR8][R74.64+0x4] ;  /* 0x000004084a077980 */ /* 0x001ea4000c101900 */
[----:B--2---:R-:W-:-:S05]  /*20ad0*/  IADD3 R7, PT, PT, R15, R7, RZ ;  /* 0x000000070f077210 */ /* 0x004fca0007ffe0ff */
[----:B------:R1:W-:Y:S02]  /*20ae0*/  ST.E desc[UR8][R74.64+0x4], R7 ;  /* 0x000004074a007985 */ /* 0x0003e4000c101908 */
.L_x_2441:
[----:B------:R-:W-:Y:S05]  /*20af0*/  BSYNC.RECONVERGENT B0 ;  /* 0x0000000000007941 */ /* 0x000fea0003800200 */
.L_x_2440:
        /* <DEDUP_REMOVED lines=10> */
.L_x_2447:
[----:B------:R-:W0:Y:S02]  /*20ba0*/  LDS R6, [R5] ;  /* 0x0000000005067984 */ /* 0x000e240000000800 */
[----:B0-----:R-:W-:-:S05]  /*20bb0*/  HADD2 R7, R6, R9 ;  /* 0x0000000906077230 */ /* 0x001fca0000000000 */
[----:B------:R-:W0:Y:S02]  /*20bc0*/  ATOMS.CAST.SPIN P0, [R5], R6, R7 ;  /* 0x000000060500758d */ /* 0x000e240001800007 */
[----:B0-----:R-:W-:Y:S05]  /*20bd0*/  @!P0 BRA `(.L_x_2447) ;  /* 0xfffffffc00f08947 */ /* 0x001fea000383ffff */
[----:B------:R-:W-:Y:S05]  /*20be0*/  BRA `(.L_x_2445) ;  /* 0x00000000000c7947 */ /* 0x000fea0003800000 */
.L_x_2446:
[----:B------:R-:W2:Y:S02]  /*20bf0*/  LD.E R5, desc[UR8][R74.64] ;  /* 0x000000084a057980 */ /* 0x000ea4000c101900 */
[----:B--2---:R-:W-:-:S05]  /*20c00*/  IADD3 R5, PT, PT, R9, R5, RZ ;  /* 0x0000000509057210 */ /* 0x004fca0007ffe0ff */
[----:B------:R0:W-:Y:S02]  /*20c10*/  ST.E desc[UR8][R74.64], R5 ;  /* 0x000000054a007985 */ /* 0x0001e4000c101908 */
.L_x_2445:
[----:B------:R-:W-:Y:S05]  /*20c20*/  BSYNC.RECONVERGENT B0 ;  /* 0x0000000000007941 */ /* 0x000fea0003800200 */
.L_x_2444:
[----:B------:R1:W-:Y:S01]  /*20c30*/  ATOM.E.ADD.F16x2.RN.STRONG.GPU P0, RZ, desc[UR8][R74.64+0x4], R13 ;  /* 0x8000040d4aff79a2 */ /* 0x0003e2000c10e108 */
[----:B------:R-:W-:Y:S04]  /*20c40*/  BSSY.RECONVERGENT B0, `(.L_x_2448) ;  /* 0x000000e000007945 */ /* 0x000fe80003800200 */
[----:B-1----:R-:W-:Y:S05]  /*20c50*/  @P0 BRA `(.L_x_2449) ;  /* 0x0000000000300947 */ /* 0x002fea0003800000 */
[----:B------:R-:W1:Y:S02]  /*20c60*/  QSPC.E.S P0, RZ, [R74+0x4] ;  /* 0x000004004aff73aa */ /* 0x000e640000000500 */
[----:B-1----:R-:W-:Y:S05]  /*20c70*/  @!P0 BRA `(.L_x_2450) ;  /* 0x00000000001c8947 */ /* 0x002fea0003800000 */
[----:B------:R-:W-:-:S04]  /*20c80*/  MOV R6, R74 ;  /* 0x0000004a00067202 */ /* 0x000fc80000000f00 */
[----:B0-----:R-:W-:-:S07]  /*20c90*/  MOV R5, R6 ;  /* 0x0000000600057202 */ /* 0x001fce0000000f00 */
.L_x_2451:
[----:B------:R-:W0:Y:S02]  /*20ca0*/  LDS R6, [R5+0x4] ;  /* 0x0000040005067984 */ /* 0x000e240000000800 */
[----:B0-----:R-:W-:-:S05]  /*20cb0*/  HFMA2 R7, R6, 1, 1, R13 ;  /* 0x3c003c0006077831 */ /* 0x001fca000000000d */
[----:B------:R-:W0:Y:S02]  /*20cc0*/  ATOMS.CAST.SPIN P0, [R5+0x4], R6, R7 ;  /* 0x000004060500758d */ /* 0x000e240001800007 */
[----:B0-----:R-:W-:Y:S05]  /*20cd0*/  @!P0 BRA `(.L_x_2451) ;  /* 0xfffffffc00f08947 */ /* 0x001fea000383ffff */
[----:B------:R-:W-:Y:S05]  /*20ce0*/  BRA `(.L_x_2449) ;  /* 0x00000000000c7947 */ /* 0x000fea0003800000 */
.L_x_2450:
[----:B0-----:R-:W2:Y:S02]  /*20cf0*/  LD.E R5, desc[UR8][R74.64+0x4] ;  /* 0x000004084a057980 */ /* 0x001ea4000c101900 */
[----:B--2---:R-:W-:-:S05]  /*20d00*/  IADD3 R5, PT, PT, R13, R5, RZ ;  /* 0x000000050d057210 */ /* 0x004fca0007ffe0ff */
[----:B------:R1:W-:Y:S02]  /*20d10*/  ST.E desc[UR8][R74.64+0x4], R5 ;  /* 0x000004054a007985 */ /* 0x0003e4000c101908 */
.L_x_2449:
[----:B------:R-:W-:Y:S05]  /*20d20*/  BSYNC.RECONVERGENT B0 ;  /* 0x0000000000007941 */ /* 0x000fea0003800200 */
.L_x_2448:
        /* <DEDUP_REMOVED lines=10> */
.L_x_2455:
[----:B------:R-:W0:Y:S02]  /*20dd0*/  LDS R4, [R3] ;  /* 0x0000000003047984 */ /* 0x000e240000000800 */
[----:B0-----:R-:W-:-:S05]  /*20de0*/  HADD2 R5, R4, R7 ;  /* 0x0000000704057230 */ /* 0x001fca0000000000 */
[----:B------:R-:W0:Y:S02]  /*20df0*/  ATOMS.CAST.SPIN P0, [R3], R4, R5 ;  /* 0x000000040300758d */ /* 0x000e240001800005 */
[----:B0-----:R-:W-:Y:S05]  /*20e00*/  @!P0 BRA `(.L_x_2455) ;  /* 0xfffffffc00f08947 */ /* 0x001fea000383ffff */
[----:B------:R-:W-:Y:S05]  /*20e10*/  BRA `(.L_x_2453) ;  /* 0x00000000000c7947 */ /* 0x000fea0003800000 */
.L_x_2454:
[----:B------:R-:W2:Y:S02]  /*20e20*/  LD.E R3, desc[UR8][R74.64] ;  /* 0x000000084a037980 */ /* 0x000ea4000c101900 */
[----:B--2---:R-:W-:-:S05]  /*20e30*/  IADD3 R3, PT, PT, R7, R3, RZ ;  /* 0x0000000307037210 */ /* 0x004fca0007ffe0ff */
[----:B------:R0:W-:Y:S02]  /*20e40*/  ST.E desc[UR8][R74.64], R3 ;  /* 0x000000034a007985 */ /* 0x0001e4000c101908 */
.L_x_2453:
[----:B------:R-:W-:Y:S05]  /*20e50*/  BSYNC.RECONVERGENT B0 ;  /* 0x0000000000007941 */ /* 0x000fea0003800200 */
.L_x_2452:
[----:B------:R1:W-:Y:S01]  /*20e60*/  ATOM.E.ADD.F16x2.RN.STRONG.GPU P0, RZ, desc[UR8][R74.64+0x4], R9 ;  /* 0x800004094aff79a2 */ /* 0x0003e2000c10e108 */
[----:B------:R-:W-:Y:S04]  /*20e70*/  BSSY.RECONVERGENT B0, `(.L_x_2456) ;  /* 0x000000e000007945 */ /* 0x000fe80003800200 */
[----:B-1----:R-:W-:Y:S05]  /*20e80*/  @P0 BRA `(.L_x_2457) ;  /* 0x0000000000300947 */ /* 0x002fea0003800000 */
[----:B------:R-:W1:Y:S02]  /*20e90*/  QSPC.E.S P0, RZ, [R74+0x4] ;  /* 0x000004004aff73aa */ /* 0x000e640000000500 */
[----:B-1----:R-:W-:Y:S05]  /*20ea0*/  @!P0 BRA `(.L_x_2458) ;  /* 0x00000000001c8947 */ /* 0x002fea0003800000 */
[----:B------:R-:W-:-:S04]  /*20eb0*/  MOV R4, R74 ;  /* 0x0000004a00047202 */ /* 0x000fc80000000f00 */
[----:B0-----:R-:W-:-:S07]  /*20ec0*/  MOV R3, R4 ;  /* 0x0000000400037202 */ /* 0x001fce0000000f00 */
.L_x_2459:
[----:B------:R-:W0:Y:S02]  /*20ed0*/  LDS R4, [R3+0x4] ;  /* 0x0000040003047984 */ /* 0x000e240000000800 */
[----:B0-----:R-:W-:-:S05]  /*20ee0*/  HFMA2 R5, R4, 1, 1, R9 ;  /* 0x3c003c0004057831 */ /* 0x001fca0000000009 */
[----:B------:R-:W0:Y:S02]  /*20ef0*/  ATOMS.CAST.SPIN P0, [R3+0x4], R4, R5 ;  /* 0x000004040300758d */ /* 0x000e240001800005 */
[----:B0-----:R-:W-:Y:S05]  /*20f00*/  @!P0 BRA `(.L_x_2459) ;  /* 0xfffffffc00f08947 */ /* 0x001fea000383ffff */
[----:B------:R-:W-:Y:S05]  /*20f10*/  BRA `(.L_x_2457) ;  /* 0x00000000000c7947 */ /* 0x000fea0003800000 */
.L_x_2458:
[----:B0-----:R-:W2:Y:S02]  /*20f20*/  LD.E R3, desc[UR8][R74.64+0x4] ;  /* 0x000004084a037980 */ /* 0x001ea4000c101900 */
[----:B--2---:R-:W-:-:S05]  /*20f30*/  IADD3 R3, PT, PT, R9, R3, RZ ;  /* 0x0000000309037210 */ /* 0x004fca0007ffe0ff */
[----:B------:R1:W-:Y:S02]  /*20f40*/  ST.E desc[UR8][R74.64+0x4], R3 ;  /* 0x000004034a007985 */ /* 0x0003e4000c101908 */
.L_x_2457:
[----:B------:R-:W-:Y:S05]  /*20f50*/  BSYNC.RECONVERGENT B0 ;  /* 0x0000000000007941 */ /* 0x000fea0003800200 */
.L_x_2456:
        /* <DEDUP_REMOVED lines=10> */
.L_x_2463:
[----:B------:R-:W0:Y:S02]  /*21000*/  LDS R2, [R0] ;  /* 0x0000000000027984 */ /* 0x000e240000000800 */
[----:B0-----:R-:W-:-:S05]  /*21010*/  HADD2 R3, R2, R5 ;  /* 0x0000000502037230 */ /* 0x001fca0000000000 */
[----:B------:R-:W0:Y:S02]  /*21020*/  ATOMS.CAST.SPIN P0, [R0], R2, R3 ;  /* 0x000000020000758d */ /* 0x000e240001800003 */
[----:B0-----:R-:W-:Y:S05]  /*21030*/  @!P0 BRA `(.L_x_2463) ;  /* 0xfffffffc00f08947 */ /* 0x001fea000383ffff */
[----:B------:R-:W-:Y:S05]  /*21040*/  BRA `(.L_x_2461) ;  /* 0x00000000000c7947 */ /* 0x000fea0003800000 */
.L_x_2462:
[----:B------:R-:W2:Y:S02]  /*21050*/  LD.E R0, desc[UR8][R74.64] ;  /* 0x000000084a007980 */ /* 0x000ea4000c101900 */
[----:B--2---:R-:W-:-:S05]  /*21060*/  IADD3 R3, PT, PT, R5, R0, RZ ;  /* 0x0000000005037210 */ /* 0x004fca0007ffe0ff */
[----:B------:R0:W-:Y:S02]  /*21070*/  ST.E desc[UR8][R74.64], R3 ;  /* 0x000000034a007985 */ /* 0x0001e4000c101908 */
.L_x_2461:
[----:B------:R-:W-:Y:S05]  /*21080*/  BSYNC.RECONVERGENT B0 ;  /* 0x0000000000007941 */ /* 0x000fea0003800200 */
.L_x_2460:
[----:B------:R1:W-:Y:S02]  /*21090*/  ATOM.E.ADD.F16x2.RN.STRONG.GPU P0, RZ, desc[UR8][R74.64+0x4], R11 ;  /* 0x8000040b4aff79a2 */ /* 0x0003e4000c10e108 */
[----:B-1----:R-:W-:Y:S05]  /*210a0*/  @P0 EXIT ;  /* 0x000000000000094d */ /* 0x002fea0003800000 */
[----:B------:R-:W1:Y:S02]  /*210b0*/  QSPC.E.S P0, RZ, [R74+0x4] ;  /* 0x000004004aff73aa */ /* 0x000e640000000500 */
[----:B-1----:R-:W-:Y:S05]  /*210c0*/  @!P0 BRA `(.L_x_2464) ;  /* 0x00000000001c8947 */ /* 0x002fea0003800000 */
[----:B------:R-:W-:-:S04]  /*210d0*/  MOV R2, R74 ;  /* 0x0000004a00027202 */ /* 0x000fc80000000f00 */
[----:B------:R-:W-:-:S07]  /*210e0*/  MOV R0, R2 ;  /* 0x0000000200007202 */ /* 0x000fce0000000f00 */
.L_x_2465:
[----:B------:R-:W0:Y:S02]  /*210f0*/  LDS R2, [R0+0x4] ;  /* 0x0000040000027984 */ /* 0x000e240000000800 */
[----:B0-----:R-:W-:-:S05]  /*21100*/  HFMA2 R3, R2, 1, 1, R11 ;  /* 0x3c003c0002037831 */ /* 0x001fca000000000b */
[----:B------:R-:W0:Y:S02]  /*21110*/  ATOMS.CAST.SPIN P0, [R0+0x4], R2, R3 ;  /* 0x000004020000758d */ /* 0x000e240001800003 */
[----:B0-----:R-:W-:Y:S05]  /*21120*/  @!P0 BRA `(.L_x_2465) ;  /* 0xfffffffc00f08947 */ /* 0x001fea000383ffff */
[----:B------:R-:W-:Y:S05]  /*21130*/  EXIT ;  /* 0x000000000000794d */ /* 0x000fea0003800000 */
.L_x_2464:
[----:B------:R-:W0:Y:S02]  /*21140*/  LD.E R0, desc[UR8][R74.64+0x4] ;  /* 0x000004084a007980 */ /* 0x000e24000c101900 */
[----:B0-----:R-:W-:-:S05]  /*21150*/  IADD3 R3, PT, PT, R11, R0, RZ ;  /* 0x000000000b037210 */ /* 0x001fca0007ffe0ff */
[----:B------:R-:W-:Y:S01]  /*21160*/  ST.E desc[UR8][R74.64+0x4], R3 ;  /* 0x000004034a007985 */ /* 0x000fe2000c101908 */
[----:B------:R-:W-:Y:S05]  /*21170*/  EXIT ;  /* 0x000000000000794d */ /* 0x000fea0003800000 */
.L_x_2466:
        /* <DEDUP_REMOVED lines=16> */
.L_x_3335:


//--------------------- .text._Z23gemm_half_q_half_kernelILi7ELb0ELb1EEvPK6__halfPKjS4_S2_PS0_iiiiPKtS7_iiiiiibS2_i --------------------------
	.section	.text._Z23gemm_half_q_half_kernelILi7ELb0ELb1EEvPK6__halfPKjS4_S2_PS0_iiiiPKtS7_iiiiiibS2_i,"ax",@progbits
	.align	128
        .global         _Z23gemm_half_q_half_kernelILi7ELb0ELb1EEvPK6__halfPKjS4_S2_PS0_iiiiPKtS7_iiiiiibS2_i
        .type           _Z23gemm_half_q_half_kernelILi7ELb0ELb1EEvPK6__halfPKjS4_S2_PS0_iiiiPKtS7_iiiiiibS2_i,@function
        .size           _Z23gemm_half_q_half_kernelILi7ELb0ELb1EEvPK6__halfPKjS4_S2_PS0_iiiiPKtS7_iiiiiibS2_i,(.L_x_3336 - _Z23gemm_half_q_half_kernelILi7ELb0ELb1EEvPK6__halfPKjS4_S2_PS0_iiiiPKtS7_iiiiiibS2_i)
        .other          _Z23gemm_half_q_half_kernelILi7ELb0ELb1EEvPK6__halfPKjS4_S2_PS0_iiiiPKtS7_iiiiiibS2_i,@"STO_CUDA_ENTRY STV_DEFAULT"
_Z23gemm_half_q_half_kernelILi7ELb0ELb1EEvPK6__halfPKjS4_S2_PS0_iiiiPKtS7_iiiiiibS2_i:
.text._Z23gemm_half_q_half_kernelILi7ELb0ELb1EEvPK6__halfPKjS4_S2_PS0_iiiiPKtS7_iiiiiibS2_i:
        /* <DEDUP_REMOVED lines=12> */
[----:B-----5:R-:W-:-:S03]  /*00c0*/  UIMAD UR6, UR7, 0x7, URZ ;  /* 0x00000007070678a4 */ /* 0x020fc6000f8e02ff */
        /* <DEDUP_REMOVED lines=8> */
[----:B------:R-:W-:Y:S01]  /*0150*/  IMAD R2, R3, UR6, RZ ;  /* 0x0000000603027c24 */ /* 0x000fe2000f8e02ff */
[----:B------:R-:W1:Y:S01]  /*0160*/  LDCU.64 UR4, c[0x0][0x380] ;  /* 0x00007000ff0477ac */ /* 0x000e620008000a00 */
[----:B0-----:R-:W-:-:S05]  /*0170*/  IMAD.WIDE.U32 R4, R0, 0x2, R4 ;  /* 0x0000000200047825 */ /* 0x001fca00078e0004 */
[----:B------:R-:W2:Y:S01]  /*0180*/  LDG.E.U16.CONSTANT R0, desc[UR8][R4.64] ;  /* 0x0000000804007981 */ /* 0x000ea2000c1e9500 */
[----:B------:R-:W-:-:S04]  /*0190*/  IADD3 R6, PT, PT, R2, R3, RZ ;  /* 0x0000000302067210 */ /* 0x000fc80007ffe0ff */
[----:B------:R-:W-:-:S04]  /*01a0*/  IADD3 R7, PT, PT, R6, R3, RZ ;  /* 0x0000000306077210 */ /* 0x000fc80007ffe0ff */
[----:B------:R-:W-:Y:S02]  /*01b0*/  IADD3 R12, PT, PT, R7, R3, RZ ;  /* 0x00000003070c7210 */ /* 0x000fe40007ffe0ff */
[C---:B--2---:R-:W-:Y:S02]  /*01c0*/  IADD3 R15, P1, PT, R0.reuse, R2, RZ ;  /* 0x00000002000f7210 */ /* 0x044fe40007f3e0ff */
[----:B------:R-:W-:Y:S02]  /*01d0*/  IADD3 R13, P2, PT, R0, R6, RZ ;  /* 0x00000006000d7210 */ /* 0x000fe40007f5e0ff */
[----:B------:R-:W-:Y:S02]  /*01e0*/  LEA.HI.X.SX32 R18, R2, RZ, 0x1, P1 ;  /* 0x000000ff02127211 */ /* 0x000fe400008f0eff */
[C---:B------:R-:W-:Y:S02]  /*01f0*/  IADD3 R2, P4, PT, R0.reuse, R12, RZ ;  /* 0x0000000c00027210 */ /* 0x040fe40007f9e0ff */
[----:B------:R-:W-:-:S02]  /*0200*/  IADD3 R9, P3, PT, R0, R7, RZ ;  /* 0x0000000700097210 */ /* 0x000fc40007f7e0ff */
[----:B------:R-:W-:Y:S02]  /*0210*/  LEA.HI.X.SX32 R11, R12, RZ, 0x1, P4 ;  /* 0x000000ff0c0b7211 */ /* 0x000fe400020f0eff */
[----:B-1----:R-:W-:Y:S02]  /*0220*/  LEA R10, P4, R2, UR4, 0x1 ;  /* 0x00000004020a7c11 */ /* 0x002fe4000f8808ff */
[----:B------:R-:W-:Y:S02]  /*0230*/  LEA.HI.X.SX32 R16, R6, RZ, 0x1, P2 ;  /* 0x000000ff06107211 */ /* 0x000fe400010f0eff */
[----:B------:R-:W-:Y:S02]  /*0240*/  IADD3 R12, PT, PT, R12, R3, RZ ;  /* 0x000000030c0c7210 */ /* 0x000fe40007ffe0ff */
[----:B------:R-:W-:Y:S02]  /*0250*/  LEA.HI.X.SX32 R14, R7, RZ, 0x1, P3 ;  /* 0x000000ff070e7211 */ /* 0x000fe400018f0eff */
[----:B------:R-:W-:-:S02]  /*0260*/  LEA R6, P2, R13, UR4, 0x1 ;  /* 0x000000040d067c11 */ /* 0x000fc4000f8408ff */
[----:B------:R-:W-:Y:S02]  /*0270*/  LEA R8, P1, R9, UR4, 0x1 ;  /* 0x0000000409087c11 */ /* 0x000fe4000f8208ff */
[----:B------:R-:W-:Y:S02]  /*0280*/  LEA.HI.X R11, R2, UR5, R11, 0x1, P4 ;  /* 0x00000005020b7c11 */ /* 0x000fe4000a0f0c0b */
[----:B------:R-:W-:Y:S02]  /*0290*/  IADD3 R2, PT, PT, R12, R3, RZ ;  /* 0x000000030c027210 */ /* 0x000fe40007ffe0ff */
[----:B------:R-:W-:Y:S02]  /*02a0*/  LEA.HI.X R7, R13, UR5, R16, 0x1, P2 ;  /* 0x000000050d077c11 */ /* 0x000fe400090f0c10 */
[----:B------:R-:W-:Y:S01]  /*02b0*/  LEA.HI.X R9, R9, UR5, R14, 0x1, P1 ;  /* 0x0000000509097c11 */ /* 0x000fe200088f0c0e */
[----:B------:R-:W2:Y:S01]  /*02c0*/  LDG.E.U16.CONSTANT R11, desc[UR8][R10.64] ;  /* 0x000000080a0b7981 */ /* 0x000ea2000c1e9500 */
[----:B------:R-:W-:-:S02]  /*02d0*/  LEA R4, P3, R15, UR4, 0x1 ;  /* 0x000000040f047c11 */ /* 0x000fc4000f8608ff */
[----:B------:R-:W-:Y:S01]  /*02e0*/  IADD3 R13, P1, PT, R0, R12, RZ ;  /* 0x0000000c000d7210 */ /* 0x000fe20007f3e0ff */
[----:B------:R-:W3:Y:S01]  /*02f0*/  LDG.E.U16.CONSTANT R17, desc[UR8][R6.64] ;  /* 0x0000000806117981 */ /* 0x000ee2000c1e9500 */
[----:B------:R-:W-:Y:S02]  /*0300*/  IADD3 R19, PT, PT, R2, R3, RZ ;  /* 0x0000000302137210 */ /* 0x000fe40007ffe0ff */
[----:B------:R-:W-:Y:S01]  /*0310*/  LEA.HI.X R5, R15, UR5, R18, 0x1, P3 ;  /* 0x000000050f057c11 */ /* 0x000fe200098f0c12 */
[----:B------:R-:W4:Y:S01]  /*0320*/  LDG.E.U16.CONSTANT R9, desc[UR8][R8.64] ;  /* 0x0000000808097981 */ /* 0x000f22000c1e9500 */
[----:B------:R-:W-:Y:S02]  /*0330*/  LEA.HI.X.SX32 R16, R12, RZ, 0x1, P1 ;  /* 0x000000ff0c107211 */ /* 0x000fe400008f0eff */
[----:B------:R-:W-:Y:S01]  /*0340*/  IADD3 R14, P2, PT, R0, R2, RZ ;  /* 0x00000002000e7210 */ /* 0x000fe20007f5e0ff */
[----:B------:R0:W5:Y:S01]  /*0350*/  LDG.E.U16.CONSTANT R15, desc[UR8][R4.64] ;  /* 0x00000008040f7981 */ /* 0x000162000c1e9500 */
[----:B------:R-:W-:-:S02]  /*0360*/  LEA R12, P1, R13, UR4, 0x1 ;  /* 0x000000040d0c7c11 */ /* 0x000fc4000f8208ff */
[----:B------:R-:W-:Y:S02]  /*0370*/  IADD3 R0, P3, PT, R0, R19, RZ ;  /* 0x0000001300007210 */ /* 0x000fe40007f7e0ff */
[----:B------:R-:W-:Y:S02]  /*0380*/  LEA.HI.X.SX32 R23, R2, RZ, 0x1, P2 ;  /* 0x000000ff02177211 */ /* 0x000fe400010f0eff */
[----:B------:R-:W-:Y:S02]  /*0390*/  LEA.HI.X R13, R13, UR5, R16, 0x1, P1 ;  /* 0x000000050d0d7c11 */ /* 0x000fe400088f0c10 */
[----:B------:R-:W-:Y:S02]  /*03a0*/  LEA.HI.X.SX32 R19, R19, RZ, 0x1, P3 ;  /* 0x000000ff13137211 */ /* 0x000fe400018f0eff */
[----:B0-----:R-:W-:Y:S02]  /*03b0*/  LEA R4, P2, R14, UR4, 0x1 ;  /* 0x000000040e047c11 */ /* 0x001fe4000f8408ff */
[----:B------:R-:W-:Y:S01]  /*03c0*/  LEA R6, P1, R0, UR4, 0x1 ;  /* 0x0000000400067c11 */ /* 0x000fe2000f8208ff */
[----:B------:R-:W5:Y:S01]  /*03d0*/  LDG.E.U16.CONSTANT R13, desc[UR8][R12.64] ;  /* 0x000000080c0d7981 */ /* 0x000f62000c1e9500 */
[----:B------:R-:W-:-:S02]  /*03e0*/  LEA.HI.X R5, R14, UR5, R23, 0x1, P2 ;  /* 0x000000050e057c11 */ /* 0x000fc400090f0c17 */
[----:B------:R-:W-:-:S04]  /*03f0*/  LEA.HI.X R7, R0, UR5, R19, 0x1, P1 ;  /* 0x0000000500077c11 */ /* 0x000fc800088f0c13 */
        /* <DEDUP_REMOVED lines=8> */
[----:B----4-:R0:W-:Y:S04]  /*0480*/  STS.U16 [R0+0x100], R9 ;  /* 0x0001000900007388 */ /* 0x0101e80000000400 */
[----:B-----5:R0:W-:Y:S04]  /*0490*/  STS.U16 [R0], R15 ;  /* 0x0000000f00007388 */ /* 0x0201e80000000400 */
[----:B------:R0:W-:Y:S04]  /*04a0*/  STS.U16 [R0+0x200], R13 ;  /* 0x0002000d00007388 */ /* 0x0001e80000000400 */
[----:B------:R0:W-:Y:S04]  /*04b0*/  STS.U16 [R0+0x280], R5 ;  /* 0x0002800500007388 */ /* 0x0001e80000000400 */
[----:B------:R0:W-:Y:S02]  /*04c0*/  STS.U16 [R0+0x300], R7 ;  /* 0x0003000700007388 */ /* 0x0001e40000000400 */
.L_x_2468:
[----:B------:R-:W-:Y:S05]  /*04d0*/  BSYNC.RECONVERGENT B0 ;  /* 0x0000000000007941 */ /* 0x000fea0003800200 */
.L_x_2467:
[----:B------:R-:W-:Y:S05]  /*04e0*/  @P0 EXIT ;  /* 0x000000000000094d */ /* 0x000fea0003800000 */
[----:B------:R-:W1:Y:S01]  /*04f0*/  LDC.64 R124, c[0x0][0x3b8] ;  /* 0x0000ee00ff7c7b82 */ /* 0x000e620000000a00 */
[----:B------:R-:W-:Y:S01]  /*0500*/  SHF.L.U32 R19, R20, 0x7, RZ ;  /* 0x0000000714137819 */ /* 0x000fe200000006ff */
[----:B------:R-:W2:Y:S04]  /*0510*/  LDCU.U8 UR4, c[0x0][0x3e0] ;  /* 0x00007c00ff0477ac */ /* 0x000ea80008000000 */
[----:B-1----:R-:W-:-:S05]  /*0520*/  IMAD.WIDE.U32 R18, R19, 0x2, R124 ;  /* 0x0000000213127825 */ /* 0x002fca00078e007c */
[----:B------:R1:W5:Y:S01]  /*0530*/  LDG.E.U16.CONSTANT R119, desc[UR8][R18.64+0x2] ;  /* 0x0000020812777981 */ /* 0x000362000c1e9500 */
[----:B--2---:R-:W-:Y:S01]  /*0540*/  UPRMT UR4, UR4, 0x8880, URZ ;  /* 0x0000888004047896 */ /* 0x004fe200080000ff */
[----:B------:R-:W-:-:S05]  /*0550*/  ISETP.GE.AND P1, PT, R120, R3, PT ;  /* 0x000000037800720c */ /* 0x000fca0003f26270 */
        /* <DEDUP_REMOVED lines=19> */
.L_x_2469:
[----:B------:R-:W-:Y:S06]  /*0690*/  BAR.SYNC.DEFER_BLOCKING 0x0 ;  /* 0x0000000000007b1d */ /* 0x000fec0000010000 */
[----:B------:R-:W-:Y:S05]  /*06a0*/  @P1 BRA `(.L_x_2470) ;  /* 0x0000000000d01947 */ /* 0x000fea0003800000 */
[----:B------:R2:W5:Y:S01]  /*06b0*/  LDG.E.U16.CONSTANT R18, desc[UR8][R18.64] ;  /* 0x0000000812127981 */ /* 0x000562000c1e9500 */
[----:B01----:R-:W-:Y:S01]  /*06c0*/  SHF.R.S32.HI R5, RZ, 0x1f, R122 ;  /* 0x0000001fff057819 */ /* 0x003fe2000001147a */
[----:B------:R-:W-:Y:S01]  /*06d0*/  HFMA2 R10, -RZ, RZ, 0, 0 ;  /* 0x00000000ff0a7431 */ /* 0x000fe200000001ff */
[----:B------:R-:W-:Y:S02]  /*06e0*/  SHF.L.U32 R0, R21, 0x4, RZ ;  /* 0x0000000415007819 */ /* 0x000fe400000006ff */
[----:B------:R-:W-:Y:S02]  /*06f0*/  LEA.HI R5, R5, R122, RZ, 0x3 ;  /* 0x0000007a05057211 */ /* 0x000fe400078f18ff */
[----:B------:R-:W-:Y:S02]  /*0700*/  MOV R12, R120 ;  /* 0x00000078000c7202 */ /* 0x000fe40000000f00 */
[----:B------:R-:W-:Y:S02]  /*0710*/  LOP3.LUT R0, R0, 0x10, RZ, 0xc0, !PT ;  /* 0x0000001000007812 */ /* 0x000fe400078ec0ff */
[----:B--2---:R-:W-:-:S07]  /*0720*/  SHF.R.S32.HI R2, RZ, 0x3, R5 ;  /* 0x00000003ff027819 */ /* 0x004fce0000011405 */
.L_x_2471:
        /* <DEDUP_REMOVED lines=44> */
.L_x_2470:
[----:B------:R3:W5:Y:S01]  /*09f0*/  LDL.64 R114, [R1] ;  /* 0x0000000001727983 */ /* 0x0007620000100a00 */
[----:B------:R-:W4:Y:S01]  /*0a00*/  LDCU UR6, c[0x0][0x3c8] ;  /* 0x00007900ff0677ac */ /* 0x000f220008000800 */
[----:B0-----:R-:W-:Y:S01]  /*0a10*/  HFMA2 R0, -RZ, RZ, 0, 0 ;  /* 0x00000000ff007431 */ /* 0x001fe200000001ff */
[----:B----4-:R-:W-:-:S13]  /*0a20*/  ISETP.GT.AND P0, PT, R120, UR6, PT ;  /* 0x0000000678007c0c */ /* 0x010fda000bf04270 */
[----:B---3--:R-:W-:Y:S05]  /*0a30*/  @!P0 BRA `(.L_x_2472) ;  /* 0x00000000001c8947 */ /* 0x008fea0003800000 */
[----:B-1----:R-:W0:Y:S02]  /*0a40*/  LDC R5, c[0x0][0x3cc] ;  /* 0x0000f300ff057b82 */ /* 0x002e240000000800 */
[----:B0-----:R-:W-:-:S04]  /*0a50*/  VIMNMX R0, PT, PT, R120, R5, PT ;  /* 0x0000000578007248 */ /* 0x001fc80003fe0100 */
[----:B------:R-:W-:-:S04]  /*0a60*/  IADD3 R0, PT, PT, R0, -UR6, RZ ;  /* 0x8000000600007c10 */ /* 0x000fc8000fffe0ff */
[----:B------:R-:W-:-:S04]  /*0a70*/  SHF.R.S32.HI R5, RZ, 0x1f, R0 ;  /* 0x0000001fff057819 */ /* 0x000fc80000011400 */
[----:B------:R-:W-:-:S04]  /*0a80*/  LEA.HI R5, R5, R0, RZ, 0x5 ;  /* 0x0000000005057211 */ /* 0x000fc800078f28ff */
[----:B------:R-:W-:-:S05]  /*0a90*/  SHF.R.S32.HI R5, RZ, 0x5, R5 ;  /* 0x00000005ff057819 */ /* 0x000fca0000011405 */
[----:B------:R-:W-:-:S07]  /*0aa0*/  IMAD R0, R5, 0x6, RZ ;  /* 0x0000000605007824 */ /* 0x000fce00078e02ff */
.L_x_2472:
[----:B------:R-:W0:Y:S01]  /*0ab0*/  LDCU UR11, c[0x0][0x3cc] ;  /* 0x00007980ff0b77ac */ /* 0x000e220008000800 */
[----:B------:R-:W-:Y:S02]  /*0ac0*/  MOV R2, RZ ;  /* 0x000000ff00027202 */ /* 0x000fe40000000f00 */
[----:B0-----:R-:W-:-:S13]  /*0ad0*/  ISETP.GT.AND P0, PT, R120, UR11, PT ;  /* 0x0000000b78007c0c */ /* 0x001fda000bf04270 */
[----:B------:R-:W-:Y:S05]  /*0ae0*/  @!P0 BRA `(.L_x_2473) ;  /* 0x00000000001c8947 */ /* 0x000fea0003800000 */
[----:B-1----:R-:W0:Y:S02]  /*0af0*/  LDC R5, c[0x0][0x3d0] ;  /* 0x0000f400ff057b82 */ /* 0x002e240000000800 */
[----:B0-----:R-:W-:-:S04]  /*0b00*/  VIMNMX R2, PT, PT, R120, R5, PT ;  /* 0x0000000578027248 */ /* 0x001fc80003fe0100 */
[----:B------:R-:W-:-:S04]  /*0b10*/  IADD3 R2, PT, PT, R2, -UR11, RZ ;  /* 0x8000000b02027c10 */ /* 0x000fc8000fffe0ff */
[----:B------:R-:W-:-:S04]  /*0b20*/  SHF.R.S32.HI R5, RZ, 0x1f, R2 ;  /* 0x0000001fff057819 */ /* 0x000fc80000011402 */
[----:B------:R-:W-:-:S04]  /*0b30*/  LEA.HI R5, R5, R2, RZ, 0x5 ;  /* 0x0000000205057211 */ /* 0x000fc800078f28ff */
[----:B------:R-:W-:-:S04]  /*0b40*/  SHF.R.S32.HI R5, RZ, 0x5, R5 ;  /* 0x00000005ff057819 */ /* 0x000fc80000011405 */
[----:B------:R-:W-:-:S07]  /*0b50*/  LEA R2, R5, R5, 0x2 ;  /* 0x0000000505027211 */ /* 0x000fce00078e10ff */
.L_x_2473:
[----:B------:R-:W0:Y:S01]  /*0b60*/  LDCU UR12, c[0x0][0x3d0] ;  /* 0x00007a00ff0c77ac */ /* 0x000e220008000800 */
[----:B-1----:R-:W-:Y:S02]  /*0b70*/  MOV R5, RZ ;  /* 0x000000ff00057202 */ /* 0x002fe40000000f00 */
[----:B0-----:R-:W-:-:S13]  /*0b80*/  ISETP.GT.AND P0, PT, R120, UR12, PT ;  /* 0x0000000c78007c0c */ /* 0x001fda000bf04270 */
[----:B------:R-:W-:Y:S05]  /*0b90*/  @!P0 BRA `(.L_x_2474) ;  /* 0x00000000001c8947 */ /* 0x000fea0003800000 */
[----:B------:R-:W2:Y:S02]  /*0ba0*/  LDC R5, c[0x0][0x3d4] ;  /* 0x0000f500ff057b82 */ /* 0x000ea40000000800 */
[----:B--2---:R-:W-:-:S04]  /*0bb0*/  VIMNMX R4, PT, PT, R120, R5, PT ;  /* 0x0000000578047248 */ /* 0x004fc80003fe0100 */
[----:B------:R-:W-:-:S04]  /*0bc0*/  IADD3 R4, PT, PT, R4, -UR12, RZ ;  /* 0x8000000c04047c10 */ /* 0x000fc8000fffe0ff */
[----:B------:R-:W-:-:S04]  /*0bd0*/  SHF.R.S32.HI R5, RZ, 0x1f, R4 ;  /* 0x0000001fff057819 */ /* 0x000fc80000011404 */
[----:B------:R-:W-:-:S04]  /*0be0*/  LEA.HI R5, R5, R4, RZ, 0x5 ;  /* 0x0000000405057211 */ /* 0x000fc800078f28ff */
[----:B------:R-:W-:-:S04]  /*0bf0*/  SHF.R.S32.HI R5, RZ, 0x5, R5 ;  /* 0x00000005ff057819 */ /* 0x000fc80000011405 */
[----:B------:R-:W-:-:S07]  /*0c00*/  SHF.L.U32 R5, R5, 0x2, RZ ;  /* 0x0000000205057819 */ /* 0x000fce00000006ff */
.L_x_2474:
[----:B------:R-:W0:Y:S01]  /*0c10*/  LDCU UR13, c[0x0][0x3d4] ;  /* 0x00007a80ff0d77ac */ /* 0x000e220008000800 */
[----:B--2---:R-:W-:Y:S01]  /*0c20*/  HFMA2 R4, -RZ, RZ, 0, 0 ;  /* 0x00000000ff047431 */ /* 0x004fe200000001ff */
        /* <DEDUP_REMOVED lines=9> */
.L_x_2475:
        /* <DEDUP_REMOVED lines=11> */
.L_x_2476:
        /* <DEDUP_REMOVED lines=22> */
[C---:B0-----:R-:W-:Y:S01]  /*0ed0*/  LEA R128, P1, R2.reuse, UR4, 0x2 ;  /* 0x0000000402807c11 */ /* 0x041fe2000f8210ff */
        /* <DEDUP_REMOVED lines=11> */
[----:B------:R-:W-:Y:S01]  /*0f90*/  IADD3 R119, PT, PT, R120, R119, RZ ;  /* 0x0000007778777210 */ /* 0x000fe20007ffe0ff */
[----:B0-----:R-:W-:Y:S01]  /*0fa0*/  ULEA UR4, UR5, UR4, 0x18 ;  /* 0x0000000405047291 */ /* 0x001fe2000f8ec0ff */
[----:B------:R-:W-:Y:S11]  /*0fb0*/  @!P0 BRA `(.L_x_2477) ;  /* 0x0000008000e48947 */ /* 0x000ff60003800000 */
[----:B------:R-:W-:Y:S01]  /*0fc0*/  HFMA2 R118, -RZ, RZ, 0, 0 ;  /* 0x00000000ff767431 */ /* 0x000fe200000001ff */
[----:B------:R-:W-:Y:S02]  /*0fd0*/  VIMNMX R29, PT, PT, R121, UR6, PT ;  /* 0x00000006791d7c48 */ /* 0x000fe4000bfe0100 */
[----:B------:R-:W-:-:S07]  /*0fe0*/  PRMT R14, RZ, 0x7610, R14 ;  /* 0x00007610ff0e7816 */ /* 0x000fce000000000e */
.L_x_2478:
[----:B------:R-:W2:Y:S01]  /*0ff0*/  LDG.E.128.CONSTANT R16, desc[UR8][R128.64] ;  /* 0x0000000880107981 */ /* 0x000ea2000c1e9d00 */
[----:B------:R-:W-:Y:S02]  /*1000*/  ISETP.NE.AND P0, PT, R120, R119, PT ;  /* 0x000000777800720c */ /* 0x000fe40003f05270 */
[----:B------:R-:W-:-:S05]  /*1010*/  MOV R117, UR10 ;  /* 0x0000000a00757c02 */ /* 0x000fca0008000f00 */
[----:B------:R-:W-:-:S05]  /*1020*/  IMAD.WIDE R32, R117, 0x4, R128 ;  /* 0x0000000475207825 */ /* 0x000fca00078e0280 */
[----:B------:R0:W3:Y:S01]  /*1030*/  LDG.E.128.CONSTANT R24, desc[UR8][R32.64] ;  /* 0x0000000820187981 */ /* 0x0000e2000c1e9d00 */
[----:B------:R-:W1:Y:S01]  /*1040*/  @!P0 LDC.64 R20, c[0x0][0x3b8] ;  /* 0x0000ee00ff148b82 */ /* 0x000e620000000a00 */
[----:B------:R-:W-:-:S05]  /*1050*/  @!P0 SHF.L.U32 R15, R120, 0x1, RZ ;  /* 0x00000001780f8819 */ /* 0x000fca00000006ff */
[----:B-1----:R-:W-:-:S06]  /*1060*/  @!P0 IMAD.WIDE.U32 R20, R15, 0x2, R20 ;  /* 0x000000020f148825 */ /* 0x002fcc00078e0014 */
[----:B------:R1:W4:Y:S01]  /*1070*/  @!P0 LDG.E.U16.CONSTANT R21, desc[UR8][R20.64+0x2] ;  /* 0x0000020814158981 */ /* 0x000322000c1e9500 */
[----:B------:R-:W-:-:S06]  /*1080*/  @!P0 LEA R30, R118, R1, 0x3 ;  /* 0x00000001761e8211 */ /* 0x000fcc00078e18ff */
[----:B------:R-:W5:Y:S01]  /*1090*/  @!P0 LDL.64 R30, [R30+0x8] ;  /* 0x000008001e1e8983 */ /* 0x000f620000100a00 */
[----:B0-----:R-:W-:Y:S01]  /*10a0*/  IMAD.WIDE R32, R117, 0x4, R32 ;  /* 0x0000000475207825 */ /* 0x001fe200078e0220 */
[----:B--2---:R-:W-:-:S04]  /*10b0*/  LOP3.LUT R15, R17, 0xff, RZ, 0xc0, !PT ;  /* 0x000000ff110f7812 */ /* 0x004fc800078ec0ff */
[----:B------:R-:W-:Y:S02]  /*10c0*/  IADD3 R23, PT, PT, R15, -0x80, RZ ;  /* 0xffffff800f177810 */ /* 0x000fe40007ffe0ff */
[----:B------:R-:W-:Y:S02]  /*10d0*/  LOP3.LUT R15, R19, 0xff, RZ, 0xc0, !PT ;  /* 0x000000ff130f7812 */ /* 0x000fe400078ec0ff */
[C---:B------:R-:W-:Y:S02]  /*10e0*/  LEA.HI R56, R16.reuse, 0xffffff80, RZ, 0x8 ;  /* 0xffffff8010387811 */ /* 0x040fe400078f40ff */
[----:B------:R-:W-:Y:S02]  /*10f0*/  IADD3 R35, PT, PT, R15, -0x80, RZ ;  /* 0xffffff800f237810 */ /* 0x000fe40007ffe0ff */
[----:B------:R-:W-:Y:S02]  /*1100*/  LOP3.LUT R15, R16, 0xff, RZ, 0xc0, !PT ;  /* 0x000000ff100f7812 */ /* 0x000fe400078ec0ff */
[----:B------:R-:W-:-:S02]  /*1110*/  SHF.R.U32.HI R22, RZ, 0x8, R16 ;  /* 0x00000008ff167819 */ /* 0x000fc40000011610 */
[----:B------:R-:W-:Y:S02]  /*1120*/  LOP3.LUT R28, R18, 0xff, RZ, 0xc0, !PT ;  /* 0x000000ff121c7812 */ /* 0x000fe400078ec0ff */
[----:B------:R-:W-:Y:S02]  /*1130*/  SHF.R.U32.HI R16, RZ, 0x10, R16 ;  /* 0x00000010ff107819 */ /* 0x000fe40000011610 */
[----:B------:R-:W-:Y:S02]  /*1140*/  IADD3 R34, PT, PT, R28, -0x80, RZ ;  /* 0xffffff801c227810 */ /* 0x000fe40007ffe0ff */
[----:B------:R-:W-:Y:S02]  /*1150*/  LOP3.LUT R16, R16, 0xff, RZ, 0xc0, !PT ;  /* 0x000000ff10107812 */ /* 0x000fe400078ec0ff */
[----:B------:R-:W-:Y:S02]  /*1160*/  SHF.R.U32.HI R28, RZ, 0x8, R17 ;  /* 0x00000008ff1c7819 */ /* 0x000fe40000011611 */
[----:B------:R-:W-:-:S02]  /*1170*/  LEA.HI R55, R17, 0xffffff80, RZ, 0x8 ;  /* 0xffffff8011377811 */ /* 0x000fc400078f40ff */
[----:B------:R-:W-:Y:S02]  /*1180*/  IADD3 R16, PT, PT, R16, -0x80, RZ ;  /* 0xffffff8010107810 */ /* 0x000fe40007ffe0ff */
[----:B------:R-:W-:Y:S02]  /*1190*/  LOP3.LUT R28, R28, 0xff, RZ, 0xc0, !PT ;  /* 0x000000ff1c1c7812 */ /* 0x000fe400078ec0ff */
[----:B------:R-:W-:Y:S01]  /*11a0*/  SHF.R.U32.HI R17, RZ, 0x10, R17 ;  /* 0x00000010ff117819 */ /* 0x000fe20000011611 */
[----:B------:R0:W-:Y:S01]  /*11b0*/  I2F.F16 R50, R16 ;  /* 0x0000001000327306 */ /* 0x0001e20000200c00 */
[----:B------:R-:W-:Y:S02]  /*11c0*/  IADD3 R15, PT, PT, R15, -0x80, RZ ;  /* 0xffffff800f0f7810 */ /* 0x000fe40007ffe0ff */
[----:B------:R-:W-:Y:S02]  /*11d0*/  IADD3 R28, PT, PT, R28, -0x80, RZ ;  /* 0xffffff801c1c7810 */ /* 0x000fe40007ffe0ff */
[----:B------:R-:W-:-:S02]  /*11e0*/  LOP3.LUT R17, R17, 0xff, RZ, 0xc0, !PT ;  /* 0x000000ff11117812 */ /* 0x000fc400078ec0ff */
[----:B0-----:R-:W-:Y:S01]  /*11f0*/  SHF.R.U32.HI R16, RZ, 0x8, R19 ;  /* 0x00000008ff107819 */ /* 0x001fe20000011613 */
[----:B-1----:R0:W-:Y:S08]  /*1200*/  I2F.F16 R20, R15 ;  /* 0x0000000f00147306 */ /* 0x0021f00000200c00 */
[----:B------:R1:W-:Y:S01]  /*1210*/  I2F.F16 R47, R28 ;  /* 0x0000001c002f7306 */ /* 0x0003e20000200c00 */
[----:B0-----:R-:W-:-:S02]  /*1220*/  IADD3 R15, PT, PT, R17, -0x80, RZ ;  /* 0xffffff80110f7810 */ /* 0x001fc40007ffe0ff */
[----:B-1----:R-:W-:Y:S02]  /*1230*/  LOP3.LUT R28, R16, 0xff, RZ, 0xc0, !PT ;  /* 0x000000ff101c7812 */ /* 0x002fe400078ec0ff */
[----:B------:R-:W0:Y:S03]  /*1240*/  LDS.64 R16, [UR4] ;  /* 0x00000004ff107984 */ /* 0x000e260008000a00 */
[----:B------:R1:W-:Y:S01]  /*1250*/  I2F.F16 R37, R34 ;  /* 0x0000002200257306 */ /* 0x0003e20000200c00 */
[----:B------:R-:W-:Y:S02]  /*1260*/  LEA.HI R53, R18, 0xffffff80, RZ, 0x8 ;  /* 0xffffff8012357811 */ /* 0x000fe400078f40ff */
[----:B------:R-:W-:Y:S02]  /*1270*/  LEA.HI R54, R19, 0xffffff80, RZ, 0x8 ;  /* 0xffffff8013367811 */ /* 0x000fe400078f40ff */
[----:B------:R-:W-:-:S02]  /*1280*/  LOP3.LUT R22, R22, 0xff, RZ, 0xc0, !PT ;  /* 0x000000ff16167812 */ /* 0x000fc400078ec0ff */
[--C-:B-1----:R-:W-:Y:S02]  /*1290*/  SHF.R.U32.HI R34, RZ, 0x8, R18.reuse ;  /* 0x00000008ff227819 */ /* 0x102fe40000011612 */
[----:B------:R-:W-:Y:S02]  /*12a0*/  SHF.R.U32.HI R18, RZ, 0x10, R18 ;  /* 0x00000010ff127819 */ /* 0x000fe40000011612 */
[----:B------:R-:W-:Y:S02]  /*12b0*/  SHF.R.U32.HI R19, RZ, 0x10, R19 ;  /* 0x00000010ff137819 */ /* 0x000fe40000011613 */
[----:B------:R-:W-:Y:S01]  /*12c0*/  LOP3.LUT R18, R18, 0xff, RZ, 0xc0, !PT ;  /* 0x000000ff12127812 */ /* 0x000fe200078ec0ff */
[----:B------:R-:W1:Y:S01]  /*12d0*/  I2F.F16 R23, R23 ;  /* 0x0000001700177306 */ /* 0x000e620000200c00 */
[----:B------:R-:W-:Y:S02]  /*12e0*/  IADD3 R22, PT, PT, R22, -0x80, RZ ;  /* 0xffffff8016167810 */ /* 0x000fe40007ffe0ff */
[----:B------:R-:W-:-:S02]  /*12f0*/  LOP3.LUT R19, R19, 0xff, RZ, 0xc0, !PT ;  /* 0x000000ff13137812 */ /* 0x000fc400078ec0ff */
[----:B------:R-:W-:Y:S02]  /*1300*/  LOP3.LUT R34, R34, 0xff, RZ, 0xc0, !PT ;  /* 0x000000ff22227812 */ /* 0x000fe400078ec0ff */
[----:B------:R-:W-:Y:S01]  /*1310*/  IADD3 R28, PT, PT, R28, -0x80, RZ ;  /* 0xffffff801c1c7810 */ /* 0x000fe20007ffe0ff */
[----:B------:R-:W2:Y:S01]  /*1320*/  I2F.F16 R39, R35 ;  /* 0x0000002300277306 */ /* 0x000ea20000200c00 */
[----:B------:R-:W-:Y:S02]  /*1330*/  IADD3 R18, PT, PT, R18, -0x80, RZ ;  /* 0xffffff8012127810 */ /* 0x000fe40007ffe0ff */
[----:B------:R-:W-:-:S05]  /*1340*/  IADD3 R19, PT, PT, R19, -0x80, RZ ;  /* 0xffffff8013137810 */ /* 0x000fca0007ffe0ff */
[----:B------:R3:W-:Y:S01]  /*1350*/  I2F.F16 R49, R15 ;  /* 0x0000000f00317306 */ /* 0x0007e20000200c00 */
[----:B------:R-:W-:Y:S02]  /*1360*/  IADD3 R34, PT, PT, R34, -0x80, RZ ;  /* 0xffffff8022227810 */ /* 0x000fe40007ffe0ff */
[----:B---3--:R-:W-:-:S05]  /*1370*/  @!P0 IADD3 R15, PT, PT, R118, 0x1, RZ ;  /* 0x00000001760f8810 */ /* 0x008fca0007ffe0ff */
[----:B------:R-:W3:Y:S01]  /*1380*/  I2F.F16 R22, R22 ;  /* 0x0000001600167306 */ /* 0x000ee20000200c00 */
[----:B------:R-:W-:Y:S02]  /*1390*/  @!P0 MOV R118, R15 ;  /* 0x0000000f00768202 */ /* 0x000fe40000000f00 */
[----:B------:R-:W-:-:S05]  /*13a0*/  LOP3.LUT R15, R25, 0xff, RZ, 0xc0, !PT ;  /* 0x000000ff190f7812 */ /* 0x000fca00078ec0ff */
[----:B------:R4:W5:Y:S01]  /*13b0*/  I2F.F16 R46, R28 ;  /* 0x0000001c002e7306 */ /* 0x0009620000200c00 */
[----:B0-----:R-:W-:Y:S01]  /*13c0*/  HADD2.F32 R41, -RZ, R16.H1_H1 ;  /* 0x30000010ff297230 */ /* 0x001fe20000004100 */
[----:B------:R-:W-:-:S06]  /*13d0*/  IADD3 R15, PT, PT, R15, -0x80, RZ ;  /* 0xffffff800f0f7810 */ /* 0x000fcc0007ffe0ff */
[----:B------:R0:W-:Y:S01]  /*13e0*/  I2F.F16 R52, R18 ;  /* 0x0000001200347306 */ /* 0x0001e20000200c00 */
[--C-:B------:R-:W-:Y:S02]  /*13f0*/  HADD2.F32 R42, -RZ, R17.reuse.H0_H0 ;  /* 0x20000011ff2a7230 */ /* 0x100fe40000004100 */
[----:B----4-:R-:W-:-:S05]  /*1400*/  HADD2.F32 R28, -RZ, R17.H1_H1 ;  /* 0x30000011ff1c7230 */ /* 0x010fca0000004100 */
[----:B------:R4:W-:Y:S01]  /*1410*/  I2F.F16 R51, R19 ;  /* 0x0000001300337306 */ /* 0x0009e20000200c00 */
[----:B0-----:R-:W-:Y:S02]  /*1420*/  LOP3.LUT R18, R24, 0xff, RZ, 0xc0, !PT ;  /* 0x000000ff18127812 */ /* 0x001fe400078ec0ff */
[----:B------:R-:W-:Y:S02]  /*1430*/  LOP3.LUT R17, R27, 0xff, RZ, 0xc0, !PT ;  /* 0x000000ff1b117812 */ /* 0x000fe400078ec0ff */
[----:B------:R-:W-:-:S03]  /*1440*/  IADD3 R18, PT, PT, R18, -0x80, RZ ;  /* 0xffffff8012127810 */ /* 0x000fc60007ffe0ff */
[----:B------:R0:W5:Y:S01]  /*1450*/  I2F.F16 R45, R34 ;  /* 0x00000022002d7306 */ /* 0x0001620000200c00 */
[----:B----4-:R-:W-:Y:S01]  /*1460*/  HADD2.F32 R19, -RZ, R16.H0_H0 ;  /* 0x20000010ff137230 */ /* 0x010fe20000004100 */
[----:B------:R-:W-:Y:S02]  /*1470*/  LOP3.LUT R16, R26, 0xff, RZ, 0xc0, !PT ;  /* 0x000000ff1a107812 */ /* 0x000fe400078ec0ff */
[----:B------:R-:W-:Y:S02]  /*1480*/  @!P0 IADD3 R119, PT, PT, R21, R120, RZ ;  /* 0x0000007815778210 */ /* 0x000fe40007ffe0ff */
[----:B------:R-:W-:Y:S01]  /*1490*/  IADD3 R59, PT, PT, R16, -0x80, RZ ;  /* 0xffffff80103b7810 */ /* 0x000fe20007ffe0ff */
[----:B-1----:R-:W-:Y:S01]  /*14a0*/  HADD2.F32 R16, -RZ, R23.H0_H0 ;  /* 0x20000017ff107230 */ /* 0x002fe20000004100 */
[----:B------:R2:W-:Y:S01]  /*14b0*/  I2F.F16 R57, R18 ;  /* 0x0000001200397306 */ /* 0x0005e20000200c00 */
[----:B------:R-:W-:Y:S01]  /*14c0*/  SHF.R.U32.HI R21, RZ, 0x8, R24 ;  /* 0x00000008ff157819 */ /* 0x000fe20000011618 */
[----:B------:R-:W-:Y:S01]  /*14d0*/  HADD2.F32 R47, -RZ, R47.H0_H0 ;  /* 0x2000002fff2f7230 */ /* 0x000fe20000004100 */
[----:B------:R-:W-:Y:S01]  /*14e0*/  IADD3 R60, PT, PT, R17, -0x80, RZ ;  /* 0xffffff80113c7810 */ /* 0x000fe20007ffe0ff */
[----:B------:R-:W-:Y:S01]  /*14f0*/  HADD2.F32 R17, -RZ, R37.H0_H0 ;  /* 0x20000025ff117230 */ /* 0x000fe20000004100 */
[----:B0-----:R-:W0:Y:S03]  /*1500*/  LDS.64 R34, [UR4+0x8] ;  /* 0x00000804ff227984 */ /* 0x001e260008000a00 */
[----:B------:R1:W-:Y:S01]  /*1510*/  I2F.F16 R58, R15 ;  /* 0x0000000f003a7306 */ /* 0x0003e20000200c00 */
[----:B--2---:R-:W-:Y:S01]  /*1520*/  HADD2.F32 R18, -RZ, R39.H0_H0 ;  /* 0x20000027ff127230 */ /* 0x004fe20000004100 */
[----:B------:R-:W-:Y:S01]  /*1530*/  LOP3.LUT R21, R21, 0xff, RZ, 0xc0, !PT ;  /* 0x000000ff15157812 */ /* 0x000fe200078ec0ff */
[----:B---3--:R-:W-:-:S02]  /*1540*/  HADD2.F32 R48, -RZ, R22.H0_H0 ;  /* 0x20000016ff307230 */ /* 0x008fc40000004100 */
[----:B-----5:R-:W-:Y:S02]  /*1550*/  HADD2.F32 R46, -RZ, R46.H0_H0 ;  /* 0x2000002eff2e7230 */ /* 0x020fe40000004100 */
[----:B-1----:R-:W-:Y:S02]  /*1560*/  HADD2.F32 R15, -RZ, R20.H0_H0 ;  /* 0x20000014ff0f7230 */ /* 0x002fe40000004100 */
[C---:B------:R-:W-:Y:S01]  /*1570*/  FFMA.FTZ R20, R19.reuse, R16, RZ ;  /* 0x0000001013147223 */ /* 0x040fe200000100ff */
[C---:B------:R-:W-:Y:S01]  /*1580*/  FFMA.FTZ R37, R19.reuse, R18, RZ ;  /* 0x0000001213257223 */ /* 0x040fe200000100ff */
[----:B------:R-:W-:Y:S01]  /*1590*/  FFMA.FTZ R22, R19, R17, RZ ;  /* 0x0000001113167223 */ /* 0x000fe200000100ff */
[----:B------:R-:W-:Y:S01]  /*15a0*/  FFMA.FTZ R23, R15, R19, RZ ;  /* 0x000000130f177223 */ /* 0x000fe200000100ff */
[----:B------:R-:W-:Y:S02]  /*15b0*/  HADD2.F32 R45, -RZ, R45.H0_H0 ;  /* 0x2000002dff2d7230 */ /* 0x000fe40000004100 */
[----:B------:R-:W-:Y:S01]  /*15c0*/  FFMA.FTZ R19, R41, R47, R20 ;  /* 0x0000002f29137223 */ /* 0x000fe20000010014 */
[----:B------:R-:W-:Y:S01]  /*15d0*/  IADD3 R21, PT, PT, R21, -0x80, RZ ;  /* 0xffffff8015157810 */ /* 0x000fe20007ffe0ff */
[----:B------:R-:W-:Y:S01]  /*15e0*/  FFMA.FTZ R23, R48, R41, R23 ;  /* 0x0000002930177223 */ /* 0x000fe20000010017 */
[----:B------:R-:W-:Y:S01]  /*15f0*/  FFMA.FTZ R20, R41, R46, R37 ;  /* 0x0000002e29147223 */ /* 0x000fe20000010025 */
[----:B------:R-:W-:-:S02]  /*1600*/  HADD2.F32 R50, -RZ, R50.H0_H0 ;  /* 0x20000032ff327230 */ /* 0x000fc40000004100 */
[----:B------:R-:W-:Y:S02]  /*1610*/  HADD2.F32 R51, -RZ, R51.H0_H0 ;  /* 0x20000033ff337230 */ /* 0x000fe40000004100 */
[----:B------:R-:W-:Y:S01]  /*1620*/  FFMA.FTZ R43, R41, R45, R22 ;  /* 0x0000002d292b7223 */ /* 0x000fe20000010016 */
[----:B------:R1:W-:Y:S01]  /*1630*/  I2F.F16 R61, R21 ;  /* 0x00000015003d7306 */ /* 0x0003e20000200c00 */
[----:B------:R-:W-:Y:S01]  /*1640*/  FFMA.FTZ R37, R50, R42, R23 ;  /* 0x0000002a32257223 */ /* 0x000fe20000010017 */
[----:B------:R-:W-:Y:S02]  /*1650*/  FFMA.FTZ R41, R42, R51, R20 ;  /* 0x000000332a297223 */ /* 0x000fe40000010014 */
[----:B-1----:R1:W2:Y:S04]  /*1660*/  LDG.E.128.CONSTANT R20, desc[UR8][R32.64] ;  /* 0x0000000820147981 */ /* 0x0022a8000c1e9d00 */
[----:B------:R-:W3:Y:S01]  /*1670*/  I2F.F16 R56, R56 ;  /* 0x0000003800387306 */ /* 0x000ee20000200c00 */
[----:B------:R-:W-:-:S07]  /*1680*/  SHF.R.U32.HI R36, RZ, 0x8, R25 ;  /* 0x00000008ff247819 */ /* 0x000fce0000011619 */
[----:B------:R-:W4:Y:S08]  /*1690*/  I2F.F16 R55, R55 ;  /* 0x0000003700377306 */ /* 0x000f300000200c00 */
[----:B------:R-:W5:Y:S08]  /*16a0*/  I2F.F16 R53, R53 ;  /* 0x0000003500357306 */ /* 0x000f700000200c00 */
[----:B------:R-:W0:Y:S01]  /*16b0*/  I2F.F16 R54, R54 ;  /* 0x0000003600367306 */ /* 0x000e220000200c00 */
[----:B------:R-:W-:Y:S01]  /*16c0*/  LOP3.LUT R36, R36, 0xff, RZ, 0xc0, !PT ;  /* 0x000000ff24247812 */ /* 0x000fe200078ec0ff */
[----:B------:R-:W-:Y:S01]  /*16d0*/  HADD2.F32 R49, -RZ, R49.H0_H0 ;  /* 0x20000031ff317230 */ /* 0x000fe20000004100 */
[----:B------:R-:W-:Y:S01]  /*16e0*/  LEA.HI R65, R24, 0xffffff80, RZ, 0x8 ;  /* 0xffffff8018417811 */ /* 0x000fe200078f40ff */
[----:B------:R-:W-:Y:S01]  /*16f0*/  HADD2.F32 R52, -RZ, R52.H0_H0 ;  /* 0x20000034ff347230 */ /* 0x000fe20000004100 */
[----:B------:R-:W-:-:S02]  /*1700*/  LEA.HI R66, R25, 0xffffff80, RZ, 0x8 ;  /* 0xffffff8019427811 */ /* 0x000fc400078f40ff */
[----:B------:R-:W-:Y:S02]  /*1710*/  SHF.R.U32.HI R24, RZ, 0x10, R24 ;  /* 0x00000010ff187819 */ /* 0x000fe40000011618 */
[----:B------:R-:W-:Y:S01]  /*1720*/  SHF.R.U32.HI R25, RZ, 0x10, R25 ;  /* 0x00000010ff197819 */ /* 0x000fe20000011619 */
[----:B---3--:R-:W-:Y:S01]  /*1730*/  HADD2.F32 R56, -RZ, R56.H0_H0 ;  /* 0x20000038ff387230 */ /* 0x008fe20000004100 */
[----:B------:R-:W-:Y:S01]  /*1740*/  SHF.R.U32.HI R38, RZ, 0x8, R26 ;  /* 0x00000008ff267819 */ /* 0x000fe2000001161a */
[----:B----4-:R-:W-:Y:S01]  /*1750*/  HADD2.F32 R55, -RZ, R55.H0_H0 ;  /* 0x20000037ff377230 */ /* 0x010fe20000004100 */
[----:B------:R-:W-:Y:S01]  /*1760*/  IADD3 R36, PT, PT, R36, -0x80, RZ ;  /* 0xffffff8024247810 */ /* 0x000fe20007ffe0ff */
[----:B-----5:R-:W-:Y:S02]  /*1770*/  HADD2.F32 R53, -RZ, R53.H0_H0 ;  /* 0x20000035ff357230 */ /* 0x020fe40000004100 */
[----:B------:R-:W-:Y:S01]  /*1780*/  FFMA.FTZ R39, R42, R49, R19 ;  /* 0x000000312a277223 */ /* 0x000fe20000010013 */
[----:B0-----:R-:W-:-:S02]  /*1790*/  HADD2.F32 R54, -RZ, R54.H0_H0 ;  /* 0x20000036ff367230 */ /* 0x001fc40000004100 */
[----:B------:R-:W-:Y:S01]  /*17a0*/  FFMA.FTZ R64, R42, R52, R43 ;  /* 0x000000342a407223 */ /* 0x000fe2000001002b */
[----:B------:R-:W-:Y:S02]  /*17b0*/  LOP3.LUT R24, R24, 0xff, RZ, 0xc0, !PT ;  /* 0x000000ff18187812 */ /* 0x000fe400078ec0ff */
[----:B------:R-:W-:Y:S01]  /*17c0*/  LOP3.LUT R25, R25, 0xff, RZ, 0xc0, !PT ;  /* 0x000000ff19197812 */ /* 0x000fe200078ec0ff */
[----:B------:R0:W-:Y:S01]  /*17d0*/  I2F.F16 R62, R36 ;  /* 0x00000024003e7306 */ /* 0x0001e20000200c00 */
[----:B------:R-:W-:Y:S01]  /*17e0*/  LOP3.LUT R38, R38, 0xff, RZ, 0xc0, !PT ;  /* 0x000000ff26267812 */ /* 0x000fe200078ec0ff */
[C---:B------:R-:W-:Y:S01]  /*17f0*/  FFMA.FTZ R44, R28.reuse, R55, R39 ;  /* 0x000000371c2c7223 */ /* 0x040fe20000010027 */
[C---:B------:R-:W-:Y:S01]  /*1800*/  FFMA.FTZ R64, R28.reuse, R53, R64 ;  /* 0x000000351c407223 */ /* 0x040fe20000010040 */
[----:B------:R-:W-:Y:S01]  /*1810*/  FFMA.FTZ R43, R28, R54, R41 ;  /* 0x000000361c2b7223 */ /* 0x000fe20000010029 */
[----:B------:R-:W-:Y:S02]  /*1820*/  LEA.HI R68, R26, 0xffffff80, RZ, 0x8 ;  /* 0xffffff801a447811 */ /* 0x000fe400078f40ff */
[----:B------:R-:W-:Y:S01]  /*1830*/  IADD3 R38, PT, PT, R38, -0x80, RZ ;  /* 0xffffff8026267810 */ /* 0x000fe20007ffe0ff */
[----:B0-----:R-:W-:Y:S01]  /*1840*/  FFMA.FTZ R36, R56, R28, R37 ;  /* 0x0000001c38247223 */ /* 0x001fe20000010025 */
[----:B------:R-:W-:-:S02]  /*1850*/  SHF.R.U32.HI R28, RZ, 0x10, R26 ;  /* 0x00000010ff1c7819 */ /* 0x000fc4000001161a */
[----:B------:R-:W-:Y:S02]  /*1860*/  IADD3 R19, PT, PT, R24, -0x80, RZ ;  /* 0xffffff8018137810 */ /* 0x000fe40007ffe0ff */
[----:B------:R-:W-:Y:S01]  /*1870*/  IADD3 R26, PT, PT, R25, -0x80, RZ ;  /* 0xffffff80191a7810 */ /* 0x000fe20007ffe0ff */
[----:B------:R-:W0:Y:S01]  /*1880*/  I2F.F16 R59, R59 ;  /* 0x0000003b003b7306 */ /* 0x000e220000200c00 */
[----:B------:R-:W3:Y:S01]  /*1890*/  LDS.64 R24, [UR4+0x80] ;  /* 0x00008004ff187984 */ /* 0x000ee20008000a00 */
[--C-:B------:R-:W-:Y:S02]  /*18a0*/  SHF.R.U32.HI R40, RZ, 0x8, R27.reuse ;  /* 0x00000008ff287819 */ /* 0x100fe4000001161b */
[----:B------:R-:W-:Y:S02]  /*18b0*/  LEA.HI R72, R27, 0xffffff80, RZ, 0x8 ;  /* 0xffffff801b487811 */ /* 0x000fe400078f40ff */
[----:B------:R-:W-:Y:S02]  /*18c0*/  LOP3.LUT R40, R40, 0xff, RZ, 0xc0, !PT ;  /* 0x000000ff28287812 */ /* 0x000fe400078ec0ff */
[----:B------:R-:W4:Y:S01]  /*18d0*/  I2F.F16 R60, R60 ;  /* 0x0000003c003c7306 */ /* 0x000f220000200c00 */
[----:B------:R-:W-:-:S02]  /*18e0*/  SHF.R.U32.HI R27, RZ, 0x10, R27 ;  /* 0x00000010ff1b7819 */ /* 0x000fc4000001161b */
[----:B------:R-:W-:-:S05]  /*18f0*/  LOP3.LUT R28, R28, 0xff, RZ, 0xc0, !PT ;  /* 0x000000ff1c1c7812 */ /* 0x000fca00078ec0ff */
[----:B------:R-:W5:Y:S01]  /*1900*/  I2F.F16 R38, R38 ;  /* 0x0000002600267306 */ /* 0x000f620000200c00 */
[----:B------:R-:W-:Y:S02]  /*1910*/  IADD3 R40, PT, PT, R40, -0x80, RZ ;  /* 0xffffff8028287810 */ /* 0x000fe40007ffe0ff */
[----:B------:R-:W-:Y:S02]  /*1920*/  IADD3 R28, PT, PT, R28, -0x80, RZ ;  /* 0xffffff801c1c7810 */ /* 0x000fe40007ffe0ff */
[----:B------:R-:W-:Y:S01]  /*1930*/  LOP3.LUT R27, R27, 0xff, RZ, 0xc0, !PT ;  /* 0x000000ff1b1b7812 */ /* 0x000fe200078ec0ff */
[--C-:B------:R-:W-:Y:S02]  /*1940*/  HADD2.F32 R37, -RZ, R34.reuse.H0_H0 ;  /* 0x20000022ff257230 */ /* 0x100fe40000004100 */
[----:B------:R-:W1:Y:S01]  /*1950*/  I2F.F16 R19, R19 ;  /* 0x0000001300137306 */ /* 0x000e620000200c00 */
[----:B------:R-:W-:Y:S01]  /*1960*/  HADD2.F32 R39, -RZ, R34.H1_H1 ;  /* 0x30000022ff277230 */ /* 0x000fe20000004100 */
[----:B------:R-:W-:Y:S01]  /*1970*/  IADD3 R27, PT, PT, R27, -0x80, RZ ;  /* 0xffffff801b1b7810 */ /* 0x000fe20007ffe0ff */
[----:B------:R-:W-:-:S02]  /*1980*/  HADD2.F32 R42, -RZ, R35.H0_H0 ;  /* 0x20000023ff2a7230 */ /* 0x000fc40000004100 */
[----:B------:R-:W-:Y:S02]  /*1990*/  HADD2.F32 R41, -RZ, R35.H1_H1 ;  /* 0x30000023ff297230 */ /* 0x000fe40000004100 */
[----:B------:R-:W3:Y:S01]  /*19a0*/  LDS.64 R34, [UR4+0x100] ;  /* 0x00010004ff227984 */ /* 0x000ee20008000a00 */
[----:B------:R-:W1:Y:S01]  /*19b0*/  I2F.F16 R26, R26 ;  /* 0x0000001a001a7306 */ /* 0x000e620000200c00 */
[----:B0-----:R-:W-:Y:S02]  /*19c0*/  HADD2.F32 R59, -RZ, R59.H0_H0 ;  /* 0x2000003bff3b7230 */ /* 0x001fe40000004100 */
[----:B------:R-:W-:Y:S02]  /*19d0*/  HADD2.F32 R57, -RZ, R57.H0_H0 ;  /* 0x20000039ff397230 */ /* 0x000fe40000004100 */
[----:B------:R-:W-:-:S03]  /*19e0*/  HADD2.F32 R58, -RZ, R58.H0_H0 ;  /* 0x2000003aff3a7230 */ /* 0x000fc60000004100 */
[----:B------:R-:W0:Y:S01]  /*19f0*/  I2F.F16 R40, R40 ;  /* 0x0000002800287306 */ /* 0x000e220000200c00 */
[----:B----4-:R-:W-:Y:S02]  /*1a00*/  HADD2.F32 R60, -RZ, R60.H0_H0 ;  /* 0x2000003cff3c7230 */ /* 0x010fe40000004100 */
[----:B------:R-:W-:Y:S01]  /*1a10*/  FFMA.FTZ R70, R37, R59, R64 ;  /* 0x0000003b25467223 */ /* 0x000fe20000010040 */
[----:B-----5:R-:W-:-:S04]  /*1a20*/  HADD2.F32 R63, -RZ, R38.H0_H0 ;  /* 0x20000026ff3f7230 */ /* 0x020fc80000004100 */
[----:B------:R-:W4:Y:S01]  /*1a30*/  I2F.F16 R28, R28 ;  /* 0x0000001c001c7306 */ /* 0x000f220000200c00 */
[----:B------:R-:W-:Y:S02]  /*1a40*/  HADD2.F32 R61, -RZ, R61.H0_H0 ;  /* 0x2000003dff3d7230 */ /* 0x000fe40000004100 */
[----:B------:R-:W-:Y:S01]  /*1a50*/  FFMA.FTZ R36, R57, R37, R36 ;  /* 0x0000002539247223 */ /* 0x000fe20000010024 */
[----:B------:R-:W-:Y:S02]  /*1a60*/  HADD2.F32 R62, -RZ, R62.H0_H0 ;  /* 0x2000003eff3e7230 */ /* 0x000fe40000004100 */
[C---:B------:R-:W-:Y:S02]  /*1a70*/  FFMA.FTZ R44, R37.reuse, R58, R44 ;  /* 0x0000003a252c7223 */ /* 0x040fe4000001002c */
[----:B------:R-:W5:Y:S01]  /*1a80*/  I2F.F16 R27, R27 ;  /* 0x0000001b001b7306 */ /* 0x000f620000200c00 */
[----:B------:R-:W-:Y:S01]  /*1a90*/  FFMA.FTZ R43, R37, R60, R43 ;  /* 0x0000003c252b7223 */ /* 0x000fe2000001002b */
[----:B------:R-:W-:Y:S01]  /*1aa0*/  FFMA.FTZ R38, R39, R63, R70 ;  /* 0x0000003f27267223 */ /* 0x000fe20000010046 */
[----:B------:R-:W-:Y:S01]  /*1ab0*/  FFMA.FTZ R36, R61, R39, R36 ;  /* 0x000000273d247223 */ /* 0x000fe20000010024 */
[----:B------:R-:W-:Y:S01]  /*1ac0*/  FFMA.FTZ R37, R39, R62, R44 ;  /* 0x0000003e27257223 */ /* 0x000fe2000001002c */
[----:B-1----:R-:W-:-:S03]  /*1ad0*/  HADD2.F32 R71, -RZ, R19.H0_H0 ;  /* 0x20000013ff477230 */ /* 0x002fc60000004100 */
[----:B------:R-:W1:Y:S01]  /*1ae0*/  I2F.F16 R65, R65 ;  /* 0x0000004100417306 */ /* 0x000e620000200c00 */
[----:B------:R-:W-:-:S07]  /*1af0*/  HADD2.F32 R70, -RZ, R26.H0_H0 ;  /* 0x2000001aff467230 */ /* 0x000fce0000004100 */
[----:B------:R-:W3:Y:S01]  /*1b00*/  I2F.F16 R66, R66 ;  /* 0x0000004200427306 */ /* 0x000ee20000200c00 */
[----:B0-----:R-:W-:-:S07]  /*1b10*/  HADD2.F32 R64, -RZ, R40.H0_H0 ;  /* 0x20000028ff407230 */ /* 0x001fce0000004100 */
[----:B------:R-:W0:Y:S01]  /*1b20*/  I2F.F16 R68, R68 ;  /* 0x0000004400447306 */ /* 0x000e220000200c00 */
[----:B----4-:R-:W-:-:S07]  /*1b30*/  HADD2.F32 R67, -RZ, R28.H0_H0 ;  /* 0x2000001cff437230 */ /* 0x010fce0000004100 */
[----:B------:R-:W4:Y:S01]  /*1b40*/  I2F.F16 R72, R72 ;  /* 0x0000004800487306 */ /* 0x000f220000200c00 */
[----:B------:R-:W-:Y:S01]  /*1b50*/  FFMA.FTZ R28, R71, R42, R36 ;  /* 0x0000002a471c7223 */ /* 0x000fe20000010024 */
[C---:B------:R-:W-:Y:S02]  /*1b60*/  FFMA.FTZ R26, R42.reuse, R70, R37 ;  /* 0x000000462a1a7223 */ /* 0x040fe40000010025 */
[----:B------:R-:W4:Y:S01]  /*1b70*/  LDS.64 R36, [UR4+0x88] ;  /* 0x00008804ff247984 */ /* 0x000f220008000a00 */
[----:B-----5:R-:W-:Y:S02]  /*1b80*/  HADD2.F32 R69, -RZ, R27.H0_H0 ;  /* 0x2000001bff457230 */ /* 0x020fe40000004100 */
[----:B------:R-:W-:Y:S01]  /*1b90*/  FFMA.FTZ R40, R39, R64, R43 ;  /* 0x0000004027287223 */ /* 0x000fe2000001002b */
[----:B-1----:R-:W-:Y:S02]  /*1ba0*/  HADD2.F32 R65, -RZ, R65.H0_H0 ;  /* 0x20000041ff417230 */ /* 0x002fe40000004100 */
[----:B------:R-:W-:Y:S01]  /*1bb0*/  FFMA.FTZ R39, R42, R67, R38 ;  /* 0x000000432a277223 */ /* 0x000fe20000010026 */
[----:B---3--:R-:W-:-:S02]  /*1bc0*/  HADD2.F32 R66, -RZ, R66.H0_H0 ;  /* 0x20000042ff427230 */ /* 0x008fc40000004100 */
[----:B------:R-:W-:Y:S01]  /*1bd0*/  FFMA.FTZ R27, R42, R69, R40 ;  /* 0x000000452a1b7223 */ /* 0x000fe20000010028 */
[----:B0-----:R-:W-:Y:S02]  /*1be0*/  HADD2.F32 R68, -RZ, R68.H0_H0 ;  /* 0x20000044ff447230 */ /* 0x001fe40000004100 */
[----:B------:R-:W-:Y:S02]  /*1bf0*/  HADD2.F32 R40, -RZ, R24.H0_H0 ;  /* 0x20000018ff287230 */ /* 0x000fe40000004100 */
[----:B----4-:R-:W-:Y:S02]  /*1c00*/  HADD2.F32 R72, -RZ, R72.H0_H0 ;  /* 0x20000048ff487230 */ /* 0x010fe40000004100 */
[----:B------:R-:W-:Y:S01]  /*1c10*/  FFMA.FTZ R28, R65, R41, R28 ;  /* 0x00000029411c7223 */ /* 0x000fe2000001001c */
[C---:B------:R-:W-:Y:S01]  /*1c20*/  FFMA.FTZ R19, R41.reuse, R66, R26 ;  /* 0x0000004229137223 */ /* 0x040fe2000001001a */
[----:B------:R-:W-:Y:S01]  /*1c30*/  FFMA.FTZ R39, R41, R68, R39 ;  /* 0x0000004429277223 */ /* 0x000fe20000010027 */
[----:B------:R-:W-:-:S04]  /*1c40*/  IMAD.WIDE R32, R117, 0x4, R32 ;  /* 0x0000000475207825 */ /* 0x000fc800078e0220 */
[----:B------:R-:W-:Y:S01]  /*1c50*/  FFMA.FTZ R38, R41, R72, R27 ;  /* 0x0000004829267223 */ /* 0x000fe2000001001b */
[-C--:B------:R-:W-:Y:S01]  /*1c60*/  FFMA.FTZ R43, R15, R40.reuse, RZ ;  /* 0x000000280f2b7223 */ /* 0x080fe200000100ff */
[-C--:B------:R-:W-:Y:S01]  /*1c70*/  FFMA.FTZ R74, R16, R40.reuse, RZ ;  /* 0x00000028104a7223 */ /* 0x080fe200000100ff */
[----:B------:R-:W-:Y:S02]  /*1c80*/  HADD2.F32 R41, -RZ, R24.H1_H1 ;  /* 0x30000018ff297230 */ /* 0x000fe40000004100 */
[-C--:B------:R-:W-:Y:S01]  /*1c90*/  FFMA.FTZ R76, R17, R40.reuse, RZ ;  /* 0x00000028114c7223 */ /* 0x080fe200000100ff */
[----:B------:R-:W-:Y:S01]  /*1ca0*/  FFMA.FTZ R75, R18, R40, RZ ;  /* 0x00000028124b7223 */ /* 0x000fe200000100ff */
[--C-:B------:R-:W-:Y:S02]  /*1cb0*/  HADD2.F32 R42, -RZ, R25.reuse.H0_H0 ;  /* 0x20000019ff2a7230 */ /* 0x100fe40000004100 */
[----:B------:R-:W-:Y:S02]  /*1cc0*/  HADD2.F32 R44, -RZ, R25.H1_H1 ;  /* 0x30000019ff2c7230 */ /* 0x000fe40000004100 */
[-C--:B------:R-:W-:Y:S01]  /*1cd0*/  FFMA.FTZ R43, R48, R41.reuse, R43 ;  /* 0x00000029302b7223 */ /* 0x080fe2000001002b */
[----:B------:R-:W3:Y:S01]  /*1ce0*/  LDG.E.128.CONSTANT R24, desc[UR8][R32.64] ;  /* 0x0000000820187981 */ /* 0x000ee2000c1e9d00 */
        /* <DEDUP_REMOVED lines=8> */
[----:B------:R-:W-:Y:S01]  /*1d70*/  FFMA.FTZ R75, R55, R44, R40 ;  /* 0x0000002c374b7223 */ /* 0x000fe20000010028 */
[----:B------:R-:W-:Y:S02]  /*1d80*/  HADD2.F32 R34, -RZ, R34.H1_H1 ;  /* 0x30000022ff227230 */ /* 0x000fe40000004100 */
[--C-:B------:R-:W-:Y:S02]  /*1d90*/  HADD2.F32 R40, -RZ, R35.reuse.H0_H0 ;  /* 0x20000023ff287230 */ /* 0x100fe40000004100 */
[----:B------:R-:W-:Y:S02]  /*1da0*/  HADD2.F32 R73, -RZ, R35.H1_H1 ;  /* 0x30000023ff497230 */ /* 0x000fe40000004100 */
[----:B------:R-:W-:Y:S01]  /*1db0*/  FFMA.FTZ R35, R15, R42, RZ ;  /* 0x0000002a0f237223 */ /* 0x000fe200000100ff */
[----:B------:R-:W-:Y:S01]  /*1dc0*/  FFMA.FTZ R74, R56, R44, R43 ;  /* 0x0000002c384a7223 */ /* 0x000fe2000001002b */
[----:B------:R-:W-:Y:S01]  /*1dd0*/  FFMA.FTZ R43, R18, R42, RZ ;  /* 0x0000002a122b7223 */ /* 0x000fe200000100ff */
[----:B------:R-:W-:Y:S01]  /*1de0*/  FFMA.FTZ R76, R53, R44, R76 ;  /* 0x0000002c354c7223 */ /* 0x000fe2000001004c */
[----:B------:R-:W-:Y:S01]  /*1df0*/  FFMA.FTZ R35, R48, R34, R35 ;  /* 0x0000002230237223 */ /* 0x000fe20000010023 */
[----:B------:R-:W-:Y:S01]  /*1e00*/  FFMA.FTZ R77, R54, R44, R41 ;  /* 0x0000002c364d7223 */ /* 0x000fe20000010029 */
[-C--:B------:R-:W-:Y:S01]  /*1e10*/  FFMA.FTZ R44, R16, R42.reuse, RZ ;  /* 0x0000002a102c7223 */ /* 0x080fe200000100ff */
[----:B------:R-:W-:Y:S01]  /*1e20*/  FFMA.FTZ R78, R17, R42, RZ ;  /* 0x0000002a114e7223 */ /* 0x000fe200000100ff */
[----:B------:R-:W-:Y:S01]  /*1e30*/  FFMA.FTZ R42, R46, R34, R43 ;  /* 0x000000222e2a7223 */ /* 0x000fe2000001002b */
[----:B------:R-:W-:Y:S01]  /*1e40*/  @!P0 PRMT R116, R30, 0x7610, R116 ;  /* 0x000076101e748816 */ /* 0x000fe20000000074 */
[-C--:B------:R-:W-:Y:S01]  /*1e50*/  FFMA.FTZ R35, R50, R40.reuse, R35 ;  /* 0x0000002832237223 */ /* 0x080fe20000010023 */
[----:B------:R-:W-:Y:S01]  /*1e60*/  @!P0 PRMT R115, R31, 0x7610, R115 ;  /* 0x000076101f738816 */ /* 0x000fe20000000073 */
[----:B------:R-:W-:Y:S01]  /*1e70*/  FFMA.FTZ R43, R51, R40, R42 ;  /* 0x00000028332b7223 */ /* 0x000fe2000001002a */
[----:B------:R-:W-:Y:S01]  /*1e80*/  @!P0 PRMT R116, R116, 0x7610, R30 ;  /* 0x0000761074748816 */ /* 0x000fe2000000001e */
[-C--:B------:R-:W-:Y:S01]  /*1e90*/  FFMA.FTZ R44, R47, R34.reuse, R44 ;  /* 0x000000222f2c7223 */ /* 0x080fe2000001002c */
[----:B------:R-:W-:Y:S01]  /*1ea0*/  FFMA.FTZ R41, R45, R34, R78 ;  /* 0x000000222d297223 */ /* 0x000fe2000001004e */
[----:B------:R-:W-:Y:S01]  /*1eb0*/  FFMA.FTZ R42, R56, R73, R35 ;  /* 0x00000049382a7223 */ /* 0x000fe20000010023 */
[----:B------:R-:W-:Y:S01]  /*1ec0*/  HADD2.F32 R35, -RZ, R36.H0_H0 ;  /* 0x20000024ff237230 */ /* 0x000fe20000004100 */
[----:B------:R-:W-:Y:S01]  /*1ed0*/  @!P0 PRMT R115, R115, 0x7610, R31 ;  /* 0x0000761073738816 */ /* 0x000fe2000000001f */
        /* <DEDUP_REMOVED lines=14> */
[----:B------:R-:W-:-:S02]  /*1fc0*/  HADD2.F32 R44, -RZ, R37.H0_H0 ;  /* 0x20000025ff2c7230 */ /* 0x000fc40000004100 */
[-C--:B------:R-:W-:Y:S01]  /*1fd0*/  FFMA.FTZ R74, R61, R36.reuse, R74 ;  /* 0x000000243d4a7223 */ /* 0x080fe2000001004a */
[----:B------:R-:W-:Y:S02]  /*1fe0*/  HADD2.F32 R43, -RZ, R37.H1_H1 ;  /* 0x30000025ff2b7230 */ /* 0x000fe40000004100 */
[-C--:B------:R-:W-:Y:S01]  /*1ff0*/  FFMA.FTZ R75, R62, R36.reuse, R75 ;  /* 0x000000243e4b7223 */ /* 0x080fe2000001004b */
[-C--:B------:R-:W-:Y:S01]  /*2000*/  FFMA.FTZ R76, R63, R36.reuse, R76 ;  /* 0x000000243f4c7223 */ /* 0x080fe2000001004c */
[----:B------:R-:W-:Y:S02]  /*2010*/  FFMA.FTZ R78, R64, R36, R77 ;  /* 0x00000024404e7223 */ /* 0x000fe4000001004d */
[----:B------:R-:W0:Y:S01]  /*2020*/  LDS.64 R36, [UR4+0x108] ;  /* 0x00010804ff247984 */ /* 0x000e220008000a00 */
[----:B------:R-:W-:Y:S01]  /*2030*/  F2FP.F16.F32.PACK_AB R34, RZ, R28 ;  /* 0x0000001cff22723e */ /* 0x000fe200000000ff */
[--C-:B------:R-:W-:Y:S01]  /*2040*/  HADD2.F32 R28, -RZ, R115.reuse.H0_H0 ;  /* 0x20000073ff1c7230 */ /* 0x100fe20000004100 */
[----:B------:R-:W-:Y:S01]  /*2050*/  F2FP.F16.F32.PACK_AB R35, RZ, R19 ;  /* 0x00000013ff23723e */ /* 0x000fe200000000ff */
[----:B------:R-:W-:-:S02]  /*2060*/  HADD2.F32 R19, -RZ, R115.H1_H1 ;  /* 0x30000073ff137230 */ /* 0x000fc40000004100 */
[----:B------:R-:W-:Y:S01]  /*2070*/  FFMA.FTZ R77, R67, R44, R76 ;  /* 0x0000002c434d7223 */ /* 0x000fe2000001004c */
[----:B------:R-:W-:Y:S02]  /*2080*/  FMUL.FTZ R39, R28, R39 ;  /* 0x000000271c277220 */ /* 0x000fe40000410000 */
[----:B------:R-:W-:Y:S01]  /*2090*/  FMUL.FTZ R38, R19, R38 ;  /* 0x0000002613267220 */ /* 0x000fe20000410000 */
[----:B------:R-:W-:Y:S02]  /*20a0*/  PRMT R76, R34, 0x5410, R35 ;  /* 0x00005410224c7816 */ /* 0x000fe40000000023 */
[----:B------:R-:W-:Y:S02]  /*20b0*/  MOV R34, R14 ;  /* 0x0000000e00227202 */ /* 0x000fe40000000f00 */
[----:B------:R-:W-:Y:S02]  /*20c0*/  F2FP.F16.F32.PACK_AB R14, RZ, R39 ;  /* 0x00000027ff0e723e */ /* 0x000fe400000000ff */
[----:B------:R-:W-:-:S02]  /*20d0*/  F2FP.F16.F32.PACK_AB R35, RZ, R38 ;  /* 0x00000026ff23723e */ /* 0x000fc400000000ff */
[----:B------:R-:W1:Y:S02]  /*20e0*/  LDS.64 R38, [UR4+0x180] ;  /* 0x00018004ff267984 */ /* 0x000e640008000a00 */
[----:B------:R-:W-:Y:S01]  /*20f0*/  PRMT R14, R14, 0x5410, R35 ;  /* 0x000054100e0e7816 */ /* 0x000fe20000000023 */
[-C--:B------:R-:W-:Y:S01]  /*2100*/  FFMA.FTZ R74, R71, R44.reuse, R74 ;  /* 0x0000002c474a7223 */ /* 0x080fe2000001004a */
[-C--:B------:R-:W-:Y:S01]  /*2110*/  FFMA.FTZ R75, R70, R44.reuse, R75 ;  /* 0x0000002c464b7223 */ /* 0x080fe2000001004b */
[----:B------:R-:W-:Y:S02]  /*2120*/  FFMA.FTZ R79, R69, R44, R78 ;  /* 0x0000002c454f7223 */ /* 0x000fe4000001004e */
[----:B------:R-:W-:Y:S02]  /*2130*/  HADD2 R35, R14, R13 ;  /* 0x0000000d0e237230 */ /* 0x000fe40000000000 */
[-C--:B------:R-:W-:Y:S01]  /*2140*/  FFMA.FTZ R74, R65, R43.reuse, R74 ;  /* 0x0000002b414a7223 */ /* 0x080fe2000001004a */
[----:B------:R-:W-:Y:S01]  /*2150*/  FFMA.FTZ R75, R66, R43, R75 ;  /* 0x0000002b424b7223 */ /* 0x000fe2000001004b */
[----:B------:R-:W-:-:S02]  /*2160*/  MOV R14, R12 ;  /* 0x0000000c000e7202 */ /* 0x000fc40000000f00 */
[----:B------:R-:W4:Y:S01]  /*2170*/  LDS.64 R12, [UR4+0x188] ;  /* 0x00018804ff0c7984 */ /* 0x000f220008000a00 */
[-C--:B------:R-:W-:Y:S01]  /*2180*/  FFMA.FTZ R77, R68, R43.reuse, R77 ;  /* 0x0000002b444d7223 */ /* 0x080fe2000001004d */
[----:B------:R-:W-:Y:S01]  /*2190*/  FFMA.FTZ R44, R72, R43, R79 ;  /* 0x0000002b482c7223 */ /* 0x000fe2000001004f */
[----:B------:R-:W-:Y:S01]  /*21a0*/  FMUL.FTZ R74, R31, R74 ;  /* 0x0000004a1f4a7220 */ /* 0x000fe20000410000 */
[----:B------:R-:W-:Y:S01]  /*21b0*/  FMUL.FTZ R75, R30, R75 ;  /* 0x0000004b1e4b7220 */ /* 0x000fe20000410000 */
[----:B------:R-:W-:Y:S01]  /*21c0*/  FMUL.FTZ R77, R28, R77 ;  /* 0x0000004d1c4d7220 */ /* 0x000fe20000410000 */
[----:B------:R-:W-:Y:S01]  /*21d0*/  FMUL.FTZ R44, R19, R44 ;  /* 0x0000002c132c7220 */ /* 0x000fe20000410000 */
[----:B------:R-:W-:Y:S02]  /*21e0*/  MOV R43, R11 ;  /* 0x0000000b002b7202 */ /* 0x000fe40000000f00 */
[----:B------:R-:W-:Y:S01]  /*21f0*/  F2FP.F16.F32.PACK_AB R74, RZ, R74 ;  /* 0x0000004aff4a723e */ /* 0x000fe200000000ff */
[--C-:B0-----:R-:W-:Y:S01]  /*2200*/  HADD2.F32 R11, -RZ, R36.reuse.H0_H0 ;  /* 0x20000024ff0b7230 */ /* 0x101fe20000004100 */
[----:B------:R-:W-:Y:S01]  /*2210*/  F2FP.F16.F32.PACK_AB R75, RZ, R75 ;  /* 0x0000004bff4b723e */ /* 0x000fe200000000ff */
[----:B------:R-:W-:Y:S01]  /*2220*/  HADD2.F32 R36, -RZ, R36.H1_H1 ;  /* 0x30000024ff247230 */ /* 0x000fe20000004100 */
[----:B------:R-:W-:-:S02]  /*2230*/  F2FP.F16.F32.PACK_AB R77, RZ, R77 ;  /* 0x0000004dff4d723e */ /* 0x000fc400000000ff */
[----:B------:R-:W-:Y:S02]  /*2240*/  F2FP.F16.F32.PACK_AB R44, RZ, R44 ;  /* 0x0000002cff2c723e */ /* 0x000fe400000000ff */
[----:B------:R-:W-:Y:S01]  /*2250*/  PRMT R74, R74, 0x5410, R75 ;  /* 0x000054104a4a7816 */ /* 0x000fe2000000004b */
[-C--:B------:R-:W-:Y:S01]  /*2260*/  FFMA.FTZ R42, R57, R11.reuse, R42 ;  /* 0x0000000b392a7223 */ /* 0x080fe2000001002a */
[-C--:B------:R-:W-:Y:S01]  /*2270*/  FFMA.FTZ R41, R58, R11.reuse, R41 ;  /* 0x0000000b3a297223 */ /* 0x080fe20000010029 */
[-C--:B------:R-:W-:Y:S01]  /*2280*/  FFMA.FTZ R40, R59, R11.reuse, R40 ;  /* 0x0000000b3b287223 */ /* 0x080fe20000010028 */
[----:B------:R-:W-:Y:S01]  /*2290*/  FFMA.FTZ R73, R60, R11, R73 ;  /* 0x0000000b3c497223 */ /* 0x000fe20000010049 */
[----:B------:R-:W-:Y:S01]  /*22a0*/  PRMT R77, R77, 0x5410, R44 ;  /* 0x000054104d4d7816 */ /* 0x000fe2000000002c */
[----:B------:R-:W-:Y:S02]  /*22b0*/  HFMA2 R44, R74, 1, 1, R14 ;  /* 0x3c003c004a2c7831 */ /* 0x000fe4000000000e */
        /* <DEDUP_REMOVED lines=10> */
[----:B-1----:R-:W-:-:S02]  /*2360*/  HADD2.F32 R36, -RZ, R38.H0_H0 ;  /* 0x20000026ff247230 */ /* 0x002fc40000004100 */
[----:B------:R-:W-:Y:S02]  /*2370*/  HFMA2 R34, R76, 1, 1, R34 ;  /* 0x3c003c004c227831 */ /* 0x000fe40000000022 */
        /* <DEDUP_REMOVED lines=14> */
[----:B------:R-:W-:Y:S02]  /*2460*/  HFMA2 R43, R77, 1, 1, R43 ;  /* 0x3c003c004d2b7831 */ /* 0x000fe4000000002b */
        /* <DEDUP_REMOVED lines=17> */
[----:B------:R-:W-:Y:S02]  /*2580*/  HADD2.F32 R37, -RZ, R13.H1_H1 ;  /* 0x3000000dff257230 */ /* 0x000fe40000004100 */
[-C--:B------:R-:W-:Y:S01]  /*2590*/  FFMA.FTZ R75, R62, R12.reuse, R75 ;  /* 0x0000000c3e4b7223 */ /* 0x080fe2000001004b */
[-C--:B------:R-:W-:Y:S01]  /*25a0*/  FFMA.FTZ R40, R63, R12.reuse, R40 ;  /* 0x0000000c3f287223 */ /* 0x080fe20000010028 */
[----:B------:R-:W-:Y:S02]  /*25b0*/  FFMA.FTZ R74, R64, R12, R77 ;  /* 0x0000000c404a7223 */ /* 0x000fe4000001004d */
[----:B------:R-:W0:Y:S01]  /*25c0*/  LDS.64 R12, [UR4+0x200] ;  /* 0x00020004ff0c7984 */ /* 0x000e220008000a00 */
[----:B------:R-:W-:Y:S01]  /*25d0*/  FMUL.FTZ R42, R31, R42 ;  /* 0x0000002a1f2a7220 */ /* 0x000fe20000410000 */
[----:B------:R-:W-:Y:S01]  /*25e0*/  FMUL.FTZ R41, R30, R41 ;  /* 0x000000291e297220 */ /* 0x000fe20000410000 */
[----:B------:R-:W-:-:S03]  /*25f0*/  FFMA.FTZ R36, R71, R38, R36 ;  /* 0x0000002647247223 */ /* 0x000fc60000010024 */
[----:B------:R-:W-:Y:S02]  /*2600*/  F2FP.F16.F32.PACK_AB R42, RZ, R42 ;  /* 0x0000002aff2a723e */ /* 0x000fe400000000ff */
[----:B------:R-:W-:Y:S01]  /*2610*/  F2FP.F16.F32.PACK_AB R41, RZ, R41 ;  /* 0x00000029ff29723e */ /* 0x000fe200000000ff */
[----:B------:R-:W-:Y:S01]  /*2620*/  FMUL.FTZ R11, R28, R11 ;  /* 0x0000000b1c0b7220 */ /* 0x000fe20000410000 */
[-C--:B------:R-:W-:Y:S02]  /*2630*/  FFMA.FTZ R75, R70, R38.reuse, R75 ;  /* 0x00000026464b7223 */ /* 0x080fe4000001004b */
[----:B------:R-:W-:Y:S01]  /*2640*/  PRMT R42, R42, 0x5410, R41 ;  /* 0x000054102a2a7816 */ /* 0x000fe20000000029 */
[-C--:B------:R-:W-:Y:S01]  /*2650*/  FFMA.FTZ R39, R67, R38.reuse, R40 ;  /* 0x0000002643277223 */ /* 0x080fe20000010028 */
[----:B------:R-:W-:Y:S01]  /*2660*/  FFMA.FTZ R73, R69, R38, R74 ;  /* 0x0000002645497223 */ /* 0x000fe2000001004a */
[----:B------:R-:W-:Y:S01]  /*2670*/  FFMA.FTZ R38, R65, R37, R36 ;  /* 0x0000002541267223 */ /* 0x000fe20000010024 */
[----:B------:R-:W-:Y:S01]  /*2680*/  FMUL.FTZ R36, R19, R14 ;  /* 0x0000000e13247220 */ /* 0x000fe20000410000 */
[----:B------:R-:W-:Y:S01]  /*2690*/  F2FP.F16.F32.PACK_AB R14, RZ, R11 ;  /* 0x0000000bff0e723e */ /* 0x000fe200000000ff */
[----:B------:R-:W-:-:S02]  /*26a0*/  HFMA2 R42, R42, 1, 1, R10 ;  /* 0x3c003c002a2a7831 */ /* 0x000fc4000000000a */
[----:B------:R-:W1:Y:S01]  /*26b0*/  LDS.64 R10, [UR4+0x208] ;  /* 0x00020804ff0a7984 */ /* 0x000e620008000a00 */
[-C--:B------:R-:W-:Y:S01]  /*26c0*/  FFMA.FTZ R39, R68, R37.reuse, R39 ;  /* 0x0000002544277223 */ /* 0x080fe20000010027 */
[-C--:B------:R-:W-:Y:S01]  /*26d0*/  FFMA.FTZ R40, R72, R37.reuse, R73 ;  /* 0x0000002548287223 */ /* 0x080fe20000010049 */
[----:B------:R-:W-:Y:S01]  /*26e0*/  F2FP.F16.F32.PACK_AB R36, RZ, R36 ;  /* 0x00000024ff24723e */ /* 0x000fe200000000ff */
[----:B------:R-:W-:Y:S01]  /*26f0*/  FFMA.FTZ R75, R66, R37, R75 ;  /* 0x00000025424b7223 */ /* 0x000fe2000001004b */
[----:B------:R-:W-:Y:S01]  /*2700*/  FMUL.FTZ R39, R28, R39 ;  /* 0x000000271c277220 */ /* 0x000fe20000410000 */
[----:B------:R-:W-:Y:S01]  /*2710*/  FMUL.FTZ R40, R19, R40 ;  /* 0x0000002813287220 */ /* 0x000fe20000410000 */
[----:B------:R-:W-:Y:S01]  /*2720*/  MOV R37, R9 ;  /* 0x0000000900257202 */ /* 0x000fe20000000f00 */
[----:B------:R-:W-:Y:S01]  /*2730*/  FMUL.FTZ R38, R31, R38 ;  /* 0x000000261f267220 */ /* 0x000fe20000410000 */
[----:B------:R-:W-:Y:S01]  /*2740*/  PRMT R14, R14, 0x5410, R36 ;  /* 0x000054100e0e7816 */ /* 0x000fe20000000024 */
[----:B------:R-:W-:Y:S01]  /*2750*/  FMUL.FTZ R75, R30, R75 ;  /* 0x0000004b1e4b7220 */ /* 0x000fe20000410000 */
[----:B------:R-:W-:-:S02]  /*2760*/  F2FP.F16.F32.PACK_AB R39, RZ, R39 ;  /* 0x00000027ff27723e */ /* 0x000fc400000000ff */
[----:B------:R-:W-:Y:S01]  /*2770*/  F2FP.F16.F32.PACK_AB R9, RZ, R40 ;  /* 0x00000028ff09723e */ /* 0x000fe200000000ff */
[----:B------:R-:W-:Y:S01]  /*2780*/  HADD2 R40, R14, R37 ;  /* 0x000000250e287230 */ /* 0x000fe20000000000 */
[----:B------:R-:W-:Y:S02]  /*2790*/  F2FP.F16.F32.PACK_AB R38, RZ, R38 ;  /* 0x00000026ff26723e */ /* 0x000fe400000000ff */
[----:B------:R-:W-:Y:S02]  /*27a0*/  F2FP.F16.F32.PACK_AB R75, RZ, R75 ;  /* 0x0000004bff4b723e */ /* 0x000fe400000000ff */
[----:B------:R-:W-:Y:S02]  /*27b0*/  PRMT R14, R39, 0x5410, R9 ;  /* 0x00005410270e7816 */ /* 0x000fe40000000009 */
[----:B------:R-:W-:Y:S01]  /*27c0*/  MOV R39, R7 ;  /* 0x0000000700277202 */ /* 0x000fe20000000f00 */
[--C-:B0-----:R-:W-:Y:S01]  /*27d0*/  HADD2.F32 R7, -RZ, R12.reuse.H0_H0 ;  /* 0x2000000cff077230 */ /* 0x101fe20000004100 */
[----:B------:R-:W-:Y:S01]  /*27e0*/  PRMT R38, R38, 0x5410, R75 ;  /* 0x0000541026267816 */ /* 0x000fe2000000004b */
[----:B------:R-:W-:-:S02]  /*27f0*/  HADD2.F32 R12, -RZ, R12.H1_H1 ;  /* 0x3000000cff0c7230 */ /* 0x000fc40000004100 */
[----:B------:R-:W-:Y:S02]  /*2800*/  HFMA2 R39, R14, 1, 1, R39 ;  /* 0x3c003c000e277831 */ /* 0x000fe40000000027 */
[-C--:B------:R-:W-:Y:S01]  /*2810*/  FFMA.FTZ R9, R15, R7.reuse, RZ ;  /* 0x000000070f097223 */ /* 0x080fe200000100ff */
[-C--:B------:R-:W-:Y:S01]  /*2820*/  FFMA.FTZ R14, R16, R7.reuse, RZ ;  /* 0x00000007100e7223 */ /* 0x080fe200000100ff */
[-C--:B------:R-:W-:Y:S01]  /*2830*/  FFMA.FTZ R36, R17, R7.reuse, RZ ;  /* 0x0000000711247223 */ /* 0x080fe200000100ff */
[----:B------:R-:W-:Y:S01]  /*2840*/  FFMA.FTZ R37, R18, R7, RZ ;  /* 0x0000000712257223 */ /* 0x000fe200000100ff */
[----:B------:R-:W-:Y:S02]  /*2850*/  HFMA2 R41, R38, 1, 1, R8 ;  /* 0x3c003c0026297831 */ /* 0x000fe40000000008 */
        /* <DEDUP_REMOVED lines=14> */
[--C-:B-1----:R-:W-:Y:S01]  /*2940*/  HADD2.F32 R7, -RZ, R10.reuse.H0_H0 ;  /* 0x2000000aff077230 */ /* 0x102fe20000004100 */
[----:B------:R-:W0:Y:S01]  /*2950*/  LDS.64 R8, [UR4+0x280] ;  /* 0x00028004ff087984 */ /* 0x000e220008000a00 */
        /* <DEDUP_REMOVED lines=10> */
[----:B------:R-:W-:-:S03]  /*2a00*/  HADD2.F32 R11, -RZ, R11.H1_H1 ;  /* 0x3000000bff0b7230 */ /* 0x000fc60000004100 */
[----:B------:R-:W-:-:S04]  /*2a10*/  FFMA.FTZ R13, R69, R14, R10 ;  /* 0x0000000e450d7223 */ /* 0x000fc8000001000a */
[-C--:B------:R-:W-:Y:S01]  /*2a20*/  FFMA.FTZ R10, R72, R11.reuse, R13 ;  /* 0x0000000b480a7223 */ /* 0x080fe2000001000d */
[-C--:B------:R-:W-:Y:S01]  /*2a30*/  FFMA.FTZ R12, R71, R14.reuse, R12 ;  /* 0x0000000e470c7223 */ /* 0x080fe2000001000c */
[-C--:B------:R-:W-:Y:S01]  /*2a40*/  FFMA.FTZ R37, R70, R14.reuse, R37 ;  /* 0x0000000e46257223 */ /* 0x080fe20000010025 */
[----:B------:R-:W-:Y:S01]  /*2a50*/  FFMA.FTZ R7, R67, R14, R36 ;  /* 0x0000000e43077223 */ /* 0x000fe20000010024 */
[----:B------:R-:W-:Y:S01]  /*2a60*/  FMUL.FTZ R10, R19, R10 ;  /* 0x0000000a130a7220 */ /* 0x000fe20000410000 */
[-C--:B------:R-:W-:Y:S01]  /*2a70*/  FFMA.FTZ R12, R65, R11.reuse, R12 ;  /* 0x0000000b410c7223 */ /* 0x080fe2000001000c */
[-C--:B------:R-:W-:Y:S01]  /*2a80*/  FFMA.FTZ R37, R66, R11.reuse, R37 ;  /* 0x0000000b42257223 */ /* 0x080fe20000010025 */
[----:B------:R-:W-:Y:S02]  /*2a90*/  FFMA.FTZ R7, R68, R11, R7 ;  /* 0x0000000b44077223 */ /* 0x000fe40000010007 */
[----:B------:R-:W-:Y:S02]  /*2aa0*/  F2FP.F16.F32.PACK_AB R13, RZ, R10 ;  /* 0x0000000aff0d723e */ /* 0x000fe400000000ff */
[----:B------:R-:W1:Y:S01]  /*2ab0*/  LDS.64 R10, [UR4+0x288] ;  /* 0x00028804ff0a7984 */ /* 0x000e620008000a00 */
[----:B------:R-:W-:Y:S01]  /*2ac0*/  FMUL.FTZ R7, R28, R7 ;  /* 0x000000071c077220 */ /* 0x000fe20000410000 */
[----:B------:R-:W-:Y:S01]  /*2ad0*/  FMUL.FTZ R12, R31, R12 ;  /* 0x0000000c1f0c7220 */ /* 0x000fe20000410000 */
[----:B------:R-:W-:-:S03]  /*2ae0*/  FMUL.FTZ R37, R30, R37 ;  /* 0x000000251e257220 */ /* 0x000fc60000410000 */
[----:B------:R-:W-:Y:S02]  /*2af0*/  F2FP.F16.F32.PACK_AB R7, RZ, R7 ;  /* 0x00000007ff07723e */ /* 0x000fe400000000ff */
[----:B------:R-:W-:Y:S02]  /*2b00*/  F2FP.F16.F32.PACK_AB R12, RZ, R12 ;  /* 0x0000000cff0c723e */ /* 0x000fe400000000ff */
[----:B------:R-:W-:Y:S02]  /*2b10*/  F2FP.F16.F32.PACK_AB R37, RZ, R37 ;  /* 0x00000025ff25723e */ /* 0x000fe400000000ff */
[----:B------:R-:W-:Y:S02]  /*2b20*/  PRMT R7, R7, 0x5410, R13 ;  /* 0x0000541007077816 */ /* 0x000fe4000000000d */
[----:B------:R-:W-:-:S03]  /*2b30*/  PRMT R12, R12, 0x5410, R37 ;  /* 0x000054100c0c7816 */ /* 0x000fc60000000025 */
[----:B------:R-:W-:Y:S02]  /*2b40*/  HADD2 R7, R7, R5 ;  /* 0x0000000507077230 */ /* 0x000fe40000000000 */
[----:B0-----:R-:W-:Y:S02]  /*2b50*/  HADD2.F32 R5, -RZ, R8.H0_H0 ;  /* 0x20000008ff057230 */ /* 0x001fe40000004100 */
[----:B------:R-:W-:Y:S02]  /*2b60*/  HFMA2 R36, R12, 1, 1, R6 ;  /* 0x3c003c000c247831 */ /* 0x000fe40000000006 */
[----:B------:R-:W-:Y:S01]  /*2b70*/  HADD2.F32 R8, -RZ, R8.H1_H1 ;  /* 0x30000008ff087230 */ /* 0x000fe20000004100 */
[----:B--2---:R-:W-:Y:S01]  /*2b80*/  LOP3.LUT R14, R21, 0xff, RZ, 0xc0, !PT ;  /* 0x000000ff150e7812 */ /* 0x004fe200078ec0ff */
[--C-:B------:R-:W-:Y:S02]  /*2b90*/  HADD2.F32 R12, -RZ, R9.reuse.H0_H0 ;  /* 0x20000009ff0c7230 */ /* 0x100fe40000004100 */
[----:B------:R-:W-:Y:S01]  /*2ba0*/  FFMA.FTZ R6, R16, R5, RZ ;  /* 0x0000000510067223 */ /* 0x000fe200000100ff */
[----:B------:R-:W-:-:S02]  /*2bb0*/  HADD2.F32 R13, -RZ, R9.H1_H1 ;  /* 0x30000009ff0d7230 */ /* 0x000fc40000004100 */
[-C--:B------:R-:W-:Y:S01]  /*2bc0*/  FFMA.FTZ R9, R15, R5.reuse, RZ ;  /* 0x000000050f097223 */ /* 0x080fe200000100ff */
[-C--:B------:R-:W-:Y:S01]  /*2bd0*/  FFMA.FTZ R38, R17, R5.reuse, RZ ;  /* 0x0000000511267223 */ /* 0x080fe200000100ff */
[----:B------:R-:W-:Y:S01]  /*2be0*/  FFMA.FTZ R37, R18, R5, RZ ;  /* 0x0000000512257223 */ /* 0x000fe200000100ff */
[----:B------:R-:W-:Y:S01]  /*2bf0*/  IADD3 R73, PT, PT, R14, -0x80, RZ ;  /* 0xffffff800e497810 */ /* 0x000fe20007ffe0ff */
        /* <DEDUP_REMOVED lines=8> */
[----:B------:R-:W-:Y:S01]  /*2c80*/  LOP3.LUT R12, R20, 0xff, RZ, 0xc0, !PT ;  /* 0x000000ff140c7812 */ /* 0x000fe200078ec0ff */
[----:B------:R-:W-:-:S02]  /*2c90*/  FFMA.FTZ R8, R56, R13, R9 ;  /* 0x0000000d38087223 */ /* 0x000fc40000010009 */
[-C--:B------:R-:W-:Y:S01]  /*2ca0*/  FFMA.FTZ R37, R54, R13.reuse, R5 ;  /* 0x0000000d36257223 */ /* 0x080fe20000010005 */
[----:B------:R-:W-:Y:S01]  /*2cb0*/  IADD3 R80, PT, PT, R12, -0x80, RZ ;  /* 0xffffff800c507810 */ /* 0x000fe20007ffe0ff */
[--C-:B-1----:R-:W-:Y:S01]  /*2cc0*/  HADD2.F32 R5, -RZ, R10.reuse.H0_H0 ;  /* 0x2000000aff057230 */ /* 0x102fe20000004100 */
[----:B------:R-:W-:Y:S01]  /*2cd0*/  LOP3.LUT R12, R22, 0xff, RZ, 0xc0, !PT ;  /* 0x000000ff160c7812 */ /* 0x000fe200078ec0ff */
[-C--:B------:R-:W-:Y:S01]  /*2ce0*/  FFMA.FTZ R9, R55, R13.reuse, R14 ;  /* 0x0000000d37097223 */ /* 0x080fe2000001000e */
[----:B------:R-:W-:Y:S01]  /*2cf0*/  FFMA.FTZ R38, R53, R13, R38 ;  /* 0x0000000d35267223 */ /* 0x000fe20000010026 */
[----:B------:R-:W-:Y:S01]  /*2d00*/  HADD2.F32 R10, -RZ, R10.H1_H1 ;  /* 0x3000000aff0a7230 */ /* 0x000fe20000004100 */
[----:B------:R-:W-:Y:S01]  /*2d10*/  IADD3 R81, PT, PT, R12, -0x80, RZ ;  /* 0xffffff800c517810 */ /* 0x000fe20007ffe0ff */
        /* <DEDUP_REMOVED lines=9> */
[----:B------:R-:W-:Y:S01]  /*2db0*/  HADD2.F32 R11, -RZ, R11.H1_H1 ;  /* 0x3000000bff0b7230 */ /* 0x000fe20000004100 */
[----:B------:R-:W0:Y:S01]  /*2dc0*/  LDS.64 R8, [UR4+0x300] ;  /* 0x00030004ff087984 */ /* 0x000e220008000a00 */
[-C--:B------:R-:W-:Y:S01]  /*2dd0*/  FFMA.FTZ R5, R67, R14.reuse, R38 ;  /* 0x0000000e43057223 */ /* 0x080fe20000010026 */
[----:B------:R-:W-:-:S03]  /*2de0*/  FFMA.FTZ R37, R69, R14, R10 ;  /* 0x0000000e45257223 */ /* 0x000fc6000001000a */
[-C--:B------:R-:W-:Y:S01]  /*2df0*/  FFMA.FTZ R5, R68, R11.reuse, R5 ;  /* 0x0000000b44057223 */ /* 0x080fe20000010005 */
[----:B------:R-:W-:-:S03]  /*2e00*/  FFMA.FTZ R10, R72, R11, R37 ;  /* 0x0000000b480a7223 */ /* 0x000fc60000010025 */
[----:B------:R-:W-:Y:S01]  /*2e10*/  FMUL.FTZ R5, R28, R5 ;  /* 0x000000051c057220 */ /* 0x000fe20000410000 */
[----:B------:R-:W-:Y:S01]  /*2e20*/  FMUL.FTZ R10, R19, R10 ;  /* 0x0000000a130a7220 */ /* 0x000fe20000410000 */
[----:B------:R-:W-:Y:S02]  /*2e30*/  MOV R37, R4 ;  /* 0x0000000400257202 */ /* 0x000fe40000000f00 */
[----:B------:R-:W-:Y:S02]  /*2e40*/  SHF.R.U32.HI R4, RZ, 0x8, R20 ;  /* 0x00000008ff047819 */ /* 0x000fe40000011614 */
[----:B------:R-:W-:Y:S02]  /*2e50*/  F2FP.F16.F32.PACK_AB R5, RZ, R5 ;  /* 0x00000005ff05723e */ /* 0x000fe400000000ff */
[----:B------:R-:W-:Y:S02]  /*2e60*/  F2FP.F16.F32.PACK_AB R10, RZ, R10 ;  /* 0x0000000aff0a723e */ /* 0x000fe400000000ff */
[----:B------:R-:W-:-:S02]  /*2e70*/  LOP3.LUT R4, R4, 0xff, RZ, 0xc0, !PT ;  /* 0x000000ff04047812 */ /* 0x000fc400078ec0ff */
[----:B------:R-:W-:Y:S01]  /*2e80*/  PRMT R5, R5, 0x5410, R10 ;  /* 0x0000541005057816 */ /* 0x000fe2000000000a */
[-C--:B------:R-:W-:Y:S01]  /*2e90*/  FFMA.FTZ R12, R71, R14.reuse, R12 ;  /* 0x0000000e470c7223 */ /* 0x080fe2000001000c */
[----:B------:R-:W-:Y:S01]  /*2ea0*/  FFMA.FTZ R13, R70, R14, R13 ;  /* 0x0000000e460d7223 */ /* 0x000fe2000001000d */
[----:B------:R-:W-:Y:S02]  /*2eb0*/  IADD3 R82, PT, PT, R4, -0x80, RZ ;  /* 0xffffff8004527810 */ /* 0x000fe40007ffe0ff */
[----:B------:R-:W-:Y:S02]  /*2ec0*/  HADD2 R38, R5, R3 ;  /* 0x0000000305267230 */ /* 0x000fe40000000000 */
[----:B------:R-:W1:Y:S01]  /*2ed0*/  LDS.64 R4, [UR4+0x308] ;  /* 0x00030804ff047984 */ /* 0x000e620008000a00 */
[-C--:B------:R-:W-:Y:S01]  /*2ee0*/  FFMA.FTZ R12, R65, R11.reuse, R12 ;  /* 0x0000000b410c7223 */ /* 0x080fe2000001000c */
[----:B------:R-:W-:-:S03]  /*2ef0*/  FFMA.FTZ R13, R66, R11, R13 ;  /* 0x0000000b420d7223 */ /* 0x000fc6000001000d */
[----:B------:R-:W-:Y:S01]  /*2f00*/  FMUL.FTZ R12, R31, R12 ;  /* 0x0000000c1f0c7220 */ /* 0x000fe20000410000 */
[----:B------:R-:W-:-:S04]  /*2f10*/  FMUL.FTZ R13, R30, R13 ;  /* 0x0000000d1e0d7220 */ /* 0x000fc80000410000 */
[----:B------:R-:W-:Y:S02]  /*2f20*/  F2FP.F16.F32.PACK_AB R12, RZ, R12 ;  /* 0x0000000cff0c723e */ /* 0x000fe400000000ff */
[----:B------:R-:W-:Y:S02]  /*2f30*/  F2FP.F16.F32.PACK_AB R13, RZ, R13 ;  /* 0x0000000dff0d723e */ /* 0x000fe400000000ff */
[----:B------:R-:W-:Y:S02]  /*2f40*/  SHF.R.U32.HI R3, RZ, 0x8, R21 ;  /* 0x00000008ff037819 */ /* 0x000fe40000011615 */
[----:B------:R-:W-:Y:S02]  /*2f50*/  PRMT R12, R12, 0x5410, R13 ;  /* 0x000054100c0c7816 */ /* 0x000fe4000000000d */
[----:B---3--:R-:W-:Y:S02]  /*2f60*/  LEA.HI R13, R27, 0xffffff80, RZ, 0x8 ;  /* 0xffffff801b0d7811 */ /* 0x008fe400078f40ff */
[----:B------:R-:W-:Y:S01]  /*2f70*/  LOP3.LUT R3, R3, 0xff, RZ, 0xc0, !PT ;  /* 0x000000ff03037812 */ /* 0x000fe200078ec0ff */
[----:B------:R-:W-:-:S02]  /*2f80*/  HFMA2 R37, R12, 1, 1, R37 ;  /* 0x3c003c000c257831 */ /* 0x000fc40000000025 */
[--C-:B0-----:R-:W-:Y:S01]  /*2f90*/  HADD2.F32 R12, -RZ, R8.reuse.H0_H0 ;  /* 0x20000008ff0c7230 */ /* 0x101fe20000004100 */
[----:B------:R0:W-:Y:S01]  /*2fa0*/  I2F.F16 R10, R13 ;  /* 0x0000000d000a7306 */ /* 0x0001e20000200c00 */
[----:B------:R-:W-:Y:S01]  /*2fb0*/  HADD2.F32 R8, -RZ, R8.H1_H1 ;  /* 0x30000008ff087230 */ /* 0x000fe20000004100 */
[----:B------:R-:W-:Y:S01]  /*2fc0*/  IADD3 R83, PT, PT, R3, -0x80, RZ ;  /* 0xffffff8003537810 */ /* 0x000fe20007ffe0ff */
[--C-:B------:R-:W-:Y:S02]  /*2fd0*/  HADD2.F32 R14, -RZ, R9.reuse.H0_H0 ;  /* 0x20000009ff0e7230 */ /* 0x100fe40000004100 */
[-C--:B------:R-:W-:Y:S01]  /*2fe0*/  FFMA.FTZ R15, R15, R12.reuse, RZ ;  /* 0x0000000c0f0f7223 */ /* 0x080fe200000100ff */
[----:B------:R-:W-:Y:S02]  /*2ff0*/  HADD2.F32 R3, -RZ, R9.H1_H1 ;  /* 0x30000009ff037230 */ /* 0x000fe40000004100 */
[-C--:B------:R-:W-:Y:S01]  /*3000*/  FFMA.FTZ R16, R16, R12.reuse, RZ ;  /* 0x0000000c10107223 */ /* 0x080fe200000100ff */
[-C--:B------:R-:W-:Y:S01]  /*3010*/  FFMA.FTZ R84, R17, R12.reuse, RZ ;  /* 0x0000000c11547223 */ /* 0x080fe200000100ff */
[----:B------:R-:W-:Y:S01]  /*3020*/  FFMA.FTZ R9, R18, R12, RZ ;  /* 0x0000000c12097223 */ /* 0x000fe200000100ff */
[----:B0-----:R-:W-:Y:S01]  /*3030*/  SHF.R.U32.HI R13, RZ, 0x8, R22 ;  /* 0x00000008ff0d7819 */ /* 0x001fe20000011616 */
[-C--:B------:R-:W-:Y:S01]  /*3040*/  FFMA.FTZ R15, R48, R8.reuse, R15 ;  /* 0x00000008300f7223 */ /* 0x080fe2000001000f */
[-C--:B------:R-:W-:Y:S01]  /*3050*/  FFMA.FTZ R16, R47, R8.reuse, R16 ;  /* 0x000000082f107223 */ /* 0x080fe20000010010 */
[-C--:B------:R-:W-:Y:S01]  /*3060*/  FFMA.FTZ R45, R45, R8.reuse, R84 ;  /* 0x000000082d2d7223 */ /* 0x080fe20000010054 */
[----:B------:R-:W-:Y:S01]  /*3070*/  LOP3.LUT R13, R13, 0xff, RZ, 0xc0, !PT ;  /* 0x000000ff0d0d7812 */ /* 0x000fe200078ec0ff */
[----:B------:R-:W-:Y:S01]  /*3080*/  FFMA.FTZ R8, R46, R8, R9 ;  /* 0x000000082e087223 */ /* 0x000fe20000010009 */
[-C--:B------:R-:W-:Y:S01]  /*3090*/  FFMA.FTZ R15, R50, R14.reuse, R15 ;  /* 0x0000000e320f7223 */ /* 0x080fe2000001000f */
[-C--:B------:R-:W-:Y:S01]  /*30a0*/  FFMA.FTZ R16, R49, R14.reuse, R16 ;  /* 0x0000000e31107223 */ /* 0x080fe20000010010 */
[----:B------:R-:W-:Y:S01]  /*30b0*/  IADD3 R13, PT, PT, R13, -0x80, RZ ;  /* 0xffffff800d0d7810 */ /* 0x000fe20007ffe0ff */
[-C--:B------:R-:W-:Y:S01]  /*30c0*/  FFMA.FTZ R52, R52, R14.reuse, R45 ;  /* 0x0000000e34347223 */ /* 0x080fe2000001002d */
[----:B------:R-:W-:Y:S01]  /*30d0*/  FFMA.FTZ R51, R51, R14, R8 ;  /* 0x0000000e33337223 */ /* 0x000fe20000010008 */
[-C--:B------:R-:W-:Y:S01]  /*30e0*/  FFMA.FTZ R56, R56, R3.reuse, R15 ;  /* 0x0000000338387223 */ /* 0x080fe2000001000f */
[----:B------:R0:W-:Y:S01]  /*30f0*/  I2F.F16 R18, R13 ;  /* 0x0000000d00127306 */ /* 0x0001e20000200c00 */
[-C--:B------:R-:W-:Y:S01]  /*3100*/  FFMA.FTZ R55, R55, R3.reuse, R16 ;  /* 0x0000000337377223 */ /* 0x080fe20000010010 */
[-C--:B------:R-:W-:Y:S01]  /*3110*/  FFMA.FTZ R52, R53, R3.reuse, R52 ;  /* 0x0000000335347223 */ /* 0x080fe20000010034 */
[----:B------:R-:W2:Y:S01]  /*3120*/  LDS.64 R8, [UR4+0x90] ;  /* 0x00009004ff087984 */ /* 0x000ea20008000a00 */
[----:B0-----:R-:W-:Y:S01]  /*3130*/  FFMA.FTZ R13, R54, R3, R51 ;  /* 0x00000003360d7223 */ /* 0x001fe20000010033 */
[--C-:B-1----:R-:W-:Y:S01]  /*3140*/  HADD2.F32 R3, -RZ, R4.reuse.H0_H0 ;  /* 0x20000004ff037230 */ /* 0x102fe20000004100 */
[----:B------:R-:W-:Y:S01]  /*3150*/  LEA.HI R77, R22, 0xffffff80, RZ, 0x8 ;  /* 0xffffff80164d7811 */ /* 0x000fe200078f40ff */
[----:B------:R-:W-:Y:S01]  /*3160*/  HADD2.F32 R4, -RZ, R4.H1_H1 ;  /* 0x30000004ff047230 */ /* 0x000fe20000004100 */
[----:B------:R-:W-:-:S02]  /*3170*/  SHF.R.U32.HI R22, RZ, 0x10, R22 ;  /* 0x00000010ff167819 */ /* 0x000fc40000011616 */
[-C--:B------:R-:W-:Y:S01]  /*3180*/  FFMA.FTZ R56, R57, R3.reuse, R56 ;  /* 0x0000000339387223 */ /* 0x080fe20000010038 */
[-C--:B------:R-:W-:Y:S01]  /*3190*/  FFMA.FTZ R55, R58, R3.reuse, R55 ;  /* 0x000000033a377223 */ /* 0x080fe20000010037 */
[-C--:B------:R-:W-:Y:S01]  /*31a0*/  FFMA.FTZ R14, R59, R3.reuse, R52 ;  /* 0x000000033b0e7223 */ /* 0x080fe20000010034 */
[----:B------:R-:W-:Y:S01]  /*31b0*/  FFMA.FTZ R13, R60, R3, R13 ;  /* 0x000000033c0d7223 */ /* 0x000fe2000001000d */
[-C--:B------:R-:W-:Y:S01]  /*31c0*/  FFMA.FTZ R56, R61, R4.reuse, R56 ;  /* 0x000000043d387223 */ /* 0x080fe20000010038 */
[-C--:B------:R-:W-:Y:S01]  /*31d0*/  FFMA.FTZ R55, R62, R4.reuse, R55 ;  /* 0x000000043e377223 */ /* 0x080fe20000010037 */
[-C--:B------:R-:W-:Y:S01]  /*31e0*/  FFMA.FTZ R14, R63, R4.reuse, R14 ;  /* 0x000000043f0e7223 */ /* 0x080fe2000001000e */
[C---:B------:R-:W-:Y:S01]  /*31f0*/  LEA.HI R78, R23.reuse, 0xffffff80, RZ, 0x8 ;  /* 0xffffff80174e7811 */ /* 0x040fe200078f40ff */
[----:B------:R-:W-:Y:S01]  /*3200*/  FFMA.FTZ R4, R64, R4, R13 ;  /* 0x0000000440047223 */ /* 0x000fe2000001000d */
[----:B------:R-:W-:Y:S02]  /*3210*/  LOP3.LUT R74, R23, 0xff, RZ, 0xc0, !PT ;  /* 0x000000ff174a7812 */ /* 0x000fe400078ec0ff */
[----:B------:R-:W-:-:S02]  /*3220*/  SHF.R.U32.HI R85, RZ, 0x8, R23 ;  /* 0x00000008ff557819 */ /* 0x000fc40000011617 */
[----:B------:R-:W-:Y:S02]  /*3230*/  LOP3.LUT R22, R22, 0xff, RZ, 0xc0, !PT ;  /* 0x000000ff16167812 */ /* 0x000fe400078ec0ff */
[----:B------:R-:W-:Y:S02]  /*3240*/  SHF.R.U32.HI R23, RZ, 0x10, R23 ;  /* 0x00000010ff177819 */ /* 0x000fe40000011617 */
[----:B------:R-:W-:Y:S01]  /*3250*/  LOP3.LUT R13, R25, 0xff, RZ, 0xc0, !PT ;  /* 0x000000ff190d7812 */ /* 0x000fe200078ec0ff */
[----:B------:R-:W-:Y:S01]  /*3260*/  HADD2.F32 R12, -RZ, R5.H0_H0 ;  /* 0x20000005ff0c7230 */ /* 0x000fe20000004100 */
[----:B------:R-:W-:Y:S01]  /*3270*/  IADD3 R22, PT, PT, R22, -0x80, RZ ;  /* 0xffffff8016167810 */ /* 0x000fe20007ffe0ff */
[----:B------:R-:W-:Y:S01]  /*3280*/  IMAD.WIDE R16, R117, 0x4, R32 ;  /* 0x0000000475107825 */ /* 0x000fe200078e0220 */
[----:B------:R-:W-:Y:S02]  /*3290*/  LOP3.LUT R23, R23, 0xff, RZ, 0xc0, !PT ;  /* 0x000000ff17177812 */ /* 0x000fe400078ec0ff */
[----:B------:R-:W-:Y:S01]  /*32a0*/  IADD3 R13, PT, PT, R13, -0x80, RZ ;  /* 0xffffff800d0d7810 */ /* 0x000fe20007ffe0ff */
[----:B------:R0:W-:Y:S01]  /*32b0*/  I2F.F16 R51, R22 ;  /* 0x0000001600337306 */ /* 0x0001e20000200c00 */
[----:B------:R-:W-:Y:S01]  /*32c0*/  IADD3 R52, PT, PT, R23, -0x80, RZ ;  /* 0xffffff8017347810 */ /* 0x000fe20007ffe0ff */
[-C--:B------:R-:W-:Y:S01]  /*32d0*/  FFMA.FTZ R23, R70, R12.reuse, R55 ;  /* 0x0000000c46177223 */ /* 0x080fe20000010037 */
[----:B------:R-:W-:-:S05]  /*32e0*/  FFMA.FTZ R69, R69, R12, R4 ;  /* 0x0000000c45457223 */ /* 0x000fca0000010004 */
[----:B------:R1:W-:Y:S01]  /*32f0*/  I2F.F16 R62, R13 ;  /* 0x0000000d003e7306 */ /* 0x0003e20000200c00 */
[-C--:B0-----:R-:W-:Y:S01]  /*3300*/  FFMA.FTZ R22, R71, R12.reuse, R56 ;  /* 0x0000000c47167223 */ /* 0x081fe20000010038 */
[----:B------:R-:W-:Y:S02]  /*3310*/  FFMA.FTZ R71, R67, R12, R14 ;  /* 0x0000000c43477223 */ /* 0x000fe4000001000e */
[----:B-1----:R0:W3:Y:S01]  /*3320*/  LDG.E.128.CONSTANT R12, desc[UR8][R16.64] ;  /* 0x00000008100c7981 */ /* 0x0020e2000c1e9d00 */
[----:B------:R-:W-:Y:S02]  /*3330*/  LEA.HI R76, R20, 0xffffff80, RZ, 0x8 ;  /* 0xffffff80144c7811 */ /* 0x000fe400078f40ff */
[----:B------:R-:W-:-:S04]  /*3340*/  SHF.R.U32.HI R20, RZ, 0x10, R20 ;  /* 0x00000010ff147819 */ /* 0x000fc80000011614 */
[----:B------:R-:W-:-:S04]  /*3350*/  LOP3.LUT R20, R20, 0xff, RZ, 0xc0, !PT ;  /* 0x000000ff14147812 */ /* 0x000fc800078ec0ff */
[----:B------:R-:W-:Y:S01]  /*3360*/  IADD3 R20, PT, PT, R20, -0x80, RZ ;  /* 0xffffff8014147810 */ /* 0x000fe20007ffe0ff */
[----:B------:R-:W1:Y:S01]  /*3370*/  I2F.F16 R80, R80 ;  /* 0x0000005000507306 */ /* 0x000e620000200c00 */
[----:B------:R-:W-:Y:S01]  /*3380*/  LOP3.LUT R3, R24, 0xff, RZ, 0xc0, !PT ;  /* 0x000000ff18037812 */ /* 0x000fe200078ec0ff */
[--C-:B--2---:R-:W-:Y:S02]  /*3390*/  HADD2.F32 R53, -RZ, R8.reuse.H0_H0 ;  /* 0x20000008ff357230 */ /* 0x104fe40000004100 */
[----:B------:R-:W-:Y:S02]  /*33a0*/  HADD2.F32 R54, -RZ, R8.H1_H1 ;  /* 0x30000008ff367230 */ /* 0x000fe40000004100 */
[----:B------:R-:W-:Y:S02]  /*33b0*/  HADD2.F32 R57, -RZ, R9.H0_H0 ;  /* 0x20000009ff397230 */ /* 0x000fe40000004100 */
[----:B------:R2:W-:Y:S01]  /*33c0*/  I2F.F16 R49, R20 ;  /* 0x0000001400317306 */ /* 0x0005e20000200c00 */
[----:B------:R-:W-:-:S02]  /*33d0*/  LOP3.LUT R85, R85, 0xff, RZ, 0xc0, !PT ;  /* 0x000000ff55557812 */ /* 0x000fc400078ec0ff */
[----:B------:R-:W-:Y:S02]  /*33e0*/  IADD3 R3, PT, PT, R3, -0x80, RZ ;  /* 0xffffff8003037810 */ /* 0x000fe40007ffe0ff */
[----:B------:R-:W-:Y:S01]  /*33f0*/  IADD3 R74, PT, PT, R74, -0x80, RZ ;  /* 0xffffff804a4a7810 */ /* 0x000fe20007ffe0ff */
[----:B--2---:R-:W-:Y:S02]  /*3400*/  HADD2.F32 R20, -RZ, R9.H1_H1 ;  /* 0x30000009ff147230 */ /* 0x004fe40000004100 */
[----:B------:R-:W2:Y:S01]  /*3410*/  LDS.64 R8, [UR4+0x98] ;  /* 0x00009804ff087984 */ /* 0x000ea20008000a00 */
[----:B------:R-:W4:Y:S01]  /*3420*/  I2F.F16 R82, R82 ;  /* 0x0000005200527306 */ /* 0x000f220000200c00 */
[----:B------:R-:W-:Y:S02]  /*3430*/  LEA.HI R75, R21, 0xffffff80, RZ, 0x8 ;  /* 0xffffff80154b7811 */ /* 0x000fe400078f40ff */
[----:B------:R-:W-:Y:S01]  /*3440*/  IADD3 R48, PT, PT, R85, -0x80, RZ ;  /* 0xffffff8055307810 */ /* 0x000fe20007ffe0ff */
[----:B------:R-:W-:Y:S01]  /*3450*/  HADD2.F32 R5, -RZ, R5.H1_H1 ;  /* 0x30000005ff057230 */ /* 0x000fe20000004100 */
[----:B------:R-:W-:-:S03]  /*3460*/  SHF.R.U32.HI R21, RZ, 0x10, R21 ;  /* 0x00000010ff157819 */ /* 0x000fc60000011615 */
[----:B------:R5:W0:Y:S01]  /*3470*/  I2F.F16 R6, R73 ;  /* 0x0000004900067306 */ /* 0x000a220000200c00 */
[----:B------:R-:W-:Y:S02]  /*3480*/  LOP3.LUT R4, R26, 0xff, RZ, 0xc0, !PT ;  /* 0x000000ff1a047812 */ /* 0x000fe400078ec0ff */
[----:B------:R-:W-:-:S05]  /*3490*/  LOP3.LUT R21, R21, 0xff, RZ, 0xc0, !PT ;  /* 0x000000ff15157812 */ /* 0x000fca00078ec0ff */
[----:B------:R-:W0:Y:S01]  /*34a0*/  I2F.F16 R81, R81 ;  /* 0x0000005100517306 */ /* 0x000e220000200c00 */
[----:B-----5:R-:W-:Y:S01]  /*34b0*/  LEA.HI R73, R24, 0xffffff80, RZ, 0x8 ;  /* 0xffffff8018497811 */ /* 0x020fe200078f40ff */
[----:B------:R-:W-:Y:S01]  /*34c0*/  FFMA.FTZ R22, R65, R5, R22 ;  /* 0x0000000541167223 */ /* 0x000fe20000010016 */
[----:B------:R-:W-:-:S05]  /*34d0*/  IADD3 R61, PT, PT, R4, -0x80, RZ ;  /* 0xffffff80043d7810 */ /* 0x000fca0007ffe0ff */
[----:B------:R5:W-:Y:S01]  /*34e0*/  I2F.F16 R56, R3 ;  /* 0x0000000300387306 */ /* 0x000be20000200c00 */
[-C--:B------:R-:W-:Y:S01]  /*34f0*/  FFMA.FTZ R23, R66, R5.reuse, R23 ;  /* 0x0000000542177223 */ /* 0x080fe20000010017 */
[-C--:B------:R-:W-:Y:S01]  /*3500*/  FFMA.FTZ R71, R68, R5.reuse, R71 ;  /* 0x0000000544477223 */ /* 0x080fe20000010047 */
[----:B------:R-:W-:-:S05]  /*3510*/  FFMA.FTZ R72, R72, R5, R69 ;  /* 0x0000000548487223 */ /* 0x000fca0000010045 */
[----:B------:R-:W2:Y:S01]  /*3520*/  I2F.F16 R79, R74 ;  /* 0x0000004a004f7306 */ /* 0x000ea20000200c00 */
[--C-:B-----5:R-:W-:Y:S02]  /*3530*/  SHF.R.U32.HI R3, RZ, 0x8, R24.reuse ;  /* 0x00000008ff037819 */ /* 0x120fe40000011618 */
[----:B------:R-:W-:Y:S01]  /*3540*/  SHF.R.U32.HI R24, RZ, 0x10, R24 ;  /* 0x00000010ff187819 */ /* 0x000fe20000011618 */
[----:B-1----:R-:W-:Y:S01]  /*3550*/  HADD2.F32 R5, -RZ, R80.H0_H0 ;  /* 0x20000050ff057230 */ /* 0x002fe20000004100 */
[----:B------:R-:W-:Y:S02]  /*3560*/  LOP3.LUT R4, R27, 0xff, RZ, 0xc0, !PT ;  /* 0x000000ff1b047812 */ /* 0x000fe400078ec0ff */
[----:B------:R-:W-:Y:S01]  /*3570*/  LOP3.LUT R24, R24, 0xff, RZ, 0xc0, !PT ;  /* 0x000000ff18187812 */ /* 0x000fe200078ec0ff */
[----:B------:R-:W1:Y:S01]  /*3580*/  I2F.F16 R48, R48 ;  /* 0x0000003000307306 */ /* 0x000e620000200c00 */
[----:B------:R-:W-:Y:S02]  /*3590*/  IADD3 R21, PT, PT, R21, -0x80, RZ ;  /* 0xffffff8015157810 */ /* 0x000fe40007ffe0ff */
[----:B------:R-:W-:-:S02]  /*35a0*/  LOP3.LUT R3, R3, 0xff, RZ, 0xc0, !PT ;  /* 0x000000ff03037812 */ /* 0x000fc400078ec0ff */
[----:B------:R-:W-:-:S03]  /*35b0*/  SHF.R.U32.HI R32, RZ, 0x8, R26 ;  /* 0x00000008ff207819 */ /* 0x000fc6000001161a */
[----:B------:R-:W5:Y:S01]  /*35c0*/  I2F.F16 R83, R83 ;  /* 0x0000005300537306 */ /* 0x000f620000200c00 */
[----:B------:R-:W-:Y:S01]  /*35d0*/  IADD3 R60, PT, PT, R4, -0x80, RZ ;  /* 0xffffff80043c7810 */ /* 0x000fe20007ffe0ff */
[----:B----4-:R-:W-:Y:S01]  /*35e0*/  HADD2.F32 R45, -RZ, R82.H0_H0 ;  /* 0x20000052ff2d7230 */ /* 0x010fe20000004100 */
[----:B------:R-:W-:Y:S01]  /*35f0*/  IADD3 R24, PT, PT, R24, -0x80, RZ ;  /* 0xffffff8018187810 */ /* 0x000fe20007ffe0ff */
[----:B------:R-:W-:Y:S01]  /*3600*/  HADD2.F32 R47, -RZ, R18.H0_H0 ;  /* 0x20000012ff2f7230 */ /* 0x000fe20000004100 */
[----:B------:R-:W-:-:S03]  /*3610*/  SHF.R.U32.HI R4, RZ, 0x8, R25 ;  /* 0x00000008ff047819 */ /* 0x000fc60000011619 */
[----:B------:R-:W4:Y:S01]  /*3620*/  I2F.F16 R52, R52 ;  /* 0x0000003400347306 */ /* 0x000f220000200c00 */
[----:B------:R-:W-:Y:S01]  /*3630*/  FFMA.FTZ R18, R5, R53, RZ ;  /* 0x0000003505127223 */ /* 0x000fe200000100ff */
[----:B------:R-:W-:Y:S01]  /*3640*/  IADD3 R59, PT, PT, R3, -0x80, RZ ;  /* 0xffffff80033b7810 */ /* 0x000fe20007ffe0ff */
[----:B0-----:R-:W-:Y:S01]  /*3650*/  HADD2.F32 R3, -RZ, R6.H0_H0 ;  /* 0x20000006ff037230 */ /* 0x001fe20000004100 */
[----:B------:R-:W-:Y:S01]  /*3660*/  LOP3.LUT R32, R32, 0xff, RZ, 0xc0, !PT ;  /* 0x000000ff20207812 */ /* 0x000fe200078ec0ff */
[----:B------:R-:W-:-:S03]  /*3670*/  HADD2.F32 R6, -RZ, R81.H0_H0 ;  /* 0x20000051ff067230 */ /* 0x000fc60000004100 */
[----:B------:R0:W4:Y:S01]  /*3680*/  I2F.F16 R50, R21 ;  /* 0x0000001500327306 */ /* 0x0001220000200c00 */
[----:B------:R-:W-:Y:S01]  /*3690*/  FFMA.FTZ R58, R45, R54, R18 ;  /* 0x000000362d3a7223 */ /* 0x000fe20000010012 */
[----:B------:R-:W-:-:S06]  /*36a0*/  IADD3 R18, PT, PT, R32, -0x80, RZ ;  /* 0xffffff8020127810 */ /* 0x000fcc0007ffe0ff */
[----:B------:R1:W-:Y:S01]  /*36b0*/  I2F.F16 R69, R24 ;  /* 0x0000001800457306 */ /* 0x0003e20000200c00 */
[----:B0-----:R-:W-:Y:S01]  /*36c0*/  LOP3.LUT R21, R4, 0xff, RZ, 0xc0, !PT ;  /* 0x000000ff04157812 */ /* 0x001fe200078ec0ff */
[----:B--2---:R-:W-:Y:S01]  /*36d0*/  HADD2.F32 R4, -RZ, R79.H0_H0 ;  /* 0x2000004fff047230 */ /* 0x004fe20000004100 */
[----:B------:R-:W-:-:S05]  /*36e0*/  LEA.HI R74, R25, 0xffffff80, RZ, 0x8 ;  /* 0xffffff80194a7811 */ /* 0x000fca00078f40ff */
[----:B------:R-:W0:Y:S01]  /*36f0*/  I2F.F16 R76, R76 ;  /* 0x0000004c004c7306 */ /* 0x000e220000200c00 */
[----:B-1----:R-:W-:Y:S01]  /*3700*/  SHF.R.U32.HI R24, RZ, 0x8, R27 ;  /* 0x00000008ff187819 */ /* 0x002fe2000001161b */
[----:B------:R-:W-:Y:S02]  /*3710*/  HADD2.F32 R48, -RZ, R48.H0_H0 ;  /* 0x20000030ff307230 */ /* 0x000fe40000004100 */
[-C--:B------:R-:W-:Y:S01]  /*3720*/  FFMA.FTZ R33, R3, R53.reuse, RZ ;  /* 0x0000003503217223 */ /* 0x080fe200000100ff */
[-C--:B------:R-:W-:Y:S01]  /*3730*/  FFMA.FTZ R64, R6, R53.reuse, RZ ;  /* 0x0000003506407223 */ /* 0x080fe200000100ff */
[----:B------:R-:W-:Y:S02]  /*3740*/  LOP3.LUT R24, R24, 0xff, RZ, 0xc0, !PT ;  /* 0x000000ff18187812 */ /* 0x000fe400078ec0ff */
[----:B------:R-:W1:Y:S01]  /*3750*/  I2F.F16 R75, R75 ;  /* 0x0000004b004b7306 */ /* 0x000e620000200c00 */
[----:B------:R-:W-:Y:S01]  /*3760*/  SHF.R.U32.HI R25, RZ, 0x10, R25 ;  /* 0x00000010ff197819 */ /* 0x000fe20000011619 */
[----:B------:R-:W-:Y:S01]  /*3770*/  FFMA.FTZ R53, R4, R53, RZ ;  /* 0x0000003504357223 */ /* 0x000fe200000100ff */
[----:B------:R-:W-:-:S05]  /*3780*/  IADD3 R21, PT, PT, R21, -0x80, RZ ;  /* 0xffffff8015157810 */ /* 0x000fca0007ffe0ff */
[----:B------:R-:W2:Y:S01]  /*3790*/  I2F.F16 R77, R77 ;  /* 0x0000004d004d7306 */ /* 0x000ea20000200c00 */
[----:B------:R-:W-:Y:S01]  /*37a0*/  SHF.R.U32.HI R27, RZ, 0x10, R27 ;  /* 0x00000010ff1b7819 */ /* 0x000fe2000001161b */
[----:B-----5:R-:W-:Y:S01]  /*37b0*/  HADD2.F32 R46, -RZ, R83.H0_H0 ;  /* 0x20000053ff2e7230 */ /* 0x020fe20000004100 */
[----:B------:R-:W-:-:S05]  /*37c0*/  LEA.HI R11, R26, 0xffffff80, RZ, 0x8 ;  /* 0xffffff801a0b7811 */ /* 0x000fca00078f40ff */
[----:B------:R-:W5:Y:S01]  /*37d0*/  I2F.F16 R78, R78 ;  /* 0x0000004e004e7306 */ /* 0x000f620000200c00 */
[----:B------:R-:W-:Y:S01]  /*37e0*/  IADD3 R24, PT, PT, R24, -0x80, RZ ;  /* 0xffffff8018187810 */ /* 0x000fe20007ffe0ff */
[----:B----4-:R-:W-:Y:S01]  /*37f0*/  HADD2.F32 R52, -RZ, R52.H0_H0 ;  /* 0x20000034ff347230 */ /* 0x010fe20000004100 */
[----:B------:R-:W-:-:S05]  /*3800*/  SHF.R.U32.HI R26, RZ, 0x10, R26 ;  /* 0x00000010ff1a7819 */ /* 0x000fca000001161a */
[----:B------:R-:W4:Y:S01]  /*3810*/  I2F.F16 R61, R61 ;  /* 0x0000003d003d7306 */ /* 0x000f220000200c00 */
[----:B------:R-:W-:Y:S01]  /*3820*/  LOP3.LUT R25, R25, 0xff, RZ, 0xc0, !PT ;  /* 0x000000ff19197812 */ /* 0x000fe200078ec0ff */
[----:B------:R-:W-:Y:S01]  /*3830*/  FFMA.FTZ R53, R48, R54, R53 ;  /* 0x0000003630357223 */ /* 0x000fe20000010035 */
[----:B------:R-:W-:Y:S01]  /*3840*/  LOP3.LUT R27, R27, 0xff, RZ, 0xc0, !PT ;  /* 0x000000ff1b1b7812 */ /* 0x000fe200078ec0ff */
[----:B------:R-:W-:-:S04]  /*3850*/  HADD2.F32 R49, -RZ, R49.H0_H0 ;  /* 0x20000031ff317230 */ /* 0x000fc80000004100 */
[----:B------:R-:W4:Y:S01]  /*3860*/  I2F.F16 R18, R18 ;  /* 0x0000001200127306 */ /* 0x000f220000200c00 */
[----:B------:R-:W-:Y:S02]  /*3870*/  HADD2.F32 R50, -RZ, R50.H0_H0 ;  /* 0x20000032ff327230 */ /* 0x000fe40000004100 */
[-C--:B------:R-:W-:Y:S01]  /*3880*/  FFMA.FTZ R33, R46, R54.reuse, R33 ;  /* 0x000000362e217223 */ /* 0x080fe20000010021 */
[----:B------:R-:W-:Y:S02]  /*3890*/  HADD2.F32 R51, -RZ, R51.H0_H0 ;  /* 0x20000033ff337230 */ /* 0x000fe40000004100 */
[----:B------:R-:W-:Y:S02]  /*38a0*/  FFMA.FTZ R64, R47, R54, R64 ;  /* 0x000000362f407223 */ /* 0x000fe40000010040 */
[----:B------:R-:W4:Y:S01]  /*38b0*/  I2F.F16 R60, R60 ;  /* 0x0000003c003c7306 */ /* 0x000f220000200c00 */
[----:B------:R-:W-:Y:S01]  /*38c0*/  LOP3.LUT R26, R26, 0xff, RZ, 0xc0, !PT ;  /* 0x000000ff1a1a7812 */ /* 0x000fe200078ec0ff */
[----:B------:R-:W-:Y:S01]  /*38d0*/  FFMA.FTZ R66, R52, R57, R53 ;  /* 0x0000003934427223 */ /* 0x000fe20000010035 */
[----:B------:R-:W-:-:S05]  /*38e0*/  IADD3 R25, PT, PT, R25, -0x80, RZ ;  /* 0xffffff8019197810 */ /* 0x000fca0007ffe0ff */
[----:B------:R4:W4:Y:S01]  /*38f0*/  I2F.F16 R55, R21 ;  /* 0x0000001500377306 */ /* 0x0009220000200c00 */
[----:B------:R-:W-:Y:S01]  /*3900*/  IADD3 R27, PT, PT, R27, -0x80, RZ ;  /* 0xffffff801b1b7810 */ /* 0x000fe20007ffe0ff */
[----:B0-----:R-:W-:Y:S02]  /*3910*/  HADD2.F32 R53, -RZ, R76.H0_H0 ;  /* 0x2000004cff357230 */ /* 0x001fe40000004100 */
[-C--:B------:R-:W-:Y:S01]  /*3920*/  FFMA.FTZ R58, R49, R57.reuse, R58 ;  /* 0x00000039313a7223 */ /* 0x080fe2000001003a */
[----:B-1----:R-:W-:Y:S02]  /*3930*/  HADD2.F32 R54, -RZ, R75.H0_H0 ;  /* 0x2000004bff367230 */ /* 0x002fe40000004100 */
[-C--:B------:R-:W-:Y:S01]  /*3940*/  FFMA.FTZ R63, R50, R57.reuse, R33 ;  /* 0x00000039323f7223 */ /* 0x080fe20000010021 */
[----:B--2---:R-:W-:Y:S01]  /*3950*/  HADD2.F32 R32, -RZ, R77.H0_H0 ;  /* 0x2000004dff207230 */ /* 0x004fe20000004100 */
[----:B------:R-:W0:Y:S01]  /*3960*/  I2F.F16 R24, R24 ;  /* 0x0000001800187306 */ /* 0x000e220000200c00 */
[----:B------:R-:W-:Y:S01]  /*3970*/  FFMA.FTZ R65, R51, R57, R64 ;  /* 0x0000003933417223 */ /* 0x000fe20000010040 */
[----:B------:R-:W-:Y:S01]  /*3980*/  IADD3 R26, PT, PT, R26, -0x80, RZ ;  /* 0xffffff801a1a7810 */ /* 0x000fe20007ffe0ff */
[----:B-----5:R-:W-:-:S05]  /*3990*/  HADD2.F32 R33, -RZ, R78.H0_H0 ;  /* 0x2000004eff217230 */ /* 0x020fca0000004100 */
[----:B------:R-:W1:Y:S01]  /*39a0*/  I2F.F16 R59, R59 ;  /* 0x0000003b003b7306 */ /* 0x000e620000200c00 */
[----:B------:R-:W-:Y:S02]  /*39b0*/  HADD2.F32 R56, -RZ, R56.H0_H0 ;  /* 0x20000038ff387230 */ /* 0x000fe40000004100 */
[-C--:B----4-:R-:W-:Y:S01]  /*39c0*/  FFMA.FTZ R21, R53, R20.reuse, R58 ;  /* 0x0000001435157223 */ /* 0x090fe2000001003a */
[----:B------:R-:W-:Y:S02]  /*39d0*/  HADD2.F32 R62, -RZ, R62.H0_H0 ;  /* 0x2000003eff3e7230 */ /* 0x000fe40000004100 */
[-C--:B------:R-:W-:Y:S01]  /*39e0*/  FFMA.FTZ R63, R54, R20.reuse, R63 ;  /* 0x00000014363f7223 */ /* 0x080fe2000001003f */
[----:B------:R-:W-:Y:S01]  /*39f0*/  HADD2.F32 R61, -RZ, R61.H0_H0 ;  /* 0x2000003dff3d7230 */ /* 0x000fe20000004100 */
[----:B------:R2:W4:Y:S01]  /*3a00*/  I2F.F16 R68, R25 ;  /* 0x0000001900447306 */ /* 0x0005220000200c00 */
[----:B------:R-:W-:Y:S01]  /*3a10*/  FFMA.FTZ R64, R32, R20, R65 ;  /* 0x0000001420407223 */ /* 0x000fe20000010041 */
[----:B------:R-:W-:-:S02]  /*3a20*/  HADD2.F32 R58, -RZ, R18.H0_H0 ;  /* 0x20000012ff3a7230 */ /* 0x000fc40000004100 */
[----:B------:R-:W-:Y:S01]  /*3a30*/  FFMA.FTZ R65, R33, R20, R66 ;  /* 0x0000001421417223 */ /* 0x000fe20000010042 */
[----:B------:R-:W-:-:S03]  /*3a40*/  HADD2.F32 R60, -RZ, R60.H0_H0 ;  /* 0x2000003cff3c7230 */ /* 0x000fc60000004100 */
[----:B------:R-:W5:Y:S01]  /*3a50*/  I2F.F16 R27, R27 ;  /* 0x0000001b001b7306 */ /* 0x000f620000200c00 */
[--C-:B--2---:R-:W-:Y:S02]  /*3a60*/  HADD2.F32 R25, -RZ, R8.reuse.H0_H0 ;  /* 0x20000008ff197230 */ /* 0x104fe40000004100 */
[----:B------:R-:W-:Y:S02]  /*3a70*/  HADD2.F32 R8, -RZ, R8.H1_H1 ;  /* 0x30000008ff087230 */ /* 0x000fe40000004100 */
[----:B------:R-:W-:Y:S02]  /*3a80*/  HADD2.F32 R55, -RZ, R55.H0_H0 ;  /* 0x20000037ff377230 */ /* 0x000fe40000004100 */
[-C--:B------:R-:W-:Y:S01]  /*3a90*/  FFMA.FTZ R18, R56, R25.reuse, R21 ;  /* 0x0000001938127223 */ /* 0x080fe20000010015 */
[----:B------:R-:W2:Y:S01]  /*3aa0*/  I2F.F16 R26, R26 ;  /* 0x0000001a001a7306 */ /* 0x000ea20000200c00 */
[-C--:B------:R-:W-:Y:S01]  /*3ab0*/  FFMA.FTZ R20, R62, R25.reuse, R63 ;  /* 0x000000193e147223 */ /* 0x080fe2000001003f */
[----:B------:R-:W-:Y:S01]  /*3ac0*/  FFMA.FTZ R21, R61, R25, R64 ;  /* 0x000000193d157223 */ /* 0x000fe20000010040 */
[----:B0-----:R-:W-:-:S05]  /*3ad0*/  HADD2.F32 R57, -RZ, R24.H0_H0 ;  /* 0x20000018ff397230 */ /* 0x001fca0000004100 */
[----:B------:R-:W0:Y:S01]  /*3ae0*/  I2F.F16 R73, R73 ;  /* 0x0000004900497306 */ /* 0x000e220000200c00 */
[----:B------:R-:W-:Y:S01]  /*3af0*/  FFMA.FTZ R64, R60, R25, R65 ;  /* 0x000000193c407223 */ /* 0x000fe20000010041 */
[----:B-1----:R-:W-:-:S06]  /*3b00*/  HADD2.F32 R59, -RZ, R59.H0_H0 ;  /* 0x2000003bff3b7230 */ /* 0x002fcc0000004100 */
[----:B------:R-:W1:Y:S01]  /*3b10*/  I2F.F16 R74, R74 ;  /* 0x0000004a004a7306 */ /* 0x000e620000200c00 */
[-C--:B------:R-:W-:Y:S01]  /*3b20*/  FFMA.FTZ R25, R55, R8.reuse, R20 ;  /* 0x0000000837197223 */ /* 0x080fe20000010014 */
[-C--:B------:R-:W-:Y:S02]  /*3b30*/  FFMA.FTZ R24, R58, R8.reuse, R21 ;  /* 0x000000083a187223 */ /* 0x080fe40000010015 */
[----:B------:R-:W3:Y:S04]  /*3b40*/  LDS.64 R20, [UR4+0x110] ;  /* 0x00011004ff147984 */ /* 0x000ee80008000a00 */
[----:B------:R-:W1:Y:S01]  /*3b50*/  I2F.F16 R11, R11 ;  /* 0x0000000b000b7306 */ /* 0x000e620000200c00 */
[----:B------:R-:W-:Y:S02]  /*3b60*/  HADD2.F32 R76, -RZ, R9.H0_H0 ;  /* 0x20000009ff4c7230 */ /* 0x000fe40000004100 */
[----:B------:R-:W-:Y:S01]  /*3b70*/  FFMA.FTZ R18, R59, R8, R18 ;  /* 0x000000083b127223 */ /* 0x000fe20000010012 */
[----:B------:R-:W-:-:S02]  /*3b80*/  HADD2.F32 R69, -RZ, R69.H0_H0 ;  /* 0x20000045ff457230 */ /* 0x000fc40000004100 */
[----:B------:R-:W-:Y:S01]  /*3b90*/  FFMA.FTZ R8, R57, R8, R64 ;  /* 0x0000000839087223 */ /* 0x000fe20000010040 */
[----:B----4-:R-:W-:Y:S02]  /*3ba0*/  HADD2.F32 R68, -RZ, R68.H0_H0 ;  /* 0x20000044ff447230 */ /* 0x010fe40000004100 */
[----:B-----5:R-:W-:Y:S02]  /*3bb0*/  HADD2.F32 R67, -RZ, R27.H0_H0 ;  /* 0x2000001bff437230 */ /* 0x020fe40000004100 */
[----:B--2---:R-:W-:Y:S02]  /*3bc0*/  HADD2.F32 R65, -RZ, R26.H0_H0 ;  /* 0x2000001aff417230 */ /* 0x004fe40000004100 */
[-C--:B------:R-:W-:Y:S01]  /*3bd0*/  FFMA.FTZ R18, R69, R76.reuse, R18 ;  /* 0x0000004c45127223 */ /* 0x080fe20000010012 */
[----:B------:R-:W-:Y:S02]  /*3be0*/  HADD2.F32 R9, -RZ, R9.H1_H1 ;  /* 0x30000009ff097230 */ /* 0x000fe40000004100 */
[----:B------:R-:W-:Y:S01]  /*3bf0*/  FFMA.FTZ R25, R68, R76, R25 ;  /* 0x0000004c44197223 */ /* 0x000fe20000010019 */
[----:B0-----:R-:W-:-:S02]  /*3c00*/  HADD2.F32 R63, -RZ, R73.H0_H0 ;  /* 0x20000049ff3f7230 */ /* 0x001fc40000004100 */
[----:B------:R-:W-:Y:S01]  /*3c10*/  FFMA.FTZ R73, R67, R76, R8 ;  /* 0x0000004c43497223 */ /* 0x000fe20000010008 */
[----:B-1----:R-:W-:Y:S02]  /*3c20*/  HADD2.F32 R64, -RZ, R74.H0_H0 ;  /* 0x2000004aff407230 */ /* 0x002fe40000004100 */
[----:B------:R-:W-:Y:S02]  /*3c30*/  HADD2.F32 R70, -RZ, R10.H0_H0 ;  /* 0x2000000aff467230 */ /* 0x000fe40000004100 */
[----:B------:R-:W-:Y:S01]  /*3c40*/  FMUL.FTZ R22, R31, R22 ;  /* 0x000000161f167220 */ /* 0x000fe20000410000 */
[----:B------:R-:W-:Y:S01]  /*3c50*/  FMUL.FTZ R23, R30, R23 ;  /* 0x000000171e177220 */ /* 0x000fe20000410000 */
[----:B------:R-:W-:Y:S02]  /*3c60*/  HADD2.F32 R66, -RZ, R11.H0_H0 ;  /* 0x2000000bff427230 */ /* 0x000fe40000004100 */
[----:B------:R-:W-:Y:S01]  /*3c70*/  FFMA.FTZ R11, R65, R76, R24 ;  /* 0x0000004c410b7223 */ /* 0x000fe20000010018 */
[-C--:B------:R-:W-:Y:S01]  /*3c80*/  FFMA.FTZ R24, R63, R9.reuse, R18 ;  /* 0x000000093f187223 */ /* 0x080fe20000010012 */
[-C--:B------:R-:W-:Y:S01]  /*3c90*/  FFMA.FTZ R25, R64, R9.reuse, R25 ;  /* 0x0000000940197223 */ /* 0x080fe20000010019 */
[----:B------:R-:W-:Y:S01]  /*3ca0*/  FFMA.FTZ R26, R70, R9, R73 ;  /* 0x00000009461a7223 */ /* 0x000fe20000010049 */
[----:B------:R-:W-:-:S02]  /*3cb0*/  MOV R73, R2 ;  /* 0x0000000200497202 */ /* 0x000fc40000000f00 */
[----:B------:R-:W-:Y:S02]  /*3cc0*/  F2FP.F16.F32.PACK_AB R2, RZ, R22 ;  /* 0x00000016ff02723e */ /* 0x000fe400000000ff */
[----:B------:R-:W-:Y:S01]  /*3cd0*/  F2FP.F16.F32.PACK_AB R18, RZ, R23 ;  /* 0x00000017ff12723e */ /* 0x000fe200000000ff */
[----:B------:R-:W-:Y:S01]  /*3ce0*/  FMUL.FTZ R24, R31, R24 ;  /* 0x000000181f187220 */ /* 0x000fe20000410000 */
[----:B------:R-:W0:Y:S01]  /*3cf0*/  LDS.64 R22, [UR4+0x118] ;  /* 0x00011804ff167984 */ /* 0x000e220008000a00 */
[----:B------:R-:W-:-:S03]  /*3d00*/  FMUL.FTZ R25, R30, R25 ;  /* 0x000000191e197220 */ /* 0x000fc60000410000 */
[----:B------:R-:W-:Y:S02]  /*3d10*/  F2FP.F16.F32.PACK_AB R24, RZ, R24 ;  /* 0x00000018ff18723e */ /* 0x000fe400000000ff */
[----:B------:R-:W-:Y:S01]  /*3d20*/  F2FP.F16.F32.PACK_AB R25, RZ, R25 ;  /* 0x00000019ff19723e */ /* 0x000fe200000000ff */
[----:B------:R-:W-:Y:S01]  /*3d30*/  FFMA.FTZ R27, R66, R9, R11 ;  /* 0x00000009421b7223 */ /* 0x000fe2000001000b */
[----:B------:R-:W-:Y:S01]  /*3d40*/  FMUL.FTZ R71, R28, R71 ;  /* 0x000000471c477220 */ /* 0x000fe20000410000 */
[C---:B------:R-:W-:Y:S01]  /*3d50*/  FMUL.FTZ R72, R19.reuse, R72 ;  /* 0x0000004813487220 */ /* 0x040fe20000410000 */
[----:B------:R-:W-:Y:S01]  /*3d60*/  PRMT R24, R24, 0x5410, R25 ;  /* 0x0000541018187816 */ /* 0x000fe20000000019 */
[----:B------:R-:W-:Y:S01]  /*3d70*/  FMUL.FTZ R27, R28, R27 ;  /* 0x0000001b1c1b7220 */ /* 0x000fe20000410000 */
[----:B------:R-:W-:Y:S01]  /*3d80*/  FMUL.FTZ R26, R19, R26 ;  /* 0x0000001a131a7220 */ /* 0x000fe20000410000 */
[----:B------:R-:W-:Y:S02]  /*3d90*/  F2FP.F16.F32.PACK_AB R71, RZ, R71 ;  /* 0x00000047ff47723e */ /* 0x000fe400000000ff */
[----:B------:R-:W-:Y:S01]  /*3da0*/  F2FP.F16.F32.PACK_AB R72, RZ, R72 ;  /* 0x00000048ff48723e */ /* 0x000fe200000000ff */
[----:B------:R-:W-:-:S02]  /*3db0*/  HFMA2 R44, R24, 1, 1, R44 ;  /* 0x3c003c00182c7831 */ /* 0x000fc4000000002c */
[----:B------:R-:W1:Y:S01]  /*3dc0*/  LDS.64 R24, [UR4+0x190] ;  /* 0x00019004ff187984 */ /* 0x000e620008000a00 */
[----:B------:R-:W-:Y:S02]  /*3dd0*/  F2FP.F16.F32.PACK_AB R27, RZ, R27 ;  /* 0x0000001bff1b723e */ /* 0x000fe400000000ff */
[----:B------:R-:W-:Y:S02]  /*3de0*/  F2FP.F16.F32.PACK_AB R26, RZ, R26 ;  /* 0x0000001aff1a723e */ /* 0x000fe400000000ff */
[----:B------:R-:W-:Y:S02]  /*3df0*/  PRMT R71, R71, 0x5410, R72 ;  /* 0x0000541047477816 */ /* 0x000fe40000000048 */
[----:B------:R-:W-:Y:S01]  /*3e00*/  PRMT R27, R27, 0x5410, R26 ;  /* 0x000054101b1b7816 */ /* 0x000fe2000000001a */
[----:B------:R-:W-:Y:S01]  /*3e10*/  IMAD.WIDE R16, R117, 0x4, R16 ;  /* 0x0000000475107825 */ /* 0x000fe200078e0210 */
[----:B------:R-:W-:-:S03]  /*3e20*/  PRMT R2, R2, 0x5410, R18 ;  /* 0x0000541002027816 */ /* 0x000fc60000000012 */
[----:B------:R-:W-:Y:S02]  /*3e30*/  HADD2 R26, R71, R0 ;  /* 0x00000000471a7230 */ /* 0x000fe40000000000 */
[--C-:B---3--:R-:W-:Y:S02]  /*3e40*/  HADD2.F32 R0, -RZ, R20.reuse.H0_H0 ;  /* 0x20000014ff007230 */ /* 0x108fe40000004100 */
[----:B------:R-:W-:Y:S02]  /*3e50*/  HFMA2 R43, R27, 1, 1, R43 ;  /* 0x3c003c001b2b7831 */ /* 0x000fe4000000002b */
[----:B------:R-:W-:Y:S02]  /*3e60*/  HADD2.F32 R20, -RZ, R20.H1_H1 ;  /* 0x30000014ff147230 */ /* 0x000fe40000004100 */
[----:B------:R-:W-:Y:S02]  /*3e70*/  HFMA2 R18, R2, 1, 1, R73 ;  /* 0x3c003c0002127831 */ /* 0x000fe40000000049 */
[--C-:B------:R-:W-:Y:S01]  /*3e80*/  HADD2.F32 R27, -RZ, R21.reuse.H0_H0 ;  /* 0x20000015ff1b7230 */ /* 0x100fe20000004100 */
[----:B------:R-:W2:Y:S01]  /*3e90*/  LDG.E.128.CONSTANT R8, desc[UR8][R16.64] ;  /* 0x0000000810087981 */ /* 0x000ea2000c1e9d00 */
[----:B------:R-:W-:-:S02]  /*3ea0*/  HADD2.F32 R71, -RZ, R21.H1_H1 ;  /* 0x30000015ff477230 */ /* 0x000fc40000004100 */
        /* <DEDUP_REMOVED lines=12> */
[--C-:B0-----:R-:W-:Y:S01]  /*3f70*/  HADD2.F32 R73, -RZ, R22.reuse.H0_H0 ;  /* 0x20000016ff497230 */ /* 0x101fe20000004100 */
[----:B------:R-:W0:Y:S01]  /*3f80*/  LDS.64 R20, [UR4+0x198] ;  /* 0x00019804ff147984 */ /* 0x000e220008000a00 */
        /* <DEDUP_REMOVED lines=19> */
[----:B------:R-:W3:Y:S01]  /*40c0*/  LDS.64 R22, [UR4+0x10] ;  /* 0x00001004ff167984 */ /* 0x000ee20008000a00 */
[----:B-1----:R-:W-:-:S02]  /*40d0*/  HADD2.F32 R72, -RZ, R24.H0_H0 ;  /* 0x20000018ff487230 */ /* 0x002fc40000004100 */
        /* <DEDUP_REMOVED lines=29> */
[--C-:B------:R-:W-:Y:S02]  /*42b0*/  HADD2.F32 R72, -RZ, R21.reuse.H0_H0 ;  /* 0x20000015ff487230 */ /* 0x100fe40000004100 */
[----:B------:R-:W-:Y:S01]  /*42c0*/  FFMA.FTZ R80, R60, R77, R81 ;  /* 0x0000004d3c507223 */ /* 0x000fe20000010051 */
[-C--:B------:R-:W-:Y:S01]  /*42d0*/  FFMA.FTZ R0, R59, R20.reuse, R0 ;  /* 0x000000143b007223 */ /* 0x080fe20000010000 */
[-C--:B------:R-:W-:Y:S01]  /*42e0*/  FFMA.FTZ R71, R55, R20.reuse, R74 ;  /* 0x0000001437477223 */ /* 0x080fe2000001004a */
[-C--:B------:R-:W-:Y:S01]  /*42f0*/  FFMA.FTZ R78, R58, R20.reuse, R73 ;  /* 0x000000143a4e7223 */ /* 0x080fe20000010049 */
[----:B------:R-:W-:Y:S01]  /*4300*/  FFMA.FTZ R80, R57, R20, R80 ;  /* 0x0000001439507223 */ /* 0x000fe20000010050 */
[----:B------:R-:W-:-:S02]  /*4310*/  HADD2.F32 R21, -RZ, R21.H1_H1 ;  /* 0x30000015ff157230 */ /* 0x000fc40000004100 */
[-C--:B------:R-:W-:Y:S01]  /*4320*/  FFMA.FTZ R74, R69, R72.reuse, R0 ;  /* 0x00000048454a7223 */ /* 0x080fe20000010000 */
[-C--:B------:R-:W-:Y:S01]  /*4330*/  FFMA.FTZ R71, R68, R72.reuse, R71 ;  /* 0x0000004844477223 */ /* 0x080fe20000010047 */
[--C-:B---3--:R-:W-:Y:S02]  /*4340*/  HADD2.F32 R0, -RZ, R22.reuse.H0_H0 ;  /* 0x20000016ff007230 */ /* 0x108fe40000004100 */
[-C--:B------:R-:W-:Y:S01]  /*4350*/  FFMA.FTZ R77, R65, R72.reuse, R78 ;  /* 0x00000048414d7223 */ /* 0x080fe2000001004e */
[----:B------:R-:W-:Y:S01]  /*4360*/  FFMA.FTZ R79, R67, R72, R80 ;  /* 0x00000048434f7223 */ /* 0x000fe20000010050 */
[-C--:B------:R-:W-:Y:S01]  /*4370*/  FFMA.FTZ R73, R64, R21.reuse, R71 ;  /* 0x0000001540497223 */ /* 0x080fe20000010047 */
[----:B------:R-:W-:Y:S02]  /*4380*/  HADD2.F32 R22, -RZ, R22.H1_H1 ;  /* 0x30000016ff167230 */ /* 0x000fe40000004100 */
[-C--:B------:R-:W-:Y:S01]  /*4390*/  FFMA.FTZ R71, R66, R21.reuse, R77 ;  /* 0x0000001542477223 */ /* 0x080fe2000001004d */
[----:B------:R-:W-:Y:S01]  /*43a0*/  FFMA.FTZ R20, R5, R0, RZ ;  /* 0x0000000005147223 */ /* 0x000fe200000100ff */
[----:B------:R-:W-:Y:S01]  /*43b0*/  FFMA.FTZ R72, R70, R21, R79 ;  /* 0x0000001546487223 */ /* 0x000fe2000001004f */
[C---:B------:R-:W-:Y:S01]  /*43c0*/  FFMA.FTZ R77, R0.reuse, R3, RZ ;  /* 0x00000003004d7223 */ /* 0x040fe200000100ff */
[C---:B------:R-:W-:Y:S01]  /*43d0*/  FFMA.FTZ R78, R0.reuse, R6, RZ ;  /* 0x00000006004e7223 */ /* 0x040fe200000100ff */
[----:B------:R-:W-:Y:S01]  /*43e0*/  FFMA.FTZ R74, R63, R21, R74 ;  /* 0x000000153f4a7223 */ /* 0x000fe2000001004a */
        /* <DEDUP_REMOVED lines=11> */
[----:B-1----:R-:W-:-:S02]  /*44a0*/  HADD2.F32 R77, -RZ, R24.H0_H0 ;  /* 0x20000018ff4d7230 */ /* 0x002fc40000004100 */
        /* <DEDUP_REMOVED lines=9> */
[----:B------:R-:W-:-:S02]  /*4540*/  HADD2.F32 R20, -RZ, R25.H0_H0 ;  /* 0x20000019ff147230 */ /* 0x000fc40000004100 */
[----:B------:R-:W-:Y:S01]  /*4550*/  FFMA.FTZ R0, R59, R24, R0 ;  /* 0x000000183b007223 */ /* 0x000fe20000010000 */
[C---:B------:R-:W-:Y:S01]  /*4560*/  FFMA.FTZ R21, R24.reuse, R55, R21 ;  /* 0x0000003718157223 */ /* 0x040fe20000010015 */
[C---:B------:R-:W-:Y:S01]  /*4570*/  FFMA.FTZ R78, R24.reuse, R58, R23 ;  /* 0x0000003a184e7223 */ /* 0x040fe20000010017 */
[----:B------:R-:W-:Y:S01]  /*4580*/  FFMA.FTZ R24, R24, R57, R22 ;  /* 0x0000003918187223 */ /* 0x000fe20000010016 */
[----:B------:R-:W-:Y:S01]  /*4590*/  FMUL.FTZ R23, R30, R75 ;  /* 0x0000004b1e177220 */ /* 0x000fe20000410000 */
[----:B------:R-:W-:Y:S01]  /*45a0*/  FFMA.FTZ R0, R69, R20, R0 ;  /* 0x0000001445007223 */ /* 0x000fe20000010000 */
[C---:B------:R-:W-:Y:S01]  /*45b0*/  FFMA.FTZ R22, R20.reuse, R68, R21 ;  /* 0x0000004414167223 */ /* 0x040fe20000010015 */
[C---:B------:R-:W-:Y:S01]  /*45c0*/  FFMA.FTZ R75, R20.reuse, R65, R78 ;  /* 0x00000041144b7223 */ /* 0x040fe2000001004e */
[----:B------:R-:W-:Y:S02]  /*45d0*/  FFMA.FTZ R77, R20, R67, R24 ;  /* 0x00000043144d7223 */ /* 0x000fe40000010018 */
[----:B------:R-:W0:Y:S01]  /*45e0*/  LDS.64 R20, [UR4+0x210] ;  /* 0x00021004ff147984 */ /* 0x000e220008000a00 */
[----:B------:R-:W-:-:S02]  /*45f0*/  HADD2.F32 R25, -RZ, R25.H1_H1 ;  /* 0x30000019ff197230 */ /* 0x000fc40000004100 */
[----:B------:R-:W-:Y:S01]  /*4600*/  FMUL.FTZ R76, R31, R76 ;  /* 0x0000004c1f4c7220 */ /* 0x000fe20000410000 */
[----:B------:R-:W-:Y:S01]  /*4610*/  F2FP.F16.F32.PACK_AB R24, RZ, R23 ;  /* 0x00000017ff18723e */ /* 0x000fe200000000ff */
[----:B------:R-:W-:Y:S01]  /*4620*/  FMUL.FTZ R2, R19, R2 ;  /* 0x0000000213027220 */ /* 0x000fe20000410000 */
[C---:B------:R-:W-:Y:S02]  /*4630*/  FFMA.FTZ R23, R25.reuse, R64, R22 ;  /* 0x0000004019177223 */ /* 0x040fe40000010016 */
[----:B------:R-:W-:Y:S01]  /*4640*/  F2FP.F16.F32.PACK_AB R76, RZ, R76 ;  /* 0x0000004cff4c723e */ /* 0x000fe200000000ff */
[----:B------:R-:W-:Y:S01]  /*4650*/  FFMA.FTZ R22, R25, R70, R77 ;  /* 0x0000004619167223 */ /* 0x000fe2000001004d */
[----:B------:R-:W-:Y:S01]  /*4660*/  FFMA.FTZ R0, R63, R25, R0 ;  /* 0x000000193f007223 */ /* 0x000fe20000010000 */
[----:B------:R-:W-:Y:S01]  /*4670*/  FFMA.FTZ R75, R25, R66, R75 ;  /* 0x00000042194b7223 */ /* 0x000fe2000001004b */
[----:B------:R-:W-:Y:S01]  /*4680*/  PRMT R76, R76, 0x5410, R24 ;  /* 0x000054104c4c7816 */ /* 0x000fe20000000018 */
[----:B------:R-:W-:Y:S01]  /*4690*/  FMUL.FTZ R24, R19, R22 ;  /* 0x0000001613187220 */ /* 0x000fe20000410000 */
[----:B------:R-:W-:Y:S01]  /*46a0*/  F2FP.F16.F32.PACK_AB R25, RZ, R2 ;  /* 0x00000002ff19723e */ /* 0x000fe200000000ff */
[----:B------:R-:W-:-:S02]  /*46b0*/  FMUL.FTZ R2, R30, R23 ;  /* 0x000000171e027220 */ /* 0x000fc40000410000 */
[----:B------:R-:W1:Y:S01]  /*46c0*/  LDS.64 R22, [UR4+0x218] ;  /* 0x00021804ff167984 */ /* 0x000e620008000a00 */
[C---:B------:R-:W-:Y:S01]  /*46d0*/  FMUL.FTZ R27, R28.reuse, R27 ;  /* 0x0000001b1c1b7220 */ /* 0x040fe20000410000 */
[----:B------:R-:W-:Y:S01]  /*46e0*/  FMUL.FTZ R0, R31, R0 ;  /* 0x000000001f007220 */ /* 0x000fe20000410000 */
[----:B------:R-:W-:Y:S01]  /*46f0*/  F2FP.F16.F32.PACK_AB R2, RZ, R2 ;  /* 0x00000002ff02723e */ /* 0x000fe200000000ff */
[C---:B------:R-:W-:Y:S01]  /*4700*/  FMUL.FTZ R71, R28.reuse, R71 ;  /* 0x000000471c477220 */ /* 0x040fe20000410000 */
[----:B------:R-:W-:Y:S01]  /*4710*/  FMUL.FTZ R72, R19, R72 ;  /* 0x0000004813487220 */ /* 0x000fe20000410000 */
[----:B------:R-:W-:Y:S02]  /*4720*/  F2FP.F16.F32.PACK_AB R27, RZ, R27 ;  /* 0x0000001bff1b723e */ /* 0x000fe400000000ff */
[----:B------:R-:W-:Y:S01]  /*4730*/  F2FP.F16.F32.PACK_AB R0, RZ, R0 ;  /* 0x00000000ff00723e */ /* 0x000fe200000000ff */
[----:B------:R-:W-:Y:S01]  /*4740*/  FMUL.FTZ R75, R28, R75 ;  /* 0x0000004b1c4b7220 */ /* 0x000fe20000410000 */
[----:B------:R-:W-:-:S02]  /*4750*/  PRMT R27, R27, 0x5410, R25 ;  /* 0x000054101b1b7816 */ /* 0x000fc40000000019 */
[----:B------:R-:W-:Y:S01]  /*4760*/  PRMT R0, R0, 0x5410, R2 ;  /* 0x0000541000007816 */ /* 0x000fe20000000002 */
[----:B------:R-:W-:Y:S01]  /*4770*/  FMUL.FTZ R74, R31, R74 ;  /* 0x0000004a1f4a7220 */ /* 0x000fe20000410000 */
[----:B------:R-:W-:Y:S01]  /*4780*/  FMUL.FTZ R73, R30, R73 ;  /* 0x000000491e497220 */ /* 0x000fe20000410000 */
[----:B------:R-:W-:Y:S02]  /*4790*/  F2FP.F16.F32.PACK_AB R71, RZ, R71 ;  /* 0x00000047ff47723e */ /* 0x000fe400000000ff */
[----:B------:R-:W-:Y:S01]  /*47a0*/  F2FP.F16.F32.PACK_AB R72, RZ, R72 ;  /* 0x00000048ff48723e */ /* 0x000fe200000000ff */
[----:B------:R-:W-:Y:S02]  /*47b0*/  HADD2 R40, R27, R40 ;  /* 0x000000281b287230 */ /* 0x000fe40000000000 */
[----:B------:R-:W-:Y:S01]  /*47c0*/  HFMA2 R34, R0, 1, 1, R34 ;  /* 0x3c003c0000227831 */ /* 0x000fe20000000022 */
[----:B------:R-:W-:Y:S02]  /*47d0*/  F2FP.F16.F32.PACK_AB R75, RZ, R75 ;  /* 0x0000004bff4b723e */ /* 0x000fe400000000ff */
[----:B------:R-:W-:-:S02]  /*47e0*/  F2FP.F16.F32.PACK_AB R24, RZ, R24 ;  /* 0x00000018ff18723e */ /* 0x000fc400000000ff */
[----:B------:R-:W-:Y:S01]  /*47f0*/  PRMT R71, R71, 0x5410, R72 ;  /* 0x0000541047477816 */ /* 0x000fe20000000048 */
[--C-:B0-----:R-:W-:Y:S01]  /*4800*/  HADD2.F32 R0, -RZ, R20.reuse.H0_H0 ;  /* 0x20000014ff007230 */ /* 0x101fe20000004100 */
[----:B------:R-:W-:Y:S01]  /*4810*/  F2FP.F16.F32.PACK_AB R74, RZ, R74 ;  /* 0x0000004aff4a723e */ /* 0x000fe200000000ff */
[----:B------:R-:W-:Y:S01]  /*4820*/  HADD2.F32 R2, -RZ, R20.H1_H1 ;  /* 0x30000014ff027230 */ /* 0x000fe20000004100 */
[----:B------:R-:W-:Y:S01]  /*4830*/  F2FP.F16.F32.PACK_AB R73, RZ, R73 ;  /* 0x00000049ff49723e */ /* 0x000fe200000000ff */
[--C-:B------:R-:W-:Y:S02]  /*4840*/  HADD2.F32 R25, -RZ, R21.reuse.H0_H0 ;  /* 0x20000015ff197230 */ /* 0x100fe40000004100 */
[----:B------:R-:W-:Y:S02]  /*4850*/  HADD2.F32 R27, -RZ, R21.H1_H1 ;  /* 0x30000015ff1b7230 */ /* 0x000fe40000004100 */
[----:B------:R-:W0:Y:S01]  /*4860*/  LDS.64 R20, [UR4+0x290] ;  /* 0x00029004ff147984 */ /* 0x000e220008000a00 */
[----:B------:R-:W-:Y:S01]  /*4870*/  PRMT R75, R75, 0x5410, R24 ;  /* 0x000054104b4b7816 */ /* 0x000fe20000000018 */
[----:B------:R-:W-:Y:S01]  /*4880*/  HADD2 R39, R71, R39 ;  /* 0x0000002747277230 */ /* 0x000fe20000000000 */
[----:B------:R-:W-:Y:S01]  /*4890*/  PRMT R74, R74, 0x5410, R73 ;  /* 0x000054104a4a7816 */ /* 0x000fe20000000049 */
[-C--:B------:R-:W-:Y:S01]  /*48a0*/  FFMA.FTZ R72, R6, R0.reuse, RZ ;  /* 0x0000000006487223 */ /* 0x080fe200000100ff */
[-C--:B------:R-:W-:Y:S01]  /*48b0*/  FFMA.FTZ R24, R5, R0.reuse, RZ ;  /* 0x0000000005187223 */ /* 0x080fe200000100ff */
[-C--:B------:R-:W-:Y:S01]  /*48c0*/  FFMA.FTZ R71, R3, R0.reuse, RZ ;  /* 0x0000000003477223 */ /* 0x080fe200000100ff */
[----:B------:R-:W-:Y:S01]  /*48d0*/  FFMA.FTZ R73, R4, R0, RZ ;  /* 0x0000000004497223 */ /* 0x000fe200000100ff */
[----:B------:R-:W-:-:S02]  /*48e0*/  HADD2 R35, R75, R35 ;  /* 0x000000234b237230 */ /* 0x000fc40000000000 */
        /* <DEDUP_REMOVED lines=8> */
[----:B------:R-:W-:Y:S02]  /*4970*/  HFMA2 R41, R74, 1, 1, R41 ;  /* 0x3c003c004a297831 */ /* 0x000fe40000000029 */
[-C--:B------:R-:W-:Y:S01]  /*4980*/  FFMA.FTZ R74, R32, R27.reuse, R73 ;  /* 0x0000001b204a7223 */ /* 0x080fe20000010049 */
[-C--:B------:R-:W-:Y:S01]  /*4990*/  FFMA.FTZ R25, R53, R27.reuse, R24 ;  /* 0x0000001b35197223 */ /* 0x080fe20000010018 */
[-C--:B------:R-:W-:Y:S01]  /*49a0*/  FFMA.FTZ R71, R54, R27.reuse, R71 ;  /* 0x0000001b36477223 */ /* 0x080fe20000010047 */
[----:B------:R-:W-:Y:S01]  /*49b0*/  FFMA.FTZ R73, R33, R27, R0 ;  /* 0x0000001b21497223 */ /* 0x000fe20000010000 */
[----:B-1----:R-:W-:-:S02]  /*49c0*/  HADD2.F32 R27, -RZ, R22.H0_H0 ;  /* 0x20000016ff1b7230 */ /* 0x002fc40000004100 */
[----:B------:R-:W-:Y:S02]  /*49d0*/  HADD2.F32 R0, -RZ, R22.H1_H1 ;  /* 0x30000016ff007230 */ /* 0x000fe40000004100 */
[--C-:B------:R-:W-:Y:S02]  /*49e0*/  HADD2.F32 R24, -RZ, R23.reuse.H0_H0 ;  /* 0x20000017ff187230 */ /* 0x100fe40000004100 */
[----:B------:R-:W-:Y:S02]  /*49f0*/  HADD2.F32 R75, -RZ, R23.H1_H1 ;  /* 0x30000017ff4b7230 */ /* 0x000fe40000004100 */
[----:B------:R-:W1:Y:S01]  /*4a00*/  LDS.64 R22, [UR4+0x298] ;  /* 0x00029804ff167984 */ /* 0x000e620008000a00 */
        /* <DEDUP_REMOVED lines=8> */
[----:B------:R-:W-:Y:S01]  /*4a90*/  HFMA2 R42, R76, 1, 1, R42 ;  /* 0x3c003c004c2a7831 */ /* 0x000fe2000000002a */
[----:B------:R-:W-:Y:S01]  /*4aa0*/  LEA.HI R76, R12, 0xffffff80, RZ, 0x8 ;  /* 0xffffff800c4c7811 */ /* 0x000fe200078f40ff */
[-C--:B------:R-:W-:Y:S01]  /*4ab0*/  FFMA.FTZ R2, R69, R24.reuse, R2 ;  /* 0x0000001845027223 */ /* 0x080fe20000010002 */
[----:B------:R-:W-:Y:S01]  /*4ac0*/  FFMA.FTZ R25, R68, R24, R25 ;  /* 0x0000001844197223 */ /* 0x000fe20000010019 */
[----:B0-----:R-:W-:-:S02]  /*4ad0*/  HADD2.F32 R0, -RZ, R20.H0_H0 ;  /* 0x20000014ff007230 */ /* 0x001fc40000004100 */
[-C--:B------:R-:W-:Y:S01]  /*4ae0*/  FFMA.FTZ R77, R65, R24.reuse, R72 ;  /* 0x00000018414d7223 */ /* 0x080fe20000010048 */
[----:B------:R-:W-:Y:S01]  /*4af0*/  FFMA.FTZ R79, R67, R24, R74 ;  /* 0x00000018434f7223 */ /* 0x000fe2000001004a */
[----:B------:R0:W-:Y:S01]  /*4b00*/  I2F.F16 R73, R76 ;  /* 0x0000004c00497306 */ /* 0x0001e20000200c00 */
[-C--:B------:R-:W-:Y:S01]  /*4b10*/  FFMA.FTZ R24, R63, R75.reuse, R2 ;  /* 0x0000004b3f187223 */ /* 0x080fe20000010002 */
[-C--:B------:R-:W-:Y:S01]  /*4b20*/  FFMA.FTZ R27, R64, R75.reuse, R25 ;  /* 0x0000004b401b7223 */ /* 0x080fe20000010019 */
[----:B------:R-:W-:Y:S02]  /*4b30*/  HADD2.F32 R20, -RZ, R20.H1_H1 ;  /* 0x30000014ff147230 */ /* 0x000fe40000004100 */
[-C--:B------:R-:W-:Y:S01]  /*4b40*/  FFMA.FTZ R25, R66, R75.reuse, R77 ;  /* 0x0000004b42197223 */ /* 0x080fe2000001004d */
[----:B------:R-:W-:Y:S01]  /*4b50*/  FFMA.FTZ R2, R70, R75, R79 ;  /* 0x0000004b46027223 */ /* 0x000fe2000001004f */
[-C--:B------:R-:W-:Y:S01]  /*4b60*/  FFMA.FTZ R72, R5, R0.reuse, RZ ;  /* 0x0000000005487223 */ /* 0x080fe200000100ff */
[-C--:B------:R-:W-:Y:S01]  /*4b70*/  FFMA.FTZ R77, R3, R0.reuse, RZ ;  /* 0x00000000034d7223 */ /* 0x080fe200000100ff */
[-C--:B------:R-:W-:Y:S01]  /*4b80*/  FFMA.FTZ R79, R4, R0.reuse, RZ ;  /* 0x00000000044f7223 */ /* 0x080fe200000100ff */
[----:B0-----:R-:W-:Y:S01]  /*4b90*/  FFMA.FTZ R76, R6, R0, RZ ;  /* 0x00000000064c7223 */ /* 0x001fe200000100ff */
        /* <DEDUP_REMOVED lines=14> */
[----:B------:R-:W-:Y:S01]  /*4c80*/  LEA.HI R80, R15, 0xffffff80, RZ, 0x8 ;  /* 0xffffff800f507811 */ /* 0x000fe200078f40ff */
[--C-:B-1----:R-:W-:Y:S01]  /*4c90*/  HADD2.F32 R21, -RZ, R22.reuse.H0_H0 ;  /* 0x20000016ff157230 */ /* 0x102fe20000004100 */
[----:B------:R-:W-:Y:S01]  /*4ca0*/  LOP3.LUT R78, R13, 0xff, RZ, 0xc0, !PT ;  /* 0x000000ff0d4e7812 */ /* 0x000fe200078ec0ff */
[----:B------:R-:W-:Y:S01]  /*4cb0*/  HADD2.F32 R22, -RZ, R22.H1_H1 ;  /* 0x30000016ff167230 */ /* 0x000fe20000004100 */
[----:B------:R0:W-:Y:S02]  /*4cc0*/  I2F.F16 R72, R80 ;  /* 0x0000005000487306 */ /* 0x0001e40000200c00 */
[-C--:B------:R-:W-:Y:S01]  /*4cd0*/  FFMA.FTZ R0, R56, R21.reuse, R75 ;  /* 0x0000001538007223 */ /* 0x080fe2000001004b */
[----:B------:R-:W-:Y:S01]  /*4ce0*/  IADD3 R76, PT, PT, R78, -0x80, RZ ;  /* 0xffffff804e4c7810 */ /* 0x000fe20007ffe0ff */
[-C--:B------:R-:W-:Y:S01]  /*4cf0*/  FFMA.FTZ R75, R61, R21.reuse, R20 ;  /* 0x000000153d4b7223 */ /* 0x080fe20000010014 */
[-C--:B------:R-:W-:Y:S01]  /*4d00*/  FFMA.FTZ R82, R60, R21.reuse, R79 ;  /* 0x000000153c527223 */ /* 0x080fe2000001004f */
[----:B0-----:R-:W-:Y:S01]  /*4d10*/  FFMA.FTZ R80, R62, R21, R77 ;  /* 0x000000153e507223 */ /* 0x001fe2000001004d */
[----:B------:R-:W-:-:S02]  /*4d20*/  HADD2.F32 R78, -RZ, R23.H0_H0 ;  /* 0x20000017ff4e7230 */ /* 0x000fc40000004100 */
[-C--:B------:R-:W-:Y:S01]  /*4d30*/  FFMA.FTZ R20, R59, R22.reuse, R0 ;  /* 0x000000163b147223 */ /* 0x080fe20000010000 */
[-C--:B------:R-:W-:Y:S01]  /*4d40*/  FFMA.FTZ R21, R55, R22.reuse, R80 ;  /* 0x0000001637157223 */ /* 0x080fe20000010050 */
[-C--:B------:R-:W-:Y:S01]  /*4d50*/  FFMA.FTZ R80, R58, R22.reuse, R75 ;  /* 0x000000163a507223 */ /* 0x080fe2000001004b */
[----:B------:R-:W-:Y:S01]  /*4d60*/  FFMA.FTZ R82, R57, R22, R82 ;  /* 0x0000001639527223 */ /* 0x000fe20000010052 */
[-C--:B------:R-:W-:Y:S01]  /*4d70*/  FFMA.FTZ R22, R69, R78.reuse, R20 ;  /* 0x0000004e45167223 */ /* 0x080fe20000010014 */
[-C--:B------:R-:W-:Y:S02]  /*4d80*/  FFMA.FTZ R77, R68, R78.reuse, R21 ;  /* 0x0000004e444d7223 */ /* 0x080fe40000010015 */
[----:B------:R-:W0:Y:S01]  /*4d90*/  LDS.64 R20, [UR4+0x310] ;  /* 0x00031004ff147984 */ /* 0x000e220008000a00 */
[----:B------:R-:W-:Y:S01]  /*4da0*/  LOP3.LUT R81, R15, 0xff, RZ, 0xc0, !PT ;  /* 0x000000ff0f517812 */ /* 0x000fe200078ec0ff */
[----:B------:R-:W-:Y:S01]  /*4db0*/  FFMA.FTZ R83, R67, R78, R82 ;  /* 0x0000004e43537223 */ /* 0x000fe20000010052 */
[----:B------:R-:W-:-:S02]  /*4dc0*/  HADD2.F32 R23, -RZ, R23.H1_H1 ;  /* 0x30000017ff177230 */ /* 0x000fc40000004100 */
[----:B------:R-:W-:Y:S01]  /*4dd0*/  IADD3 R79, PT, PT, R81, -0x80, RZ ;  /* 0xffffff80514f7810 */ /* 0x000fe20007ffe0ff */
[----:B------:R-:W-:Y:S01]  /*4de0*/  FFMA.FTZ R81, R65, R78, R80 ;  /* 0x0000004e41517223 */ /* 0x000fe20000010050 */
[----:B------:R-:W-:Y:S02]  /*4df0*/  LOP3.LUT R78, R14, 0xff, RZ, 0xc0, !PT ;  /* 0x000000ff0e4e7812 */ /* 0x000fe400078ec0ff */
[----:B------:R1:W-:Y:S02]  /*4e00*/  I2F.F16 R0, R79 ;  /* 0x0000004f00007306 */ /* 0x0003e40000200c00 */
[----:B------:R-:W-:Y:S01]  /*4e10*/  IADD3 R82, PT, PT, R78, -0x80, RZ ;  /* 0xffffff804e527810 */ /* 0x000fe20007ffe0ff */
[-C--:B------:R-:W-:Y:S01]  /*4e20*/  FFMA.FTZ R78, R63, R23.reuse, R22 ;  /* 0x000000173f4e7223 */ /* 0x080fe20000010016 */
[----:B-1----:R-:W-:-:S03]  /*4e30*/  FFMA.FTZ R79, R64, R23, R77 ;  /* 0x00000017404f7223 */ /* 0x002fc6000001004d */
[----:B------:R-:W-:Y:S01]  /*4e40*/  FMUL.FTZ R78, R31, R78 ;  /* 0x0000004e1f4e7220 */ /* 0x000fe20000410000 */
[----:B------:R-:W-:Y:S01]  /*4e50*/  FMUL.FTZ R25, R28, R25 ;  /* 0x000000191c197220 */ /* 0x000fe20000410000 */
[----:B------:R-:W-:Y:S01]  /*4e60*/  FMUL.FTZ R79, R30, R79 ;  /* 0x0000004f1e4f7220 */ /* 0x000fe20000410000 */
[----:B------:R-:W-:Y:S01]  /*4e70*/  FMUL.FTZ R22, R19, R2 ;  /* 0x0000000213167220 */ /* 0x000fe20000410000 */
[-C--:B------:R-:W-:Y:S01]  /*4e80*/  FFMA.FTZ R81, R66, R23.reuse, R81 ;  /* 0x0000001742517223 */ /* 0x080fe20000010051 */
[----:B------:R-:W-:Y:S01]  /*4e90*/  FFMA.FTZ R80, R70, R23, R83 ;  /* 0x0000001746507223 */ /* 0x000fe20000010053 */
[----:B------:R-:W-:Y:S02]  /*4ea0*/  F2FP.F16.F32.PACK_AB R78, RZ, R78 ;  /* 0x0000004eff4e723e */ /* 0x000fe400000000ff */
[----:B------:R-:W-:Y:S02]  /*4eb0*/  F2FP.F16.F32.PACK_AB R79, RZ, R79 ;  /* 0x0000004fff4f723e */ /* 0x000fe400000000ff */
[----:B------:R-:W-:-:S02]  /*4ec0*/  SHF.R.U32.HI R23, RZ, 0x8, R12 ;  /* 0x00000008ff177819 */ /* 0x000fc4000001160c */
[----:B------:R-:W-:Y:S02]  /*4ed0*/  F2FP.F16.F32.PACK_AB R2, RZ, R25 ;  /* 0x00000019ff02723e */ /* 0x000fe400000000ff */
[----:B------:R-:W-:Y:S01]  /*4ee0*/  F2FP.F16.F32.PACK_AB R22, RZ, R22 ;  /* 0x00000016ff16723e */ /* 0x000fe200000000ff */
[----:B------:R-:W-:Y:S01]  /*4ef0*/  FMUL.FTZ R81, R28, R81 ;  /* 0x000000511c517220 */ /* 0x000fe20000410000 */
[----:B------:R-:W-:Y:S01]  /*4f00*/  PRMT R78, R78, 0x5410, R79 ;  /* 0x000054104e4e7816 */ /* 0x000fe2000000004f */
[----:B------:R-:W-:Y:S01]  /*4f10*/  FMUL.FTZ R80, R19, R80 ;  /* 0x0000005013507220 */ /* 0x000fe20000410000 */
[----:B------:R-:W-:Y:S02]  /*4f20*/  LOP3.LUT R23, R23, 0xff, RZ, 0xc0, !PT ;  /* 0x000000ff17177812 */ /* 0x000fe400078ec0ff */
[----:B------:R-:W-:Y:S01]  /*4f30*/  PRMT R2, R2, 0x5410, R22 ;  /* 0x0000541002027816 */ /* 0x000fe20000000016 */
[----:B------:R-:W-:Y:S01]  /*4f40*/  HFMA2 R37, R78, 1, 1, R37 ;  /* 0x3c003c004e257831 */ /* 0x000fe20000000025 */
[----:B------:R-:W-:-:S02]  /*4f50*/  F2FP.F16.F32.PACK_AB R81, RZ, R81 ;  /* 0x00000051ff51723e */ /* 0x000fc400000000ff */
[----:B------:R-:W-:Y:S01]  /*4f60*/  F2FP.F16.F32.PACK_AB R80, RZ, R80 ;  /* 0x00000050ff50723e */ /* 0x000fe200000000ff */
[----:B------:R-:W-:Y:S01]  /*4f70*/  HADD2 R7, R2, R7 ;  /* 0x0000000702077230 */ /* 0x000fe20000000000 */
[----:B------:R-:W-:Y:S01]  /*4f80*/  IADD3 R78, PT, PT, R23, -0x80, RZ ;  /* 0xffffff80174e7810 */ /* 0x000fe20007ffe0ff */
[--C-:B0-----:R-:W-:Y:S01]  /*4f90*/  HADD2.F32 R2, -RZ, R20.reuse.H0_H0 ;  /* 0x20000014ff027230 */ /* 0x101fe20000004100 */
[----:B------:R-:W0:Y:S01]  /*4fa0*/  LDS.64 R22, [UR4+0x318] ;  /* 0x00031804ff167984 */ /* 0x000e220008000a00 */
[----:B------:R-:W-:Y:S01]  /*4fb0*/  PRMT R81, R81, 0x5410, R80 ;  /* 0x0000541051517816 */ /* 0x000fe20000000050 */
[----:B------:R-:W-:Y:S02]  /*4fc0*/  HADD2.F32 R20, -RZ, R20.H1_H1 ;  /* 0x30000014ff147230 */ /* 0x000fe40000004100 */
[----:B------:R-:W-:Y:S01]  /*4fd0*/  FFMA.FTZ R3, R3, R2, RZ ;  /* 0x0000000203037223 */ /* 0x000fe200000100ff */
[----:B------:R-:W-:Y:S01]  /*4fe0*/  SHF.R.U32.HI R80, RZ, 0x8, R14 ;  /* 0x00000008ff507819 */ /* 0x000fe2000001160e */
[----:B------:R-:W-:-:S02]  /*4ff0*/  HADD2 R38, R81, R38 ;  /* 0x0000002651267230 */ /* 0x000fc40000000000 */
[--C-:B------:R-:W-:Y:S02]  /*5000*/  HADD2.F32 R81, -RZ, R21.reuse.H0_H0 ;  /* 0x20000015ff517230 */ /* 0x100fe40000004100 */
[----:B------:R-:W-:Y:S01]  /*5010*/  FFMA.FTZ R3, R46, R20, R3 ;  /* 0x000000142e037223 */ /* 0x000fe20000010003 */
[----:B------:R1:W-:Y:S01]  /*5020*/  I2F.F16 R77, R82 ;  /* 0x00000052004d7306 */ /* 0x0003e20000200c00 */
[----:B------:R-:W-:Y:S02]  /*5030*/  HADD2.F32 R21, -RZ, R21.H1_H1 ;  /* 0x30000015ff157230 */ /* 0x000fe40000004100 */
[----:B------:R-:W-:Y:S01]  /*5040*/  FFMA.FTZ R3, R50, R81, R3 ;  /* 0x0000005132037223 */ /* 0x000fe20000010003 */
[----:B-1----:R-:W-:Y:S01]  /*5050*/  LOP3.LUT R82, R80, 0xff, RZ, 0xc0, !PT ;  /* 0x000000ff50527812 */ /* 0x002fe200078ec0ff */
[-C--:B------:R-:W-:Y:S01]  /*5060*/  FFMA.FTZ R80, R5, R2.reuse, RZ ;  /* 0x0000000205507223 */ /* 0x080fe200000100ff */
[-C--:B------:R-:W-:Y:S01]  /*5070*/  FFMA.FTZ R6, R6, R2.reuse, RZ ;  /* 0x0000000206067223 */ /* 0x080fe200000100ff */
[----:B------:R-:W-:-:S02]  /*5080*/  FFMA.FTZ R83, R4, R2, RZ ;  /* 0x0000000204537223 */ /* 0x000fc400000100ff */
[-C--:B------:R-:W-:Y:S01]  /*5090*/  FFMA.FTZ R80, R45, R20.reuse, R80 ;  /* 0x000000142d507223 */ /* 0x080fe20000010050 */
[----:B------:R-:W-:Y:S02]  /*50a0*/  FFMA.FTZ R45, R54, R21, R3 ;  /* 0x00000015362d7223 */ /* 0x000fe40000010003 */
[----:B------:R-:W1:Y:S01]  /*50b0*/  LDS.64 R2, [UR4+0xa0] ;  /* 0x0000a004ff027984 */ /* 0x000e620008000a00 */
[----:B------:R-:W-:Y:S02]  /*50c0*/  LEA.HI R71, R13, 0xffffff80, RZ, 0x8 ;  /* 0xffffff800d477811 */ /* 0x000fe400078f40ff */
[--C-:B------:R-:W-:Y:S02]  /*50d0*/  SHF.R.U32.HI R79, RZ, 0x8, R13.reuse ;  /* 0x00000008ff4f7819 */ /* 0x100fe4000001160d */
[----:B------:R-:W-:Y:S01]  /*50e0*/  SHF.R.U32.HI R13, RZ, 0x10, R13 ;  /* 0x00000010ff0d7819 */ /* 0x000fe2000001160d */
[-C--:B------:R-:W-:Y:S01]  /*50f0*/  FFMA.FTZ R6, R47, R20.reuse, R6 ;  /* 0x000000142f067223 */ /* 0x080fe20000010006 */
[----:B------:R-:W-:Y:S01]  /*5100*/  FFMA.FTZ R83, R48, R20, R83 ;  /* 0x0000001430537223 */ /* 0x000fe20000010053 */
[----:B------:R-:W-:-:S02]  /*5110*/  LOP3.LUT R75, R12, 0xff, RZ, 0xc0, !PT ;  /* 0x000000ff0c4b7812 */ /* 0x000fc400078ec0ff */
[----:B------:R-:W-:Y:S01]  /*5120*/  LOP3.LUT R13, R13, 0xff, RZ, 0xc0, !PT ;  /* 0x000000ff0d0d7812 */ /* 0x000fe200078ec0ff */
[-C--:B------:R-:W-:Y:S01]  /*5130*/  FFMA.FTZ R80, R49, R81.reuse, R80 ;  /* 0x0000005131507223 */ /* 0x080fe20000010050 */
[----:B------:R-:W-:Y:S01]  /*5140*/  SHF.R.U32.HI R12, RZ, 0x10, R12 ;  /* 0x00000010ff0c7819 */ /* 0x000fe2000001160c */
[-C--:B------:R-:W-:Y:S01]  /*5150*/  FFMA.FTZ R51, R51, R81.reuse, R6 ;  /* 0x0000005133337223 */ /* 0x080fe20000010006 */
[----:B------:R-:W-:Y:S01]  /*5160*/  FFMA.FTZ R52, R52, R81, R83 ;  /* 0x0000005134347223 */ /* 0x000fe20000010053 */
[----:B------:R-:W-:Y:S01]  /*5170*/  IADD3 R48, PT, PT, R13, -0x80, RZ ;  /* 0xffffff800d307810 */ /* 0x000fe20007ffe0ff */
[--C-:B0-----:R-:W-:Y:S01]  /*5180*/  HADD2.F32 R13, -RZ, R22.reuse.H0_H0 ;  /* 0x20000016ff0d7230 */ /* 0x101fe20000004100 */
[----:B------:R-:W-:Y:S01]  /*5190*/  SHF.R.U32.HI R6, RZ, 0x10, R15 ;  /* 0x00000010ff067819 */ /* 0x000fe2000001160f */
[-C--:B------:R-:W-:Y:S01]  /*51a0*/  FFMA.FTZ R53, R53, R21.reuse, R80 ;  /* 0x0000001535357223 */ /* 0x080fe20000010050 */
[----:B------:R-:W-:Y:S01]  /*51b0*/  LOP3.LUT R12, R12, 0xff, RZ, 0xc0, !PT ;  /* 0x000000ff0c0c7812 */ /* 0x000fe200078ec0ff */
[-C--:B------:R-:W-:Y:S01]  /*51c0*/  FFMA.FTZ R32, R32, R21.reuse, R51 ;  /* 0x0000001520207223 */ /* 0x080fe20000010033 */
[----:B------:R-:W-:Y:S01]  /*51d0*/  FFMA.FTZ R21, R33, R21, R52 ;  /* 0x0000001521157223 */ /* 0x000fe20000010034 */
[----:B------:R-:W-:Y:S01]  /*51e0*/  LOP3.LUT R6, R6, 0xff, RZ, 0xc0, !PT ;  /* 0x000000ff06067812 */ /* 0x000fe200078ec0ff */
[----:B------:R-:W-:Y:S01]  /*51f0*/  HADD2.F32 R22, -RZ, R22.H1_H1 ;  /* 0x30000016ff167230 */ /* 0x000fe20000004100 */
[----:B------:R-:W-:Y:S01]  /*5200*/  LEA.HI R74, R14, 0xffffff80, RZ, 0x8 ;  /* 0xffffff800e4a7811 */ /* 0x000fe200078f40ff */
[-C--:B------:R-:W-:Y:S01]  /*5210*/  FFMA.FTZ R56, R56, R13.reuse, R53 ;  /* 0x0000000d38387223 */ /* 0x080fe20000010035 */
[----:B------:R-:W-:Y:S01]  /*5220*/  IADD3 R12, PT, PT, R12, -0x80, RZ ;  /* 0xffffff800c0c7810 */ /* 0x000fe20007ffe0ff */
[-C--:B------:R-:W-:Y:S01]  /*5230*/  FFMA.FTZ R62, R62, R13.reuse, R45 ;  /* 0x0000000d3e3e7223 */ /* 0x080fe2000001002d */
[----:B------:R-:W-:Y:S01]  /*5240*/  SHF.R.U32.HI R14, RZ, 0x10, R14 ;  /* 0x00000010ff0e7819 */ /* 0x000fe2000001160e */
[-C--:B------:R-:W-:Y:S01]  /*5250*/  FFMA.FTZ R61, R61, R13.reuse, R32 ;  /* 0x0000000d3d3d7223 */ /* 0x080fe20000010020 */
[----:B------:R-:W-:Y:S01]  /*5260*/  FFMA.FTZ R60, R60, R13, R21 ;  /* 0x0000000d3c3c7223 */ /* 0x000fe20000010015 */
[----:B------:R-:W-:Y:S01]  /*5270*/  IADD3 R50, PT, PT, R6, -0x80, RZ ;  /* 0xffffff8006327810 */ /* 0x000fe20007ffe0ff */
[--C-:B------:R-:W-:Y:S01]  /*5280*/  HADD2.F32 R4, -RZ, R23.reuse.H0_H0 ;  /* 0x20000017ff047230 */ /* 0x100fe20000004100 */
[----:B--2---:R-:W-:Y:S01]  /*5290*/  LOP3.LUT R6, R8, 0xff, RZ, 0xc0, !PT ;  /* 0x000000ff08067812 */ /* 0x004fe200078ec0ff */
[----:B------:R0:W-:Y:S01]  /*52a0*/  I2F.F16 R47, R12 ;  /* 0x0000000c002f7306 */ /* 0x0001e20000200c00 */
[----:B------:R-:W-:Y:S01]  /*52b0*/  LOP3.LUT R14, R14, 0xff, RZ, 0xc0, !PT ;  /* 0x000000ff0e0e7812 */ /* 0x000fe200078ec0ff */
[-C--:B------:R-:W-:Y:S01]  /*52c0*/  FFMA.FTZ R56, R59, R22.reuse, R56 ;  /* 0x000000163b387223 */ /* 0x080fe20000010038 */
[----:B------:R-:W-:Y:S01]  /*52d0*/  LOP3.LUT R13, R9, 0xff, RZ, 0xc0, !PT ;  /* 0x000000ff090d7812 */ /* 0x000fe200078ec0ff */
[-C--:B------:R-:W-:Y:S01]  /*52e0*/  FFMA.FTZ R55, R55, R22.reuse, R62 ;  /* 0x0000001637377223 */ /* 0x080fe2000001003e */
[----:B------:R-:W-:Y:S01]  /*52f0*/  LOP3.LUT R79, R79, 0xff, RZ, 0xc0, !PT ;  /* 0x000000ff4f4f7812 */ /* 0x000fe200078ec0ff */
[----:B------:R-:W-:Y:S01]  /*5300*/  FFMA.FTZ R60, R57, R22, R60 ;  /* 0x00000016393c7223 */ /* 0x000fe2000001003c */
[----:B------:R-:W-:Y:S01]  /*5310*/  SHF.R.U32.HI R84, RZ, 0x8, R15 ;  /* 0x00000008ff547819 */ /* 0x000fe2000001160f */
[----:B------:R-:W-:Y:S01]  /*5320*/  FMUL.FTZ R24, R31, R24 ;  /* 0x000000181f187220 */ /* 0x000fe20000410000 */
[----:B0-----:R-:W-:Y:S01]  /*5330*/  FFMA.FTZ R12, R58, R22, R61 ;  /* 0x000000163a0c7223 */ /* 0x001fe2000001003d */
[----:B------:R-:W-:Y:S01]  /*5340*/  IADD3 R58, PT, PT, R6, -0x80, RZ ;  /* 0xffffff80063a7810 */ /* 0x000fe20007ffe0ff */
[----:B------:R-:W-:Y:S01]  /*5350*/  FMUL.FTZ R27, R30, R27 ;  /* 0x0000001b1e1b7220 */ /* 0x000fe20000410000 */
[----:B------:R-:W-:Y:S01]  /*5360*/  IADD3 R14, PT, PT, R14, -0x80, RZ ;  /* 0xffffff800e0e7810 */ /* 0x000fe20007ffe0ff */
[----:B------:R-:W-:-:S02]  /*5370*/  HADD2.F32 R15, -RZ, R23.H1_H1 ;  /* 0x30000017ff0f7230 */ /* 0x000fc40000004100 */
[-C--:B------:R-:W-:Y:S01]  /*5380*/  FFMA.FTZ R6, R69, R4.reuse, R56 ;  /* 0x0000000445067223 */ /* 0x080fe20000010038 */
[----:B------:R-:W-:Y:S01]  /*5390*/  IADD3 R13, PT, PT, R13, -0x80, RZ ;  /* 0xffffff800d0d7810 */ /* 0x000fe20007ffe0ff */
[-C--:B------:R-:W-:Y:S01]  /*53a0*/  FFMA.FTZ R23, R68, R4.reuse, R55 ;  /* 0x0000000444177223 */ /* 0x080fe20000010037 */
[----:B------:R-:W-:Y:S01]  /*53b0*/  IADD3 R79, PT, PT, R79, -0x80, RZ ;  /* 0xffffff804f4f7810 */ /* 0x000fe20007ffe0ff */
[-C--:B------:R-:W-:Y:S01]  /*53c0*/  FFMA.FTZ R69, R65, R4.reuse, R12 ;  /* 0x0000000441457223 */ /* 0x080fe2000001000c */
[----:B------:R-:W-:Y:S01]  /*53d0*/  FFMA.FTZ R67, R67, R4, R60 ;  /* 0x0000000443437223 */ /* 0x000fe2000001003c */
[----:B------:R-:W-:Y:S01]  /*53e0*/  IMAD.WIDE R128, R117, 0x4, R16 ;  /* 0x0000000475807825 */ /* 0x000fe200078e0210 */
[----:B------:R-:W0:Y:S01]  /*53f0*/  I2F.F16 R76, R76 ;  /* 0x0000004c004c7306 */ /* 0x000e220000200c00 */
[----:B------:R-:W-:Y:S02]  /*5400*/  IADD3 R5, PT, PT, R82, -0x80, RZ ;  /* 0xffffff8052057810 */ /* 0x000fe40007ffe0ff */
[-C--:B------:R-:W-:Y:S01]  /*5410*/  FFMA.FTZ R6, R63, R15.reuse, R6 ;  /* 0x0000000f3f067223 */ /* 0x080fe20000010006 */
[----:B------:R-:W-:Y:S01]  /*5420*/  F2FP.F16.F32.PACK_AB R24, RZ, R24 ;  /* 0x00000018ff18723e */ /* 0x000fe200000000ff */
[----:B------:R-:W-:Y:S01]  /*5430*/  FFMA.FTZ R23, R64, R15, R23 ;  /* 0x0000000f40177223 */ /* 0x000fe20000010017 */
[----:B------:R-:W-:Y:S01]  /*5440*/  F2FP.F16.F32.PACK_AB R27, RZ, R27 ;  /* 0x0000001bff1b723e */ /* 0x000fe200000000ff */
[-C--:B------:R-:W-:Y:S01]  /*5450*/  FFMA.FTZ R69, R66, R15.reuse, R69 ;  /* 0x0000000f42457223 */ /* 0x080fe20000010045 */
[----:B------:R-:W-:Y:S01]  /*5460*/  FFMA.FTZ R70, R70, R15, R67 ;  /* 0x0000000f46467223 */ /* 0x000fe20000010043 */
[----:B------:R-:W-:Y:S01]  /*5470*/  I2F.F16 R51, R14 ;  /* 0x0000000e00337306 */ /* 0x000fe20000200c00 */
[--C-:B-1----:R-:W-:Y:S01]  /*5480*/  HADD2.F32 R53, -RZ, R3.reuse.H0_H0 ;  /* 0x20000003ff357230 */ /* 0x102fe20000004100 */
[----:B------:R-:W-:Y:S01]  /*5490*/  IADD3 R75, PT, PT, R75, -0x80, RZ ;  /* 0xffffff804b4b7810 */ /* 0x000fe20007ffe0ff */
[----:B------:R-:W-:Y:S01]  /*54a0*/  HADD2.F32 R22, -RZ, R3.H1_H1 ;  /* 0x30000003ff167230 */ /* 0x000fe20000004100 */
[----:B------:R-:W-:Y:S01]  /*54b0*/  LOP3.LUT R3, R11, 0xff, RZ, 0xc0, !PT ;  /* 0x000000ff0b037812 */ /* 0x000fe200078ec0ff */
[----:B------:R-:W-:Y:S01]  /*54c0*/  HADD2.F32 R49, -RZ, R2.H0_H0 ;  /* 0x20000002ff317230 */ /* 0x000fe20000004100 */
[----:B------:R-:W1:Y:S02]  /*54d0*/  LDS.64 R20, [UR4+0xa8] ;  /* 0x0000a804ff147984 */ /* 0x000e640008000a00 */
[----:B------:R2:W-:Y:S01]  /*54e0*/  I2F.F16 R57, R13 ;  /* 0x0000000d00397306 */ /* 0x0005e20000200c00 */
[----:B------:R-:W-:-:S02]  /*54f0*/  PRMT R24, R24, 0x5410, R27 ;  /* 0x0000541018187816 */ /* 0x000fc4000000001b */
[----:B------:R-:W-:-:S05]  /*5500*/  LOP3.LUT R4, R10, 0xff, RZ, 0xc0, !PT ;  /* 0x000000ff0a047812 */ /* 0x000fca00078ec0ff */
[----:B------:R-:W3:Y:S01]  /*5510*/  I2F.F16 R79, R79 ;  /* 0x0000004f004f7306 */ /* 0x000ee20000200c00 */
[----:B--2---:R2:W4:Y:S01]  /*5520*/  LDG.E.128.CONSTANT R12, desc[UR8][R128.64] ;  /* 0x00000008800c7981 */ /* 0x004522000c1e9d00 */
[----:B------:R-:W-:Y:S01]  /*5530*/  IADD3 R55, PT, PT, R3, -0x80, RZ ;  /* 0xffffff8003377810 */ /* 0x000fe20007ffe0ff */
[----:B------:R-:W-:Y:S01]  /*5540*/  HFMA2 R36, R24, 1, 1, R36 ;  /* 0x3c003c0018247831 */ /* 0x000fe20000000024 */
[----:B------:R-:W-:-:S04]  /*5550*/  LOP3.LUT R84, R84, 0xff, RZ, 0xc0, !PT ;  /* 0x000000ff54547812 */ /* 0x000fc800078ec0ff */
[----:B------:R-:W5:Y:S01]  /*5560*/  I2F.F16 R5, R5 ;  /* 0x0000000500057306 */ /* 0x000f620000200c00 */
[----:B------:R-:W-:Y:S01]  /*5570*/  IADD3 R56, PT, PT, R4, -0x80, RZ ;  /* 0xffffff8004387810 */ /* 0x000fe20007ffe0ff */
[----:B------:R-:W-:Y:S01]  /*5580*/  HADD2.F32 R52, -RZ, R2.H1_H1 ;  /* 0x30000002ff347230 */ /* 0x000fe20000004100 */
[--C-:B------:R-:W-:Y:S02]  /*5590*/  SHF.R.U32.HI R3, RZ, 0x8, R9.reuse ;  /* 0x00000008ff037819 */ /* 0x100fe40000011609 */
[----:B------:R-:W-:-:S03]  /*55a0*/  SHF.R.U32.HI R4, RZ, 0x10, R9 ;  /* 0x00000010ff047819 */ /* 0x000fc60000011609 */
[----:B------:R-:W2:Y:S01]  /*55b0*/  I2F.F16 R48, R48 ;  /* 0x0000003000307306 */ /* 0x000ea20000200c00 */
[----:B------:R-:W-:Y:S02]  /*55c0*/  LEA.HI R24, R8, 0xffffff80, RZ, 0x8 ;  /* 0xffffff8008187811 */ /* 0x000fe400078f40ff */
[--C-:B------:R-:W-:Y:S02]  /*55d0*/  SHF.R.U32.HI R2, RZ, 0x8, R8.reuse ;  /* 0x00000008ff027819 */ /* 0x100fe40000011608 */
[----:B------:R-:W-:Y:S02]  /*55e0*/  LEA.HI R25, R9, 0xffffff80, RZ, 0x8 ;  /* 0xffffff8009197811 */ /* 0x000fe400078f40ff */
[----:B------:R-:W-:Y:S01]  /*55f0*/  SHF.R.U32.HI R8, RZ, 0x10, R8 ;  /* 0x00000010ff087819 */ /* 0x000fe20000011608 */
[----:B------:R-:W1:Y:S01]  /*5600*/  I2F.F16 R75, R75 ;  /* 0x0000004b004b7306 */ /* 0x000e620000200c00 */
[----:B------:R-:W-:Y:S02]  /*5610*/  IADD3 R46, PT, PT, R84, -0x80, RZ ;  /* 0xffffff80542e7810 */ /* 0x000fe40007ffe0ff */
[----:B------:R-:W-:Y:S01]  /*5620*/  LOP3.LUT R9, R3, 0xff, RZ, 0xc0, !PT ;  /* 0x000000ff03097812 */ /* 0x000fe200078ec0ff */
[----:B0-----:R-:W-:Y:S01]  /*5630*/  HADD2.F32 R3, -RZ, R76.H0_H0 ;  /* 0x2000004cff037230 */ /* 0x001fe20000004100 */
[----:B------:R-:W-:Y:S01]  /*5640*/  LOP3.LUT R16, R4, 0xff, RZ, 0xc0, !PT ;  /* 0x000000ff04107812 */ /* 0x000fe200078ec0ff */
[----:B------:R-:W-:Y:S01]  /*5650*/  HADD2.F32 R4, -RZ, R0.H0_H0 ;  /* 0x20000000ff047230 */ /* 0x000fe20000004100 */
[----:B------:R-:W-:Y:S01]  /*5660*/  LOP3.LUT R8, R8, 0xff, RZ, 0xc0, !PT ;  /* 0x000000ff08087812 */ /* 0x000fe200078ec0ff */
[----:B------:R-:W-:Y:S01]  /*5670*/  HADD2.F32 R0, -RZ, R77.H0_H0 ;  /* 0x2000004dff007230 */ /* 0x000fe20000004100 */
[----:B------:R-:W0:Y:S01]  /*5680*/  I2F.F16 R78, R78 ;  /* 0x0000004e004e7306 */ /* 0x000e220000200c00 */
[----:B---3--:R-:W-:-:S02]  /*5690*/  HADD2.F32 R33, -RZ, R79.H0_H0 ;  /* 0x2000004fff217230 */ /* 0x008fc40000004100 */
[-C--:B------:R-:W-:Y:S01]  /*56a0*/  FFMA.FTZ R60, R3, R49.reuse, RZ ;  /* 0x00000031033c7223 */ /* 0x080fe200000100ff */
[----:B------:R-:W-:Y:S01]  /*56b0*/  IADD3 R8, PT, PT, R8, -0x80, RZ ;  /* 0xffffff8008087810 */ /* 0x000fe20007ffe0ff */
[----:B-----5:R-:W-:Y:S02]  /*56c0*/  HADD2.F32 R32, -RZ, R5.H0_H0 ;  /* 0x20000005ff207230 */ /* 0x020fe40000004100 */
[----:B------:R-:W-:Y:S01]  /*56d0*/  FFMA.FTZ R61, R0, R49, RZ ;  /* 0x00000031003d7223 */ /* 0x000fe200000100ff */
[----:B------:R-:W3:Y:S01]  /*56e0*/  I2F.F16 R46, R46 ;  /* 0x0000002e002e7306 */ /* 0x000ee20000200c00 */
[----:B--2---:R-:W-:Y:S02]  /*56f0*/  HADD2.F32 R48, -RZ, R48.H0_H0 ;  /* 0x20000030ff307230 */ /* 0x004fe40000004100 */
[----:B------:R-:W-:Y:S01]  /*5700*/  FFMA.FTZ R5, R33, R52, R60 ;  /* 0x0000003421057223 */ /* 0x000fe2000001003c */
[----:B------:R-:W-:Y:S01]  /*5710*/  LOP3.LUT R2, R2, 0xff, RZ, 0xc0, !PT ;  /* 0x000000ff02027812 */ /* 0x000fe200078ec0ff */
[----:B------:R-:W-:-:S03]  /*5720*/  HADD2.F32 R51, -RZ, R51.H0_H0 ;  /* 0x20000033ff337230 */ /* 0x000fc60000004100 */
[----:B------:R-:W2:Y:S01]  /*5730*/  I2F.F16 R50, R50 ;  /* 0x0000003200327306 */ /* 0x000ea20000200c00 */
[----:B------:R-:W-:Y:S01]  /*5740*/  SHF.R.U32.HI R17, RZ, 0x8, R10 ;  /* 0x00000008ff117819 */ /* 0x000fe2000001160a */
[----:B------:R-:W-:Y:S01]  /*5750*/  FFMA.FTZ R62, R48, R53, R5 ;  /* 0x00000035303e7223 */ /* 0x000fe20000010005 */
[----:B------:R-:W-:-:S05]  /*5760*/  IADD3 R66, PT, PT, R2, -0x80, RZ ;  /* 0xffffff8002427810 */ /* 0x000fca0007ffe0ff */
[----:B------:R5:W-:Y:S01]  /*5770*/  I2F.F16 R59, R8 ;  /* 0x00000008003b7306 */ /* 0x000be20000200c00 */
[----:B------:R-:W-:Y:S01]  /*5780*/  SHF.R.U32.HI R5, RZ, 0x8, R11 ;  /* 0x00000008ff057819 */ /* 0x000fe2000001160b */
[----:B-1----:R-:W-:Y:S01]  /*5790*/  HADD2.F32 R2, -RZ, R75.H0_H0 ;  /* 0x2000004bff027230 */ /* 0x002fe20000004100 */
[----:B------:R-:W-:Y:S01]  /*57a0*/  LEA.HI R27, R10, 0xffffff80, RZ, 0x8 ;  /* 0xffffff800a1b7811 */ /* 0x000fe200078f40ff */
[----:B-----5:R-:W-:-:S04]  /*57b0*/  FFMA.FTZ R8, R32, R52, R61 ;  /* 0x0000003420087223 */ /* 0x020fc8000001003d */
[----:B------:R-:W1:Y:S01]  /*57c0*/  I2F.F16 R71, R71 ;  /* 0x0000004700477306 */ /* 0x000e620000200c00 */
[----:B------:R-:W-:Y:S01]  /*57d0*/  SHF.R.U32.HI R10, RZ, 0x10, R10 ;  /* 0x00000010ff0a7819 */ /* 0x000fe2000001160a */
[----:B------:R-:W-:Y:S01]  /*57e0*/  FFMA.FTZ R61, R51, R53, R8 ;  /* 0x00000035333d7223 */ /* 0x000fe20000010008 */
[----:B------:R-:W-:Y:S02]  /*57f0*/  SHF.R.U32.HI R8, RZ, 0x10, R11 ;  /* 0x00000010ff087819 */ /* 0x000fe4000001160b */
[----:B------:R-:W-:-:S03]  /*5800*/  LOP3.LUT R17, R17, 0xff, RZ, 0xc0, !PT ;  /* 0x000000ff11117812 */ /* 0x000fc600078ec0ff */
[----:B------:R-:W5:Y:S01]  /*5810*/  I2F.F16 R74, R74 ;  /* 0x0000004a004a7306 */ /* 0x000f620000200c00 */
[----:B------:R-:W-:Y:S01]  /*5820*/  LOP3.LUT R5, R5, 0xff, RZ, 0xc0, !PT ;  /* 0x000000ff05057812 */ /* 0x000fe200078ec0ff */
[----:B0-----:R-:W-:Y:S02]  /*5830*/  HADD2.F32 R45, -RZ, R78.H0_H0 ;  /* 0x2000004eff2d7230 */ /* 0x001fe40000004100 */
[-C--:B------:R-:W-:Y:S01]  /*5840*/  FFMA.FTZ R54, R2, R49.reuse, RZ ;  /* 0x0000003102367223 */ /* 0x080fe200000100ff */
[----:B---3--:R-:W-:Y:S01]  /*5850*/  HADD2.F32 R46, -RZ, R46.H0_H0 ;  /* 0x2000002eff2e7230 */ /* 0x008fe20000004100 */
[----:B------:R-:W-:Y:S01]  /*5860*/  LOP3.LUT R8, R8, 0xff, RZ, 0xc0, !PT ;  /* 0x000000ff08087812 */ /* 0x000fe200078ec0ff */
[----:B------:R-:W-:Y:S01]  /*5870*/  FFMA.FTZ R49, R4, R49, RZ ;  /* 0x0000003104317223 */ /* 0x000fe200000100ff */
[----:B------:R-:W-:Y:S01]  /*5880*/  IADD3 R17, PT, PT, R17, -0x80, RZ ;  /* 0xffffff8011117810 */ /* 0x000fe20007ffe0ff */
[----:B------:R-:W0:Y:S01]  /*5890*/  I2F.F16 R58, R58 ;  /* 0x0000003a003a7306 */ /* 0x000e220000200c00 */
[----:B------:R-:W-:-:S02]  /*58a0*/  LOP3.LUT R10, R10, 0xff, RZ, 0xc0, !PT ;  /* 0x000000ff0a0a7812 */ /* 0x000fc400078ec0ff */
[----:B------:R-:W-:Y:S01]  /*58b0*/  IADD3 R5, PT, PT, R5, -0x80, RZ ;  /* 0xffffff8005057810 */ /* 0x000fe20007ffe0ff */
[----:B------:R-:W-:Y:S01]  /*58c0*/  HADD2.F32 R47, -RZ, R47.H0_H0 ;  /* 0x2000002fff2f7230 */ /* 0x000fe20000004100 */
[----:B------:R-:W-:Y:S01]  /*58d0*/  IADD3 R9, PT, PT, R9, -0x80, RZ ;  /* 0xffffff8009097810 */ /* 0x000fe20007ffe0ff */
[----:B--2---:R-:W-:Y:S01]  /*58e0*/  HADD2.F32 R50, -RZ, R50.H0_H0 ;  /* 0x20000032ff327230 */ /* 0x004fe20000004100 */
[----:B------:R-:W-:Y:S01]  /*58f0*/  IADD3 R8, PT, PT, R8, -0x80, RZ ;  /* 0xffffff8008087810 */ /* 0x000fe20007ffe0ff */
[----:B------:R-:W2:Y:S01]  /*5900*/  I2F.F16 R56, R56 ;  /* 0x0000003800387306 */ /* 0x000ea20000200c00 */
[-C--:B------:R-:W-:Y:S01]  /*5910*/  FFMA.FTZ R54, R45, R52.reuse, R54 ;  /* 0x000000342d367223 */ /* 0x080fe20000010036 */
[----:B------:R-:W-:Y:S01]  /*5920*/  FFMA.FTZ R49, R46, R52, R49 ;  /* 0x000000342e317223 */ /* 0x000fe20000010031 */
[----:B------:R-:W-:Y:S02]  /*5930*/  IADD3 R16, PT, PT, R16, -0x80, RZ ;  /* 0xffffff8010107810 */ /* 0x000fe40007ffe0ff */
[----:B------:R-:W-:-:S03]  /*5940*/  IADD3 R10, PT, PT, R10, -0x80, RZ ;  /* 0xffffff800a0a7810 */ /* 0x000fc60007ffe0ff */
[----:B------:R-:W3:Y:S01]  /*5950*/  I2F.F16 R55, R55 ;  /* 0x0000003700377306 */ /* 0x000ee20000200c00 */
[-C--:B------:R-:W-:Y:S01]  /*5960*/  FFMA.FTZ R60, R47, R53.reuse, R54 ;  /* 0x000000352f3c7223 */ /* 0x080fe20000010036 */
[----:B------:R-:W-:Y:S01]  /*5970*/  FFMA.FTZ R63, R50, R53, R49 ;  /* 0x00000035323f7223 */ /* 0x000fe20000010031 */
[----:B------:R-:W-:-:S05]  /*5980*/  HADD2.F32 R53, -RZ, R73.H0_H0 ;  /* 0x20000049ff357230 */ /* 0x000fca0000004100 */
[----:B------:R-:W3:Y:S01]  /*5990*/  I2F.F16 R66, R66 ;  /* 0x0000004200427306 */ /* 0x000ee20000200c00 */
[----:B-1----:R-:W-:Y:S02]  /*59a0*/  HADD2.F32 R49, -RZ, R71.H0_H0 ;  /* 0x20000047ff317230 */ /* 0x002fe40000004100 */
[----:B-----5:R-:W-:-:S05]  /*59b0*/  HADD2.F32 R52, -RZ, R74.H0_H0 ;  /* 0x2000004aff347230 */ /* 0x020fca0000004100 */
[----:B------:R1:W5:Y:S01]  /*59c0*/  I2F.F16 R65, R9 ;  /* 0x0000000900417306 */ /* 0x0003620000200c00 */
[----:B------:R-:W-:-:S07]  /*59d0*/  HADD2.F32 R54, -RZ, R72.H0_H0 ;  /* 0x20000048ff367230 */ /* 0x000fce0000004100 */
[----:B------:R-:W5:Y:S01]  /*59e0*/  I2F.F16 R17, R17 ;  /* 0x0000001100117306 */ /* 0x000f620000200c00 */
[----:B-1----:R-:W-:-:S07]  /*59f0*/  FFMA.FTZ R9, R53, R22, R60 ;  /* 0x0000001635097223 */ /* 0x002fce000001003c */
[----:B------:R-:W1:Y:S01]  /*5a00*/  I2F.F16 R5, R5 ;  /* 0x0000000500057306 */ /* 0x000e620000200c00 */
[----:B------:R-:W-:Y:S01]  /*5a10*/  LEA.HI R11, R11, 0xffffff80, RZ, 0x8 ;  /* 0xffffff800b0b7811 */ /* 0x000fe200078f40ff */
[----:B------:R-:W-:-:S06]  /*5a20*/  FFMA.FTZ R62, R49, R22, R62 ;  /* 0x00000016313e7223 */ /* 0x000fcc000001003e */
[----:B------:R-:W1:Y:S01]  /*5a30*/  I2F.F16 R8, R8 ;  /* 0x0000000800087306 */ /* 0x000e620000200c00 */
[-C--:B------:R-:W-:Y:S01]  /*5a40*/  FFMA.FTZ R61, R52, R22.reuse, R61 ;  /* 0x00000016343d7223 */ /* 0x080fe2000001003d */
[----:B------:R-:W-:-:S06]  /*5a50*/  FFMA.FTZ R60, R54, R22, R63 ;  /* 0x00000016363c7223 */ /* 0x000fcc000001003f */
[----:B------:R-:W1:Y:S01]  /*5a60*/  I2F.F16 R16, R16 ;  /* 0x0000001000107306 */ /* 0x000e620000200c00 */
[----:B------:R-:W-:-:S07]  /*5a70*/  HADD2.F32 R22, -RZ, R20.H0_H0 ;  /* 0x20000014ff167230 */ /* 0x000fce0000004100 */
[----:B------:R-:W1:Y:S01]  /*5a80*/  I2F.F16 R10, R10 ;  /* 0x0000000a000a7306 */ /* 0x000e620000200c00 */
[----:B0-----:R-:W-:Y:S02]  /*5a90*/  HADD2.F32 R58, -RZ, R58.H0_H0 ;  /* 0x2000003aff3a7230 */ /* 0x001fe40000004100 */
[----:B------:R-:W-:Y:S02]  /*5aa0*/  HADD2.F32 R57, -RZ, R57.H0_H0 ;  /* 0x20000039ff397230 */ /* 0x000fe40000004100 */
[----:B--2---:R-:W-:-:S03]  /*5ab0*/  HADD2.F32 R56, -RZ, R56.H0_H0 ;  /* 0x20000038ff387230 */ /* 0x004fc60000004100 */
[----:B------:R-:W0:Y:S01]  /*5ac0*/  I2F.F16 R24, R24 ;  /* 0x0000001800187306 */ /* 0x000e220000200c00 */
[----:B---3--:R-:W-:Y:S02]  /*5ad0*/  HADD2.F32 R55, -RZ, R55.H0_H0 ;  /* 0x20000037ff377230 */ /* 0x008fe40000004100 */
[----:B------:R-:W-:Y:S01]  /*5ae0*/  FFMA.FTZ R9, R58, R22, R9 ;  /* 0x000000163a097223 */ /* 0x000fe20000010009 */
[----:B------:R-:W-:-:S04]  /*5af0*/  HADD2.F32 R20, -RZ, R20.H1_H1 ;  /* 0x30000014ff147230 */ /* 0x000fc80000004100 */
[----:B------:R-:W2:Y:S01]  /*5b00*/  I2F.F16 R25, R25 ;  /* 0x0000001900197306 */ /* 0x000ea20000200c00 */
[----:B------:R-:W-:-:S07]  /*5b10*/  HADD2.F32 R66, -RZ, R66.H0_H0 ;  /* 0x20000042ff427230 */ /* 0x000fce0000004100 */
[----:B------:R-:W3:Y:S01]  /*5b20*/  I2F.F16 R27, R27 ;  /* 0x0000001b001b7306 */ /* 0x000ee20000200c00 */
[--C-:B------:R-:W-:Y:S02]  /*5b30*/  HADD2.F32 R67, -RZ, R21.reuse.H0_H0 ;  /* 0x20000015ff437230 */ /* 0x100fe40000004100 */
[-C--:B------:R-:W-:Y:S01]  /*5b40*/  FFMA.FTZ R72, R57, R22.reuse, R62 ;  /* 0x0000001639487223 */ /* 0x080fe2000001003e */
[----:B------:R-:W-:Y:S02]  /*5b50*/  HADD2.F32 R68, -RZ, R21.H1_H1 ;  /* 0x30000015ff447230 */ /* 0x000fe40000004100 */
[----:B------:R-:W-:Y:S01]  /*5b60*/  FFMA.FTZ R21, R56, R22, R61 ;  /* 0x0000001638157223 */ /* 0x000fe2000001003d */
[----:B-----5:R-:W-:Y:S02]  /*5b70*/  HADD2.F32 R65, -RZ, R65.H0_H0 ;  /* 0x20000041ff417230 */ /* 0x020fe40000004100 */
[----:B------:R-:W-:Y:S01]  /*5b80*/  HADD2.F32 R64, -RZ, R17.H0_H0 ;  /* 0x20000011ff407230 */ /* 0x000fe20000004100 */
[----:B------:R-:W5:Y:S01]  /*5b90*/  I2F.F16 R11, R11 ;  /* 0x0000000b000b7306 */ /* 0x000f620000200c00 */
[----:B-1----:R-:W-:-:S02]  /*5ba0*/  HADD2.F32 R63, -RZ, R5.H0_H0 ;  /* 0x20000005ff3f7230 */ /* 0x002fc40000004100 */
[----:B------:R-:W-:Y:S01]  /*5bb0*/  FFMA.FTZ R22, R55, R22, R60 ;  /* 0x0000001637167223 */ /* 0x000fe2000001003c */
[----:B------:R-:W-:Y:S02]  /*5bc0*/  HADD2.F32 R59, -RZ, R59.H0_H0 ;  /* 0x2000003bff3b7230 */ /* 0x000fe40000004100 */
[----:B------:R-:W-:Y:S02]  /*5bd0*/  HADD2.F32 R60, -RZ, R8.H0_H0 ;  /* 0x20000008ff3c7230 */ /* 0x000fe40000004100 */
[-C--:B------:R-:W-:Y:S01]  /*5be0*/  FFMA.FTZ R8, R66, R20.reuse, R9 ;  /* 0x0000001442087223 */ /* 0x080fe20000010009 */
[----:B------:R-:W-:Y:S02]  /*5bf0*/  HADD2.F32 R62, -RZ, R16.H0_H0 ;  /* 0x20000010ff3e7230 */ /* 0x000fe40000004100 */
[-C--:B------:R-:W-:Y:S01]  /*5c00*/  FFMA.FTZ R9, R65, R20.reuse, R72 ;  /* 0x0000001441097223 */ /* 0x080fe20000010048 */
[----:B------:R-:W-:Y:S02]  /*5c10*/  HADD2.F32 R61, -RZ, R10.H0_H0 ;  /* 0x2000000aff3d7230 */ /* 0x000fe40000004100 */
[-C--:B------:R-:W-:Y:S01]  /*5c20*/  FFMA.FTZ R10, R64, R20.reuse, R21 ;  /* 0x00000014400a7223 */ /* 0x080fe20000010015 */
[----:B------:R-:W-:Y:S01]  /*5c30*/  FFMA.FTZ R17, R63, R20, R22 ;  /* 0x000000143f117223 */ /* 0x000fe20000010016 */
[----:B------:R-:W-:Y:S01]  /*5c40*/  FFMA.FTZ R5, R59, R67, R8 ;  /* 0x000000433b057223 */ /* 0x000fe20000010008 */
[----:B0-----:R-:W-:-:S02]  /*5c50*/  HADD2.F32 R24, -RZ, R24.H0_H0 ;  /* 0x20000018ff187230 */ /* 0x001fc40000004100 */
[-C--:B------:R-:W-:Y:S01]  /*5c60*/  FFMA.FTZ R8, R62, R67.reuse, R9 ;  /* 0x000000433e087223 */ /* 0x080fe20000010009 */
[-C--:B------:R-:W-:Y:S01]  /*5c70*/  FFMA.FTZ R10, R61, R67.reuse, R10 ;  /* 0x000000433d0a7223 */ /* 0x080fe2000001000a */
[----:B--2---:R-:W-:Y:S02]  /*5c80*/  HADD2.F32 R25, -RZ, R25.H0_H0 ;  /* 0x20000019ff197230 */ /* 0x004fe40000004100 */
[----:B---3--:R-:W-:Y:S02]  /*5c90*/  HADD2.F32 R27, -RZ, R27.H0_H0 ;  /* 0x2000001bff1b7230 */ /* 0x008fe40000004100 */
[----:B------:R-:W-:Y:S01]  /*5ca0*/  FFMA.FTZ R20, R60, R67, R17 ;  /* 0x000000433c147223 */ /* 0x000fe20000010011 */
[----:B------:R-:W-:Y:S01]  /*5cb0*/  IMAD.WIDE R128, R117, 0x4, R128 ;  /* 0x0000000475807825 */ /* 0x000fe200078e0280 */
[----:B------:R-:W0:Y:S03]  /*5cc0*/  LDS.64 R16, [UR4+0x120] ;  /* 0x00012004ff107984 */ /* 0x000e260008000a00 */
[-C--:B------:R-:W-:Y:S01]  /*5cd0*/  FFMA.FTZ R22, R24, R68.reuse, R5 ;  /* 0x0000004418167223 */ /* 0x080fe20000010005 */
[----:B------:R-:W-:Y:S01]  /*5ce0*/  FFMA.FTZ R5, R25, R68, R8 ;  /* 0x0000004419057223 */ /* 0x000fe20000010008 */
[----:B-----5:R-:W-:-:S02]  /*5cf0*/  HADD2.F32 R67, -RZ, R11.H0_H0 ;  /* 0x2000000bff437230 */ /* 0x020fc40000004100 */
[-C--:B------:R-:W-:Y:S02]  /*5d00*/  FFMA.FTZ R71, R27, R68.reuse, R10 ;  /* 0x000000441b477223 */ /* 0x080fe4000001000a */
[----:B------:R-:W2:Y:S01]  /*5d10*/  LDG.E.128.CONSTANT R8, desc[UR8][R128.64] ;  /* 0x0000000880087981 */ /* 0x000ea2000c1e9d00 */
[----:B------:R-:W-:Y:S01]  /*5d20*/  FFMA.FTZ R68, R67, R68, R20 ;  /* 0x0000004443447223 */ /* 0x000fe20000010014 */
[C---:B------:R-:W-:Y:S02]  /*5d30*/  FMUL.FTZ R22, R31.reuse, R22 ;  /* 0x000000161f167220 */ /* 0x040fe40000410000 */
[----:B------:R-:W1:Y:S01]  /*5d40*/  LDS.64 R20, [UR4+0x128] ;  /* 0x00012804ff147984 */ /* 0x000e620008000a00 */
[C---:B------:R-:W-:Y:S01]  /*5d50*/  FMUL.FTZ R5, R30.reuse, R5 ;  /* 0x000000051e057220 */ /* 0x040fe20000410000 */
[----:B------:R-:W-:Y:S01]  /*5d60*/  FMUL.FTZ R23, R30, R23 ;  /* 0x000000171e177220 */ /* 0x000fe20000410000 */
[----:B------:R-:W-:Y:S01]  /*5d70*/  FMUL.FTZ R6, R31, R6 ;  /* 0x000000061f067220 */ /* 0x000fe20000410000 */
[----:B------:R-:W-:-:S02]  /*5d80*/  F2FP.F16.F32.PACK_AB R22, RZ, R22 ;  /* 0x00000016ff16723e */ /* 0x000fc400000000ff */
[----:B------:R-:W-:Y:S02]  /*5d90*/  F2FP.F16.F32.PACK_AB R5, RZ, R5 ;  /* 0x00000005ff05723e */ /* 0x000fe400000000ff */
[----:B------:R-:W-:Y:S02]  /*5da0*/  F2FP.F16.F32.PACK_AB R23, RZ, R23 ;  /* 0x00000017ff17723e */ /* 0x000fe400000000ff */
[----:B------:R-:W-:Y:S02]  /*5db0*/  PRMT R22, R22, 0x5410, R5 ;  /* 0x0000541016167816 */ /* 0x000fe40000000005 */
[----:B------:R-:W-:Y:S01]  /*5dc0*/  F2FP.F16.F32.PACK_AB R6, RZ, R6 ;  /* 0x00000006ff06723e */ /* 0x000fe200000000ff */
[C---:B------:R-:W-:Y:S01]  /*5dd0*/  FMUL.FTZ R69, R28.reuse, R69 ;  /* 0x000000451c457220 */ /* 0x040fe20000410000 */
[C---:B------:R-:W-:Y:S01]  /*5de0*/  FMUL.FTZ R70, R19.reuse, R70 ;  /* 0x0000004613467220 */ /* 0x040fe20000410000 */
[----:B------:R-:W-:Y:S01]  /*5df0*/  FMUL.FTZ R71, R28, R71 ;  /* 0x000000471c477220 */ /* 0x000fe20000410000 */
[----:B------:R-:W-:Y:S01]  /*5e00*/  FMUL.FTZ R68, R19, R68 ;  /* 0x0000004413447220 */ /* 0x000fe20000410000 */
[----:B------:R-:W-:Y:S01]  /*5e10*/  PRMT R6, R6, 0x5410, R23 ;  /* 0x0000541006067816 */ /* 0x000fe20000000017 */
[----:B------:R-:W-:-:S02]  /*5e20*/  HFMA2 R44, R22, 1, 1, R44 ;  /* 0x3c003c00162c7831 */ /* 0x000fc4000000002c */
[----:B------:R-:W3:Y:S01]  /*5e30*/  LDS.64 R22, [UR4+0x1a0] ;  /* 0x0001a004ff167984 */ /* 0x000ee20008000a00 */
[----:B------:R-:W-:Y:S02]  /*5e40*/  F2FP.F16.F32.PACK_AB R69, RZ, R69 ;  /* 0x00000045ff45723e */ /* 0x000fe400000000ff */
[----:B------:R-:W-:Y:S02]  /*5e50*/  F2FP.F16.F32.PACK_AB R70, RZ, R70 ;  /* 0x00000046ff46723e */ /* 0x000fe400000000ff */
[----:B------:R-:W-:Y:S02]  /*5e60*/  F2FP.F16.F32.PACK_AB R71, RZ, R71 ;  /* 0x00000047ff47723e */ /* 0x000fe400000000ff */
[----:B------:R-:W-:Y:S02]  /*5e70*/  F2FP.F16.F32.PACK_AB R68, RZ, R68 ;  /* 0x00000044ff44723e */ /* 0x000fe400000000ff */
[----:B------:R-:W-:Y:S01]  /*5e80*/  PRMT R69, R69, 0x5410, R70 ;  /* 0x0000541045457816 */ /* 0x000fe20000000046 */
[--C-:B0-----:R-:W-:Y:S01]  /*5e90*/  HADD2.F32 R5, -RZ, R16.reuse.H0_H0 ;  /* 0x20000010ff057230 */ /* 0x101fe20000004100 */
[----:B------:R-:W-:Y:S01]  /*5ea0*/  PRMT R71, R71, 0x5410, R68 ;  /* 0x0000541047477816 */ /* 0x000fe20000000044 */
[----:B------:R-:W-:-:S02]  /*5eb0*/  HADD2.F32 R16, -RZ, R16.H1_H1 ;  /* 0x30000010ff107230 */ /* 0x000fc40000004100 */
[----:B------:R-:W-:Y:S02]  /*5ec0*/  HFMA2 R18, R6, 1, 1, R18 ;  /* 0x3c003c0006127831 */ /* 0x000fe40000000012 */
[----:B------:R-:W-:Y:S02]  /*5ed0*/  HADD2 R26, R69, R26 ;  /* 0x0000001a451a7230 */ /* 0x000fe40000000000 */
[--C-:B------:R-:W-:Y:S02]  /*5ee0*/  HADD2.F32 R69, -RZ, R17.reuse.H0_H0 ;  /* 0x20000011ff457230 */ /* 0x100fe40000004100 */
[-C--:B------:R-:W-:Y:S01]  /*5ef0*/  FFMA.FTZ R70, R3, R5.reuse, RZ ;  /* 0x0000000503467223 */ /* 0x080fe200000100ff */
[----:B------:R-:W-:Y:S02]  /*5f00*/  HADD2.F32 R68, -RZ, R17.H1_H1 ;  /* 0x30000011ff447230 */ /* 0x000fe40000004100 */
[----:B------:R-:W-:Y:S02]  /*5f10*/  HFMA2 R43, R71, 1, 1, R43 ;  /* 0x3c003c00472b7831 */ /* 0x000fe4000000002b */
        /* <DEDUP_REMOVED lines=30> */
[--C-:B---3--:R-:W-:Y:S01]  /*6100*/  HADD2.F32 R73, -RZ, R22.reuse.H0_H0 ;  /* 0x20000016ff497230 */ /* 0x108fe20000004100 */
[----:B------:R-:W1:Y:S01]  /*6110*/  LDS.64 R20, [UR4+0x20] ;  /* 0x00002004ff147984 */ /* 0x000e620008000a00 */
[-C--:B------:R-:W-:Y:S01]  /*6120*/  FFMA.FTZ R74, R60, R69.reuse, R71 ;  /* 0x000000453c4a7223 */ /* 0x080fe20000010047 */
[----:B------:R-:W-:Y:S01]  /*6130*/  FFMA.FTZ R72, R61, R69, R70 ;  /* 0x000000453d487223 */ /* 0x000fe20000010046 */
[----:B------:R-:W-:Y:S01]  /*6140*/  FFMA.FTZ R71, R25, R68, R6 ;  /* 0x0000004419477223 */ /* 0x000fe20000010006 */
[----:B------:R-:W-:-:S02]  /*6150*/  HADD2.F32 R22, -RZ, R22.H1_H1 ;  /* 0x30000016ff167230 */ /* 0x000fc40000004100 */
[-C--:B------:R-:W-:Y:S01]  /*6160*/  FFMA.FTZ R6, R67, R68.reuse, R74 ;  /* 0x0000004443067223 */ /* 0x080fe2000001004a */
[-C--:B------:R-:W-:Y:S01]  /*6170*/  FFMA.FTZ R74, R3, R73.reuse, RZ ;  /* 0x00000049034a7223 */ /* 0x080fe200000100ff */
[-C--:B------:R-:W-:Y:S01]  /*6180*/  FFMA.FTZ R70, R24, R68.reuse, R5 ;  /* 0x0000004418467223 */ /* 0x080fe20000010005 */
[----:B------:R-:W-:Y:S01]  /*6190*/  FFMA.FTZ R69, R27, R68, R72 ;  /* 0x000000441b457223 */ /* 0x000fe20000010048 */
[--C-:B------:R-:W-:Y:S02]  /*61a0*/  HADD2.F32 R5, -RZ, R23.reuse.H0_H0 ;  /* 0x20000017ff057230 */ /* 0x100fe40000004100 */
[-C--:B------:R-:W-:Y:S01]  /*61b0*/  FFMA.FTZ R68, R2, R73.reuse, RZ ;  /* 0x0000004902447223 */ /* 0x080fe200000100ff */
[----:B------:R-:W-:Y:S02]  /*61c0*/  HADD2.F32 R72, -RZ, R23.H1_H1 ;  /* 0x30000017ff487230 */ /* 0x000fe40000004100 */
[-C--:B------:R-:W-:Y:S01]  /*61d0*/  FFMA.FTZ R75, R0, R73.reuse, RZ ;  /* 0x00000049004b7223 */ /* 0x080fe200000100ff */
[-C--:B------:R-:W-:Y:S01]  /*61e0*/  FFMA.FTZ R23, R33, R22.reuse, R74 ;  /* 0x0000001621177223 */ /* 0x080fe2000001004a */
[----:B------:R-:W-:Y:S01]  /*61f0*/  FFMA.FTZ R73, R4, R73, RZ ;  /* 0x0000004904497223 */ /* 0x000fe200000100ff */
[-C--:B------:R-:W-:Y:S01]  /*6200*/  FFMA.FTZ R68, R45, R22.reuse, R68 ;  /* 0x000000162d447223 */ /* 0x080fe20000010044 */
[-C--:B------:R-:W-:Y:S01]  /*6210*/  FFMA.FTZ R74, R32, R22.reuse, R75 ;  /* 0x00000016204a7223 */ /* 0x080fe2000001004b */
[----:B------:R-:W-:Y:S01]  /*6220*/  FFMA.FTZ R76, R48, R5, R23 ;  /* 0x00000005304c7223 */ /* 0x000fe20000010017 */
[----:B------:R-:W-:-:S02]  /*6230*/  FFMA.FTZ R75, R46, R22, R73 ;  /* 0x000000162e4b7223 */ /* 0x000fc40000010049 */
[----:B------:R-:W3:Y:S01]  /*6240*/  LDS.64 R22, [UR4+0x28] ;  /* 0x00002804ff167984 */ /* 0x000ee20008000a00 */
[-C--:B------:R-:W-:Y:S01]  /*6250*/  FFMA.FTZ R68, R47, R5.reuse, R68 ;  /* 0x000000052f447223 */ /* 0x080fe20000010044 */
[-C--:B------:R-:W-:Y:S01]  /*6260*/  FFMA.FTZ R73, R51, R5.reuse, R74 ;  /* 0x0000000533497223 */ /* 0x080fe2000001004a */
[----:B------:R-:W-:Y:S01]  /*6270*/  FFMA.FTZ R77, R50, R5, R75 ;  /* 0x00000005324d7223 */ /* 0x000fe2000001004b */
[--C-:B0-----:R-:W-:Y:S02]  /*6280*/  HADD2.F32 R74, -RZ, R16.reuse.H0_H0 ;  /* 0x20000010ff4a7230 */ /* 0x101fe40000004100 */
[-C--:B------:R-:W-:Y:S01]  /*6290*/  FFMA.FTZ R5, R53, R72.reuse, R68 ;  /* 0x0000004835057223 */ /* 0x080fe20000010044 */
[-C--:B------:R-:W-:Y:S01]  /*62a0*/  FFMA.FTZ R68, R49, R72.reuse, R76 ;  /* 0x0000004831447223 */ /* 0x080fe2000001004c */
[-C--:B------:R-:W-:Y:S01]  /*62b0*/  FFMA.FTZ R75, R52, R72.reuse, R73 ;  /* 0x00000048344b7223 */ /* 0x080fe20000010049 */
[----:B------:R-:W-:Y:S02]  /*62c0*/  HADD2.F32 R16, -RZ, R16.H1_H1 ;  /* 0x30000010ff107230 */ /* 0x000fe40000004100 */
[----:B------:R-:W-:Y:S01]  /*62d0*/  FFMA.FTZ R78, R54, R72, R77 ;  /* 0x00000048364e7223 */ /* 0x000fe2000001004d */
        /* <DEDUP_REMOVED lines=11> */
[--C-:B-1----:R-:W-:Y:S02]  /*6390*/  HADD2.F32 R5, -RZ, R20.reuse.H0_H0 ;  /* 0x20000014ff057230 */ /* 0x102fe40000004100 */
[-C--:B------:R-:W-:Y:S01]  /*63a0*/  FFMA.FTZ R17, R59, R73.reuse, R68 ;  /* 0x000000493b117223 */ /* 0x080fe20000010044 */
[-C--:B------:R-:W-:Y:S01]  /*63b0*/  FFMA.FTZ R68, R61, R73.reuse, R72 ;  /* 0x000000493d447223 */ /* 0x080fe20000010048 */
[----:B------:R-:W-:Y:S01]  /*63c0*/  FFMA.FTZ R74, R60, R73, R75 ;  /* 0x000000493c4a7223 */ /* 0x000fe2000001004b */
[----:B------:R-:W-:Y:S01]  /*63d0*/  FFMA.FTZ R73, R25, R76, R16 ;  /* 0x0000004c19497223 */ /* 0x000fe20000010010 */
[----:B------:R-:W-:-:S02]  /*63e0*/  HADD2.F32 R20, -RZ, R20.H1_H1 ;  /* 0x30000014ff147230 */ /* 0x000fc40000004100 */
[----:B------:R-:W-:Y:S01]  /*63f0*/  FFMA.FTZ R16, R2, R5, RZ ;  /* 0x0000000502107223 */ /* 0x000fe200000100ff */
[C---:B------:R-:W-:Y:S01]  /*6400*/  FFMA.FTZ R77, R5.reuse, R3, RZ ;  /* 0x00000003054d7223 */ /* 0x040fe200000100ff */
[C---:B------:R-:W-:Y:S01]  /*6410*/  FFMA.FTZ R79, R5.reuse, R0, RZ ;  /* 0x00000000054f7223 */ /* 0x040fe200000100ff */
[----:B------:R-:W-:Y:S01]  /*6420*/  FFMA.FTZ R5, R5, R4, RZ ;  /* 0x0000000405057223 */ /* 0x000fe200000100ff */
[-C--:B------:R-:W-:Y:S01]  /*6430*/  FFMA.FTZ R72, R24, R76.reuse, R17 ;  /* 0x0000004c18487223 */ /* 0x080fe20000010011 */
[-C--:B------:R-:W-:Y:S01]  /*6440*/  FFMA.FTZ R75, R27, R76.reuse, R68 ;  /* 0x0000004c1b4b7223 */ /* 0x080fe20000010044 */
[----:B------:R-:W-:Y:S01]  /*6450*/  FFMA.FTZ R68, R67, R76, R74 ;  /* 0x0000004c43447223 */ /* 0x000fe2000001004a */
[--C-:B------:R-:W-:Y:S02]  /*6460*/  HADD2.F32 R17, -RZ, R21.reuse.H0_H0 ;  /* 0x20000015ff117230 */ /* 0x100fe40000004100 */
[----:B------:R-:W-:Y:S01]  /*6470*/  FFMA.FTZ R16, R45, R20, R16 ;  /* 0x000000142d107223 */ /* 0x000fe20000010010 */
[C---:B------:R-:W-:Y:S01]  /*6480*/  FFMA.FTZ R74, R20.reuse, R33, R77 ;  /* 0x00000021144a7223 */ /* 0x040fe2000001004d */
[C---:B------:R-:W-:Y:S01]  /*6490*/  FFMA.FTZ R76, R20.reuse, R32, R79 ;  /* 0x00000020144c7223 */ /* 0x040fe2000001004f */
[----:B------:R-:W-:Y:S01]  /*64a0*/  FFMA.FTZ R5, R20, R46, R5 ;  /* 0x0000002e14057223 */ /* 0x000fe20000010005 */
[----:B------:R-:W-:-:S02]  /*64b0*/  HADD2.F32 R21, -RZ, R21.H1_H1 ;  /* 0x30000015ff157230 */ /* 0x000fc40000004100 */
[----:B------:R-:W-:Y:S01]  /*64c0*/  FFMA.FTZ R16, R47, R17, R16 ;  /* 0x000000112f107223 */ /* 0x000fe20000010010 */
[C---:B------:R-:W-:Y:S01]  /*64d0*/  FFMA.FTZ R74, R17.reuse, R48, R74 ;  /* 0x00000030114a7223 */ /* 0x040fe2000001004a */
[C---:B------:R-:W-:Y:S01]  /*64e0*/  FFMA.FTZ R79, R17.reuse, R51, R76 ;  /* 0x00000033114f7223 */ /* 0x040fe2000001004c */
[----:B------:R-:W-:Y:S01]  /*64f0*/  FFMA.FTZ R17, R17, R50, R5 ;  /* 0x0000003211117223 */ /* 0x000fe20000010005 */
[--C-:B---3--:R-:W-:Y:S02]  /*6500*/  HADD2.F32 R20, -RZ, R22.reuse.H0_H0 ;  /* 0x20000016ff147230 */ /* 0x108fe40000004100 */
        /* <DEDUP_REMOVED lines=9> */
[--C-:B------:R-:W-:Y:S02]  /*65a0*/  HADD2.F32 R17, -RZ, R23.reuse.H0_H0 ;  /* 0x20000017ff117230 */ /* 0x100fe40000004100 */
[----:B------:R-:W-:Y:S01]  /*65b0*/  FFMA.FTZ R16, R66, R22, R5 ;  /* 0x0000001642107223 */ /* 0x000fe20000010005 */
[----:B------:R-:W-:Y:S02]  /*65c0*/  HADD2.F32 R74, -RZ, R23.H1_H1 ;  /* 0x30000017ff4a7230 */ /* 0x000fe40000004100 */
        /* <DEDUP_REMOVED lines=15> */
[----:B------:R-:W-:Y:S02]  /*66c0*/  FMUL.FTZ R22, R28, R5 ;  /* 0x000000051c167220 */ /* 0x000fe40000410000 */
[----:B------:R-:W-:Y:S02]  /*66d0*/  F2FP.F16.F32.PACK_AB R23, RZ, R6 ;  /* 0x00000006ff17723e */ /* 0x000fe400000000ff */
[----:B------:R-:W-:Y:S02]  /*66e0*/  F2FP.F16.F32.PACK_AB R5, RZ, R20 ;  /* 0x00000014ff05723e */ /* 0x000fe400000000ff */
[----:B------:R-:W-:-:S02]  /*66f0*/  F2FP.F16.F32.PACK_AB R6, RZ, R21 ;  /* 0x00000015ff06723e */ /* 0x000fc400000000ff */
[----:B------:R-:W1:Y:S01]  /*6700*/  LDS.64 R20, [UR4+0x228] ;  /* 0x00022804ff147984 */ /* 0x000e620008000a00 */
[----:B------:R-:W-:Y:S01]  /*6710*/  FMUL.FTZ R70, R31, R70 ;  /* 0x000000461f467220 */ /* 0x000fe20000410000 */
[----:B------:R-:W-:Y:S01]  /*6720*/  FMUL.FTZ R71, R30, R71 ;  /* 0x000000471e477220 */ /* 0x000fe20000410000 */
[C---:B------:R-:W-:Y:S01]  /*6730*/  FMUL.FTZ R69, R28.reuse, R69 ;  /* 0x000000451c457220 */ /* 0x040fe20000410000 */
[C---:B------:R-:W-:Y:S01]  /*6740*/  FMUL.FTZ R74, R19.reuse, R74 ;  /* 0x0000004a134a7220 */ /* 0x040fe20000410000 */
[----:B------:R-:W-:Y:S01]  /*6750*/  FMUL.FTZ R75, R28, R75 ;  /* 0x0000004b1c4b7220 */ /* 0x000fe20000410000 */
[----:B------:R-:W-:Y:S01]  /*6760*/  FMUL.FTZ R68, R19, R68 ;  /* 0x0000004413447220 */ /* 0x000fe20000410000 */
[----:B------:R-:W-:Y:S02]  /*6770*/  PRMT R5, R5, 0x5410, R6 ;  /* 0x0000541005057816 */ /* 0x000fe40000000006 */
[----:B------:R-:W-:Y:S02]  /*6780*/  F2FP.F16.F32.PACK_AB R70, RZ, R70 ;  /* 0x00000046ff46723e */ /* 0x000fe400000000ff */
[----:B------:R-:W-:-:S02]  /*6790*/  F2FP.F16.F32.PACK_AB R71, RZ, R71 ;  /* 0x00000047ff47723e */ /* 0x000fc400000000ff */
[----:B------:R-:W-:Y:S02]  /*67a0*/  F2FP.F16.F32.PACK_AB R69, RZ, R69 ;  /* 0x00000045ff45723e */ /* 0x000fe400000000ff */
[----:B------:R-:W-:Y:S02]  /*67b0*/  F2FP.F16.F32.PACK_AB R22, RZ, R22 ;  /* 0x00000016ff16723e */ /* 0x000fe400000000ff */
[----:B------:R-:W-:Y:S02]  /*67c0*/  F2FP.F16.F32.PACK_AB R74, RZ, R74 ;  /* 0x0000004aff4a723e */ /* 0x000fe400000000ff */
[----:B------:R-:W-:Y:S02]  /*67d0*/  F2FP.F16.F32.PACK_AB R75, RZ, R75 ;  /* 0x0000004bff4b723e */ /* 0x000fe400000000ff */
[----:B------:R-:W-:Y:S01]  /*67e0*/  F2FP.F16.F32.PACK_AB R68, RZ, R68 ;  /* 0x00000044ff44723e */ /* 0x000fe200000000ff */
[----:B------:R-:W-:Y:S01]  /*67f0*/  HFMA2 R34, R5, 1, 1, R34 ;  /* 0x3c003c0005227831 */ /* 0x000fe20000000022 */
[----:B------:R-:W-:-:S02]  /*6800*/  PRMT R70, R70, 0x5410, R71 ;  /* 0x0000541046467816 */ /* 0x000fc40000000047 */
[----:B------:R-:W-:Y:S02]  /*6810*/  PRMT R69, R69, 0x5410, R23 ;  /* 0x0000541045457816 */ /* 0x000fe40000000017 */
[----:B------:R-:W-:Y:S01]  /*6820*/  PRMT R22, R22, 0x5410, R74 ;  /* 0x0000541016167816 */ /* 0x000fe2000000004a */
[--C-:B0-----:R-:W-:Y:S01]  /*6830*/  HADD2.F32 R5, -RZ, R16.reuse.H0_H0 ;  /* 0x20000010ff057230 */ /* 0x101fe20000004100 */
[----:B------:R-:W-:Y:S01]  /*6840*/  PRMT R75, R75, 0x5410, R68 ;  /* 0x000054104b4b7816 */ /* 0x000fe20000000044 */
[----:B------:R-:W-:Y:S02]  /*6850*/  HADD2.F32 R6, -RZ, R16.H1_H1 ;  /* 0x30000010ff067230 */ /* 0x000fe40000004100 */
[--C-:B------:R-:W-:Y:S02]  /*6860*/  HADD2.F32 R23, -RZ, R17.reuse.H0_H0 ;  /* 0x20000011ff177230 */ /* 0x100fe40000004100 */
[----:B------:R-:W-:Y:S02]  /*6870*/  HADD2.F32 R68, -RZ, R17.H1_H1 ;  /* 0x30000011ff447230 */ /* 0x000fe40000004100 */
[----:B------:R-:W-:Y:S01]  /*6880*/  HFMA2 R42, R70, 1, 1, R42 ;  /* 0x3c003c00462a7831 */ /* 0x000fe2000000002a */
[----:B------:R-:W0:Y:S01]  /*6890*/  LDS.64 R16, [UR4+0x2a0] ;  /* 0x0002a004ff107984 */ /* 0x000e220008000a00 */
[----:B------:R-:W-:Y:S01]  /*68a0*/  FMUL.FTZ R72, R31, R72 ;  /* 0x000000481f487220 */ /* 0x000fe20000410000 */
[----:B------:R-:W-:Y:S01]  /*68b0*/  FMUL.FTZ R73, R30, R73 ;  /* 0x000000491e497220 */ /* 0x000fe20000410000 */
[----:B------:R-:W-:-:S02]  /*68c0*/  HADD2 R40, R69, R40 ;  /* 0x0000002845287230 */ /* 0x000fc40000000000 */
[-C--:B------:R-:W-:Y:S01]  /*68d0*/  FFMA.FTZ R70, R3, R5.reuse, RZ ;  /* 0x0000000503467223 */ /* 0x080fe200000100ff */
[----:B------:R-:W-:Y:S02]  /*68e0*/  HADD2 R35, R22, R35 ;  /* 0x0000002316237230 */ /* 0x000fe40000000000 */
[-C--:B------:R-:W-:Y:S01]  /*68f0*/  FFMA.FTZ R22, R2, R5.reuse, RZ ;  /* 0x0000000502167223 */ /* 0x080fe200000100ff */
[-C--:B------:R-:W-:Y:S01]  /*6900*/  FFMA.FTZ R69, R0, R5.reuse, RZ ;  /* 0x0000000500457223 */ /* 0x080fe200000100ff */
[----:B------:R-:W-:Y:S01]  /*6910*/  FFMA.FTZ R71, R4, R5, RZ ;  /* 0x0000000504477223 */ /* 0x000fe200000100ff */
[----:B------:R-:W-:Y:S01]  /*6920*/  FFMA.FTZ R5, R33, R6, R70 ;  /* 0x0000000621057223 */ /* 0x000fe20000010046 */
[----:B------:R-:W-:Y:S01]  /*6930*/  F2FP.F16.F32.PACK_AB R72, RZ, R72 ;  /* 0x00000048ff48723e */ /* 0x000fe200000000ff */
[-C--:B------:R-:W-:Y:S01]  /*6940*/  FFMA.FTZ R22, R45, R6.reuse, R22 ;  /* 0x000000062d167223 */ /* 0x080fe20000010016 */
[----:B------:R-:W-:Y:S01]  /*6950*/  F2FP.F16.F32.PACK_AB R73, RZ, R73 ;  /* 0x00000049ff49723e */ /* 0x000fe200000000ff */
[-C--:B------:R-:W-:Y:S01]  /*6960*/  FFMA.FTZ R70, R32, R6.reuse, R69 ;  /* 0x0000000620467223 */ /* 0x080fe20000010045 */
[----:B------:R-:W-:Y:S01]  /*6970*/  FFMA.FTZ R71, R46, R6, R71 ;  /* 0x000000062e477223 */ /* 0x000fe20000010047 */
[-C--:B------:R-:W-:Y:S01]  /*6980*/  FFMA.FTZ R22, R47, R23.reuse, R22 ;  /* 0x000000172f167223 */ /* 0x080fe20000010016 */
[----:B------:R-:W-:Y:S01]  /*6990*/  PRMT R72, R72, 0x5410, R73 ;  /* 0x0000541048487816 */ /* 0x000fe20000000049 */
[-C--:B------:R-:W-:Y:S01]  /*69a0*/  FFMA.FTZ R6, R48, R23.reuse, R5 ;  /* 0x0000001730067223 */ /* 0x080fe20000010005 */
[-C--:B------:R-:W-:Y:S01]  /*69b0*/  FFMA.FTZ R69, R51, R23.reuse, R70 ;  /* 0x0000001733457223 */ /* 0x080fe20000010046 */
[----:B------:R-:W-:Y:S01]  /*69c0*/  FFMA.FTZ R23, R50, R23, R71 ;  /* 0x0000001732177223 */ /* 0x000fe20000010047 */
[-C--:B------:R-:W-:Y:S01]  /*69d0*/  FFMA.FTZ R5, R53, R68.reuse, R22 ;  /* 0x0000004435057223 */ /* 0x080fe20000010016 */
[-C--:B------:R-:W-:Y:S01]  /*69e0*/  FFMA.FTZ R70, R49, R68.reuse, R6 ;  /* 0x0000004431467223 */ /* 0x080fe20000010006 */
[----:B------:R-:W-:Y:S01]  /*69f0*/  FFMA.FTZ R71, R52, R68, R69 ;  /* 0x0000004434477223 */ /* 0x000fe20000010045 */
[----:B------:R-:W-:-:S02]  /*6a00*/  HFMA2 R41, R72, 1, 1, R41 ;  /* 0x3c003c0048297831 */ /* 0x000fc40000000029 */
[----:B------:R-:W-:Y:S01]  /*6a10*/  FFMA.FTZ R68, R54, R68, R23 ;  /* 0x0000004436447223 */ /* 0x000fe20000010017 */
[--C-:B-1----:R-:W-:Y:S02]  /*6a20*/  HADD2.F32 R6, -RZ, R20.reuse.H0_H0 ;  /* 0x20000014ff067230 */ /* 0x102fe40000004100 */
        /* <DEDUP_REMOVED lines=17> */
[----:B------:R-:W-:Y:S01]  /*6b40*/  HADD2 R39, R75, R39 ;  /* 0x000000274b277230 */ /* 0x000fe20000000000 */
[----:B----4-:R-:W-:Y:S01]  /*6b50*/  LEA.HI R73, R13, 0xffffff80, RZ, 0x8 ;  /* 0xffffff800d497811 */ /* 0x010fe200078f40ff */
[-C--:B------:R-:W-:Y:S01]  /*6b60*/  FFMA.FTZ R75, R25, R72.reuse, R6 ;  /* 0x00000048194b7223 */ /* 0x080fe20000010006 */
[----:B------:R-:W-:Y:S01]  /*6b70*/  LEA.HI R77, R14, 0xffffff80, RZ, 0x8 ;  /* 0xffffff800e4d7811 */ /* 0x000fe200078f40ff */
[-C--:B------:R-:W-:Y:S01]  /*6b80*/  FFMA.FTZ R70, R24, R72.reuse, R23 ;  /* 0x0000004818467223 */ /* 0x080fe20000010017 */
[-C--:B------:R-:W-:Y:S01]  /*6b90*/  FFMA.FTZ R69, R27, R72.reuse, R74 ;  /* 0x000000481b457223 */ /* 0x080fe2000001004a */
[----:B------:R-:W-:Y:S01]  /*6ba0*/  FFMA.FTZ R6, R67, R72, R76 ;  /* 0x0000004843067223 */ /* 0x000fe2000001004c */
[----:B------:R-:W-:Y:S02]  /*6bb0*/  HADD2.F32 R16, -RZ, R16.H1_H1 ;  /* 0x30000010ff107230 */ /* 0x000fe40000004100 */
[-C--:B------:R-:W-:Y:S01]  /*6bc0*/  FFMA.FTZ R72, R2, R71.reuse, RZ ;  /* 0x0000004702487223 */ /* 0x080fe200000100ff */
[----:B------:R0:W-:Y:S01]  /*6bd0*/  I2F.F16 R68, R73 ;  /* 0x0000004900447306 */ /* 0x0001e20000200c00 */
[-C--:B------:R-:W-:Y:S01]  /*6be0*/  FFMA.FTZ R74, R3, R71.reuse, RZ ;  /* 0x00000047034a7223 */ /* 0x080fe200000100ff */
[----:B------:R-:W-:Y:S01]  /*6bf0*/  FFMA.FTZ R79, R4, R71, RZ ;  /* 0x00000047044f7223 */ /* 0x000fe200000100ff */
[----:B------:R-:W-:-:S05]  /*6c00*/  FFMA.FTZ R72, R45, R16, R72 ;  /* 0x000000102d487223 */ /* 0x000fca0000010048 */
[----:B------:R3:W-:Y:S01]  /*6c10*/  I2F.F16 R5, R77 ;  /* 0x0000004d00057306 */ /* 0x0007e20000200c00 */
[--C-:B0-----:R-:W-:Y:S02]  /*6c20*/  HADD2.F32 R73, -RZ, R17.reuse.H0_H0 ;  /* 0x20000011ff497230 */ /* 0x101fe40000004100 */
[-C--:B------:R-:W-:Y:S01]  /*6c30*/  FFMA.FTZ R79, R46, R16.reuse, R79 ;  /* 0x000000102e4f7223 */ /* 0x080fe2000001004f */
[----:B------:R-:W-:Y:S02]  /*6c40*/  HADD2.F32 R17, -RZ, R17.H1_H1 ;  /* 0x30000011ff117230 */ /* 0x000fe40000004100 */
[----:B---3--:R-:W-:Y:S01]  /*6c50*/  FFMA.FTZ R77, R0, R71, RZ ;  /* 0x00000047004d7223 */ /* 0x008fe200000100ff */
[----:B------:R-:W-:-:S03]  /*6c60*/  FFMA.FTZ R71, R33, R16, R74 ;  /* 0x0000001021477223 */ /* 0x000fc6000001004a */
[----:B------:R-:W-:Y:S01]  /*6c70*/  FFMA.FTZ R76, R32, R16, R77 ;  /* 0x00000010204c7223 */ /* 0x000fe2000001004d */
[-C--:B------:R-:W-:Y:S01]  /*6c80*/  FFMA.FTZ R16, R47, R73.reuse, R72 ;  /* 0x000000492f107223 */ /* 0x080fe20000010048 */
[----:B------:R-:W-:Y:S01]  /*6c90*/  LOP3.LUT R78, R13, 0xff, RZ, 0xc0, !PT ;  /* 0x000000ff0d4e7812 */ /* 0x000fe200078ec0ff */
[-C--:B------:R-:W-:Y:S01]  /*6ca0*/  FFMA.FTZ R74, R48, R73.reuse, R71 ;  /* 0x00000049304a7223 */ /* 0x080fe20000010047 */
[----:B------:R-:W-:Y:S01]  /*6cb0*/  FFMA.FTZ R77, R51, R73, R76 ;  /* 0x00000049334d7223 */ /* 0x000fe2000001004c */
[----:B------:R-:W-:Y:S01]  /*6cc0*/  FFMA.FTZ R71, R53, R17, R16 ;  /* 0x0000001135477223 */ /* 0x000fe20000010010 */
[----:B------:R-:W-:Y:S01]  /*6cd0*/  FFMA.FTZ R79, R50, R73, R79 ;  /* 0x00000049324f7223 */ /* 0x000fe2000001004f */
[--C-:B-1----:R-:W-:Y:S01]  /*6ce0*/  HADD2.F32 R16, -RZ, R20.reuse.H0_H0 ;  /* 0x20000014ff107230 */ /* 0x102fe20000004100 */
[----:B------:R-:W-:Y:S01]  /*6cf0*/  IADD3 R81, PT, PT, R78, -0x80, RZ ;  /* 0xffffff804e517810 */ /* 0x000fe20007ffe0ff */
        /* <DEDUP_REMOVED lines=8> */
[----:B------:R-:W-:Y:S02]  /*6d80*/  HADD2.F32 R76, -RZ, R21.H1_H1 ;  /* 0x30000015ff4c7230 */ /* 0x000fe40000004100 */
[----:B------:R-:W-:Y:S01]  /*6d90*/  FFMA.FTZ R80, R55, R16, R80 ;  /* 0x0000001037507223 */ /* 0x000fe20000010050 */
[----:B------:R-:W-:Y:S01]  /*6da0*/  LOP3.LUT R21, R14, 0xff, RZ, 0xc0, !PT ;  /* 0x000000ff0e157812 */ /* 0x000fe200078ec0ff */
[-C--:B------:R-:W-:Y:S01]  /*6db0*/  FFMA.FTZ R16, R66, R20.reuse, R71 ;  /* 0x0000001442107223 */ /* 0x080fe20000010047 */
[-C--:B------:R-:W-:Y:S01]  /*6dc0*/  FFMA.FTZ R71, R65, R20.reuse, R78 ;  /* 0x0000001441477223 */ /* 0x080fe2000001004e */
[----:B------:R0:W-:Y:S01]  /*6dd0*/  I2F.F16 R72, R81 ;  /* 0x0000005100487306 */ /* 0x0001e20000200c00 */
[-C--:B------:R-:W-:Y:S01]  /*6de0*/  FFMA.FTZ R78, R64, R20.reuse, R77 ;  /* 0x00000014404e7223 */ /* 0x080fe2000001004d */
[----:B------:R-:W-:Y:S01]  /*6df0*/  FFMA.FTZ R77, R63, R20, R80 ;  /* 0x000000143f4d7223 */ /* 0x000fe20000010050 */
[----:B0-----:R-:W-:Y:S01]  /*6e00*/  IADD3 R81, PT, PT, R21, -0x80, RZ ;  /* 0xffffff8015517810 */ /* 0x001fe20007ffe0ff */
[-C--:B------:R-:W-:Y:S01]  /*6e10*/  FFMA.FTZ R21, R59, R17.reuse, R16 ;  /* 0x000000113b157223 */ /* 0x080fe20000010010 */
[-C--:B------:R-:W-:Y:S01]  /*6e20*/  FFMA.FTZ R16, R62, R17.reuse, R71 ;  /* 0x000000113e107223 */ /* 0x080fe20000010047 */
[-C--:B------:R-:W-:Y:S01]  /*6e30*/  FFMA.FTZ R80, R60, R17.reuse, R77 ;  /* 0x000000113c507223 */ /* 0x080fe2000001004d */
[----:B------:R-:W-:-:S02]  /*6e40*/  FFMA.FTZ R20, R61, R17, R78 ;  /* 0x000000113d147223 */ /* 0x000fc4000001004e */
[-C--:B------:R-:W-:Y:S02]  /*6e50*/  FFMA.FTZ R77, R25, R76.reuse, R16 ;  /* 0x0000004c194d7223 */ /* 0x080fe40000010010 */
[----:B------:R-:W0:Y:S01]  /*6e60*/  LDS.64 R16, [UR4+0x320] ;  /* 0x00032004ff107984 */ /* 0x000e220008000a00 */
[----:B------:R-:W-:Y:S01]  /*6e70*/  FFMA.FTZ R79, R27, R76, R20 ;  /* 0x0000004c1b4f7223 */ /* 0x000fe20000010014 */
[----:B------:R-:W-:Y:S01]  /*6e80*/  FMUL.FTZ R70, R31, R70 ;  /* 0x000000461f467220 */ /* 0x000fe20000410000 */
[----:B------:R-:W-:Y:S01]  /*6e90*/  FMUL.FTZ R75, R30, R75 ;  /* 0x0000004b1e4b7220 */ /* 0x000fe20000410000 */
[----:B------:R-:W-:Y:S01]  /*6ea0*/  FMUL.FTZ R69, R28, R69 ;  /* 0x000000451c457220 */ /* 0x000fe20000410000 */
[----:B------:R-:W-:Y:S01]  /*6eb0*/  FMUL.FTZ R20, R19, R6 ;  /* 0x0000000613147220 */ /* 0x000fe20000410000 */
[----:B------:R-:W-:Y:S01]  /*6ec0*/  FFMA.FTZ R80, R67, R76, R80 ;  /* 0x0000004c43507223 */ /* 0x000fe20000010050 */
[----:B------:R-:W-:Y:S01]  /*6ed0*/  F2FP.F16.F32.PACK_AB R70, RZ, R70 ;  /* 0x00000046ff46723e */ /* 0x000fe200000000ff */
[----:B------:R-:W-:Y:S01]  /*6ee0*/  FFMA.FTZ R78, R24, R76, R21 ;  /* 0x0000004c184e7223 */ /* 0x000fe20000010015 */
[----:B------:R-:W-:-:S02]  /*6ef0*/  F2FP.F16.F32.PACK_AB R75, RZ, R75 ;  /* 0x0000004bff4b723e */ /* 0x000fc400000000ff */
[----:B------:R-:W-:Y:S02]  /*6f00*/  F2FP.F16.F32.PACK_AB R6, RZ, R69 ;  /* 0x00000045ff06723e */ /* 0x000fe400000000ff */
[----:B------:R-:W-:Y:S01]  /*6f10*/  F2FP.F16.F32.PACK_AB R20, RZ, R20 ;  /* 0x00000014ff14723e */ /* 0x000fe200000000ff */
[----:B------:R-:W-:Y:S01]  /*6f20*/  FMUL.FTZ R79, R28, R79 ;  /* 0x0000004f1c4f7220 */ /* 0x000fe20000410000 */
[----:B------:R-:W-:Y:S01]  /*6f30*/  PRMT R76, R70, 0x5410, R75 ;  /* 0x00005410464c7816 */ /* 0x000fe2000000004b */
[----:B------:R-:W-:Y:S01]  /*6f40*/  FMUL.FTZ R80, R19, R80 ;  /* 0x0000005013507220 */ /* 0x000fe20000410000 */
[----:B------:R-:W-:Y:S01]  /*6f50*/  PRMT R6, R6, 0x5410, R20 ;  /* 0x0000541006067816 */ /* 0x000fe20000000014 */
[----:B------:R-:W-:Y:S01]  /*6f60*/  FMUL.FTZ R78, R31, R78 ;  /* 0x0000004e1f4e7220 */ /* 0x000fe20000410000 */
[----:B------:R-:W-:Y:S01]  /*6f70*/  FMUL.FTZ R77, R30, R77 ;  /* 0x0000004d1e4d7220 */ /* 0x000fe20000410000 */
[----:B------:R-:W-:Y:S01]  /*6f80*/  SHF.R.U32.HI R69, RZ, 0x8, R12 ;  /* 0x00000008ff457819 */ /* 0x000fe2000001160c */
[----:B------:R-:W-:Y:S01]  /*6f90*/  HFMA2 R36, R76, 1, 1, R36 ;  /* 0x3c003c004c247831 */ /* 0x000fe20000000024 */
[----:B------:R-:W-:Y:S01]  /*6fa0*/  F2FP.F16.F32.PACK_AB R79, RZ, R79 ;  /* 0x0000004fff4f723e */ /* 0x000fe200000000ff */
[----:B------:R-:W-:Y:S01]  /*6fb0*/  HADD2 R20, R6, R7 ;  /* 0x0000000706147230 */ /* 0x000fe20000000000 */
[----:B------:R-:W-:-:S02]  /*6fc0*/  F2FP.F16.F32.PACK_AB R80, RZ, R80 ;  /* 0x00000050ff50723e */ /* 0x000fc400000000ff */
[----:B------:R-:W-:Y:S02]  /*6fd0*/  F2FP.F16.F32.PACK_AB R78, RZ, R78 ;  /* 0x0000004eff4e723e */ /* 0x000fe400000000ff */
[----:B------:R-:W-:Y:S02]  /*6fe0*/  F2FP.F16.F32.PACK_AB R77, RZ, R77 ;  /* 0x0000004dff4d723e */ /* 0x000fe400000000ff */
[----:B--2---:R-:W-:Y:S02]  /*6ff0*/  LEA.HI R76, R10, 0xffffff80, RZ, 0x8 ;  /* 0xffffff800a4c7811 */ /* 0x004fe400078f40ff */
[----:B------:R-:W-:Y:S02]  /*7000*/  SHF.R.U32.HI R6, RZ, 0x8, R13 ;  /* 0x00000008ff067819 */ /* 0x000fe4000001160d */
[----:B------:R-:W-:Y:S02]  /*7010*/  LOP3.LUT R75, R69, 0xff, RZ, 0xc0, !PT ;  /* 0x000000ff454b7812 */ /* 0x000fe400078ec0ff */
[----:B------:R-:W-:Y:S01]  /*7020*/  PRMT R79, R79, 0x5410, R80 ;  /* 0x000054104f4f7816 */ /* 0x000fe20000000050 */
[----:B------:R1:W-:Y:S01]  /*7030*/  I2F.F16 R69, R76 ;  /* 0x0000004c00457306 */ /* 0x0003e20000200c00 */
[----:B------:R-:W-:Y:S01]  /*7040*/  PRMT R78, R78, 0x5410, R77 ;  /* 0x000054104e4e7816 */ /* 0x000fe2000000004d */
[----:B0-----:R-:W-:-:S02]  /*7050*/  HADD2.F32 R77, -RZ, R16.H0_H0 ;  /* 0x20000010ff4d7230 */ /* 0x001fc40000004100 */
[----:B------:R-:W-:Y:S01]  /*7060*/  HADD2 R38, R79, R38 ;  /* 0x000000264f267230 */ /* 0x000fe20000000000 */
[----:B------:R-:W-:Y:S02]  /*7070*/  SHF.R.U32.HI R79, RZ, 0x8, R14 ;  /* 0x00000008ff4f7819 */ /* 0x000fe4000001160e */
[----:B-1----:R-:W-:Y:S02]  /*7080*/  LOP3.LUT R76, R6, 0xff, RZ, 0xc0, !PT ;  /* 0x000000ff064c7812 */ /* 0x002fe400078ec0ff */
[----:B------:R-:W0:Y:S01]  /*7090*/  LDS.64 R6, [UR4+0x328] ;  /* 0x00032804ff067984 */ /* 0x000e220008000a00 */
[----:B------:R-:W-:Y:S02]  /*70a0*/  HFMA2 R37, R78, 1, 1, R37 ;  /* 0x3c003c004e257831 */ /* 0x000fe40000000025 */
[----:B------:R-:W-:Y:S02]  /*70b0*/  HADD2.F32 R78, -RZ, R16.H1_H1 ;  /* 0x30000010ff4e7230 */ /* 0x000fe40000004100 */
[----:B------:R-:W-:Y:S01]  /*70c0*/  FFMA.FTZ R2, R2, R77, RZ ;  /* 0x0000004d02027223 */ /* 0x000fe200000100ff */
[----:B------:R-:W-:Y:S01]  /*70d0*/  LOP3.LUT R80, R79, 0xff, RZ, 0xc0, !PT ;  /* 0x000000ff4f507812 */ /* 0x000fe200078ec0ff */
[----:B------:R1:W-:Y:S01]  /*70e0*/  I2F.F16 R71, R81 ;  /* 0x0000005100477306 */ /* 0x0003e20000200c00 */
[----:B------:R-:W-:-:S02]  /*70f0*/  HADD2.F32 R79, -RZ, R17.H0_H0 ;  /* 0x20000011ff4f7230 */ /* 0x000fc40000004100 */
[----:B------:R-:W-:Y:S01]  /*7100*/  FFMA.FTZ R2, R45, R78, R2 ;  /* 0x0000004e2d027223 */ /* 0x000fe20000010002 */
[----:B-1----:R-:W-:Y:S01]  /*7110*/  IADD3 R81, PT, PT, R76, -0x80, RZ ;  /* 0xffffff804c517810 */ /* 0x002fe20007ffe0ff */
[----:B------:R-:W-:Y:S01]  /*7120*/  HADD2.F32 R76, -RZ, R17.H1_H1 ;  /* 0x30000011ff4c7230 */ /* 0x000fe20000004100 */
[----:B------:R-:W-:Y:S01]  /*7130*/  IADD3 R17, PT, PT, R80, -0x80, RZ ;  /* 0xffffff8050117810 */ /* 0x000fe20007ffe0ff */
[-C--:B------:R-:W-:Y:S01]  /*7140*/  FFMA.FTZ R80, R3, R77.reuse, RZ ;  /* 0x0000004d03507223 */ /* 0x080fe200000100ff */
[----:B------:R-:W-:Y:S01]  /*7150*/  FFMA.FTZ R3, R0, R77, RZ ;  /* 0x0000004d00037223 */ /* 0x000fe200000100ff */
[----:B------:R-:W-:-:S03]  /*7160*/  FFMA.FTZ R2, R47, R79, R2 ;  /* 0x0000004f2f027223 */ /* 0x000fc60000010002 */
[----:B------:R-:W-:Y:S01]  /*7170*/  FFMA.FTZ R32, R32, R78, R3 ;  /* 0x0000004e20207223 */ /* 0x000fe20000010003 */
[----:B------:R-:W-:Y:S02]  /*7180*/  FFMA.FTZ R53, R53, R76, R2 ;  /* 0x0000004c35357223 */ /* 0x000fe40000010002 */
[----:B------:R-:W1:Y:S01]  /*7190*/  LDS.64 R2, [UR4+0xb0] ;  /* 0x0000b004ff027984 */ /* 0x000e620008000a00 */
[----:B------:R-:W-:Y:S01]  /*71a0*/  FFMA.FTZ R77, R4, R77, RZ ;  /* 0x0000004d044d7223 */ /* 0x000fe200000100ff */
[----:B------:R-:W-:Y:S01]  /*71b0*/  LOP3.LUT R73, R15, 0xff, RZ, 0xc0, !PT ;  /* 0x000000ff0f497812 */ /* 0x000fe200078ec0ff */
[-C--:B------:R-:W-:Y:S02]  /*71c0*/  FFMA.FTZ R33, R33, R78.reuse, R80 ;  /* 0x0000004e21217223 */ /* 0x080fe40000010050 */
[----:B------:R-:W-:Y:S01]  /*71d0*/  FFMA.FTZ R77, R46, R78, R77 ;  /* 0x0000004e2e4d7223 */ /* 0x000fe2000001004d */
[----:B------:R-:W-:Y:S01]  /*71e0*/  IADD3 R74, PT, PT, R73, -0x80, RZ ;  /* 0xffffff80494a7810 */ /* 0x000fe20007ffe0ff */
[-C--:B------:R-:W-:Y:S01]  /*71f0*/  FFMA.FTZ R48, R48, R79.reuse, R33 ;  /* 0x0000004f30307223 */ /* 0x080fe20000010021 */
[-C--:B------:R-:W-:Y:S01]  /*7200*/  FFMA.FTZ R51, R51, R79.reuse, R32 ;  /* 0x0000004f33337223 */ /* 0x080fe20000010020 */
[----:B------:R-:W-:Y:S01]  /*7210*/  LEA.HI R22, R12, 0xffffff80, RZ, 0x8 ;  /* 0xffffff800c167811 */ /* 0x000fe200078f40ff */
[----:B------:R-:W-:Y:S01]  /*7220*/  FFMA.FTZ R77, R50, R79, R77 ;  /* 0x0000004f324d7223 */ /* 0x000fe2000001004d */
[----:B------:R-:W-:-:S02]  /*7230*/  LOP3.LUT R73, R12, 0xff, RZ, 0xc0, !PT ;  /* 0x000000ff0c497812 */ /* 0x000fc400078ec0ff */
[----:B------:R-:W-:Y:S02]  /*7240*/  SHF.R.U32.HI R12, RZ, 0x10, R12 ;  /* 0x00000010ff0c7819 */ /* 0x000fe4000001160c */
[----:B------:R-:W-:Y:S01]  /*7250*/  SHF.R.U32.HI R13, RZ, 0x10, R13 ;  /* 0x00000010ff0d7819 */ /* 0x000fe2000001160d */
[--C-:B0-----:R-:W-:Y:S02]  /*7260*/  HADD2.F32 R0, -RZ, R6.reuse.H0_H0 ;  /* 0x20000006ff007230 */ /* 0x101fe40000004100 */
[-C--:B------:R-:W-:Y:S01]  /*7270*/  FFMA.FTZ R4, R49, R76.reuse, R48 ;  /* 0x0000004c31047223 */ /* 0x080fe20000010030 */
[-C--:B------:R-:W-:Y:S01]  /*7280*/  FFMA.FTZ R51, R52, R76.reuse, R51 ;  /* 0x0000004c34337223 */ /* 0x080fe20000010033 */
[----:B------:R-:W-:Y:S01]  /*7290*/  FFMA.FTZ R54, R54, R76, R77 ;  /* 0x0000004c36367223 */ /* 0x000fe2000001004d */
[----:B------:R-:W-:Y:S01]  /*72a0*/  LOP3.LUT R12, R12, 0xff, RZ, 0xc0, !PT ;  /* 0x000000ff0c0c7812 */ /* 0x000fe200078ec0ff */
[----:B------:R-:W-:Y:S01]  /*72b0*/  HADD2.F32 R6, -RZ, R6.H1_H1 ;  /* 0x30000006ff067230 */ /* 0x000fe20000004100 */
[----:B------:R-:W-:Y:S01]  /*72c0*/  LOP3.LUT R13, R13, 0xff, RZ, 0xc0, !PT ;  /* 0x000000ff0d0d7812 */ /* 0x000fe200078ec0ff */
[-C--:B------:R-:W-:Y:S01]  /*72d0*/  FFMA.FTZ R53, R58, R0.reuse, R53 ;  /* 0x000000003a357223 */ /* 0x080fe20000010035 */
[----:B------:R-:W-:Y:S01]  /*72e0*/  IADD3 R73, PT, PT, R73, -0x80, RZ ;  /* 0xffffff8049497810 */ /* 0x000fe20007ffe0ff */
[-C--:B------:R-:W-:Y:S01]  /*72f0*/  FFMA.FTZ R4, R57, R0.reuse, R4 ;  /* 0x0000000039047223 */ /* 0x080fe20000010004 */
[----:B------:R-:W-:Y:S01]  /*7300*/  LEA.HI R23, R15, 0xffffff80, RZ, 0x8 ;  /* 0xffffff800f177811 */ /* 0x000fe200078f40ff */
[-C--:B------:R-:W-:Y:S01]  /*7310*/  FFMA.FTZ R51, R56, R0.reuse, R51 ;  /* 0x0000000038337223 */ /* 0x080fe20000010033 */
[--C-:B------:R-:W-:Y:S01]  /*7320*/  SHF.R.U32.HI R82, RZ, 0x8, R15.reuse ;  /* 0x00000008ff527819 */ /* 0x100fe2000001160f */
[----:B------:R-:W-:Y:S01]  /*7330*/  FFMA.FTZ R54, R55, R0, R54 ;  /* 0x0000000037367223 */ /* 0x000fe20000010036 */
[----:B------:R-:W-:-:S02]  /*7340*/  SHF.R.U32.HI R15, RZ, 0x10, R15 ;  /* 0x00000010ff0f7819 */ /* 0x000fc4000001160f */
[----:B------:R-:W-:Y:S02]  /*7350*/  IADD3 R12, PT, PT, R12, -0x80, RZ ;  /* 0xffffff800c0c7810 */ /* 0x000fe40007ffe0ff */
[----:B------:R-:W-:Y:S01]  /*7360*/  IADD3 R47, PT, PT, R13, -0x80, RZ ;  /* 0xffffff800d2f7810 */ /* 0x000fe20007ffe0ff */
[----:B------:R-:W-:Y:S01]  /*7370*/  HADD2.F32 R13, -RZ, R7.H0_H0 ;  /* 0x20000007ff0d7230 */ /* 0x000fe20000004100 */
[----:B------:R-:W-:Y:S01]  /*7380*/  IADD3 R75, PT, PT, R75, -0x80, RZ ;  /* 0xffffff804b4b7810 */ /* 0x000fe20007ffe0ff */
[-C--:B------:R-:W-:Y:S01]  /*7390*/  FFMA.FTZ R66, R66, R6.reuse, R53 ;  /* 0x0000000642427223 */ /* 0x080fe20000010035 */
[----:B------:R-:W-:Y:S01]  /*73a0*/  SHF.R.U32.HI R14, RZ, 0x10, R14 ;  /* 0x00000010ff0e7819 */ /* 0x000fe2000001160e */
[-C--:B------:R-:W-:Y:S01]  /*73b0*/  FFMA.FTZ R65, R65, R6.reuse, R4 ;  /* 0x0000000641417223 */ /* 0x080fe20000010004 */
[----:B------:R-:W-:Y:S01]  /*73c0*/  LOP3.LUT R0, R9, 0xff, RZ, 0xc0, !PT ;  /* 0x000000ff09007812 */ /* 0x000fe200078ec0ff */
[-C--:B------:R-:W-:Y:S01]  /*73d0*/  FFMA.FTZ R64, R64, R6.reuse, R51 ;  /* 0x0000000640407223 */ /* 0x080fe20000010033 */
[----:B------:R-:W0:Y:S01]  /*73e0*/  I2F.F16 R73, R73 ;  /* 0x0000004900497306 */ /* 0x000e220000200c00 */
[----:B------:R-:W-:Y:S01]  /*73f0*/  LOP3.LUT R15, R15, 0xff, RZ, 0xc0, !PT ;  /* 0x000000ff0f0f7812 */ /* 0x000fe200078ec0ff */
[----:B------:R-:W-:Y:S01]  /*7400*/  FFMA.FTZ R63, R63, R6, R54 ;  /* 0x000000063f3f7223 */ /* 0x000fe20000010036 */
[----:B------:R-:W-:Y:S01]  /*7410*/  LOP3.LUT R14, R14, 0xff, RZ, 0xc0, !PT ;  /* 0x000000ff0e0e7812 */ /* 0x000fe200078ec0ff */
[-C--:B------:R-:W-:Y:S01]  /*7420*/  FFMA.FTZ R59, R59, R13.reuse, R66 ;  /* 0x0000000d3b3b7223 */ /* 0x080fe20000010042 */
[----:B------:R-:W-:Y:S01]  /*7430*/  IADD3 R0, PT, PT, R0, -0x80, RZ ;  /* 0xffffff8000007810 */ /* 0x000fe20007ffe0ff */
[----:B------:R-:W-:-:S02]  /*7440*/  FFMA.FTZ R62, R62, R13, R65 ;  /* 0x0000000d3e3e7223 */ /* 0x000fc40000010041 */
[----:B------:R2:W-:Y:S01]  /*7450*/  I2F.F16 R46, R12 ;  /* 0x0000000c002e7306 */ /* 0x0005e20000200c00 */
[-C--:B------:R-:W-:Y:S01]  /*7460*/  FFMA.FTZ R64, R61, R13.reuse, R64 ;  /* 0x0000000d3d407223 */ /* 0x080fe20000010040 */
[----:B------:R-:W-:Y:S01]  /*7470*/  IADD3 R15, PT, PT, R15, -0x80, RZ ;  /* 0xffffff800f0f7810 */ /* 0x000fe20007ffe0ff */
[----:B------:R-:W-:Y:S01]  /*7480*/  FFMA.FTZ R60, R60, R13, R63 ;  /* 0x0000000d3c3c7223 */ /* 0x000fe2000001003f */
[----:B------:R-:W-:Y:S01]  /*7490*/  IADD3 R14, PT, PT, R14, -0x80, RZ ;  /* 0xffffff800e0e7810 */ /* 0x000fe20007ffe0ff */
[----:B--2---:R-:W-:Y:S01]  /*74a0*/  HADD2.F32 R12, -RZ, R7.H1_H1 ;  /* 0x30000007ff0c7230 */ /* 0x004fe20000004100 */
[----:B------:R-:W-:Y:S02]  /*74b0*/  LOP3.LUT R7, R8, 0xff, RZ, 0xc0, !PT ;  /* 0x000000ff08077812 */ /* 0x000fe400078ec0ff */
[----:B------:R-:W2:Y:S02]  /*74c0*/  I2F.F16 R75, R75 ;  /* 0x0000004b004b7306 */ /* 0x000ea40000200c00 */
[----:B------:R-:W-:Y:S01]  /*74d0*/  IADD3 R7, PT, PT, R7, -0x80, RZ ;  /* 0xffffff8007077810 */ /* 0x000fe20007ffe0ff */
[-C--:B------:R-:W-:Y:S01]  /*74e0*/  FFMA.FTZ R24, R24, R12.reuse, R59 ;  /* 0x0000000c18187223 */ /* 0x080fe2000001003b */
[----:B------:R-:W-:-:S04]  /*74f0*/  FFMA.FTZ R25, R25, R12, R62 ;  /* 0x0000000c19197223 */ /* 0x000fc8000001003e */
[----:B------:R-:W3:Y:S01]  /*7500*/  I2F.F16 R16, R81 ;  /* 0x0000005100107306 */ /* 0x000ee20000200c00 */
[-C--:B------:R-:W-:Y:S01]  /*7510*/  FFMA.FTZ R13, R27, R12.reuse, R64 ;  /* 0x0000000c1b0d7223 */ /* 0x080fe20000010040 */
[----:B------:R-:W-:Y:S01]  /*7520*/  FFMA.FTZ R12, R67, R12, R60 ;  /* 0x0000000c430c7223 */ /* 0x000fe2000001003c */
[----:B-1----:R-:W-:-:S05]  /*7530*/  HADD2.F32 R60, -RZ, R3.H0_H0 ;  /* 0x20000003ff3c7230 */ /* 0x002fca0000004100 */
[----:B------:R1:W-:Y:S01]  /*7540*/  I2F.F16 R54, R0 ;  /* 0x0000000000367306 */ /* 0x0003e20000200c00 */
[--C-:B------:R-:W-:Y:S02]  /*7550*/  HADD2.F32 R53, -RZ, R2.reuse.H0_H0 ;  /* 0x20000002ff357230 */ /* 0x100fe40000004100 */
[----:B------:R-:W-:-:S05]  /*7560*/  HADD2.F32 R52, -RZ, R2.H1_H1 ;  /* 0x30000002ff347230 */ /* 0x000fca0000004100 */
[----:B------:R-:W4:Y:S01]  /*7570*/  I2F.F16 R74, R74 ;  /* 0x0000004a004a7306 */ /* 0x000f220000200c00 */
[----:B-1----:R-:W-:Y:S02]  /*7580*/  SHF.R.U32.HI R0, RZ, 0x8, R8 ;  /* 0x00000008ff007819 */ /* 0x002fe40000011608 */
[----:B------:R-:W-:Y:S02]  /*7590*/  LOP3.LUT R2, R11, 0xff, RZ, 0xc0, !PT ;  /* 0x000000ff0b027812 */ /* 0x000fe400078ec0ff */
[----:B------:R-:W-:-:S03]  /*75a0*/  LOP3.LUT R0, R0, 0xff, RZ, 0xc0, !PT ;  /* 0x000000ff00007812 */ /* 0x000fc600078ec0ff */
[----:B------:R-:W1:Y:S01]  /*75b0*/  I2F.F16 R17, R17 ;  /* 0x0000001100117306 */ /* 0x000e620000200c00 */
[----:B------:R-:W-:-:S07]  /*75c0*/  LOP3.LUT R82, R82, 0xff, RZ, 0xc0, !PT ;  /* 0x000000ff52527812 */ /* 0x000fce00078ec0ff */
[----:B------:R5:W-:Y:S01]  /*75d0*/  I2F.F16 R49, R15 ;  /* 0x0000000f00317306 */ /* 0x000be20000200c00 */
[----:B------:R-:W-:-:S07]  /*75e0*/  LOP3.LUT R4, R10, 0xff, RZ, 0xc0, !PT ;  /* 0x000000ff0a047812 */ /* 0x000fce00078ec0ff */
[----:B------:R-:W1:Y:S01]  /*75f0*/  I2F.F16 R47, R47 ;  /* 0x0000002f002f7306 */ /* 0x000e620000200c00 */
[----:B-----5:R-:W-:Y:S01]  /*7600*/  HADD2.F32 R15, -RZ, R3.H1_H1 ;  /* 0x30000003ff0f7230 */ /* 0x020fe20000004100 */
[----:B------:R-:W-:Y:S02]  /*7610*/  SHF.R.U32.HI R3, RZ, 0x10, R9 ;  /* 0x00000010ff037819 */ /* 0x000fe40000011609 */
[----:B------:R-:W-:-:S04]  /*7620*/  IADD3 R57, PT, PT, R0, -0x80, RZ ;  /* 0xffffff8000397810 */ /* 0x000fc80007ffe0ff */
[----:B------:R-:W-:Y:S01]  /*7630*/  I2F.F16 R48, R14 ;  /* 0x0000000e00307306 */ /* 0x000fe20000200c00 */
[----:B------:R-:W-:Y:S01]  /*7640*/  LOP3.LUT R50, R3, 0xff, RZ, 0xc0, !PT ;  /* 0x000000ff03327812 */ /* 0x000fe200078ec0ff */
[----:B0-----:R-:W-:Y:S01]  /*7650*/  HADD2.F32 R3, -RZ, R73.H0_H0 ;  /* 0x20000049ff037230 */ /* 0x001fe20000004100 */
[----:B------:R-:W-:Y:S01]  /*7660*/  IADD3 R56, PT, PT, R2, -0x80, RZ ;  /* 0xffffff8002387810 */ /* 0x000fe20007ffe0ff */
[----:B------:R-:W-:-:S04]  /*7670*/  HADD2.F32 R0, -RZ, R72.H0_H0 ;  /* 0x20000048ff007230 */ /* 0x000fc80000004100 */
[----:B------:R0:W-:Y:S01]  /*7680*/  I2F.F16 R14, R7 ;  /* 0x00000007000e7306 */ /* 0x0001e20000200c00 */
[----:B------:R-:W-:Y:S01]  /*7690*/  IADD3 R45, PT, PT, R82, -0x80, RZ ;  /* 0xffffff80522d7810 */ /* 0x000fe20007ffe0ff */
[----:B--2---:R-:W-:Y:S01]  /*76a0*/  HADD2.F32 R27, -RZ, R75.H0_H0 ;  /* 0x2000004bff1b7230 */ /* 0x004fe20000004100 */
[----:B------:R-:W-:Y:S01]  /*76b0*/  IADD3 R4, PT, PT, R4, -0x80, RZ ;  /* 0xffffff8004047810 */ /* 0x000fe20007ffe0ff */
[----:B0-----:R-:W0:Y:S01]  /*76c0*/  LDS.64 R6, [UR4+0xb8] ;  /* 0x0000b804ff067984 */ /* 0x001e220008000a00 */
[----:B------:R-:W-:Y:S01]  /*76d0*/  SHF.R.U32.HI R2, RZ, 0x8, R9 ;  /* 0x00000008ff027819 */ /* 0x000fe20000011609 */
[----:B---3--:R-:W-:Y:S02]  /*76e0*/  HADD2.F32 R32, -RZ, R16.H0_H0 ;  /* 0x20000010ff207230 */ /* 0x008fe40000004100 */
[-C--:B------:R-:W-:Y:S01]  /*76f0*/  FFMA.FTZ R16, R3, R53.reuse, RZ ;  /* 0x0000003503107223 */ /* 0x080fe200000100ff */
[----:B------:R-:W-:Y:S01]  /*7700*/  LEA.HI R70, R9, 0xffffff80, RZ, 0x8 ;  /* 0xffffff8009467811 */ /* 0x000fe200078f40ff */
[----:B------:R-:W-:Y:S01]  /*7710*/  FFMA.FTZ R59, R0, R53, RZ ;  /* 0x00000035003b7223 */ /* 0x000fe200000100ff */
[----:B------:R2:W-:Y:S01]  /*7720*/  I2F.F16 R55, R4 ;  /* 0x0000000400377306 */ /* 0x0005e20000200c00 */
[----:B------:R-:W-:Y:S01]  /*7730*/  LOP3.LUT R9, R2, 0xff, RZ, 0xc0, !PT ;  /* 0x000000ff02097812 */ /* 0x000fe200078ec0ff */
[----:B----4-:R-:W-:-:S02]  /*7740*/  HADD2.F32 R2, -RZ, R74.H0_H0 ;  /* 0x2000004aff027230 */ /* 0x010fc40000004100 */
[----:B-1----:R-:W-:Y:S02]  /*7750*/  HADD2.F32 R33, -RZ, R17.H0_H0 ;  /* 0x20000011ff217230 */ /* 0x002fe40000004100 */
[-C--:B------:R-:W-:Y:S01]  /*7760*/  FFMA.FTZ R17, R27, R52.reuse, R16 ;  /* 0x000000341b117223 */ /* 0x080fe20000010010 */
[----:B------:R-:W-:Y:S02]  /*7770*/  HADD2.F32 R47, -RZ, R47.H0_H0 ;  /* 0x2000002fff2f7230 */ /* 0x000fe40000004100 */
[----:B------:R-:W-:Y:S01]  /*7780*/  FFMA.FTZ R16, R32, R52, R59 ;  /* 0x0000003420107223 */ /* 0x000fe2000001003b */
[----:B------:R-:W1:Y:S01]  /*7790*/  I2F.F16 R45, R45 ;  /* 0x0000002d002d7306 */ /* 0x000e620000200c00 */
[----:B--2---:R-:W-:Y:S02]  /*77a0*/  HADD2.F32 R4, -RZ, R71.H0_H0 ;  /* 0x20000047ff047230 */ /* 0x004fe40000004100 */
[----:B------:R-:W-:Y:S01]  /*77b0*/  FFMA.FTZ R64, R2, R53, RZ ;  /* 0x0000003502407223 */ /* 0x000fe200000100ff */
[----:B------:R-:W-:-:S02]  /*77c0*/  SHF.R.U32.HI R51, RZ, 0x8, R10 ;  /* 0x00000008ff337819 */ /* 0x000fc4000001160a */
[----:B------:R-:W-:Y:S01]  /*77d0*/  FFMA.FTZ R62, R4, R53, RZ ;  /* 0x00000035043e7223 */ /* 0x000fe200000100ff */
[----:B------:R-:W-:Y:S01]  /*77e0*/  FFMA.FTZ R53, R47, R60, R16 ;  /* 0x0000003c2f357223 */ /* 0x000fe20000010010 */
[----:B------:R-:W-:Y:S01]  /*77f0*/  SHF.R.U32.HI R16, RZ, 0x8, R11 ;  /* 0x00000008ff107819 */ /* 0x000fe2000001160b */
[----:B------:R-:W-:Y:S01]  /*7800*/  I2F.F16 R22, R22 ;  /* 0x0000001600167306 */ /* 0x000fe20000200c00 */
[----:B------:R-:W-:Y:S02]  /*7810*/  LEA.HI R21, R8, 0xffffff80, RZ, 0x8 ;  /* 0xffffff8008157811 */ /* 0x000fe400078f40ff */
[----:B------:R-:W-:Y:S02]  /*7820*/  SHF.R.U32.HI R8, RZ, 0x10, R8 ;  /* 0x00000010ff087819 */ /* 0x000fe40000011608 */
[----:B------:R-:W-:-:S03]  /*7830*/  IADD3 R9, PT, PT, R9, -0x80, RZ ;  /* 0xffffff8009097810 */ /* 0x000fc60007ffe0ff */
[----:B------:R-:W2:Y:S01]  /*7840*/  I2F.F16 R23, R23 ;  /* 0x0000001700177306 */ /* 0x000ea20000200c00 */
[----:B------:R-:W-:Y:S02]  /*7850*/  LOP3.LUT R51, R51, 0xff, RZ, 0xc0, !PT ;  /* 0x000000ff33337812 */ /* 0x000fe400078ec0ff */
[----:B------:R-:W-:Y:S02]  /*7860*/  LOP3.LUT R16, R16, 0xff, RZ, 0xc0, !PT ;  /* 0x000000ff10107812 */ /* 0x000fe400078ec0ff */
[----:B------:R-:W-:Y:S01]  /*7870*/  LOP3.LUT R8, R8, 0xff, RZ, 0xc0, !PT ;  /* 0x000000ff08087812 */ /* 0x000fe200078ec0ff */
[----:B-1----:R-:W-:Y:S01]  /*7880*/  HADD2.F32 R45, -RZ, R45.H0_H0 ;  /* 0x2000002dff2d7230 */ /* 0x002fe20000004100 */
[----:B------:R-:W-:Y:S01]  /*7890*/  IADD3 R16, PT, PT, R16, -0x80, RZ ;  /* 0xffffff8010107810 */ /* 0x000fe20007ffe0ff */
[----:B------:R1:W-:Y:S01]  /*78a0*/  I2F.F16 R58, R9 ;  /* 0x00000009003a7306 */ /* 0x0003e20000200c00 */
[----:B------:R-:W-:Y:S01]  /*78b0*/  IADD3 R8, PT, PT, R8, -0x80, RZ ;  /* 0xffffff8008087810 */ /* 0x000fe20007ffe0ff */
[----:B------:R-:W-:-:S02]  /*78c0*/  HADD2.F32 R46, -RZ, R46.H0_H0 ;  /* 0x2000002eff2e7230 */ /* 0x000fc40000004100 */
[-C--:B------:R-:W-:Y:S01]  /*78d0*/  FFMA.FTZ R59, R33, R52.reuse, R62 ;  /* 0x00000034213b7223 */ /* 0x080fe2000001003e */
[----:B------:R-:W-:Y:S01]  /*78e0*/  HADD2.F32 R48, -RZ, R48.H0_H0 ;  /* 0x20000030ff307230 */ /* 0x000fe20000004100 */
[----:B-1----:R-:W-:Y:S02]  /*78f0*/  IADD3 R9, PT, PT, R51, -0x80, RZ ;  /* 0xffffff8033097810 */ /* 0x002fe40007ffe0ff */
[----:B------:R-:W1:Y:S01]  /*7900*/  I2F.F16 R56, R56 ;  /* 0x0000003800387306 */ /* 0x000e620000200c00 */
[----:B------:R-:W-:Y:S02]  /*7910*/  HADD2.F32 R49, -RZ, R49.H0_H0 ;  /* 0x20000031ff317230 */ /* 0x000fe40000004100 */
[----:B------:R-:W-:Y:S01]  /*7920*/  FFMA.FTZ R64, R45, R52, R64 ;  /* 0x000000342d407223 */ /* 0x000fe20000010040 */
[----:B------:R-:W-:Y:S02]  /*7930*/  HADD2.F32 R68, -RZ, R68.H0_H0 ;  /* 0x20000044ff447230 */ /* 0x000fe40000004100 */
[----:B------:R-:W-:Y:S01]  /*7940*/  FFMA.FTZ R17, R46, R60, R17 ;  /* 0x0000003c2e117223 */ /* 0x000fe20000010011 */
[----:B------:R-:W-:Y:S01]  /*7950*/  HADD2.F32 R51, -RZ, R5.H0_H0 ;  /* 0x20000005ff337230 */ /* 0x000fe20000004100 */
[----:B------:R-:W3:Y:S01]  /*7960*/  I2F.F16 R57, R57 ;  /* 0x0000003900397306 */ /* 0x000ee20000200c00 */
[----:B--2---:R-:W-:-:S02]  /*7970*/  HADD2.F32 R52, -RZ, R23.H0_H0 ;  /* 0x20000017ff347230 */ /* 0x004fc40000004100 */
[-C--:B------:R-:W-:Y:S01]  /*7980*/  FFMA.FTZ R62, R48, R60.reuse, R59 ;  /* 0x0000003c303e7223 */ /* 0x080fe2000001003b */
[----:B------:R-:W-:-:S04]  /*7990*/  FFMA.FTZ R63, R49, R60, R64 ;  /* 0x0000003c313f7223 */ /* 0x000fc80000010040 */
[----:B------:R-:W2:Y:S08]  /*79a0*/  I2F.F16 R9, R9 ;  /* 0x0000000900097306 */ /* 0x000eb00000200c00 */
[----:B------:R-:W4:Y:S01]  /*79b0*/  I2F.F16 R16, R16 ;  /* 0x0000001000107306 */ /* 0x000f220000200c00 */
[----:B------:R-:W-:-:S07]  /*79c0*/  FFMA.FTZ R59, R68, R15, R53 ;  /* 0x0000000f443b7223 */ /* 0x000fce0000010035 */
[----:B------:R5:W4:Y:S01]  /*79d0*/  I2F.F16 R61, R8 ;  /* 0x00000008003d7306 */ /* 0x000b220000200c00 */
[-C--:B------:R-:W-:Y:S01]  /*79e0*/  FFMA.FTZ R62, R51, R15.reuse, R62 ;  /* 0x0000000f333e7223 */ /* 0x080fe2000001003e */
[----:B------:R-:W-:Y:S01]  /*79f0*/  FFMA.FTZ R63, R52, R15, R63 ;  /* 0x0000000f343f7223 */ /* 0x000fe2000001003f */
[----:B-----5:R-:W-:Y:S01]  /*7a00*/  IADD3 R8, PT, PT, R50, -0x80, RZ ;  /* 0xffffff8032087810 */ /* 0x020fe20007ffe0ff */
[----:B------:R-:W-:Y:S02]  /*7a10*/  HADD2.F32 R50, -RZ, R22.H0_H0 ;  /* 0x20000016ff327230 */ /* 0x000fe40000004100 */
[----:B------:R-:W-:-:S03]  /*7a20*/  HADD2.F32 R54, -RZ, R54.H0_H0 ;  /* 0x20000036ff367230 */ /* 0x000fc60000004100 */
[----:B------:R-:W-:Y:S01]  /*7a30*/  FFMA.FTZ R22, R50, R15, R17 ;  /* 0x0000000f32167223 */ /* 0x000fe20000010011 */
[----:B0-----:R-:W-:Y:S02]  /*7a40*/  HADD2.F32 R15, -RZ, R6.H0_H0 ;  /* 0x20000006ff0f7230 */ /* 0x001fe40000004100 */
[----:B------:R-:W-:Y:S02]  /*7a50*/  HADD2.F32 R53, -RZ, R14.H0_H0 ;  /* 0x2000000eff357230 */ /* 0x000fe40000004100 */
[----:B------:R-:W-:Y:S02]  /*7a60*/  HADD2.F32 R55, -RZ, R55.H0_H0 ;  /* 0x20000037ff377230 */ /* 0x000fe40000004100 */
[----:B-1----:R-:W-:Y:S01]  /*7a70*/  HADD2.F32 R56, -RZ, R56.H0_H0 ;  /* 0x20000038ff387230 */ /* 0x002fe20000004100 */
[----:B------:R-:W-:Y:S01]  /*7a80*/  SHF.R.U32.HI R10, RZ, 0x10, R10 ;  /* 0x00000010ff0a7819 */ /* 0x000fe2000001160a */
[--C-:B------:R-:W-:Y:S01]  /*7a90*/  HADD2.F32 R17, -RZ, R7.reuse.H0_H0 ;  /* 0x20000007ff117230 */ /* 0x100fe20000004100 */
[----:B------:R-:W-:Y:S01]  /*7aa0*/  SHF.R.U32.HI R5, RZ, 0x10, R11 ;  /* 0x00000010ff057819 */ /* 0x000fe2000001160b */
[----:B------:R-:W-:-:S02]  /*7ab0*/  HADD2.F32 R23, -RZ, R7.H1_H1 ;  /* 0x30000007ff177230 */ /* 0x000fc40000004100 */
[-C--:B------:R-:W-:Y:S01]  /*7ac0*/  FFMA.FTZ R7, R54, R15.reuse, R59 ;  /* 0x0000000f36077223 */ /* 0x080fe2000001003b */
[----:B------:R-:W-:Y:S02]  /*7ad0*/  HADD2.F32 R6, -RZ, R6.H1_H1 ;  /* 0x30000006ff067230 */ /* 0x000fe40000004100 */
[-C--:B------:R-:W-:Y:S01]  /*7ae0*/  FFMA.FTZ R22, R53, R15.reuse, R22 ;  /* 0x0000000f35167223 */ /* 0x080fe20000010016 */
[----:B---3--:R-:W-:Y:S02]  /*7af0*/  HADD2.F32 R57, -RZ, R57.H0_H0 ;  /* 0x20000039ff397230 */ /* 0x008fe40000004100 */
[-C--:B------:R-:W-:Y:S01]  /*7b00*/  FFMA.FTZ R62, R55, R15.reuse, R62 ;  /* 0x0000000f373e7223 */ /* 0x080fe2000001003e */
[----:B------:R-:W-:Y:S02]  /*7b10*/  HADD2.F32 R58, -RZ, R58.H0_H0 ;  /* 0x2000003aff3a7230 */ /* 0x000fe40000004100 */
[----:B------:R-:W-:Y:S01]  /*7b20*/  FFMA.FTZ R63, R56, R15, R63 ;  /* 0x0000000f383f7223 */ /* 0x000fe2000001003f */
[----:B--2---:R-:W-:-:S02]  /*7b30*/  HADD2.F32 R59, -RZ, R9.H0_H0 ;  /* 0x20000009ff3b7230 */ /* 0x004fc40000004100 */
[----:B----4-:R-:W-:Y:S01]  /*7b40*/  HADD2.F32 R60, -RZ, R16.H0_H0 ;  /* 0x20000010ff3c7230 */ /* 0x010fe20000004100 */
[----:B------:R-:W-:Y:S02]  /*7b50*/  LOP3.LUT R10, R10, 0xff, RZ, 0xc0, !PT ;  /* 0x000000ff0a0a7812 */ /* 0x000fe400078ec0ff */
[----:B------:R-:W-:Y:S01]  /*7b60*/  LOP3.LUT R5, R5, 0xff, RZ, 0xc0, !PT ;  /* 0x000000ff05057812 */ /* 0x000fe200078ec0ff */
[-C--:B------:R-:W-:Y:S01]  /*7b70*/  FFMA.FTZ R22, R57, R6.reuse, R22 ;  /* 0x0000000639167223 */ /* 0x080fe20000010016 */
[-C--:B------:R-:W-:Y:S01]  /*7b80*/  FFMA.FTZ R9, R58, R6.reuse, R7 ;  /* 0x000000063a097223 */ /* 0x080fe20000010007 */
[-C--:B------:R-:W-:Y:S01]  /*7b90*/  FFMA.FTZ R14, R59, R6.reuse, R62 ;  /* 0x000000063b0e7223 */ /* 0x080fe2000001003e */
[----:B------:R-:W-:Y:S01]  /*7ba0*/  FFMA.FTZ R15, R60, R6, R63 ;  /* 0x000000063c0f7223 */ /* 0x000fe2000001003f */
[----:B------:R-:W-:Y:S01]  /*7bb0*/  IADD3 R10, PT, PT, R10, -0x80, RZ ;  /* 0xffffff800a0a7810 */ /* 0x000fe20007ffe0ff */
[----:B------:R-:W0:Y:S01]  /*7bc0*/  LDS.64 R6, [UR4+0x130] ;  /* 0x00013004ff067984 */ /* 0x000e220008000a00 */
[----:B------:R-:W-:Y:S01]  /*7bd0*/  IADD3 R5, PT, PT, R5, -0x80, RZ ;  /* 0xffffff8005057810 */ /* 0x000fe20007ffe0ff */
[----:B------:R-:W1:Y:S01]  /*7be0*/  I2F.F16 R8, R8 ;  /* 0x0000000800087306 */ /* 0x000e620000200c00 */
[----:B------:R-:W-:-:S07]  /*7bf0*/  LEA.HI R11, R11, 0xffffff80, RZ, 0x8 ;  /* 0xffffff800b0b7811 */ /* 0x000fce00078f40ff */
[----:B------:R-:W2:Y:S08]  /*7c00*/  I2F.F16 R21, R21 ;  /* 0x0000001500157306 */ /* 0x000eb00000200c00 */
[----:B------:R-:W3:Y:S08]  /*7c10*/  I2F.F16 R70, R70 ;  /* 0x0000004600467306 */ /* 0x000ef00000200c00 */
[----:B------:R-:W4:Y:S08]  /*7c20*/  I2F.F16 R10, R10 ;  /* 0x0000000a000a7306 */ /* 0x000f300000200c00 */
[----:B------:R-:W5:Y:S01]  /*7c30*/  I2F.F16 R5, R5 ;  /* 0x0000000500057306 */ /* 0x000f620000200c00 */
[----:B------:R-:W-:-:S07]  /*7c40*/  HADD2.F32 R61, -RZ, R61.H0_H0 ;  /* 0x2000003dff3d7230 */ /* 0x000fce0000004100 */
[----:B------:R-:W0:Y:S01]  /*7c50*/  I2F.F16 R11, R11 ;  /* 0x0000000b000b7306 */ /* 0x000e220000200c00 */
[----:B-1----:R-:W-:Y:S02]  /*7c60*/  HADD2.F32 R62, -RZ, R8.H0_H0 ;  /* 0x20000008ff3e7230 */ /* 0x002fe40000004100 */
[-C--:B------:R-:W-:Y:S01]  /*7c70*/  FFMA.FTZ R22, R61, R17.reuse, R22 ;  /* 0x000000113d167223 */ /* 0x080fe20000010016 */
[----:B--2---:R-:W-:Y:S02]  /*7c80*/  HADD2.F32 R65, -RZ, R21.H0_H0 ;  /* 0x20000015ff417230 */ /* 0x004fe40000004100 */
[----:B---3--:R-:W-:Y:S02]  /*7c90*/  HADD2.F32 R70, -RZ, R70.H0_H0 ;  /* 0x20000046ff467230 */ /* 0x008fe40000004100 */
[----:B------:R-:W-:Y:S01]  /*7ca0*/  FFMA.FTZ R9, R62, R17, R9 ;  /* 0x000000113e097223 */ /* 0x000fe20000010009 */
[----:B----4-:R-:W-:Y:S02]  /*7cb0*/  HADD2.F32 R63, -RZ, R10.H0_H0 ;  /* 0x2000000aff3f7230 */ /* 0x010fe40000004100 */
[----:B-----5:R-:W-:-:S02]  /*7cc0*/  HADD2.F32 R64, -RZ, R5.H0_H0 ;  /* 0x20000005ff407230 */ /* 0x020fc40000004100 */
[-C--:B------:R-:W-:Y:S01]  /*7cd0*/  FFMA.FTZ R22, R65, R23.reuse, R22 ;  /* 0x0000001741167223 */ /* 0x080fe20000010016 */
[----:B------:R-:W-:Y:S02]  /*7ce0*/  HADD2.F32 R69, -RZ, R69.H0_H0 ;  /* 0x20000045ff457230 */ /* 0x000fe40000004100 */
[----:B------:R-:W-:Y:S01]  /*7cf0*/  FFMA.FTZ R5, R70, R23, R9 ;  /* 0x0000001746057223 */ /* 0x000fe20000010009 */
[-C--:B------:R-:W-:Y:S01]  /*7d00*/  FFMA.FTZ R14, R63, R17.reuse, R14 ;  /* 0x000000113f0e7223 */ /* 0x080fe2000001000e */
[----:B------:R-:W-:Y:S01]  /*7d10*/  FFMA.FTZ R15, R64, R17, R15 ;  /* 0x00000011400f7223 */ /* 0x000fe2000001000f */
[----:B0-----:R-:W-:Y:S01]  /*7d20*/  HADD2.F32 R66, -RZ, R11.H0_H0 ;  /* 0x2000000bff427230 */ /* 0x001fe20000004100 */
[----:B------:R-:W0:Y:S01]  /*7d30*/  LDS.64 R8, [UR4+0x138] ;  /* 0x00013804ff087984 */ /* 0x000e220008000a00 */
[----:B------:R-:W-:Y:S01]  /*7d40*/  FMUL.FTZ R13, R28, R13 ;  /* 0x0000000d1c0d7220 */ /* 0x000fe20000410000 */
[----:B------:R-:W-:Y:S01]  /*7d50*/  FMUL.FTZ R12, R19, R12 ;  /* 0x0000000c130c7220 */ /* 0x000fe20000410000 */
[----:B------:R-:W-:Y:S01]  /*7d60*/  FMUL.FTZ R22, R31, R22 ;  /* 0x000000161f167220 */ /* 0x000fe20000410000 */
[----:B------:R-:W-:Y:S01]  /*7d70*/  FMUL.FTZ R5, R30, R5 ;  /* 0x000000051e057220 */ /* 0x000fe20000410000 */
[-C--:B------:R-:W-:Y:S01]  /*7d80*/  FFMA.FTZ R11, R69, R23.reuse, R14 ;  /* 0x00000017450b7223 */ /* 0x080fe2000001000e */
[----:B------:R-:W-:Y:S01]  /*7d90*/  FFMA.FTZ R10, R66, R23, R15 ;  /* 0x00000017420a7223 */ /* 0x000fe2000001000f */
[----:B------:R-:W-:Y:S01]  /*7da0*/  FMUL.FTZ R24, R31, R24 ;  /* 0x000000181f187220 */ /* 0x000fe20000410000 */
[----:B------:R-:W-:Y:S01]  /*7db0*/  FMUL.FTZ R25, R30, R25 ;  /* 0x000000191e197220 */ /* 0x000fe20000410000 */
[----:B------:R-:W-:Y:S01]  /*7dc0*/  F2FP.F16.F32.PACK_AB R13, RZ, R13 ;  /* 0x0000000dff0d723e */ /* 0x000fe200000000ff */
[----:B------:R-:W-:Y:S01]  /*7dd0*/  FMUL.FTZ R11, R28, R11 ;  /* 0x0000000b1c0b7220 */ /* 0x000fe20000410000 */
[----:B------:R-:W-:Y:S01]  /*7de0*/  F2FP.F16.F32.PACK_AB R12, RZ, R12 ;  /* 0x0000000cff0c723e */ /* 0x000fe200000000ff */
[----:B------:R-:W-:Y:S01]  /*7df0*/  FMUL.FTZ R10, R19, R10 ;  /* 0x0000000a130a7220 */ /* 0x000fe20000410000 */
[----:B------:R-:W-:Y:S01]  /*7e00*/  F2FP.F16.F32.PACK_AB R22, RZ, R22 ;  /* 0x00000016ff16723e */ /* 0x000fe200000000ff */
[----:B------:R-:W1:Y:S01]  /*7e10*/  LDS.64 R14, [UR4+0x1b0] ;  /* 0x0001b004ff0e7984 */ /* 0x000e620008000a00 */
[----:B------:R-:W-:-:S02]  /*7e20*/  F2FP.F16.F32.PACK_AB R5, RZ, R5 ;  /* 0x00000005ff05723e */ /* 0x000fc400000000ff */
[----:B------:R-:W-:Y:S02]  /*7e30*/  F2FP.F16.F32.PACK_AB R24, RZ, R24 ;  /* 0x00000018ff18723e */ /* 0x000fe400000000ff */
[----:B------:R-:W-:Y:S02]  /*7e40*/  F2FP.F16.F32.PACK_AB R25, RZ, R25 ;  /* 0x00000019ff19723e */ /* 0x000fe400000000ff */
[----:B------:R-:W-:Y:S02]  /*7e50*/  PRMT R13, R13, 0x5410, R12 ;  /* 0x000054100d0d7816 */ /* 0x000fe4000000000c */
[----:B------:R-:W-:Y:S01]  /*7e60*/  PRMT R22, R22, 0x5410, R5 ;  /* 0x0000541016167816 */ /* 0x000fe20000000005 */
[----:B------:R-:W-:Y:S01]  /*7e70*/  HADD2.F32 R5, -RZ, R6.H0_H0 ;  /* 0x20000006ff057230 */ /* 0x000fe20000004100 */
[----:B------:R-:W-:Y:S02]  /*7e80*/  F2FP.F16.F32.PACK_AB R11, RZ, R11 ;  /* 0x0000000bff0b723e */ /* 0x000fe400000000ff */
[----:B------:R-:W-:-:S02]  /*7e90*/  F2FP.F16.F32.PACK_AB R10, RZ, R10 ;  /* 0x0000000aff0a723e */ /* 0x000fc400000000ff */
[----:B------:R-:W-:Y:S01]  /*7ea0*/  PRMT R24, R24, 0x5410, R25 ;  /* 0x0000541018187816 */ /* 0x000fe20000000019 */
[----:B------:R-:W-:Y:S01]  /*7eb0*/  HADD2 R26, R13, R26 ;  /* 0x0000001a0d1a7230 */ /* 0x000fe20000000000 */
[----:B------:R-:W-:Y:S01]  /*7ec0*/  PRMT R11, R11, 0x5410, R10 ;  /* 0x000054100b0b7816 */ /* 0x000fe2000000000a */
[----:B------:R-:W-:Y:S02]  /*7ed0*/  HADD2.F32 R6, -RZ, R6.H1_H1 ;  /* 0x30000006ff067230 */ /* 0x000fe40000004100 */
[----:B------:R-:W-:Y:S01]  /*7ee0*/  FFMA.FTZ R10, R3, R5, RZ ;  /* 0x00000005030a7223 */ /* 0x000fe200000100ff */
[--C-:B------:R-:W-:Y:S02]  /*7ef0*/  HADD2.F32 R16, -RZ, R7.reuse.H0_H0 ;  /* 0x20000007ff107230 */ /* 0x100fe40000004100 */
[----:B------:R-:W-:Y:S02]  /*7f00*/  HFMA2 R12, R22, 1, 1, R44 ;  /* 0x3c003c00160c7831 */ /* 0x000fe4000000002c */
[----:B------:R-:W-:-:S02]  /*7f10*/  HADD2.F32 R13, -RZ, R7.H1_H1 ;  /* 0x30000007ff0d7230 */ /* 0x000fc40000004100 */
[-C--:B------:R-:W-:Y:S01]  /*7f20*/  FFMA.FTZ R7, R0, R5.reuse, RZ ;  /* 0x0000000500077223 */ /* 0x080fe200000100ff */
[----:B------:R-:W-:Y:S02]  /*7f30*/  HFMA2 R18, R24, 1, 1, R18 ;  /* 0x3c003c0018127831 */ /* 0x000fe40000000012 */
[-C--:B------:R-:W-:Y:S01]  /*7f40*/  FFMA.FTZ R22, R4, R5.reuse, RZ ;  /* 0x0000000504167223 */ /* 0x080fe200000100ff */
[----:B------:R-:W-:Y:S01]  /*7f50*/  FFMA.FTZ R24, R2, R5, RZ ;  /* 0x0000000502187223 */ /* 0x000fe200000100ff */
[-C--:B------:R-:W-:Y:S01]  /*7f60*/  FFMA.FTZ R5, R27, R6.reuse, R10 ;  /* 0x000000061b057223 */ /* 0x080fe2000001000a */
[-C--:B------:R-:W-:Y:S01]  /*7f70*/  FFMA.FTZ R10, R32, R6.reuse, R7 ;  /* 0x00000006200a7223 */ /* 0x080fe20000010007 */
[-C--:B------:R-:W-:Y:S01]  /*7f80*/  FFMA.FTZ R7, R33, R6.reuse, R22 ;  /* 0x0000000621077223 */ /* 0x080fe20000010016 */
[----:B------:R-:W-:-:S03]  /*7f90*/  FFMA.FTZ R24, R45, R6, R24 ;  /* 0x000000062d187223 */ /* 0x000fc60000010018 */
[-C--:B------:R-:W-:Y:S02]  /*7fa0*/  FFMA.FTZ R22, R48, R16.reuse, R7 ;  /* 0x0000001030167223 */ /* 0x080fe40000010007 */
[----:B------:R-:W2:Y:S01]  /*7fb0*/  LDS.64 R6, [UR4+0x1b8] ;  /* 0x0001b804ff067984 */ /* 0x000ea20008000a00 */
        /* <DEDUP_REMOVED lines=18> */
[----:B-1----:R-:W-:-:S02]  /*80e0*/  HADD2.F32 R13, -RZ, R14.H0_H0 ;  /* 0x2000000eff0d7230 */ /* 0x002fc40000004100 */
[-C--:B------:R-:W-:Y:S01]  /*80f0*/  FFMA.FTZ R10, R61, R5.reuse, R10 ;  /* 0x000000053d0a7223 */ /* 0x080fe2000001000a */
[----:B------:R-:W-:Y:S02]  /*8100*/  HADD2.F32 R9, -RZ, R9.H1_H1 ;  /* 0x30000009ff097230 */ /* 0x000fe40000004100 */
[-C--:B------:R-:W-:Y:S01]  /*8110*/  FFMA.FTZ R21, R62, R5.reuse, R21 ;  /* 0x000000053e157223 */ /* 0x080fe20000010015 */
[-C--:B------:R-:W-:Y:S01]  /*8120*/  FFMA.FTZ R22, R63, R5.reuse, R22 ;  /* 0x000000053f167223 */ /* 0x080fe20000010016 */
[----:B------:R-:W-:Y:S01]  /*8130*/  FFMA.FTZ R23, R64, R5, R23 ;  /* 0x0000000540177223 */ /* 0x000fe20000010017 */
        /* <DEDUP_REMOVED lines=8> */
[----:B------:R-:W-:-:S02]  /*81c0*/  HADD2.F32 R22, -RZ, R15.H0_H0 ;  /* 0x2000000fff167230 */ /* 0x000fc40000004100 */
[-C--:B------:R-:W-:Y:S01]  /*81d0*/  FFMA.FTZ R9, R27, R14.reuse, R16 ;  /* 0x0000000e1b097223 */ /* 0x080fe20000010010 */
[----:B------:R-:W-:Y:S01]  /*81e0*/  FFMA.FTZ R44, R2, R13, RZ ;  /* 0x0000000d022c7223 */ /* 0x000fe200000100ff */
        /* <DEDUP_REMOVED lines=14> */
[-C--:B------:R-:W-:Y:S02]  /*82d0*/  FFMA.FTZ R22, R55, R13.reuse, R16 ;  /* 0x0000000d37167223 */ /* 0x080fe40000010010 */
[----:B------:R-:W0:Y:S01]  /*82e0*/  LDS.64 R16, [UR4+0x30] ;  /* 0x00003004ff107984 */ /* 0x000e220008000a00 */
[----:B------:R-:W-:Y:S02]  /*82f0*/  HADD2.F32 R6, -RZ, R6.H1_H1 ;  /* 0x30000006ff067230 */ /* 0x000fe40000004100 */
        /* <DEDUP_REMOVED lines=17> */
[C---:B------:R-:W-:Y:S01]  /*8410*/  FMUL.FTZ R8, R19.reuse, R8 ;  /* 0x0000000813087220 */ /* 0x040fe20000410000 */
[----:B------:R-:W1:Y:S01]  /*8420*/  LDS.64 R14, [UR4+0x38] ;  /* 0x00003804ff0e7984 */ /* 0x000e620008000a00 */
[----:B------:R-:W-:Y:S01]  /*8430*/  FMUL.FTZ R22, R19, R22 ;  /* 0x0000001613167220 */ /* 0x000fe20000410000 */
[C---:B------:R-:W-:Y:S01]  /*8440*/  FMUL.FTZ R6, R31.reuse, R6 ;  /* 0x000000061f067220 */ /* 0x040fe20000410000 */
        /* <DEDUP_REMOVED lines=14> */
[----:B------:R-:W-:Y:S01]  /*8530*/  HADD2 R9, R5, R40 ;  /* 0x0000002805097230 */ /* 0x000fe20000000000 */
[----:B------:R-:W-:Y:S01]  /*8540*/  PRMT R13, R13, 0x5410, R22 ;  /* 0x000054100d0d7816 */ /* 0x000fe20000000016 */
[--C-:B0-----:R-:W-:Y:S01]  /*8550*/  HADD2.F32 R5, -RZ, R16.reuse.H0_H0 ;  /* 0x20000010ff057230 */ /* 0x101fe20000004100 */
[----:B------:R-:W0:Y:S01]  /*8560*/  LDS.64 R22, [UR4+0x230] ;  /* 0x00023004ff167984 */ /* 0x000e220008000a00 */
[----:B------:R-:W-:Y:S01]  /*8570*/  PRMT R10, R10, 0x5410, R21 ;  /* 0x000054100a0a7816 */ /* 0x000fe20000000015 */
[----:B------:R-:W-:Y:S02]  /*8580*/  HFMA2 R8, R6, 1, 1, R41 ;  /* 0x3c003c0006087831 */ /* 0x000fe40000000029 */
[----:B------:R-:W-:Y:S02]  /*8590*/  HADD2.F32 R16, -RZ, R16.H1_H1 ;  /* 0x30000010ff107230 */ /* 0x000fe40000004100 */
[----:B------:R-:W-:-:S02]  /*85a0*/  HFMA2 R7, R13, 1, 1, R39 ;  /* 0x3c003c000d077831 */ /* 0x000fc40000000027 */
[--C-:B------:R-:W-:Y:S02]  /*85b0*/  HADD2.F32 R24, -RZ, R17.reuse.H0_H0 ;  /* 0x20000011ff187230 */ /* 0x100fe40000004100 */
[----:B------:R-:W-:Y:S02]  /*85c0*/  HFMA2 R10, R10, 1, 1, R42 ;  /* 0x3c003c000a0a7831 */ /* 0x000fe4000000002a */
[----:B------:R-:W-:Y:S02]  /*85d0*/  HADD2.F32 R13, -RZ, R17.H1_H1 ;  /* 0x30000011ff0d7230 */ /* 0x000fe40000004100 */
[----:B------:R-:W-:Y:S01]  /*85e0*/  FFMA.FTZ R6, R3, R5, RZ ;  /* 0x0000000503067223 */ /* 0x000fe200000100ff */
[C---:B------:R-:W-:Y:S01]  /*85f0*/  FFMA.FTZ R17, R5.reuse, R0, RZ ;  /* 0x0000000005117223 */ /* 0x040fe200000100ff */
[C---:B------:R-:W-:Y:S01]  /*8600*/  FFMA.FTZ R40, R5.reuse, R4, RZ ;  /* 0x0000000405287223 */ /* 0x040fe200000100ff */
[----:B------:R-:W-:Y:S01]  /*8610*/  FFMA.FTZ R42, R5, R2, RZ ;  /* 0x00000002052a7223 */ /* 0x000fe200000100ff */
[----:B------:R-:W-:Y:S01]  /*8620*/  FFMA.FTZ R5, R27, R16, R6 ;  /* 0x000000101b057223 */ /* 0x000fe20000010006 */
[C---:B------:R-:W-:Y:S01]  /*8630*/  FFMA.FTZ R17, R16.reuse, R32, R17 ;  /* 0x0000002010117223 */ /* 0x040fe20000010011 */
[C---:B------:R-:W-:Y:S01]  /*8640*/  FFMA.FTZ R21, R16.reuse, R33, R40 ;  /* 0x0000002110157223 */ /* 0x040fe20000010028 */
[----:B------:R-:W-:-:S02]  /*8650*/  FFMA.FTZ R16, R16, R45, R42 ;  /* 0x0000002d10107223 */ /* 0x000fc4000001002a */
[C---:B------:R-:W-:Y:S02]  /*8660*/  FFMA.FTZ R40, R24.reuse, R47, R17 ;  /* 0x0000002f18287223 */ /* 0x040fe40000010011 */
[C---:B------:R-:W-:Y:S02]  /*8670*/  FFMA.FTZ R25, R24.reuse, R49, R16 ;  /* 0x0000003118197223 */ /* 0x040fe40000010010 */
[----:B------:R-:W2:Y:S01]  /*8680*/  LDS.64 R16, [UR4+0x238] ;  /* 0x00023804ff107984 */ /* 0x000ea20008000a00 */
[----:B------:R-:W-:Y:S01]  /*8690*/  FFMA.FTZ R42, R24, R48, R21 ;  /* 0x00000030182a7223 */ /* 0x000fe20000010015 */
[----:B------:R-:W-:Y:S01]  /*86a0*/  FFMA.FTZ R5, R46, R24, R5 ;  /* 0x000000182e057223 */ /* 0x000fe20000010005 */
[--C-:B-1----:R-:W-:Y:S02]  /*86b0*/  HADD2.F32 R21, -RZ, R14.reuse.H0_H0 ;  /* 0x2000000eff157230 */ /* 0x102fe40000004100 */
[C---:B------:R-:W-:Y:S01]  /*86c0*/  FFMA.FTZ R40, R13.reuse, R68, R40 ;  /* 0x000000440d287223 */ /* 0x040fe20000010028 */
[C---:B------:R-:W-:Y:S01]  /*86d0*/  FFMA.FTZ R25, R13.reuse, R52, R25 ;  /* 0x000000340d197223 */ /* 0x040fe20000010019 */
[----:B------:R-:W-:Y:S01]  /*86e0*/  FFMA.FTZ R6, R50, R13, R5 ;  /* 0x0000000d32067223 */ /* 0x000fe20000010005 */
[----:B------:R-:W-:Y:S01]  /*86f0*/  FFMA.FTZ R42, R13, R51, R42 ;  /* 0x000000330d2a7223 */ /* 0x000fe2000001002a */
[----:B------:R-:W-:-:S02]  /*8700*/  HADD2.F32 R14, -RZ, R14.H1_H1 ;  /* 0x3000000eff0e7230 */ /* 0x000fc40000004100 */
[C---:B------:R-:W-:Y:S01]  /*8710*/  FFMA.FTZ R13, R21.reuse, R54, R40 ;  /* 0x00000036150d7223 */ /* 0x040fe20000010028 */
[----:B------:R-:W-:Y:S01]  /*8720*/  FFMA.FTZ R25, R21, R56, R25 ;  /* 0x0000003815197223 */ /* 0x000fe20000010019 */
[--C-:B------:R-:W-:Y:S02]  /*8730*/  HADD2.F32 R5, -RZ, R15.reuse.H0_H0 ;  /* 0x2000000fff057230 */ /* 0x100fe40000004100 */
[----:B------:R-:W-:Y:S01]  /*8740*/  FFMA.FTZ R6, R53, R21, R6 ;  /* 0x0000001535067223 */ /* 0x000fe20000010006 */
[----:B------:R-:W-:Y:S01]  /*8750*/  FFMA.FTZ R42, R21, R55, R42 ;  /* 0x00000037152a7223 */ /* 0x000fe2000001002a */
[C---:B------:R-:W-:Y:S01]  /*8760*/  FFMA.FTZ R24, R14.reuse, R58, R13 ;  /* 0x0000003a0e187223 */ /* 0x040fe2000001000d */
[C---:B------:R-:W-:Y:S01]  /*8770*/  FFMA.FTZ R25, R14.reuse, R60, R25 ;  /* 0x0000003c0e197223 */ /* 0x040fe20000010019 */
[----:B------:R-:W-:Y:S02]  /*8780*/  HADD2.F32 R15, -RZ, R15.H1_H1 ;  /* 0x3000000fff0f7230 */ /* 0x000fe40000004100 */
[----:B------:R-:W-:Y:S01]  /*8790*/  FFMA.FTZ R6, R57, R14, R6 ;  /* 0x0000000e39067223 */ /* 0x000fe20000010006 */
[----:B------:R-:W-:Y:S01]  /*87a0*/  FFMA.FTZ R42, R14, R59, R42 ;  /* 0x0000003b0e2a7223 */ /* 0x000fe2000001002a */
[----:B------:R-:W-:Y:S01]  /*87b0*/  FFMA.FTZ R24, R5, R62, R24 ;  /* 0x0000003e05187223 */ /* 0x000fe20000010018 */
[----:B0-----:R-:W-:-:S02]  /*87c0*/  HADD2.F32 R21, -RZ, R22.H0_H0 ;  /* 0x20000016ff157230 */ /* 0x001fc40000004100 */
[----:B------:R-:W-:Y:S01]  /*87d0*/  FFMA.FTZ R25, R5, R64, R25 ;  /* 0x0000004005197223 */ /* 0x000fe20000010019 */
[----:B------:R-:W-:Y:S01]  /*87e0*/  FFMA.FTZ R6, R61, R5, R6 ;  /* 0x000000053d067223 */ /* 0x000fe20000010006 */
[----:B------:R-:W-:Y:S01]  /*87f0*/  FFMA.FTZ R42, R5, R63, R42 ;  /* 0x0000003f052a7223 */ /* 0x000fe2000001002a */
[----:B------:R-:W-:Y:S01]  /*8800*/  FFMA.FTZ R5, R15, R70, R24 ;  /* 0x000000460f057223 */ /* 0x000fe20000010018 */
[----:B------:R-:W-:Y:S02]  /*8810*/  HADD2.F32 R22, -RZ, R22.H1_H1 ;  /* 0x30000016ff167230 */ /* 0x000fe40000004100 */
[----:B------:R-:W-:Y:S01]  /*8820*/  FFMA.FTZ R24, R3, R21, RZ ;  /* 0x0000001503187223 */ /* 0x000fe200000100ff */
[C---:B------:R-:W-:Y:S01]  /*8830*/  FFMA.FTZ R14, R15.reuse, R66, R25 ;  /* 0x000000420f0e7223 */ /* 0x040fe20000010019 */
[----:B------:R-:W-:Y:S01]  /*8840*/  FFMA.FTZ R13, R15, R69, R42 ;  /* 0x000000450f0d7223 */ /* 0x000fe2000001002a */
[----:B------:R-:W-:Y:S01]  /*8850*/  FFMA.FTZ R25, R0, R21, RZ ;  /* 0x0000001500197223 */ /* 0x000fe200000100ff */
[----:B------:R-:W-:Y:S01]  /*8860*/  FFMA.FTZ R6, R65, R15, R6 ;  /* 0x0000000f41067223 */ /* 0x000fe20000010006 */
[----:B------:R-:W-:-:S02]  /*8870*/  HADD2.F32 R40, -RZ, R23.H0_H0 ;  /* 0x20000017ff287230 */ /* 0x000fc40000004100 */
[-C--:B------:R-:W-:Y:S01]  /*8880*/  FFMA.FTZ R42, R4, R21.reuse, RZ ;  /* 0x00000015042a7223 */ /* 0x080fe200000100ff */
[-C--:B------:R-:W-:Y:S01]  /*8890*/  FFMA.FTZ R15, R27, R22.reuse, R24 ;  /* 0x000000161b0f7223 */ /* 0x080fe20000010018 */
[----:B------:R-:W-:Y:S01]  /*88a0*/  FFMA.FTZ R44, R2, R21, RZ ;  /* 0x00000015022c7223 */ /* 0x000fe200000100ff */
[-C--:B------:R-:W-:Y:S01]  /*88b0*/  FFMA.FTZ R24, R32, R22.reuse, R25 ;  /* 0x0000001620187223 */ /* 0x080fe20000010019 */
[----:B------:R-:W-:Y:S02]  /*88c0*/  HADD2.F32 R23, -RZ, R23.H1_H1 ;  /* 0x30000017ff177230 */ /* 0x000fe40000004100 */
[----:B------:R-:W-:Y:S01]  /*88d0*/  FFMA.FTZ R21, R33, R22, R42 ;  /* 0x0000001621157223 */ /* 0x000fe2000001002a */
[----:B------:R-:W-:Y:S01]  /*88e0*/  FFMA.FTZ R15, R46, R40, R15 ;  /* 0x000000282e0f7223 */ /* 0x000fe2000001000f */
[----:B------:R-:W-:Y:S01]  /*88f0*/  FFMA.FTZ R44, R45, R22, R44 ;  /* 0x000000162d2c7223 */ /* 0x000fe2000001002c */
[-C--:B------:R-:W-:Y:S01]  /*8900*/  FFMA.FTZ R25, R47, R40.reuse, R24 ;  /* 0x000000282f197223 */ /* 0x080fe20000010018 */
[----:B------:R-:W-:Y:S01]  /*8910*/  FFMA.FTZ R24, R48, R40, R21 ;  /* 0x0000002830187223 */ /* 0x000fe20000010015 */
[----:B--2---:R-:W-:-:S02]  /*8920*/  HADD2.F32 R21, -RZ, R16.H0_H0 ;  /* 0x20000010ff157230 */ /* 0x004fc40000004100 */
[-C--:B------:R-:W-:Y:S01]  /*8930*/  FFMA.FTZ R22, R50, R23.reuse, R15 ;  /* 0x0000001732167223 */ /* 0x080fe2000001000f */
[----:B------:R-:W-:Y:S01]  /*8940*/  FFMA.FTZ R39, R49, R40, R44 ;  /* 0x0000002831277223 */ /* 0x000fe2000001002c */
[-C--:B------:R-:W-:Y:S01]  /*8950*/  FFMA.FTZ R40, R51, R23.reuse, R24 ;  /* 0x0000001733287223 */ /* 0x080fe20000010018 */
[----:B------:R-:W-:Y:S01]  /*8960*/  FFMA.FTZ R25, R68, R23, R25 ;  /* 0x0000001744197223 */ /* 0x000fe20000010019 */
[----:B------:R-:W-:Y:S01]  /*8970*/  FFMA.FTZ R24, R53, R21, R22 ;  /* 0x0000001535187223 */ /* 0x000fe20000010016 */
[----:B------:R-:W-:Y:S02]  /*8980*/  FFMA.FTZ R39, R52, R23, R39 ;  /* 0x0000001734277223 */ /* 0x000fe40000010027 */
[----:B------:R-:W0:Y:S01]  /*8990*/  LDS.64 R22, [UR4+0x2b0] ;  /* 0x0002b004ff167984 */ /* 0x000e220008000a00 */
[----:B------:R-:W-:Y:S02]  /*89a0*/  HADD2.F32 R16, -RZ, R16.H1_H1 ;  /* 0x30000010ff107230 */ /* 0x000fe40000004100 */
        /* <DEDUP_REMOVED lines=19> */
[----:B------:R-:W-:Y:S01]  /*8ae0*/  F2FP.F16.F32.PACK_AB R6, RZ, R6 ;  /* 0x00000006ff06723e */ /* 0x000fe200000000ff */
[----:B------:R-:W-:Y:S01]  /*8af0*/  FMUL.FTZ R24, R31, R24 ;  /* 0x000000181f187220 */ /* 0x000fe20000410000 */
[----:B------:R-:W-:Y:S01]  /*8b00*/  F2FP.F16.F32.PACK_AB R5, RZ, R5 ;  /* 0x00000005ff05723e */ /* 0x000fe200000000ff */
[----:B------:R-:W-:Y:S01]  /*8b10*/  FMUL.FTZ R25, R30, R25 ;  /* 0x000000191e197220 */ /* 0x000fe20000410000 */
[C---:B------:R-:W-:Y:S01]  /*8b20*/  FMUL.FTZ R13, R28.reuse, R13 ;  /* 0x0000000d1c0d7220 */ /* 0x040fe20000410000 */
[C---:B------:R-:W-:Y:S01]  /*8b30*/  FMUL.FTZ R14, R19.reuse, R14 ;  /* 0x0000000e130e7220 */ /* 0x040fe20000410000 */
[----:B------:R-:W-:Y:S01]  /*8b40*/  FMUL.FTZ R21, R28, R21 ;  /* 0x000000151c157220 */ /* 0x000fe20000410000 */
[----:B------:R-:W-:Y:S01]  /*8b50*/  FMUL.FTZ R40, R19, R40 ;  /* 0x0000002813287220 */ /* 0x000fe20000410000 */
[----:B------:R-:W1:Y:S01]  /*8b60*/  LDS.64 R16, [UR4+0x2b8] ;  /* 0x0002b804ff107984 */ /* 0x000e620008000a00 */
[----:B------:R-:W-:-:S02]  /*8b70*/  PRMT R6, R6, 0x5410, R5 ;  /* 0x0000541006067816 */ /* 0x000fc40000000005 */
[----:B------:R-:W-:Y:S02]  /*8b80*/  F2FP.F16.F32.PACK_AB R24, RZ, R24 ;  /* 0x00000018ff18723e */ /* 0x000fe400000000ff */
[----:B------:R-:W-:Y:S02]  /*8b90*/  F2FP.F16.F32.PACK_AB R25, RZ, R25 ;  /* 0x00000019ff19723e */ /* 0x000fe400000000ff */
[----:B------:R-:W-:Y:S02]  /*8ba0*/  F2FP.F16.F32.PACK_AB R13, RZ, R13 ;  /* 0x0000000dff0d723e */ /* 0x000fe400000000ff */
[----:B------:R-:W-:Y:S02]  /*8bb0*/  F2FP.F16.F32.PACK_AB R15, RZ, R14 ;  /* 0x0000000eff0f723e */ /* 0x000fe400000000ff */
[----:B------:R-:W-:Y:S02]  /*8bc0*/  F2FP.F16.F32.PACK_AB R21, RZ, R21 ;  /* 0x00000015ff15723e */ /* 0x000fe400000000ff */
[----:B------:R-:W-:Y:S01]  /*8bd0*/  F2FP.F16.F32.PACK_AB R40, RZ, R40 ;  /* 0x00000028ff28723e */ /* 0x000fe200000000ff */
[----:B------:R-:W-:Y:S01]  /*8be0*/  HFMA2 R14, R6, 1, 1, R34 ;  /* 0x3c003c00060e7831 */ /* 0x000fe20000000022 */
[----:B------:R-:W-:Y:S01]  /*8bf0*/  PRMT R13, R13, 0x5410, R15 ;  /* 0x000054100d0d7816 */ /* 0x000fe2000000000f */
[----:B0-----:R-:W-:Y:S01]  /*8c00*/  HADD2.F32 R15, -RZ, R22.H0_H0 ;  /* 0x20000016ff0f7230 */ /* 0x001fe20000004100 */
[----:B------:R-:W-:-:S02]  /*8c10*/  PRMT R6, R24, 0x5410, R25 ;  /* 0x0000541018067816 */ /* 0x000fc40000000019 */
[----:B------:R-:W-:Y:S01]  /*8c20*/  PRMT R21, R21, 0x5410, R40 ;  /* 0x0000541015157816 */ /* 0x000fe20000000028 */
[----:B------:R-:W0:Y:S01]  /*8c30*/  LDS.64 R24, [UR4+0x330] ;  /* 0x00033004ff187984 */ /* 0x000e220008000a00 */
[----:B------:R-:W-:Y:S02]  /*8c40*/  HADD2.F32 R22, -RZ, R22.H1_H1 ;  /* 0x30000016ff167230 */ /* 0x000fe40000004100 */
[----:B------:R-:W-:Y:S02]  /*8c50*/  HFMA2 R6, R6, 1, 1, R36 ;  /* 0x3c003c0006067831 */ /* 0x000fe40000000024 */
[----:B------:R-:W-:Y:S02]  /*8c60*/  HFMA2 R5, R21, 1, 1, R20 ;  /* 0x3c003c0015057831 */ /* 0x000fe40000000014 */
[-C--:B------:R-:W-:Y:S01]  /*8c70*/  FFMA.FTZ R20, R3, R15.reuse, RZ ;  /* 0x0000000f03147223 */ /* 0x080fe200000100ff */
[-C--:B------:R-:W-:Y:S01]  /*8c80*/  FFMA.FTZ R21, R0, R15.reuse, RZ ;  /* 0x0000000f00157223 */ /* 0x080fe200000100ff */
[-C--:B------:R-:W-:Y:S01]  /*8c90*/  FFMA.FTZ R36, R4, R15.reuse, RZ ;  /* 0x0000000f04247223 */ /* 0x080fe200000100ff */
[----:B------:R-:W-:Y:S01]  /*8ca0*/  FFMA.FTZ R40, R2, R15, RZ ;  /* 0x0000000f02287223 */ /* 0x000fe200000100ff */
[-C--:B------:R-:W-:Y:S01]  /*8cb0*/  FFMA.FTZ R15, R27, R22.reuse, R20 ;  /* 0x000000161b0f7223 */ /* 0x080fe20000010014 */
[----:B------:R-:W-:Y:S01]  /*8cc0*/  FFMA.FTZ R20, R32, R22, R21 ;  /* 0x0000001620147223 */ /* 0x000fe20000010015 */
[----:B------:R-:W-:-:S02]  /*8cd0*/  HADD2.F32 R34, -RZ, R23.H0_H0 ;  /* 0x20000017ff227230 */ /* 0x000fc40000004100 */
[----:B------:R-:W-:-:S03]  /*8ce0*/  FFMA.FTZ R21, R33, R22, R36 ;  /* 0x0000001621157223 */ /* 0x000fc60000010024 */
[-C--:B------:R-:W-:Y:S01]  /*8cf0*/  FFMA.FTZ R39, R47, R34.reuse, R20 ;  /* 0x000000222f277223 */ /* 0x080fe20000010014 */
[----:B------:R-:W-:Y:S02]  /*8d00*/  FFMA.FTZ R36, R48, R34, R21 ;  /* 0x0000002230247223 */ /* 0x000fe40000010015 */
[----:B------:R-:W2:Y:S01]  /*8d10*/  LDS.64 R20, [UR4+0x338] ;  /* 0x00033804ff147984 */ /* 0x000ea20008000a00 */
[----:B------:R-:W-:Y:S02]  /*8d20*/  HADD2.F32 R23, -RZ, R23.H1_H1 ;  /* 0x30000017ff177230 */ /* 0x000fe40000004100 */
[----:B------:R-:W-:Y:S01]  /*8d30*/  FFMA.FTZ R40, R45, R22, R40 ;  /* 0x000000162d287223 */ /* 0x000fe20000010028 */
[----:B------:R-:W-:Y:S02]  /*8d40*/  HADD2 R13, R13, R35 ;  /* 0x000000230d0d7230 */ /* 0x000fe40000000000 */
[----:B------:R-:W-:Y:S01]  /*8d50*/  FFMA.FTZ R15, R46, R34, R15 ;  /* 0x000000222e0f7223 */ /* 0x000fe2000001000f */
[----:B-1----:R-:W-:-:S02]  /*8d60*/  HADD2.F32 R35, -RZ, R16.H0_H0 ;  /* 0x20000010ff237230 */ /* 0x002fc40000004100 */
[----:B------:R-:W-:Y:S01]  /*8d70*/  FFMA.FTZ R41, R49, R34, R40 ;  /* 0x0000002231297223 */ /* 0x000fe20000010028 */
[-C--:B------:R-:W-:Y:S01]  /*8d80*/  FFMA.FTZ R36, R51, R23.reuse, R36 ;  /* 0x0000001733247223 */ /* 0x080fe20000010024 */
[-C--:B------:R-:W-:Y:S01]  /*8d90*/  FFMA.FTZ R22, R50, R23.reuse, R15 ;  /* 0x0000001732167223 */ /* 0x080fe2000001000f */
[-C--:B------:R-:W-:Y:S01]  /*8da0*/  FFMA.FTZ R39, R68, R23.reuse, R39 ;  /* 0x0000001744277223 */ /* 0x080fe20000010027 */
[----:B------:R-:W-:Y:S01]  /*8db0*/  FFMA.FTZ R41, R52, R23, R41 ;  /* 0x0000001734297223 */ /* 0x000fe20000010029 */
[----:B------:R-:W-:Y:S02]  /*8dc0*/  HADD2.F32 R16, -RZ, R16.H1_H1 ;  /* 0x30000010ff107230 */ /* 0x000fe40000004100 */
[-C--:B------:R-:W-:Y:S01]  /*8dd0*/  FFMA.FTZ R36, R55, R35.reuse, R36 ;  /* 0x0000002337247223 */ /* 0x080fe20000010024 */
[--C-:B------:R-:W-:Y:S02]  /*8de0*/  HADD2.F32 R15, -RZ, R17.reuse.H0_H0 ;  /* 0x20000011ff0f7230 */ /* 0x100fe40000004100 */
[-C--:B------:R-:W-:Y:S01]  /*8df0*/  FFMA.FTZ R22, R53, R35.reuse, R22 ;  /* 0x0000002335167223 */ /* 0x080fe20000010016 */
[-C--:B------:R-:W-:Y:S01]  /*8e00*/  FFMA.FTZ R39, R54, R35.reuse, R39 ;  /* 0x0000002336277223 */ /* 0x080fe20000010027 */
[----:B------:R-:W-:Y:S01]  /*8e10*/  FFMA.FTZ R41, R56, R35, R41 ;  /* 0x0000002338297223 */ /* 0x000fe20000010029 */
[----:B------:R-:W-:Y:S01]  /*8e20*/  FFMA.FTZ R36, R59, R16, R36 ;  /* 0x000000103b247223 */ /* 0x000fe20000010024 */
[----:B------:R-:W-:-:S02]  /*8e30*/  HADD2.F32 R17, -RZ, R17.H1_H1 ;  /* 0x30000011ff117230 */ /* 0x000fc40000004100 */
[--C-:B0-----:R-:W-:Y:S02]  /*8e40*/  HADD2.F32 R23, -RZ, R24.reuse.H0_H0 ;  /* 0x20000018ff177230 */ /* 0x101fe40000004100 */
[-C--:B------:R-:W-:Y:S01]  /*8e50*/  FFMA.FTZ R22, R57, R16.reuse, R22 ;  /* 0x0000001039167223 */ /* 0x080fe20000010016 */
[-C--:B------:R-:W-:Y:S01]  /*8e60*/  FFMA.FTZ R39, R58, R16.reuse, R39 ;  /* 0x000000103a277223 */ /* 0x080fe20000010027 */
[----:B------:R-:W-:Y:S01]  /*8e70*/  FFMA.FTZ R41, R60, R16, R41 ;  /* 0x000000103c297223 */ /* 0x000fe20000010029 */
[----:B------:R-:W-:Y:S01]  /*8e80*/  FFMA.FTZ R36, R63, R15, R36 ;  /* 0x0000000f3f247223 */ /* 0x000fe20000010024 */
[----:B------:R-:W-:Y:S02]  /*8e90*/  HADD2.F32 R24, -RZ, R24.H1_H1 ;  /* 0x30000018ff187230 */ /* 0x000fe40000004100 */
[-C--:B------:R-:W-:Y:S01]  /*8ea0*/  FFMA.FTZ R34, R3, R23.reuse, RZ ;  /* 0x0000001703227223 */ /* 0x080fe200000100ff */
[----:B------:R-:W-:Y:S01]  /*8eb0*/  FFMA.FTZ R3, R0, R23, RZ ;  /* 0x0000001700037223 */ /* 0x000fe200000100ff */
[-C--:B------:R-:W-:Y:S01]  /*8ec0*/  FFMA.FTZ R22, R61, R15.reuse, R22 ;  /* 0x0000000f3d167223 */ /* 0x080fe20000010016 */
[-C--:B------:R-:W-:Y:S01]  /*8ed0*/  FFMA.FTZ R39, R62, R15.reuse, R39 ;  /* 0x0000000f3e277223 */ /* 0x080fe20000010027 */
[----:B------:R-:W-:Y:S01]  /*8ee0*/  FFMA.FTZ R41, R64, R15, R41 ;  /* 0x0000000f40297223 */ /* 0x000fe20000010029 */
[----:B------:R-:W-:Y:S01]  /*8ef0*/  FFMA.FTZ R15, R69, R17, R36 ;  /* 0x00000011450f7223 */ /* 0x000fe20000010024 */
        /* <DEDUP_REMOVED lines=17> */
[----:B------:R-:W-:Y:S02]  /*9010*/  HADD2.F32 R20, -RZ, R20.H1_H1 ;  /* 0x30000014ff147230 */ /* 0x000fe40000004100 */
[-C--:B------:R-:W-:Y:S01]  /*9020*/  FFMA.FTZ R50, R53, R3.reuse, R50 ;  /* 0x0000000335327223 */ /* 0x080fe20000010032 */
[----:B------:R-:W-:Y:S01]  /*9030*/  FFMA.FTZ R47, R54, R3, R47 ;  /* 0x00000003362f7223 */ /* 0x000fe2000001002f */
[-C--:B------:R-:W-:Y:S01]  /*9040*/  FFMA.FTZ R22, R65, R17.reuse, R22 ;  /* 0x0000001141167223 */ /* 0x080fe20000010016 */
[-C--:B------:R-:W-:Y:S01]  /*9050*/  FFMA.FTZ R39, R70, R17.reuse, R39 ;  /* 0x0000001146277223 */ /* 0x080fe20000010027 */
[----:B------:R-:W-:Y:S01]  /*9060*/  FFMA.FTZ R16, R66, R17, R41 ;  /* 0x0000001142107223 */ /* 0x000fe20000010029 */
        /* <DEDUP_REMOVED lines=17> */
[C---:B------:R-:W-:Y:S01]  /*9180*/  FMUL.FTZ R22, R31.reuse, R22 ;  /* 0x000000161f167220 */ /* 0x040fe20000410000 */
[----:B------:R-:W-:Y:S01]  /*9190*/  FMUL.FTZ R50, R31, R50 ;  /* 0x000000321f327220 */ /* 0x000fe20000410000 */
[C---:B------:R-:W-:Y:S01]  /*91a0*/  FMUL.FTZ R39, R30.reuse, R39 ;  /* 0x000000271e277220 */ /* 0x040fe20000410000 */
[----:B------:R-:W-:Y:S01]  /*91b0*/  FMUL.FTZ R47, R30, R47 ;  /* 0x0000002f1e2f7220 */ /* 0x000fe20000410000 */
[----:B------:R-:W-:Y:S01]  /*91c0*/  ISETP.GE.AND P0, PT, R120, R29, PT ;  /* 0x0000001d7800720c */ /* 0x000fe20003f06270 */
[C---:B------:R-:W-:Y:S01]  /*91d0*/  FMUL.FTZ R15, R28.reuse, R15 ;  /* 0x0000000f1c0f7220 */ /* 0x040fe20000410000 */
[----:B------:R-:W-:Y:S01]  /*91e0*/  FMUL.FTZ R69, R28, R69 ;  /* 0x000000451c457220 */ /* 0x000fe20000410000 */
[C---:B------:R-:W-:Y:S01]  /*91f0*/  FMUL.FTZ R16, R19.reuse, R16 ;  /* 0x0000001013107220 */ /* 0x040fe20000410000 */
        /* <DEDUP_REMOVED lines=16> */
[----:B------:R-:W-:Y:S02]  /*9300*/  HFMA2 R2, R50, 1, 1, R18 ;  /* 0x3c003c0032027831 */ /* 0x000fe40000000012 */
[----:B------:R-:W-:Y:S02]  /*9310*/  HADD2 R3, R15, R38 ;  /* 0x000000260f037230 */ /* 0x000fe40000000000 */
[----:B------:R-:W-:-:S04]  /*9320*/  IMAD.WIDE R128, R117, 0x4, R128 ;  /* 0x0000000475807825 */ /* 0x000fc800078e0280 */
[----:B------:R-:W-:Y:S01]  /*9330*/  HADD2 R0, R69, R26 ;  /* 0x0000001a45007230 */ /* 0x000fe20000000000 */
[----:B------:R-:W-:Y:S06]  /*9340*/  @!P0 BRA `(.L_x_2478) ;  /* 0xffffff7c00288947 */ /* 0x000fec000383ffff */
.L_x_2477:
[----:B------:R-:W-:-:S04]  /*9350*/  VIMNMX R81, PT, PT, R121, UR11, PT ;  /* 0x0000000b79517c48 */ /* 0x000fc8000bfe0100 */
[----:B------:R-:W-:-:S13]  /*9360*/  ISETP.GT.AND P0, PT, R81, R120, PT ;  /* 0x000000785100720c */ /* 0x000fda0003f04270 */
[----:B------:R-:W-:Y:S05]  /*9370*/  @!P0 BRA `(.L_x_2479) ;  /* 0x0000004800608947 */ /* 0x000fea0003800000 */
[----:B------:R-:W-:-:S03]  /*9380*/  IMAD.WIDE.U32 R16, R120, 0x4, R124 ;  /* 0x0000000478107825 */ /* 0x000fc600078e007c */
[----:B------:R-:W-:-:S04]  /*9390*/  IADD3 R74, P0, PT, R16, 0x2, RZ ;  /* 0x00000002104a7810 */ /* 0x000fc80007f1e0ff */
[----:B------:R-:W-:-:S09]  /*93a0*/  IADD3.X R75, PT, PT, RZ, R17, RZ, P0, !PT ;  /* 0x00000011ff4b7210 */ /* 0x000fd200007fe4ff */
.L_x_2480:
[----:B------:R-:W2:Y:S01]  /*93b0*/  LDG.E.128.CONSTANT R24, desc[UR8][R128.64] ;  /* 0x0000000880187981 */ /* 0x000ea2000c1e9d00 */
[----:B------:R-:W-:-:S05]  /*93c0*/  MOV R117, UR10 ;  /* 0x0000000a00757c02 */ /* 0x000fca0008000f00 */
[----:B------:R-:W-:-:S04]  /*93d0*/  IMAD.WIDE R20, R117, 0x4, R128 ;  /* 0x0000000475147825 */ /* 0x000fc800078e0280 */
[C---:B------:R-:W-:Y:S02]  /*93e0*/  IMAD.WIDE R138, R117.reuse, 0x4, R20 ;  /* 0x00000004758a7825 */ /* 0x040fe400078e0214 */
[----:B------:R-:W3:Y:S04]  /*93f0*/  LDG.E.128.CONSTANT R20, desc[UR8][R20.64] ;  /* 0x0000000814147981 */ /* 0x000ee8000c1e9d00 */
[----:B------:R0:W4:Y:S01]  /*9400*/  LDG.E.128.CONSTANT R16, desc[UR8][R138.64] ;  /* 0x000000088a107981 */ /* 0x000122000c1e9d00 */
[----:B------:R-:W-:Y:S01]  /*9410*/  ISETP.NE.AND P0, PT, R120, R119, PT ;  /* 0x000000777800720c */ /* 0x000fe20003f05270 */
[----:B0-----:R-:W-:Y:S01]  /*9420*/  IMAD.WIDE R138, R117, 0x4, R138 ;  /* 0x00000004758a7825 */ /* 0x001fe200078e028a */
[----:B--2---:R-:W-:-:S04]  /*9430*/  SHF.R.U32.HI R36, RZ, 0x12, R27 ;  /* 0x00000012ff247819 */ /* 0x004fc8000001161b */
[----:B------:R-:W-:-:S04]  /*9440*/  LOP3.LUT R36, R36, 0x3f, RZ, 0xc0, !PT ;  /* 0x0000003f24247812 */ /* 0x000fc800078ec0ff */
[----:B------:R-:W-:-:S03]  /*9450*/  IADD3 R52, PT, PT, R36, -0x20, RZ ;  /* 0xffffffe024347810 */ /* 0x000fc60007ffe0ff */
[----:B------:R-:W-:-:S06]  /*9460*/  @!P0 LEA R36, R118, R1, 0x3 ;  /* 0x0000000176248211 */ /* 0x000fcc00078e18ff */
[----:B------:R-:W2:Y:S01]  /*9470*/  @!P0 LDL.64 R36, [R36+0x8] ;  /* 0x0000080024248983 */ /* 0x000ea20000100a00 */
[----:B------:R-:W-:Y:S02]  /*9480*/  LOP3.LUT R29, R26, 0x3f, RZ, 0xc0, !PT ;  /* 0x0000003f1a1d7812 */ /* 0x000fe400078ec0ff */
[----:B------:R-:W-:Y:S02]  /*9490*/  LOP3.LUT R15, R25, 0x3f, RZ, 0xc0, !PT ;  /* 0x0000003f190f7812 */ /* 0x000fe400078ec0ff */
[----:B------:R-:W-:Y:S02]  /*94a0*/  IADD3 R87, PT, PT, R29, -0x20, RZ ;  /* 0xffffffe01d577810 */ /* 0x000fe40007ffe0ff */
[----:B------:R-:W-:Y:S02]  /*94b0*/  SHF.R.U32.HI R29, RZ, 0x6, R27 ;  /* 0x00000006ff1d7819 */ /* 0x000fe4000001161b */
[----:B------:R-:W-:Y:S02]  /*94c0*/  IADD3 R89, PT, PT, R15, -0x20, RZ ;  /* 0xffffffe00f597810 */ /* 0x000fe40007ffe0ff */
[----:B------:R-:W-:-:S02]  /*94d0*/  LOP3.LUT R29, R29, 0x3f, RZ, 0xc0, !PT ;  /* 0x0000003f1d1d7812 */ /* 0x000fc400078ec0ff */
[----:B------:R-:W-:Y:S02]  /*94e0*/  LOP3.LUT R15, R27, 0x3f, RZ, 0xc0, !PT ;  /* 0x0000003f1b0f7812 */ /* 0x000fe400078ec0ff */
[----:B------:R-:W-:Y:S02]  /*94f0*/  SHF.R.U32.HI R28, RZ, 0x6, R25 ;  /* 0x00000006ff1c7819 */ /* 0x000fe40000011619 */
[----:B------:R-:W-:Y:S02]  /*9500*/  IADD3 R34, PT, PT, R29, -0x20, RZ ;  /* 0xffffffe01d227810 */ /* 0x000fe40007ffe0ff */
[--C-:B------:R-:W-:Y:S02]  /*9510*/  SHF.R.U32.HI R29, RZ, 0xc, R24.reuse ;  /* 0x0000000cff1d7819 */ /* 0x100fe40000011618 */
[----:B------:R-:W-:Y:S02]  /*9520*/  IADD3 R83, PT, PT, R15, -0x20, RZ ;  /* 0xffffffe00f537810 */ /* 0x000fe40007ffe0ff */
[----:B------:R-:W-:-:S02]  /*9530*/  SHF.R.U32.HI R31, RZ, 0x12, R24 ;  /* 0x00000012ff1f7819 */ /* 0x000fc40000011618 */
[----:B------:R-:W-:Y:S02]  /*9540*/  LOP3.LUT R15, R24, 0x3f, RZ, 0xc0, !PT ;  /* 0x0000003f180f7812 */ /* 0x000fe400078ec0ff */
[----:B------:R-:W-:Y:S02]  /*9550*/  LOP3.LUT R28, R28, 0x3f, RZ, 0xc0, !PT ;  /* 0x0000003f1c1c7812 */ /* 0x000fe400078ec0ff */
[----:B------:R-:W-:Y:S02]  /*9560*/  LOP3.LUT R29, R29, 0x3f, RZ, 0xc0, !PT ;  /* 0x0000003f1d1d7812 */ /* 0x000fe400078ec0ff */
[----:B------:R-:W-:Y:S02]  /*9570*/  LOP3.LUT R31, R31, 0x3f, RZ, 0xc0, !PT ;  /* 0x0000003f1f1f7812 */ /* 0x000fe400078ec0ff */
[----:B------:R-:W-:Y:S02]  /*9580*/  IADD3 R15, PT, PT, R15, -0x20, RZ ;  /* 0xffffffe00f0f7810 */ /* 0x000fe40007ffe0ff */
[----:B------:R-:W-:-:S02]  /*9590*/  IADD3 R30, PT, PT, R28, -0x20, RZ ;  /* 0xffffffe01c1e7810 */ /* 0x000fc40007ffe0ff */
[--C-:B------:R-:W-:Y:S02]  /*95a0*/  SHF.R.U32.HI R28, RZ, 0x6, R24.reuse ;  /* 0x00000006ff1c7819 */ /* 0x100fe40000011618 */
[----:B------:R-:W-:Y:S01]  /*95b0*/  IADD3 R78, PT, PT, R29, -0x20, RZ ;  /* 0xffffffe01d4e7810 */ /* 0x000fe20007ffe0ff */
[----:B------:R0:W-:Y:S01]  /*95c0*/  I2F.F16 R91, R15 ;  /* 0x0000000f005b7306 */ /* 0x0001e20000200c00 */
[----:B------:R-:W-:Y:S02]  /*95d0*/  IADD3 R29, PT, PT, R31, -0x20, RZ ;  /* 0xffffffe01f1d7810 */ /* 0x000fe40007ffe0ff */
[----:B------:R-:W-:Y:S02]  /*95e0*/  SHF.R.U32.HI R31, RZ, 0xc, R25 ;  /* 0x0000000cff1f7819 */ /* 0x000fe40000011619 */
[----:B------:R-:W-:Y:S02]  /*95f0*/  SHF.R.U32.HI R33, RZ, 0x18, R24 ;  /* 0x00000018ff217819 */ /* 0x000fe40000011618 */
[----:B0-----:R-:W-:-:S02]  /*9600*/  LOP3.LUT R15, R28, 0x3f, RZ, 0xc0, !PT ;  /* 0x0000003f1c0f7812 */ /* 0x001fc400078ec0ff */
[----:B------:R-:W-:Y:S02]  /*9610*/  LOP3.LUT R31, R31, 0x3f, RZ, 0xc0, !PT ;  /* 0x0000003f1f1f7812 */ /* 0x000fe400078ec0ff */
[----:B------:R-:W-:Y:S02]  /*9620*/  IADD3 R15, PT, PT, R15, -0x20, RZ ;  /* 0xffffffe00f0f7810 */ /* 0x000fe40007ffe0ff */
[----:B------:R-:W-:Y:S02]  /*9630*/  IADD3 R76, PT, PT, R31, -0x20, RZ ;  /* 0xffffffe01f4c7810 */ /* 0x000fe40007ffe0ff */
[----:B------:R0:W-:Y:S01]  /*9640*/  I2F.F16 R32, R15 ;  /* 0x0000000f00207306 */ /* 0x0001e20000200c00 */
[----:B------:R-:W-:Y:S02]  /*9650*/  LOP3.LUT R33, R33, 0x3f, RZ, 0xc0, !PT ;  /* 0x0000003f21217812 */ /* 0x000fe400078ec0ff */
[----:B------:R-:W-:Y:S02]  /*9660*/  SHF.R.U32.HI R31, RZ, 0x18, R25 ;  /* 0x00000018ff1f7819 */ /* 0x000fe40000011619 */
[----:B------:R-:W-:-:S02]  /*9670*/  SHF.R.U32.HI R35, RZ, 0x6, R26 ;  /* 0x00000006ff237819 */ /* 0x000fc4000001161a */
[----:B---3--:R-:W-:Y:S02]  /*9680*/  SHF.R.U32 R24, R24, 0x1e, R20 ;  /* 0x0000001e18187819 */ /* 0x008fe40000001614 */
[----:B0-----:R-:W-:Y:S01]  /*9690*/  SHF.R.U32.HI R15, RZ, 0x12, R25 ;  /* 0x00000012ff0f7819 */ /* 0x001fe20000011619 */
[----:B------:R0:W-:Y:S01]  /*96a0*/  I2F.F16 R28, R34 ;  /* 0x00000022001c7306 */ /* 0x0001e20000200c00 */
[----:B------:R-:W-:Y:S02]  /*96b0*/  SHF.R.U32 R25, R25, 0x1e, R21 ;  /* 0x0000001e19197819 */ /* 0x000fe40000001615 */
[----:B------:R-:W-:Y:S02]  /*96c0*/  IADD3 R33, PT, PT, R33, -0x20, RZ ;  /* 0xffffffe021217810 */ /* 0x000fe40007ffe0ff */
[----:B------:R-:W-:Y:S02]  /*96d0*/  LOP3.LUT R35, R35, 0x3f, RZ, 0xc0, !PT ;  /* 0x0000003f23237812 */ /* 0x000fe400078ec0ff */
[----:B------:R-:W-:-:S02]  /*96e0*/  LOP3.LUT R24, R24, 0x3f, RZ, 0xc0, !PT ;  /* 0x0000003f18187812 */ /* 0x000fc400078ec0ff */
[----:B0-----:R-:W-:Y:S02]  /*96f0*/  LOP3.LUT R34, R31, 0x3f, RZ, 0xc0, !PT ;  /* 0x0000003f1f227812 */ /* 0x001fe400078ec0ff */
[----:B------:R-:W-:Y:S01]  /*9700*/  LOP3.LUT R25, R25, 0x3f, RZ, 0xc0, !PT ;  /* 0x0000003f19197812 */ /* 0x000fe200078ec0ff */
[----:B------:R0:W-:Y:S01]  /*9710*/  I2F.F16 R79, R33 ;  /* 0x00000021004f7306 */ /* 0x0001e20000200c00 */
[----:B------:R-:W-:Y:S02]  /*9720*/  IADD3 R77, PT, PT, R34, -0x20, RZ ;  /* 0xffffffe0224d7810 */ /* 0x000fe40007ffe0ff */
[----:B------:R-:W-:Y:S02]  /*9730*/  LOP3.LUT R15, R15, 0x3f, RZ, 0xc0, !PT ;  /* 0x0000003f0f0f7812 */ /* 0x000fe400078ec0ff */
[----:B------:R-:W-:Y:S02]  /*9740*/  IADD3 R34, PT, PT, R35, -0x20, RZ ;  /* 0xffffffe023227810 */ /* 0x000fe40007ffe0ff */
[----:B------:R-:W-:-:S02]  /*9750*/  SHF.R.U32.HI R35, RZ, 0x12, R26 ;  /* 0x00000012ff237819 */ /* 0x000fc4000001161a */
[----:B0-----:R-:W-:Y:S02]  /*9760*/  SHF.R.U32.HI R33, RZ, 0xc, R26 ;  /* 0x0000000cff217819 */ /* 0x001fe4000001161a */
[----:B------:R-:W-:Y:S02]  /*9770*/  IADD3 R24, PT, PT, R24, -0x20, RZ ;  /* 0xffffffe018187810 */ /* 0x000fe40007ffe0ff */
[----:B------:R-:W-:Y:S02]  /*9780*/  IADD3 R40, PT, PT, R25, -0x20, RZ ;  /* 0xffffffe019287810 */ /* 0x000fe40007ffe0ff */
[----:B------:R-:W-:Y:S01]  /*9790*/  SHF.R.U32.HI R25, RZ, 0x4, R20 ;  /* 0x00000004ff197819 */ /* 0x000fe20000011614 */
[----:B------:R0:W-:Y:S01]  /*97a0*/  I2F.F16 R46, R24 ;  /* 0x00000018002e7306 */ /* 0x0001e20000200c00 */
[----:B------:R-:W-:Y:S02]  /*97b0*/  IADD3 R15, PT, PT, R15, -0x20, RZ ;  /* 0xffffffe00f0f7810 */ /* 0x000fe40007ffe0ff */
[----:B------:R-:W-:-:S02]  /*97c0*/  LOP3.LUT R33, R33, 0x3f, RZ, 0xc0, !PT ;  /* 0x0000003f21217812 */ /* 0x000fc400078ec0ff */
[----:B------:R-:W-:Y:S02]  /*97d0*/  LOP3.LUT R35, R35, 0x3f, RZ, 0xc0, !PT ;  /* 0x0000003f23237812 */ /* 0x000fe400078ec0ff */
[----:B------:R-:W-:Y:S02]  /*97e0*/  LOP3.LUT R25, R25, 0x3f, RZ, 0xc0, !PT ;  /* 0x0000003f19197812 */ /* 0x000fe400078ec0ff */
[----:B0-----:R-:W-:Y:S01]  /*97f0*/  SHF.R.U32.HI R24, RZ, 0xa, R20 ;  /* 0x0000000aff187819 */ /* 0x001fe20000011614 */
[----:B------:R0:W-:Y:S01]  /*9800*/  I2F.F16 R31, R15 ;  /* 0x0000000f001f7306 */ /* 0x0001e20000200c00 */
[----:B------:R-:W-:Y:S02]  /*9810*/  IADD3 R54, PT, PT, R33, -0x20, RZ ;  /* 0xffffffe021367810 */ /* 0x000fe40007ffe0ff */
[----:B------:R-:W-:Y:S02]  /*9820*/  IADD3 R33, PT, PT, R35, -0x20, RZ ;  /* 0xffffffe023217810 */ /* 0x000fe40007ffe0ff */
[----:B------:R-:W-:-:S02]  /*9830*/  SHF.R.U32.HI R35, RZ, 0xc, R27 ;  /* 0x0000000cff237819 */ /* 0x000fc4000001161b */
[----:B------:R-:W-:Y:S02]  /*9840*/  IADD3 R25, PT, PT, R25, -0x20, RZ ;  /* 0xffffffe019197810 */ /* 0x000fe40007ffe0ff */
[----:B0-----:R-:W-:Y:S02]  /*9850*/  SHF.R.U32.HI R15, RZ, 0x18, R26 ;  /* 0x00000018ff0f7819 */ /* 0x001fe4000001161a */
[----:B------:R-:W-:Y:S01]  /*9860*/  LOP3.LUT R24, R24, 0x3f, RZ, 0xc0, !PT ;  /* 0x0000003f18187812 */ /* 0x000fe200078ec0ff */
[----:B------:R0:W-:Y:S01]  /*9870*/  I2F.F16 R50, R25 ;  /* 0x0000001900327306 */ /* 0x0001e20000200c00 */
[----:B------:R-:W-:Y:S02]  /*9880*/  LOP3.LUT R15, R15, 0x3f, RZ, 0xc0, !PT ;  /* 0x0000003f0f0f7812 */ /* 0x000fe400078ec0ff */
[----:B------:R-:W-:Y:S02]  /*9890*/  LOP3.LUT R35, R35, 0x3f, RZ, 0xc0, !PT ;  /* 0x0000003f23237812 */ /* 0x000fe400078ec0ff */
[----:B------:R-:W-:-:S02]  /*98a0*/  IADD3 R24, PT, PT, R24, -0x20, RZ ;  /* 0xffffffe018187810 */ /* 0x000fc40007ffe0ff */
[----:B------:R-:W-:Y:S02]  /*98b0*/  IADD3 R53, PT, PT, R15, -0x20, RZ ;  /* 0xffffffe00f357810 */ /* 0x000fe40007ffe0ff */
[--C-:B0-----:R-:W-:Y:S01]  /*98c0*/  SHF.R.U32.HI R25, RZ, 0xa, R22.reuse ;  /* 0x0000000aff197819 */ /* 0x101fe20000011616 */
[----:B------:R0:W-:Y:S01]  /*98d0*/  I2F.F16 R57, R24 ;  /* 0x0000001800397306 */ /* 0x0001e20000200c00 */
[----:B------:R-:W-:Y:S02]  /*98e0*/  IADD3 R15, PT, PT, R35, -0x20, RZ ;  /* 0xffffffe0230f7810 */ /* 0x000fe40007ffe0ff */
[----:B------:R-:W-:Y:S02]  /*98f0*/  SHF.R.U32.HI R35, RZ, 0x18, R27 ;  /* 0x00000018ff237819 */ /* 0x000fe4000001161b */
[----:B------:R-:W-:Y:S02]  /*9900*/  LOP3.LUT R25, R25, 0x3f, RZ, 0xc0, !PT ;  /* 0x0000003f19197812 */ /* 0x000fe400078ec0ff */
[----:B------:R-:W-:-:S02]  /*9910*/  SHF.R.U32 R26, R26, 0x1e, R22 ;  /* 0x0000001e1a1a7819 */ /* 0x000fc40000001616 */
[--C-:B0-----:R-:W-:Y:S02]  /*9920*/  SHF.R.U32.HI R24, RZ, 0x4, R23.reuse ;  /* 0x00000004ff187819 */ /* 0x101fe40000011617 */
[----:B------:R-:W-:Y:S02]  /*9930*/  SHF.R.U32 R27, R27, 0x1e, R23 ;  /* 0x0000001e1b1b7819 */ /* 0x000fe40000001617 */
[----:B------:R-:W-:Y:S02]  /*9940*/  IADD3 R47, PT, PT, R25, -0x20, RZ ;  /* 0xffffffe0192f7810 */ /* 0x000fe40007ffe0ff */
[----:B------:R-:W-:Y:S02]  /*9950*/  LOP3.LUT R24, R24, 0x3f, RZ, 0xc0, !PT ;  /* 0x0000003f18187812 */ /* 0x000fe400078ec0ff */
[----:B------:R-:W-:Y:S02]  /*9960*/  LOP3.LUT R26, R26, 0x3f, RZ, 0xc0, !PT ;  /* 0x0000003f1a1a7812 */ /* 0x000fe400078ec0ff */
[----:B------:R-:W-:-:S02]  /*9970*/  LOP3.LUT R27, R27, 0x3f, RZ, 0xc0, !PT ;  /* 0x0000003f1b1b7812 */ /* 0x000fc400078ec0ff */
[----:B------:R-:W-:Y:S02]  /*9980*/  SHF.R.U32.HI R25, RZ, 0xa, R23 ;  /* 0x0000000aff197819 */ /* 0x000fe40000011617 */
[----:B------:R-:W-:Y:S02]  /*9990*/  IADD3 R44, PT, PT, R24, -0x20, RZ ;  /* 0xffffffe0182c7810 */ /* 0x000fe40007ffe0ff */
[----:B------:R-:W-:Y:S02]  /*99a0*/  IADD3 R38, PT, PT, R26, -0x20, RZ ;  /* 0xffffffe01a267810 */ /* 0x000fe40007ffe0ff */
[----:B------:R-:W-:Y:S02]  /*99b0*/  IADD3 R42, PT, PT, R27, -0x20, RZ ;  /* 0xffffffe01b2a7810 */ /* 0x000fe40007ffe0ff */
[----:B------:R-:W-:Y:S02]  /*99c0*/  LOP3.LUT R25, R25, 0x3f, RZ, 0xc0, !PT ;  /* 0x0000003f19197812 */ /* 0x000fe400078ec0ff */
[----:B------:R-:W-:-:S02]  /*99d0*/  SHF.R.U32.HI R24, RZ, 0x10, R20 ;  /* 0x00000010ff187819 */ /* 0x000fc40000011614 */
[--C-:B------:R-:W-:Y:S02]  /*99e0*/  SHF.R.U32.HI R26, RZ, 0x4, R21.reuse ;  /* 0x00000004ff1a7819 */ /* 0x100fe40000011615 */
[----:B------:R-:W-:Y:S02]  /*99f0*/  SHF.R.U32.HI R27, RZ, 0xa, R21 ;  /* 0x0000000aff1b7819 */ /* 0x000fe40000011615 */
        /* <DEDUP_REMOVED lines=10> */
[----:B------:R-:W-:Y:S01]  /*9aa0*/  LOP3.LUT R35, R35, 0x3f, RZ, 0xc0, !PT ;  /* 0x0000003f23237812 */ /* 0x000fe200078ec0ff */
[----:B------:R-:W-:Y:S01]  /*9ab0*/  I2F.F16 R49, R26 ;  /* 0x0000001a00317306 */ /* 0x000fe20000200c00 */
[----:B------:R-:W-:Y:S02]  /*9ac0*/  IADD3 R62, PT, PT, R25, -0x20, RZ ;  /* 0xffffffe0193e7810 */ /* 0x000fe40007ffe0ff */
[----:B------:R-:W-:Y:S02]  /*9ad0*/  LOP3.LUT R39, R24, 0x3f, RZ, 0xc0, !PT ;  /* 0x0000003f18277812 */ /* 0x000fe400078ec0ff */
[----:B------:R-:W-:-:S03]  /*9ae0*/  IADD3 R35, PT, PT, R35, -0x20, RZ ;  /* 0xffffffe023237810 */ /* 0x000fc60007ffe0ff */
[----:B------:R0:W-:Y:S02]  /*9af0*/  I2F.F16 R48, R27 ;  /* 0x0000001b00307306 */ /* 0x0001e40000200c00 */
[----:B0-----:R0:W3:Y:S06]  /*9b00*/  LDG.E.128.CONSTANT R24, desc[UR8][R138.64] ;  /* 0x000000088a187981 */ /* 0x0010ec000c1e9d00 */
[----:B------:R1:W-:Y:S02]  /*9b10*/  I2F.F16 R55, R35 ;  /* 0x0000002300377306 */ /* 0x0003e40000200c00 */
[----:B-1----:R-:W-:-:S04]  /*9b20*/  SHF.R.U32.HI R35, RZ, 0x4, R22 ;  /* 0x00000004ff237819 */ /* 0x002fc80000011616 */
[----:B------:R-:W-:-:S04]  /*9b30*/  LOP3.LUT R35, R35, 0x3f, RZ, 0xc0, !PT ;  /* 0x0000003f23237812 */ /* 0x000fc800078ec0ff */
[----:B------:R-:W-:-:S04]  /*9b40*/  IADD3 R35, PT, PT, R35, -0x20, RZ ;  /* 0xffffffe023237810 */ /* 0x000fc80007ffe0ff */
[----:B------:R-:W-:Y:S01]  /*9b50*/  I2F.F16 R56, R35 ;  /* 0x0000002300387306 */ /* 0x000fe20000200c00 */
[----:B------:R-:W-:-:S07]  /*9b60*/  IADD3 R39, PT, PT, R39, -0x20, RZ ;  /* 0xffffffe027277810 */ /* 0x000fce0007ffe0ff */
[----:B------:R1:W-:Y:S01]  /*9b70*/  I2F.F16 R35, R41 ;  /* 0x0000002900237306 */ /* 0x0003e20000200c00 */
[----:B------:R-:W-:Y:S02]  /*9b80*/  SHF.R.U32.HI R45, RZ, 0x16, R22 ;  /* 0x00000016ff2d7819 */ /* 0x000fe40000011616 */
[----:B-1----:R-:W-:-:S05]  /*9b90*/  SHF.R.U32.HI R41, RZ, 0x16, R21 ;  /* 0x00000016ff297819 */ /* 0x002fca0000011615 */
[----:B------:R-:W1:Y:S01]  /*9ba0*/  I2F.F16 R83, R83 ;  /* 0x0000005300537306 */ /* 0x000e620000200c00 */
[----:B----4-:R-:W-:-:S04]  /*9bb0*/  SHF.R.U32 R21, R21, 0x1c, R17 ;  /* 0x0000001c15157819 */ /* 0x010fc80000001611 */
[----:B------:R-:W-:Y:S02]  /*9bc0*/  LOP3.LUT R21, R21, 0x3f, RZ, 0xc0, !PT ;  /* 0x0000003f15157812 */ /* 0x000fe400078ec0ff */
[----:B------:R-:W-:Y:S01]  /*9bd0*/  SHF.R.U32.HI R59, RZ, 0x10, R23 ;  /* 0x00000010ff3b7819 */ /* 0x000fe20000011617 */
[----:B------:R-:W-:Y:S01]  /*9be0*/  I2F.F16 R89, R89 ;  /* 0x0000005900597306 */ /* 0x000fe20000200c00 */
[----:B------:R-:W-:Y:S02]  /*9bf0*/  IADD3 R21, PT, PT, R21, -0x20, RZ ;  /* 0xffffffe015157810 */ /* 0x000fe40007ffe0ff */
[----:B------:R-:W-:-:S05]  /*9c00*/  LOP3.LUT R45, R45, 0x3f, RZ, 0xc0, !PT ;  /* 0x0000003f2d2d7812 */ /* 0x000fca00078ec0ff */
[----:B------:R-:W4:Y:S01]  /*9c10*/  I2F.F16 R30, R30 ;  /* 0x0000001e001e7306 */ /* 0x000f220000200c00 */
[----:B------:R-:W-:-:S07]  /*9c20*/  LOP3.LUT R59, R59, 0x3f, RZ, 0xc0, !PT ;  /* 0x0000003f3b3b7812 */ /* 0x000fce00078ec0ff */
[----:B------:R-:W-:Y:S08]  /*9c30*/  I2F.F16 R78, R78 ;  /* 0x0000004e004e7306 */ /* 0x000ff00000200c00 */
[----:B------:R-:W5:Y:S08]  /*9c40*/  I2F.F16 R29, R29 ;  /* 0x0000001d001d7306 */ /* 0x000f700000200c00 */
[----:B------:R-:W0:Y:S01]  /*9c50*/  I2F.F16 R76, R76 ;  /* 0x0000004c004c7306 */ /* 0x000e220000200c00 */
[----:B------:R-:W-:-:S07]  /*9c60*/  IADD3 R58, PT, PT, R45, -0x20, RZ ;  /* 0xffffffe02d3a7810 */ /* 0x000fce0007ffe0ff */
[----:B------:R1:W-:Y:S01]  /*9c70*/  I2F.F16 R65, R39 ;  /* 0x0000002700417306 */ /* 0x0003e20000200c00 */
[----:B------:R-:W-:Y:S02]  /*9c80*/  SHF.R.U32 R20, R20, 0x1c, R16 ;  /* 0x0000001c14147819 */ /* 0x000fe40000001610 */
[----:B-1----:R-:W-:-:S05]  /*9c90*/  SHF.R.U32.HI R39, RZ, 0x16, R23 ;  /* 0x00000016ff277819 */ /* 0x002fca0000011617 */
[----:B------:R1:W-:Y:S01]  /*9ca0*/  I2F.F16 R114, R21 ;  /* 0x0000001500727306 */ /* 0x0003e20000200c00 */
[----:B------:R-:W-:Y:S02]  /*9cb0*/  LOP3.LUT R39, R39, 0x3f, RZ, 0xc0, !PT ;  /* 0x0000003f27277812 */ /* 0x000fe400078ec0ff */
[----:B------:R-:W-:Y:S02]  /*9cc0*/  IADD3 R45, PT, PT, R59, -0x20, RZ ;  /* 0xffffffe03b2d7810 */ /* 0x000fe40007ffe0ff */
[----:B-1----:R-:W-:Y:S02]  /*9cd0*/  SHF.R.U32.HI R21, RZ, 0x2, R19 ;  /* 0x00000002ff157819 */ /* 0x002fe40000011613 */
[----:B------:R-:W-:Y:S02]  /*9ce0*/  PRMT R83, R83, 0x5410, R28 ;  /* 0x0000541053537816 */ /* 0x000fe4000000001c */
[----:B------:R-:W-:Y:S02]  /*9cf0*/  IADD3 R59, PT, PT, R39, -0x20, RZ ;  /* 0xffffffe0273b7810 */ /* 0x000fe40007ffe0ff */
[----:B------:R-:W-:-:S02]  /*9d00*/  LOP3.LUT R28, R21, 0x3f, RZ, 0xc0, !PT ;  /* 0x0000003f151c7812 */ /* 0x000fc400078ec0ff */
[----:B------:R-:W-:Y:S02]  /*9d10*/  LOP3.LUT R39, R20, 0x3f, RZ, 0xc0, !PT ;  /* 0x0000003f14277812 */ /* 0x000fe400078ec0ff */
[----:B------:R1:W-:Y:S01]  /*9d20*/  I2F.F16 R20, R59 ;  /* 0x0000003b00147306 */ /* 0x0003e20000200c00 */
[----:B----4-:R-:W-:Y:S02]  /*9d30*/  PRMT R89, R89, 0x5410, R30 ;  /* 0x0000541059597816 */ /* 0x010fe4000000001e */
[----:B-----5:R-:W-:Y:S02]  /*9d40*/  PRMT R78, R78, 0x5410, R29 ;  /* 0x000054104e4e7816 */ /* 0x020fe4000000001d */
[----:B0-----:R-:W-:Y:S02]  /*9d50*/  PRMT R76, R76, 0x5410, R31 ;  /* 0x000054104c4c7816 */ /* 0x001fe4000000001f */
[----:B-1----:R-:W-:Y:S02]  /*9d60*/  IADD3 R59, PT, PT, R28, -0x20, RZ ;  /* 0xffffffe01c3b7810 */ /* 0x002fe40007ffe0ff */
[----:B------:R-:W0:Y:S01]  /*9d70*/  LDS.128 R28, [UR4+0x80] ;  /* 0x00008004ff1c7984 */ /* 0x000e220008000c00 */
[----:B------:R-:W-:-:S02]  /*9d80*/  SHF.R.U32.HI R43, RZ, 0x10, R22 ;  /* 0x00000010ff2b7819 */ /* 0x000fc40000011616 */
[----:B------:R-:W-:Y:S02]  /*9d90*/  SHF.R.U32 R22, R22, 0x1c, R18 ;  /* 0x0000001c16167819 */ /* 0x000fe40000001612 */
[----:B------:R-:W-:Y:S02]  /*9da0*/  LOP3.LUT R41, R41, 0x3f, RZ, 0xc0, !PT ;  /* 0x0000003f29297812 */ /* 0x000fe400078ec0ff */
[----:B------:R-:W-:Y:S01]  /*9db0*/  LOP3.LUT R22, R22, 0x3f, RZ, 0xc0, !PT ;  /* 0x0000003f16167812 */ /* 0x000fe200078ec0ff */
[----:B------:R-:W-:Y:S01]  /*9dc0*/  I2F.F16 R15, R15 ;  /* 0x0000000f000f7306 */ /* 0x000fe20000200c00 */
[----:B------:R-:W-:Y:S02]  /*9dd0*/  IADD3 R41, PT, PT, R41, -0x20, RZ ;  /* 0xffffffe029297810 */ /* 0x000fe40007ffe0ff */
[----:B------:R-:W-:-:S05]  /*9de0*/  IADD3 R22, PT, PT, R22, -0x20, RZ ;  /* 0xffffffe016167810 */ /* 0x000fca0007ffe0ff */
[----:B------:R-:W1:Y:S01]  /*9df0*/  I2F.F16 R52, R52 ;  /* 0x0000003400347306 */ /* 0x000e620000200c00 */
[----:B------:R-:W-:Y:S02]  /*9e00*/  LEA.HI R108, R16, 0xffffffe0, RZ, 0x6 ;  /* 0xffffffe0106c7811 */ /* 0x000fe400078f30ff */
[----:B------:R-:W-:-:S05]  /*9e10*/  SHF.R.U32.HI R21, RZ, 0x8, R16 ;  /* 0x00000008ff157819 */ /* 0x000fca0000011610 */
[----:B------:R-:W-:Y:S08]  /*9e20*/  I2F.F16 R87, R87 ;  /* 0x0000005700577306 */ /* 0x000ff00000200c00 */
[----:B------:R-:W4:Y:S01]  /*9e30*/  I2F.F16 R34, R34 ;  /* 0x0000002200227306 */ /* 0x000f220000200c00 */
[----:B------:R-:W-:-:S07]  /*9e40*/  LOP3.LUT R21, R21, 0x3f, RZ, 0xc0, !PT ;  /* 0x0000003f15157812 */ /* 0x000fce00078ec0ff */
[----:B------:R5:W-:Y:S08]  /*9e50*/  I2F.F16 R60, R41 ;  /* 0x00000029003c7306 */ /* 0x000bf00000200c00 */
[----:B------:R2:W-:Y:S01]  /*9e60*/  I2F.F16 R112, R22 ;  /* 0x0000001600707306 */ /* 0x0005e20000200c00 */
[----:B-----5:R-:W-:-:S07]  /*9e70*/  SHF.R.U32.HI R41, RZ, 0x2, R16 ;  /* 0x00000002ff297819 */ /* 0x020fce0000011610 */
[----:B------:R-:W5:Y:S01]  /*9e80*/  I2F.F16 R44, R44 ;  /* 0x0000002c002c7306 */ /* 0x000f620000200c00 */
[--C-:B--2---:R-:W-:Y:S02]  /*9e90*/  SHF.R.U32.HI R22, RZ, 0xe, R16.reuse ;  /* 0x0000000eff167819 */ /* 0x104fe40000011610 */
[----:B------:R-:W-:-:S05]  /*9ea0*/  SHF.R.U32.HI R16, RZ, 0x14, R16 ;  /* 0x00000014ff107819 */ /* 0x000fca0000011610 */
[----:B------:R-:W2:Y:S01]  /*9eb0*/  I2F.F16 R45, R45 ;  /* 0x0000002d002d7306 */ /* 0x000ea20000200c00 */
[----:B------:R-:W-:Y:S02]  /*9ec0*/  LOP3.LUT R16, R16, 0x3f, RZ, 0xc0, !PT ;  /* 0x0000003f10107812 */ /* 0x000fe400078ec0ff */
[----:B------:R-:W-:-:S05]  /*9ed0*/  LOP3.LUT R43, R43, 0x3f, RZ, 0xc0, !PT ;  /* 0x0000003f2b2b7812 */ /* 0x000fca00078ec0ff */
[----:B------:R-:W-:Y:S01]  /*9ee0*/  I2F.F16 R54, R54 ;  /* 0x0000003600367306 */ /* 0x000fe20000200c00 */
[----:B------:R-:W-:-:S07]  /*9ef0*/  PRMT R91, R91, 0x5410, R32 ;  /* 0x000054105b5b7816 */ /* 0x000fce0000000020 */
[----:B------:R-:W2:Y:S01]  /*9f00*/  I2F.F16 R33, R33 ;  /* 0x0000002100217306 */ /* 0x000ea20000200c00 */
[----:B------:R-:W-:Y:S02]  /*9f10*/  IADD3 R21, PT, PT, R21, -0x20, RZ ;  /* 0xffffffe015157810 */ /* 0x000fe40007ffe0ff */
[----:B-1----:R-:W-:Y:S02]  /*9f20*/  PRMT R52, R15, 0x5410, R52 ;  /* 0x000054100f347816 */ /* 0x002fe40000000034 */
[----:B------:R-:W-:-:S03]  /*9f30*/  IADD3 R16, PT, PT, R16, -0x20, RZ ;  /* 0xffffffe010107810 */ /* 0x000fc60007ffe0ff */
[----:B------:R-:W1:Y:S01]  /*9f40*/  I2F.F16 R42, R42 ;  /* 0x0000002a002a7306 */ /* 0x000e620000200c00 */
[----:B------:R-:W-:Y:S02]  /*9f50*/  SHF.R.U32.HI R15, RZ, 0x8, R17 ;  /* 0x00000008ff0f7819 */ /* 0x000fe40000011611 */
[----:B------:R-:W-:-:S05]  /*9f60*/  IADD3 R43, PT, PT, R43, -0x20, RZ ;  /* 0xffffffe02b2b7810 */ /* 0x000fca0007ffe0ff */
[----:B------:R-:W-:Y:S01]  /*9f70*/  I2F.F16 R77, R77 ;  /* 0x0000004d004d7306 */ /* 0x000fe20000200c00 */
[----:B------:R-:W-:Y:S02]  /*9f80*/  LOP3.LUT R41, R41, 0x3f, RZ, 0xc0, !PT ;  /* 0x0000003f29297812 */ /* 0x000fe400078ec0ff */
[----:B----4-:R-:W-:-:S05]  /*9f90*/  PRMT R87, R87, 0x5410, R34 ;  /* 0x0000541057577816 */ /* 0x010fca0000000022 */
[----:B------:R-:W-:Y:S01]  /*9fa0*/  I2F.F16 R53, R53 ;  /* 0x0000003500357306 */ /* 0x000fe20000200c00 */
[----:B------:R-:W-:-:S07]  /*9fb0*/  LOP3.LUT R15, R15, 0x3f, RZ, 0xc0, !PT ;  /* 0x0000003f0f0f7812 */ /* 0x000fce00078ec0ff */
[----:B------:R-:W4:Y:S08]  /*9fc0*/  I2F.F16 R40, R40 ;  /* 0x0000002800287306 */ /* 0x000f300000200c00 */
[----:B------:R-:W4:Y:S01]  /*9fd0*/  I2F.F16 R38, R38 ;  /* 0x0000002600267306 */ /* 0x000f220000200c00 */
[----:B------:R-:W-:-:S07]  /*9fe0*/  IADD3 R126, PT, PT, R39, -0x20, RZ ;  /* 0xffffffe0277e7810 */ /* 0x000fce0007ffe0ff */
[----:B------:R-:W4:Y:S01]  /*9ff0*/  I2F.F16 R47, R47 ;  /* 0x0000002f002f7306 */ /* 0x000f220000200c00 */
[----:B------:R-:W-:Y:S01]  /*a000*/  IADD3 R39, PT, PT, R41, -0x20, RZ ;  /* 0xffffffe029277810 */ /* 0x000fe20007ffe0ff */
[-C--:B0-----:R-:W-:Y:S01]  /*a010*/  HFMA2 R34, R89, R28.reuse, RZ.H0_H0 ;  /* 0x0000001c59227231 */ /* 0x081fe200000400ff */
[----:B-----5:R-:W-:Y:S01]  /*a020*/  PRMT R44, R44, 0x5410, R35 ;  /* 0x000054102c2c7816 */ /* 0x020fe20000000023 */
[----:B------:R-:W-:Y:S01]  /*a030*/  HFMA2 R35, R87, R28, RZ ;  /* 0x0000001c57237231 */ /* 0x000fe200000000ff */
[----:B--2---:R-:W-:-:S03]  /*a040*/  PRMT R45, R45, 0x5410, R20 ;  /* 0x000054102d2d7816 */ /* 0x004fc60000000014 */
[----:B------:R0:W-:Y:S01]  /*a050*/  I2F.F16 R107, R21 ;  /* 0x00000015006b7306 */ /* 0x0001e20000200c00 */
[----:B------:R-:W-:Y:S02]  /*a060*/  LEA.HI R106, R17, 0xffffffe0, RZ, 0x6 ;  /* 0xffffffe0116a7811 */ /* 0x000fe400078f30ff */
[----:B------:R-:W-:-:S05]  /*a070*/  SHF.R.U32.HI R41, RZ, 0x2, R17 ;  /* 0x00000002ff297819 */ /* 0x000fca0000011611 */
[----:B------:R2:W-:Y:S01]  /*a080*/  I2F.F16 R61, R16 ;  /* 0x00000010003d7306 */ /* 0x0005e20000200c00 */
[--C-:B0-----:R-:W-:Y:S02]  /*a090*/  SHF.R.U32.HI R21, RZ, 0xe, R17.reuse ;  /* 0x0000000eff157819 */ /* 0x101fe40000011611 */
[----:B------:R-:W-:Y:S02]  /*a0a0*/  PRMT R79, R79, 0x5410, R46 ;  /* 0x000054104f4f7816 */ /* 0x000fe4000000002e */
[----:B------:R-:W-:-:S03]  /*a0b0*/  SHF.R.U32.HI R20, RZ, 0x14, R17 ;  /* 0x00000014ff147819 */ /* 0x000fc60000011611 */
[----:B------:R-:W-:Y:S01]  /*a0c0*/  I2F.F16 R63, R43 ;  /* 0x0000002b003f7306 */ /* 0x000fe20000200c00 */
[-C--:B--2---:R-:W-:Y:S01]  /*a0d0*/  HFMA2 R16, R91, R28.reuse, RZ ;  /* 0x0000001c5b107231 */ /* 0x084fe200000000ff */
[----:B------:R-:W-:Y:S01]  /*a0e0*/  PRMT R54, R54, 0x5410, R33 ;  /* 0x0000541036367816 */ /* 0x000fe20000000021 */
[----:B------:R-:W-:Y:S01]  /*a0f0*/  HFMA2 R28, R83, R28, RZ.H0_H0 ;  /* 0x0000001c531c7231 */ /* 0x000fe200000400ff */
[----:B------:R-:W-:Y:S01]  /*a100*/  IADD3 R15, PT, PT, R15, -0x20, RZ ;  /* 0xffffffe00f0f7810 */ /* 0x000fe20007ffe0ff */
[----:B------:R-:W-:-:S03]  /*a110*/  HFMA2 R16, R78, R29, R16 ;  /* 0x0000001d4e107231 */ /* 0x000fc60000000010 */
[----:B------:R-:W0:Y:S01]  /*a120*/  I2F.F16 R58, R58 ;  /* 0x0000003a003a7306 */ /* 0x000e220000200c00 */
[----:B------:R-:W-:Y:S01]  /*a130*/  LOP3.LUT R17, R21, 0x3f, RZ, 0xc0, !PT ;  /* 0x0000003f15117812 */ /* 0x000fe200078ec0ff */
[-C--:B------:R-:W-:Y:S01]  /*a140*/  HFMA2 R28, R52, R29.reuse, R28 ;  /* 0x0000001d341c7231 */ /* 0x080fe2000000001c */
[----:B-1----:R-:W-:Y:S01]  /*a150*/  PRMT R55, R55, 0x5410, R42 ;  /* 0x0000541037377816 */ /* 0x002fe2000000002a */
[-C--:B------:R-:W-:Y:S01]  /*a160*/  HFMA2 R16, R79, R30.reuse, R16 ;  /* 0x0000001e4f107231 */ /* 0x080fe20000000010 */
[----:B------:R-:W-:Y:S01]  /*a170*/  PRMT R50, R50, 0x5410, R57 ;  /* 0x0000541032327816 */ /* 0x000fe20000000039 */
[-C--:B------:R-:W-:Y:S01]  /*a180*/  HFMA2 R34, R76, R29.reuse, R34 ;  /* 0x0000001d4c227231 */ /* 0x080fe20000000022 */
[----:B----4-:R-:W-:Y:S01]  /*a190*/  PRMT R77, R77, 0x5410, R40 ;  /* 0x000054104d4d7816 */ /* 0x010fe20000000028 */
[----:B------:R1:W-:Y:S01]  /*a1a0*/  I2F.F16 R105, R15 ;  /* 0x0000000f00697306 */ /* 0x0003e20000200c00 */
[----:B------:R-:W-:Y:S01]  /*a1b0*/  PRMT R53, R53, 0x5410, R38 ;  /* 0x0000541035357816 */ /* 0x000fe20000000026 */
[----:B------:R-:W-:Y:S01]  /*a1c0*/  HFMA2 R35, R54, R29, R35 ;  /* 0x0000001d36237231 */ /* 0x000fe20000000023 */
[----:B------:R-:W-:Y:S01]  /*a1d0*/  IADD3 R17, PT, PT, R17, -0x20, RZ ;  /* 0xffffffe011117810 */ /* 0x000fe20007ffe0ff */
[-C--:B------:R-:W-:Y:S01]  /*a1e0*/  HFMA2 R40, R55, R30.reuse, R28 ;  /* 0x0000001e37287231 */ /* 0x080fe2000000001c */
[----:B------:R-:W-:Y:S01]  /*a1f0*/  PRMT R46, R56, 0x5410, R47 ;  /* 0x00005410382e7816 */ /* 0x000fe2000000002f */
[----:B------:R-:W-:Y:S01]  /*a200*/  HFMA2 R56, R50, R31, R16 ;  /* 0x0000001f32387231 */ /* 0x000fe20000000010 */
[----:B-1----:R-:W-:Y:S01]  /*a210*/  SHF.R.U32.HI R15, RZ, 0xe, R19 ;  /* 0x0000000eff0f7819 */ /* 0x002fe20000011613 */
[----:B------:R1:W-:Y:S01]  /*a220*/  I2F.F16 R42, R17 ;  /* 0x00000011002a7306 */ /* 0x0003e20000200c00 */
[----:B------:R-:W-:Y:S01]  /*a230*/  PRMT R48, R49, 0x5410, R48 ;  /* 0x0000541031307816 */ /* 0x000fe20000000030 */
[----:B------:R-:W-:-:S02]  /*a240*/  HFMA2 R34, R77, R30, R34 ;  /* 0x0000001e4d227231 */ /* 0x000fc40000000022 */
[----:B------:R-:W-:Y:S01]  /*a250*/  HFMA2 R35, R53, R30, R35 ;  /* 0x0000001e35237231 */ /* 0x000fe20000000023 */
[----:B------:R-:W-:Y:S01]  /*a260*/  LOP3.LUT R28, R15, 0x3f, RZ, 0xc0, !PT ;  /* 0x0000003f0f1c7812 */ /* 0x000fe200078ec0ff */
[----:B------:R-:W-:Y:S01]  /*a270*/  IMAD.WIDE R138, R117, 0x4, R138 ;  /* 0x00000004758a7825 */ /* 0x000fe200078e028a */
[--C-:B------:R-:W-:Y:S02]  /*a280*/  SHF.R.U32.HI R16, RZ, 0x8, R18.reuse ;  /* 0x00000008ff107819 */ /* 0x100fe40000011612 */
[----:B-1----:R-:W-:Y:S01]  /*a290*/  SHF.R.U32.HI R17, RZ, 0xe, R18 ;  /* 0x0000000eff117819 */ /* 0x002fe20000011612 */
[-C--:B------:R-:W-:Y:S01]  /*a2a0*/  HFMA2 R57, R48, R31.reuse, R34 ;  /* 0x0000001f30397231 */ /* 0x080fe20000000022 */
[----:B0-----:R-:W-:Y:S01]  /*a2b0*/  PRMT R47, R63, 0x5410, R58 ;  /* 0x000054103f2f7816 */ /* 0x001fe2000000003a */
[-C--:B------:R-:W-:Y:S02]  /*a2c0*/  HFMA2 R15, R46, R31.reuse, R35 ;  /* 0x0000001f2e0f7231 */ /* 0x080fe40000000023 */
[----:B------:R-:W-:Y:S01]  /*a2d0*/  HFMA2 R40, R44, R31, R40 ;  /* 0x0000001f2c287231 */ /* 0x000fe20000000028 */
[----:B------:R-:W-:-:S02]  /*a2e0*/  IADD3 R58, PT, PT, R28, -0x20, RZ ;  /* 0xffffffe01c3a7810 */ /* 0x000fc40007ffe0ff */
[----:B------:R-:W-:Y:S02]  /*a2f0*/  LEA.HI R104, R18, 0xffffffe0, RZ, 0x6 ;  /* 0xffffffe012687811 */ /* 0x000fe400078f30ff */
[----:B------:R-:W-:Y:S02]  /*a300*/  LEA.HI R86, R19, 0xffffffe0, RZ, 0x6 ;  /* 0xffffffe013567811 */ /* 0x000fe400078f30ff */
[--C-:B------:R-:W-:Y:S02]  /*a310*/  SHF.R.U32.HI R43, RZ, 0x2, R18.reuse ;  /* 0x00000002ff2b7819 */ /* 0x100fe40000011612 */
[--C-:B------:R-:W-:Y:S02]  /*a320*/  SHF.R.U32 R23, R23, 0x1c, R19.reuse ;  /* 0x0000001c17177819 */ /* 0x100fe40000001613 */
[----:B------:R-:W-:Y:S02]  /*a330*/  SHF.R.U32.HI R33, RZ, 0x8, R19 ;  /* 0x00000008ff217819 */ /* 0x000fe40000011613 */
[----:B------:R-:W-:-:S02]  /*a340*/  SHF.R.U32.HI R30, RZ, 0x14, R18 ;  /* 0x00000014ff1e7819 */ /* 0x000fc40000011612 */
[----:B------:R-:W-:Y:S02]  /*a350*/  LOP3.LUT R28, R16, 0x3f, RZ, 0xc0, !PT ;  /* 0x0000003f101c7812 */ /* 0x000fe400078ec0ff */
[----:B------:R-:W-:Y:S02]  /*a360*/  SHF.R.U32.HI R31, RZ, 0x14, R19 ;  /* 0x00000014ff1f7819 */ /* 0x000fe40000011613 */
[----:B------:R-:W-:Y:S02]  /*a370*/  LOP3.LUT R29, R17, 0x3f, RZ, 0xc0, !PT ;  /* 0x0000003f111d7812 */ /* 0x000fe400078ec0ff */
[----:B------:R-:W2:Y:S01]  /*a380*/  LDG.E.128.CONSTANT R16, desc[UR8][R138.64] ;  /* 0x000000088a107981 */ /* 0x000ea2000c1e9d00 */
[----:B------:R-:W-:Y:S02]  /*a390*/  LOP3.LUT R23, R23, 0x3f, RZ, 0xc0, !PT ;  /* 0x0000003f17177812 */ /* 0x000fe400078ec0ff */
[----:B------:R-:W-:Y:S02]  /*a3a0*/  LOP3.LUT R22, R22, 0x3f, RZ, 0xc0, !PT ;  /* 0x0000003f16167812 */ /* 0x000fe400078ec0ff */
[----:B------:R-:W-:-:S02]  /*a3b0*/  IADD3 R23, PT, PT, R23, -0x20, RZ ;  /* 0xffffffe017177810 */ /* 0x000fc40007ffe0ff */
[----:B------:R-:W-:Y:S02]  /*a3c0*/  IADD3 R22, PT, PT, R22, -0x20, RZ ;  /* 0xffffffe016167810 */ /* 0x000fe40007ffe0ff */
[----:B------:R-:W-:Y:S01]  /*a3d0*/  I2F.F16 R110, R23 ;  /* 0x00000017006e7306 */ /* 0x000fe20000200c00 */
[----:B------:R-:W-:-:S07]  /*a3e0*/  LOP3.LUT R32, R20, 0x3f, RZ, 0xc0, !PT ;  /* 0x0000003f14207812 */ /* 0x000fce00078ec0ff */
[----:B------:R0:W-:Y:S02]  /*a3f0*/  I2F.F16 R38, R22 ;  /* 0x0000001600267306 */ /* 0x0001e40000200c00 */
[----:B0-----:R-:W0:Y:S06]  /*a400*/  LDS.128 R20, [UR4] ;  /* 0x00000004ff147984 */ /* 0x001e2c0008000c00 */
[----:B------:R-:W-:Y:S01]  /*a410*/  I2F.F16 R51, R51 ;  /* 0x0000003300337306 */ /* 0x000fe20000200c00 */
[----:B------:R-:W-:-:S07]  /*a420*/  LOP3.LUT R33, R33, 0x3f, RZ, 0xc0, !PT ;  /* 0x0000003f21217812 */ /* 0x000fce00078ec0ff */
[----:B------:R-:W1:Y:S01]  /*a430*/  I2F.F16 R62, R62 ;  /* 0x0000003e003e7306 */ /* 0x000e620000200c00 */
[----:B------:R-:W-:Y:S02]  /*a440*/  IADD3 R32, PT, PT, R32, -0x20, RZ ;  /* 0xffffffe020207810 */ /* 0x000fe40007ffe0ff */
[----:B------:R-:W-:Y:S02]  /*a450*/  IADD3 R33, PT, PT, R33, -0x20, RZ ;  /* 0xffffffe021217810 */ /* 0x000fe40007ffe0ff */
[----:B------:R-:W-:-:S03]  /*a460*/  PRMT R49, R65, 0x5410, R60 ;  /* 0x0000541041317816 */ /* 0x000fc6000000003c */
[----:B------:R-:W-:Y:S01]  /*a470*/  I2F.F16 R63, R32 ;  /* 0x00000020003f7306 */ /* 0x000fe20000200c00 */
[----:B-1----:R-:W-:-:S07]  /*a480*/  PRMT R51, R51, 0x5410, R62 ;  /* 0x0000541033337816 */ /* 0x002fce000000003e */
[----:B------:R1:W-:Y:S02]  /*a490*/  I2F.F16 R85, R33 ;  /* 0x0000002100557306 */ /* 0x0003e40000200c00 */
[----:B-1----:R-:W1:Y:S01]  /*a4a0*/  LDS.128 R32, [UR4+0x10] ;  /* 0x00001004ff207984 */ /* 0x002e620008000c00 */
        /* <DEDUP_REMOVED lines=12> */
[----:B------:R-:W-:Y:S02]  /*a570*/  IADD3 R28, PT, PT, R28, -0x20, RZ ;  /* 0xffffffe01c1c7810 */ /* 0x000fe40007ffe0ff */
[----:B------:R-:W-:Y:S02]  /*a580*/  LOP3.LUT R30, R30, 0x3f, RZ, 0xc0, !PT ;  /* 0x0000003f1e1e7812 */ /* 0x000fe400078ec0ff */
[----:B------:R-:W-:Y:S02]  /*a590*/  IADD3 R29, PT, PT, R29, -0x20, RZ ;  /* 0xffffffe01d1d7810 */ /* 0x000fe40007ffe0ff */
[----:B------:R-:W-:Y:S01]  /*a5a0*/  LOP3.LUT R31, R31, 0x3f, RZ, 0xc0, !PT ;  /* 0x0000003f1f1f7812 */ /* 0x000fe200078ec0ff */
[-C--:B------:R-:W-:Y:S01]  /*a5b0*/  HFMA2 R60, R50, R23.reuse, R60 ;  /* 0x00000017323c7231 */ /* 0x080fe2000000003c */
[----:B------:R-:W-:Y:S01]  /*a5c0*/  LOP3.LUT R41, R41, 0x3f, RZ, 0xc0, !PT ;  /* 0x0000003f29297812 */ /* 0x000fe200078ec0ff */
[-C--:B------:R-:W-:Y:S01]  /*a5d0*/  HFMA2 R62, R48, R23.reuse, R62 ;  /* 0x00000017303e7231 */ /* 0x080fe2000000003e */
[----:B------:R-:W-:Y:S01]  /*a5e0*/  LOP3.LUT R43, R43, 0x3f, RZ, 0xc0, !PT ;  /* 0x0000003f2b2b7812 */ /* 0x000fe200078ec0ff */
[----:B------:R-:W-:-:S02]  /*a5f0*/  HFMA2 R64, R46, R23, R64 ;  /* 0x000000172e407231 */ /* 0x000fc40000000040 */
[----:B------:R-:W-:Y:S01]  /*a600*/  HFMA2 R65, R44, R23, R22 ;  /* 0x000000172c417231 */ /* 0x000fe20000000016 */
[----:B------:R-:W-:Y:S01]  /*a610*/  I2F.F16 R103, R28 ;  /* 0x0000001c00677306 */ /* 0x000fe20000200c00 */
[----:B------:R-:W0:Y:S01]  /*a620*/  LDS.128 R20, [UR4+0x90] ;  /* 0x00009004ff147984 */ /* 0x000e220008000c00 */
[----:B------:R-:W-:Y:S02]  /*a630*/  IADD3 R67, PT, PT, R30, -0x20, RZ ;  /* 0xffffffe01e437810 */ /* 0x000fe40007ffe0ff */
[----:B------:R-:W-:Y:S02]  /*a640*/  IADD3 R68, PT, PT, R31, -0x20, RZ ;  /* 0xffffffe01f447810 */ /* 0x000fe40007ffe0ff */
[----:B------:R-:W-:Y:S02]  /*a650*/  IADD3 R41, PT, PT, R41, -0x20, RZ ;  /* 0xffffffe029297810 */ /* 0x000fe40007ffe0ff */
[----:B------:R4:W-:Y:S01]  /*a660*/  I2F.F16 R66, R29 ;  /* 0x0000001d00427306 */ /* 0x0009e20000200c00 */
[----:B------:R-:W-:Y:S01]  /*a670*/  IADD3 R43, PT, PT, R43, -0x20, RZ ;  /* 0xffffffe02b2b7810 */ /* 0x000fe20007ffe0ff */
[----:B----4-:R-:W4:Y:S06]  /*a680*/  LDS.128 R28, [UR4+0x100] ;  /* 0x00010004ff1c7984 */ /* 0x010f2c0008000c00 */
[----:B------:R-:W-:Y:S08]  /*a690*/  I2F.F16 R106, R106 ;  /* 0x0000006a006a7306 */ /* 0x000ff00000200c00 */
[----:B------:R-:W-:Y:S08]  /*a6a0*/  I2F.F16 R126, R126 ;  /* 0x0000007e007e7306 */ /* 0x000ff00000200c00 */
[----:B------:R-:W5:Y:S08]  /*a6b0*/  I2F.F16 R39, R39 ;  /* 0x0000002700277306 */ /* 0x000f700000200c00 */
[----:B------:R-:W3:Y:S08]  /*a6c0*/  I2F.F16 R41, R41 ;  /* 0x0000002900297306 */ /* 0x000ef00000200c00 */
[----:B------:R-:W1:Y:S08]  /*a6d0*/  I2F.F16 R43, R43 ;  /* 0x0000002b002b7306 */ /* 0x000e700000200c00 */
[----:B------:R-:W0:Y:S01]  /*a6e0*/  I2F.F16 R59, R59 ;  /* 0x0000003b003b7306 */ /* 0x000e220000200c00 */
[----:B------:R-:W-:-:S07]  /*a6f0*/  @!P0 PRMT R116, R36, 0x7610, R116 ;  /* 0x0000761024748816 */ /* 0x000fce0000000074 */
[----:B------:R-:W4:Y:S01]  /*a700*/  I2F.F16 R58, R58 ;  /* 0x0000003a003a7306 */ /* 0x000f220000200c00 */
[----:B------:R-:W-:-:S07]  /*a710*/  @!P0 PRMT R115, R37, 0x7610, R115 ;  /* 0x0000761025738816 */ /* 0x000fce0000000073 */
[----:B------:R-:W4:Y:S01]  /*a720*/  I2F.F16 R108, R108 ;  /* 0x0000006c006c7306 */ /* 0x000f220000200c00 */
[----:B------:R-:W-:-:S07]  /*a730*/  @!P0 PRMT R116, R116, 0x7610, R36 ;  /* 0x0000761074748816 */ /* 0x000fce0000000024 */
[----:B------:R-:W-:Y:S01]  /*a740*/  I2F.F16 R104, R104 ;  /* 0x0000006800687306 */ /* 0x000fe20000200c00 */
[----:B------:R-:W-:-:S07]  /*a750*/  @!P0 PRMT R115, R115, 0x7610, R37 ;  /* 0x0000761073738816 */ /* 0x000fce0000000025 */
[----:B------:R-:W-:Y:S01]  /*a760*/  I2F.F16 R86, R86 ;  /* 0x0000005600567306 */ /* 0x000fe20000200c00 */
[----:B-----5:R-:W-:-:S07]  /*a770*/  PRMT R126, R126, 0x5410, R39 ;  /* 0x000054107e7e7816 */ /* 0x020fce0000000027 */
[----:B------:R-:W5:Y:S01]  /*a780*/  I2F.F16 R67, R67 ;  /* 0x0000004300437306 */ /* 0x000f620000200c00 */
[----:B---3--:R-:W-:-:S07]  /*a790*/  PRMT R114, R114, 0x5410, R41 ;  /* 0x0000541072727816 */ /* 0x008fce0000000029 */
[----:B------:R-:W3:Y:S01]  /*a7a0*/  I2F.F16 R69, R68 ;  /* 0x0000004400457306 */ /* 0x000ee20000200c00 */
[----:B-1----:R-:W-:Y:S01]  /*a7b0*/  PRMT R112, R112, 0x5410, R43 ;  /* 0x0000541070707816 */ /* 0x002fe2000000002b */
[-C--:B------:R-:W-:Y:S01]  /*a7c0*/  HFMA2 R62, R49, R32.reuse, R62 ;  /* 0x00000020313e7231 */ /* 0x080fe2000000003e */
[----:B0-----:R-:W-:Y:S01]  /*a7d0*/  PRMT R110, R110, 0x5410, R59 ;  /* 0x000054106e6e7816 */ /* 0x001fe2000000003b */
[-C--:B------:R-:W-:Y:S01]  /*a7e0*/  HFMA2 R64, R47, R32.reuse, R64 ;  /* 0x000000202f407231 */ /* 0x080fe20000000040 */
[----:B------:R-:W-:Y:S01]  /*a7f0*/  PRMT R106, R63, 0x5410, R106 ;  /* 0x000054103f6a7816 */ /* 0x000fe2000000006a */
[-C--:B------:R-:W-:Y:S01]  /*a800*/  HFMA2 R63, R51, R32.reuse, R60 ;  /* 0x00000020333f7231 */ /* 0x080fe2000000003c */
[----:B------:R-:W-:Y:S01]  /*a810*/  PRMT R107, R107, 0x5410, R38 ;  /* 0x000054106b6b7816 */ /* 0x000fe20000000026 */
[----:B------:R-:W-:Y:S01]  /*a820*/  HFMA2 R65, R45, R32, R65 ;  /* 0x000000202d417231 */ /* 0x000fe20000000041 */
[----:B------:R-:W0:Y:S01]  /*a830*/  LDS.128 R36, [UR4+0x110] ;  /* 0x00011004ff247984 */ /* 0x000e220008000c00 */
[----:B------:R-:W-:Y:S01]  /*a840*/  PRMT R105, R105, 0x5410, R42 ;  /* 0x0000541069697816 */ /* 0x000fe2000000002a */
[-C--:B------:R-:W-:Y:S01]  /*a850*/  HFMA2 R63, R126, R33.reuse, R63 ;  /* 0x000000217e3f7231 */ /* 0x080fe2000000003f */
[----:B----4-:R-:W-:Y:S01]  /*a860*/  PRMT R85, R85, 0x5410, R58 ;  /* 0x0000541055557816 */ /* 0x010fe2000000003a */
[-C--:B------:R-:W-:Y:S01]  /*a870*/  HFMA2 R62, R114, R33.reuse, R62 ;  /* 0x00000021723e7231 */ /* 0x080fe2000000003e */
[----:B------:R-:W-:Y:S01]  /*a880*/  PRMT R103, R103, 0x5410, R66 ;  /* 0x0000541067677816 */ /* 0x000fe20000000042 */
[----:B------:R-:W-:-:S02]  /*a890*/  HFMA2 R64, R112, R33, R64 ;  /* 0x0000002170407231 */ /* 0x000fc40000000040 */
[----:B------:R-:W-:Y:S01]  /*a8a0*/  HFMA2 R65, R110, R33, R65 ;  /* 0x000000216e417231 */ /* 0x000fe20000000041 */
[----:B------:R-:W-:Y:S01]  /*a8b0*/  PRMT R108, R61, 0x5410, R108 ;  /* 0x000054103d6c7816 */ /* 0x000fe2000000006c */
[-C--:B------:R-:W-:Y:S01]  /*a8c0*/  HFMA2 R63, R107, R34.reuse, R63 ;  /* 0x000000226b3f7231 */ /* 0x080fe2000000003f */
[----:B-----5:R-:W-:Y:S01]  /*a8d0*/  PRMT R104, R67, 0x5410, R104 ;  /* 0x0000541043687816 */ /* 0x020fe20000000068 */
[-C--:B------:R-:W-:Y:S01]  /*a8e0*/  HFMA2 R62, R105, R34.reuse, R62 ;  /* 0x00000022693e7231 */ /* 0x080fe2000000003e */
[----:B---3--:R-:W-:Y:S01]  /*a8f0*/  PRMT R86, R69, 0x5410, R86 ;  /* 0x0000541045567816 */ /* 0x008fe20000000056 */
[-C--:B------:R-:W-:Y:S02]  /*a900*/  HFMA2 R64, R103, R34.reuse, R64 ;  /* 0x0000002267407231 */ /* 0x080fe40000000040 */
[----:B------:R-:W-:Y:S02]  /*a910*/  HFMA2 R43, R85, R34, R65 ;  /* 0x00000022552b7231 */ /* 0x000fe40000000041 */
[----:B------:R-:W-:-:S02]  /*a920*/  HFMA2 R59, R108, R35, R63 ;  /* 0x000000236c3b7231 */ /* 0x000fc4000000003f */
[-C--:B------:R-:W-:Y:S02]  /*a930*/  HFMA2 R61, R106, R35.reuse, R62 ;  /* 0x000000236a3d7231 */ /* 0x080fe4000000003e */
[-C--:B------:R-:W-:Y:S02]  /*a940*/  HFMA2 R58, R104, R35.reuse, R64 ;  /* 0x00000023683a7231 */ /* 0x080fe40000000040 */
[----:B------:R-:W-:Y:S02]  /*a950*/  HFMA2 R43, R86, R35, R43 ;  /* 0x00000023562b7231 */ /* 0x000fe4000000002b */
[----:B------:R-:W1:Y:S01]  /*a960*/  LDS.128 R32, [UR4+0x180] ;  /* 0x00018004ff207984 */ /* 0x000e620008000c00 */
[-C--:B------:R-:W-:Y:S02]  /*a970*/  HFMA2 R56, R51, R20.reuse, R56 ;  /* 0x0000001433387231 */ /* 0x080fe40000000038 */
[-C--:B------:R-:W-:Y:S02]  /*a980*/  HFMA2 R57, R49, R20.reuse, R57 ;  /* 0x0000001431397231 */ /* 0x080fe40000000039 */
[----:B------:R-:W-:-:S02]  /*a990*/  HFMA2 R15, R47, R20, R15 ;  /* 0x000000142f0f7231 */ /* 0x000fc4000000000f */
[----:B------:R-:W-:Y:S02]  /*a9a0*/  HFMA2 R20, R45, R20, R40 ;  /* 0x000000142d147231 */ /* 0x000fe40000000028 */
[-C--:B------:R-:W-:Y:S02]  /*a9b0*/  HFMA2 R40, R91, R28.reuse, RZ ;  /* 0x0000001c5b287231 */ /* 0x080fe400000000ff */
[-C--:B------:R-:W-:Y:S02]  /*a9c0*/  HFMA2 R41, R89, R28.reuse, RZ.H0_H0 ;  /* 0x0000001c59297231 */ /* 0x080fe400000400ff */
[-C--:B------:R-:W-:Y:S02]  /*a9d0*/  HFMA2 R42, R87, R28.reuse, RZ ;  /* 0x0000001c572a7231 */ /* 0x080fe400000000ff */
[----:B------:R-:W-:Y:S02]  /*a9e0*/  HFMA2 R28, R83, R28, RZ.H0_H0 ;  /* 0x0000001c531c7231 */ /* 0x000fe400000400ff */
[----:B------:R-:W-:-:S02]  /*a9f0*/  HFMA2 R40, R78, R29, R40 ;  /* 0x0000001d4e287231 */ /* 0x000fc40000000028 */
[----:B------:R-:W-:Y:S02]  /*aa00*/  HADD2 R60, R43.H0_H0, R43.H1_H1 ;  /* 0x3000002b2b3c7230 */ /* 0x000fe40000000800 */
[-C--:B------:R-:W-:Y:S02]  /*aa10*/  HFMA2 R42, R54, R29.reuse, R42 ;  /* 0x0000001d362a7231 */ /* 0x080fe4000000002a */
[-C--:B------:R-:W-:Y:S02]  /*aa20*/  HFMA2 R41, R76, R29.reuse, R41 ;  /* 0x0000001d4c297231 */ /* 0x080fe40000000029 */
[----:B------:R-:W-:Y:S02]  /*aa30*/  HFMA2 R43, R52, R29, R28 ;  /* 0x0000001d342b7231 */ /* 0x000fe4000000001c */
[-C--:B------:R-:W-:Y:S02]  /*aa40*/  HFMA2 R28, R79, R30.reuse, R40 ;  /* 0x0000001e4f1c7231 */ /* 0x080fe40000000028 */
[----:B------:R-:W-:-:S02]  /*aa50*/  HFMA2 R29, R77, R30, R41 ;  /* 0x0000001e4d1d7231 */ /* 0x000fc40000000029 */
[-C--:B------:R-:W-:Y:S02]  /*aa60*/  HFMA2 R62, R53, R30.reuse, R42 ;  /* 0x0000001e353e7231 */ /* 0x080fe4000000002a */
[----:B------:R-:W-:Y:S02]  /*aa70*/  HFMA2 R30, R55, R30, R43 ;  /* 0x0000001e371e7231 */ /* 0x000fe4000000002b */
[----:B------:R-:W3:Y:S01]  /*aa80*/  LDS.128 R40, [UR4+0x190] ;  /* 0x00019004ff287984 */ /* 0x000ee20008000c00 */
        /* <DEDUP_REMOVED lines=20> */
[-C--:B-1----:R-:W-:Y:S02]  /*abd0*/  HFMA2 R39, R91, R32.reuse, RZ ;  /* 0x000000205b277231 */ /* 0x082fe400000000ff */
[----:B------:R-:W-:-:S02]  /*abe0*/  HFMA2 R38, R89, R32, RZ.H0_H0 ;  /* 0x0000002059267231 */ /* 0x000fc400000400ff */
[----:B------:R-:W-:Y:S02]  /*abf0*/  HFMA2 R36, R87, R32, RZ ;  /* 0x0000002057247231 */ /* 0x000fe400000000ff */
[-C--:B------:R-:W-:Y:S02]  /*ac00*/  HFMA2 R39, R78, R33.reuse, R39 ;  /* 0x000000214e277231 */ /* 0x080fe40000000027 */
[-C--:B------:R-:W-:Y:S02]  /*ac10*/  HFMA2 R38, R76, R33.reuse, R38 ;  /* 0x000000214c267231 */ /* 0x080fe40000000026 */
[----:B------:R-:W-:Y:S02]  /*ac20*/  HFMA2 R36, R54, R33, R36 ;  /* 0x0000002136247231 */ /* 0x000fe40000000024 */
[----:B------:R-:W-:Y:S02]  /*ac30*/  HADD2 R63, R29.H0_H0, R29.H1_H1 ;  /* 0x3000001d1d3f7230 */ /* 0x000fe40000000800 */
[----:B------:R-:W-:-:S02]  /*ac40*/  HADD2 R65, R28.H0_H0, R28.H1_H1 ;  /* 0x3000001c1c417230 */ /* 0x000fc40000000800 */
[----:B------:R-:W-:Y:S02]  /*ac50*/  HADD2 R64, R30.H0_H0, R30.H1_H1 ;  /* 0x3000001e1e407230 */ /* 0x000fe40000000800 */
[-C--:B------:R-:W-:Y:S01]  /*ac60*/  HFMA2 R39, R79, R34.reuse, R39 ;  /* 0x000000224f277231 */ /* 0x080fe20000000027 */
[----:B------:R-:W0:Y:S01]  /*ac70*/  LDS.128 R28, [UR4+0x200] ;  /* 0x00020004ff1c7984 */ /* 0x000e220008000c00 */
[-C--:B------:R-:W-:Y:S02]  /*ac80*/  HFMA2 R38, R77, R34.reuse, R38 ;  /* 0x000000224d267231 */ /* 0x080fe40000000026 */
[----:B------:R-:W-:Y:S02]  /*ac90*/  HFMA2 R36, R53, R34, R36 ;  /* 0x0000002235247231 */ /* 0x000fe40000000024 */
[-C--:B------:R-:W-:Y:S02]  /*aca0*/  HFMA2 R39, R50, R35.reuse, R39 ;  /* 0x0000002332277231 */ /* 0x080fe40000000027 */
[----:B------:R-:W-:-:S02]  /*acb0*/  HFMA2 R38, R48, R35, R38 ;  /* 0x0000002330267231 */ /* 0x000fc40000000026 */
[----:B------:R-:W-:Y:S02]  /*acc0*/  HFMA2 R36, R46, R35, R36 ;  /* 0x000000232e247231 */ /* 0x000fe40000000024 */
[----:B------:R-:W-:Y:S02]  /*acd0*/  HFMA2 R32, R83, R32, RZ.H0_H0 ;  /* 0x0000002053207231 */ /* 0x000fe400000400ff */
[-C--:B---3--:R-:W-:Y:S02]  /*ace0*/  HFMA2 R39, R51, R40.reuse, R39 ;  /* 0x0000002833277231 */ /* 0x088fe40000000027 */
[-C--:B------:R-:W-:Y:S02]  /*acf0*/  HFMA2 R38, R49, R40.reuse, R38 ;  /* 0x0000002831267231 */ /* 0x080fe40000000026 */
[----:B------:R-:W-:Y:S02]  /*ad00*/  HFMA2 R36, R47, R40, R36 ;  /* 0x000000282f247231 */ /* 0x000fe40000000024 */
[----:B------:R-:W-:-:S02]  /*ad10*/  HFMA2 R32, R52, R33, R32 ;  /* 0x0000002134207231 */ /* 0x000fc40000000020 */
[-C--:B------:R-:W-:Y:S02]  /*ad20*/  HFMA2 R39, R126, R41.reuse, R39 ;  /* 0x000000297e277231 */ /* 0x080fe40000000027 */
[-C--:B------:R-:W-:Y:S02]  /*ad30*/  HFMA2 R38, R114, R41.reuse, R38 ;  /* 0x0000002972267231 */ /* 0x080fe40000000026 */
[----:B------:R-:W-:Y:S02]  /*ad40*/  HFMA2 R36, R112, R41, R36 ;  /* 0x0000002970247231 */ /* 0x000fe40000000024 */
[----:B------:R-:W-:Y:S02]  /*ad50*/  HFMA2 R32, R55, R34, R32 ;  /* 0x0000002237207231 */ /* 0x000fe40000000020 */
[-C--:B------:R-:W-:Y:S02]  /*ad60*/  HFMA2 R39, R107, R42.reuse, R39 ;  /* 0x0000002a6b277231 */ /* 0x080fe40000000027 */
[----:B------:R-:W-:-:S02]  /*ad70*/  HFMA2 R38, R105, R42, R38 ;  /* 0x0000002a69267231 */ /* 0x000fc40000000026 */
[----:B------:R-:W-:Y:S02]  /*ad80*/  HFMA2 R36, R103, R42, R36 ;  /* 0x0000002a67247231 */ /* 0x000fe40000000024 */
[----:B------:R-:W-:Y:S02]  /*ad90*/  HFMA2 R32, R44, R35, R32 ;  /* 0x000000232c207231 */ /* 0x000fe40000000020 */
[-C--:B------:R-:W-:Y:S02]  /*ada0*/  HFMA2 R66, R108, R43.reuse, R39 ;  /* 0x0000002b6c427231 */ /* 0x080fe40000000027 */
[-C--:B------:R-:W-:Y:S02]  /*adb0*/  HFMA2 R67, R106, R43.reuse, R38 ;  /* 0x0000002b6a437231 */ /* 0x080fe40000000026 */
[----:B------:R-:W-:Y:S02]  /*adc0*/  HFMA2 R69, R104, R43, R36 ;  /* 0x0000002b68457231 */ /* 0x000fe40000000024 */
[----:B------:R-:W-:Y:S01]  /*add0*/  HFMA2 R32, R45, R40, R32 ;  /* 0x000000282d207231 */ /* 0x000fe20000000020 */
[----:B------:R-:W1:Y:S03]  /*ade0*/  LDS.128 R36, [UR4+0x210] ;  /* 0x00021004ff247984 */ /* 0x000e660008000c00 */
[----:B------:R-:W-:Y:S01]  /*adf0*/  HFMA2 R32, R110, R41, R32 ;  /* 0x000000296e207231 */ /* 0x000fe20000000020 */
[----:B------:R-:W-:-:S03]  /*ae00*/  LOP3.LUT R33, R25, 0x3f, RZ, 0xc0, !PT ;  /* 0x0000003f19217812 */ /* 0x000fc600078ec0ff */
[----:B------:R-:W-:Y:S01]  /*ae10*/  HFMA2 R32, R85, R42, R32 ;  /* 0x0000002a55207231 */ /* 0x000fe20000000020 */
[----:B------:R-:W-:Y:S02]  /*ae20*/  IADD3 R133, PT, PT, R33, -0x20, RZ ;  /* 0xffffffe021857810 */ /* 0x000fe40007ffe0ff */
[----:B------:R-:W-:Y:S01]  /*ae30*/  LOP3.LUT R34, R27, 0x3f, RZ, 0xc0, !PT ;  /* 0x0000003f1b227812 */ /* 0x000fe200078ec0ff */
[----:B------:R-:W-:Y:S01]  /*ae40*/  HFMA2 R32, R86, R43, R32 ;  /* 0x0000002b56207231 */ /* 0x000fe20000000020 */
[----:B------:R-:W-:Y:S02]  /*ae50*/  LOP3.LUT R33, R24, 0x3f, RZ, 0xc0, !PT ;  /* 0x0000003f18217812 */ /* 0x000fe400078ec0ff */
[----:B------:R-:W-:Y:S01]  /*ae60*/  IADD3 R127, PT, PT, R34, -0x20, RZ ;  /* 0xffffffe0227f7810 */ /* 0x000fe20007ffe0ff */
[----:B------:R-:W-:Y:S01]  /*ae70*/  HADD2 R68, R32.H0_H0, R32.H1_H1 ;  /* 0x3000002020447230 */ /* 0x000fe20000000800 */
[----:B------:R-:W-:Y:S01]  /*ae80*/  IADD3 R101, PT, PT, R33, -0x20, RZ ;  /* 0xffffffe021657810 */ /* 0x000fe20007ffe0ff */
[----:B0-----:R-:W-:-:S02]  /*ae90*/  HFMA2 R32, R91, R28, RZ ;  /* 0x0000001c5b207231 */ /* 0x001fc400000000ff */
[-C--:B------:R-:W-:Y:S02]  /*aea0*/  HFMA2 R33, R89, R28.reuse, RZ.H0_H0 ;  /* 0x0000001c59217231 */ /* 0x080fe400000400ff */
[-C--:B------:R-:W-:Y:S02]  /*aeb0*/  HFMA2 R34, R87, R28.reuse, RZ ;  /* 0x0000001c57227231 */ /* 0x080fe400000000ff */
[----:B------:R-:W-:Y:S01]  /*aec0*/  HFMA2 R28, R83, R28, RZ.H0_H0 ;  /* 0x0000001c531c7231 */ /* 0x000fe200000400ff */
[----:B------:R-:W-:Y:S01]  /*aed0*/  LOP3.LUT R35, R26, 0x3f, RZ, 0xc0, !PT ;  /* 0x0000003f1a237812 */ /* 0x000fe200078ec0ff */
[-C--:B------:R-:W-:Y:S02]  /*aee0*/  HFMA2 R32, R78, R29.reuse, R32 ;  /* 0x0000001d4e207231 */ /* 0x080fe40000000020 */
[-C--:B------:R-:W-:Y:S02]  /*aef0*/  HFMA2 R33, R76, R29.reuse, R33 ;  /* 0x0000001d4c217231 */ /* 0x080fe40000000021 */
[----:B------:R-:W-:-:S02]  /*af00*/  HFMA2 R34, R54, R29, R34 ;  /* 0x0000001d36227231 */ /* 0x000fc40000000022 */
[----:B------:R-:W-:Y:S01]  /*af10*/  HFMA2 R28, R52, R29, R28 ;  /* 0x0000001d341c7231 */ /* 0x000fe2000000001c */
[----:B------:R-:W-:Y:S01]  /*af20*/  SHF.R.U32.HI R29, RZ, 0x6, R25 ;  /* 0x00000006ff1d7819 */ /* 0x000fe20000011619 */
[-C--:B------:R-:W-:Y:S01]  /*af30*/  HFMA2 R32, R79, R30.reuse, R32 ;  /* 0x0000001e4f207231 */ /* 0x080fe20000000020 */
[----:B------:R-:W-:Y:S01]  /*af40*/  IADD3 R131, PT, PT, R35, -0x20, RZ ;  /* 0xffffffe023837810 */ /* 0x000fe20007ffe0ff */
[-C--:B------:R-:W-:Y:S02]  /*af50*/  HFMA2 R33, R77, R30.reuse, R33 ;  /* 0x0000001e4d217231 */ /* 0x080fe40000000021 */
[-C--:B------:R-:W-:Y:S02]  /*af60*/  HFMA2 R34, R53, R30.reuse, R34 ;  /* 0x0000001e35227231 */ /* 0x080fe40000000022 */
[----:B------:R-:W-:Y:S01]  /*af70*/  HFMA2 R35, R55, R30, R28 ;  /* 0x0000001e37237231 */ /* 0x000fe2000000001c */
[----:B------:R-:W-:Y:S01]  /*af80*/  LOP3.LUT R40, R29, 0x3f, RZ, 0xc0, !PT ;  /* 0x0000003f1d287812 */ /* 0x000fe200078ec0ff */
[----:B------:R-:W-:-:S02]  /*af90*/  HFMA2 R28, R50, R31, R32 ;  /* 0x0000001f321c7231 */ /* 0x000fc40000000020 */
[-C--:B------:R-:W-:Y:S02]  /*afa0*/  HFMA2 R29, R48, R31.reuse, R33 ;  /* 0x0000001f301d7231 */ /* 0x080fe40000000021 */
[-C--:B------:R-:W-:Y:S02]  /*afb0*/  HFMA2 R30, R46, R31.reuse, R34 ;  /* 0x0000001f2e1e7231 */ /* 0x080fe40000000022 */
[----:B------:R-:W-:Y:S02]  /*afc0*/  HFMA2 R31, R44, R31, R35 ;  /* 0x0000001f2c1f7231 */ /* 0x000fe40000000023 */
[----:B------:R-:W0:Y:S01]  /*afd0*/  LDS.128 R32, [UR4+0x280] ;  /* 0x00028004ff207984 */ /* 0x000e220008000c00 */
[-C--:B-1----:R-:W-:Y:S02]  /*afe0*/  HFMA2 R30, R47, R36.reuse, R30 ;  /* 0x000000242f1e7231 */ /* 0x082fe4000000001e */
[-C--:B------:R-:W-:Y:S02]  /*aff0*/  HFMA2 R29, R49, R36.reuse, R29 ;  /* 0x00000024311d7231 */ /* 0x080fe4000000001d */
[----:B------:R-:W-:-:S02]  /*b000*/  HFMA2 R28, R51, R36, R28 ;  /* 0x00000024331c7231 */ /* 0x000fc4000000001c */
[-C--:B------:R-:W-:Y:S02]  /*b010*/  HFMA2 R30, R112, R37.reuse, R30 ;  /* 0x00000025701e7231 */ /* 0x080fe4000000001e */
[-C--:B------:R-:W-:Y:S02]  /*b020*/  HFMA2 R29, R114, R37.reuse, R29 ;  /* 0x00000025721d7231 */ /* 0x080fe4000000001d */
[----:B------:R-:W-:Y:S02]  /*b030*/  HFMA2 R28, R126, R37, R28 ;  /* 0x000000257e1c7231 */ /* 0x000fe4000000001c */
[----:B------:R-:W-:Y:S02]  /*b040*/  HFMA2 R31, R45, R36, R31 ;  /* 0x000000242d1f7231 */ /* 0x000fe4000000001f */
[-C--:B------:R-:W-:Y:S02]  /*b050*/  HFMA2 R30, R103, R38.reuse, R30 ;  /* 0x00000026671e7231 */ /* 0x080fe4000000001e */
[----:B------:R-:W-:-:S02]  /*b060*/  HFMA2 R29, R105, R38, R29 ;  /* 0x00000026691d7231 */ /* 0x000fc4000000001d */
[-C--:B------:R-:W-:Y:S02]  /*b070*/  HFMA2 R28, R107, R38.reuse, R28 ;  /* 0x000000266b1c7231 */ /* 0x080fe4000000001c */
[----:B------:R-:W-:Y:S02]  /*b080*/  HFMA2 R31, R110, R37, R31 ;  /* 0x000000256e1f7231 */ /* 0x000fe4000000001f */
[-C--:B------:R-:W-:Y:S02]  /*b090*/  HFMA2 R72, R104, R39.reuse, R30 ;  /* 0x0000002768487231 */ /* 0x080fe4000000001e */
[-C--:B------:R-:W-:Y:S02]  /*b0a0*/  HFMA2 R29, R106, R39.reuse, R29 ;  /* 0x000000276a1d7231 */ /* 0x080fe4000000001d */
[----:B------:R-:W-:Y:S01]  /*b0b0*/  HFMA2 R28, R108, R39, R28 ;  /* 0x000000276c1c7231 */ /* 0x000fe2000000001c */
[--C-:B------:R-:W-:Y:S01]  /*b0c0*/  SHF.R.U32.HI R30, RZ, 0x12, R24.reuse ;  /* 0x00000012ff1e7819 */ /* 0x100fe20000011618 */
[----:B------:R-:W-:Y:S01]  /*b0d0*/  HFMA2 R43, R85, R38, R31 ;  /* 0x00000026552b7231 */ /* 0x000fe2000000001f */
[----:B------:R-:W-:Y:S01]  /*b0e0*/  SHF.R.U32.HI R36, RZ, 0xc, R24 ;  /* 0x0000000cff247819 */ /* 0x000fe20000011618 */
[----:B------:R-:W-:Y:S01]  /*b0f0*/  HADD2 R70, R28.H0_H0, R28.H1_H1 ;  /* 0x3000001c1c467230 */ /* 0x000fe20000000800 */
[----:B------:R-:W-:Y:S01]  /*b100*/  LOP3.LUT R37, R30, 0x3f, RZ, 0xc0, !PT ;  /* 0x0000003f1e257812 */ /* 0x000fe200078ec0ff */
[----:B------:R-:W-:-:S02]  /*b110*/  HADD2 R71, R29.H0_H0, R29.H1_H1 ;  /* 0x3000001d1d477230 */ /* 0x000fc40000000800 */
[----:B------:R-:W1:Y:S01]  /*b120*/  LDS.128 R28, [UR4+0x290] ;  /* 0x00029004ff1c7984 */ /* 0x000e620008000c00 */
[----:B------:R-:W-:Y:S02]  /*b130*/  LOP3.LUT R36, R36, 0x3f, RZ, 0xc0, !PT ;  /* 0x0000003f24247812 */ /* 0x000fe400078ec0ff */
[----:B------:R-:W-:Y:S01]  /*b140*/  SHF.R.U32.HI R38, RZ, 0x18, R24 ;  /* 0x00000018ff267819 */ /* 0x000fe20000011618 */
[----:B------:R-:W-:Y:S01]  /*b150*/  HFMA2 R43, R86, R39, R43 ;  /* 0x00000027562b7231 */ /* 0x000fe2000000002b */
[----:B------:R-:W-:Y:S02]  /*b160*/  IADD3 R36, PT, PT, R36, -0x20, RZ ;  /* 0xffffffe024247810 */ /* 0x000fe40007ffe0ff */
[----:B------:R-:W-:Y:S02]  /*b170*/  SHF.R.U32.HI R39, RZ, 0xc, R25 ;  /* 0x0000000cff277819 */ /* 0x000fe40000011619 */
[----:B------:R-:W-:Y:S01]  /*b180*/  LOP3.LUT R38, R38, 0x3f, RZ, 0xc0, !PT ;  /* 0x0000003f26267812 */ /* 0x000fe200078ec0ff */
[----:B------:R3:W-:Y:S03]  /*b190*/  I2F.F16 R95, R36 ;  /* 0x00000024005f7306 */ /* 0x0007e60000200c00 */
[----:B------:R-:W-:Y:S01]  /*b1a0*/  IADD3 R111, PT, PT, R38, -0x20, RZ ;  /* 0xffffffe0266f7810 */ /* 0x000fe20007ffe0ff */
[-C--:B0-----:R-:W-:Y:S01]  /*b1b0*/  HFMA2 R38, R89, R32.reuse, RZ.H0_H0 ;  /* 0x0000002059267231 */ /* 0x081fe200000400ff */
[----:B---3--:R-:W-:Y:S01]  /*b1c0*/  LOP3.LUT R36, R39, 0x3f, RZ, 0xc0, !PT ;  /* 0x0000003f27247812 */ /* 0x008fe200078ec0ff */
[----:B------:R-:W-:Y:S01]  /*b1d0*/  HADD2 R73, R43.H0_H0, R43.H1_H1 ;  /* 0x3000002b2b497230 */ /* 0x000fe20000000800 */
[----:B------:R-:W-:Y:S01]  /*b1e0*/  IADD3 R37, PT, PT, R37, -0x20, RZ ;  /* 0xffffffe025257810 */ /* 0x000fe20007ffe0ff */
[-C--:B------:R-:W-:Y:S01]  /*b1f0*/  HFMA2 R39, R91, R32.reuse, RZ ;  /* 0x000000205b277231 */ /* 0x080fe200000000ff */
[----:B------:R-:W-:Y:S01]  /*b200*/  IADD3 R144, PT, PT, R36, -0x20, RZ ;  /* 0xffffffe024907810 */ /* 0x000fe20007ffe0ff */
[----:B------:R-:W-:-:S02]  /*b210*/  HFMA2 R42, R87, R32, RZ ;  /* 0x00000020572a7231 */ /* 0x000fc400000000ff */
[----:B------:R-:W-:Y:S02]  /*b220*/  HFMA2 R43, R83, R32, RZ.H0_H0 ;  /* 0x00000020532b7231 */ /* 0x000fe400000400ff */
[-C--:B------:R-:W-:Y:S02]  /*b230*/  HFMA2 R36, R76, R33.reuse, R38 ;  /* 0x000000214c247231 */ /* 0x080fe40000000026 */
[-C--:B------:R-:W-:Y:S02]  /*b240*/  HFMA2 R32, R78, R33.reuse, R39 ;  /* 0x000000214e207231 */ /* 0x080fe40000000027 */
[-C--:B------:R-:W-:Y:S02]  /*b250*/  HFMA2 R43, R52, R33.reuse, R43 ;  /* 0x00000021342b7231 */ /* 0x080fe4000000002b */
[----:B------:R-:W-:Y:S01]  /*b260*/  HFMA2 R42, R54, R33, R42 ;  /* 0x00000021362a7231 */ /* 0x000fe2000000002a */
[----:B------:R0:W-:Y:S01]  /*b270*/  I2F.F16 R102, R37 ;  /* 0x0000002500667306 */ /* 0x0001e20000200c00 */
[----:B------:R-:W-:-:S02]  /*b280*/  HFMA2 R33, R77, R34, R36 ;  /* 0x000000224d217231 */ /* 0x000fc40000000024 */
[----:B0-----:R-:W0:Y:S01]  /*b290*/  LDS.128 R36, [UR4+0x300] ;  /* 0x00030004ff247984 */ /* 0x001e220008000c00 */
[-C--:B------:R-:W-:Y:S02]  /*b2a0*/  HFMA2 R32, R79, R34.reuse, R32 ;  /* 0x000000224f207231 */ /* 0x080fe40000000020 */
[-C--:B------:R-:W-:Y:S02]  /*b2b0*/  HFMA2 R43, R55, R34.reuse, R43 ;  /* 0x00000022372b7231 */ /* 0x080fe4000000002b */
[----:B------:R-:W-:Y:S02]  /*b2c0*/  HFMA2 R42, R53, R34, R42 ;  /* 0x00000022352a7231 */ /* 0x000fe4000000002a */
[-C--:B------:R-:W-:Y:S01]  /*b2d0*/  HFMA2 R33, R48, R35.reuse, R33 ;  /* 0x0000002330217231 */ /* 0x080fe20000000021 */
[----:B------:R-:W-:Y:S01]  /*b2e0*/  IADD3 R88, PT, PT, R40, -0x20, RZ ;  /* 0xffffffe028587810 */ /* 0x000fe20007ffe0ff */
[-C--:B------:R-:W-:Y:S01]  /*b2f0*/  HFMA2 R32, R50, R35.reuse, R32 ;  /* 0x0000002332207231 */ /* 0x080fe20000000020 */
[----:B------:R-:W-:Y:S01]  /*b300*/  SHF.R.U32.HI R40, RZ, 0x6, R24 ;  /* 0x00000006ff287819 */ /* 0x000fe20000011618 */
[----:B------:R-:W-:-:S02]  /*b310*/  HFMA2 R42, R46, R35, R42 ;  /* 0x000000232e2a7231 */ /* 0x000fc4000000002a */
[----:B------:R-:W-:Y:S01]  /*b320*/  HFMA2 R43, R44, R35, R43 ;  /* 0x000000232c2b7231 */ /* 0x000fe2000000002b */
[----:B------:R-:W-:Y:S01]  /*b330*/  SHF.R.U32.HI R34, RZ, 0x6, R26 ;  /* 0x00000006ff227819 */ /* 0x000fe2000001161a */
[-C--:B-1----:R-:W-:Y:S01]  /*b340*/  HFMA2 R33, R49, R28.reuse, R33 ;  /* 0x0000001c31217231 */ /* 0x082fe20000000021 */
[----:B------:R-:W-:Y:S01]  /*b350*/  SHF.R.U32.HI R41, RZ, 0x6, R27 ;  /* 0x00000006ff297819 */ /* 0x000fe2000001161b */
[-C--:B------:R-:W-:Y:S01]  /*b360*/  HFMA2 R32, R51, R28.reuse, R32 ;  /* 0x0000001c33207231 */ /* 0x080fe20000000020 */
[----:B------:R-:W-:Y:S01]  /*b370*/  LOP3.LUT R40, R40, 0x3f, RZ, 0xc0, !PT ;  /* 0x0000003f28287812 */ /* 0x000fe200078ec0ff */
[-C--:B------:R-:W-:Y:S02]  /*b380*/  HFMA2 R42, R47, R28.reuse, R42 ;  /* 0x0000001c2f2a7231 */ /* 0x080fe4000000002a */
[----:B------:R-:W-:Y:S01]  /*b390*/  HFMA2 R43, R45, R28, R43 ;  /* 0x0000001c2d2b7231 */ /* 0x000fe2000000002b */
[----:B------:R-:W-:Y:S01]  /*b3a0*/  LOP3.LUT R34, R34, 0x3f, RZ, 0xc0, !PT ;  /* 0x0000003f22227812 */ /* 0x000fe200078ec0ff */
[-C--:B------:R-:W-:Y:S01]  /*b3b0*/  HFMA2 R33, R114, R29.reuse, R33 ;  /* 0x0000001d72217231 */ /* 0x080fe20000000021 */
[----:B------:R-:W-:Y:S01]  /*b3c0*/  LOP3.LUT R41, R41, 0x3f, RZ, 0xc0, !PT ;  /* 0x0000003f29297812 */ /* 0x000fe200078ec0ff */
[-C--:B------:R-:W-:Y:S01]  /*b3d0*/  HFMA2 R28, R126, R29.reuse, R32 ;  /* 0x0000001d7e1c7231 */ /* 0x080fe20000000020 */
[----:B------:R-:W-:Y:S01]  /*b3e0*/  IADD3 R40, PT, PT, R40, -0x20, RZ ;  /* 0xffffffe028287810 */ /* 0x000fe20007ffe0ff */
[----:B------:R-:W-:-:S02]  /*b3f0*/  HFMA2 R42, R112, R29, R42 ;  /* 0x0000001d702a7231 */ /* 0x000fc4000000002a */
[----:B------:R-:W-:Y:S01]  /*b400*/  HFMA2 R43, R110, R29, R43 ;  /* 0x0000001d6e2b7231 */ /* 0x000fe2000000002b */
[----:B------:R-:W-:Y:S01]  /*b410*/  IADD3 R34, PT, PT, R34, -0x20, RZ ;  /* 0xffffffe022227810 */ /* 0x000fe20007ffe0ff */
[----:B------:R-:W-:Y:S01]  /*b420*/  HFMA2 R29, R105, R30, R33 ;  /* 0x0000001e691d7231 */ /* 0x000fe20000000021 */
[----:B------:R-:W-:Y:S02]  /*b430*/  SHF.R.U32.HI R33, RZ, 0xc, R27 ;  /* 0x0000000cff217819 */ /* 0x000fe4000001161b */
[----:B------:R-:W-:Y:S01]  /*b440*/  IADD3 R41, PT, PT, R41, -0x20, RZ ;  /* 0xffffffe029297810 */ /* 0x000fe20007ffe0ff */
[----:B------:R-:W-:Y:S01]  /*b450*/  I2F.F16 R92, R40 ;  /* 0x00000028005c7306 */ /* 0x000fe20000200c00 */
[----:B--2---:R-:W-:Y:S02]  /*b460*/  SHF.R.U32 R24, R24, 0x1e, R16 ;  /* 0x0000001e18187819 */ /* 0x004fe40000001610 */
[----:B------:R-:W-:Y:S02]  /*b470*/  LOP3.LUT R33, R33, 0x3f, RZ, 0xc0, !PT ;  /* 0x0000003f21217812 */ /* 0x000fe400078ec0ff */
[----:B------:R-:W-:-:S03]  /*b480*/  SHF.R.U32.HI R32, RZ, 0x18, R26 ;  /* 0x00000018ff207819 */ /* 0x000fc6000001161a */
[----:B------:R1:W-:Y:S01]  /*b490*/  I2F.F16 R40, R34 ;  /* 0x0000002200287306 */ /* 0x0003e20000200c00 */
[----:B------:R-:W-:Y:S02]  /*b4a0*/  SHF.R.U32.HI R109, RZ, 0x18, R25 ;  /* 0x00000018ff6d7819 */ /* 0x000fe40000011619 */
[----:B------:R-:W-:Y:S02]  /*b4b0*/  LOP3.LUT R24, R24, 0x3f, RZ, 0xc0, !PT ;  /* 0x0000003f18187812 */ /* 0x000fe400078ec0ff */
[----:B------:R-:W-:-:S03]  /*b4c0*/  IADD3 R140, PT, PT, R33, -0x20, RZ ;  /* 0xffffffe0218c7810 */ /* 0x000fc60007ffe0ff */
[----:B------:R2:W-:Y:S01]  /*b4d0*/  I2F.F16 R90, R41 ;  /* 0x00000029005a7306 */ /* 0x0005e20000200c00 */
[----:B-1----:R-:W-:Y:S02]  /*b4e0*/  SHF.R.U32.HI R34, RZ, 0x12, R27 ;  /* 0x00000012ff227819 */ /* 0x002fe4000001161b */
[----:B------:R-:W-:Y:S02]  /*b4f0*/  LOP3.LUT R32, R32, 0x3f, RZ, 0xc0, !PT ;  /* 0x0000003f20207812 */ /* 0x000fe400078ec0ff */
[----:B------:R-:W-:Y:S02]  /*b500*/  LOP3.LUT R33, R34, 0x3f, RZ, 0xc0, !PT ;  /* 0x0000003f22217812 */ /* 0x000fe400078ec0ff */
[----:B--2---:R-:W-:Y:S02]  /*b510*/  SHF.R.U32.HI R41, RZ, 0x12, R25 ;  /* 0x00000012ff297819 */ /* 0x004fe40000011619 */
[----:B------:R-:W-:Y:S02]  /*b520*/  SHF.R.U32 R25, R25, 0x1e, R17 ;  /* 0x0000001e19197819 */ /* 0x000fe40000001611 */
[----:B------:R-:W-:-:S02]  /*b530*/  SHF.R.U32.HI R34, RZ, 0x18, R27 ;  /* 0x00000018ff227819 */ /* 0x000fc4000001161b */
[----:B------:R-:W-:Y:S02]  /*b540*/  IADD3 R94, PT, PT, R24, -0x20, RZ ;  /* 0xffffffe0185e7810 */ /* 0x000fe40007ffe0ff */
[----:B------:R-:W-:Y:S02]  /*b550*/  LOP3.LUT R24, R25, 0x3f, RZ, 0xc0, !PT ;  /* 0x0000003f19187812 */ /* 0x000fe400078ec0ff */
[----:B------:R-:W-:Y:S01]  /*b560*/  SHF.R.U32 R27, R27, 0x1e, R19 ;  /* 0x0000001e1b1b7819 */ /* 0x000fe20000001613 */
[-C--:B------:R-:W-:Y:S02]  /*b570*/  HFMA2 R28, R107, R30.reuse, R28 ;  /* 0x0000001e6b1c7231 */ /* 0x080fe4000000001c */
[-C--:B------:R-:W-:Y:S02]  /*b580*/  HFMA2 R43, R85, R30.reuse, R43 ;  /* 0x0000001e552b7231 */ /* 0x080fe4000000002b */
[----:B------:R-:W-:Y:S01]  /*b590*/  HFMA2 R42, R103, R30, R42 ;  /* 0x0000001e672a7231 */ /* 0x000fe2000000002a */
[----:B------:R-:W-:Y:S01]  /*b5a0*/  IADD3 R123, PT, PT, R32, -0x20, RZ ;  /* 0xffffffe0207b7810 */ /* 0x000fe20007ffe0ff */
[----:B0-----:R-:W-:-:S02]  /*b5b0*/  HFMA2 R30, R91, R36, RZ ;  /* 0x000000245b1e7231 */ /* 0x001fc400000000ff */
[-C--:B------:R-:W-:Y:S02]  /*b5c0*/  HFMA2 R89, R89, R36.reuse, RZ.H0_H0 ;  /* 0x0000002459597231 */ /* 0x080fe400000400ff */
[-C--:B------:R-:W-:Y:S02]  /*b5d0*/  HFMA2 R32, R87, R36.reuse, RZ ;  /* 0x0000002457207231 */ /* 0x080fe400000000ff */
[----:B------:R-:W-:Y:S01]  /*b5e0*/  HFMA2 R36, R83, R36, RZ.H0_H0 ;  /* 0x0000002453247231 */ /* 0x000fe200000400ff */
[----:B------:R-:W-:Y:S01]  /*b5f0*/  IADD3 R24, PT, PT, R24, -0x20, RZ ;  /* 0xffffffe018187810 */ /* 0x000fe20007ffe0ff */
[----:B------:R-:W-:Y:S01]  /*b600*/  IMAD.WIDE R138, R117, 0x4, R138 ;  /* 0x00000004758a7825 */ /* 0x000fe200078e028a */
[----:B------:R-:W-:-:S03]  /*b610*/  LOP3.LUT R27, R27, 0x3f, RZ, 0xc0, !PT ;  /* 0x0000003f1b1b7812 */ /* 0x000fc600078ec0ff */
[----:B------:R-:W-:Y:S01]  /*b620*/  HFMA2 R36, R52, R37, R36 ;  /* 0x0000002534247231 */ /* 0x000fe20000000024 */
[--C-:B------:R-:W-:Y:S01]  /*b630*/  SHF.R.U32.HI R142, RZ, 0xc, R26.reuse ;  /* 0x0000000cff8e7819 */ /* 0x100fe2000001161a */
[----:B------:R0:W-:Y:S01]  /*b640*/  I2F.F16 R52, R24 ;  /* 0x0000001800347306 */ /* 0x0001e20000200c00 */
[----:B------:R-:W-:Y:S02]  /*b650*/  SHF.R.U32.HI R93, RZ, 0x12, R26 ;  /* 0x00000012ff5d7819 */ /* 0x000fe4000001161a */
[----:B------:R-:W-:Y:S02]  /*b660*/  SHF.R.U32 R96, R26, 0x1e, R18 ;  /* 0x0000001e1a607819 */ /* 0x000fe40000001612 */
[----:B------:R-:W-:Y:S02]  /*b670*/  IADD3 R98, PT, PT, R27, -0x20, RZ ;  /* 0xffffffe01b627810 */ /* 0x000fe40007ffe0ff */
[----:B0-----:R-:W2:Y:S01]  /*b680*/  LDG.E.128.CONSTANT R24, desc[UR8][R138.64] ;  /* 0x000000088a187981 */ /* 0x001ea2000c1e9d00 */
[----:B------:R-:W-:-:S02]  /*b690*/  IADD3 R87, PT, PT, R33, -0x20, RZ ;  /* 0xffffffe021577810 */ /* 0x000fc40007ffe0ff */
[----:B------:R-:W-:-:S04]  /*b6a0*/  LOP3.LUT R33, R34, 0x3f, RZ, 0xc0, !PT ;  /* 0x0000003f22217812 */ /* 0x000fc800078ec0ff */
[----:B------:R-:W-:Y:S01]  /*b6b0*/  IADD3 R33, PT, PT, R33, -0x20, RZ ;  /* 0xffffffe021217810 */ /* 0x000fe20007ffe0ff */
[----:B------:R-:W-:-:S03]  /*b6c0*/  HFMA2 R54, R54, R37, R32 ;  /* 0x0000002536367231 */ /* 0x000fc60000000020 */
[----:B------:R0:W-:Y:S02]  /*b6d0*/  I2F.F16 R113, R33 ;  /* 0x0000002100717306 */ /* 0x0001e40000200c00 */
[----:B0-----:R-:W0:Y:S01]  /*b6e0*/  LDS.128 R32, [UR4+0x310] ;  /* 0x00031004ff207984 */ /* 0x001e220008000c00 */
[-C--:B------:R-:W-:Y:S02]  /*b6f0*/  HFMA2 R30, R78, R37.reuse, R30 ;  /* 0x000000254e1e7231 */ /* 0x080fe4000000001e */
[----:B------:R-:W-:Y:S02]  /*b700*/  HFMA2 R89, R76, R37, R89 ;  /* 0x000000254c597231 */ /* 0x000fe40000000059 */
[-C--:B------:R-:W-:Y:S02]  /*b710*/  HFMA2 R28, R108, R31.reuse, R28 ;  /* 0x0000001f6c1c7231 */ /* 0x080fe4000000001c */
[-C--:B------:R-:W-:Y:S02]  /*b720*/  HFMA2 R29, R106, R31.reuse, R29 ;  /* 0x0000001f6a1d7231 */ /* 0x080fe4000000001d */
[----:B------:R-:W-:-:S02]  /*b730*/  HFMA2 R42, R104, R31, R42 ;  /* 0x0000001f682a7231 */ /* 0x000fc4000000002a */
[----:B------:R-:W-:Y:S01]  /*b740*/  HFMA2 R43, R86, R31, R43 ;  /* 0x0000001f562b7231 */ /* 0x000fe2000000002b */
[--C-:B------:R-:W-:Y:S01]  /*b750*/  SHF.R.U32.HI R31, RZ, 0xa, R16.reuse ;  /* 0x0000000aff1f7819 */ /* 0x100fe20000011610 */
[-C--:B------:R-:W-:Y:S02]  /*b760*/  HFMA2 R30, R79, R38.reuse, R30 ;  /* 0x000000264f1e7231 */ /* 0x080fe4000000001e */
[-C--:B------:R-:W-:Y:S02]  /*b770*/  HFMA2 R89, R77, R38.reuse, R89 ;  /* 0x000000264d597231 */ /* 0x080fe40000000059 */
[-C--:B------:R-:W-:Y:S02]  /*b780*/  HFMA2 R54, R53, R38.reuse, R54 ;  /* 0x0000002635367231 */ /* 0x080fe40000000036 */
[----:B------:R-:W-:Y:S02]  /*b790*/  HFMA2 R36, R55, R38, R36 ;  /* 0x0000002637247231 */ /* 0x000fe40000000024 */
[----:B------:R-:W-:Y:S01]  /*b7a0*/  HADD2 R76, R28.H0_H0, R28.H1_H1 ;  /* 0x3000001c1c4c7230 */ /* 0x000fe20000000800 */
[----:B------:R-:W-:Y:S01]  /*b7b0*/  LOP3.LUT R28, R31, 0x3f, RZ, 0xc0, !PT ;  /* 0x0000003f1f1c7812 */ /* 0x000fe200078ec0ff */
[----:B------:R-:W-:Y:S01]  /*b7c0*/  HADD2 R77, R29.H0_H0, R29.H1_H1 ;  /* 0x3000001d1d4d7230 */ /* 0x000fe20000000800 */
[----:B------:R-:W-:-:S02]  /*b7d0*/  SHF.R.U32.HI R37, RZ, 0x4, R16 ;  /* 0x00000004ff257819 */ /* 0x000fc40000011610 */
[----:B------:R-:W-:Y:S01]  /*b7e0*/  SHF.R.U32.HI R29, RZ, 0x4, R17 ;  /* 0x00000004ff1d7819 */ /* 0x000fe20000011611 */
[-C--:B------:R-:W-:Y:S02]  /*b7f0*/  HFMA2 R30, R50, R39.reuse, R30 ;  /* 0x00000027321e7231 */ /* 0x080fe4000000001e */
[-C--:B------:R-:W-:Y:S02]  /*b800*/  HFMA2 R89, R48, R39.reuse, R89 ;  /* 0x0000002730597231 */ /* 0x080fe40000000059 */
[-C--:B------:R-:W-:Y:S02]  /*b810*/  HFMA2 R54, R46, R39.reuse, R54 ;  /* 0x000000272e367231 */ /* 0x080fe40000000036 */
[----:B------:R-:W-:Y:S01]  /*b820*/  HFMA2 R36, R44, R39, R36 ;  /* 0x000000272c247231 */ /* 0x000fe20000000024 */
[----:B------:R-:W-:Y:S02]  /*b830*/  IADD3 R28, PT, PT, R28, -0x20, RZ ;  /* 0xffffffe01c1c7810 */ /* 0x000fe40007ffe0ff */
[----:B------:R-:W-:-:S02]  /*b840*/  LOP3.LUT R37, R37, 0x3f, RZ, 0xc0, !PT ;  /* 0x0000003f25257812 */ /* 0x000fc400078ec0ff */
[----:B------:R-:W-:Y:S02]  /*b850*/  LOP3.LUT R29, R29, 0x3f, RZ, 0xc0, !PT ;  /* 0x0000003f1d1d7812 */ /* 0x000fe400078ec0ff */
[----:B------:R-:W-:Y:S01]  /*b860*/  SHF.R.U32.HI R31, RZ, 0xa, R17 ;  /* 0x0000000aff1f7819 */ /* 0x000fe20000011611 */
[----:B------:R-:W-:Y:S01]  /*b870*/  HADD2 R79, R43.H0_H0, R43.H1_H1 ;  /* 0x3000002b2b4f7230 */ /* 0x000fe20000000800 */
[----:B------:R-:W-:Y:S01]  /*b880*/  IADD3 R37, PT, PT, R37, -0x20, RZ ;  /* 0xffffffe025257810 */ /* 0x000fe20007ffe0ff */
[----:B------:R1:W-:Y:S01]  /*b890*/  I2F.F16 R43, R28 ;  /* 0x0000001c002b7306 */ /* 0x0003e20000200c00 */
[----:B------:R-:W-:Y:S02]  /*b8a0*/  IADD3 R29, PT, PT, R29, -0x20, RZ ;  /* 0xffffffe01d1d7810 */ /* 0x000fe40007ffe0ff */
[----:B------:R-:W-:Y:S01]  /*b8b0*/  LOP3.LUT R31, R31, 0x3f, RZ, 0xc0, !PT ;  /* 0x0000003f1f1f7812 */ /* 0x000fe200078ec0ff */
[-C--:B0-----:R-:W-:Y:S02]  /*b8c0*/  HFMA2 R30, R51, R32.reuse, R30 ;  /* 0x00000020331e7231 */ /* 0x081fe4000000001e */
[----:B------:R-:W-:-:S02]  /*b8d0*/  HFMA2 R53, R49, R32, R89 ;  /* 0x0000002031357231 */ /* 0x000fc40000000059 */
[-C--:B------:R-:W-:Y:S02]  /*b8e0*/  HFMA2 R83, R47, R32.reuse, R54 ;  /* 0x000000202f537231 */ /* 0x080fe40000000036 */
[----:B------:R-:W-:Y:S01]  /*b8f0*/  HFMA2 R55, R45, R32, R36 ;  /* 0x000000202d377231 */ /* 0x000fe20000000024 */
[----:B-1----:R-:W-:Y:S01]  /*b900*/  SHF.R.U32.HI R28, RZ, 0xa, R18 ;  /* 0x0000000aff1c7819 */ /* 0x002fe20000011612 */
[-C--:B------:R-:W-:Y:S02]  /*b910*/  HFMA2 R54, R126, R33.reuse, R30 ;  /* 0x000000217e367231 */ /* 0x080fe4000000001e */
[-C--:B------:R-:W-:Y:S02]  /*b920*/  HFMA2 R53, R114, R33.reuse, R53 ;  /* 0x0000002172357231 */ /* 0x080fe40000000035 */
[-C--:B------:R-:W-:Y:S02]  /*b930*/  HFMA2 R83, R112, R33.reuse, R83 ;  /* 0x0000002170537231 */ /* 0x080fe40000000053 */
[----:B------:R-:W-:Y:S01]  /*b940*/  HFMA2 R84, R110, R33, R55 ;  /* 0x000000216e547231 */ /* 0x000fe20000000037 */
[----:B------:R0:W-:Y:S01]  /*b950*/  I2F.F16 R136, R37 ;  /* 0x0000002500887306 */ /* 0x0001e20000200c00 */
[----:B------:R-:W-:Y:S01]  /*b960*/  LOP3.LUT R49, R28, 0x3f, RZ, 0xc0, !PT ;  /* 0x0000003f1c317812 */ /* 0x000fe200078ec0ff */
[----:B------:R-:W-:-:S02]  /*b970*/  HFMA2 R54, R107, R34, R54 ;  /* 0x000000226b367231 */ /* 0x000fc40000000036 */
[-C--:B------:R-:W-:Y:S02]  /*b980*/  HFMA2 R53, R105, R34.reuse, R53 ;  /* 0x0000002269357231 */ /* 0x080fe40000000035 */
[-C--:B------:R-:W-:Y:S02]  /*b990*/  HFMA2 R83, R103, R34.reuse, R83 ;  /* 0x0000002267537231 */ /* 0x080fe40000000053 */
[----:B------:R-:W-:Y:S01]  /*b9a0*/  HFMA2 R84, R85, R34, R84 ;  /* 0x0000002255547231 */ /* 0x000fe20000000054 */
[----:B------:R1:W-:Y:S01]  /*b9b0*/  I2F.F16 R134, R29 ;  /* 0x0000001d00867306 */ /* 0x0003e20000200c00 */
[----:B0-----:R-:W-:Y:S01]  /*b9c0*/  IADD3 R37, PT, PT, R31, -0x20, RZ ;  /* 0xffffffe01f257810 */ /* 0x001fe20007ffe0ff */
[-C--:B------:R-:W-:Y:S02]  /*b9d0*/  HFMA2 R80, R108, R35.reuse, R54 ;  /* 0x000000236c507231 */ /* 0x080fe40000000036 */
[-C--:B------:R-:W-:Y:S02]  /*b9e0*/  HFMA2 R82, R106, R35.reuse, R53 ;  /* 0x000000236a527231 */ /* 0x080fe40000000035 */
[----:B------:R-:W-:-:S02]  /*b9f0*/  HFMA2 R83, R104, R35, R83 ;  /* 0x0000002368537231 */ /* 0x000fc40000000053 */
[----:B------:R-:W-:Y:S02]  /*ba00*/  HFMA2 R84, R86, R35, R84 ;  /* 0x0000002356547231 */ /* 0x000fe40000000054 */
[----:B------:R-:W-:Y:S04]  /*ba10*/  LDS.128 R32, [UR4+0x120] ;  /* 0x00012004ff207984 */ /* 0x000fe80008000c00 */
[----:B-1----:R-:W0:Y:S01]  /*ba20*/  LDS.128 R28, [UR4+0xa0] ;  /* 0x0000a004ff1c7984 */ /* 0x002e220008000c00 */
[--C-:B------:R-:W-:Y:S02]  /*ba30*/  SHF.R.U32.HI R130, RZ, 0x4, R19.reuse ;  /* 0x00000004ff827819 */ /* 0x100fe40000011613 */
[----:B------:R-:W-:Y:S02]  /*ba40*/  SHF.R.U32.HI R47, RZ, 0xa, R19 ;  /* 0x0000000aff2f7819 */ /* 0x000fe40000011613 */
[----:B------:R-:W-:-:S02]  /*ba50*/  LOP3.LUT R130, R130, 0x3f, RZ, 0xc0, !PT ;  /* 0x0000003f82827812 */ /* 0x000fc400078ec0ff */
[----:B------:R-:W-:Y:S01]  /*ba60*/  LOP3.LUT R47, R47, 0x3f, RZ, 0xc0, !PT ;  /* 0x0000003f2f2f7812 */ /* 0x000fe200078ec0ff */
[----:B------:R-:W1:Y:S01]  /*ba70*/  I2F.F16 R101, R101 ;  /* 0x0000006500657306 */ /* 0x000e620000200c00 */
[----:B------:R-:W-:Y:S02]  /*ba80*/  IADD3 R130, PT, PT, R130, -0x20, RZ ;  /* 0xffffffe082827810 */ /* 0x000fe40007ffe0ff */
[----:B------:R-:W-:Y:S02]  /*ba90*/  IADD3 R47, PT, PT, R47, -0x20, RZ ;  /* 0xffffffe02f2f7810 */ /* 0x000fe40007ffe0ff */
[----:B------:R-:W-:Y:S02]  /*baa0*/  SHF.R.U32.HI R38, RZ, 0x4, R18 ;  /* 0x00000004ff267819 */ /* 0x000fe40000011612 */
[----:B------:R-:W-:Y:S01]  /*bab0*/  LOP3.LUT R41, R41, 0x3f, RZ, 0xc0, !PT ;  /* 0x0000003f29297812 */ /* 0x000fe200078ec0ff */
[----:B------:R-:W3:Y:S01]  /*bac0*/  I2F.F16 R45, R37 ;  /* 0x00000025002d7306 */ /* 0x000ee20000200c00 */
[----:B------:R-:W-:-:S02]  /*bad0*/  LOP3.LUT R109, R109, 0x3f, RZ, 0xc0, !PT ;  /* 0x0000003f6d6d7812 */ /* 0x000fc400078ec0ff */
[----:B------:R-:W-:Y:S02]  /*bae0*/  LOP3.LUT R38, R38, 0x3f, RZ, 0xc0, !PT ;  /* 0x0000003f26267812 */ /* 0x000fe400078ec0ff */
[----:B------:R-:W-:-:S03]  /*baf0*/  IADD3 R41, PT, PT, R41, -0x20, RZ ;  /* 0xffffffe029297810 */ /* 0x000fc60007ffe0ff */
[----:B------:R-:W-:Y:S01]  /*bb00*/  I2F.F16 R130, R130 ;  /* 0x0000008200827306 */ /* 0x000fe20000200c00 */
[----:B------:R-:W-:Y:S02]  /*bb10*/  IADD3 R49, PT, PT, R49, -0x20, RZ ;  /* 0xffffffe031317810 */ /* 0x000fe40007ffe0ff */
[----:B------:R-:W-:-:S05]  /*bb20*/  IADD3 R109, PT, PT, R109, -0x20, RZ ;  /* 0xffffffe06d6d7810 */ /* 0x000fca0007ffe0ff */
[----:B------:R-:W4:Y:S01]  /*bb30*/  I2F.F16 R47, R47 ;  /* 0x0000002f002f7306 */ /* 0x000f220000200c00 */
[----:B------:R-:W-:Y:S02]  /*bb40*/  IADD3 R38, PT, PT, R38, -0x20, RZ ;  /* 0xffffffe026267810 */ /* 0x000fe40007ffe0ff */
[----:B-1----:R-:W-:-:S05]  /*bb50*/  PRMT R101, R101, 0x5410, R92 ;  /* 0x0000541065657816 */ /* 0x002fca000000005c */
[----:B------:R-:W-:Y:S01]  /*bb60*/  I2F.F16 R131, R131 ;  /* 0x0000008300837306 */ /* 0x000fe20000200c00 */
[----:B------:R-:W-:Y:S01]  /*bb70*/  PRMT R102, R95, 0x5410, R102 ;  /* 0x000054105f667816 */ /* 0x000fe20000000066 */
[----:B0-----:R-:W-:-:S06]  /*bb80*/  HFMA2 R51, R101, R28, RZ ;  /* 0x0000001c65337231 */ /* 0x001fcc00000000ff */
[----:B------:R-:W-:Y:S01]  /*bb90*/  I2F.F16 R144, R144 ;  /* 0x0000009000907306 */ /* 0x000fe20000200c00 */
[----:B---3--:R-:W-:-:S07]  /*bba0*/  PRMT R134, R134, 0x5410, R45 ;  /* 0x0000541086867816 */ /* 0x008fce000000002d */
[----:B------:R-:W0:Y:S01]  /*bbb0*/  I2F.F16 R41, R41 ;  /* 0x0000002900297306 */ /* 0x000e220000200c00 */
[----:B----4-:R-:W-:-:S07]  /*bbc0*/  PRMT R130, R130, 0x5410, R47 ;  /* 0x0000541082827816 */ /* 0x010fce000000002f */
[----:B------:R1:W-:Y:S01]  /*bbd0*/  I2F.F16 R132, R38 ;  /* 0x0000002600847306 */ /* 0x0003e20000200c00 */
[----:B------:R-:W-:Y:S07]  /*bbe0*/  LDS.128 R44, [UR4+0x20] ;  /* 0x00002004ff2c7984 */ /* 0x000fee0008000c00 */
[----:B------:R-:W3:Y:S01]  /*bbf0*/  I2F.F16 R49, R49 ;  /* 0x0000003100317306 */ /* 0x000ee20000200c00 */
[----:B-1----:R-:W1:Y:S07]  /*bc00*/  LDS.128 R36, [UR4+0x1a0] ;  /* 0x0001a004ff247984 */ /* 0x002e6e0008000c00 */
[----:B------:R-:W4:Y:S01]  /*bc10*/  I2F.F16 R109, R109 ;  /* 0x0000006d006d7306 */ /* 0x000f220000200c00 */
[----:B------:R-:W-:-:S02]  /*bc20*/  HFMA2 R100, R102, R29, R51 ;  /* 0x0000001d66647231 */ /* 0x000fc40000000033 */
[----:B------:R-:W-:Y:S01]  /*bc30*/  HFMA2 R51, R101, R32, RZ ;  /* 0x0000002065337231 */ /* 0x000fe200000000ff */
[----:B------:R-:W-:Y:S01]  /*bc40*/  LOP3.LUT R142, R142, 0x3f, RZ, 0xc0, !PT ;  /* 0x0000003f8e8e7812 */ /* 0x000fe200078ec0ff */
[----:B------:R-:W-:Y:S01]  /*bc50*/  HADD2 R78, R42.H0_H0, R42.H1_H1 ;  /* 0x3000002a2a4e7230 */ /* 0x000fe20000000800 */
[----:B------:R-:W-:Y:S01]  /*bc60*/  LOP3.LUT R93, R93, 0x3f, RZ, 0xc0, !PT ;  /* 0x0000003f5d5d7812 */ /* 0x000fe200078ec0ff */
[----:B------:R-:W-:Y:S01]  /*bc70*/  HFMA2 R97, R102, R33, R51 ;  /* 0x0000002166617231 */ /* 0x000fe20000000033 */
[----:B0-----:R-:W-:Y:S02]  /*bc80*/  PRMT R144, R144, 0x5410, R41 ;  /* 0x0000541090907816 */ /* 0x001fe40000000029 */
[----:B------:R-:W-:Y:S02]  /*bc90*/  PRMT R131, R131, 0x5410, R40 ;  /* 0x0000541083837816 */ /* 0x000fe40000000028 */
[----:B------:R-:W-:Y:S02]  /*bca0*/  PRMT R136, R136, 0x5410, R43 ;  /* 0x0000541088887816 */ /* 0x000fe4000000002b */
[----:B---3--:R-:W-:Y:S01]  /*bcb0*/  PRMT R132, R132, 0x5410, R49 ;  /* 0x0000541084847816 */ /* 0x008fe20000000031 */
[----:B------:R-:W0:Y:S01]  /*bcc0*/  LDS.128 R40, [UR4+0x220] ;  /* 0x00022004ff287984 */ /* 0x000e220008000c00 */
[----:B----4-:R-:W-:-:S03]  /*bcd0*/  PRMT R109, R109, 0x5410, R52 ;  /* 0x000054106d6d7816 */ /* 0x010fc60000000034 */
[----:B------:R-:W3:Y:S01]  /*bce0*/  LDS.128 R48, [UR4+0x2a0] ;  /* 0x0002a004ff307984 */ /* 0x000ee20008000c00 */
[----:B------:R-:W-:Y:S02]  /*bcf0*/  IADD3 R142, PT, PT, R142, -0x20, RZ ;  /* 0xffffffe08e8e7810 */ /* 0x000fe40007ffe0ff */
[----:B------:R-:W-:Y:S01]  /*bd00*/  IADD3 R93, PT, PT, R93, -0x20, RZ ;  /* 0xffffffe05d5d7810 */ /* 0x000fe20007ffe0ff */
[----:B------:R-:W4:Y:S01]  /*bd10*/  LDS.128 R52, [UR4+0x320] ;  /* 0x00032004ff347984 */ /* 0x000f220008000c00 */
[----:B------:R-:W-:Y:S01]  /*bd20*/  LOP3.LUT R96, R96, 0x3f, RZ, 0xc0, !PT ;  /* 0x0000003f60607812 */ /* 0x000fe200078ec0ff */
[----:B------:R-:W-:Y:S03]  /*bd30*/  I2F.F16 R133, R133 ;  /* 0x0000008500857306 */ /* 0x000fe60000200c00 */
[----:B------:R-:W-:-:S05]  /*bd40*/  IADD3 R96, PT, PT, R96, -0x20, RZ ;  /* 0xffffffe060607810 */ /* 0x000fca0007ffe0ff */
[----:B------:R-:W-:Y:S08]  /*bd50*/  I2F.F16 R127, R127 ;  /* 0x0000007f007f7306 */ /* 0x000ff00000200c00 */
[----:B------:R-:W5:Y:S08]  /*bd60*/  I2F.F16 R88, R88 ;  /* 0x0000005800587306 */ /* 0x000f700000200c00 */
[----:B------:R-:W-:Y:S08]  /*bd70*/  I2F.F16 R142, R142 ;  /* 0x0000008e008e7306 */ /* 0x000ff00000200c00 */
[----:B------:R-:W1:Y:S08]  /*bd80*/  I2F.F16 R93, R93 ;  /* 0x0000005d005d7306 */ /* 0x000e700000200c00 */
[----:B------:R-:W-:Y:S08]  /*bd90*/  I2F.F16 R140, R140 ;  /* 0x0000008c008c7306 */ /* 0x000ff00000200c00 */
[----:B------:R-:W0:Y:S01]  /*bda0*/  I2F.F16 R87, R87 ;  /* 0x0000005700577306 */ /* 0x000e220000200c00 */
[----:B-----5:R-:W-:-:S07]  /*bdb0*/  PRMT R133, R133, 0x5410, R88 ;  /* 0x0000541085857816 */ /* 0x020fce0000000058 */
[----:B------:R-:W-:Y:S01]  /*bdc0*/  I2F.F16 R123, R123 ;  /* 0x0000007b007b7306 */ /* 0x000fe20000200c00 */
[----:B------:R-:W-:-:S07]  /*bdd0*/  PRMT R127, R127, 0x5410, R90 ;  /* 0x000054107f7f7816 */ /* 0x000fce000000005a */
[----:B------:R-:W5:Y:S08]  /*bde0*/  I2F.F16 R96, R96 ;  /* 0x0000006000607306 */ /* 0x000f700000200c00 */
[----:B------:R-:W-:Y:S08]  /*bdf0*/  I2F.F16 R111, R111 ;  /* 0x0000006f006f7306 */ /* 0x000ff00000200c00 */
[----:B------:R-:W3:Y:S08]  /*be00*/  I2F.F16 R94, R94 ;  /* 0x0000005e005e7306 */ /* 0x000ef00000200c00 */
[----:B------:R-:W4:Y:S01]  /*be10*/  I2F.F16 R98, R98 ;  /* 0x0000006200627306 */ /* 0x000f220000200c00 */
[----:B-1----:R-:W-:Y:S01]  /*be20*/  PRMT R142, R142, 0x5410, R93 ;  /* 0x000054108e8e7816 */ /* 0x002fe2000000005d */
[-C--:B------:R-:W-:Y:S01]  /*be30*/  HFMA2 R92, R133, R32.reuse, RZ.H0_H0 ;  /* 0x00000020855c7231 */ /* 0x080fe200000400ff */
[----:B0-----:R-:W-:Y:S01]  /*be40*/  PRMT R140, R140, 0x5410, R87 ;  /* 0x000054108c8c7816 */ /* 0x001fe20000000057 */
[----:B------:R-:W-:-:S02]  /*be50*/  HFMA2 R89, R131, R32, RZ ;  /* 0x0000002083597231 */ /* 0x000fc400000000ff */
[----:B------:R-:W-:Y:S01]  /*be60*/  HFMA2 R90, R127, R32, RZ.H0_H0 ;  /* 0x000000207f5a7231 */ /* 0x000fe200000400ff */
[----:B-----5:R-:W-:Y:S01]  /*be70*/  PRMT R123, R123, 0x5410, R96 ;  /* 0x000054107b7b7816 */ /* 0x020fe20000000060 */
[-C--:B------:R-:W-:Y:S01]  /*be80*/  HFMA2 R96, R133, R28.reuse, RZ.H0_H0 ;  /* 0x0000001c85607231 */ /* 0x080fe200000400ff */
[----:B---3--:R-:W-:Y:S01]  /*be90*/  PRMT R111, R111, 0x5410, R94 ;  /* 0x000054106f6f7816 */ /* 0x008fe2000000005e */
[-C--:B------:R-:W-:Y:S02]  /*bea0*/  HFMA2 R93, R131, R28.reuse, RZ ;  /* 0x0000001c835d7231 */ /* 0x080fe400000000ff */
[----:B------:R-:W-:Y:S02]  /*beb0*/  HFMA2 R95, R127, R28, RZ.H0_H0 ;  /* 0x0000001c7f5f7231 */ /* 0x000fe400000400ff */
[-C--:B------:R-:W-:Y:S02]  /*bec0*/  HFMA2 R89, R142, R33.reuse, R89 ;  /* 0x000000218e597231 */ /* 0x080fe40000000059 */
[----:B------:R-:W-:-:S02]  /*bed0*/  HFMA2 R92, R144, R33, R92 ;  /* 0x00000021905c7231 */ /* 0x000fc4000000005c */
[-C--:B------:R-:W-:Y:S02]  /*bee0*/  HFMA2 R94, R101, R36.reuse, RZ ;  /* 0x00000024655e7231 */ /* 0x080fe400000000ff */
[----:B------:R-:W-:Y:S01]  /*bef0*/  HFMA2 R90, R140, R33, R90 ;  /* 0x000000218c5a7231 */ /* 0x000fe2000000005a */
[----:B----4-:R-:W-:Y:S01]  /*bf00*/  PRMT R113, R113, 0x5410, R98 ;  /* 0x0000541071717816 */ /* 0x010fe20000000062 */
[-C--:B------:R-:W-:Y:S02]  /*bf10*/  HFMA2 R32, R133, R36.reuse, RZ.H0_H0 ;  /* 0x0000002485207231 */ /* 0x080fe400000400ff */
[-C--:B------:R-:W-:Y:S02]  /*bf20*/  HFMA2 R33, R131, R36.reuse, RZ ;  /* 0x0000002483217231 */ /* 0x080fe400000000ff */
[----:B------:R-:W-:Y:S02]  /*bf30*/  HFMA2 R28, R127, R36, RZ.H0_H0 ;  /* 0x000000247f1c7231 */ /* 0x000fe400000400ff */
[----:B------:R-:W-:-:S02]  /*bf40*/  HFMA2 R36, R101, R44, RZ ;  /* 0x0000002c65247231 */ /* 0x000fc400000000ff */
        /* <DEDUP_REMOVED lines=8> */
[-C--:B------:R-:W-:Y:S02]  /*bfd0*/  HFMA2 R37, R133, R44.reuse, RZ.H0_H0 ;  /* 0x0000002c85257231 */ /* 0x080fe400000400ff */
[-C--:B------:R-:W-:Y:S02]  /*bfe0*/  HFMA2 R91, R131, R44.reuse, RZ ;  /* 0x0000002c835b7231 */ /* 0x080fe400000000ff */
[----:B------:R-:W-:Y:S02]  /*bff0*/  HFMA2 R34, R127, R44, RZ.H0_H0 ;  /* 0x0000002c7f227231 */ /* 0x000fe400000400ff */
[----:B------:R-:W-:-:S02]  /*c000*/  HFMA2 R36, R102, R45, R36 ;  /* 0x0000002d66247231 */ /* 0x000fc40000000024 */
[-C--:B------:R-:W-:Y:S02]  /*c010*/  HFMA2 R44, R144, R45.reuse, R37 ;  /* 0x0000002d902c7231 */ /* 0x080fe40000000025 */
[-C--:B------:R-:W-:Y:S02]  /*c020*/  HFMA2 R91, R142, R45.reuse, R91 ;  /* 0x0000002d8e5b7231 */ /* 0x080fe4000000005b */
[----:B------:R-:W-:Y:S02]  /*c030*/  HFMA2 R34, R140, R45, R34 ;  /* 0x0000002d8c227231 */ /* 0x000fe40000000022 */
[----:B------:R-:W-:Y:S02]  /*c040*/  HFMA2 R88, R101, R40, RZ ;  /* 0x0000002865587231 */ /* 0x000fe400000000ff */
[----:B------:R-:W-:Y:S02]  /*c050*/  HFMA2 R45, R111, R46, R36 ;  /* 0x0000002e6f2d7231 */ /* 0x000fe40000000024 */
[----:B------:R-:W-:-:S02]  /*c060*/  HFMA2 R36, R133, R48, RZ.H0_H0 ;  /* 0x0000003085247231 */ /* 0x000fc400000400ff */
[----:B------:R-:W-:Y:S02]  /*c070*/  HFMA2 R99, R101, R48, RZ ;  /* 0x0000003065637231 */ /* 0x000fe400000000ff */
[----:B------:R-:W-:Y:S02]  /*c080*/  HFMA2 R44, R109, R46, R44 ;  /* 0x0000002e6d2c7231 */ /* 0x000fe4000000002c */
[----:B------:R-:W-:Y:S02]  /*c090*/  HFMA2 R101, R101, R52, RZ ;  /* 0x0000003465657231 */ /* 0x000fe400000000ff */
[-C--:B------:R-:W-:Y:S02]  /*c0a0*/  HFMA2 R91, R123, R46.reuse, R91 ;  /* 0x0000002e7b5b7231 */ /* 0x080fe4000000005b */
[----:B------:R-:W-:Y:S02]  /*c0b0*/  HFMA2 R46, R113, R46, R34 ;  /* 0x0000002e712e7231 */ /* 0x000fe40000000022 */
[----:B------:R-:W-:-:S02]  /*c0c0*/  HFMA2 R98, R131, R48, RZ ;  /* 0x0000003083627231 */ /* 0x000fc400000000ff */
[----:B------:R-:W-:Y:S02]  /*c0d0*/  HFMA2 R34, R127, R48, RZ.H0_H0 ;  /* 0x000000307f227231 */ /* 0x000fe400000400ff */
[----:B------:R-:W-:Y:S02]  /*c0e0*/  HFMA2 R88, R102, R41, R88 ;  /* 0x0000002966587231 */ /* 0x000fe40000000058 */
[-C--:B------:R-:W-:Y:S02]  /*c0f0*/  HFMA2 R36, R144, R49.reuse, R36 ;  /* 0x0000003190247231 */ /* 0x080fe40000000024 */
[C---:B------:R-:W-:Y:S02]  /*c100*/  HFMA2 R99, R102.reuse, R49, R99 ;  /* 0x0000003166637231 */ /* 0x040fe40000000063 */
[----:B------:R-:W-:Y:S02]  /*c110*/  HFMA2 R101, R102, R53, R101 ;  /* 0x0000003566657231 */ /* 0x000fe40000000065 */
[----:B------:R-:W-:-:S02]  /*c120*/  HFMA2 R98, R142, R49, R98 ;  /* 0x000000318e627231 */ /* 0x000fc40000000062 */
[----:B------:R-:W-:Y:S02]  /*c130*/  HFMA2 R34, R140, R49, R34 ;  /* 0x000000318c227231 */ /* 0x000fe40000000022 */
[----:B------:R-:W-:Y:S02]  /*c140*/  HFMA2 R100, R111, R30, R100 ;  /* 0x0000001e6f647231 */ /* 0x000fe40000000064 */
[----:B------:R-:W-:Y:S02]  /*c150*/  HFMA2 R49, R109, R50, R36 ;  /* 0x000000326d317231 */ /* 0x000fe40000000024 */
[C---:B------:R-:W-:Y:S01]  /*c160*/  HFMA2 R94, R111.reuse, R38, R94 ;  /* 0x000000266f5e7231 */ /* 0x040fe2000000005e */
[----:B------:R-:W-:Y:S01]  /*c170*/  SHF.R.U32.HI R36, RZ, 0x10, R16 ;  /* 0x00000010ff247819 */ /* 0x000fe20000011610 */
[C---:B------:R-:W-:Y:S02]  /*c180*/  HFMA2 R88, R111.reuse, R42, R88 ;  /* 0x0000002a6f587231 */ /* 0x040fe40000000058 */
[----:B------:R-:W-:-:S02]  /*c190*/  HFMA2 R99, R111, R50, R99 ;  /* 0x000000326f637231 */ /* 0x000fc40000000063 */
[----:B------:R-:W-:Y:S01]  /*c1a0*/  HFMA2 R101, R111, R54, R101 ;  /* 0x000000366f657231 */ /* 0x000fe20000000065 */
[----:B------:R-:W-:Y:S02]  /*c1b0*/  SHF.R.U32.HI R111, RZ, 0x16, R16 ;  /* 0x00000016ff6f7819 */ /* 0x000fe40000011610 */
[----:B------:R-:W-:Y:S02]  /*c1c0*/  LOP3.LUT R36, R36, 0x3f, RZ, 0xc0, !PT ;  /* 0x0000003f24247812 */ /* 0x000fe400078ec0ff */
[----:B------:R-:W-:Y:S01]  /*c1d0*/  LOP3.LUT R111, R111, 0x3f, RZ, 0xc0, !PT ;  /* 0x0000003f6f6f7812 */ /* 0x000fe200078ec0ff */
[-C--:B------:R-:W-:Y:S02]  /*c1e0*/  HFMA2 R96, R144, R29.reuse, R96 ;  /* 0x0000001d90607231 */ /* 0x080fe40000000060 */
[-C--:B------:R-:W-:Y:S02]  /*c1f0*/  HFMA2 R93, R142, R29.reuse, R93 ;  /* 0x0000001d8e5d7231 */ /* 0x080fe4000000005d */
[----:B------:R-:W-:Y:S01]  /*c200*/  HFMA2 R95, R140, R29, R95 ;  /* 0x0000001d8c5f7231 */ /* 0x000fe2000000005f */
[----:B------:R-:W-:Y:S01]  /*c210*/  IADD3 R36, PT, PT, R36, -0x20, RZ ;  /* 0xffffffe024247810 */ /* 0x000fe20007ffe0ff */
[C---:B------:R-:W-:Y:S01]  /*c220*/  HFMA2 R29, R133.reuse, R40, RZ.H0_H0 ;  /* 0x00000028851d7231 */ /* 0x040fe200000400ff */
[----:B------:R-:W-:Y:S01]  /*c230*/  IADD3 R111, PT, PT, R111, -0x20, RZ ;  /* 0xffffffe06f6f7810 */ /* 0x000fe20007ffe0ff */
[----:B------:R-:W-:-:S02]  /*c240*/  HFMA2 R102, R133, R52, RZ ;  /* 0x0000003485667231 */ /* 0x000fc400000000ff */
[C---:B------:R-:W-:Y:S01]  /*c250*/  HFMA2 R29, R144.reuse, R41, R29 ;  /* 0x00000029901d7231 */ /* 0x040fe2000000001d */
[----:B------:R-:W-:Y:S01]  /*c260*/  I2F.F16 R36, R36 ;  /* 0x0000002400247306 */ /* 0x000fe20000200c00 */
[----:B------:R-:W-:Y:S02]  /*c270*/  HFMA2 R102, R144, R53, R102 ;  /* 0x0000003590667231 */ /* 0x000fe40000000066 */
[----:B------:R-:W-:Y:S02]  /*c280*/  HFMA2 R98, R123, R50, R98 ;  /* 0x000000327b627231 */ /* 0x000fe40000000062 */
[C---:B------:R-:W-:Y:S02]  /*c290*/  HFMA2 R96, R109.reuse, R30, R96 ;  /* 0x0000001e6d607231 */ /* 0x040fe40000000060 */
[C---:B------:R-:W-:Y:S01]  /*c2a0*/  HFMA2 R32, R109.reuse, R38, R32 ;  /* 0x000000266d207231 */ /* 0x040fe20000000020 */
[----:B------:R-:W0:Y:S01]  /*c2b0*/  I2F.F16 R111, R111 ;  /* 0x0000006f006f7306 */ /* 0x000e220000200c00 */
[----:B------:R-:W-:-:S02]  /*c2c0*/  HFMA2 R29, R109, R42, R29 ;  /* 0x0000002a6d1d7231 */ /* 0x000fc4000000001d */
[----:B------:R-:W-:Y:S01]  /*c2d0*/  HFMA2 R50, R113, R50, R34 ;  /* 0x0000003271327231 */ /* 0x000fe20000000022 */
[--C-:B------:R-:W-:Y:S01]  /*c2e0*/  SHF.R.U32.HI R34, RZ, 0x10, R17.reuse ;  /* 0x00000010ff227819 */ /* 0x100fe20000011611 */
[----:B------:R-:W-:Y:S01]  /*c2f0*/  HFMA2 R102, R109, R54, R102 ;  /* 0x000000366d667231 */ /* 0x000fe20000000066 */
[----:B------:R-:W-:Y:S02]  /*c300*/  SHF.R.U32.HI R109, RZ, 0x16, R17 ;  /* 0x00000016ff6d7819 */ /* 0x000fe40000011611 */
[----:B------:R-:W-:Y:S02]  /*c310*/  LOP3.LUT R34, R34, 0x3f, RZ, 0xc0, !PT ;  /* 0x0000003f22227812 */ /* 0x000fe400078ec0ff */
[----:B------:R-:W-:Y:S02]  /*c320*/  LOP3.LUT R109, R109, 0x3f, RZ, 0xc0, !PT ;  /* 0x0000003f6d6d7812 */ /* 0x000fe400078ec0ff */
[----:B------:R-:W-:Y:S02]  /*c330*/  IADD3 R34, PT, PT, R34, -0x20, RZ ;  /* 0xffffffe022227810 */ /* 0x000fe40007ffe0ff */
[----:B------:R-:W-:-:S02]  /*c340*/  IADD3 R109, PT, PT, R109, -0x20, RZ ;  /* 0xffffffe06d6d7810 */ /* 0x000fc40007ffe0ff */
[----:B0-----:R-:W-:Y:S02]  /*c350*/  PRMT R111, R36, 0x5410, R111 ;  /* 0x00005410246f7816 */ /* 0x001fe4000000006f */
[--C-:B------:R-:W-:Y:S02]  /*c360*/  SHF.R.U32.HI R37, RZ, 0x10, R18.reuse ;  /* 0x00000010ff257819 */ /* 0x100fe40000011612 */
[----:B------:R-:W-:Y:S01]  /*c370*/  SHF.R.U32.HI R36, RZ, 0x16, R18 ;  /* 0x00000016ff247819 */ /* 0x000fe20000011612 */
[----:B------:R-:W-:Y:S01]  /*c380*/  I2F.F16 R34, R34 ;  /* 0x0000002200227306 */ /* 0x000fe20000200c00 */
[----:B------:R-:W-:Y:S02]  /*c390*/  LOP3.LUT R37, R37, 0x3f, RZ, 0xc0, !PT ;  /* 0x0000003f25257812 */ /* 0x000fe400078ec0ff */
[----:B------:R-:W-:-:S05]  /*c3a0*/  LOP3.LUT R36, R36, 0x3f, RZ, 0xc0, !PT ;  /* 0x0000003f24247812 */ /* 0x000fca00078ec0ff */
[----:B------:R-:W0:Y:S01]  /*c3b0*/  I2F.F16 R109, R109 ;  /* 0x0000006d006d7306 */ /* 0x000e220000200c00 */
[----:B------:R-:W-:Y:S02]  /*c3c0*/  IADD3 R37, PT, PT, R37, -0x20, RZ ;  /* 0xffffffe025257810 */ /* 0x000fe40007ffe0ff */
[----:B------:R-:W-:Y:S01]  /*c3d0*/  IADD3 R36, PT, PT, R36, -0x20, RZ ;  /* 0xffffffe024247810 */ /* 0x000fe20007ffe0ff */
[-C--:B------:R-:W-:Y:S02]  /*c3e0*/  HFMA2 R93, R123, R30.reuse, R93 ;  /* 0x0000001e7b5d7231 */ /* 0x080fe4000000005d */
[----:B------:R-:W-:Y:S02]  /*c3f0*/  HFMA2 R95, R113, R30, R95 ;  /* 0x0000001e715f7231 */ /* 0x000fe4000000005f */
[-C--:B------:R-:W-:Y:S02]  /*c400*/  HFMA2 R30, R131, R40.reuse, RZ ;  /* 0x00000028831e7231 */ /* 0x080fe400000000ff */
[----:B------:R-:W-:Y:S01]  /*c410*/  HFMA2 R87, R127, R40, RZ.H0_H0 ;  /* 0x000000287f577231 */ /* 0x000fe200000400ff */
[----:B------:R-:W-:Y:S01]  /*c420*/  I2F.F16 R37, R37 ;  /* 0x0000002500257306 */ /* 0x000fe20000200c00 */
[----:B------:R-:W-:-:S02]  /*c430*/  HFMA2 R30, R142, R41, R30 ;  /* 0x000000298e1e7231 */ /* 0x000fc4000000001e */
[----:B------:R-:W-:Y:S02]  /*c440*/  HFMA2 R87, R140, R41, R87 ;  /* 0x000000298c577231 */ /* 0x000fe40000000057 */
[----:B------:R-:W-:-:S03]  /*c450*/  HFMA2 R33, R123, R38, R33 ;  /* 0x000000267b217231 */ /* 0x000fc60000000021 */
[----:B------:R-:W1:Y:S01]  /*c460*/  I2F.F16 R36, R36 ;  /* 0x0000002400247306 */ /* 0x000e620000200c00 */
[----:B0-----:R-:W-:Y:S01]  /*c470*/  PRMT R109, R34, 0x5410, R109 ;  /* 0x00005410226d7816 */ /* 0x001fe2000000006d */
[----:B------:R-:W-:Y:S02]  /*c480*/  HFMA2 R34, R131, R52, RZ ;  /* 0x0000003483227231 */ /* 0x000fe400000000ff */
[----:B------:R-:W-:Y:S02]  /*c490*/  HFMA2 R28, R113, R38, R28 ;  /* 0x00000026711c7231 */ /* 0x000fe4000000001c */
[----:B------:R-:W-:Y:S02]  /*c4a0*/  HFMA2 R30, R123, R42, R30 ;  /* 0x0000002a7b1e7231 */ /* 0x000fe4000000001e */
[----:B------:R-:W-:Y:S02]  /*c4b0*/  HFMA2 R52, R127, R52, RZ.H0_H0 ;  /* 0x000000347f347231 */ /* 0x000fe400000400ff */
[----:B------:R-:W-:-:S02]  /*c4c0*/  HFMA2 R38, R136, R31, R100 ;  /* 0x0000001f88267231 */ /* 0x000fc40000000064 */
[----:B------:R-:W-:Y:S02]  /*c4d0*/  HFMA2 R87, R113, R42, R87 ;  /* 0x0000002a71577231 */ /* 0x000fe40000000057 */
[-C--:B------:R-:W-:Y:S02]  /*c4e0*/  HFMA2 R41, R132, R31.reuse, R93 ;  /* 0x0000001f84297231 */ /* 0x080fe4000000005d */
[----:B------:R-:W-:Y:S02]  /*c4f0*/  HFMA2 R40, R134, R31, R96 ;  /* 0x0000001f86287231 */ /* 0x000fe40000000060 */
[----:B------:R-:W-:Y:S02]  /*c500*/  HFMA2 R34, R142, R53, R34 ;  /* 0x000000358e227231 */ /* 0x000fe40000000022 */
[----:B------:R-:W-:Y:S02]  /*c510*/  HFMA2 R42, R130, R31, R95 ;  /* 0x0000001f822a7231 */ /* 0x000fe4000000005f */
[----:B------:R-:W-:-:S02]  /*c520*/  HFMA2 R31, R136, R39, R94 ;  /* 0x00000027881f7231 */ /* 0x000fc4000000005e */
[-C--:B------:R-:W-:Y:S02]  /*c530*/  HFMA2 R32, R134, R39.reuse, R32 ;  /* 0x0000002786207231 */ /* 0x080fe40000000020 */
[----:B------:R-:W-:Y:S02]  /*c540*/  HFMA2 R33, R132, R39, R33 ;  /* 0x0000002784217231 */ /* 0x000fe40000000021 */
[----:B------:R-:W-:Y:S02]  /*c550*/  HFMA2 R52, R140, R53, R52 ;  /* 0x000000358c347231 */ /* 0x000fe40000000034 */
[----:B------:R-:W-:Y:S01]  /*c560*/  HFMA2 R39, R130, R39, R28 ;  /* 0x0000002782277231 */ /* 0x000fe2000000001c */
[----:B------:R-:W-:Y:S01]  /*c570*/  SHF.R.U32.HI R28, RZ, 0x16, R19 ;  /* 0x00000016ff1c7819 */ /* 0x000fe20000011613 */
[-C--:B------:R-:W-:Y:S02]  /*c580*/  HFMA2 R48, R123, R54.reuse, R34 ;  /* 0x000000367b307231 */ /* 0x080fe40000000022 */
[----:B------:R-:W-:Y:S01]  /*c590*/  HFMA2 R54, R113, R54, R52 ;  /* 0x0000003671367231 */ /* 0x000fe20000000034 */
[----:B--2---:R-:W-:-:S02]  /*c5a0*/  LEA.HI R93, R24, 0xffffffe0, RZ, 0x6 ;  /* 0xffffffe0185d7811 */ /* 0x004fc400078f30ff */
[----:B------:R-:W-:Y:S02]  /*c5b0*/  SHF.R.U32.HI R52, RZ, 0x10, R19 ;  /* 0x00000010ff347819 */ /* 0x000fe40000011613 */
[----:B------:R-:W-:Y:S02]  /*c5c0*/  LOP3.LUT R28, R28, 0x3f, RZ, 0xc0, !PT ;  /* 0x0000003f1c1c7812 */ /* 0x000fe400078ec0ff */
[----:B-1----:R-:W-:Y:S01]  /*c5d0*/  PRMT R53, R37, 0x5410, R36 ;  /* 0x0000541025357816 */ /* 0x002fe20000000024 */
[C---:B------:R-:W-:Y:S01]  /*c5e0*/  HFMA2 R36, R134.reuse, R35, R92 ;  /* 0x0000002386247231 */ /* 0x040fe2000000005c */
[----:B------:R-:W-:Y:S01]  /*c5f0*/  SHF.R.U32 R16, R16, 0x1c, R24 ;  /* 0x0000001c10107819 */ /* 0x000fe20000001618 */
[----:B------:R0:W-:Y:S01]  /*c600*/  I2F.F16 R92, R93 ;  /* 0x0000005d005c7306 */ /* 0x0001e20000200c00 */
[----:B------:R-:W-:Y:S01]  /*c610*/  LOP3.LUT R52, R52, 0x3f, RZ, 0xc0, !PT ;  /* 0x0000003f34347812 */ /* 0x000fe200078ec0ff */
[-C--:B------:R-:W-:Y:S01]  /*c620*/  HFMA2 R29, R134, R43.reuse, R29 ;  /* 0x0000002b861d7231 */ /* 0x080fe2000000001d */
[----:B------:R-:W-:Y:S01]  /*c630*/  LOP3.LUT R16, R16, 0x3f, RZ, 0xc0, !PT ;  /* 0x0000003f10107812 */ /* 0x000fe200078ec0ff */
[----:B------:R-:W-:-:S02]  /*c640*/  HFMA2 R30, R132, R43, R30 ;  /* 0x0000002b841e7231 */ /* 0x000fc4000000001e */
[----:B------:R-:W-:Y:S02]  /*c650*/  HFMA2 R87, R130, R43, R87 ;  /* 0x0000002b82577231 */ /* 0x000fe40000000057 */
[C---:B------:R-:W-:Y:S01]  /*c660*/  HFMA2 R34, R136.reuse, R35, R97 ;  /* 0x0000002388227231 */ /* 0x040fe20000000061 */
[----:B0-----:R-:W-:Y:S01]  /*c670*/  IADD3 R93, PT, PT, R28, -0x20, RZ ;  /* 0xffffffe01c5d7810 */ /* 0x001fe20007ffe0ff */
[----:B------:R-:W-:Y:S01]  /*c680*/  HFMA2 R28, R136, R43, R88 ;  /* 0x0000002b881c7231 */ /* 0x000fe20000000058 */
[----:B------:R-:W-:Y:S01]  /*c690*/  SHF.R.U32.HI R43, RZ, 0x2, R24 ;  /* 0x00000002ff2b7819 */ /* 0x000fe20000011618 */
[-C--:B------:R-:W-:Y:S02]  /*c6a0*/  HFMA2 R37, R132, R35.reuse, R89 ;  /* 0x0000002384257231 */ /* 0x080fe40000000059 */
[----:B------:R-:W-:Y:S02]  /*c6b0*/  HFMA2 R35, R130, R35, R90 ;  /* 0x0000002382237231 */ /* 0x000fe4000000005a */
[----:B------:R-:W-:-:S02]  /*c6c0*/  HFMA2 R99, R136, R51, R99 ;  /* 0x0000003388637231 */ /* 0x000fc40000000063 */
[-C--:B------:R-:W-:Y:S02]  /*c6d0*/  HFMA2 R49, R134, R51.reuse, R49 ;  /* 0x0000003386317231 */ /* 0x080fe40000000031 */
[-C--:B------:R-:W-:Y:S02]  /*c6e0*/  HFMA2 R98, R132, R51.reuse, R98 ;  /* 0x0000003384627231 */ /* 0x080fe40000000062 */
[----:B------:R-:W-:Y:S01]  /*c6f0*/  HFMA2 R50, R130, R51, R50 ;  /* 0x0000003382327231 */ /* 0x000fe20000000032 */
[----:B------:R-:W-:Y:S02]  /*c700*/  IADD3 R90, PT, PT, R52, -0x20, RZ ;  /* 0xffffffe0345a7810 */ /* 0x000fe40007ffe0ff */
[----:B------:R-:W-:Y:S01]  /*c710*/  SHF.R.U32.HI R51, RZ, 0x14, R24 ;  /* 0x00000014ff337819 */ /* 0x000fe20000011618 */
[-C--:B------:R-:W-:Y:S01]  /*c720*/  HFMA2 R45, R136, R47.reuse, R45 ;  /* 0x0000002f882d7231 */ /* 0x080fe2000000002d */
[----:B------:R-:W-:Y:S01]  /*c730*/  IADD3 R52, PT, PT, R16, -0x20, RZ ;  /* 0xffffffe010347810 */ /* 0x000fe20007ffe0ff */
[-C--:B------:R-:W-:Y:S01]  /*c740*/  HFMA2 R44, R134, R47.reuse, R44 ;  /* 0x0000002f862c7231 */ /* 0x080fe2000000002c */
[----:B------:R-:W-:Y:S01]  /*c750*/  LOP3.LUT R16, R43, 0x3f, RZ, 0xc0, !PT ;  /* 0x0000003f2b107812 */ /* 0x000fe200078ec0ff */
[----:B------:R-:W-:-:S02]  /*c760*/  HFMA2 R91, R132, R47, R91 ;  /* 0x0000002f845b7231 */ /* 0x000fc4000000005b */
[----:B------:R-:W-:Y:S01]  /*c770*/  HFMA2 R46, R130, R47, R46 ;  /* 0x0000002f822e7231 */ /* 0x000fe2000000002e */
[--C-:B------:R-:W-:Y:S02]  /*c780*/  SHF.R.U32.HI R43, RZ, 0x8, R24.reuse ;  /* 0x00000008ff2b7819 */ /* 0x100fe40000011618 */
[----:B------:R-:W-:Y:S02]  /*c790*/  SHF.R.U32.HI R47, RZ, 0xe, R24 ;  /* 0x0000000eff2f7819 */ /* 0x000fe40000011618 */
[----:B------:R-:W-:Y:S02]  /*c7a0*/  LOP3.LUT R51, R51, 0x3f, RZ, 0xc0, !PT ;  /* 0x0000003f33337812 */ /* 0x000fe400078ec0ff */
[----:B------:R-:W-:Y:S02]  /*c7b0*/  SHF.R.U32 R24, R17, 0x1c, R25 ;  /* 0x0000001c11187819 */ /* 0x000fe40000001619 */
[----:B------:R-:W-:Y:S02]  /*c7c0*/  IADD3 R94, PT, PT, R16, -0x20, RZ ;  /* 0xffffffe0105e7810 */ /* 0x000fe40007ffe0ff */
[----:B------:R-:W-:-:S02]  /*c7d0*/  IADD3 R17, PT, PT, R51, -0x20, RZ ;  /* 0xffffffe033117810 */ /* 0x000fc40007ffe0ff */
[----:B------:R-:W-:Y:S02]  /*c7e0*/  LOP3.LUT R24, R24, 0x3f, RZ, 0xc0, !PT ;  /* 0x0000003f18187812 */ /* 0x000fe400078ec0ff */
[----:B------:R-:W-:Y:S02]  /*c7f0*/  SHF.R.U32.HI R51, RZ, 0x2, R25 ;  /* 0x00000002ff337819 */ /* 0x000fe40000011619 */
[----:B------:R-:W-:Y:S02]  /*c800*/  LOP3.LUT R16, R43, 0x3f, RZ, 0xc0, !PT ;  /* 0x0000003f2b107812 */ /* 0x000fe400078ec0ff */
[----:B------:R0:W-:Y:S02]  /*c810*/  I2F.F16 R43, R94 ;  /* 0x0000005e002b7306 */ /* 0x0001e40000200c00 */
[----:B0-----:R-:W-:Y:S02]  /*c820*/  IADD3 R94, PT, PT, R24, -0x20, RZ ;  /* 0xffffffe0185e7810 */ /* 0x001fe40007ffe0ff */
[----:B------:R-:W-:-:S04]  /*c830*/  LOP3.LUT R24, R51, 0x3f, RZ, 0xc0, !PT ;  /* 0x0000003f33187812 */ /* 0x000fc800078ec0ff */
[----:B------:R-:W-:Y:S01]  /*c840*/  IADD3 R100, PT, PT, R24, -0x20, RZ ;  /* 0xffffffe018647810 */ /* 0x000fe20007ffe0ff */
[----:B------:R-:W0:Y:S08]  /*c850*/  I2F.F16 R52, R52 ;  /* 0x0000003400347306 */ /* 0x000e300000200c00 */
[----:B------:R-:W-:Y:S08]  /*c860*/  I2F.F16 R90, R90 ;  /* 0x0000005a005a7306 */ /* 0x000ff00000200c00 */
[----:B------:R-:W1:Y:S08]  /*c870*/  I2F.F16 R93, R93 ;  /* 0x0000005d005d7306 */ /* 0x000e700000200c00 */
[----:B------:R-:W-:Y:S08]  /*c880*/  I2F.F16 R51, R94 ;  /* 0x0000005e00337306 */ /* 0x000ff00000200c00 */
[----:B------:R-:W2:Y:S01]  /*c890*/  I2F.F16 R100, R100 ;  /* 0x0000006400647306 */ /* 0x000ea20000200c00 */
[----:B0-----:R-:W-:-:S02]  /*c8a0*/  PRMT R52, R52, 0x5410, R43 ;  /* 0x0000541034347816 */ /* 0x001fc4000000002b */
[----:B-1----:R-:W-:Y:S02]  /*c8b0*/  PRMT R43, R90, 0x5410, R93 ;  /* 0x000054105a2b7816 */ /* 0x002fe4000000005d */
[----:B--2---:R-:W-:Y:S02]  /*c8c0*/  PRMT R90, R51, 0x5410, R100 ;  /* 0x00005410335a7816 */ /* 0x004fe40000000064 */
[----:B------:R-:W2:Y:S01]  /*c8d0*/  @!P0 LDG.E.U16.CONSTANT R51, desc[UR8][R74.64] ;  /* 0x000000084a338981 */ /* 0x000ea2000c1e9500 */
[----:B------:R-:W0:Y:S01]  /*c8e0*/  I2F.F16 R17, R17 ;  /* 0x0000001100117306 */ /* 0x000e220000200c00 */
[----:B------:R-:W-:Y:S02]  /*c8f0*/  IADD3 R88, PT, PT, R16, -0x20, RZ ;  /* 0xffffffe010587810 */ /* 0x000fe40007ffe0ff */
[----:B------:R-:W-:Y:S02]  /*c900*/  LOP3.LUT R16, R47, 0x3f, RZ, 0xc0, !PT ;  /* 0x0000003f2f107812 */ /* 0x000fe400078ec0ff */
[----:B------:R-:W-:-:S02]  /*c910*/  SHF.R.U32 R96, R18, 0x1c, R26 ;  /* 0x0000001c12607819 */ /* 0x000fc4000000161a */
[----:B------:R-:W-:Y:S01]  /*c920*/  IADD3 R16, PT, PT, R16, -0x20, RZ ;  /* 0xffffffe010107810 */ /* 0x000fe20007ffe0ff */
[----:B------:R1:W-:Y:S01]  /*c930*/  I2F.F16 R47, R88 ;  /* 0x00000058002f7306 */ /* 0x0003e20000200c00 */
[----:B------:R-:W-:Y:S02]  /*c940*/  SHF.R.U32 R18, R19, 0x1c, R27 ;  /* 0x0000001c13127819 */ /* 0x000fe4000000161b */
[----:B0-----:R-:W-:Y:S02]  /*c950*/  PRMT R92, R17, 0x5410, R92 ;  /* 0x00005410115c7816 */ /* 0x001fe4000000005c */
[----:B-1----:R-:W-:Y:S02]  /*c960*/  SHF.R.U32.HI R88, RZ, 0x8, R25 ;  /* 0x00000008ff587819 */ /* 0x002fe40000011619 */
[----:B------:R-:W-:Y:S01]  /*c970*/  SHF.R.U32.HI R17, RZ, 0x2, R27 ;  /* 0x00000002ff117819 */ /* 0x000fe2000001161b */
[----:B------:R-:W0:Y:S01]  /*c980*/  I2F.F16 R16, R16 ;  /* 0x0000001000107306 */ /* 0x000e220000200c00 */
[----:B------:R-:W-:-:S02]  /*c990*/  LOP3.LUT R88, R88, 0x3f, RZ, 0xc0, !PT ;  /* 0x0000003f58587812 */ /* 0x000fc400078ec0ff */
[----:B------:R-:W-:Y:S02]  /*c9a0*/  LOP3.LUT R18, R18, 0x3f, RZ, 0xc0, !PT ;  /* 0x0000003f12127812 */ /* 0x000fe400078ec0ff */
[----:B------:R-:W-:Y:S02]  /*c9b0*/  SHF.R.U32.HI R19, RZ, 0x2, R26 ;  /* 0x00000002ff137819 */ /* 0x000fe4000001161a */
[----:B------:R-:W-:Y:S02]  /*c9c0*/  LOP3.LUT R17, R17, 0x3f, RZ, 0xc0, !PT ;  /* 0x0000003f11117812 */ /* 0x000fe400078ec0ff */
[----:B------:R-:W-:Y:S02]  /*c9d0*/  IADD3 R95, PT, PT, R88, -0x20, RZ ;  /* 0xffffffe0585f7810 */ /* 0x000fe40007ffe0ff */
[----:B------:R-:W-:Y:S02]  /*c9e0*/  LEA.HI R89, R25, 0xffffffe0, RZ, 0x6 ;  /* 0xffffffe019597811 */ /* 0x000fe400078f30ff */
[----:B------:R-:W-:-:S02]  /*c9f0*/  SHF.R.U32.HI R24, RZ, 0xe, R25 ;  /* 0x0000000eff187819 */ /* 0x000fc40000011619 */
[----:B------:R-:W-:Y:S02]  /*ca00*/  SHF.R.U32.HI R88, RZ, 0x14, R25 ;  /* 0x00000014ff587819 */ /* 0x000fe40000011619 */
[----:B------:R-:W-:Y:S02]  /*ca10*/  IADD3 R94, PT, PT, R18, -0x20, RZ ;  /* 0xffffffe0125e7810 */ /* 0x000fe40007ffe0ff */
[----:B------:R-:W-:Y:S02]  /*ca20*/  LOP3.LUT R18, R19, 0x3f, RZ, 0xc0, !PT ;  /* 0x0000003f13127812 */ /* 0x000fe400078ec0ff */
[----:B------:R-:W-:Y:S02]  /*ca30*/  IADD3 R25, PT, PT, R17, -0x20, RZ ;  /* 0xffffffe011197810 */ /* 0x000fe40007ffe0ff */
[--C-:B------:R-:W-:Y:S02]  /*ca40*/  SHF.R.U32.HI R19, RZ, 0x8, R26.reuse ;  /* 0x00000008ff137819 */ /* 0x100fe4000001161a */
[----:B------:R-:W-:-:S02]  /*ca50*/  SHF.R.U32.HI R17, RZ, 0xe, R26 ;  /* 0x0000000eff117819 */ /* 0x000fc4000001161a */
[----:B------:R-:W-:Y:S02]  /*ca60*/  LOP3.LUT R88, R88, 0x3f, RZ, 0xc0, !PT ;  /* 0x0000003f58587812 */ /* 0x000fe400078ec0ff */
[----:B------:R-:W-:Y:S02]  /*ca70*/  IADD3 R18, PT, PT, R18, -0x20, RZ ;  /* 0xffffffe012127810 */ /* 0x000fe40007ffe0ff */
[----:B------:R-:W-:Y:S02]  /*ca80*/  LOP3.LUT R19, R19, 0x3f, RZ, 0xc0, !PT ;  /* 0x0000003f13137812 */ /* 0x000fe400078ec0ff */
[----:B------:R-:W-:Y:S01]  /*ca90*/  LOP3.LUT R17, R17, 0x3f, RZ, 0xc0, !PT ;  /* 0x0000003f11117812 */ /* 0x000fe200078ec0ff */
[----:B------:R-:W-:Y:S01]  /*caa0*/  HFMA2 R102, R134, R55, R102 ;  /* 0x0000003786667231 */ /* 0x000fe20000000066 */
[----:B------:R-:W-:Y:S01]  /*cab0*/  IADD3 R88, PT, PT, R88, -0x20, RZ ;  /* 0xffffffe058587810 */ /* 0x000fe20007ffe0ff */
[----:B------:R1:W-:Y:S01]  /*cac0*/  I2F.F16 R93, R18 ;  /* 0x00000012005d7306 */ /* 0x0003e20000200c00 */
[----:B0-----:R-:W-:-:S02]  /*cad0*/  PRMT R47, R47, 0x5410, R16 ;  /* 0x000054102f2f7816 */ /* 0x001fc40000000010 */
[----:B------:R-:W-:Y:S02]  /*cae0*/  IADD3 R134, PT, PT, R19, -0x20, RZ ;  /* 0xffffffe013867810 */ /* 0x000fe40007ffe0ff */
[----:B------:R-:W-:Y:S02]  /*caf0*/  IADD3 R97, PT, PT, R17, -0x20, RZ ;  /* 0xffffffe011617810 */ /* 0x000fe40007ffe0ff */
[----:B-1----:R-:W0:Y:S01]  /*cb00*/  LDS.128 R16, [UR4+0x30] ;  /* 0x00003004ff107984 */ /* 0x002e220008000c00 */
[----:B------:R-:W-:Y:S08]  /*cb10*/  I2F.F16 R89, R89 ;  /* 0x0000005900597306 */ /* 0x000ff00000200c00 */
[----:B------:R-:W1:Y:S01]  /*cb20*/  I2F.F16 R88, R88 ;  /* 0x0000005800587306 */ /* 0x000e620000200c00 */
[----:B------:R-:W-:-:S02]  /*cb30*/  LOP3.LUT R96, R96, 0x3f, RZ, 0xc0, !PT ;  /* 0x0000003f60607812 */ /* 0x000fc400078ec0ff */
[----:B------:R-:W-:Y:S02]  /*cb40*/  SHF.R.U32.HI R100, RZ, 0x8, R27 ;  /* 0x00000008ff647819 */ /* 0x000fe4000001161b */
[----:B------:R-:W-:Y:S02]  /*cb50*/  IADD3 R96, PT, PT, R96, -0x20, RZ ;  /* 0xffffffe060607810 */ /* 0x000fe40007ffe0ff */
[----:B------:R-:W-:Y:S02]  /*cb60*/  LOP3.LUT R24, R24, 0x3f, RZ, 0xc0, !PT ;  /* 0x0000003f18187812 */ /* 0x000fe400078ec0ff */
[----:B------:R-:W-:Y:S02]  /*cb70*/  LOP3.LUT R100, R100, 0x3f, RZ, 0xc0, !PT ;  /* 0x0000003f64647812 */ /* 0x000fe400078ec0ff */
[----:B-1----:R-:W-:Y:S02]  /*cb80*/  PRMT R88, R88, 0x5410, R89 ;  /* 0x0000541058587816 */ /* 0x002fe40000000059 */
[----:B------:R-:W-:Y:S01]  /*cb90*/  SHF.R.U32.HI R89, RZ, 0xe, R27 ;  /* 0x0000000eff597819 */ /* 0x000fe2000001161b */
[----:B------:R-:W1:Y:S01]  /*cba0*/  I2F.F16 R96, R96 ;  /* 0x0000006000607306 */ /* 0x000e620000200c00 */
[----:B------:R-:W-:-:S02]  /*cbb0*/  IADD3 R24, PT, PT, R24, -0x20, RZ ;  /* 0xffffffe018187810 */ /* 0x000fc40007ffe0ff */
[----:B------:R-:W-:Y:S02]  /*cbc0*/  LOP3.LUT R89, R89, 0x3f, RZ, 0xc0, !PT ;  /* 0x0000003f59597812 */ /* 0x000fe400078ec0ff */
[----:B------:R-:W-:Y:S02]  /*cbd0*/  IADD3 R100, PT, PT, R100, -0x20, RZ ;  /* 0xffffffe064647810 */ /* 0x000fe40007ffe0ff */
[----:B------:R-:W-:Y:S01]  /*cbe0*/  IADD3 R89, PT, PT, R89, -0x20, RZ ;  /* 0xffffffe059597810 */ /* 0x000fe20007ffe0ff */
[----:B------:R-:W-:Y:S08]  /*cbf0*/  I2F.F16 R94, R94 ;  /* 0x0000005e005e7306 */ /* 0x000ff00000200c00 */
[----:B------:R-:W3:Y:S08]  /*cc00*/  I2F.F16 R25, R25 ;  /* 0x0000001900197306 */ /* 0x000ef00000200c00 */
[----:B------:R-:W-:Y:S08]  /*cc10*/  I2F.F16 R95, R95 ;  /* 0x0000005f005f7306 */ /* 0x000ff00000200c00 */
[----:B------:R-:W4:Y:S01]  /*cc20*/  I2F.F16 R24, R24 ;  /* 0x0000001800187306 */ /* 0x000f220000200c00 */
[----:B0-----:R-:W-:-:S07]  /*cc30*/  HFMA2 R45, R111, R16, R45 ;  /* 0x000000106f2d7231 */ /* 0x001fce000000002d */
[----:B------:R-:W-:Y:S08]  /*cc40*/  I2F.F16 R100, R100 ;  /* 0x0000006400647306 */ /* 0x000ff00000200c00 */
[----:B------:R-:W0:Y:S01]  /*cc50*/  I2F.F16 R89, R89 ;  /* 0x0000005900597306 */ /* 0x000e220000200c00 */
[----:B-1----:R-:W-:Y:S01]  /*cc60*/  PRMT R96, R96, 0x5410, R93 ;  /* 0x0000541060607816 */ /* 0x002fe2000000005d */
[-C--:B------:R-:W-:Y:S01]  /*cc70*/  HFMA2 R44, R109, R16.reuse, R44 ;  /* 0x000000106d2c7231 */ /* 0x080fe2000000002c */
[----:B---3--:R-:W-:Y:S01]  /*cc80*/  PRMT R94, R94, 0x5410, R25 ;  /* 0x000054105e5e7816 */ /* 0x008fe20000000019 */
[----:B------:R-:W-:-:S02]  /*cc90*/  HFMA2 R91, R53, R16, R91 ;  /* 0x00000010355b7231 */ /* 0x000fc4000000005b */
[----:B------:R-:W-:Y:S02]  /*cca0*/  HFMA2 R46, R43, R16, R46 ;  /* 0x000000102b2e7231 */ /* 0x000fe4000000002e */
[----:B------:R-:W-:Y:S01]  /*ccb0*/  I2F.F16 R134, R134 ;  /* 0x0000008600867306 */ /* 0x000fe20000200c00 */
[-C--:B------:R-:W-:Y:S01]  /*ccc0*/  HFMA2 R45, R52, R17.reuse, R45 ;  /* 0x00000011342d7231 */ /* 0x080fe2000000002d */
[----:B----4-:R-:W-:Y:S01]  /*ccd0*/  PRMT R95, R95, 0x5410, R24 ;  /* 0x000054105f5f7816 */ /* 0x010fe20000000018 */
[----:B------:R-:W-:-:S05]  /*cce0*/  HFMA2 R44, R90, R17, R44 ;  /* 0x000000115a2c7231 */ /* 0x000fca000000002c */
[----:B------:R-:W1:Y:S01]  /*ccf0*/  I2F.F16 R97, R97 ;  /* 0x0000006100617306 */ /* 0x000e620000200c00 */
[-C--:B------:R-:W-:Y:S02]  /*cd00*/  HFMA2 R16, R96, R17.reuse, R91 ;  /* 0x0000001160107231 */ /* 0x080fe4000000005b */
[----:B------:R-:W-:Y:S01]  /*cd10*/  HFMA2 R17, R94, R17, R46 ;  /* 0x000000115e117231 */ /* 0x000fe2000000002e */
[----:B0-----:R-:W-:Y:S01]  /*cd20*/  PRMT R89, R100, 0x5410, R89 ;  /* 0x0000541064597816 */ /* 0x001fe20000000059 */
[-C--:B------:R-:W-:Y:S01]  /*cd30*/  HFMA2 R46, R47, R18.reuse, R45 ;  /* 0x000000122f2e7231 */ /* 0x080fe2000000002d */
[----:B------:R-:W-:Y:S02]  /*cd40*/  SHF.R.U32.HI R100, RZ, 0x14, R26 ;  /* 0x00000014ff647819 */ /* 0x000fe4000001161a */
[----:B------:R-:W-:Y:S01]  /*cd50*/  SHF.R.U32.HI R24, RZ, 0x14, R27 ;  /* 0x00000014ff187819 */ /* 0x000fe2000001161b */
[----:B------:R-:W-:Y:S02]  /*cd60*/  HFMA2 R44, R95, R18, R44 ;  /* 0x000000125f2c7231 */ /* 0x000fe4000000002c */
[----:B------:R-:W-:Y:S01]  /*cd70*/  HFMA2 R46, R92, R19, R46 ;  /* 0x000000135c2e7231 */ /* 0x000fe2000000002e */
[----:B------:R-:W-:-:S02]  /*cd80*/  LOP3.LUT R100, R100, 0x3f, RZ, 0xc0, !PT ;  /* 0x0000003f64647812 */ /* 0x000fc400078ec0ff */
[----:B------:R-:W-:Y:S01]  /*cd90*/  LOP3.LUT R24, R24, 0x3f, RZ, 0xc0, !PT ;  /* 0x0000003f18187812 */ /* 0x000fe200078ec0ff */
[----:B------:R-:W-:Y:S02]  /*cda0*/  HFMA2 R45, R88, R19, R44 ;  /* 0x00000013582d7231 */ /* 0x000fe4000000002c */
[----:B------:R-:W-:Y:S01]  /*cdb0*/  HADD2 R44, R46.H0_H0, R46.H1_H1 ;  /* 0x3000002e2e2c7230 */ /* 0x000fe20000000800 */
[----:B-1----:R-:W-:Y:S02]  /*cdc0*/  PRMT R93, R134, 0x5410, R97 ;  /* 0x00005410865d7816 */ /* 0x002fe40000000061 */
[----:B------:R-:W-:Y:S02]  /*cdd0*/  LEA.HI R97, R26, 0xffffffe0, RZ, 0x6 ;  /* 0xffffffe01a617811 */ /* 0x000fe400078f30ff */
[----:B------:R-:W-:Y:S02]  /*cde0*/  LEA.HI R91, R27, 0xffffffe0, RZ, 0x6 ;  /* 0xffffffe01b5b7811 */ /* 0x000fe400078f30ff */
[----:B------:R-:W-:-:S02]  /*cdf0*/  IADD3 R100, PT, PT, R100, -0x20, RZ ;  /* 0xffffffe064647810 */ /* 0x000fc40007ffe0ff */
[----:B------:R-:W-:Y:S01]  /*ce00*/  IADD3 R46, PT, PT, R24, -0x20, RZ ;  /* 0xffffffe0182e7810 */ /* 0x000fe20007ffe0ff */
[----:B------:R-:W-:Y:S01]  /*ce10*/  I2F.F16 R97, R97 ;  /* 0x0000006100617306 */ /* 0x000fe20000200c00 */
[----:B------:R-:W-:Y:S01]  /*ce20*/  HADD2 R58, R58.H0_H0, R58.H1_H1 ;  /* 0x3000003a3a3a7230 */ /* 0x000fe20000000800 */
[----:B------:R-:W0:Y:S06]  /*ce30*/  LDS.128 R24, [UR4+0xb0] ;  /* 0x0000b004ff187984 */ /* 0x000e2c0008000c00 */
[----:B------:R-:W-:Y:S08]  /*ce40*/  I2F.F16 R91, R91 ;  /* 0x0000005b005b7306 */ /* 0x000ff00000200c00 */
[----:B------:R-:W1:Y:S08]  /*ce50*/  I2F.F16 R100, R100 ;  /* 0x0000006400647306 */ /* 0x000e700000200c00 */
[----:B------:R-:W3:Y:S01]  /*ce60*/  I2F.F16 R46, R46 ;  /* 0x0000002e002e7306 */ /* 0x000ee20000200c00 */
[----:B------:R-:W-:Y:S01]  /*ce70*/  PRMT R58, R58, 0x5410, R60 ;  /* 0x000054103a3a7816 */ /* 0x000fe2000000003c */
[----:B------:R-:W-:-:S02]  /*ce80*/  HFMA2 R16, R93, R18, R16 ;  /* 0x000000125d107231 */ /* 0x000fc40000000010 */
[----:B------:R-:W-:Y:S02]  /*ce90*/  HFMA2 R17, R89, R18, R17 ;  /* 0x0000001259117231 */ /* 0x000fe40000000011 */
[----:B------:R-:W-:Y:S01]  /*cea0*/  HFMA2 R13, R58, R115, R13 ;  /* 0x000000733a0d7231 */ /* 0x000fe2000000000d */
[----:B-1----:R-:W-:Y:S02]  /*ceb0*/  PRMT R60, R100, 0x5410, R97 ;  /* 0x00005410643c7816 */ /* 0x002fe40000000061 */
[----:B------:R-:W-:Y:S02]  /*cec0*/  @!P0 IADD3 R18, PT, PT, R118, 0x1, RZ ;  /* 0x0000000176128810 */ /* 0x000fe40007ffe0ff */
[----:B---3--:R-:W-:Y:S01]  /*ced0*/  PRMT R58, R46, 0x5410, R91 ;  /* 0x000054102e3a7816 */ /* 0x008fe2000000005b */
[----:B------:R-:W-:-:S04]  /*cee0*/  HFMA2 R16, R60, R19, R16 ;  /* 0x000000133c107231 */ /* 0x000fc80000000010 */
[----:B------:R-:W-:Y:S02]  /*cef0*/  HFMA2 R17, R58, R19, R17 ;  /* 0x000000133a117231 */ /* 0x000fe40000000011 */
[-C--:B------:R-:W-:Y:S02]  /*cf00*/  HFMA2 R54, R130, R55.reuse, R54 ;  /* 0x0000003782367231 */ /* 0x080fe40000000036 */
[-C--:B------:R-:W-:Y:S01]  /*cf10*/  HFMA2 R101, R136, R55.reuse, R101 ;  /* 0x0000003788657231 */ /* 0x080fe20000000065 */
[----:B------:R-:W-:Y:S01]  /*cf20*/  @!P0 MOV R118, R18 ;  /* 0x0000001200768202 */ /* 0x000fe20000000f00 */
[----:B------:R-:W-:Y:S02]  /*cf30*/  HFMA2 R48, R132, R55, R48 ;  /* 0x0000003784307231 */ /* 0x000fe40000000030 */
[----:B------:R-:W-:Y:S02]  /*cf40*/  HADD2 R46, R16.H0_H0, R16.H1_H1 ;  /* 0x30000010102e7230 */ /* 0x000fe40000000800 */
[----:B------:R-:W-:-:S02]  /*cf50*/  HADD2 R55, R17.H0_H0, R17.H1_H1 ;  /* 0x3000001111377230 */ /* 0x000fc40000000800 */
[----:B------:R-:W1:Y:S01]  /*cf60*/  LDS.128 R16, [UR4+0x130] ;  /* 0x00013004ff107984 */ /* 0x000e620008000c00 */
[----:B------:R-:W-:Y:S02]  /*cf70*/  HADD2 R59, R59.H0_H0, R59.H1_H1 ;  /* 0x3000003b3b3b7230 */ /* 0x000fe40000000800 */
[----:B------:R-:W-:Y:S02]  /*cf80*/  HADD2 R61, R61.H0_H0, R61.H1_H1 ;  /* 0x3000003d3d3d7230 */ /* 0x000fe40000000800 */
[-C--:B------:R-:W-:Y:S02]  /*cf90*/  HFMA2 R20, R110, R21.reuse, R20 ;  /* 0x000000156e147231 */ /* 0x080fe40000000014 */
[----:B------:R-:W-:Y:S01]  /*cfa0*/  HADD2 R45, R45.H0_H0, R45.H1_H1 ;  /* 0x3000002d2d2d7230 */ /* 0x000fe20000000800 */
[----:B------:R-:W-:Y:S01]  /*cfb0*/  PRMT R59, R59, 0x5410, R61 ;  /* 0x000054103b3b7816 */ /* 0x000fe2000000003d */
[----:B------:R-:W-:Y:S02]  /*cfc0*/  HFMA2 R20, R85, R22, R20 ;  /* 0x0000001655147231 */ /* 0x000fe40000000014 */
[----:B------:R-:W-:-:S02]  /*cfd0*/  HFMA2 R56, R126, R21, R56 ;  /* 0x000000157e387231 */ /* 0x000fc40000000038 */
[-C--:B------:R-:W-:Y:S02]  /*cfe0*/  HFMA2 R57, R114, R21.reuse, R57 ;  /* 0x0000001572397231 */ /* 0x080fe40000000039 */
[----:B------:R-:W-:Y:S02]  /*cff0*/  HFMA2 R15, R112, R21, R15 ;  /* 0x00000015700f7231 */ /* 0x000fe4000000000f */
[-C--:B0-----:R-:W-:Y:S02]  /*d000*/  HFMA2 R38, R111, R24.reuse, R38 ;  /* 0x000000186f267231 */ /* 0x081fe40000000026 */
[----:B------:R-:W-:Y:S01]  /*d010*/  HFMA2 R40, R109, R24, R40 ;  /* 0x000000186d287231 */ /* 0x000fe20000000028 */
[----:B------:R-:W-:Y:S01]  /*d020*/  PRMT R44, R44, 0x5410, R45 ;  /* 0x000054102c2c7816 */ /* 0x000fe2000000002d */
[----:B------:R-:W-:Y:S02]  /*d030*/  HFMA2 R20, R86, R23, R20 ;  /* 0x0000001756147231 */ /* 0x000fe40000000014 */
[----:B------:R-:W-:-:S02]  /*d040*/  HFMA2 R56, R107, R22, R56 ;  /* 0x000000166b387231 */ /* 0x000fc40000000038 */
[----:B------:R-:W-:Y:S02]  /*d050*/  HFMA2 R14, R59, R116, R14 ;  /* 0x000000743b0e7231 */ /* 0x000fe4000000000e */
[-C--:B------:R-:W-:Y:S02]  /*d060*/  HFMA2 R15, R103, R22.reuse, R15 ;  /* 0x00000016670f7231 */ /* 0x080fe4000000000f */
[----:B------:R-:W-:Y:S02]  /*d070*/  HFMA2 R57, R105, R22, R57 ;  /* 0x0000001669397231 */ /* 0x000fe40000000039 */
[-C--:B------:R-:W-:Y:S02]  /*d080*/  HFMA2 R40, R90, R25.reuse, R40 ;  /* 0x000000195a287231 */ /* 0x080fe40000000028 */
[----:B------:R-:W-:Y:S02]  /*d090*/  HFMA2 R38, R52, R25, R38 ;  /* 0x0000001934267231 */ /* 0x000fe40000000026 */
[----:B------:R-:W-:-:S02]  /*d0a0*/  HFMA2 R42, R43, R24, R42 ;  /* 0x000000182b2a7231 */ /* 0x000fc4000000002a */
[----:B------:R-:W-:Y:S02]  /*d0b0*/  HFMA2 R41, R53, R24, R41 ;  /* 0x0000001835297231 */ /* 0x000fe40000000029 */
[-C--:B------:R-:W-:Y:S02]  /*d0c0*/  HFMA2 R56, R108, R23.reuse, R56 ;  /* 0x000000176c387231 */ /* 0x080fe40000000038 */
[-C--:B------:R-:W-:Y:S02]  /*d0d0*/  HFMA2 R57, R106, R23.reuse, R57 ;  /* 0x000000176a397231 */ /* 0x080fe40000000039 */
[----:B------:R-:W-:Y:S02]  /*d0e0*/  HFMA2 R15, R104, R23, R15 ;  /* 0x00000017680f7231 */ /* 0x000fe4000000000f */
[----:B------:R-:W-:Y:S02]  /*d0f0*/  HADD2 R45, R20.H0_H0, R20.H1_H1 ;  /* 0x30000014142d7230 */ /* 0x000fe40000000800 */
[----:B------:R-:W-:-:S02]  /*d100*/  HFMA2 R14, R44, R116, R14 ;  /* 0x000000742c0e7231 */ /* 0x000fc4000000000e */
[-C--:B------:R-:W-:Y:S02]  /*d110*/  HFMA2 R38, R47, R26.reuse, R38 ;  /* 0x0000001a2f267231 */ /* 0x080fe40000000026 */
[----:B------:R-:W-:Y:S01]  /*d120*/  HFMA2 R44, R95, R26, R40 ;  /* 0x0000001a5f2c7231 */ /* 0x000fe20000000028 */
[----:B------:R-:W0:Y:S01]  /*d130*/  LDS.128 R20, [UR4+0x1b0] ;  /* 0x0001b004ff147984 */ /* 0x000e220008000c00 */
        /* <DEDUP_REMOVED lines=9> */
[----:B------:R-:W-:Y:S01]  /*d1d0*/  HFMA2 R35, R43, R16, R35 ;  /* 0x000000102b237231 */ /* 0x000fe20000000023 */
[----:B------:R-:W-:Y:S01]  /*d1e0*/  PRMT R46, R46, 0x5410, R55 ;  /* 0x000054102e2e7816 */ /* 0x000fe20000000037 */
[----:B------:R-:W-:-:S02]  /*d1f0*/  HADD2 R38, R38.H0_H0, R38.H1_H1 ;  /* 0x3000002626267230 */ /* 0x000fc40000000800 */
[----:B------:R-:W-:Y:S02]  /*d200*/  HADD2 R44, R44.H0_H0, R44.H1_H1 ;  /* 0x3000002c2c2c7230 */ /* 0x000fe40000000800 */
[-C--:B------:R-:W-:Y:S02]  /*d210*/  HFMA2 R26, R52, R17.reuse, R26 ;  /* 0x00000011341a7231 */ /* 0x080fe4000000001a */
[-C--:B------:R-:W-:Y:S02]  /*d220*/  HFMA2 R36, R90, R17.reuse, R36 ;  /* 0x000000115a247231 */ /* 0x080fe40000000024 */
[-C--:B------:R-:W-:Y:S02]  /*d230*/  HFMA2 R37, R96, R17.reuse, R37 ;  /* 0x0000001160257231 */ /* 0x080fe40000000025 */
[----:B------:R-:W-:Y:S02]  /*d240*/  HFMA2 R35, R94, R17, R35 ;  /* 0x000000115e237231 */ /* 0x000fe40000000023 */
        /* <DEDUP_REMOVED lines=11> */
[----:B------:R-:W-:Y:S02]  /*d300*/  HADD2 R62, R62.H0_H0, R62.H1_H1 ;  /* 0x3000003e3e3e7230 */ /* 0x000fe40000000800 */
[----:B------:R-:W-:Y:S02]  /*d310*/  HADD2 R15, R15.H0_H0, R15.H1_H1 ;  /* 0x3000000f0f0f7230 */ /* 0x000fe40000000800 */
[----:B------:R-:W-:Y:S01]  /*d320*/  HADD2 R46, R46.H0_H0, R46.H1_H1 ;  /* 0x3000002e2e2e7230 */ /* 0x000fe20000000800 */
[----:B------:R-:W-:Y:S01]  /*d330*/  PRMT R62, R62, 0x5410, R63 ;  /* 0x000054103e3e7816 */ /* 0x000fe2000000003f */
[----:B------:R-:W-:Y:S01]  /*d340*/  HADD2 R44, R44.H0_H0, R44.H1_H1 ;  /* 0x3000002c2c2c7230 */ /* 0x000fe20000000800 */
[----:B------:R-:W-:Y:S01]  /*d350*/  PRMT R15, R15, 0x5410, R45 ;  /* 0x000054100f0f7816 */ /* 0x000fe2000000002d */
[----:B0-----:R-:W-:-:S02]  /*d360*/  HFMA2 R26, R111, R20, R31 ;  /* 0x000000146f1a7231 */ /* 0x001fc4000000001f */
[-C--:B------:R-:W-:Y:S02]  /*d370*/  HFMA2 R45, R109, R20.reuse, R32 ;  /* 0x000000146d2d7231 */ /* 0x080fe40000000020 */
[-C--:B------:R-:W-:Y:S02]  /*d380*/  HFMA2 R33, R53, R20.reuse, R33 ;  /* 0x0000001435217231 */ /* 0x080fe40000000021 */
[----:B------:R-:W-:Y:S01]  /*d390*/  HFMA2 R39, R43, R20, R39 ;  /* 0x000000142b277231 */ /* 0x000fe20000000027 */
[----:B------:R-:W-:Y:S01]  /*d3a0*/  PRMT R46, R46, 0x5410, R44 ;  /* 0x000054102e2e7816 */ /* 0x000fe2000000002c */
[----:B------:R-:W-:Y:S02]  /*d3b0*/  HFMA2 R10, R62, R116, R10 ;  /* 0x000000743e0a7231 */ /* 0x000fe4000000000a */
[-C--:B------:R-:W-:Y:S02]  /*d3c0*/  HFMA2 R26, R52, R21.reuse, R26 ;  /* 0x00000015341a7231 */ /* 0x080fe4000000001a */
[----:B------:R-:W-:-:S02]  /*d3d0*/  HFMA2 R45, R90, R21, R45 ;  /* 0x000000155a2d7231 */ /* 0x000fc4000000002d */
[-C--:B------:R-:W-:Y:S02]  /*d3e0*/  HFMA2 R33, R96, R21.reuse, R33 ;  /* 0x0000001560217231 */ /* 0x080fe40000000021 */
[----:B------:R-:W-:Y:S02]  /*d3f0*/  HFMA2 R39, R94, R21, R39 ;  /* 0x000000155e277231 */ /* 0x000fe40000000027 */
[----:B------:R-:W-:Y:S02]  /*d400*/  HFMA2 R10, R46, R116, R10 ;  /* 0x000000742e0a7231 */ /* 0x000fe4000000000a */
[-C--:B------:R-:W-:Y:S02]  /*d410*/  HFMA2 R46, R47, R22.reuse, R26 ;  /* 0x000000162f2e7231 */ /* 0x080fe4000000001a */
[-C--:B------:R-:W-:Y:S02]  /*d420*/  HFMA2 R44, R95, R22.reuse, R45 ;  /* 0x000000165f2c7231 */ /* 0x080fe4000000002d */
[----:B------:R-:W-:-:S02]  /*d430*/  HFMA2 R33, R93, R22, R33 ;  /* 0x000000165d217231 */ /* 0x000fc40000000021 */
[----:B------:R-:W-:Y:S02]  /*d440*/  HFMA2 R39, R89, R22, R39 ;  /* 0x0000001659277231 */ /* 0x000fe40000000027 */
[-C--:B------:R-:W-:Y:S02]  /*d450*/  HFMA2 R46, R92, R23.reuse, R46 ;  /* 0x000000175c2e7231 */ /* 0x080fe4000000002e */
[----:B------:R-:W-:Y:S02]  /*d460*/  HADD2 R66, R66.H0_H0, R66.H1_H1 ;  /* 0x3000004242427230 */ /* 0x000fe40000000800 */
[-C--:B------:R-:W-:Y:S02]  /*d470*/  HFMA2 R33, R60, R23.reuse, R33 ;  /* 0x000000173c217231 */ /* 0x080fe40000000021 */
[----:B------:R-:W-:Y:S02]  /*d480*/  HADD2 R67, R67.H0_H0, R67.H1_H1 ;  /* 0x3000004343437230 */ /* 0x000fe40000000800 */
[----:B------:R-:W-:-:S02]  /*d490*/  HFMA2 R44, R88, R23, R44 ;  /* 0x00000017582c7231 */ /* 0x000fc4000000002c */
[----:B------:R-:W-:Y:S02]  /*d4a0*/  HFMA2 R39, R58, R23, R39 ;  /* 0x000000173a277231 */ /* 0x000fe40000000027 */
[----:B------:R-:W0:Y:S01]  /*d4b0*/  LDS.128 R20, [UR4+0x2b0] ;  /* 0x0002b004ff147984 */ /* 0x000e220008000c00 */
[----:B------:R-:W-:Y:S01]  /*d4c0*/  HADD2 R46, R46.H0_H0, R46.H1_H1 ;  /* 0x3000002e2e2e7230 */ /* 0x000fe20000000800 */
[----:B------:R-:W-:Y:S01]  /*d4d0*/  PRMT R66, R66, 0x5410, R67 ;  /* 0x0000541042427816 */ /* 0x000fe20000000043 */
[----:B------:R-:W-:Y:S02]  /*d4e0*/  HADD2 R44, R44.H0_H0, R44.H1_H1 ;  /* 0x3000002c2c2c7230 */ /* 0x000fe40000000800 */
[-C--:B-1----:R-:W-:Y:S02]  /*d4f0*/  HFMA2 R26, R111, R16.reuse, R28 ;  /* 0x000000106f1a7231 */ /* 0x082fe4000000001c */
[-C--:B------:R-:W-:Y:S02]  /*d500*/  HFMA2 R45, R109, R16.reuse, R29 ;  /* 0x000000106d2d7231 */ /* 0x080fe4000000001d */
[----:B------:R-:W-:-:S02]  /*d510*/  HFMA2 R30, R53, R16, R30 ;  /* 0x00000010351e7231 */ /* 0x000fc4000000001e */
[----:B------:R-:W-:Y:S01]  /*d520*/  HFMA2 R87, R43, R16, R87 ;  /* 0x000000102b577231 */ /* 0x000fe20000000057 */
[----:B------:R-:W-:Y:S01]  /*d530*/  PRMT R46, R46, 0x5410, R44 ;  /* 0x000054102e2e7816 */ /* 0x000fe2000000002c */
[----:B------:R-:W-:Y:S02]  /*d540*/  HFMA2 R8, R66, R116, R8 ;  /* 0x0000007442087231 */ /* 0x000fe40000000008 */
[-C--:B------:R-:W-:Y:S02]  /*d550*/  HFMA2 R26, R52, R17.reuse, R26 ;  /* 0x00000011341a7231 */ /* 0x080fe4000000001a */
        /* <DEDUP_REMOVED lines=14> */
[----:B------:R-:W-:Y:S02]  /*d640*/  HFMA2 R25, R58, R27, R42 ;  /* 0x0000001b3a197231 */ /* 0x000fe4000000002a */
[----:B------:R-:W-:-:S02]  /*d650*/  HADD2 R24, R24.H0_H0, R24.H1_H1 ;  /* 0x3000001818187230 */ /* 0x000fc40000000800 */
[----:B------:R-:W-:Y:S02]  /*d660*/  HADD2 R25, R25.H0_H0, R25.H1_H1 ;  /* 0x3000001919197230 */ /* 0x000fe40000000800 */
[----:B------:R-:W-:-:S03]  /*d670*/  HFMA2 R11, R15, R115, R11 ;  /* 0x000000730f0b7231 */ /* 0x000fc6000000000b */
[----:B------:R-:W-:Y:S01]  /*d680*/  PRMT R24, R24, 0x5410, R25 ;  /* 0x0000541018187816 */ /* 0x000fe20000000019 */
[----:B------:R-:W-:Y:S01]  /*d690*/  HADD2 R46, R46.H0_H0, R46.H1_H1 ;  /* 0x3000002e2e2e7230 */ /* 0x000fe20000000800 */
[----:B------:R-:W-:Y:S01]  /*d6a0*/  PRMT R70, R70, 0x5410, R71 ;  /* 0x0000541046467816 */ /* 0x000fe20000000047 */
[----:B------:R-:W-:Y:S02]  /*d6b0*/  HADD2 R44, R44.H0_H0, R44.H1_H1 ;  /* 0x3000002c2c2c7230 */ /* 0x000fe40000000800 */
[----:B------:R-:W-:Y:S02]  /*d6c0*/  HFMA2 R11, R24, R115, R11 ;  /* 0x00000073180b7231 */ /* 0x000fe4000000000b */
[----:B------:R-:W-:Y:S01]  /*d6d0*/  HADD2 R15, R37.H0_H0, R37.H1_H1 ;  /* 0x30000025250f7230 */ /* 0x000fe20000000800 */
[----:B------:R-:W-:Y:S01]  /*d6e0*/  PRMT R65, R65, 0x5410, R64 ;  /* 0x0000541041417816 */ /* 0x000fe20000000040 */
[----:B------:R-:W-:Y:S02]  /*d6f0*/  HADD2 R24, R35.H0_H0, R35.H1_H1 ;  /* 0x3000002323187230 */ /* 0x000fe40000000800 */
[----:B0-----:R-:W-:-:S02]  /*d700*/  HFMA2 R26, R111, R20, R99 ;  /* 0x000000146f1a7231 */ /* 0x001fc40000000063 */
[----:B------:R-:W-:Y:S01]  /*d710*/  HFMA2 R45, R109, R20, R49 ;  /* 0x000000146d2d7231 */ /* 0x000fe20000000031 */
[----:B------:R-:W-:Y:S01]  /*d720*/  PRMT R46, R46, 0x5410, R44 ;  /* 0x000054102e2e7816 */ /* 0x000fe2000000002c */
[----:B------:R-:W-:Y:S02]  /*d730*/  HFMA2 R6, R70, R116, R6 ;  /* 0x0000007446067231 */ /* 0x000fe40000000006 */
[-C--:B------:R-:W-:Y:S02]  /*d740*/  HFMA2 R98, R53, R20.reuse, R98 ;  /* 0x0000001435627231 */ /* 0x080fe40000000062 */
[----:B------:R-:W-:Y:S01]  /*d750*/  HFMA2 R50, R43, R20, R50 ;  /* 0x000000142b327231 */ /* 0x000fe20000000032 */
[----:B------:R-:W-:Y:S01]  /*d760*/  PRMT R15, R15, 0x5410, R24 ;  /* 0x000054100f0f7816 */ /* 0x000fe20000000018 */
        /* <DEDUP_REMOVED lines=8> */
[----:B------:R-:W-:Y:S02]  /*d7f0*/  HFMA2 R9, R15, R115, R9 ;  /* 0x000000730f097231 */ /* 0x000fe40000000009 */
[----:B------:R-:W-:Y:S02]  /*d800*/  HADD2 R15, R29.H0_H0, R29.H1_H1 ;  /* 0x3000001d1d0f7230 */ /* 0x000fe40000000800 */
[-C--:B------:R-:W-:Y:S02]  /*d810*/  HFMA2 R98, R93, R22.reuse, R98 ;  /* 0x000000165d627231 */ /* 0x080fe40000000062 */
[----:B------:R-:W-:Y:S02]  /*d820*/  HFMA2 R29, R89, R22, R50 ;  /* 0x00000016591d7231 */ /* 0x000fe40000000032 */
[-C--:B------:R-:W-:Y:S02]  /*d830*/  HFMA2 R46, R92, R23.reuse, R46 ;  /* 0x000000175c2e7231 */ /* 0x080fe4000000002e */
[----:B------:R-:W-:-:S02]  /*d840*/  HFMA2 R44, R88, R23, R44 ;  /* 0x00000017582c7231 */ /* 0x000fc4000000002c */
[-C--:B------:R-:W-:Y:S02]  /*d850*/  HFMA2 R98, R60, R23.reuse, R98 ;  /* 0x000000173c627231 */ /* 0x080fe40000000062 */
[----:B------:R-:W-:Y:S02]  /*d860*/  HADD2 R72, R72.H0_H0, R72.H1_H1 ;  /* 0x3000004848487230 */ /* 0x000fe40000000800 */
[----:B------:R-:W-:Y:S01]  /*d870*/  HFMA2 R29, R58, R23, R29 ;  /* 0x000000173a1d7231 */ /* 0x000fe2000000001d */
[----:B------:R-:W-:Y:S01]  /*d880*/  PRMT R76, R76, 0x5410, R77 ;  /* 0x000054104c4c7816 */ /* 0x000fe2000000004d */
[----:B------:R-:W-:Y:S02]  /*d890*/  HADD2 R46, R46.H0_H0, R46.H1_H1 ;  /* 0x3000002e2e2e7230 */ /* 0x000fe40000000800 */
[----:B------:R-:W-:Y:S01]  /*d8a0*/  HADD2 R23, R44.H0_H0, R44.H1_H1 ;  /* 0x3000002c2c177230 */ /* 0x000fe20000000800 */
[----:B------:R-:W-:Y:S01]  /*d8b0*/  PRMT R72, R72, 0x5410, R73 ;  /* 0x0000541048487816 */ /* 0x000fe20000000049 */
[----:B------:R-:W-:-:S02]  /*d8c0*/  HADD2 R30, R30.H0_H0, R30.H1_H1 ;  /* 0x3000001e1e1e7230 */ /* 0x000fc40000000800 */
[-C--:B-1----:R-:W-:Y:S02]  /*d8d0*/  HFMA2 R26, R111, R16.reuse, R101 ;  /* 0x000000106f1a7231 */ /* 0x082fe40000000065 */
[-C--:B------:R-:W-:Y:S01]  /*d8e0*/  HFMA2 R45, R109, R16.reuse, R102 ;  /* 0x000000106d2d7231 */ /* 0x080fe20000000066 */
[----:B------:R-:W-:Y:S01]  /*d8f0*/  PRMT R46, R46, 0x5410, R23 ;  /* 0x000054102e2e7816 */ /* 0x000fe20000000017 */
[-C--:B------:R-:W-:Y:S02]  /*d900*/  HFMA2 R48, R53, R16.reuse, R48 ;  /* 0x0000001035307231 */ /* 0x080fe40000000030 */
        /* <DEDUP_REMOVED lines=9> */
[----:B------:R-:W-:Y:S01]  /*d9a0*/  HFMA2 R4, R46, R116, R4 ;  /* 0x000000742e047231 */ /* 0x000fe20000000004 */
[----:B--2---:R-:W-:Y:S01]  /*d9b0*/  @!P0 IADD3 R119, PT, PT, R51, R120, RZ ;  /* 0x0000007833778210 */ /* 0x004fe20007ffe0ff */
[----:B------:R-:W-:-:S02]  /*d9c0*/  HFMA2 R46, R47, R18, R26 ;  /* 0x000000122f2e7231 */ /* 0x000fc4000000001a */
[----:B------:R-:W-:Y:S01]  /*d9d0*/  HADD2 R49, R29.H0_H0, R29.H1_H1 ;  /* 0x3000001d1d317230 */ /* 0x000fe20000000800 */
[----:B------:R-:W-:Y:S01]  /*d9e0*/  IADD3 R120, PT, PT, R120, 0x20, RZ ;  /* 0x0000002078787810 */ /* 0x000fe20007ffe0ff */
[----:B------:R-:W-:Y:S02]  /*d9f0*/  HFMA2 R5, R30, R115, R5 ;  /* 0x000000731e057231 */ /* 0x000fe40000000005 */
[-C--:B------:R-:W-:Y:S02]  /*da00*/  HFMA2 R30, R93, R18.reuse, R48 ;  /* 0x000000125d1e7231 */ /* 0x080fe40000000030 */
[----:B------:R-:W-:Y:S02]  /*da10*/  HFMA2 R29, R89, R18, R54 ;  /* 0x00000012591d7231 */ /* 0x000fe40000000036 */
[----:B------:R-:W-:Y:S02]  /*da20*/  HFMA2 R46, R92, R19, R46 ;  /* 0x000000135c2e7231 */ /* 0x000fe4000000002e */
[----:B------:R-:W-:Y:S01]  /*da30*/  HADD2 R69, R69.H0_H0, R69.H1_H1 ;  /* 0x3000004545457230 */ /* 0x000fe20000000800 */
[----:B------:R-:W-:Y:S01]  /*da40*/  ISETP.GE.AND P0, PT, R120, R81, PT ;  /* 0x000000517800720c */ /* 0x000fe20003f06270 */
[----:B------:R-:W-:-:S02]  /*da50*/  HADD2 R80, R80.H0_H0, R80.H1_H1 ;  /* 0x3000005050507230 */ /* 0x000fc40000000800 */
[----:B------:R-:W-:Y:S02]  /*da60*/  HADD2 R82, R82.H0_H0, R82.H1_H1 ;  /* 0x3000005252527230 */ /* 0x000fe40000000800 */
[-C--:B------:R-:W-:Y:S02]  /*da70*/  HFMA2 R44, R88, R19.reuse, R44 ;  /* 0x00000013582c7231 */ /* 0x080fe4000000002c */
[----:B------:R-:W-:Y:S02]  /*da80*/  HFMA2 R30, R60, R19, R30 ;  /* 0x000000133c1e7231 */ /* 0x000fe4000000001e */
[----:B------:R-:W-:Y:S02]  /*da90*/  HADD2 R83, R83.H0_H0, R83.H1_H1 ;  /* 0x3000005353537230 */ /* 0x000fe40000000800 */
[----:B------:R-:W-:Y:S02]  /*daa0*/  HADD2 R84, R84.H0_H0, R84.H1_H1 ;  /* 0x3000005454547230 */ /* 0x000fe40000000800 */
[----:B------:R-:W-:-:S02]  /*dab0*/  HADD2 R56, R56.H0_H0, R56.H1_H1 ;  /* 0x3000003838387230 */ /* 0x000fc40000000800 */
[----:B------:R-:W-:Y:S02]  /*dac0*/  HADD2 R57, R57.H0_H0, R57.H1_H1 ;  /* 0x3000003939397230 */ /* 0x000fe40000000800 */
[----:B------:R-:W-:Y:S01]  /*dad0*/  HFMA2 R29, R58, R19, R29 ;  /* 0x000000133a1d7231 */ /* 0x000fe2000000001d */
[----:B------:R-:W-:Y:S01]  /*dae0*/  PRMT R69, R69, 0x5410, R68 ;  /* 0x0000541045457816 */ /* 0x000fe20000000044 */
[----:B------:R-:W-:Y:S01]  /*daf0*/  HADD2 R33, R33.H0_H0, R33.H1_H1 ;  /* 0x3000002121217230 */ /* 0x000fe20000000800 */
[----:B------:R-:W-:Y:S01]  /*db00*/  PRMT R80, R80, 0x5410, R82 ;  /* 0x0000541050507816 */ /* 0x000fe20000000052 */
[----:B------:R-:W-:Y:S02]  /*db10*/  HADD2 R39, R39.H0_H0, R39.H1_H1 ;  /* 0x3000002727277230 */ /* 0x000fe40000000800 */
[----:B------:R-:W-:Y:S02]  /*db20*/  HADD2 R46, R46.H0_H0, R46.H1_H1 ;  /* 0x3000002e2e2e7230 */ /* 0x000fe40000000800 */
[----:B------:R-:W-:Y:S01]  /*db30*/  HADD2 R23, R44.H0_H0, R44.H1_H1 ;  /* 0x3000002c2c177230 */ /* 0x000fe20000000800 */
[----:B------:R-:W-:Y:S01]  /*db40*/  PRMT R56, R56, 0x5410, R57 ;  /* 0x0000541038387816 */ /* 0x000fe20000000039 */
[----:B------:R-:W-:Y:S01]  /*db50*/  HADD2 R98, R98.H0_H0, R98.H1_H1 ;  /* 0x3000006262627230 */ /* 0x000fe20000000800 */
[----:B------:R-:W-:Y:S01]  /*db60*/  PRMT R78, R78, 0x5410, R79 ;  /* 0x000054104e4e7816 */ /* 0x000fe2000000004f */
[----:B------:R-:W-:Y:S01]  /*db70*/  HADD2 R30, R30.H0_H0, R30.H1_H1 ;  /* 0x3000001e1e1e7230 */ /* 0x000fe20000000800 */
[----:B------:R-:W-:Y:S01]  /*db80*/  PRMT R83, R83, 0x5410, R84 ;  /* 0x0000541053537816 */ /* 0x000fe20000000054 */
[----:B------:R-:W-:Y:S01]  /*db90*/  HADD2 R15, R29.H0_H0, R29.H1_H1 ;  /* 0x3000001d1d0f7230 */ /* 0x000fe20000000800 */
        /* <DEDUP_REMOVED lines=9> */
[----:B------:R-:W-:Y:S01]  /*dc30*/  IADD3 R74, P1, PT, R74, 0x80, RZ ;  /* 0x000000804a4a7810 */ /* 0x000fe20007f3e0ff */
[----:B------:R-:W-:Y:S01]  /*dc40*/  UIADD3 UR4, UPT, UPT, UR4, 0x40, URZ ;  /* 0x0000004004047890 */ /* 0x000fe2000fffe0ff */
[-C--:B------:R-:W-:Y:S01]  /*dc50*/  HFMA2 R7, R33, R115.reuse, R7 ;  /* 0x0000007321077231 */ /* 0x080fe20000000007 */
[----:B------:R-:W-:Y:S01]  /*dc60*/  MOV R16, R128 ;  /* 0x0000008000107202 */ /* 0x000fe20000000f00 */
[-C--:B------:R-:W-:Y:S01]  /*dc70*/  HFMA2 R2, R46, R116.reuse, R58 ;  /* 0x000000742e027231 */ /* 0x080fe2000000003a */
[----:B------:R-:W-:Y:S01]  /*dc80*/  MOV R17, R129 ;  /* 0x0000008100117202 */ /* 0x000fe20000000f00 */
[----:B------:R-:W-:Y:S01]  /*dc90*/  HFMA2 R12, R38, R116, R12 ;  /* 0x00000074260c7231 */ /* 0x000fe2000000000c */
[----:B------:R-:W-:Y:S01]  /*dca0*/  IADD3.X R75, PT, PT, RZ, R75, RZ, P1, !PT ;  /* 0x0000004bff4b7210 */ /* 0x000fe20000ffe4ff */
[----:B------:R-:W-:Y:S02]  /*dcb0*/  HFMA2 R3, R98, R115, R3 ;  /* 0x0000007362037231 */ /* 0x000fe40000000003 */
[----:B------:R-:W-:-:S04]  /*dcc0*/  IMAD.WIDE R128, R117, 0x4, R138 ;  /* 0x0000000475807825 */ /* 0x000fc800078e028a */
[----:B------:R-:W-:Y:S01]  /*dcd0*/  HFMA2 R0, R30, R115, R0 ;  /* 0x000000731e007231 */ /* 0x000fe20000000000 */
[----:B------:R-:W-:Y:S06]  /*dce0*/  @!P0 BRA `(.L_x_2480) ;  /* 0xffffffb400b08947 */ /* 0x000fec000383ffff */
[----:B------:R-:W-:-:S07]  /*dcf0*/  IMAD.WIDE R128, R117, 0x18, R16 ;  /* 0x0000001875807825 */ /* 0x000fce00078e0210 */
.L_x_2479:
        /* <DEDUP_REMOVED lines=8> */
.L_x_2482:
[----:B------:R-:W2:Y:S01]  /*dd80*/  LDG.E.128.CONSTANT R16, desc[UR8][R130.64] ;  /* 0x0000000882107981 */ /* 0x000ea2000c1e9d00 */
[----:B------:R-:W-:-:S05]  /*dd90*/  MOV R117, UR10 ;  /* 0x0000000a00757c02 */ /* 0x000fca0008000f00 */
[----:B------:R-:W-:-:S05]  /*dda0*/  IMAD.WIDE R24, R117, 0x4, R130 ;  /* 0x0000000475187825 */ /* 0x000fca00078e0282 */
[----:B------:R-:W3:Y:S01]  /*ddb0*/  LDG.E.128.CONSTANT R20, desc[UR8][R24.64] ;  /* 0x0000000818147981 */ /* 0x000ee2000c1e9d00 */
[----:B------:R-:W-:-:S05]  /*ddc0*/  IMAD.WIDE R26, R117, 0x4, R24 ;  /* 0x00000004751a7825 */ /* 0x000fca00078e0218 */
[----:B------:R-:W4:Y:S01]  /*ddd0*/  LDG.E.128.CONSTANT R36, desc[UR8][R26.64] ;  /* 0x000000081a247981 */ /* 0x000f22000c1e9d00 */
        /* <DEDUP_REMOVED lines=25> */
[----:B---3--:R-:W-:Y:S02]  /*df70*/  SHF.R.U32.HI R26, RZ, 0xe, R20 ;  /* 0x0000000eff1a7819 */ /* 0x008fe40000011614 */
[----:B------:R-:W-:-:S02]  /*df80*/  LOP3.LUT R27, R42, 0x10001, RZ, 0xc0, !PT ;  /* 0x000100012a1b7812 */ /* 0x000fc400078ec0ff */
[----:B------:R-:W-:Y:S02]  /*df90*/  LOP3.LUT R40, R40, 0x10001, RZ, 0xc0, !PT ;  /* 0x0001000128287812 */ /* 0x000fe400078ec0ff */
[----:B------:R-:W-:Y:S02]  /*dfa0*/  LOP3.LUT R41, R41, 0x10001, RZ, 0xc0, !PT ;  /* 0x0001000129297812 */ /* 0x000fe400078ec0ff */
[----:B------:R-:W-:Y:S02]  /*dfb0*/  LOP3.LUT R43, R43, 0x10001, RZ, 0xc0, !PT ;  /* 0x000100012b2b7812 */ /* 0x000fe400078ec0ff */
[----:B------:R-:W-:Y:S02]  /*dfc0*/  SHF.R.U32.HI R45, RZ, 0xe, R21 ;  /* 0x0000000eff2d7819 */ /* 0x000fe40000011615 */
[----:B------:R-:W-:Y:S02]  /*dfd0*/  SHF.R.U32.HI R44, RZ, 0xe, R22 ;  /* 0x0000000eff2c7819 */ /* 0x000fe40000011616 */
[----:B------:R-:W-:-:S02]  /*dfe0*/  SHF.R.U32.HI R64, RZ, 0xe, R23 ;  /* 0x0000000eff407819 */ /* 0x000fc40000011617 */
[----:B------:R-:W-:Y:S02]  /*dff0*/  LOP3.LUT R27, R27, 0x20002, R26, 0xf8, !PT ;  /* 0x000200021b1b7812 */ /* 0x000fe400078ef81a */
[----:B------:R-:W-:Y:S02]  /*e000*/  LOP3.LUT R45, R40, 0x20002, R45, 0xf8, !PT ;  /* 0x00020002282d7812 */ /* 0x000fe400078ef82d */
[----:B------:R-:W-:Y:S02]  /*e010*/  LOP3.LUT R44, R41, 0x20002, R44, 0xf8, !PT ;  /* 0x00020002292c7812 */ /* 0x000fe400078ef82c */
[----:B------:R-:W-:Y:S02]  /*e020*/  LOP3.LUT R26, R43, 0x20002, R64, 0xf8, !PT ;  /* 0x000200022b1a7812 */ /* 0x000fe400078ef840 */
[----:B------:R-:W1:Y:S01]  /*e030*/  LDS.128 R40, [UR4+0x10] ;  /* 0x00001004ff287984 */ /* 0x000e620008000c00 */
[----:B------:R-:W-:Y:S02]  /*e040*/  LOP3.LUT R51, R20, 0x1f001f, RZ, 0xc0, !PT ;  /* 0x001f001f14337812 */ /* 0x000fe400078ec0ff */
[----:B------:R-:W-:-:S02]  /*e050*/  SHF.R.U32.HI R24, RZ, 0xa, R20 ;  /* 0x0000000aff187819 */ /* 0x000fc40000011614 */
[----:B------:R-:W-:Y:S02]  /*e060*/  LOP3.LUT R50, R20, 0x3e003e0, RZ, 0xc0, !PT ;  /* 0x03e003e014327812 */ /* 0x000fe400078ec0ff */
[C---:B------:R-:W-:Y:S02]  /*e070*/  LOP3.LUT R49, R21.reuse, 0x1f001f, RZ, 0xc0, !PT ;  /* 0x001f001f15317812 */ /* 0x040fe400078ec0ff */
[----:B------:R-:W-:Y:S02]  /*e080*/  SHF.R.U32.HI R25, RZ, 0xa, R21 ;  /* 0x0000000aff197819 */ /* 0x000fe40000011615 */
[----:B------:R-:W-:Y:S02]  /*e090*/  LOP3.LUT R48, R21, 0x3e003e0, RZ, 0xc0, !PT ;  /* 0x03e003e015307812 */ /* 0x000fe400078ec0ff */
[----:B------:R-:W-:Y:S02]  /*e0a0*/  LOP3.LUT R47, R22, 0x1f001f, RZ, 0xc0, !PT ;  /* 0x001f001f162f7812 */ /* 0x000fe400078ec0ff */
[----:B------:R-:W-:-:S02]  /*e0b0*/  SHF.R.U32.HI R46, RZ, 0xa, R22 ;  /* 0x0000000aff2e7819 */ /* 0x000fc40000011616 */
[----:B------:R-:W-:Y:S02]  /*e0c0*/  LOP3.LUT R15, R22, 0x3e003e0, RZ, 0xc0, !PT ;  /* 0x03e003e0160f7812 */ /* 0x000fe400078ec0ff */
[C---:B------:R-:W-:Y:S02]  /*e0d0*/  LOP3.LUT R20, R23.reuse, 0x1f001f, RZ, 0xc0, !PT ;  /* 0x001f001f17147812 */ /* 0x040fe400078ec0ff */
[----:B------:R-:W-:Y:S02]  /*e0e0*/  LOP3.LUT R21, R23, 0x3e003e0, RZ, 0xc0, !PT ;  /* 0x03e003e017157812 */ /* 0x000fe400078ec0ff */
[----:B------:R-:W-:Y:S02]  /*e0f0*/  SHF.R.U32.HI R22, RZ, 0xa, R23 ;  /* 0x0000000aff167819 */ /* 0x000fe40000011617 */
        /* <DEDUP_REMOVED lines=16> */
[----:B------:R-:W-:Y:S01]  /*e200*/  LOP3.LUT R54, R54, 0x1f001f, RZ, 0xc0, !PT ;  /* 0x001f001f36367812 */ /* 0x000fe200078ec0ff */
[-C--:B0-----:R-:W-:Y:S01]  /*e210*/  HFMA2 R23, R66, R16.reuse, RZ ;  /* 0x0000001042177231 */ /* 0x081fe200000000ff */
[----:B------:R-:W-:Y:S01]  /*e220*/  LOP3.LUT R55, R55, 0x1f001f, RZ, 0xc0, !PT ;  /* 0x001f001f37377812 */ /* 0x000fe200078ec0ff */
[-C--:B------:R-:W-:Y:S01]  /*e230*/  HFMA2 R56, R64, R16.reuse, RZ.H0_H0 ;  /* 0x0000001040387231 */ /* 0x080fe200000400ff */
[----:B------:R-:W-:Y:S01]  /*e240*/  LOP3.LUT R53, R53, 0x1f001f, RZ, 0xc0, !PT ;  /* 0x001f001f35357812 */ /* 0x000fe200078ec0ff */
[----:B------:R-:W-:-:S02]  /*e250*/  HFMA2 R57, R62, R16, RZ ;  /* 0x000000103e397231 */ /* 0x000fc400000000ff */
[----:B------:R-:W-:Y:S01]  /*e260*/  HFMA2 R59, R67, R80.H0_H0, -48, -48 ;  /* 0xd200d200433b7431 */ /* 0x000fe20000040050 */
[----:B------:R-:W-:Y:S01]  /*e270*/  LOP3.LUT R52, R52, 0x64006400, RZ, 0xfc, !PT ;  /* 0x6400640034347812 */ /* 0x000fe200078efcff */
[----:B------:R-:W-:Y:S01]  /*e280*/  HFMA2 R58, R60, R16, RZ.H0_H0 ;  /* 0x000000103c3a7231 */ /* 0x000fe200000400ff */
[----:B------:R-:W-:Y:S01]  /*e290*/  LOP3.LUT R54, R54, 0x64006400, RZ, 0xfc, !PT ;  /* 0x6400640036367812 */ /* 0x000fe200078efcff */
[-C--:B------:R-:W-:Y:S01]  /*e2a0*/  HFMA2 R23, R65, R17.reuse, R23 ;  /* 0x0000001141177231 */ /* 0x080fe20000000017 */
[----:B------:R-:W-:Y:S01]  /*e2b0*/  LOP3.LUT R55, R55, 0x64006400, RZ, 0xfc, !PT ;  /* 0x6400640037377812 */ /* 0x000fe200078efcff */
[-C--:B------:R-:W-:Y:S01]  /*e2c0*/  HFMA2 R16, R63, R17.reuse, R56 ;  /* 0x000000113f107231 */ /* 0x080fe20000000038 */
[----:B------:R-:W-:Y:S01]  /*e2d0*/  LOP3.LUT R53, R53, 0x64006400, RZ, 0xfc, !PT ;  /* 0x6400640035357812 */ /* 0x000fe200078efcff */
[-C--:B------:R-:W-:Y:S02]  /*e2e0*/  HFMA2 R57, R61, R17.reuse, R57 ;  /* 0x000000113d397231 */ /* 0x080fe40000000039 */
[----:B------:R-:W-:-:S02]  /*e2f0*/  HFMA2 R17, R59, R17, R58 ;  /* 0x000000113b117231 */ /* 0x000fc4000000003a */
[----:B------:R-:W-:Y:S02]  /*e300*/  HADD2 R58, R52, -1040, -1040 ;  /* 0xe410e410343a7430 */ /* 0x000fe40000000000 */
[----:B------:R-:W-:Y:S02]  /*e310*/  HADD2 R56, R54, -1040, -1040 ;  /* 0xe410e41036387430 */ /* 0x000fe40000000000 */
[----:B------:R-:W-:Y:S02]  /*e320*/  HADD2 R55, R55, -1040, -1040 ;  /* 0xe410e41037377430 */ /* 0x000fe40000000000 */
[----:B------:R-:W-:Y:S01]  /*e330*/  HADD2 R54, R53, -1040, -1040 ;  /* 0xe410e41035367430 */ /* 0x000fe20000000000 */
[----:B------:R-:W-:Y:S01]  /*e340*/  LOP3.LUT R20, R20, 0x64006400, RZ, 0xfc, !PT ;  /* 0x6400640014147812 */ /* 0x000fe200078efcff */
[-C--:B------:R-:W-:Y:S02]  /*e350*/  HFMA2 R52, R58, R18.reuse, R23 ;  /* 0x000000123a347231 */ /* 0x080fe40000000017 */
[----:B------:R-:W-:-:S02]  /*e360*/  HFMA2 R67, R56, R18, R16 ;  /* 0x0000001238437231 */ /* 0x000fc40000000010 */
[-C--:B------:R-:W-:Y:S02]  /*e370*/  HFMA2 R68, R55, R18.reuse, R57 ;  /* 0x0000001237447231 */ /* 0x080fe40000000039 */
[----:B------:R-:W-:Y:S01]  /*e380*/  HFMA2 R18, R54, R18, R17 ;  /* 0x0000001236127231 */ /* 0x000fe20000000011 */
        /* <DEDUP_REMOVED lines=9> */
[----:B------:R-:W-:-:S02]  /*e420*/  HADD2 R16, R16, -1040, -1040 ;  /* 0xe410e41010107430 */ /* 0x000fc40000000000 */
[----:B------:R-:W-:Y:S02]  /*e430*/  HADD2 R15, R47, -1040, -1040 ;  /* 0xe410e4102f0f7430 */ /* 0x000fe40000000000 */
[-C--:B------:R-:W-:Y:S02]  /*e440*/  HFMA2 R20, R17, R80.reuse.H0_H0, -48, -48 ;  /* 0xd200d20011147431 */ /* 0x080fe40000040050 */
[-C--:B------:R-:W-:Y:S02]  /*e450*/  HFMA2 R47, R21, R19.reuse, R18 ;  /* 0x00000013152f7231 */ /* 0x080fe40000000012 */
[----:B------:R-:W-:Y:S02]  /*e460*/  HFMA2 R17, R53, R80.H0_H0, -48, -48 ;  /* 0xd200d20035117431 */ /* 0x000fe40000040050 */
[-C--:B------:R-:W-:Y:S02]  /*e470*/  HFMA2 R52, R57, R19.reuse, R52 ;  /* 0x0000001339347231 */ /* 0x080fe40000000034 */
[----:B------:R-:W-:-:S02]  /*e480*/  HFMA2 R67, R16, R19, R67 ;  /* 0x0000001310437231 */ /* 0x000fc40000000043 */
[----:B------:R-:W-:Y:S02]  /*e490*/  HFMA2 R68, R15, R19, R68 ;  /* 0x000000130f447231 */ /* 0x000fe40000000044 */
[-C--:B------:R-:W-:Y:S01]  /*e4a0*/  HFMA2 R18, R49, R80.reuse.H0_H0, -48, -48 ;  /* 0xd200d20031127431 */ /* 0x080fe20000040050 */
[----:B------:R-:W-:Y:S01]  /*e4b0*/  LOP3.LUT R24, R24, 0x1f001f, RZ, 0xc0, !PT ;  /* 0x001f001f18187812 */ /* 0x000fe200078ec0ff */
[----:B------:R-:W-:Y:S01]  /*e4c0*/  HFMA2 R19, R23, R80.H0_H0, -48, -48 ;  /* 0xd200d20017137431 */ /* 0x000fe20000040050 */
[----:B------:R-:W-:Y:S01]  /*e4d0*/  LOP3.LUT R25, R25, 0x1f001f, RZ, 0xc0, !PT ;  /* 0x001f001f19197812 */ /* 0x000fe200078ec0ff */
[----:B-1----:R-:W-:Y:S01]  /*e4e0*/  HFMA2 R49, R17, R40, R47 ;  /* 0x0000002811317231 */ /* 0x002fe2000000002f */
[----:B------:R-:W-:Y:S02]  /*e4f0*/  LOP3.LUT R23, R46, 0x1f001f, RZ, 0xc0, !PT ;  /* 0x001f001f2e177812 */ /* 0x000fe400078ec0ff */
[----:B------:R-:W-:Y:S02]  /*e500*/  LOP3.LUT R47, R22, 0x1f001f, RZ, 0xc0, !PT ;  /* 0x001f001f162f7812 */ /* 0x000fe400078ec0ff */
[----:B------:R-:W-:-:S02]  /*e510*/  LOP3.LUT R24, R24, 0x64006400, RZ, 0xfc, !PT ;  /* 0x6400640018187812 */ /* 0x000fc400078efcff */
[----:B------:R-:W-:Y:S02]  /*e520*/  LOP3.LUT R22, R25, 0x64006400, RZ, 0xfc, !PT ;  /* 0x6400640019167812 */ /* 0x000fe400078efcff */
[----:B------:R-:W-:Y:S02]  /*e530*/  LOP3.LUT R23, R23, 0x64006400, RZ, 0xfc, !PT ;  /* 0x6400640017177812 */ /* 0x000fe400078efcff */
[----:B------:R-:W-:Y:S01]  /*e540*/  LOP3.LUT R48, R47, 0x64006400, RZ, 0xfc, !PT ;  /* 0x640064002f307812 */ /* 0x000fe200078efcff */
[----:B------:R-:W-:Y:S02]  /*e550*/  HADD2 R25, R24, -1040, -1040 ;  /* 0xe410e41018197430 */ /* 0x000fe40000000000 */
[-C--:B------:R-:W-:Y:S02]  /*e560*/  HFMA2 R52, R20, R40.reuse, R52 ;  /* 0x0000002814347231 */ /* 0x080fe40000000034 */
[----:B------:R-:W-:Y:S02]  /*e570*/  HADD2 R24, R22, -1040, -1040 ;  /* 0xe410e41016187430 */ /* 0x000fe40000000000 */
[----:B------:R-:W-:-:S02]  /*e580*/  HFMA2 R68, R18, R40, R68 ;  /* 0x0000002812447231 */ /* 0x000fc40000000044 */
[----:B------:R-:W-:Y:S01]  /*e590*/  HFMA2 R67, R19, R40, R67 ;  /* 0x0000002813437231 */ /* 0x000fe20000000043 */
[----:B----4-:R-:W-:Y:S01]  /*e5a0*/  SHF.R.U32.HI R40, RZ, 0xd, R36 ;  /* 0x0000000dff287819 */ /* 0x010fe20000011624 */
[----:B------:R-:W-:Y:S02]  /*e5b0*/  HADD2 R23, R23, -1040, -1040 ;  /* 0xe410e41017177430 */ /* 0x000fe40000000000 */
[----:B------:R-:W-:Y:S01]  /*e5c0*/  HADD2 R22, R48, -1040, -1040 ;  /* 0xe410e41030167430 */ /* 0x000fe20000000000 */
[----:B------:R-:W-:Y:S02]  /*e5d0*/  SHF.R.U32.HI R46, RZ, 0xd, R37 ;  /* 0x0000000dff2e7819 */ /* 0x000fe40000011625 */
[----:B------:R-:W-:Y:S01]  /*e5e0*/  SHF.R.U32.HI R47, RZ, 0xd, R38 ;  /* 0x0000000dff2f7819 */ /* 0x000fe20000011626 */
[-C--:B------:R-:W-:Y:S02]  /*e5f0*/  HFMA2 R52, R25, R41.reuse, R52 ;  /* 0x0000002919347231 */ /* 0x080fe40000000034 */
[----:B------:R-:W-:-:S02]  /*e600*/  HFMA2 R50, R24, R41, R67 ;  /* 0x0000002918327231 */ /* 0x000fc40000000043 */
[-C--:B------:R-:W-:Y:S02]  /*e610*/  HFMA2 R51, R23, R41.reuse, R68 ;  /* 0x0000002917337231 */ /* 0x080fe40000000044 */
[----:B------:R-:W-:Y:S01]  /*e620*/  HFMA2 R53, R22, R41, R49 ;  /* 0x0000002916357231 */ /* 0x000fe20000000031 */
[----:B------:R-:W-:Y:S02]  /*e630*/  LOP3.LUT R41, R27, 0x40004, R40, 0xf8, !PT ;  /* 0x000400041b297812 */ /* 0x000fe400078ef828 */
[----:B------:R-:W-:Y:S02]  /*e640*/  LOP3.LUT R69, R45, 0x40004, R46, 0xf8, !PT ;  /* 0x000400042d457812 */ /* 0x000fe400078ef82e */
[----:B------:R-:W-:Y:S02]  /*e650*/  LOP3.LUT R68, R44, 0x40004, R47, 0xf8, !PT ;  /* 0x000400042c447812 */ /* 0x000fe400078ef82f */
[----:B------:R-:W-:Y:S02]  /*e660*/  LOP3.LUT R27, R36, 0x1f001f, RZ, 0xc0, !PT ;  /* 0x001f001f241b7812 */ /* 0x000fe400078ec0ff */
[----:B------:R-:W-:-:S02]  /*e670*/  LOP3.LUT R44, R38, 0x1f001f, RZ, 0xc0, !PT ;  /* 0x001f001f262c7812 */ /* 0x000fc400078ec0ff */
[----:B------:R-:W-:Y:S02]  /*e680*/  LOP3.LUT R45, R39, 0x1f001f, RZ, 0xc0, !PT ;  /* 0x001f001f272d7812 */ /* 0x000fe400078ec0ff */
[----:B------:R-:W-:Y:S02]  /*e690*/  LOP3.LUT R27, R27, 0x64006400, RZ, 0xfc, !PT ;  /* 0x640064001b1b7812 */ /* 0x000fe400078efcff */
[----:B------:R-:W-:Y:S02]  /*e6a0*/  SHF.R.U32.HI R67, RZ, 0xd, R39 ;  /* 0x0000000dff437819 */ /* 0x000fe40000011627 */
[----:B------:R-:W-:Y:S02]  /*e6b0*/  LOP3.LUT R44, R44, 0x64006400, RZ, 0xfc, !PT ;  /* 0x640064002c2c7812 */ /* 0x000fe400078efcff */
[----:B------:R-:W-:Y:S01]  /*e6c0*/  LOP3.LUT R45, R45, 0x64006400, RZ, 0xfc, !PT ;  /* 0x640064002d2d7812 */ /* 0x000fe200078efcff */
[----:B------:R-:W-:Y:S01]  /*e6d0*/  HADD2 R49, R27, -1040, -1040 ;  /* 0xe410e4101b317430 */ /* 0x000fe20000000000 */
[----:B------:R-:W-:Y:S01]  /*e6e0*/  LOP3.LUT R67, R26, 0x40004, R67, 0xf8, !PT ;  /* 0x000400041a437812 */ /* 0x000fe200078ef843 */
        /* <DEDUP_REMOVED lines=8> */
[----:B------:R-:W0:Y:S01]  /*e770*/  LDS.128 R44, [UR4+0x20] ;  /* 0x00002004ff2c7984 */ /* 0x000e220008000c00 */
[----:B------:R-:W-:Y:S02]  /*e780*/  HADD2 R48, R40, -1040, -1040 ;  /* 0xe410e41028307430 */ /* 0x000fe40000000000 */
[----:B------:R-:W-:-:S02]  /*e790*/  HFMA2 R72, R49, R42, R52 ;  /* 0x0000002a31487231 */ /* 0x000fc40000000034 */
[-C--:B------:R-:W-:Y:S02]  /*e7a0*/  HFMA2 R75, R26, R42.reuse, R53 ;  /* 0x0000002a1a4b7231 */ /* 0x080fe40000000035 */
[-C--:B------:R-:W-:Y:S02]  /*e7b0*/  HFMA2 R74, R27, R42.reuse, R51 ;  /* 0x0000002a1b4a7231 */ /* 0x080fe40000000033 */
[----:B------:R-:W-:Y:S01]  /*e7c0*/  HFMA2 R70, R48, R42, R50 ;  /* 0x0000002a30467231 */ /* 0x000fe20000000032 */
[----:B------:R-:W-:Y:S02]  /*e7d0*/  LOP3.LUT R42, R37, 0x3e003e0, RZ, 0xc0, !PT ;  /* 0x03e003e0252a7812 */ /* 0x000fe400078ec0ff */
[----:B------:R-:W-:Y:S02]  /*e7e0*/  LOP3.LUT R40, R36, 0x3e003e0, RZ, 0xc0, !PT ;  /* 0x03e003e024287812 */ /* 0x000fe400078ec0ff */
[----:B------:R-:W-:Y:S02]  /*e7f0*/  LOP3.LUT R51, R42, 0x64006400, RZ, 0xfc, !PT ;  /* 0x640064002a337812 */ /* 0x000fe400078efcff */
[----:B------:R-:W-:Y:S01]  /*e800*/  LOP3.LUT R53, R40, 0x64006400, RZ, 0xfc, !PT ;  /* 0x6400640028357812 */ /* 0x000fe200078efcff */
[----:B------:R-:W-:-:S02]  /*e810*/  HFMA2 R50, R73, R80.H0_H0, -48, -48 ;  /* 0xd200d20049327431 */ /* 0x000fc40000040050 */
[-C--:B------:R-:W-:Y:S02]  /*e820*/  HFMA2 R52, R51, R80.reuse.H0_H0, -48, -48 ;  /* 0xd200d20033347431 */ /* 0x080fe40000040050 */
[-C--:B------:R-:W-:Y:S02]  /*e830*/  HFMA2 R53, R53, R80.reuse.H0_H0, -48, -48 ;  /* 0xd200d20035357431 */ /* 0x080fe40000040050 */
[----:B------:R-:W-:Y:S01]  /*e840*/  HFMA2 R51, R71, R80.H0_H0, -48, -48 ;  /* 0xd200d20047337431 */ /* 0x000fe20000040050 */
[----:B------:R-:W-:Y:S01]  /*e850*/  SHF.R.U32.HI R84, RZ, 0xa, R39 ;  /* 0x0000000aff547819 */ /* 0x000fe20000011627 */
[-C--:B------:R-:W-:Y:S01]  /*e860*/  HFMA2 R71, R52, R43.reuse, R70 ;  /* 0x0000002b34477231 */ /* 0x080fe20000000046 */
[----:B------:R-:W-:Y:S01]  /*e870*/  SHF.R.U32.HI R39, RZ, 0xa, R36 ;  /* 0x0000000aff277819 */ /* 0x000fe20000011624 */
[-C--:B------:R-:W-:Y:S01]  /*e880*/  HFMA2 R72, R53, R43.reuse, R72 ;  /* 0x0000002b35487231 */ /* 0x080fe20000000048 */
[----:B------:R-:W-:Y:S01]  /*e890*/  SHF.R.U32.HI R70, RZ, 0xa, R37 ;  /* 0x0000000aff467819 */ /* 0x000fe20000011625 */
[-C--:B------:R-:W-:Y:S01]  /*e8a0*/  HFMA2 R42, R51, R43.reuse, R74 ;  /* 0x0000002b332a7231 */ /* 0x080fe2000000004a */
[----:B------:R-:W-:Y:S01]  /*e8b0*/  SHF.R.U32.HI R82, RZ, 0xa, R38 ;  /* 0x0000000aff527819 */ /* 0x000fe20000011626 */
[----:B------:R-:W-:Y:S01]  /*e8c0*/  HFMA2 R43, R50, R43, R75 ;  /* 0x0000002b322b7231 */ /* 0x000fe2000000004b */
[----:B-----5:R-:W-:-:S02]  /*e8d0*/  LOP3.LUT R81, R32, 0x1f001f, RZ, 0xc0, !PT ;  /* 0x001f001f20517812 */ /* 0x020fc400078ec0ff */
[----:B------:R-:W-:Y:S02]  /*e8e0*/  LOP3.LUT R79, R32, 0x3e003e0, RZ, 0xc0, !PT ;  /* 0x03e003e0204f7812 */ /* 0x000fe400078ec0ff */
[--C-:B------:R-:W-:Y:S02]  /*e8f0*/  SHF.R.U32.HI R40, RZ, 0xa, R32.reuse ;  /* 0x0000000aff287819 */ /* 0x100fe40000011620 */
[----:B------:R-:W-:Y:S02]  /*e900*/  SHF.R.U32.HI R36, RZ, 0xc, R32 ;  /* 0x0000000cff247819 */ /* 0x000fe40000011620 */
[C---:B------:R-:W-:Y:S02]  /*e910*/  LOP3.LUT R78, R33.reuse, 0x1f001f, RZ, 0xc0, !PT ;  /* 0x001f001f214e7812 */ /* 0x040fe400078ec0ff */
[----:B------:R-:W-:Y:S02]  /*e920*/  LOP3.LUT R77, R33, 0x3e003e0, RZ, 0xc0, !PT ;  /* 0x03e003e0214d7812 */ /* 0x000fe400078ec0ff */
[----:B------:R-:W-:-:S02]  /*e930*/  SHF.R.U32.HI R32, RZ, 0xa, R33 ;  /* 0x0000000aff207819 */ /* 0x000fc40000011621 */
        /* <DEDUP_REMOVED lines=10> */
[----:B------:R-:W-:Y:S02]  /*e9e0*/  LOP3.LUT R35, R70, 0x1f001f, RZ, 0xc0, !PT ;  /* 0x001f001f46237812 */ /* 0x000fe400078ec0ff */
[----:B------:R-:W-:-:S02]  /*e9f0*/  LOP3.LUT R82, R82, 0x1f001f, RZ, 0xc0, !PT ;  /* 0x001f001f52527812 */ /* 0x000fc400078ec0ff */
[----:B------:R-:W-:Y:S02]  /*ea00*/  LOP3.LUT R84, R84, 0x1f001f, RZ, 0xc0, !PT ;  /* 0x001f001f54547812 */ /* 0x000fe400078ec0ff */
[----:B------:R-:W-:Y:S02]  /*ea10*/  LOP3.LUT R37, R69, 0x80008, R38, 0xf8, !PT ;  /* 0x0008000845257812 */ /* 0x000fe400078ef826 */
[----:B------:R-:W-:Y:S02]  /*ea20*/  LOP3.LUT R38, R68, 0x80008, R83, 0xf8, !PT ;  /* 0x0008000844267812 */ /* 0x000fe400078ef853 */
[----:B------:R-:W-:Y:S02]  /*ea30*/  LOP3.LUT R70, R39, 0x64006400, RZ, 0xfc, !PT ;  /* 0x6400640027467812 */ /* 0x000fe400078efcff */
[----:B------:R-:W-:Y:S02]  /*ea40*/  LOP3.LUT R35, R35, 0x64006400, RZ, 0xfc, !PT ;  /* 0x6400640023237812 */ /* 0x000fe400078efcff */
[----:B------:R-:W-:-:S02]  /*ea50*/  LOP3.LUT R68, R82, 0x64006400, RZ, 0xfc, !PT ;  /* 0x6400640052447812 */ /* 0x000fc400078efcff */
[----:B------:R-:W-:Y:S01]  /*ea60*/  LOP3.LUT R84, R84, 0x64006400, RZ, 0xfc, !PT ;  /* 0x6400640054547812 */ /* 0x000fe200078efcff */
[----:B------:R-:W-:Y:S01]  /*ea70*/  HADD2 R70, R70, -1040, -1040 ;  /* 0xe410e41046467430 */ /* 0x000fe20000000000 */
[----:B------:R-:W-:Y:S01]  /*ea80*/  LOP3.LUT R39, R67, 0x80008, R86, 0xf8, !PT ;  /* 0x0008000843277812 */ /* 0x000fe200078ef856 */
[----:B------:R-:W-:Y:S02]  /*ea90*/  HADD2 R69, R35, -1040, -1040 ;  /* 0xe410e41023457430 */ /* 0x000fe40000000000 */
[----:B------:R-:W-:Y:S02]  /*eaa0*/  HADD2 R68, R68, -1040, -1040 ;  /* 0xe410e41044447430 */ /* 0x000fe40000000000 */
[----:B------:R-:W-:Y:S02]  /*eab0*/  HADD2 R67, R84, -1040, -1040 ;  /* 0xe410e41054437430 */ /* 0x000fe40000000000 */
[-C--:B0-----:R-:W-:Y:S02]  /*eac0*/  HFMA2 R82, R70, R44.reuse, R72 ;  /* 0x0000002c46527231 */ /* 0x081fe40000000048 */
[----:B------:R-:W-:-:S02]  /*ead0*/  HFMA2 R83, R69, R44, R71 ;  /* 0x0000002c45537231 */ /* 0x000fc40000000047 */
[-C--:B------:R-:W-:Y:S02]  /*eae0*/  HFMA2 R42, R68, R44.reuse, R42 ;  /* 0x0000002c442a7231 */ /* 0x080fe4000000002a */
[----:B------:R-:W-:Y:S01]  /*eaf0*/  HFMA2 R43, R67, R44, R43 ;  /* 0x0000002c432b7231 */ /* 0x000fe2000000002b */
[----:B------:R-:W-:Y:S02]  /*eb00*/  LOP3.LUT R81, R81, 0x64006400, RZ, 0xfc, !PT ;  /* 0x6400640051517812 */ /* 0x000fe400078efcff */
        /* <DEDUP_REMOVED lines=10> */
[----:B------:R-:W-:-:S02]  /*ebb0*/  LOP3.LUT R35, R75, 0x64006400, RZ, 0xfc, !PT ;  /* 0x640064004b237812 */ /* 0x000fc400078efcff */
        /* <DEDUP_REMOVED lines=10> */
[----:B------:R-:W-:-:S02]  /*ec60*/  HFMA2 R74, R35, R80.H0_H0, -48, -48 ;  /* 0xd200d200234a7431 */ /* 0x000fc40000040050 */
[----:B------:R-:W-:Y:S02]  /*ec70*/  HFMA2 R45, R41, R80.H0_H0, -48, -48 ;  /* 0xd200d200292d7431 */ /* 0x000fe40000040050 */
[-C--:B------:R-:W-:Y:S02]  /*ec80*/  HFMA2 R82, R76, R46.reuse, R82 ;  /* 0x0000002e4c527231 */ /* 0x080fe40000000052 */
[-C--:B------:R-:W-:Y:S02]  /*ec90*/  HFMA2 R83, R75, R46.reuse, R83 ;  /* 0x0000002e4b537231 */ /* 0x080fe40000000053 */
[-C--:B------:R-:W-:Y:S02]  /*eca0*/  HFMA2 R42, R74, R46.reuse, R42 ;  /* 0x0000002e4a2a7231 */ /* 0x080fe4000000002a */
[----:B------:R-:W-:Y:S01]  /*ecb0*/  HFMA2 R43, R45, R46, R43 ;  /* 0x0000002e2d2b7231 */ /* 0x000fe2000000002b */
[----:B------:R-:W-:Y:S02]  /*ecc0*/  LOP3.LUT R78, R32, 0x64006400, RZ, 0xfc, !PT ;  /* 0x64006400204e7812 */ /* 0x000fe400078efcff */
[----:B------:R-:W-:-:S02]  /*ecd0*/  LOP3.LUT R77, R33, 0x64006400, RZ, 0xfc, !PT ;  /* 0x64006400214d7812 */ /* 0x000fc400078efcff */
[----:B------:R-:W-:Y:S02]  /*ece0*/  LOP3.LUT R46, R34, 0x64006400, RZ, 0xfc, !PT ;  /* 0x64006400222e7812 */ /* 0x000fe400078efcff */
[----:B------:R-:W0:Y:S01]  /*ecf0*/  LDS.128 R32, [UR4+0x30] ;  /* 0x00003004ff207984 */ /* 0x000e220008000c00 */
[----:B------:R-:W-:-:S04]  /*ed00*/  LOP3.LUT R40, R40, 0x1f001f, RZ, 0xc0, !PT ;  /* 0x001f001f28287812 */ /* 0x000fc800078ec0ff */
[----:B------:R-:W-:Y:S01]  /*ed10*/  LOP3.LUT R40, R40, 0x64006400, RZ, 0xfc, !PT ;  /* 0x6400640028287812 */ /* 0x000fe200078efcff */
[----:B------:R-:W-:Y:S02]  /*ed20*/  HADD2 R78, R78, -1040, -1040 ;  /* 0xe410e4104e4e7430 */ /* 0x000fe40000000000 */
[----:B------:R-:W-:Y:S02]  /*ed30*/  HADD2 R77, R77, -1040, -1040 ;  /* 0xe410e4104d4d7430 */ /* 0x000fe40000000000 */
[----:B------:R-:W-:Y:S02]  /*ed40*/  HADD2 R79, R40, -1040, -1040 ;  /* 0xe410e410284f7430 */ /* 0x000fe40000000000 */
[----:B------:R-:W-:Y:S02]  /*ed50*/  HADD2 R46, R46, -1040, -1040 ;  /* 0xe410e4102e2e7430 */ /* 0x000fe40000000000 */
[-C--:B------:R-:W-:Y:S02]  /*ed60*/  HFMA2 R91, R77, R47.reuse, R42 ;  /* 0x0000002f4d5b7231 */ /* 0x080fe4000000002a */
[----:B------:R-:W-:-:S02]  /*ed70*/  HFMA2 R93, R78, R47, R83 ;  /* 0x0000002f4e5d7231 */ /* 0x000fc40000000053 */
[-C--:B------:R-:W-:Y:S02]  /*ed80*/  HFMA2 R92, R79, R47.reuse, R82 ;  /* 0x0000002f4f5c7231 */ /* 0x080fe40000000052 */
[----:B------:R-:W-:Y:S01]  /*ed90*/  HFMA2 R94, R46, R47, R43 ;  /* 0x0000002f2e5e7231 */ /* 0x000fe2000000002b */
[C---:B------:R-:W-:Y:S02]  /*eda0*/  LOP3.LUT R47, R28.reuse, 0x1f001f, RZ, 0xc0, !PT ;  /* 0x001f001f1c2f7812 */ /* 0x040fe400078ec0ff */
[----:B------:R-:W-:Y:S02]  /*edb0*/  LOP3.LUT R81, R28, 0x3e003e0, RZ, 0xc0, !PT ;  /* 0x03e003e01c517812 */ /* 0x000fe400078ec0ff */
[--C-:B------:R-:W-:Y:S02]  /*edc0*/  SHF.R.U32.HI R40, RZ, 0xa, R28.reuse ;  /* 0x0000000aff287819 */ /* 0x100fe4000001161c */
[----:B------:R-:W-:Y:S02]  /*edd0*/  SHF.R.U32.HI R87, RZ, 0xb, R28 ;  /* 0x0000000bff577819 */ /* 0x000fe4000001161c */
[----:B------:R-:W-:-:S02]  /*ede0*/  SHF.R.U32.HI R90, RZ, 0xb, R29 ;  /* 0x0000000bff5a7819 */ /* 0x000fc4000001161d */
[----:B------:R-:W-:Y:S02]  /*edf0*/  SHF.R.U32.HI R89, RZ, 0xb, R30 ;  /* 0x0000000bff597819 */ /* 0x000fe4000001161e */
[----:B------:R-:W-:Y:S02]  /*ee00*/  SHF.R.U32.HI R88, RZ, 0xb, R31 ;  /* 0x0000000bff587819 */ /* 0x000fe4000001161f */
[C---:B------:R-:W-:Y:S02]  /*ee10*/  LOP3.LUT R28, R29.reuse, 0x1f001f, RZ, 0xc0, !PT ;  /* 0x001f001f1d1c7812 */ /* 0x040fe400078ec0ff */
[----:B------:R-:W-:Y:S02]  /*ee20*/  LOP3.LUT R82, R29, 0x3e003e0, RZ, 0xc0, !PT ;  /* 0x03e003e01d527812 */ /* 0x000fe400078ec0ff */
[----:B------:R-:W-:Y:S02]  /*ee30*/  SHF.R.U32.HI R41, RZ, 0xa, R29 ;  /* 0x0000000aff297819 */ /* 0x000fe4000001161d */
[----:B------:R-:W-:-:S02]  /*ee40*/  LOP3.LUT R29, R30, 0x1f001f, RZ, 0xc0, !PT ;  /* 0x001f001f1e1d7812 */ /* 0x000fc400078ec0ff */
[----:B------:R-:W-:Y:S02]  /*ee50*/  LOP3.LUT R87, R36, 0x100010, R87, 0xf8, !PT ;  /* 0x0010001024577812 */ /* 0x000fe400078ef857 */
[----:B------:R-:W-:Y:S02]  /*ee60*/  LOP3.LUT R90, R37, 0x100010, R90, 0xf8, !PT ;  /* 0x00100010255a7812 */ /* 0x000fe400078ef85a */
[----:B------:R-:W-:Y:S02]  /*ee70*/  LOP3.LUT R89, R38, 0x100010, R89, 0xf8, !PT ;  /* 0x0010001026597812 */ /* 0x000fe400078ef859 */
[----:B------:R-:W-:Y:S02]  /*ee80*/  LOP3.LUT R88, R39, 0x100010, R88, 0xf8, !PT ;  /* 0x0010001027587812 */ /* 0x000fe400078ef858 */
[----:B------:R-:W-:Y:S01]  /*ee90*/  LOP3.LUT R84, R30, 0x3e003e0, RZ, 0xc0, !PT ;  /* 0x03e003e01e547812 */ /* 0x000fe200078ec0ff */
[----:B------:R-:W1:Y:S01]  /*eea0*/  LDS.128 R36, [UR4+0x80] ;  /* 0x00008004ff247984 */ /* 0x000e620008000c00 */
        /* <DEDUP_REMOVED lines=14> */
[-C--:B------:R-:W-:Y:S02]  /*ef90*/  HFMA2 R85, R81, R80.reuse.H0_H0, -48, -48 ;  /* 0xd200d20051557431 */ /* 0x080fe40000040050 */
[----:B------:R-:W-:-:S02]  /*efa0*/  HFMA2 R83, R83, R80.H0_H0, -48, -48 ;  /* 0xd200d20053537431 */ /* 0x000fc40000040050 */
[----:B0-----:R-:W-:Y:S02]  /*efb0*/  HFMA2 R28, R82, R32, R91 ;  /* 0x00000020521c7231 */ /* 0x001fe4000000005b */
[-C--:B------:R-:W-:Y:S02]  /*efc0*/  HFMA2 R81, R31, R80.reuse.H0_H0, -48, -48 ;  /* 0xd200d2001f517431 */ /* 0x080fe40000040050 */
[----:B------:R-:W-:Y:S02]  /*efd0*/  HFMA2 R47, R47, R80.H0_H0, -48, -48 ;  /* 0xd200d2002f2f7431 */ /* 0x000fe40000040050 */
[----:B------:R-:W-:Y:S02]  /*efe0*/  HFMA2 R93, R84, R32, R93 ;  /* 0x00000020545d7231 */ /* 0x000fe4000000005d */
[----:B------:R-:W-:Y:S02]  /*eff0*/  HADD2 R86, R86, -1040, -1040 ;  /* 0xe410e41056567430 */ /* 0x000fe40000000000 */
[----:B------:R-:W-:Y:S01]  /*f000*/  HADD2 R80, R30, -1040, -1040 ;  /* 0xe410e4101e507430 */ /* 0x000fe20000000000 */
[----:B------:R-:W-:Y:S01]  /*f010*/  LOP3.LUT R40, R40, 0x1f001f, RZ, 0xc0, !PT ;  /* 0x001f001f28287812 */ /* 0x000fe200078ec0ff */
[----:B------:R-:W-:-:S02]  /*f020*/  HFMA2 R91, R83, R33, R93 ;  /* 0x00000021535b7231 */ /* 0x000fc4000000005d */
[-C--:B------:R-:W-:Y:S02]  /*f030*/  HFMA2 R92, R86, R32.reuse, R92 ;  /* 0x00000020565c7231 */ /* 0x080fe4000000005c */
[----:B------:R-:W-:Y:S01]  /*f040*/  HFMA2 R94, R80, R32, R94 ;  /* 0x00000020505e7231 */ /* 0x000fe2000000005e */
[----:B------:R-:W-:Y:S01]  /*f050*/  LOP3.LUT R93, R41, 0x1f001f, RZ, 0xc0, !PT ;  /* 0x001f001f295d7812 */ /* 0x000fe200078ec0ff */
[----:B------:R-:W-:Y:S01]  /*f060*/  HFMA2 R32, R81, R33, R28 ;  /* 0x0000002151207231 */ /* 0x000fe2000000001c */
[----:B------:R-:W-:Y:S01]  /*f070*/  LOP3.LUT R95, R42, 0x1f001f, RZ, 0xc0, !PT ;  /* 0x001f001f2a5f7812 */ /* 0x000fe200078ec0ff */
[----:B------:R-:W0:Y:S01]  /*f080*/  LDS.128 R28, [UR4+0x90] ;  /* 0x00009004ff1c7984 */ /* 0x000e220008000c00 */
[----:B------:R-:W-:Y:S02]  /*f090*/  LOP3.LUT R43, R43, 0x1f001f, RZ, 0xc0, !PT ;  /* 0x001f001f2b2b7812 */ /* 0x000fe400078ec0ff */
[----:B------:R-:W-:Y:S02]  /*f0a0*/  LOP3.LUT R41, R40, 0x64006400, RZ, 0xfc, !PT ;  /* 0x6400640028297812 */ /* 0x000fe400078efcff */
[----:B------:R-:W-:-:S02]  /*f0b0*/  LOP3.LUT R42, R93, 0x64006400, RZ, 0xfc, !PT ;  /* 0x640064005d2a7812 */ /* 0x000fc400078efcff */
[----:B------:R-:W-:Y:S02]  /*f0c0*/  LOP3.LUT R95, R95, 0x64006400, RZ, 0xfc, !PT ;  /* 0x640064005f5f7812 */ /* 0x000fe400078efcff */
[----:B------:R-:W-:Y:S01]  /*f0d0*/  LOP3.LUT R43, R43, 0x64006400, RZ, 0xfc, !PT ;  /* 0x640064002b2b7812 */ /* 0x000fe200078efcff */
[-C--:B------:R-:W-:Y:S02]  /*f0e0*/  HFMA2 R92, R85, R33.reuse, R92 ;  /* 0x00000021555c7231 */ /* 0x080fe4000000005c */
[----:B------:R-:W-:Y:S01]  /*f0f0*/  HFMA2 R33, R47, R33, R94 ;  /* 0x000000212f217231 */ /* 0x000fe2000000005e */
        /* <DEDUP_REMOVED lines=8> */
[-C--:B------:R-:W-:Y:S02]  /*f180*/  HFMA2 R41, R90, R34.reuse, R92 ;  /* 0x000000225a297231 */ /* 0x080fe4000000005c */
[-C--:B------:R-:W-:Y:S02]  /*f190*/  HFMA2 R42, R89, R34.reuse, R91 ;  /* 0x00000022592a7231 */ /* 0x080fe4000000005b */
[-C--:B------:R-:W-:Y:S02]  /*f1a0*/  HFMA2 R32, R88, R34.reuse, R32 ;  /* 0x0000002258207231 */ /* 0x080fe40000000020 */
[----:B------:R-:W-:Y:S02]  /*f1b0*/  HFMA2 R33, R87, R34, R33 ;  /* 0x0000002257217231 */ /* 0x000fe40000000021 */
[----:B------:R-:W-:-:S02]  /*f1c0*/  HADD2 R94, R94, -1040, -1040 ;  /* 0xe410e4105e5e7430 */ /* 0x000fc40000000000 */
[----:B------:R-:W-:Y:S02]  /*f1d0*/  HADD2 R93, R93, -1040, -1040 ;  /* 0xe410e4105d5d7430 */ /* 0x000fe40000000000 */
[----:B------:R-:W-:Y:S02]  /*f1e0*/  HADD2 R92, R40, -1040, -1040 ;  /* 0xe410e410285c7430 */ /* 0x000fe40000000000 */
[----:B------:R-:W-:Y:S02]  /*f1f0*/  HADD2 R91, R96, -1040, -1040 ;  /* 0xe410e410605b7430 */ /* 0x000fe40000000000 */
[-C--:B------:R-:W-:Y:S02]  /*f200*/  HFMA2 R41, R94, R35.reuse, R41 ;  /* 0x000000235e297231 */ /* 0x080fe40000000029 */
[-C--:B------:R-:W-:Y:S02]  /*f210*/  HFMA2 R42, R93, R35.reuse, R42 ;  /* 0x000000235d2a7231 */ /* 0x080fe4000000002a */
[----:B------:R-:W-:-:S02]  /*f220*/  HFMA2 R96, R92, R35, R32 ;  /* 0x000000235c607231 */ /* 0x000fc40000000020 */
[----:B------:R-:W-:Y:S02]  /*f230*/  HFMA2 R95, R91, R35, R33 ;  /* 0x000000235b5f7231 */ /* 0x000fe40000000021 */
[----:B------:R-:W2:Y:S01]  /*f240*/  LDS.128 R32, [UR4+0xa0] ;  /* 0x0000a004ff207984 */ /* 0x000ea20008000c00 */
[----:B------:R-:W-:Y:S02]  /*f250*/  HADD2 R98, R41.H0_H0, R41.H1_H1 ;  /* 0x3000002929627230 */ /* 0x000fe40000000800 */
[-C--:B-1----:R-:W-:Y:S02]  /*f260*/  HFMA2 R40, R66, R36.reuse, RZ ;  /* 0x0000002442287231 */ /* 0x082fe400000000ff */
[----:B------:R-:W-:Y:S02]  /*f270*/  HADD2 R97, R42.H0_H0, R42.H1_H1 ;  /* 0x3000002a2a617230 */ /* 0x000fe40000000800 */
[-C--:B------:R-:W-:Y:S02]  /*f280*/  HFMA2 R42, R62, R36.reuse, RZ ;  /* 0x000000243e2a7231 */ /* 0x080fe400000000ff */
[----:B------:R-:W-:-:S02]  /*f290*/  HFMA2 R41, R64, R36, RZ.H0_H0 ;  /* 0x0000002440297231 */ /* 0x000fc400000400ff */
        /* <DEDUP_REMOVED lines=13> */
[-C--:B0-----:R-:W-:Y:S02]  /*f370*/  HFMA2 R40, R20, R28.reuse, R40 ;  /* 0x0000001c14287231 */ /* 0x081fe40000000028 */
        /* <DEDUP_REMOVED lines=33> */
[----:B------:R-:W2:Y:S01]  /*f590*/  LDS.128 R32, [UR4+0x110] ;  /* 0x00011004ff207984 */ /* 0x000ea20008000c00 */
        /* <DEDUP_REMOVED lines=16> */
[----:B------:R-:W-:Y:S01]  /*f6a0*/  @!P0 PRMT R115, R101, 0x7610, R115 ;  /* 0x0000761065738816 */ /* 0x000fe20000000073 */
[----:B------:R-:W0:Y:S01]  /*f6b0*/  LDS.128 R36, [UR4+0x120] ;  /* 0x00012004ff247984 */ /* 0x000e220008000c00 */
[----:B------:R-:W-:Y:S01]  /*f6c0*/  @!P0 PRMT R116, R100, 0x7610, R116 ;  /* 0x0000761064748816 */ /* 0x000fe20000000074 */
[----:B------:R-:W-:Y:S01]  /*f6d0*/  HADD2 R99, R40.H0_H0, R40.H1_H1 ;  /* 0x3000002828637230 */ /* 0x000fe20000000800 */
[----:B------:R-:W-:Y:S01]  /*f6e0*/  @!P0 PRMT R115, R115, 0x7610, R101 ;  /* 0x0000761073738816 */ /* 0x000fe20000000065 */
[----:B------:R-:W-:Y:S01]  /*f6f0*/  HADD2 R101, R42.H0_H0, R42.H1_H1 ;  /* 0x3000002a2a657230 */ /* 0x000fe20000000800 */
[----:B------:R-:W-:Y:S01]  /*f700*/  @!P0 PRMT R116, R116, 0x7610, R100 ;  /* 0x0000761074748816 */ /* 0x000fe20000000064 */
[----:B-1----:R-:W-:-:S02]  /*f710*/  HFMA2 R40, R66, R28, RZ ;  /* 0x0000001c42287231 */ /* 0x002fc400000000ff */
[----:B------:R-:W-:Y:S02]  /*f720*/  HADD2 R100, R41.H0_H0, R41.H1_H1 ;  /* 0x3000002929647230 */ /* 0x000fe40000000800 */
[-C--:B------:R-:W-:Y:S02]  /*f730*/  HFMA2 R42, R62, R28.reuse, RZ ;  /* 0x0000001c3e2a7231 */ /* 0x080fe400000000ff */
[----:B------:R-:W-:Y:S02]  /*f740*/  HADD2 R102, R43.H0_H0, R43.H1_H1 ;  /* 0x3000002b2b667230 */ /* 0x000fe40000000800 */
[-C--:B------:R-:W-:Y:S02]  /*f750*/  HFMA2 R40, R65, R29.reuse, R40 ;  /* 0x0000001d41287231 */ /* 0x080fe40000000028 */
[----:B------:R-:W-:Y:S02]  /*f760*/  HFMA2 R41, R64, R28, RZ.H0_H0 ;  /* 0x0000001c40297231 */ /* 0x000fe400000400ff */
[----:B------:R-:W-:-:S02]  /*f770*/  HFMA2 R42, R61, R29, R42 ;  /* 0x0000001d3d2a7231 */ /* 0x000fc4000000002a */
[----:B------:R-:W-:Y:S02]  /*f780*/  HFMA2 R43, R60, R28, RZ.H0_H0 ;  /* 0x0000001c3c2b7231 */ /* 0x000fe400000400ff */
[-C--:B------:R-:W-:Y:S02]  /*f790*/  HFMA2 R40, R58, R30.reuse, R40 ;  /* 0x0000001e3a287231 */ /* 0x080fe40000000028 */
[-C--:B------:R-:W-:Y:S02]  /*f7a0*/  HFMA2 R28, R63, R29.reuse, R41 ;  /* 0x0000001d3f1c7231 */ /* 0x080fe40000000029 */
[-C--:B------:R-:W-:Y:S02]  /*f7b0*/  HFMA2 R42, R55, R30.reuse, R42 ;  /* 0x0000001e372a7231 */ /* 0x080fe4000000002a */
[----:B------:R-:W-:Y:S02]  /*f7c0*/  HFMA2 R43, R59, R29, R43 ;  /* 0x0000001d3b2b7231 */ /* 0x000fe4000000002b */
[----:B------:R-:W-:-:S02]  /*f7d0*/  HFMA2 R29, R56, R30, R28 ;  /* 0x0000001e381d7231 */ /* 0x000fc4000000001c */
[-C--:B------:R-:W-:Y:S02]  /*f7e0*/  HFMA2 R28, R57, R31.reuse, R40 ;  /* 0x0000001f391c7231 */ /* 0x080fe40000000028 */
[----:B------:R-:W-:Y:S02]  /*f7f0*/  HFMA2 R43, R54, R30, R43 ;  /* 0x0000001e362b7231 */ /* 0x000fe4000000002b */
[-C--:B------:R-:W-:Y:S02]  /*f800*/  HFMA2 R40, R15, R31.reuse, R42 ;  /* 0x0000001f0f287231 */ /* 0x080fe4000000002a */
[-C--:B------:R-:W-:Y:S02]  /*f810*/  HFMA2 R29, R16, R31.reuse, R29 ;  /* 0x0000001f101d7231 */ /* 0x080fe4000000001d */
[----:B------:R-:W-:Y:S02]  /*f820*/  HFMA2 R43, R21, R31, R43 ;  /* 0x0000001f152b7231 */ /* 0x000fe4000000002b */
[----:B--2---:R-:W-:-:S02]  /*f830*/  HFMA2 R40, R18, R32, R40 ;  /* 0x0000002012287231 */ /* 0x004fc40000000028 */
[-C--:B------:R-:W-:Y:S02]  /*f840*/  HFMA2 R42, R19, R32.reuse, R29 ;  /* 0x00000020132a7231 */ /* 0x080fe4000000001d */
[-C--:B------:R-:W-:Y:S02]  /*f850*/  HFMA2 R41, R20, R32.reuse, R28 ;  /* 0x0000002014297231 */ /* 0x080fe4000000001c */
[----:B------:R-:W-:Y:S01]  /*f860*/  HFMA2 R43, R17, R32, R43 ;  /* 0x00000020112b7231 */ /* 0x000fe2000000002b */
[----:B------:R-:W1:Y:S01]  /*f870*/  LDS.128 R28, [UR4+0x130] ;  /* 0x00013004ff1c7984 */ /* 0x000e620008000c00 */
        /* <DEDUP_REMOVED lines=13> */
[----:B------:R-:W0:Y:S01]  /*f950*/  LDS.128 R32, [UR4+0x180] ;  /* 0x00018004ff207984 */ /* 0x000e220008000c00 */
        /* <DEDUP_REMOVED lines=15> */
[----:B------:R-:W2:Y:S01]  /*fa50*/  LDS.128 R36, [UR4+0x190] ;  /* 0x00019004ff247984 */ /* 0x000ea20008000c00 */
[-C--:B-1----:R-:W-:Y:S02]  /*fa60*/  HFMA2 R41, R82, R28.reuse, R41 ;  /* 0x0000001c52297231 */ /* 0x082fe40000000029 */
        /* <DEDUP_REMOVED lines=14> */
[----:B0-----:R-:W-:Y:S02]  /*fb50*/  HFMA2 R28, R64, R32, RZ.H0_H0 ;  /* 0x00000020401c7231 */ /* 0x001fe400000400ff */
[----:B------:R-:W-:-:S02]  /*fb60*/  HADD2 R104, R41.H0_H0, R41.H1_H1 ;  /* 0x3000002929687230 */ /* 0x000fc40000000800 */
[-C--:B------:R-:W-:Y:S02]  /*fb70*/  HFMA2 R41, R66, R32.reuse, RZ ;  /* 0x0000002042297231 */ /* 0x080fe400000000ff */
[----:B------:R-:W-:Y:S02]  /*fb80*/  HADD2 R103, R40.H0_H0, R40.H1_H1 ;  /* 0x3000002828677230 */ /* 0x000fe40000000800 */
[-C--:B------:R-:W-:Y:S02]  /*fb90*/  HFMA2 R40, R62, R32.reuse, RZ ;  /* 0x000000203e287231 */ /* 0x080fe400000000ff */
[----:B------:R-:W-:Y:S02]  /*fba0*/  HADD2 R105, R42.H0_H0, R42.H1_H1 ;  /* 0x3000002a2a697230 */ /* 0x000fe40000000800 */
[----:B------:R-:W-:Y:S02]  /*fbb0*/  HFMA2 R43, R94, R31, R43 ;  /* 0x0000001f5e2b7231 */ /* 0x000fe4000000002b */
[----:B------:R-:W-:-:S02]  /*fbc0*/  HFMA2 R42, R60, R32, RZ.H0_H0 ;  /* 0x000000203c2a7231 */ /* 0x000fc400000400ff */
[-C--:B------:R-:W-:Y:S02]  /*fbd0*/  HFMA2 R32, R63, R33.reuse, R28 ;  /* 0x000000213f207231 */ /* 0x080fe4000000001c */
[-C--:B------:R-:W-:Y:S01]  /*fbe0*/  HFMA2 R41, R65, R33.reuse, R41 ;  /* 0x0000002141297231 */ /* 0x080fe20000000029 */
[----:B------:R-:W0:Y:S01]  /*fbf0*/  LDS.128 R28, [UR4+0x1a0] ;  /* 0x0001a004ff1c7984 */ /* 0x000e220008000c00 */
        /* <DEDUP_REMOVED lines=38> */
[----:B------:R-:W-:Y:S02]  /*fe60*/  HADD2 R106, R43.H0_H0, R43.H1_H1 ;  /* 0x3000002b2b6a7230 */ /* 0x000fe40000000800 */
[-C--:B------:R-:W-:Y:S02]  /*fe70*/  HFMA2 R43, R79, R31.reuse, R29 ;  /* 0x0000001f4f2b7231 */ /* 0x080fe4000000001d */
[----:B------:R-:W-:Y:S01]  /*fe80*/  HFMA2 R40, R45, R30, R40 ;  /* 0x0000001e2d287231 */ /* 0x000fe20000000028 */
[----:B------:R-:W0:Y:S01]  /*fe90*/  LDS.128 R36, [UR4+0x200] ;  /* 0x00020004ff247984 */ /* 0x000e220008000c00 */
        /* <DEDUP_REMOVED lines=12> */
[----:B------:R-:W-:Y:S02]  /*ff60*/  @!P0 MOV R42, R126 ;  /* 0x0000007e002a8202 */ /* 0x000fe40000000f00 */
[----:B------:R-:W-:-:S05]  /*ff70*/  @!P0 MOV R43, R123 ;  /* 0x0000007b002b8202 */ /* 0x000fca0000000f00 */
[----:B------:R1:W2:Y:S01]  /*ff80*/  @!P0 LDG.E.U16.CONSTANT R133, desc[UR8][R42.64] ;  /* 0x000000082a858981 */ /* 0x0002a2000c1e9500 */
[-C--:B------:R-:W-:Y:S02]  /*ff90*/  HFMA2 R40, R89, R34.reuse, R40 ;  /* 0x0000002259287231 */ /* 0x080fe40000000028 */
[-C--:B------:R-:W-:Y:S02]  /*ffa0*/  HFMA2 R32, R88, R34.reuse, R32 ;  /* 0x0000002258207231 */ /* 0x080fe40000000020 */
[----:B------:R-:W-:Y:S02]  /*ffb0*/  HFMA2 R34, R87, R34, R28 ;  /* 0x0000002257227231 */ /* 0x000fe4000000001c */
[----:B------:R-:W3:Y:S01]  /*ffc0*/  LDS.128 R28, [UR4+0x210] ;  /* 0x00021004ff1c7984 */ /* 0x000ee20008000c00 */
[-C--:B------:R-:W-:Y:S02]  /*ffd0*/  HFMA2 R33, R94, R35.reuse, R33 ;  /* 0x000000235e217231 */ /* 0x080fe40000000021 */
[----:B------:R-:W-:-:S02]  /*ffe0*/  HFMA2 R40, R93, R35, R40 ;  /* 0x000000235d287231 */ /* 0x000fc40000000028 */
[-C--:B------:R-:W-:Y:S02]  /*fff0*/  HFMA2 R32, R92, R35.reuse, R32 ;  /* 0x000000235c207231 */ /* 0x080fe40000000020 */
[----:B------:R-:W-:Y:S02]  /*10000*/  HFMA2 R34, R91, R35, R34 ;  /* 0x000000235b227231 */ /* 0x000fe40000000022 */
        /* <DEDUP_REMOVED lines=10> */
[----:B------:R-:W-:Y:S02]  /*100b0*/  HADD2 R107, R34.H0_H0, R34.H1_H1 ;  /* 0x30000022226b7230 */ /* 0x000fe40000000800 */
[----:B------:R-:W-:Y:S02]  /*100c0*/  HFMA2 R37, R59, R37, R33 ;  /* 0x000000253b257231 */ /* 0x000fe40000000021 */
        /* <DEDUP_REMOVED lines=9> */
[-C--:B---3--:R-:W-:Y:S02]  /*10160*/  HFMA2 R41, R20, R28.reuse, R41 ;  /* 0x0000001c14297231 */ /* 0x088fe40000000029 */
[----:B------:R-:W-:-:S02]  /*10170*/  HFMA2 R37, R17, R28, R37 ;  /* 0x0000001c11257231 */ /* 0x000fc40000000025 */
[-C--:B------:R-:W-:Y:S02]  /*10180*/  HFMA2 R36, R18, R28.reuse, R36 ;  /* 0x0000001c12247231 */ /* 0x080fe40000000024 */
[----:B------:R-:W-:Y:S02]  /*10190*/  HFMA2 R40, R19, R28, R40 ;  /* 0x0000001c13287231 */ /* 0x000fe40000000028 */
[-C--:B-1----:R-:W-:Y:S02]  /*101a0*/  HFMA2 R42, R25, R29.reuse, R41 ;  /* 0x0000001d192a7231 */ /* 0x082fe40000000029 */
[-C--:B------:R-:W-:Y:S02]  /*101b0*/  HFMA2 R41, R22, R29.reuse, R37 ;  /* 0x0000001d16297231 */ /* 0x080fe40000000025 */
[-C--:B------:R-:W-:Y:S02]  /*101c0*/  HFMA2 R28, R23, R29.reuse, R36 ;  /* 0x0000001d171c7231 */ /* 0x080fe40000000024 */
        /* <DEDUP_REMOVED lines=43> */
[----:B------:R-:W1:Y:S02]  /*10480*/  LDS.128 R36, [UR4+0x290] ;  /* 0x00029004ff247984 */ /* 0x000e640008000c00 */
[----:B------:R-:W-:-:S02]  /*10490*/  HADD2 R111, R40.H0_H0, R40.H1_H1 ;  /* 0x30000028286f7230 */ /* 0x000fc40000000800 */
        /* <DEDUP_REMOVED lines=40> */
[----:B------:R-:W-:Y:S02]  /*10720*/  HADD2 R114, R43.H0_H0, R43.H1_H1 ;  /* 0x3000002b2b727230 */ /* 0x000fe40000000800 */
[----:B------:R-:W-:Y:S02]  /*10730*/  HFMA2 R43, R76, R34, R38 ;  /* 0x000000224c2b7231 */ /* 0x000fe40000000026 */
[----:B------:R-:W-:-:S02]  /*10740*/  HFMA2 R30, R44, R33, R30 ;  /* 0x000000212c1e7231 */ /* 0x000fc4000000001e */
[-C--:B------:R-:W-:Y:S02]  /*10750*/  HFMA2 R32, R74, R34.reuse, R37 ;  /* 0x000000224a207231 */ /* 0x080fe40000000025 */
[-C--:B------:R-:W-:Y:S02]  /*10760*/  HFMA2 R33, R75, R34.reuse, R36 ;  /* 0x000000224b217231 */ /* 0x080fe40000000024 */
[----:B------:R-:W0:Y:S01]  /*10770*/  LDS.128 R36, [UR4+0x2b0] ;  /* 0x0002b004ff247984 */ /* 0x000e220008000c00 */
[----:B------:R-:W-:-:S03]  /*10780*/  HFMA2 R34, R45, R34, R30 ;  /* 0x000000222d227231 */ /* 0x000fc6000000001e */
[----:B------:R-:W1:Y:S01]  /*10790*/  LDS.128 R28, [UR4+0x300] ;  /* 0x00030004ff1c7984 */ /* 0x000e620008000c00 */
[----:B------:R-:W-:Y:S02]  /*107a0*/  HADD2 R113, R42.H0_H0, R42.H1_H1 ;  /* 0x3000002a2a717230 */ /* 0x000fe40000000800 */
[-C--:B------:R-:W-:Y:S02]  /*107b0*/  HFMA2 R43, R79, R35.reuse, R43 ;  /* 0x000000234f2b7231 */ /* 0x080fe4000000002b */
[----:B------:R-:W-:Y:S02]  /*107c0*/  HADD2 R112, R41.H0_H0, R41.H1_H1 ;  /* 0x3000002929707230 */ /* 0x000fe40000000800 */
        /* <DEDUP_REMOVED lines=13> */
[-C--:B-1----:R-:W-:Y:S02]  /*108a0*/  HFMA2 R64, R64, R28.reuse, RZ.H0_H0 ;  /* 0x0000001c40407231 */ /* 0x082fe400000400ff */
[-C--:B------:R-:W-:Y:S02]  /*108b0*/  HFMA2 R66, R66, R28.reuse, RZ ;  /* 0x0000001c42427231 */ /* 0x080fe400000000ff */
[----:B------:R-:W-:-:S02]  /*108c0*/  HFMA2 R60, R60, R28, RZ.H0_H0 ;  /* 0x0000001c3c3c7231 */ /* 0x000fc400000400ff */
[----:B------:R-:W-:Y:S02]  /*108d0*/  HFMA2 R62, R62, R28, RZ ;  /* 0x0000001c3e3e7231 */ /* 0x000fe400000000ff */
[-C--:B------:R-:W-:Y:S02]  /*108e0*/  HFMA2 R37, R87, R38.reuse, R37 ;  /* 0x0000002657257231 */ /* 0x080fe40000000025 */
[----:B------:R-:W-:Y:S02]  /*108f0*/  HFMA2 R36, R94, R39, R36 ;  /* 0x000000275e247231 */ /* 0x000fe40000000024 */
        /* <DEDUP_REMOVED lines=9> */
[----:B------:R-:W-:Y:S02]  /*10990*/  HADD2 R59, R36.H0_H0, R36.H1_H1 ;  /* 0x30000024243b7230 */ /* 0x000fe40000000800 */
[----:B------:R-:W1:Y:S01]  /*109a0*/  LDS.128 R36, [UR4+0x320] ;  /* 0x00032004ff247984 */ /* 0x000e620008000c00 */
[----:B------:R-:W-:Y:S02]  /*109b0*/  HADD2 R60, R40.H0_H0, R40.H1_H1 ;  /* 0x30000028283c7230 */ /* 0x000fe40000000800 */
[-C--:B------:R-:W-:Y:S02]  /*109c0*/  HFMA2 R65, R58, R30.reuse, R65 ;  /* 0x0000001e3a417231 */ /* 0x080fe40000000041 */
[-C--:B------:R-:W-:Y:S01]  /*109d0*/  HFMA2 R28, R56, R30.reuse, R28 ;  /* 0x0000001e381c7231 */ /* 0x080fe2000000001c */
[----:B------:R-:W3:Y:S01]  /*109e0*/  LDS.128 R40, [UR4+0x330] ;  /* 0x00033004ff287984 */ /* 0x000ee20008000c00 */
        /* <DEDUP_REMOVED lines=38> */
[-C--:B---3--:R-:W-:Y:S02]  /*10c50*/  HFMA2 R20, R86, R40.reuse, R20 ;  /* 0x0000002856147231 */ /* 0x088fe40000000014 */
[-C--:B------:R-:W-:Y:S02]  /*10c60*/  HFMA2 R24, R84, R40.reuse, R24 ;  /* 0x0000002854187231 */ /* 0x080fe40000000018 */
[-C--:B------:R-:W-:Y:S02]  /*10c70*/  HFMA2 R34, R82, R40.reuse, R34 ;  /* 0x0000002852227231 */ /* 0x080fe40000000022 */
[----:B------:R-:W-:Y:S02]  /*10c80*/  HFMA2 R23, R80, R40, R23 ;  /* 0x0000002850177231 */ /* 0x000fe40000000017 */
[-C--:B------:R-:W-:Y:S02]  /*10c90*/  HFMA2 R45, R85, R41.reuse, R20 ;  /* 0x00000029552d7231 */ /* 0x080fe40000000014 */
[----:B------:R-:W-:-:S02]  /*10ca0*/  HFMA2 R21, R83, R41, R24 ;  /* 0x0000002953157231 */ /* 0x000fc40000000018 */
[-C--:B------:R-:W-:Y:S02]  /*10cb0*/  HFMA2 R44, R81, R41.reuse, R34 ;  /* 0x00000029512c7231 */ /* 0x080fe40000000022 */
[----:B------:R-:W-:Y:S01]  /*10cc0*/  HFMA2 R23, R47, R41, R23 ;  /* 0x000000292f177231 */ /* 0x000fe20000000017 */
[----:B------:R-:W-:Y:S01]  /*10cd0*/  @!P0 IADD3 R30, PT, PT, R118, 0x1, RZ ;  /* 0x00000001761e8810 */ /* 0x000fe20007ffe0ff */
[-C--:B------:R-:W-:Y:S02]  /*10ce0*/  HFMA2 R47, R90, R42.reuse, R45 ;  /* 0x0000002a5a2f7231 */ /* 0x080fe4000000002d */
[-C--:B------:R-:W-:Y:S01]  /*10cf0*/  HFMA2 R21, R89, R42.reuse, R21 ;  /* 0x0000002a59157231 */ /* 0x080fe20000000015 */
[----:B--2---:R-:W-:Y:S01]  /*10d00*/  @!P0 IADD3 R119, PT, PT, R133, R120, RZ ;  /* 0x0000007885778210 */ /* 0x004fe20007ffe0ff */
[-C--:B------:R-:W-:Y:S01]  /*10d10*/  HFMA2 R46, R88, R42.reuse, R44 ;  /* 0x0000002a582e7231 */ /* 0x080fe2000000002c */
[----:B------:R-:W-:Y:S01]  /*10d20*/  IADD3 R120, PT, PT, R120, 0x20, RZ ;  /* 0x0000002078787810 */ /* 0x000fe20007ffe0ff */
[----:B------:R-:W-:Y:S01]  /*10d30*/  HFMA2 R23, R87, R42, R23 ;  /* 0x0000002a57177231 */ /* 0x000fe20000000017 */
[----:B------:R-:W-:Y:S01]  /*10d40*/  @!P0 MOV R118, R30 ;  /* 0x0000001e00768202 */ /* 0x000fe20000000f00 */
        /* <DEDUP_REMOVED lines=12> */
[----:B------:R-:W-:Y:S01]  /*10e10*/  HADD2 R23, R23.H0_H0, R23.H1_H1 ;  /* 0x3000001717177230 */ /* 0x000fe20000000800 */
        /* <DEDUP_REMOVED lines=36> */
.L_x_2481:
[C---:B------:R-:W-:Y:S02]  /*11060*/  VIMNMX R25, PT, PT, R121.reuse, UR13, PT ;  /* 0x0000000d79197c48 */ /* 0x040fe4000bfe0100 */
[----:B------:R-:W-:Y:S02]  /*11070*/  VIMNMX R123, PT, PT, R121, UR14, PT ;  /* 0x0000000e797b7c48 */ /* 0x000fe4000bfe0100 */
[----:B------:R-:W-:-:S13]  /*11080*/  ISETP.GT.AND P0, PT, R25, R120, PT ;  /* 0x000000781900720c */ /* 0x000fda0003f04270 */
[----:B------:R-:W-:Y:S05]  /*11090*/  @!P0 BRA `(.L_x_2483) ;  /* 0x0000007400708947 */ /* 0x000fea0003800000 */
.L_x_2484:
[----:B------:R-:W-:Y:S01]  /*110a0*/  ISETP.NE.AND P0, PT, R120, R119, PT ;  /* 0x000000777800720c */ /* 0x000fe20003f05270 */
[----:B------:R-:W0:-:S12]  /*110b0*/  LDS.64 R34, [UR4] ;  /* 0x00000004ff227984 */ /* 0x000e180008000a00 */
[----:B------:R-:W1:Y:S01]  /*110c0*/  @!P0 LDC.64 R16, c[0x0][0x3b8] ;  /* 0x0000ee00ff108b82 */ /* 0x000e620000000a00 */
[----:B------:R-:W-:-:S05]  /*110d0*/  @!P0 SHF.L.U32 R23, R120, 0x1, RZ ;  /* 0x0000000178178819 */ /* 0x000fca00000006ff */
[----:B-1----:R-:W-:Y:S02]  /*110e0*/  @!P0 IMAD.WIDE.U32 R22, R23, 0x2, R16 ;  /* 0x0000000217168825 */ /* 0x002fe400078e0010 */
[----:B------:R1:W2:Y:S04]  /*110f0*/  LDG.E.128.CONSTANT R16, desc[UR8][R128.64] ;  /* 0x0000000880107981 */ /* 0x0002a8000c1e9d00 */
[----:B------:R-:W3:Y:S01]  /*11100*/  @!P0 LDG.E.U16.CONSTANT R23, desc[UR8][R22.64+0x2] ;  /* 0x0000020816178981 */ /* 0x000ee2000c1e9500 */
[----:B------:R-:W-:-:S06]  /*11110*/  @!P0 LEA R20, R118, R1, 0x3 ;  /* 0x0000000176148211 */ /* 0x000fcc00078e18ff */
[----:B------:R-:W4:Y:S01]  /*11120*/  @!P0 LDL.64 R20, [R20+0x8] ;  /* 0x0000080014148983 */ /* 0x000f220000100a00 */
[----:B------:R-:W-:-:S04]  /*11130*/  @!P0 IADD3 R15, PT, PT, R118, 0x1, RZ ;  /* 0x00000001760f8810 */ /* 0x000fc80007ffe0ff */
[----:B------:R-:W-:Y:S01]  /*11140*/  @!P0 MOV R118, R15 ;  /* 0x0000000f00768202 */ /* 0x000fe20000000f00 */
[--C-:B0-----:R-:W-:Y:S02]  /*11150*/  HADD2.F32 R47, -RZ, R35.reuse.H0_H0 ;  /* 0x20000023ff2f7230 */ /* 0x101fe40000004100 */
[----:B------:R-:W-:Y:S02]  /*11160*/  HADD2.F32 R46, -RZ, R35.H1_H1 ;  /* 0x30000023ff2e7230 */ /* 0x000fe40000004100 */
[----:B------:R-:W-:Y:S02]  /*11170*/  HADD2.F32 R41, -RZ, R34.H1_H1 ;  /* 0x30000022ff297230 */ /* 0x000fe40000004100 */
[----:B------:R-:W-:Y:S01]  /*11180*/  HFMA2 R24, -RZ, RZ, 0, 0.0625 ;  /* 0x00002c00ff187431 */ /* 0x000fe200000001ff */
[----:B------:R-:W-:-:S05]  /*11190*/  MOV R117, UR10 ;  /* 0x0000000a00757c02 */ /* 0x000fca0008000f00 */
[----:B-1----:R-:W-:Y:S01]  /*111a0*/  IMAD.WIDE R128, R117, 0x4, R128 ;  /* 0x0000000475807825 */ /* 0x002fe200078e0280 */
[----:B------:R-:W-:Y:S02]  /*111b0*/  MOV R71, R14 ;  /* 0x0000000e00477202 */ /* 0x000fe40000000f00 */
[C---:B--2---:R-:W-:Y:S02]  /*111c0*/  LOP3.LUT R15, R16.reuse, 0xf000f, RZ, 0xc0, !PT ;  /* 0x000f000f100f7812 */ /* 0x044fe400078ec0ff */
[----:B------:R-:W-:Y:S02]  /*111d0*/  LOP3.LUT R26, R16, 0xf000f0, RZ, 0xc0, !PT ;  /* 0x00f000f0101a7812 */ /* 0x000fe400078ec0ff */
[----:B------:R-:W-:Y:S02]  /*111e0*/  SHF.R.U32.HI R31, RZ, 0x8, R16 ;  /* 0x00000008ff1f7819 */ /* 0x000fe40000011610 */
[----:B------:R-:W-:Y:S02]  /*111f0*/  LOP3.LUT R15, R15, 0x64006400, RZ, 0xfc, !PT ;  /* 0x640064000f0f7812 */ /* 0x000fe400078efcff */
[----:B------:R-:W-:-:S02]  /*11200*/  LOP3.LUT R16, R17, 0xf000f, RZ, 0xc0, !PT ;  /* 0x000f000f11107812 */ /* 0x000fc400078ec0ff */
[----:B------:R-:W-:Y:S02]  /*11210*/  LOP3.LUT R32, R17, 0xf000f0, RZ, 0xc0, !PT ;  /* 0x00f000f011207812 */ /* 0x000fe400078ec0ff */
[----:B------:R-:W-:Y:S02]  /*11220*/  SHF.R.U32.HI R30, RZ, 0x8, R17 ;  /* 0x00000008ff1e7819 */ /* 0x000fe40000011611 */
[C---:B------:R-:W-:Y:S02]  /*11230*/  LOP3.LUT R17, R18.reuse, 0xf000f, RZ, 0xc0, !PT ;  /* 0x000f000f12117812 */ /* 0x040fe400078ec0ff */
[----:B------:R-:W-:Y:S02]  /*11240*/  LOP3.LUT R38, R18, 0xf000f0, RZ, 0xc0, !PT ;  /* 0x00f000f012267812 */ /* 0x000fe400078ec0ff */
[----:B------:R-:W-:Y:S02]  /*11250*/  SHF.R.U32.HI R29, RZ, 0x8, R18 ;  /* 0x00000008ff1d7819 */ /* 0x000fe40000011612 */
[----:B------:R-:W-:Y:S01]  /*11260*/  LOP3.LUT R18, R19, 0xf000f, RZ, 0xc0, !PT ;  /* 0x000f000f13127812 */ /* 0x000fe200078ec0ff */
[----:B------:R-:W-:Y:S01]  /*11270*/  HADD2 R15, R15, -1032, -1032 ;  /* 0xe408e4080f0f7430 */ /* 0x000fe20000000000 */
[----:B------:R-:W-:-:S02]  /*11280*/  LOP3.LUT R16, R16, 0x64006400, RZ, 0xfc, !PT ;  /* 0x6400640010107812 */ /* 0x000fc400078efcff */
[----:B---3--:R-:W-:Y:S02]  /*11290*/  @!P0 IADD3 R119, PT, PT, R23, R120, RZ ;  /* 0x0000007817778210 */ /* 0x008fe40007ffe0ff */
[----:B------:R-:W-:Y:S01]  /*112a0*/  LOP3.LUT R17, R17, 0x64006400, RZ, 0xfc, !PT ;  /* 0x6400640011117812 */ /* 0x000fe200078efcff */
[----:B------:R-:W0:Y:S01]  /*112b0*/  LDS.64 R22, [UR4+0x8] ;  /* 0x00000804ff167984 */ /* 0x000e220008000a00 */
[----:B------:R-:W-:Y:S01]  /*112c0*/  LOP3.LUT R27, R18, 0x64006400, RZ, 0xfc, !PT ;  /* 0x64006400121b7812 */ /* 0x000fe200078efcff */
[----:B------:R-:W-:Y:S02]  /*112d0*/  HADD2 R16, R16, -1032, -1032 ;  /* 0xe408e40810107430 */ /* 0x000fe40000000000 */
[--C-:B------:R-:W-:Y:S02]  /*112e0*/  HADD2.F32 R18, -RZ, R15.reuse.H0_H0 ;  /* 0x2000000fff127230 */ /* 0x100fe40000004100 */
[----:B------:R-:W-:Y:S02]  /*112f0*/  HADD2.F32 R35, -RZ, R15.H1_H1 ;  /* 0x3000000fff237230 */ /* 0x000fe40000004100 */
[----:B------:R-:W-:Y:S01]  /*11300*/  HADD2 R15, R17, -1032, -1032 ;  /* 0xe408e408110f7430 */ /* 0x000fe20000000000 */
[----:B------:R-:W-:Y:S01]  /*11310*/  LOP3.LUT R40, R19, 0xf000f0, RZ, 0xc0, !PT ;  /* 0x00f000f013287812 */ /* 0x000fe200078ec0ff */
[----:B------:R-:W-:Y:S01]  /*11320*/  HADD2 R33, R27, -1032, -1032 ;  /* 0xe408e4081b217430 */ /* 0x000fe20000000000 */
[----:B------:R-:W-:Y:S01]  /*11330*/  SHF.R.U32.HI R28, RZ, 0x8, R19 ;  /* 0x00000008ff1c7819 */ /* 0x000fe20000011613 */
[----:B------:R-:W-:-:S02]  /*11340*/  HADD2.F32 R19, -RZ, R34.H0_H0 ;  /* 0x20000022ff137230 */ /* 0x000fc40000004100 */
[--C-:B------:R-:W-:Y:S02]  /*11350*/  HADD2.F32 R17, -RZ, R16.reuse.H0_H0 ;  /* 0x20000010ff117230 */ /* 0x100fe40000004100 */
[----:B------:R-:W-:Y:S02]  /*11360*/  HADD2.F32 R34, -RZ, R16.H1_H1 ;  /* 0x30000010ff227230 */ /* 0x000fe40000004100 */
[--C-:B------:R-:W-:Y:S02]  /*11370*/  HADD2.F32 R16, -RZ, R15.reuse.H0_H0 ;  /* 0x2000000fff107230 */ /* 0x100fe40000004100 */
[----:B------:R-:W-:Y:S02]  /*11380*/  HADD2.F32 R37, -RZ, R15.H1_H1 ;  /* 0x3000000fff257230 */ /* 0x000fe40000004100 */
[--C-:B------:R-:W-:Y:S01]  /*11390*/  HADD2.F32 R15, -RZ, R33.reuse.H0_H0 ;  /* 0x20000021ff0f7230 */ /* 0x100fe20000004100 */
[----:B------:R-:W-:Y:S01]  /*113a0*/  LOP3.LUT R27, R26, 0x64006400, RZ, 0xfc, !PT ;  /* 0x640064001a1b7812 */ /* 0x000fe200078efcff */
[----:B------:R-:W-:Y:S01]  /*113b0*/  HADD2.F32 R36, -RZ, R33.H1_H1 ;  /* 0x30000021ff247230 */ /* 0x000fe20000004100 */
[----:B------:R-:W-:Y:S01]  /*113c0*/  LOP3.LUT R33, R32, 0x64006400, RZ, 0xfc, !PT ;  /* 0x6400640020217812 */ /* 0x000fe200078efcff */
[----:B------:R-:W-:Y:S01]  /*113d0*/  FFMA.FTZ R26, R18, R19, RZ ;  /* 0x00000013121a7223 */ /* 0x000fe200000100ff */
[----:B------:R-:W-:Y:S01]  /*113e0*/  LOP3.LUT R39, R38, 0x64006400, RZ, 0xfc, !PT ;  /* 0x6400640026277812 */ /* 0x000fe200078efcff */
[C---:B------:R-:W-:Y:S01]  /*113f0*/  FFMA.FTZ R32, R19.reuse, R17, RZ ;  /* 0x0000001113207223 */ /* 0x040fe200000100ff */
[C---:B------:R-:W-:Y:S01]  /*11400*/  FFMA.FTZ R38, R19.reuse, R16, RZ ;  /* 0x0000001013267223 */ /* 0x040fe200000100ff */
[----:B------:R-:W-:Y:S01]  /*11410*/  FFMA.FTZ R19, R19, R15, RZ ;  /* 0x0000000f13137223 */ /* 0x000fe200000100ff */
[----:B------:R-:W-:-:S03]  /*11420*/  HFMA2 R27, R27, R24.H0_H0, -72, -72 ;  /* 0xd480d4801b1b7431 */ /* 0x000fc60000040018 */
[----:B------:R-:W-:Y:S01]  /*11430*/  FFMA.FTZ R49, R41, R36, R19 ;  /* 0x0000002429317223 */ /* 0x000fe20000010013 */
[----:B------:R-:W-:Y:S01]  /*11440*/  LOP3.LUT R19, R40, 0x64006400, RZ, 0xfc, !PT ;  /* 0x6400640028137812 */ /* 0x000fe200078efcff */
[-C--:B------:R-:W-:Y:S02]  /*11450*/  HFMA2 R33, R33, R24.reuse.H0_H0, -72, -72 ;  /* 0xd480d48021217431 */ /* 0x080fe40000040018 */
[-C--:B------:R-:W-:Y:S02]  /*11460*/  HFMA2 R39, R39, R24.reuse.H0_H0, -72, -72 ;  /* 0xd480d48027277431 */ /* 0x080fe40000040018 */
[----:B------:R-:W-:Y:S02]  /*11470*/  HFMA2 R19, R19, R24.H0_H0, -72, -72 ;  /* 0xd480d48013137431 */ /* 0x000fe40000040018 */
[----:B------:R-:W-:Y:S02]  /*11480*/  HADD2.F32 R45, -RZ, R27.H0_H0 ;  /* 0x2000001bff2d7230 */ /* 0x000fe40000004100 */
[----:B------:R-:W-:Y:S01]  /*11490*/  FFMA.FTZ R26, R35, R41, R26 ;  /* 0x00000029231a7223 */ /* 0x000fe2000001001a */
[C---:B------:R-:W-:Y:S01]  /*114a0*/  FFMA.FTZ R32, R41.reuse, R34, R32 ;  /* 0x0000002229207223 */ /* 0x040fe20000010020 */
[----:B------:R-:W-:Y:S01]  /*114b0*/  FFMA.FTZ R48, R41, R37, R38 ;  /* 0x0000002529307223 */ /* 0x000fe20000010026 */
[----:B------:R-:W-:-:S02]  /*114c0*/  HADD2.F32 R44, -RZ, R33.H0_H0 ;  /* 0x20000021ff2c7230 */ /* 0x000fc40000004100 */
        /* <DEDUP_REMOVED lines=8> */
[----:B------:R-:W-:Y:S02]  /*11550*/  HADD2.F32 R38, -RZ, R19.H1_H1 ;  /* 0x30000013ff267230 */ /* 0x000fe40000004100 */
[----:B------:R-:W-:Y:S01]  /*11560*/  FFMA.FTZ R19, R47, R44, R32 ;  /* 0x0000002c2f137223 */ /* 0x000fe20000010020 */
[----:B------:R-:W-:Y:S01]  /*11570*/  FFMA.FTZ R47, R41, R46, R26 ;  /* 0x0000002e292f7223 */ /* 0x000fe2000001001a */
[----:B------:R-:W-:Y:S02]  /*11580*/  LOP3.LUT R26, R29, 0xf000f, RZ, 0xc0, !PT ;  /* 0x000f000f1d1a7812 */ /* 0x000fe400078ec0ff */
[----:B------:R-:W-:Y:S01]  /*11590*/  LOP3.LUT R27, R28, 0xf000f, RZ, 0xc0, !PT ;  /* 0x000f000f1c1b7812 */ /* 0x000fe200078ec0ff */
[C---:B------:R-:W-:Y:S01]  /*115a0*/  FFMA.FTZ R51, R46.reuse, R40, R19 ;  /* 0x000000282e337223 */ /* 0x040fe20000010013 */
[C---:B------:R-:W-:Y:S01]  /*115b0*/  FFMA.FTZ R57, R46.reuse, R39, R48 ;  /* 0x000000272e397223 */ /* 0x040fe20000010030 */
[----:B------:R-:W-:Y:S01]  /*115c0*/  FFMA.FTZ R50, R46, R38, R49 ;  /* 0x000000262e327223 */ /* 0x000fe20000010031 */
[--C-:B0-----:R-:W-:Y:S01]  /*115d0*/  HADD2.F32 R46, -RZ, R22.reuse.H0_H0 ;  /* 0x20000016ff2e7230 */ /* 0x101fe20000004100 */
[----:B------:R-:W-:Y:S01]  /*115e0*/  LOP3.LUT R26, R26, 0x64006400, RZ, 0xfc, !PT ;  /* 0x640064001a1a7812 */ /* 0x000fe200078efcff */
[----:B------:R-:W-:Y:S01]  /*115f0*/  HADD2.F32 R48, -RZ, R22.H1_H1 ;  /* 0x30000016ff307230 */ /* 0x000fe20000004100 */
[----:B------:R-:W-:-:S02]  /*11600*/  LOP3.LUT R22, R30, 0xf000f, RZ, 0xc0, !PT ;  /* 0x000f000f1e167812 */ /* 0x000fc400078ec0ff */
[----:B------:R-:W-:Y:S02]  /*11610*/  LOP3.LUT R27, R27, 0x64006400, RZ, 0xfc, !PT ;  /* 0x640064001b1b7812 */ /* 0x000fe400078efcff */
[----:B------:R-:W-:Y:S01]  /*11620*/  LOP3.LUT R19, R31, 0xf000f, RZ, 0xc0, !PT ;  /* 0x000f000f1f137812 */ /* 0x000fe200078ec0ff */
[----:B------:R-:W-:Y:S01]  /*11630*/  HADD2 R32, R26, -1032, -1032 ;  /* 0xe408e4081a207430 */ /* 0x000fe20000000000 */
[----:B------:R-:W-:Y:S01]  /*11640*/  LOP3.LUT R22, R22, 0x64006400, RZ, 0xfc, !PT ;  /* 0x6400640016167812 */ /* 0x000fe200078efcff */
[----:B------:R-:W-:Y:S01]  /*11650*/  HADD2 R33, R27, -1032, -1032 ;  /* 0xe408e4081b217430 */ /* 0x000fe20000000000 */
[----:B------:R-:W-:Y:S01]  /*11660*/  LOP3.LUT R19, R19, 0x64006400, RZ, 0xfc, !PT ;  /* 0x6400640013137812 */ /* 0x000fe200078efcff */
[----:B------:R-:W0:Y:S02]  /*11670*/  LDS.64 R26, [UR4+0x80] ;  /* 0x00008004ff1a7984 */ /* 0x000e240008000a00 */
[----:B------:R-:W-:Y:S02]  /*11680*/  HADD2 R22, R22, -1032, -1032 ;  /* 0xe408e40816167430 */ /* 0x000fe40000000000 */
[----:B------:R-:W-:-:S03]  /*11690*/  HADD2 R19, R19, -1032, -1032 ;  /* 0xe408e40813137430 */ /* 0x000fc60000000000 */
[----:B------:R-:W-:Y:S02]  /*116a0*/  HADD2.F32 R55, -RZ, R22.H0_H0 ;  /* 0x20000016ff377230 */ /* 0x000fe40000004100 */
[----:B------:R-:W-:Y:S02]  /*116b0*/  HADD2.F32 R56, -RZ, R19.H0_H0 ;  /* 0x20000013ff387230 */ /* 0x000fe40000004100 */
[----:B------:R-:W-:Y:S02]  /*116c0*/  HADD2.F32 R54, -RZ, R32.H0_H0 ;  /* 0x20000020ff367230 */ /* 0x000fe40000004100 */
[--C-:B------:R-:W-:Y:S02]  /*116d0*/  HADD2.F32 R49, -RZ, R23.reuse.H0_H0 ;  /* 0x20000017ff317230 */ /* 0x100fe40000004100 */
[----:B------:R-:W-:Y:S02]  /*116e0*/  HADD2.F32 R66, -RZ, R23.H1_H1 ;  /* 0x30000017ff427230 */ /* 0x000fe40000004100 */
[----:B------:R-:W-:Y:S01]  /*116f0*/  FFMA.FTZ R23, R46, R55, R51 ;  /* 0x000000372e177223 */ /* 0x000fe20000010033 */
[----:B------:R-:W-:Y:S01]  /*11700*/  HADD2.F32 R53, -RZ, R33.H0_H0 ;  /* 0x20000021ff357230 */ /* 0x000fe20000004100 */
[----:B------:R-:W-:Y:S01]  /*11710*/  LOP3.LUT R31, R31, 0xf000f0, RZ, 0xc0, !PT ;  /* 0x00f000f01f1f7812 */ /* 0x000fe200078ec0ff */
[----:B------:R-:W-:-:S02]  /*11720*/  HADD2.F32 R51, -RZ, R22.H1_H1 ;  /* 0x30000016ff337230 */ /* 0x000fc40000004100 */
[----:B------:R-:W-:Y:S01]  /*11730*/  FFMA.FTZ R47, R56, R46, R47 ;  /* 0x0000002e382f7223 */ /* 0x000fe2000001002f */
[----:B------:R-:W-:Y:S01]  /*11740*/  FFMA.FTZ R59, R46, R54, R57 ;  /* 0x000000362e3b7223 */ /* 0x000fe20000010039 */
[----:B------:R-:W-:Y:S01]  /*11750*/  LOP3.LUT R30, R30, 0xf000f0, RZ, 0xc0, !PT ;  /* 0x00f000f01e1e7812 */ /* 0x000fe200078ec0ff */
[----:B------:R-:W-:Y:S01]  /*11760*/  FFMA.FTZ R46, R46, R53, R50 ;  /* 0x000000352e2e7223 */ /* 0x000fe20000010032 */
[----:B------:R-:W-:Y:S01]  /*11770*/  LOP3.LUT R28, R28, 0xf000f0, RZ, 0xc0, !PT ;  /* 0x00f000f01c1c7812 */ /* 0x000fe200078ec0ff */
[----:B------:R-:W-:Y:S01]  /*11780*/  HADD2.F32 R50, -RZ, R32.H1_H1 ;  /* 0x30000020ff327230 */ /* 0x000fe20000004100 */
[----:B------:R-:W-:Y:S01]  /*11790*/  LOP3.LUT R31, R31, 0x64006400, RZ, 0xfc, !PT ;  /* 0x640064001f1f7812 */ /* 0x000fe200078efcff */
[----:B------:R-:W-:Y:S02]  /*117a0*/  HADD2.F32 R52, -RZ, R19.H1_H1 ;  /* 0x30000013ff347230 */ /* 0x000fe40000004100 */
[----:B------:R-:W-:Y:S01]  /*117b0*/  FFMA.FTZ R32, R48, R51, R23 ;  /* 0x0000003330207223 */ /* 0x000fe20000010017 */
[----:B------:R-:W-:Y:S01]  /*117c0*/  HADD2.F32 R57, -RZ, R33.H1_H1 ;  /* 0x30000021ff397230 */ /* 0x000fe20000004100 */
[----:B------:R-:W-:Y:S01]  /*117d0*/  LOP3.LUT R19, R30, 0x64006400, RZ, 0xfc, !PT ;  /* 0x640064001e137812 */ /* 0x000fe200078efcff */
[----:B------:R-:W1:Y:S01]  /*117e0*/  LDS.64 R22, [UR4+0x88] ;  /* 0x00008804ff167984 */ /* 0x000e620008000a00 */
[----:B------:R-:W-:Y:S01]  /*117f0*/  LOP3.LUT R33, R28, 0x64006400, RZ, 0xfc, !PT ;  /* 0x640064001c217812 */ /* 0x000fe200078efcff */
[-C--:B------:R-:W-:Y:S01]  /*11800*/  HFMA2 R31, R31, R24.reuse.H0_H0, -72, -72 ;  /* 0xd480d4801f1f7431 */ /* 0x080fe20000040018 */
[----:B------:R-:W-:Y:S01]  /*11810*/  LOP3.LUT R29, R29, 0xf000f0, RZ, 0xc0, !PT ;  /* 0x00f000f01d1d7812 */ /* 0x000fe200078ec0ff */
[----:B------:R-:W-:-:S02]  /*11820*/  HFMA2 R19, R19, R24.H0_H0, -72, -72 ;  /* 0xd480d48013137431 */ /* 0x000fc40000040018 */
[----:B------:R-:W-:Y:S01]  /*11830*/  HFMA2 R33, R33, R24.H0_H0, -72, -72 ;  /* 0xd480d48021217431 */ /* 0x000fe20000040018 */
[----:B------:R-:W-:Y:S01]  /*11840*/  LOP3.LUT R29, R29, 0x64006400, RZ, 0xfc, !PT ;  /* 0x640064001d1d7812 */ /* 0x000fe200078efcff */
[----:B------:R-:W-:Y:S02]  /*11850*/  HADD2.F32 R58, -RZ, R31.H0_H0 ;  /* 0x2000001fff3a7230 */ /* 0x000fe40000004100 */
[----:B------:R-:W-:Y:S01]  /*11860*/  FFMA.FTZ R47, R52, R48, R47 ;  /* 0x00000030342f7223 */ /* 0x000fe2000001002f */
[----:B------:R-:W-:Y:S02]  /*11870*/  HADD2.F32 R60, -RZ, R19.H0_H0 ;  /* 0x20000013ff3c7230 */ /* 0x000fe40000004100 */
[C---:B------:R-:W-:Y:S01]  /*11880*/  FFMA.FTZ R67, R48.reuse, R50, R59 ;  /* 0x0000003230437223 */ /* 0x040fe2000001003b */
[----:B------:R-:W-:Y:S02]  /*11890*/  HADD2.F32 R64, -RZ, R33.H0_H0 ;  /* 0x20000021ff407230 */ /* 0x000fe40000004100 */
[----:B------:R-:W-:Y:S01]  /*118a0*/  FFMA.FTZ R69, R48, R57, R46 ;  /* 0x0000003930457223 */ /* 0x000fe2000001002e */
[----:B------:R-:W-:-:S02]  /*118b0*/  HADD2.F32 R59, -RZ, R31.H1_H1 ;  /* 0x3000001fff3b7230 */ /* 0x000fc40000004100 */
[----:B------:R-:W-:Y:S02]  /*118c0*/  HFMA2 R29, R29, R24.H0_H0, -72, -72 ;  /* 0xd480d4801d1d7431 */ /* 0x000fe40000040018 */
[----:B------:R-:W-:Y:S02]  /*118d0*/  HADD2.F32 R61, -RZ, R19.H1_H1 ;  /* 0x30000013ff3d7230 */ /* 0x000fe40000004100 */
[----:B------:R-:W-:Y:S01]  /*118e0*/  FFMA.FTZ R28, R58, R49, R47 ;  /* 0x000000313a1c7223 */ /* 0x000fe2000001002f */
[----:B------:R-:W-:Y:S02]  /*118f0*/  HADD2.F32 R65, -RZ, R33.H1_H1 ;  /* 0x30000021ff417230 */ /* 0x000fe40000004100 */
[C---:B------:R-:W-:Y:S01]  /*11900*/  FFMA.FTZ R19, R49.reuse, R60, R32 ;  /* 0x0000003c31137223 */ /* 0x040fe20000010020 */
[----:B------:R-:W-:Y:S01]  /*11910*/  FFMA.FTZ R32, R49, R64, R69 ;  /* 0x0000004031207223 */ /* 0x000fe20000010045 */
[----:B------:R-:W-:Y:S01]  /*11920*/  FFMA.FTZ R31, R59, R66, R28 ;  /* 0x000000423b1f7223 */ /* 0x000fe2000001001c */
[----:B------:R-:W-:-:S02]  /*11930*/  HADD2.F32 R62, -RZ, R29.H0_H0 ;  /* 0x2000001dff3e7230 */ /* 0x000fc40000004100 */
[C---:B------:R-:W-:Y:S01]  /*11940*/  FFMA.FTZ R28, R66.reuse, R61, R19 ;  /* 0x0000003d421c7223 */ /* 0x040fe20000010013 */
[----:B------:R-:W-:Y:S02]  /*11950*/  HADD2.F32 R63, -RZ, R29.H1_H1 ;  /* 0x3000001dff3f7230 */ /* 0x000fe40000004100 */
[----:B------:R-:W-:Y:S01]  /*11960*/  FFMA.FTZ R29, R66, R65, R32 ;  /* 0x00000041421d7223 */ /* 0x000fe20000010020 */
[--C-:B0-----:R-:W-:Y:S02]  /*11970*/  HADD2.F32 R19, -RZ, R26.reuse.H0_H0 ;  /* 0x2000001aff137230 */ /* 0x101fe40000004100 */
[----:B------:R-:W-:Y:S02]  /*11980*/  HADD2.F32 R32, -RZ, R26.H1_H1 ;  /* 0x3000001aff207230 */ /* 0x000fe40000004100 */
[--C-:B------:R-:W-:Y:S02]  /*11990*/  HADD2.F32 R33, -RZ, R27.reuse.H0_H0 ;  /* 0x2000001bff217230 */ /* 0x100fe40000004100 */
[----:B------:R-:W-:-:S02]  /*119a0*/  HADD2.F32 R47, -RZ, R27.H1_H1 ;  /* 0x3000001bff2f7230 */ /* 0x000fc40000004100 */
[----:B------:R-:W0:Y:S01]  /*119b0*/  LDS.64 R26, [UR4+0x100] ;  /* 0x00010004ff1a7984 */ /* 0x000e220008000a00 */
[----:B------:R-:W-:Y:S01]  /*119c0*/  FFMA.FTZ R30, R49, R62, R67 ;  /* 0x0000003e311e7223 */ /* 0x000fe20000010043 */
        /* <DEDUP_REMOVED lines=13> */
[----:B------:R-:W-:Y:S01]  /*11aa0*/  FFMA.FTZ R30, R66, R63, R30 ;  /* 0x0000003f421e7223 */ /* 0x000fe2000001001e */
        /* <DEDUP_REMOVED lines=20> */
[----:B----4-:R-:W-:Y:S01]  /*11bf0*/  @!P0 PRMT R116, R20, 0x7610, R116 ;  /* 0x0000761014748816 */ /* 0x010fe20000000074 */
[----:B0-----:R-:W-:-:S02]  /*11c00*/  HADD2.F32 R19, -RZ, R26.H0_H0 ;  /* 0x2000001aff137230 */ /* 0x001fc40000004100 */
[-C--:B------:R-:W-:Y:S01]  /*11c10*/  FFMA.FTZ R47, R59, R48.reuse, R32 ;  /* 0x000000303b2f7223 */ /* 0x080fe20000010020 */
[----:B------:R-:W-:Y:S01]  /*11c20*/  @!P0 PRMT R115, R21, 0x7610, R115 ;  /* 0x0000761015738816 */ /* 0x000fe20000000073 */
[-C--:B------:R-:W-:Y:S01]  /*11c30*/  FFMA.FTZ R46, R61, R48.reuse, R46 ;  /* 0x000000303d2e7223 */ /* 0x080fe2000001002e */
[-C--:B------:R-:W-:Y:S01]  /*11c40*/  FFMA.FTZ R32, R63, R48.reuse, R66 ;  /* 0x000000303f207223 */ /* 0x080fe20000010042 */
[----:B------:R-:W-:Y:S01]  /*11c50*/  FFMA.FTZ R33, R65, R48, R68 ;  /* 0x0000003041217223 */ /* 0x000fe20000010044 */
[----:B------:R-:W-:Y:S01]  /*11c60*/  @!P0 PRMT R116, R116, 0x7610, R20 ;  /* 0x0000761074748816 */ /* 0x000fe20000000014 */
[----:B------:R-:W-:Y:S02]  /*11c70*/  HADD2.F32 R26, -RZ, R26.H1_H1 ;  /* 0x3000001aff1a7230 */ /* 0x000fe40000004100 */
[-C--:B------:R-:W-:Y:S01]  /*11c80*/  FFMA.FTZ R20, R18, R19.reuse, RZ ;  /* 0x0000001312147223 */ /* 0x080fe200000100ff */
[-C--:B------:R-:W-:Y:S01]  /*11c90*/  FFMA.FTZ R49, R17, R19.reuse, RZ ;  /* 0x0000001311317223 */ /* 0x080fe200000100ff */
[-C--:B------:R-:W-:Y:S01]  /*11ca0*/  FFMA.FTZ R48, R16, R19.reuse, RZ ;  /* 0x0000001310307223 */ /* 0x080fe200000100ff */
[----:B------:R-:W-:Y:S01]  /*11cb0*/  FFMA.FTZ R19, R15, R19, RZ ;  /* 0x000000130f137223 */ /* 0x000fe200000100ff */
[----:B------:R-:W-:Y:S01]  /*11cc0*/  @!P0 PRMT R115, R115, 0x7610, R21 ;  /* 0x0000761073738816 */ /* 0x000fe20000000015 */
        /* <DEDUP_REMOVED lines=18> */
[----:B------:R-:W2:Y:S01]  /*11df0*/  LDG.E.128.CONSTANT R20, desc[UR8][R128.64] ;  /* 0x0000000880147981 */ /* 0x000ea2000c1e9d00 */
        /* <DEDUP_REMOVED lines=12> */
[----:B------:R-:W-:-:S02]  /*11ec0*/  HADD2.F32 R19, -RZ, R116.H1_H1 ;  /* 0x30000074ff137230 */ /* 0x000fc40000004100 */
[----:B------:R-:W-:Y:S02]  /*11ed0*/  HADD2.F32 R26, -RZ, R116.H0_H0 ;  /* 0x20000074ff1a7230 */ /* 0x000fe40000004100 */
[--C-:B------:R-:W-:Y:S02]  /*11ee0*/  HADD2.F32 R27, -RZ, R115.reuse.H0_H0 ;  /* 0x20000073ff1b7230 */ /* 0x100fe40000004100 */
[-C--:B------:R-:W-:Y:S01]  /*11ef0*/  FFMA.FTZ R67, R59, R48.reuse, R66 ;  /* 0x000000303b437223 */ /* 0x080fe20000010042 */
[-C--:B------:R-:W-:Y:S01]  /*11f00*/  FFMA.FTZ R68, R61, R48.reuse, R68 ;  /* 0x000000303d447223 */ /* 0x080fe20000010044 */
[-C--:B------:R-:W-:Y:S01]  /*11f10*/  FFMA.FTZ R70, R63, R48.reuse, R70 ;  /* 0x000000303f467223 */ /* 0x080fe20000010046 */
[----:B------:R-:W-:Y:S01]  /*11f20*/  FFMA.FTZ R69, R65, R48, R72 ;  /* 0x0000003041457223 */ /* 0x000fe20000010048 */
[----:B------:R-:W-:Y:S01]  /*11f30*/  FMUL.FTZ R48, R28, R19 ;  /* 0x000000131c307220 */ /* 0x000fe20000410000 */
[----:B------:R-:W-:Y:S02]  /*11f40*/  HADD2.F32 R28, -RZ, R115.H1_H1 ;  /* 0x30000073ff1c7230 */ /* 0x000fe40000004100 */
[----:B------:R-:W-:Y:S01]  /*11f50*/  FMUL.FTZ R31, R31, R26 ;  /* 0x0000001a1f1f7220 */ /* 0x000fe20000410000 */
[----:B------:R-:W-:-:S02]  /*11f60*/  FMUL.FTZ R30, R30, R27 ;  /* 0x0000001b1e1e7220 */ /* 0x000fc40000410000 */
[----:B------:R-:W-:Y:S02]  /*11f70*/  FMUL.FTZ R49, R29, R28 ;  /* 0x0000001c1d317220 */ /* 0x000fe40000410000 */
[----:B------:R-:W-:Y:S02]  /*11f80*/  F2FP.F16.F32.PACK_AB R14, RZ, R31 ;  /* 0x0000001fff0e723e */ /* 0x000fe400000000ff */
[----:B------:R-:W-:Y:S02]  /*11f90*/  F2FP.F16.F32.PACK_AB R29, RZ, R30 ;  /* 0x0000001eff1d723e */ /* 0x000fe400000000ff */
[----:B------:R-:W0:Y:S01]  /*11fa0*/  LDS.64 R30, [UR4+0x180] ;  /* 0x00018004ff1e7984 */ /* 0x000e220008000a00 */
[----:B------:R-:W-:Y:S01]  /*11fb0*/  F2FP.F16.F32.PACK_AB R48, RZ, R48 ;  /* 0x00000030ff30723e */ /* 0x000fe200000000ff */
[----:B------:R-:W-:Y:S01]  /*11fc0*/  FMUL.FTZ R32, R32, R27 ;  /* 0x0000001b20207220 */ /* 0x000fe20000410000 */
[----:B------:R-:W-:Y:S01]  /*11fd0*/  FMUL.FTZ R33, R33, R28 ;  /* 0x0000001c21217220 */ /* 0x000fe20000410000 */
[----:B------:R-:W-:Y:S01]  /*11fe0*/  FMUL.FTZ R67, R67, R26 ;  /* 0x0000001a43437220 */ /* 0x000fe20000410000 */
[----:B------:R-:W-:Y:S01]  /*11ff0*/  PRMT R72, R14, 0x5410, R48 ;  /* 0x000054100e487816 */ /* 0x000fe20000000030 */
[----:B------:R-:W-:Y:S01]  /*12000*/  FMUL.FTZ R68, R68, R19 ;  /* 0x0000001344447220 */ /* 0x000fe20000410000 */
[----:B------:R-:W-:-:S02]  /*12010*/  F2FP.F16.F32.PACK_AB R14, RZ, R32 ;  /* 0x00000020ff0e723e */ /* 0x000fc400000000ff */
[----:B------:R-:W-:Y:S02]  /*12020*/  F2FP.F16.F32.PACK_AB R66, RZ, R33 ;  /* 0x00000021ff42723e */ /* 0x000fe400000000ff */
[----:B------:R-:W1:Y:S01]  /*12030*/  LDS.64 R32, [UR4+0x188] ;  /* 0x00018804ff207984 */ /* 0x000e620008000a00 */
[----:B------:R-:W-:Y:S01]  /*12040*/  FMUL.FTZ R47, R47, R26 ;  /* 0x0000001a2f2f7220 */ /* 0x000fe20000410000 */
[----:B------:R-:W-:Y:S01]  /*12050*/  FMUL.FTZ R46, R46, R19 ;  /* 0x000000132e2e7220 */ /* 0x000fe20000410000 */
        /* <DEDUP_REMOVED lines=9> */
[----:B------:R-:W-:Y:S02]  /*120f0*/  HADD2 R46, R14, R11 ;  /* 0x0000000b0e2e7230 */ /* 0x000fe40000000000 */
[----:B------:R-:W-:-:S02]  /*12100*/  HFMA2 R14, R67, 1, 1, R10 ;  /* 0x3c003c00430e7831 */ /* 0x000fc4000000000a */
[----:B------:R-:W-:Y:S01]  /*12110*/  HADD2 R48, R29, R13 ;  /* 0x0000000d1d307230 */ /* 0x000fe20000000000 */
[----:B------:R-:W3:Y:S01]  /*12120*/  LDS.64 R10, [UR4+0x200] ;  /* 0x00020004ff0a7984 */ /* 0x000ee20008000a00 */
[----:B------:R-:W-:Y:S01]  /*12130*/  MOV R29, R9 ;  /* 0x00000009001d7202 */ /* 0x000fe20000000f00 */
[----:B------:R-:W-:Y:S02]  /*12140*/  HFMA2 R47, R47, 1, 1, R12 ;  /* 0x3c003c002f2f7831 */ /* 0x000fe4000000000c */
[--C-:B0-----:R-:W-:Y:S02]  /*12150*/  HADD2.F32 R9, -RZ, R30.reuse.H0_H0 ;  /* 0x2000001eff097230 */ /* 0x101fe40000004100 */
[----:B------:R-:W-:Y:S01]  /*12160*/  FMUL.FTZ R70, R70, R27 ;  /* 0x0000001b46467220 */ /* 0x000fe20000410000 */
[----:B------:R-:W-:Y:S01]  /*12170*/  FMUL.FTZ R69, R69, R28 ;  /* 0x0000001c45457220 */ /* 0x000fe20000410000 */
[----:B------:R-:W-:Y:S02]  /*12180*/  HADD2.F32 R30, -RZ, R30.H1_H1 ;  /* 0x3000001eff1e7230 */ /* 0x000fe40000004100 */
[-C--:B------:R-:W-:Y:S01]  /*12190*/  FFMA.FTZ R12, R18, R9.reuse, RZ ;  /* 0x00000009120c7223 */ /* 0x080fe200000100ff */
[-C--:B------:R-:W-:Y:S01]  /*121a0*/  FFMA.FTZ R67, R17, R9.reuse, RZ ;  /* 0x0000000911437223 */ /* 0x080fe200000100ff */
[-C--:B------:R-:W-:Y:S01]  /*121b0*/  FFMA.FTZ R66, R16, R9.reuse, RZ ;  /* 0x0000000910427223 */ /* 0x080fe200000100ff */
[----:B------:R-:W-:Y:S01]  /*121c0*/  FFMA.FTZ R9, R15, R9, RZ ;  /* 0x000000090f097223 */ /* 0x000fe200000100ff */
[----:B------:R-:W-:Y:S01]  /*121d0*/  F2FP.F16.F32.PACK_AB R70, RZ, R70 ;  /* 0x00000046ff46723e */ /* 0x000fe200000000ff */
[----:B------:R-:W-:Y:S01]  /*121e0*/  HADD2.F32 R13, -RZ, R31.H0_H0 ;  /* 0x2000001fff0d7230 */ /* 0x000fe20000004100 */
[----:B------:R-:W-:Y:S01]  /*121f0*/  F2FP.F16.F32.PACK_AB R69, RZ, R69 ;  /* 0x00000045ff45723e */ /* 0x000fe200000000ff */
[-C--:B------:R-:W-:Y:S01]  /*12200*/  FFMA.FTZ R12, R35, R30.reuse, R12 ;  /* 0x0000001e230c7223 */ /* 0x080fe2000001000c */
[-C--:B------:R-:W-:Y:S01]  /*12210*/  FFMA.FTZ R67, R34, R30.reuse, R67 ;  /* 0x0000001e22437223 */ /* 0x080fe20000010043 */
[-C--:B------:R-:W-:Y:S01]  /*12220*/  FFMA.FTZ R66, R37, R30.reuse, R66 ;  /* 0x0000001e25427223 */ /* 0x080fe20000010042 */
[----:B------:R-:W-:Y:S01]  /*12230*/  FFMA.FTZ R9, R36, R30, R9 ;  /* 0x0000001e24097223 */ /* 0x000fe20000010009 */
[----:B------:R-:W-:Y:S01]  /*12240*/  PRMT R70, R70, 0x5410, R69 ;  /* 0x0000541046467816 */ /* 0x000fe20000000045 */
[-C--:B------:R-:W-:Y:S01]  /*12250*/  FFMA.FTZ R30, R45, R13.reuse, R12 ;  /* 0x0000000d2d1e7223 */ /* 0x080fe2000001000c */
[-C--:B------:R-:W-:Y:S01]  /*12260*/  FFMA.FTZ R67, R44, R13.reuse, R67 ;  /* 0x0000000d2c437223 */ /* 0x080fe20000010043 */
[-C--:B------:R-:W-:Y:S01]  /*12270*/  FFMA.FTZ R68, R43, R13.reuse, R66 ;  /* 0x0000000d2b447223 */ /* 0x080fe20000010042 */
[----:B------:R-:W-:-:S02]  /*12280*/  FFMA.FTZ R69, R42, R13, R9 ;  /* 0x0000000d2a457223 */ /* 0x000fc40000010009 */
[----:B------:R-:W0:Y:S01]  /*12290*/  LDS.64 R12, [UR4+0x208] ;  /* 0x00020804ff0c7984 */ /* 0x000e220008000a00 */
[----:B------:R-:W-:Y:S02]  /*122a0*/  HADD2.F32 R31, -RZ, R31.H1_H1 ;  /* 0x3000001fff1f7230 */ /* 0x000fe40000004100 */
[--C-:B-1----:R-:W-:Y:S02]  /*122b0*/  HADD2.F32 R66, -RZ, R32.reuse.H0_H0 ;  /* 0x20000020ff427230 */ /* 0x102fe40000004100 */
[----:B------:R-:W-:Y:S02]  /*122c0*/  HFMA2 R29, R70, 1, 1, R29 ;  /* 0x3c003c00461d7831 */ /* 0x000fe4000000001d */
        /* <DEDUP_REMOVED lines=16> */
[----:B------:R-:W-:Y:S01]  /*123d0*/  FFMA.FTZ R30, R58, R31, R9 ;  /* 0x0000001f3a1e7223 */ /* 0x000fe20000010009 */
[----:B---3--:R-:W-:-:S02]  /*123e0*/  HADD2.F32 R33, -RZ, R10.H0_H0 ;  /* 0x2000000aff217230 */ /* 0x008fc40000004100 */
        /* <DEDUP_REMOVED lines=26> */
[-C--:B------:R-:W-:Y:S02]  /*12590*/  FFMA.FTZ R68, R55, R10.reuse, R68 ;  /* 0x0000000a37447223 */ /* 0x080fe40000010044 */
[-C--:B------:R-:W-:Y:S01]  /*125a0*/  FFMA.FTZ R33, R56, R10.reuse, R33 ;  /* 0x0000000a38217223 */ /* 0x080fe20000010021 */
[-C--:B------:R-:W-:Y:S01]  /*125b0*/  FFMA.FTZ R69, R54, R10.reuse, R69 ;  /* 0x0000000a36457223 */ /* 0x080fe20000010045 */
[----:B------:R-:W-:Y:S02]  /*125c0*/  FFMA.FTZ R70, R53, R10, R70 ;  /* 0x0000000a35467223 */ /* 0x000fe40000010046 */
[----:B------:R-:W0:Y:S01]  /*125d0*/  LDS.64 R10, [UR4+0x280] ;  /* 0x00028004ff0a7984 */ /* 0x000e220008000a00 */
[----:B------:R-:W-:-:S02]  /*125e0*/  HADD2.F32 R12, -RZ, R12.H1_H1 ;  /* 0x3000000cff0c7230 */ /* 0x000fc40000004100 */
[--C-:B------:R-:W-:Y:S02]  /*125f0*/  HADD2.F32 R67, -RZ, R13.reuse.H0_H0 ;  /* 0x2000000dff437230 */ /* 0x100fe40000004100 */
[----:B------:R-:W-:Y:S02]  /*12600*/  HADD2.F32 R66, -RZ, R13.H1_H1 ;  /* 0x3000000dff427230 */ /* 0x000fe40000004100 */
[-C--:B------:R-:W-:Y:S01]  /*12610*/  FFMA.FTZ R33, R52, R12.reuse, R33 ;  /* 0x0000000c34217223 */ /* 0x080fe20000010021 */
[-C--:B------:R-:W-:Y:S01]  /*12620*/  FFMA.FTZ R13, R51, R12.reuse, R68 ;  /* 0x0000000c330d7223 */ /* 0x080fe20000010044 */
[----:B------:R-:W-:Y:S02]  /*12630*/  HFMA2 R49, R72, 1, 1, R71 ;  /* 0x3c003c0048317831 */ /* 0x000fe40000000047 */
        /* <DEDUP_REMOVED lines=11> */
[----:B------:R-:W-:Y:S01]  /*126f0*/  MOV R66, R8 ;  /* 0x0000000800427202 */ /* 0x000fe20000000f00 */
[----:B------:R-:W-:Y:S01]  /*12700*/  FMUL.FTZ R12, R9, R28 ;  /* 0x0000001c090c7220 */ /* 0x000fe20000410000 */
[-C--:B------:R-:W-:Y:S01]  /*12710*/  FMUL.FTZ R13, R13, R26.reuse ;  /* 0x0000001a0d0d7220 */ /* 0x080fe20000410000 */
[-C--:B------:R-:W-:Y:S01]  /*12720*/  FMUL.FTZ R68, R68, R19.reuse ;  /* 0x0000001344447220 */ /* 0x080fe20000410000 */
[----:B------:R-:W1:Y:S01]  /*12730*/  LDS.64 R8, [UR4+0x288] ;  /* 0x00028804ff087984 */ /* 0x000e620008000a00 */
        /* <DEDUP_REMOVED lines=10> */
[----:B------:R-:W-:-:S02]  /*127e0*/  F2FP.F16.F32.PACK_AB R31, RZ, R31 ;  /* 0x0000001fff1f723e */ /* 0x000fc400000000ff */
[----:B------:R-:W-:Y:S01]  /*127f0*/  F2FP.F16.F32.PACK_AB R32, RZ, R32 ;  /* 0x00000020ff20723e */ /* 0x000fe200000000ff */
[----:B------:R-:W-:Y:S02]  /*12800*/  HADD2 R30, R30, R7 ;  /* 0x000000071e1e7230 */ /* 0x000fe40000000000 */
[----:B------:R-:W-:Y:S01]  /*12810*/  HFMA2 R12, R13, 1, 1, R6 ;  /* 0x3c003c000d0c7831 */ /* 0x000fe20000000006 */
[----:B------:R-:W-:Y:S01]  /*12820*/  F2FP.F16.F32.PACK_AB R70, RZ, R70 ;  /* 0x00000046ff46723e */ /* 0x000fe200000000ff */
[----:B------:R-:W3:Y:S01]  /*12830*/  LDS.64 R6, [UR4+0x300] ;  /* 0x00030004ff067984 */ /* 0x000ee20008000a00 */
[----:B------:R-:W-:Y:S02]  /*12840*/  PRMT R31, R31, 0x5410, R32 ;  /* 0x000054101f1f7816 */ /* 0x000fe40000000020 */
[----:B------:R-:W-:Y:S02]  /*12850*/  F2FP.F16.F32.PACK_AB R33, RZ, R33 ;  /* 0x00000021ff21723e */ /* 0x000fe400000000ff */
[----:B------:R-:W-:Y:S01]  /*12860*/  MOV R13, R5 ;  /* 0x00000005000d7202 */ /* 0x000fe20000000f00 */
[----:B0-----:R-:W-:-:S02]  /*12870*/  HADD2.F32 R5, -RZ, R10.H0_H0 ;  /* 0x2000000aff057230 */ /* 0x001fc40000004100 */
[----:B------:R-:W-:Y:S01]  /*12880*/  HFMA2 R31, R31, 1, 1, R66 ;  /* 0x3c003c001f1f7831 */ /* 0x000fe20000000042 */
[----:B------:R-:W-:Y:S01]  /*12890*/  PRMT R70, R70, 0x5410, R33 ;  /* 0x0000541046467816 */ /* 0x000fe20000000021 */
        /* <DEDUP_REMOVED lines=12> */
[----:B------:R-:W0:Y:S01]  /*12960*/  LDS.64 R10, [UR4+0x308] ;  /* 0x00030804ff0a7984 */ /* 0x000e220008000a00 */
[-C--:B------:R-:W-:Y:S01]  /*12970*/  FFMA.FTZ R32, R45, R33.reuse, R32 ;  /* 0x000000212d207223 */ /* 0x080fe20000010020 */
[----:B------:R-:W-:Y:S02]  /*12980*/  HFMA2 R13, R70, 1, 1, R13 ;  /* 0x3c003c00460d7831 */ /* 0x000fe4000000000d */
[-C--:B------:R-:W-:Y:S01]  /*12990*/  FFMA.FTZ R70, R43, R33.reuse, R68 ;  /* 0x000000212b467223 */ /* 0x080fe20000010044 */
[----:B------:R-:W-:Y:S01]  /*129a0*/  FFMA.FTZ R33, R42, R33, R5 ;  /* 0x000000212a217223 */ /* 0x000fe20000010005 */
[-C--:B------:R-:W-:Y:S01]  /*129b0*/  FFMA.FTZ R5, R41, R66.reuse, R32 ;  /* 0x0000004229057223 */ /* 0x080fe20000010020 */
[-C--:B------:R-:W-:Y:S01]  /*129c0*/  FFMA.FTZ R32, R40, R66.reuse, R67 ;  /* 0x0000004228207223 */ /* 0x080fe20000010043 */
[--C-:B-1----:R-:W-:Y:S02]  /*129d0*/  HADD2.F32 R68, -RZ, R8.reuse.H0_H0 ;  /* 0x20000008ff447230 */ /* 0x102fe40000004100 */
        /* <DEDUP_REMOVED lines=54> */
[-C--:B------:R-:W-:Y:S01]  /*12d40*/  FFMA.FTZ R9, R65, R66.reuse, R70 ;  /* 0x0000004241097223 */ /* 0x080fe20000010046 */
[-C--:B------:R-:W-:Y:S01]  /*12d50*/  FFMA.FTZ R5, R59, R66.reuse, R8 ;  /* 0x000000423b057223 */ /* 0x080fe20000010008 */
[----:B------:R-:W-:Y:S01]  /*12d60*/  FFMA.FTZ R8, R61, R66, R32 ;  /* 0x000000423d087223 */ /* 0x000fe20000010020 */
[-C--:B------:R-:W-:Y:S01]  /*12d70*/  FFMA.FTZ R62, R63, R16.reuse, R62 ;  /* 0x000000103f3e7223 */ /* 0x080fe2000001003e */
[----:B------:R-:W-:Y:S01]  /*12d80*/  FFMA.FTZ R65, R65, R16, R64 ;  /* 0x0000001041417223 */ /* 0x000fe20000010040 */
[----:B------:R-:W-:Y:S01]  /*12d90*/  FFMA.FTZ R32, R63, R66, R68 ;  /* 0x000000423f207223 */ /* 0x000fe20000010044 */
[-C--:B------:R-:W-:Y:S01]  /*12da0*/  FFMA.FTZ R59, R59, R16.reuse, R58 ;  /* 0x000000103b3b7223 */ /* 0x080fe2000001003a */
[----:B------:R-:W-:Y:S01]  /*12db0*/  FFMA.FTZ R60, R61, R16, R60 ;  /* 0x000000103d3c7223 */ /* 0x000fe2000001003c */
[-C--:B------:R-:W-:Y:S01]  /*12dc0*/  FMUL.FTZ R62, R62, R27.reuse ;  /* 0x0000001b3e3e7220 */ /* 0x080fe20000410000 */
[-C--:B------:R-:W-:Y:S01]  /*12dd0*/  FMUL.FTZ R65, R65, R28.reuse ;  /* 0x0000001c41417220 */ /* 0x080fe20000410000 */
[----:B------:R-:W-:Y:S01]  /*12de0*/  FMUL.FTZ R32, R32, R27 ;  /* 0x0000001b20207220 */ /* 0x000fe20000410000 */
        /* <DEDUP_REMOVED lines=8> */
[----:B------:R-:W-:Y:S01]  /*12e70*/  FMUL.FTZ R8, R8, R19 ;  /* 0x0000001308087220 */ /* 0x000fe20000410000 */
[----:B------:R-:W-:Y:S02]  /*12e80*/  F2FP.F16.F32.PACK_AB R59, RZ, R59 ;  /* 0x0000003bff3b723e */ /* 0x000fe400000000ff */
[----:B------:R-:W-:Y:S02]  /*12e90*/  F2FP.F16.F32.PACK_AB R60, RZ, R60 ;  /* 0x0000003cff3c723e */ /* 0x000fe400000000ff */
[----:B------:R-:W-:-:S02]  /*12ea0*/  PRMT R62, R62, 0x5410, R65 ;  /* 0x000054103e3e7816 */ /* 0x000fc40000000041 */
[----:B------:R-:W-:Y:S02]  /*12eb0*/  PRMT R32, R32, 0x5410, R9 ;  /* 0x0000541020207816 */ /* 0x000fe40000000009 */
[----:B------:R-:W-:Y:S01]  /*12ec0*/  PRMT R59, R59, 0x5410, R60 ;  /* 0x000054103b3b7816 */ /* 0x000fe2000000003c */
[----:B------:R-:W-:Y:S01]  /*12ed0*/  HADD2 R18, R62, R0 ;  /* 0x000000003e127230 */ /* 0x000fe20000000000 */
[----:B------:R-:W-:Y:S02]  /*12ee0*/  F2FP.F16.F32.PACK_AB R5, RZ, R5 ;  /* 0x00000005ff05723e */ /* 0x000fe400000000ff */
[----:B------:R-:W-:Y:S01]  /*12ef0*/  F2FP.F16.F32.PACK_AB R8, RZ, R8 ;  /* 0x00000008ff08723e */ /* 0x000fe200000000ff */
[----:B------:R-:W-:Y:S01]  /*12f00*/  HADD2 R32, R32, R3 ;  /* 0x0000000320207230 */ /* 0x000fe20000000000 */
[----:B--2---:R-:W-:Y:S01]  /*12f10*/  LOP3.LUT R0, R20, 0xf000f, RZ, 0xc0, !PT ;  /* 0x000f000f14007812 */ /* 0x004fe200078ec0ff */
[----:B------:R-:W-:Y:S01]  /*12f20*/  HFMA2 R33, R59, 1, 1, R2 ;  /* 0x3c003c003b217831 */ /* 0x000fe20000000002 */
[----:B------:R-:W-:-:S02]  /*12f30*/  LOP3.LUT R3, R22, 0xf000f, RZ, 0xc0, !PT ;  /* 0x000f000f16037812 */ /* 0x000fc400078ec0ff */
[----:B------:R-:W-:Y:S01]  /*12f40*/  PRMT R5, R5, 0x5410, R8 ;  /* 0x0000541005057816 */ /* 0x000fe20000000008 */
[--C-:B0-----:R-:W-:Y:S01]  /*12f50*/  HADD2.F32 R45, -RZ, R7.reuse.H0_H0 ;  /* 0x20000007ff2d7230 */ /* 0x101fe20000004100 */
[----:B------:R-:W-:Y:S01]  /*12f60*/  LOP3.LUT R2, R21, 0xf000f, RZ, 0xc0, !PT ;  /* 0x000f000f15027812 */ /* 0x000fe200078ec0ff */
[----:B------:R-:W-:Y:S01]  /*12f70*/  HADD2.F32 R44, -RZ, R7.H1_H1 ;  /* 0x30000007ff2c7230 */ /* 0x000fe20000004100 */
[----:B------:R-:W-:Y:S02]  /*12f80*/  LOP3.LUT R8, R23, 0xf000f, RZ, 0xc0, !PT ;  /* 0x000f000f17087812 */ /* 0x000fe400078ec0ff */
[----:B------:R-:W-:Y:S02]  /*12f90*/  LOP3.LUT R0, R0, 0x64006400, RZ, 0xfc, !PT ;  /* 0x6400640000007812 */ /* 0x000fe400078efcff */
[----:B------:R-:W-:Y:S02]  /*12fa0*/  LOP3.LUT R7, R3, 0x64006400, RZ, 0xfc, !PT ;  /* 0x6400640003077812 */ /* 0x000fe400078efcff */
[----:B------:R-:W-:Y:S01]  /*12fb0*/  LOP3.LUT R2, R2, 0x64006400, RZ, 0xfc, !PT ;  /* 0x6400640002027812 */ /* 0x000fe200078efcff */
[----:B------:R-:W-:Y:S01]  /*12fc0*/  HADD2 R0, R0, -1032, -1032 ;  /* 0xe408e40800007430 */ /* 0x000fe20000000000 */
[----:B------:R-:W-:Y:S01]  /*12fd0*/  LOP3.LUT R17, R8, 0x64006400, RZ, 0xfc, !PT ;  /* 0x6400640008117812 */ /* 0x000fe200078efcff */
[----:B------:R-:W-:-:S02]  /*12fe0*/  HFMA2 R34, R5, 1, 1, R4 ;  /* 0x3c003c0005227831 */ /* 0x000fc40000000004 */
[----:B------:R-:W-:Y:S02]  /*12ff0*/  HADD2 R7, R7, -1032, -1032 ;  /* 0xe408e40807077430 */ /* 0x000fe40000000000 */
[--C-:B------:R-:W-:Y:S01]  /*13000*/  HADD2.F32 R5, -RZ, R6.reuse.H0_H0 ;  /* 0x20000006ff057230 */ /* 0x100fe20000004100 */
[----:B------:R-:W-:Y:S01]  /*13010*/  LOP3.LUT R4, R20, 0xf000f0, RZ, 0xc0, !PT ;  /* 0x00f000f014047812 */ /* 0x000fe200078ec0ff */
[----:B------:R-:W-:Y:S02]  /*13020*/  HADD2.F32 R38, -RZ, R6.H1_H1 ;  /* 0x30000006ff267230 */ /* 0x000fe40000004100 */
[----:B------:R-:W-:Y:S01]  /*13030*/  HADD2 R6, R2, -1032, -1032 ;  /* 0xe408e40802067430 */ /* 0x000fe20000000000 */
[----:B------:R-:W0:Y:S01]  /*13040*/  LDS.64 R8, [UR4+0x18] ;  /* 0x00001804ff087984 */ /* 0x000e220008000a00 */
[----:B------:R-:W-:Y:S01]  /*13050*/  HADD2 R17, R17, -1032, -1032 ;  /* 0xe408e40811117430 */ /* 0x000fe20000000000 */
[----:B------:R-:W-:Y:S01]  /*13060*/  LOP3.LUT R37, R23, 0xf000f0, RZ, 0xc0, !PT ;  /* 0x00f000f017257812 */ /* 0x000fe200078ec0ff */
[--C-:B------:R-:W-:Y:S01]  /*13070*/  HADD2.F32 R3, -RZ, R0.reuse.H0_H0 ;  /* 0x20000000ff037230 */ /* 0x100fe20000004100 */
[----:B------:R-:W-:Y:S01]  /*13080*/  SHF.R.U32.HI R11, RZ, 0x8, R23 ;  /* 0x00000008ff0b7819 */ /* 0x000fe20000011617 */
[----:B------:R-:W-:Y:S01]  /*13090*/  HADD2.F32 R23, -RZ, R0.H1_H1 ;  /* 0x30000000ff177230 */ /* 0x000fe20000004100 */
[----:B------:R-:W-:Y:S01]  /*130a0*/  LOP3.LUT R15, R21, 0xf000f0, RZ, 0xc0, !PT ;  /* 0x00f000f0150f7812 */ /* 0x000fe200078ec0ff */
[--C-:B------:R-:W-:Y:S01]  /*130b0*/  HADD2.F32 R0, -RZ, R7.reuse.H0_H0 ;  /* 0x20000007ff007230 */ /* 0x100fe20000004100 */
[----:B------:R-:W-:Y:S01]  /*130c0*/  LOP3.LUT R16, R22, 0xf000f0, RZ, 0xc0, !PT ;  /* 0x00f000f016107812 */ /* 0x000fe200078ec0ff */
[----:B------:R-:W-:Y:S01]  /*130d0*/  HADD2.F32 R35, -RZ, R7.H1_H1 ;  /* 0x30000007ff237230 */ /* 0x000fe20000004100 */
[----:B------:R-:W-:Y:S01]  /*130e0*/  SHF.R.U32.HI R10, RZ, 0x8, R22 ;  /* 0x00000008ff0a7819 */ /* 0x000fe20000011616 */
[--C-:B------:R-:W-:Y:S01]  /*130f0*/  HADD2.F32 R2, -RZ, R6.reuse.H0_H0 ;  /* 0x20000006ff027230 */ /* 0x100fe20000004100 */
[----:B------:R-:W-:Y:S01]  /*13100*/  LOP3.LUT R7, R4, 0x64006400, RZ, 0xfc, !PT ;  /* 0x6400640004077812 */ /* 0x000fe200078efcff */
[----:B------:R-:W-:Y:S01]  /*13110*/  HADD2.F32 R22, -RZ, R6.H1_H1 ;  /* 0x30000006ff167230 */ /* 0x000fe20000004100 */
[----:B------:R-:W-:Y:S01]  /*13120*/  LOP3.LUT R15, R15, 0x64006400, RZ, 0xfc, !PT ;  /* 0x640064000f0f7812 */ /* 0x000fe200078efcff */
[----:B------:R-:W-:-:S02]  /*13130*/  HADD2.F32 R4, -RZ, R17.H0_H0 ;  /* 0x20000011ff047230 */ /* 0x000fc40000004100 */
[----:B------:R-:W-:Y:S01]  /*13140*/  FFMA.FTZ R6, R3, R5, RZ ;  /* 0x0000000503067223 */ /* 0x000fe200000100ff */
[----:B------:R-:W-:Y:S01]  /*13150*/  HADD2.F32 R36, -RZ, R17.H1_H1 ;  /* 0x30000011ff247230 */ /* 0x000fe20000004100 */
[----:B------:R-:W-:Y:S02]  /*13160*/  LOP3.LUT R17, R16, 0x64006400, RZ, 0xfc, !PT ;  /* 0x6400640010117812 */ /* 0x000fe400078efcff */
[----:B------:R-:W-:Y:S01]  /*13170*/  LOP3.LUT R37, R37, 0x64006400, RZ, 0xfc, !PT ;  /* 0x6400640025257812 */ /* 0x000fe200078efcff */
[C---:B------:R-:W-:Y:S01]  /*13180*/  FFMA.FTZ R39, R5.reuse, R2, RZ ;  /* 0x0000000205277223 */ /* 0x040fe200000100ff */
[----:B------:R-:W-:Y:S01]  /*13190*/  FFMA.FTZ R40, R5, R0, RZ ;  /* 0x0000000005287223 */ /* 0x000fe200000100ff */
[----:B------:R-:W-:Y:S01]  /*131a0*/  FFMA.FTZ R16, R23, R38, R6 ;  /* 0x0000002617107223 */ /* 0x000fe20000010006 */
[-C--:B------:R-:W-:Y:S02]  /*131b0*/  HFMA2 R7, R7, R24.reuse.H0_H0, -72, -72 ;  /* 0xd480d48007077431 */ /* 0x080fe40000040018 */
[----:B------:R-:W-:Y:S01]  /*131c0*/  FFMA.FTZ R5, R5, R4, RZ ;  /* 0x0000000405057223 */ /* 0x000fe200000100ff */
[----:B------:R-:W-:-:S02]  /*131d0*/  HFMA2 R15, R15, R24.H0_H0, -72, -72 ;  /* 0xd480d4800f0f7431 */ /* 0x000fc40000040018 */
[-C--:B------:R-:W-:Y:S02]  /*131e0*/  HFMA2 R17, R17, R24.reuse.H0_H0, -72, -72 ;  /* 0xd480d48011117431 */ /* 0x080fe40000040018 */
[----:B------:R-:W-:Y:S02]  /*131f0*/  HFMA2 R6, R37, R24.H0_H0, -72, -72 ;  /* 0xd480d48025067431 */ /* 0x000fe40000040018 */
[C---:B------:R-:W-:Y:S01]  /*13200*/  FFMA.FTZ R50, R38.reuse, R22, R39 ;  /* 0x0000001626327223 */ /* 0x040fe20000010027 */
[C---:B------:R-:W-:Y:S01]  /*13210*/  FFMA.FTZ R51, R38.reuse, R35, R40 ;  /* 0x0000002326337223 */ /* 0x040fe20000010028 */
[----:B------:R-:W-:Y:S01]  /*13220*/  FFMA.FTZ R52, R38, R36, R5 ;  /* 0x0000002426347223 */ /* 0x000fe20000010005 */
[----:B------:R-:W-:Y:S02]  /*13230*/  HADD2.F32 R5, -RZ, R7.H0_H0 ;  /* 0x20000007ff057230 */ /* 0x000fe40000004100 */
[----:B------:R-:W-:Y:S02]  /*13240*/  HADD2.F32 R38, -RZ, R15.H0_H0 ;  /* 0x2000000fff267230 */ /* 0x000fe40000004100 */
[----:B------:R-:W-:-:S02]  /*13250*/  HADD2.F32 R40, -RZ, R17.H0_H0 ;  /* 0x20000011ff287230 */ /* 0x000fc40000004100 */
[--C-:B------:R-:W-:Y:S02]  /*13260*/  HADD2.F32 R37, -RZ, R6.reuse.H0_H0 ;  /* 0x20000006ff257230 */ /* 0x100fe40000004100 */
[----:B------:R-:W-:Y:S01]  /*13270*/  FFMA.FTZ R16, R5, R45, R16 ;  /* 0x0000002d05107223 */ /* 0x000fe20000010010 */
[----:B------:R-:W-:Y:S02]  /*13280*/  HADD2.F32 R39, -RZ, R7.H1_H1 ;  /* 0x30000007ff277230 */ /* 0x000fe40000004100 */
[C---:B------:R-:W-:Y:S01]  /*13290*/  FFMA.FTZ R7, R45.reuse, R38, R50 ;  /* 0x000000262d077223 */ /* 0x040fe20000010032 */
[----:B------:R-:W-:Y:S02]  /*132a0*/  HADD2.F32 R41, -RZ, R15.H1_H1 ;  /* 0x3000000fff297230 */ /* 0x000fe40000004100 */
[----:B------:R-:W-:Y:S01]  /*132b0*/  FFMA.FTZ R51, R45, R40, R51 ;  /* 0x000000282d337223 */ /* 0x000fe20000010033 */
[----:B------:R-:W-:Y:S02]  /*132c0*/  HADD2.F32 R42, -RZ, R17.H1_H1 ;  /* 0x30000011ff2a7230 */ /* 0x000fe40000004100 */
[----:B------:R-:W-:-:S02]  /*132d0*/  HADD2.F32 R43, -RZ, R6.H1_H1 ;  /* 0x30000006ff2b7230 */ /* 0x000fc40000004100 */
[----:B------:R-:W-:Y:S01]  /*132e0*/  FFMA.FTZ R6, R45, R37, R52 ;  /* 0x000000252d067223 */ /* 0x000fe20000010034 */
[----:B------:R-:W-:Y:S02]  /*132f0*/  SHF.R.U32.HI R20, RZ, 0x8, R20 ;  /* 0x00000008ff147819 */ /* 0x000fe40000011614 */
[----:B------:R-:W-:Y:S01]  /*13300*/  SHF.R.U32.HI R21, RZ, 0x8, R21 ;  /* 0x00000008ff157819 */ /* 0x000fe20000011615 */
[----:B------:R-:W-:Y:S01]  /*13310*/  FFMA.FTZ R52, R39, R44, R16 ;  /* 0x0000002c27347223 */ /* 0x000fe20000010010 */
[C---:B------:R-:W-:Y:S01]  /*13320*/  FFMA.FTZ R54, R44.reuse, R41, R7 ;  /* 0x000000292c367223 */ /* 0x040fe20000010007 */
[C---:B------:R-:W-:Y:S01]  /*13330*/  FFMA.FTZ R56, R44.reuse, R42, R51 ;  /* 0x0000002a2c387223 */ /* 0x040fe20000010033 */
[----:B------:R-:W-:Y:S01]  /*13340*/  FFMA.FTZ R57, R44, R43, R6 ;  /* 0x0000002b2c397223 */ /* 0x000fe20000010006 */
[----:B------:R-:W-:Y:S01]  /*13350*/  LOP3.LUT R15, R20, 0xf000f, RZ, 0xc0, !PT ;  /* 0x000f000f140f7812 */ /* 0x000fe200078ec0ff */
[----:B------:R-:W1:Y:S01]  /*13360*/  LDS.64 R6, [UR4+0x90] ;  /* 0x00009004ff067984 */ /* 0x000e620008000a00 */
        /* <DEDUP_REMOVED lines=11> */
[----:B0-----:R-:W-:Y:S02]  /*13420*/  HADD2.F32 R53, -RZ, R8.H0_H0 ;  /* 0x20000008ff357230 */ /* 0x001fe40000004100 */
[----:B------:R-:W-:Y:S02]  /*13430*/  HADD2.F32 R51, -RZ, R15.H0_H0 ;  /* 0x2000000fff337230 */ /* 0x000fe40000004100 */
[----:B------:R-:W-:-:S02]  /*13440*/  HADD2.F32 R50, -RZ, R16.H0_H0 ;  /* 0x20000010ff327230 */ /* 0x000fc40000004100 */
[----:B------:R-:W-:Y:S02]  /*13450*/  HADD2.F32 R45, -RZ, R17.H0_H0 ;  /* 0x20000011ff2d7230 */ /* 0x000fe40000004100 */
[----:B------:R-:W-:Y:S02]  /*13460*/  HADD2.F32 R44, -RZ, R55.H0_H0 ;  /* 0x20000037ff2c7230 */ /* 0x000fe40000004100 */
[----:B------:R-:W-:Y:S01]  /*13470*/  HADD2.F32 R60, -RZ, R8.H1_H1 ;  /* 0x30000008ff3c7230 */ /* 0x000fe20000004100 */
[----:B------:R-:W-:Y:S01]  /*13480*/  LOP3.LUT R8, R11, 0xf000f0, RZ, 0xc0, !PT ;  /* 0x00f000f00b087812 */ /* 0x000fe200078ec0ff */
[----:B------:R-:W-:Y:S01]  /*13490*/  FFMA.FTZ R61, R51, R53, R52 ;  /* 0x00000035333d7223 */ /* 0x000fe20000010034 */
[C---:B------:R-:W-:Y:S01]  /*134a0*/  FFMA.FTZ R63, R53.reuse, R50, R54 ;  /* 0x00000032353f7223 */ /* 0x040fe20000010036 */
[C---:B------:R-:W-:Y:S01]  /*134b0*/  FFMA.FTZ R66, R53.reuse, R45, R56 ;  /* 0x0000002d35427223 */ /* 0x040fe20000010038 */
[----:B------:R-:W-:Y:S01]  /*134c0*/  FFMA.FTZ R68, R53, R44, R57 ;  /* 0x0000002c35447223 */ /* 0x000fe20000010039 */
[----:B------:R-:W-:Y:S01]  /*134d0*/  HADD2.F32 R53, -RZ, R17.H1_H1 ;  /* 0x30000011ff357230 */ /* 0x000fe20000004100 */
[----:B------:R-:W-:Y:S01]  /*134e0*/  LOP3.LUT R17, R8, 0x64006400, RZ, 0xfc, !PT ;  /* 0x6400640008117812 */ /* 0x000fe200078efcff */
[----:B------:R-:W-:-:S02]  /*134f0*/  HADD2.F32 R62, -RZ, R9.H0_H0 ;  /* 0x20000009ff3e7230 */ /* 0x000fc40000004100 */
[----:B------:R-:W-:Y:S02]  /*13500*/  HADD2.F32 R64, -RZ, R9.H1_H1 ;  /* 0x30000009ff407230 */ /* 0x000fe40000004100 */
[----:B------:R-:W0:Y:S01]  /*13510*/  LDS.64 R8, [UR4+0x98] ;  /* 0x00009804ff087984 */ /* 0x000e220008000a00 */
[----:B------:R-:W-:Y:S02]  /*13520*/  LOP3.LUT R20, R20, 0xf000f0, RZ, 0xc0, !PT ;  /* 0x00f000f014147812 */ /* 0x000fe400078ec0ff */
[----:B------:R-:W-:Y:S02]  /*13530*/  LOP3.LUT R21, R21, 0xf000f0, RZ, 0xc0, !PT ;  /* 0x00f000f015157812 */ /* 0x000fe400078ec0ff */
[----:B------:R-:W-:Y:S01]  /*13540*/  LOP3.LUT R10, R10, 0xf000f0, RZ, 0xc0, !PT ;  /* 0x00f000f00a0a7812 */ /* 0x000fe200078ec0ff */
[----:B------:R-:W-:Y:S01]  /*13550*/  HADD2.F32 R52, -RZ, R15.H1_H1 ;  /* 0x3000000fff347230 */ /* 0x000fe20000004100 */
        /* <DEDUP_REMOVED lines=10> */
[----:B------:R-:W-:Y:S01]  /*13600*/  FFMA.FTZ R61, R52, R60, R61 ;  /* 0x0000003c343d7223 */ /* 0x000fe2000001003d */
[----:B------:R-:W-:Y:S02]  /*13610*/  HADD2.F32 R57, -RZ, R21.H0_H0 ;  /* 0x20000015ff397230 */ /* 0x000fe40000004100 */
[C---:B------:R-:W-:Y:S01]  /*13620*/  FFMA.FTZ R63, R60.reuse, R54, R63 ;  /* 0x000000363c3f7223 */ /* 0x040fe2000001003f */
[----:B------:R-:W-:Y:S02]  /*13630*/  HADD2.F32 R56, -RZ, R15.H0_H0 ;  /* 0x2000000fff387230 */ /* 0x000fe40000004100 */
[C---:B------:R-:W-:Y:S01]  /*13640*/  FFMA.FTZ R69, R60.reuse, R53, R66 ;  /* 0x000000353c457223 */ /* 0x040fe20000010042 */
[----:B------:R-:W-:Y:S02]  /*13650*/  HADD2.F32 R55, -RZ, R17.H0_H0 ;  /* 0x20000011ff377230 */ /* 0x000fe40000004100 */
[----:B------:R-:W-:Y:S01]  /*13660*/  FFMA.FTZ R68, R60, R59, R68 ;  /* 0x0000003b3c447223 */ /* 0x000fe20000010044 */
[----:B------:R-:W-:Y:S01]  /*13670*/  FFMA.FTZ R65, R58, R62, R61 ;  /* 0x0000003e3a417223 */ /* 0x000fe2000001003d */
[C---:B------:R-:W-:Y:S01]  /*13680*/  FFMA.FTZ R67, R62.reuse, R57, R63 ;  /* 0x000000393e437223 */ /* 0x040fe2000001003f */
[C---:B------:R-:W-:Y:S01]  /*13690*/  FFMA.FTZ R69, R62.reuse, R56, R69 ;  /* 0x000000383e457223 */ /* 0x040fe20000010045 */
[----:B------:R-:W-:Y:S01]  /*136a0*/  FFMA.FTZ R68, R62, R55, R68 ;  /* 0x000000373e447223 */ /* 0x000fe20000010044 */
[----:B------:R-:W-:-:S02]  /*136b0*/  HADD2.F32 R60, -RZ, R11.H1_H1 ;  /* 0x3000000bff3c7230 */ /* 0x000fc40000004100 */
[----:B------:R-:W-:Y:S02]  /*136c0*/  HADD2.F32 R61, -RZ, R21.H1_H1 ;  /* 0x30000015ff3d7230 */ /* 0x000fe40000004100 */
[----:B------:R-:W-:Y:S02]  /*136d0*/  HADD2.F32 R62, -RZ, R15.H1_H1 ;  /* 0x3000000fff3e7230 */ /* 0x000fe40000004100 */
[----:B------:R-:W-:Y:S02]  /*136e0*/  HADD2.F32 R63, -RZ, R17.H1_H1 ;  /* 0x30000011ff3f7230 */ /* 0x000fe40000004100 */
[--C-:B-1----:R-:W-:Y:S02]  /*136f0*/  HADD2.F32 R15, -RZ, R6.reuse.H0_H0 ;  /* 0x20000006ff0f7230 */ /* 0x102fe40000004100 */
[----:B------:R-:W-:Y:S01]  /*13700*/  FFMA.FTZ R65, R60, R64, R65 ;  /* 0x000000403c417223 */ /* 0x000fe20000010041 */
[C---:B------:R-:W-:Y:S01]  /*13710*/  FFMA.FTZ R10, R64.reuse, R61, R67 ;  /* 0x0000003d400a7223 */ /* 0x040fe20000010043 */
[C---:B------:R-:W-:Y:S01]  /*13720*/  FFMA.FTZ R16, R64.reuse, R62, R69 ;  /* 0x0000003e40107223 */ /* 0x040fe20000010045 */
[----:B------:R-:W-:Y:S01]  /*13730*/  FFMA.FTZ R11, R64, R63, R68 ;  /* 0x0000003f400b7223 */ /* 0x000fe20000010044 */
[----:B------:R-:W-:-:S02]  /*13740*/  HADD2.F32 R6, -RZ, R6.H1_H1 ;  /* 0x30000006ff067230 */ /* 0x000fc40000004100 */
[-C--:B------:R-:W-:Y:S01]  /*13750*/  FFMA.FTZ R66, R0, R15.reuse, RZ ;  /* 0x0000000f00427223 */ /* 0x080fe200000100ff */
        /* <DEDUP_REMOVED lines=35> */
[----:B------:R-:W-:-:S04]  /*13990*/  IMAD.WIDE R128, R117, 0x4, R128 ;  /* 0x0000000475807825 */ /* 0x000fc800078e0280 */
[-C--:B------:R-:W-:Y:S01]  /*139a0*/  FFMA.FTZ R67, R60, R15.reuse, R9 ;  /* 0x0000000f3c437223 */ /* 0x080fe20000010009 */
[-C--:B------:R-:W-:Y:S01]  /*139b0*/  FFMA.FTZ R64, R61, R15.reuse, R20 ;  /* 0x0000000f3d407223 */ /* 0x080fe20000010014 */
[-C--:B------:R-:W-:Y:S01]  /*139c0*/  FFMA.FTZ R66, R62, R15.reuse, R17 ;  /* 0x0000000f3e427223 */ /* 0x080fe20000010011 */
[----:B------:R-:W-:Y:S01]  /*139d0*/  FFMA.FTZ R69, R63, R15, R8 ;  /* 0x0000000f3f457223 */ /* 0x000fe20000010008 */
[----:B------:R-:W-:Y:S01]  /*139e0*/  F2FP.F16.F32.PACK_AB R15, RZ, R10 ;  /* 0x0000000aff0f723e */ /* 0x000fe200000000ff */
[----:B------:R-:W0:Y:S01]  /*139f0*/  LDS.64 R6, [UR4+0x110] ;  /* 0x00011004ff067984 */ /* 0x000e220008000a00 */
[----:B------:R-:W-:-:S03]  /*13a00*/  F2FP.F16.F32.PACK_AB R21, RZ, R11 ;  /* 0x0000000bff15723e */ /* 0x000fc600000000ff */
[----:B------:R-:W2:Y:S01]  /*13a10*/  LDG.E.128.CONSTANT R8, desc[UR8][R128.64] ;  /* 0x0000000880087981 */ /* 0x000ea2000c1e9d00 */
[----:B------:R-:W-:-:S05]  /*13a20*/  FMUL.FTZ R16, R16, R27 ;  /* 0x0000001b10107220 */ /* 0x000fca0000410000 */
[----:B------:R-:W-:Y:S02]  /*13a30*/  F2FP.F16.F32.PACK_AB R20, RZ, R16 ;  /* 0x00000010ff14723e */ /* 0x000fe400000000ff */
[----:B------:R-:W1:Y:S01]  /*13a40*/  LDS.64 R16, [UR4+0x118] ;  /* 0x00011804ff107984 */ /* 0x000e620008000a00 */
[----:B------:R-:W-:Y:S01]  /*13a50*/  FMUL.FTZ R65, R65, R26 ;  /* 0x0000001a41417220 */ /* 0x000fe20000410000 */
[----:B------:R-:W-:Y:S01]  /*13a60*/  FMUL.FTZ R66, R66, R27 ;  /* 0x0000001b42427220 */ /* 0x000fe20000410000 */
[----:B------:R-:W-:Y:S01]  /*13a70*/  FMUL.FTZ R69, R69, R28 ;  /* 0x0000001c45457220 */ /* 0x000fe20000410000 */
[----:B------:R-:W-:Y:S01]  /*13a80*/  FMUL.FTZ R67, R67, R26 ;  /* 0x0000001a43437220 */ /* 0x000fe20000410000 */
[----:B------:R-:W-:Y:S01]  /*13a90*/  FMUL.FTZ R64, R64, R19 ;  /* 0x0000001340407220 */ /* 0x000fe20000410000 */
[----:B------:R-:W-:Y:S02]  /*13aa0*/  PRMT R20, R20, 0x5410, R21 ;  /* 0x0000541014147816 */ /* 0x000fe40000000015 */
[----:B------:R-:W-:-:S02]  /*13ab0*/  F2FP.F16.F32.PACK_AB R65, RZ, R65 ;  /* 0x00000041ff41723e */ /* 0x000fc400000000ff */
[----:B------:R-:W-:Y:S02]  /*13ac0*/  F2FP.F16.F32.PACK_AB R66, RZ, R66 ;  /* 0x00000042ff42723e */ /* 0x000fe400000000ff */
[----:B------:R-:W-:Y:S02]  /*13ad0*/  F2FP.F16.F32.PACK_AB R69, RZ, R69 ;  /* 0x00000045ff45723e */ /* 0x000fe400000000ff */
[----:B------:R-:W-:Y:S02]  /*13ae0*/  F2FP.F16.F32.PACK_AB R67, RZ, R67 ;  /* 0x00000043ff43723e */ /* 0x000fe400000000ff */
[----:B------:R-:W-:Y:S01]  /*13af0*/  F2FP.F16.F32.PACK_AB R64, RZ, R64 ;  /* 0x00000040ff40723e */ /* 0x000fe200000000ff */
[----:B------:R-:W-:Y:S01]  /*13b00*/  HADD2 R48, R20, R48 ;  /* 0x0000003014307230 */ /* 0x000fe20000000000 */
[----:B------:R-:W-:Y:S01]  /*13b10*/  PRMT R65, R65, 0x5410, R15 ;  /* 0x0000541041417816 */ /* 0x000fe2000000000f */
[----:B------:R-:W3:Y:S01]  /*13b20*/  LDS.64 R20, [UR4+0x190] ;  /* 0x00019004ff147984 */ /* 0x000ee20008000a00 */
[----:B------:R-:W-:-:S02]  /*13b30*/  PRMT R66, R66, 0x5410, R69 ;  /* 0x0000541042427816 */ /* 0x000fc40000000045 */
[----:B------:R-:W-:Y:S01]  /*13b40*/  PRMT R67, R67, 0x5410, R64 ;  /* 0x0000541043437816 */ /* 0x000fe20000000040 */
[----:B------:R-:W-:Y:S02]  /*13b50*/  HFMA2 R49, R65, 1, 1, R49 ;  /* 0x3c003c0041317831 */ /* 0x000fe40000000031 */
[----:B------:R-:W-:Y:S02]  /*13b60*/  HFMA2 R46, R66, 1, 1, R46 ;  /* 0x3c003c00422e7831 */ /* 0x000fe4000000002e */
[--C-:B0-----:R-:W-:Y:S02]  /*13b70*/  HADD2.F32 R15, -RZ, R6.reuse.H0_H0 ;  /* 0x20000006ff0f7230 */ /* 0x101fe40000004100 */
[----:B------:R-:W-:Y:S02]  /*13b80*/  HFMA2 R47, R67, 1, 1, R47 ;  /* 0x3c003c00432f7831 */ /* 0x000fe4000000002f */
[----:B------:R-:W-:Y:S02]  /*13b90*/  HADD2.F32 R6, -RZ, R6.H1_H1 ;  /* 0x30000006ff067230 */ /* 0x000fe40000004100 */
[----:B------:R-:W-:-:S02]  /*13ba0*/  HADD2.F32 R65, -RZ, R7.H0_H0 ;  /* 0x20000007ff417230 */ /* 0x000fc40000004100 */
        /* <DEDUP_REMOVED lines=8> */
[----:B------:R-:W-:Y:S02]  /*13c30*/  FFMA.FTZ R6, R36, R6, R67 ;  /* 0x0000000624067223 */ /* 0x000fe40000010043 */
[----:B------:R-:W-:-:S02]  /*13c40*/  FFMA.FTZ R68, R38, R65, R7 ;  /* 0x0000004126447223 */ /* 0x000fc40000010007 */
        /* <DEDUP_REMOVED lines=22> */
[----:B------:R-:W-:Y:S01]  /*13db0*/  FFMA.FTZ R70, R55, R66, R70 ;  /* 0x0000004237467223 */ /* 0x000fe20000010046 */
[----:B---3--:R-:W-:-:S02]  /*13dc0*/  HADD2.F32 R69, -RZ, R20.H0_H0 ;  /* 0x20000014ff457230 */ /* 0x008fc40000004100 */
[----:B------:R-:W-:Y:S01]  /*13dd0*/  FFMA.FTZ R64, R57, R66, R64 ;  /* 0x0000004239407223 */ /* 0x000fe20000010040 */
[-C--:B------:R-:W-:Y:S01]  /*13de0*/  FFMA.FTZ R67, R60, R65.reuse, R17 ;  /* 0x000000413c437223 */ /* 0x080fe20000010011 */
[-C--:B------:R-:W-:Y:S01]  /*13df0*/  FFMA.FTZ R66, R62, R65.reuse, R15 ;  /* 0x000000413e427223 */ /* 0x080fe2000001000f */
[----:B------:R-:W-:Y:S01]  /*13e00*/  FFMA.FTZ R15, R63, R65, R70 ;  /* 0x000000413f0f7223 */ /* 0x000fe20000010046 */
[----:B------:R-:W-:Y:S02]  /*13e10*/  HADD2.F32 R20, -RZ, R20.H1_H1 ;  /* 0x30000014ff147230 */ /* 0x000fe40000004100 */
[-C--:B------:R-:W-:Y:S01]  /*13e20*/  FFMA.FTZ R16, R3, R69.reuse, RZ ;  /* 0x0000004503107223 */ /* 0x080fe200000100ff */
[--C-:B------:R-:W-:Y:S02]  /*13e30*/  HADD2.F32 R17, -RZ, R21.reuse.H0_H0 ;  /* 0x20000015ff117230 */ /* 0x100fe40000004100 */
[----:B------:R-:W-:Y:S01]  /*13e40*/  FFMA.FTZ R70, R0, R69, RZ ;  /* 0x0000004500467223 */ /* 0x000fe200000100ff */
[----:B------:R-:W-:-:S02]  /*13e50*/  HADD2.F32 R68, -RZ, R21.H1_H1 ;  /* 0x30000015ff447230 */ /* 0x000fc40000004100 */
[-C--:B------:R-:W-:Y:S01]  /*13e60*/  FFMA.FTZ R21, R2, R69.reuse, RZ ;  /* 0x0000004502157223 */ /* 0x080fe200000100ff */
[----:B------:R-:W-:Y:S01]  /*13e70*/  FFMA.FTZ R69, R4, R69, RZ ;  /* 0x0000004504457223 */ /* 0x000fe200000100ff */
        /* <DEDUP_REMOVED lines=20> */
[----:B------:R-:W-:Y:S01]  /*13fc0*/  HADD2.F32 R6, -RZ, R6.H1_H1 ;  /* 0x30000006ff067230 */ /* 0x000fe20000004100 */
[----:B------:R-:W0:Y:S04]  /*13fd0*/  LDS.64 R16, [UR4+0x210] ;  /* 0x00021004ff107984 */ /* 0x000e280008000a00 */
[-C--:B------:R-:W-:Y:S01]  /*13fe0*/  FFMA.FTZ R7, R52, R6.reuse, R7 ;  /* 0x0000000634077223 */ /* 0x080fe20000010007 */
[-C--:B------:R-:W-:Y:S01]  /*13ff0*/  FFMA.FTZ R68, R54, R6.reuse, R65 ;  /* 0x0000000636447223 */ /* 0x080fe20000010041 */
[----:B------:R-:W-:-:S02]  /*14000*/  FFMA.FTZ R65, R53, R6, R70 ;  /* 0x0000000635417223 */ /* 0x000fc40000010046 */
[----:B------:R-:W-:Y:S01]  /*14010*/  FFMA.FTZ R7, R58, R20, R7 ;  /* 0x000000143a077223 */ /* 0x000fe20000010007 */
[----:B------:R-:W-:Y:S01]  /*14020*/  FFMA.FTZ R72, R59, R6, R72 ;  /* 0x000000063b487223 */ /* 0x000fe20000010048 */
[----:B------:R-:W-:Y:S02]  /*14030*/  FFMA.FTZ R69, R56, R20, R65 ;  /* 0x0000001438457223 */ /* 0x000fe40000010041 */
[----:B------:R-:W-:Y:S02]  /*14040*/  FFMA.FTZ R65, R60, R21, R7 ;  /* 0x000000153c417223 */ /* 0x000fe40000010007 */
[----:B------:R-:W1:Y:S01]  /*14050*/  LDS.64 R6, [UR4+0x218] ;  /* 0x00021804ff067984 */ /* 0x000e620008000a00 */
[----:B------:R-:W-:Y:S01]  /*14060*/  FMUL.FTZ R67, R67, R26 ;  /* 0x0000001a43437220 */ /* 0x000fe20000410000 */
[----:B------:R-:W-:Y:S01]  /*14070*/  FMUL.FTZ R64, R64, R19 ;  /* 0x0000001340407220 */ /* 0x000fe20000410000 */
[-C--:B------:R-:W-:Y:S01]  /*14080*/  FFMA.FTZ R68, R57, R20.reuse, R68 ;  /* 0x0000001439447223 */ /* 0x080fe20000010044 */
[----:B------:R-:W-:Y:S01]  /*14090*/  FFMA.FTZ R72, R55, R20, R72 ;  /* 0x0000001437487223 */ /* 0x000fe20000010048 */
[----:B------:R-:W-:Y:S01]  /*140a0*/  FFMA.FTZ R20, R62, R21, R69 ;  /* 0x000000153e147223 */ /* 0x000fe20000010045 */
[----:B------:R-:W-:Y:S01]  /*140b0*/  FMUL.FTZ R15, R15, R28 ;  /* 0x0000001c0f0f7220 */ /* 0x000fe20000410000 */
[----:B------:R-:W-:Y:S01]  /*140c0*/  FMUL.FTZ R66, R66, R27 ;  /* 0x0000001b42427220 */ /* 0x000fe20000410000 */
[----:B------:R-:W-:-:S02]  /*140d0*/  F2FP.F16.F32.PACK_AB R67, RZ, R67 ;  /* 0x00000043ff43723e */ /* 0x000fc400000000ff */
[----:B------:R-:W-:Y:S01]  /*140e0*/  F2FP.F16.F32.PACK_AB R64, RZ, R64 ;  /* 0x00000040ff40723e */ /* 0x000fe200000000ff */
[-C--:B------:R-:W-:Y:S01]  /*140f0*/  FFMA.FTZ R68, R61, R21.reuse, R68 ;  /* 0x000000153d447223 */ /* 0x080fe20000010044 */
[----:B------:R-:W-:Y:S01]  /*14100*/  FFMA.FTZ R21, R63, R21, R72 ;  /* 0x000000153f157223 */ /* 0x000fe20000010048 */
[----:B------:R-:W-:Y:S01]  /*14110*/  FMUL.FTZ R20, R20, R27 ;  /* 0x0000001b14147220 */ /* 0x000fe20000410000 */
[----:B------:R-:W-:Y:S02]  /*14120*/  F2FP.F16.F32.PACK_AB R15, RZ, R15 ;  /* 0x0000000fff0f723e */ /* 0x000fe400000000ff */
[----:B------:R-:W-:Y:S02]  /*14130*/  PRMT R67, R67, 0x5410, R64 ;  /* 0x0000541043437816 */ /* 0x000fe40000000040 */
[----:B------:R-:W-:Y:S01]  /*14140*/  F2FP.F16.F32.PACK_AB R66, RZ, R66 ;  /* 0x00000042ff42723e */ /* 0x000fe200000000ff */
[----:B------:R-:W-:Y:S01]  /*14150*/  FMUL.FTZ R65, R65, R26 ;  /* 0x0000001a41417220 */ /* 0x000fe20000410000 */
[----:B------:R-:W-:Y:S01]  /*14160*/  FMUL.FTZ R68, R68, R19 ;  /* 0x0000001344447220 */ /* 0x000fe20000410000 */
[----:B------:R-:W-:Y:S01]  /*14170*/  FMUL.FTZ R69, R21, R28 ;  /* 0x0000001c15457220 */ /* 0x000fe20000410000 */
[----:B------:R-:W-:Y:S01]  /*14180*/  F2FP.F16.F32.PACK_AB R21, RZ, R20 ;  /* 0x00000014ff15723e */ /* 0x000fe200000000ff */
[----:B------:R-:W-:Y:S01]  /*14190*/  HFMA2 R20, R67, 1, 1, R14 ;  /* 0x3c003c0043147831 */ /* 0x000fe2000000000e */
[----:B------:R-:W-:-:S02]  /*141a0*/  PRMT R66, R66, 0x5410, R15 ;  /* 0x0000541042427816 */ /* 0x000fc4000000000f */
[----:B------:R-:W3:Y:S01]  /*141b0*/  LDS.64 R14, [UR4+0x290] ;  /* 0x00029004ff0e7984 */ /* 0x000ee20008000a00 */
[----:B------:R-:W-:Y:S02]  /*141c0*/  F2FP.F16.F32.PACK_AB R65, RZ, R65 ;  /* 0x00000041ff41723e */ /* 0x000fe400000000ff */
[----:B------:R-:W-:Y:S02]  /*141d0*/  F2FP.F16.F32.PACK_AB R68, RZ, R68 ;  /* 0x00000044ff44723e */ /* 0x000fe400000000ff */
[----:B------:R-:W-:Y:S02]  /*141e0*/  F2FP.F16.F32.PACK_AB R69, RZ, R69 ;  /* 0x00000045ff45723e */ /* 0x000fe400000000ff */
[----:B------:R-:W-:Y:S02]  /*141f0*/  PRMT R65, R65, 0x5410, R68 ;  /* 0x0000541041417816 */ /* 0x000fe40000000044 */
[----:B------:R-:W-:Y:S01]  /*14200*/  PRMT R64, R21, 0x5410, R69 ;  /* 0x0000541015407816 */ /* 0x000fe20000000045 */
[----:B0-----:R-:W-:-:S02]  /*14210*/  HADD2.F32 R21, -RZ, R16.H0_H0 ;  /* 0x20000010ff157230 */ /* 0x001fc40000004100 */
[----:B------:R-:W-:Y:S02]  /*14220*/  HADD2 R29, R66, R29 ;  /* 0x0000001d421d7230 */ /* 0x000fe40000000000 */
[----:B------:R-:W-:Y:S02]  /*14230*/  HFMA2 R31, R65, 1, 1, R31 ;  /* 0x3c003c00411f7831 */ /* 0x000fe4000000001f */
[----:B------:R-:W-:Y:S02]  /*14240*/  HADD2.F32 R16, -RZ, R16.H1_H1 ;  /* 0x30000010ff107230 */ /* 0x000fe40000004100 */
[----:B------:R-:W-:Y:S02]  /*14250*/  HFMA2 R30, R64, 1, 1, R30 ;  /* 0x3c003c00401e7831 */ /* 0x000fe4000000001e */
[--C-:B------:R-:W-:Y:S02]  /*14260*/  HADD2.F32 R65, -RZ, R17.reuse.H0_H0 ;  /* 0x20000011ff417230 */ /* 0x100fe40000004100 */
[----:B------:R-:W-:Y:S01]  /*14270*/  FFMA.FTZ R64, R3, R21, RZ ;  /* 0x0000001503407223 */ /* 0x000fe200000100ff */
[----:B------:R-:W-:-:S02]  /*14280*/  HADD2.F32 R66, -RZ, R17.H1_H1 ;  /* 0x30000011ff427230 */ /* 0x000fc40000004100 */
        /* <DEDUP_REMOVED lines=31> */
[----:B------:R-:W1:Y:S01]  /*14480*/  LDS.64 R6, [UR4+0x310] ;  /* 0x00031004ff067984 */ /* 0x000e620008000a00 */
        /* <DEDUP_REMOVED lines=13> */
[-C--:B------:R-:W-:Y:S01]  /*14560*/  FFMA.FTZ R68, R23, R14.reuse, R68 ;  /* 0x0000000e17447223 */ /* 0x080fe20000010044 */
[-C--:B------:R-:W-:Y:S01]  /*14570*/  FFMA.FTZ R69, R35, R14.reuse, R72 ;  /* 0x0000000e23457223 */ /* 0x080fe20000010048 */
[-C--:B------:R-:W-:Y:S01]  /*14580*/  FFMA.FTZ R15, R22, R14.reuse, R15 ;  /* 0x0000000e160f7223 */ /* 0x080fe2000001000f */
[----:B------:R-:W-:-:S03]  /*14590*/  FFMA.FTZ R14, R36, R14, R71 ;  /* 0x0000000e240e7223 */ /* 0x000fc60000010047 */
[-C--:B------:R-:W-:Y:S01]  /*145a0*/  FFMA.FTZ R72, R38, R67.reuse, R15 ;  /* 0x0000004326487223 */ /* 0x080fe2000001000f */
[-C--:B------:R-:W-:Y:S02]  /*145b0*/  FFMA.FTZ R74, R37, R67.reuse, R14 ;  /* 0x00000043254a7223 */ /* 0x080fe4000001000e */
[----:B------:R-:W3:Y:S01]  /*145c0*/  LDS.64 R14, [UR4+0x318] ;  /* 0x00031804ff0e7984 */ /* 0x000ee20008000a00 */
        /* <DEDUP_REMOVED lines=64> */
[----:B------:R-:W-:Y:S01]  /*149d0*/  FMUL.FTZ R64, R64, R27 ;  /* 0x0000001b40407220 */ /* 0x000fe20000410000 */
[----:B------:R-:W-:Y:S01]  /*149e0*/  FMUL.FTZ R21, R21, R28 ;  /* 0x0000001c15157220 */ /* 0x000fe20000410000 */
[----:B------:R-:W-:Y:S01]  /*149f0*/  HADD2.F32 R15, -RZ, R15.H1_H1 ;  /* 0x3000000fff0f7230 */ /* 0x000fe20000004100 */
[----:B------:R-:W-:-:S02]  /*14a00*/  F2FP.F16.F32.PACK_AB R0, RZ, R0 ;  /* 0x00000000ff00723e */ /* 0x000fc400000000ff */
[----:B------:R-:W-:Y:S02]  /*14a10*/  F2FP.F16.F32.PACK_AB R17, RZ, R17 ;  /* 0x00000011ff11723e */ /* 0x000fe400000000ff */
[----:B------:R-:W-:Y:S02]  /*14a20*/  F2FP.F16.F32.PACK_AB R64, RZ, R64 ;  /* 0x00000040ff40723e */ /* 0x000fe400000000ff */
[----:B------:R-:W-:Y:S02]  /*14a30*/  F2FP.F16.F32.PACK_AB R21, RZ, R21 ;  /* 0x00000015ff15723e */ /* 0x000fe400000000ff */
[----:B------:R-:W-:Y:S01]  /*14a40*/  PRMT R0, R0, 0x5410, R17 ;  /* 0x0000541000007816 */ /* 0x000fe20000000011 */
[-C--:B------:R-:W-:Y:S01]  /*14a50*/  FFMA.FTZ R51, R60, R15.reuse, R51 ;  /* 0x0000000f3c337223 */ /* 0x080fe20000010033 */
[----:B------:R-:W-:Y:S01]  /*14a60*/  PRMT R64, R64, 0x5410, R21 ;  /* 0x0000541040407816 */ /* 0x000fe20000000015 */
[-C--:B------:R-:W-:Y:S01]  /*14a70*/  FFMA.FTZ R54, R61, R15.reuse, R54 ;  /* 0x0000000f3d367223 */ /* 0x080fe20000010036 */
[-C--:B------:R-:W-:Y:S01]  /*14a80*/  FFMA.FTZ R62, R62, R15.reuse, R53 ;  /* 0x0000000f3e3e7223 */ /* 0x080fe20000010035 */
[----:B------:R-:W-:Y:S01]  /*14a90*/  FFMA.FTZ R15, R63, R15, R44 ;  /* 0x0000000f3f0f7223 */ /* 0x000fe2000001002c */
[----:B------:R-:W-:Y:S01]  /*14aa0*/  FMUL.FTZ R65, R65, R26 ;  /* 0x0000001a41417220 */ /* 0x000fe20000410000 */
[----:B------:R-:W-:Y:S01]  /*14ab0*/  FMUL.FTZ R66, R66, R19 ;  /* 0x0000001342427220 */ /* 0x000fe20000410000 */
[----:B------:R-:W-:Y:S01]  /*14ac0*/  HADD2 R32, R0, R32 ;  /* 0x0000002000207230 */ /* 0x000fe20000000000 */
[----:B--2---:R-:W-:Y:S01]  /*14ad0*/  LOP3.LUT R0, R8, 0xf000f, RZ, 0xc0, !PT ;  /* 0x000f000f08007812 */ /* 0x004fe200078ec0ff */
[----:B------:R-:W-:Y:S01]  /*14ae0*/  HADD2 R17, R64, R13 ;  /* 0x0000000d40117230 */ /* 0x000fe20000000000 */
[----:B------:R-:W-:Y:S01]  /*14af0*/  LOP3.LUT R7, R10, 0xf000f, RZ, 0xc0, !PT ;  /* 0x000f000f0a077812 */ /* 0x000fe200078ec0ff */
[----:B------:R-:W-:Y:S01]  /*14b00*/  FMUL.FTZ R62, R62, R27 ;  /* 0x0000001b3e3e7220 */ /* 0x000fe20000410000 */
[----:B------:R-:W-:Y:S01]  /*14b10*/  FMUL.FTZ R15, R15, R28 ;  /* 0x0000001c0f0f7220 */ /* 0x000fe20000410000 */
[----:B------:R-:W-:-:S02]  /*14b20*/  LOP3.LUT R4, R8, 0xf000f0, RZ, 0xc0, !PT ;  /* 0x00f000f008047812 */ /* 0x000fc400078ec0ff */
[----:B------:R-:W-:Y:S02]  /*14b30*/  SHF.R.U32.HI R13, RZ, 0x8, R8 ;  /* 0x00000008ff0d7819 */ /* 0x000fe40000011608 */
[----:B------:R-:W-:Y:S02]  /*14b40*/  LOP3.LUT R6, R9, 0xf000f, RZ, 0xc0, !PT ;  /* 0x000f000f09067812 */ /* 0x000fe400078ec0ff */
[----:B------:R-:W-:Y:S02]  /*14b50*/  LOP3.LUT R8, R11, 0xf000f, RZ, 0xc0, !PT ;  /* 0x000f000f0b087812 */ /* 0x000fe400078ec0ff */
[----:B------:R-:W-:Y:S02]  /*14b60*/  F2FP.F16.F32.PACK_AB R65, RZ, R65 ;  /* 0x00000041ff41723e */ /* 0x000fe400000000ff */
[----:B------:R-:W-:Y:S01]  /*14b70*/  F2FP.F16.F32.PACK_AB R66, RZ, R66 ;  /* 0x00000042ff42723e */ /* 0x000fe200000000ff */
[--C-:B0-----:R-:W-:Y:S01]  /*14b80*/  HADD2.F32 R5, -RZ, R2.reuse.H0_H0 ;  /* 0x20000002ff057230 */ /* 0x101fe20000004100 */
[----:B------:R-:W-:Y:S01]  /*14b90*/  LOP3.LUT R0, R0, 0x64006400, RZ, 0xfc, !PT ;  /* 0x6400640000007812 */ /* 0x000fe200078efcff */
[----:B------:R-:W-:Y:S01]  /*14ba0*/  HADD2.F32 R37, -RZ, R2.H1_H1 ;  /* 0x30000002ff257230 */ /* 0x000fe20000004100 */
[----:B------:R-:W-:-:S02]  /*14bb0*/  LOP3.LUT R7, R7, 0x64006400, RZ, 0xfc, !PT ;  /* 0x6400640007077812 */ /* 0x000fc400078efcff */
[----:B------:R-:W-:Y:S02]  /*14bc0*/  LOP3.LUT R6, R6, 0x64006400, RZ, 0xfc, !PT ;  /* 0x6400640006067812 */ /* 0x000fe400078efcff */
[----:B------:R-:W-:Y:S02]  /*14bd0*/  F2FP.F16.F32.PACK_AB R62, RZ, R62 ;  /* 0x0000003eff3e723e */ /* 0x000fe400000000ff */
[----:B------:R-:W-:Y:S02]  /*14be0*/  F2FP.F16.F32.PACK_AB R15, RZ, R15 ;  /* 0x0000000fff0f723e */ /* 0x000fe400000000ff */
[----:B------:R-:W-:Y:S02]  /*14bf0*/  LOP3.LUT R2, R8, 0x64006400, RZ, 0xfc, !PT ;  /* 0x6400640008027812 */ /* 0x000fe400078efcff */
[----:B------:R-:W-:Y:S01]  /*14c00*/  PRMT R65, R65, 0x5410, R66 ;  /* 0x0000541041417816 */ /* 0x000fe20000000042 */
[----:B------:R-:W-:Y:S01]  /*14c10*/  HADD2 R0, R0, -1032, -1032 ;  /* 0xe408e40800007430 */ /* 0x000fe20000000000 */
[----:B------:R-:W-:Y:S01]  /*14c20*/  PRMT R62, R62, 0x5410, R15 ;  /* 0x000054103e3e7816 */ /* 0x000fe2000000000f */
[----:B------:R-:W-:-:S02]  /*14c30*/  HADD2 R7, R7, -1032, -1032 ;  /* 0xe408e40807077430 */ /* 0x000fc40000000000 */
[----:B------:R-:W-:Y:S02]  /*14c40*/  HADD2 R6, R6, -1032, -1032 ;  /* 0xe408e40806067430 */ /* 0x000fe40000000000 */
[----:B------:R-:W-:Y:S02]  /*14c50*/  HFMA2 R16, R65, 1, 1, R12 ;  /* 0x3c003c0041107831 */ /* 0x000fe4000000000c */
[----:B------:R-:W-:Y:S01]  /*14c60*/  HADD2 R15, R2, -1032, -1032 ;  /* 0xe408e408020f7430 */ /* 0x000fe20000000000 */
[----:B------:R-:W-:Y:S01]  /*14c70*/  LOP3.LUT R14, R9, 0xf000f0, RZ, 0xc0, !PT ;  /* 0x00f000f0090e7812 */ /* 0x000fe200078ec0ff */
[--C-:B------:R-:W-:Y:S01]  /*14c80*/  HADD2.F32 R44, -RZ, R3.reuse.H0_H0 ;  /* 0x20000003ff2c7230 */ /* 0x100fe20000004100 */
[----:B------:R-:W-:Y:S01]  /*14c90*/  SHF.R.U32.HI R12, RZ, 0x8, R9 ;  /* 0x00000008ff0c7819 */ /* 0x000fe20000011609 */
[----:B------:R-:W-:Y:S01]  /*14ca0*/  HADD2.F32 R43, -RZ, R3.H1_H1 ;  /* 0x30000003ff2b7230 */ /* 0x000fe20000004100 */
[----:B------:R-:W0:Y:S01]  /*14cb0*/  LDS.64 R8, [UR4+0x28] ;  /* 0x00002804ff087984 */ /* 0x000e220008000a00 */
[----:B------:R-:W-:-:S02]  /*14cc0*/  HADD2.F32 R3, -RZ, R0.H0_H0 ;  /* 0x20000000ff037230 */ /* 0x000fc40000004100 */
[----:B------:R-:W-:Y:S02]  /*14cd0*/  HADD2.F32 R23, -RZ, R0.H1_H1 ;  /* 0x30000000ff177230 */ /* 0x000fe40000004100 */
[--C-:B------:R-:W-:Y:S02]  /*14ce0*/  HADD2.F32 R2, -RZ, R7.reuse.H0_H0 ;  /* 0x20000007ff027230 */ /* 0x100fe40000004100 */
[----:B------:R-:W-:Y:S01]  /*14cf0*/  HADD2.F32 R22, -RZ, R7.H1_H1 ;  /* 0x30000007ff167230 */ /* 0x000fe20000004100 */
[----:B------:R-:W-:Y:S01]  /*14d00*/  LOP3.LUT R7, R4, 0x64006400, RZ, 0xfc, !PT ;  /* 0x6400640004077812 */ /* 0x000fe200078efcff */
[--C-:B------:R-:W-:Y:S02]  /*14d10*/  HADD2.F32 R0, -RZ, R6.reuse.H0_H0 ;  /* 0x20000006ff007230 */ /* 0x100fe40000004100 */
[----:B------:R-:W-:Y:S02]  /*14d20*/  HADD2.F32 R4, -RZ, R15.H0_H0 ;  /* 0x2000000fff047230 */ /* 0x000fe40000004100 */
[----:B------:R-:W-:Y:S01]  /*14d30*/  FFMA.FTZ R39, R5, R2, RZ ;  /* 0x0000000205277223 */ /* 0x000fe200000100ff */
[----:B------:R-:W-:-:S02]  /*14d40*/  HADD2.F32 R21, -RZ, R6.H1_H1 ;  /* 0x30000006ff157230 */ /* 0x000fc40000004100 */
[----:B------:R-:W-:Y:S01]  /*14d50*/  FFMA.FTZ R6, R3, R5, RZ ;  /* 0x0000000503067223 */ /* 0x000fe200000100ff */
[----:B------:R-:W-:Y:S02]  /*14d60*/  HADD2.F32 R40, -RZ, R15.H1_H1 ;  /* 0x3000000fff287230 */ /* 0x000fe40000004100 */
[C---:B------:R-:W-:Y:S01]  /*14d70*/  FFMA.FTZ R38, R5.reuse, R0, RZ ;  /* 0x0000000005267223 */ /* 0x040fe200000100ff */
[----:B------:R-:W-:Y:S01]  /*14d80*/  LOP3.LUT R35, R10, 0xf000f0, RZ, 0xc0, !PT ;  /* 0x00f000f00a237812 */ /* 0x000fe200078ec0ff */
[----:B------:R-:W-:Y:S01]  /*14d90*/  FFMA.FTZ R5, R5, R4, RZ ;  /* 0x0000000405057223 */ /* 0x000fe200000100ff */
[----:B------:R-:W-:Y:S02]  /*14da0*/  LOP3.LUT R36, R11, 0xf000f0, RZ, 0xc0, !PT ;  /* 0x00f000f00b247812 */ /* 0x000fe400078ec0ff */
[----:B------:R-:W-:Y:S01]  /*14db0*/  LOP3.LUT R35, R35, 0x64006400, RZ, 0xfc, !PT ;  /* 0x6400640023237812 */ /* 0x000fe200078efcff */
[----:B------:R-:W-:Y:S01]  /*14dc0*/  FFMA.FTZ R52, R37, R40, R5 ;  /* 0x0000002825347223 */ /* 0x000fe20000010005 */
[----:B------:R-:W-:-:S02]  /*14dd0*/  LOP3.LUT R15, R14, 0x64006400, RZ, 0xfc, !PT ;  /* 0x640064000e0f7812 */ /* 0x000fc400078efcff */
[----:B------:R-:W-:Y:S01]  /*14de0*/  LOP3.LUT R5, R36, 0x64006400, RZ, 0xfc, !PT ;  /* 0x6400640024057812 */ /* 0x000fe200078efcff */
[-C--:B------:R-:W-:Y:S02]  /*14df0*/  HFMA2 R7, R7, R24.reuse.H0_H0, -72, -72 ;  /* 0xd480d48007077431 */ /* 0x080fe40000040018 */
[----:B------:R-:W-:Y:S01]  /*14e00*/  FMUL.FTZ R51, R51, R26 ;  /* 0x0000001a33337220 */ /* 0x000fe20000410000 */
[----:B------:R-:W-:Y:S01]  /*14e10*/  FMUL.FTZ R54, R54, R19 ;  /* 0x0000001336367220 */ /* 0x000fe20000410000 */
[----:B------:R-:W-:Y:S01]  /*14e20*/  FFMA.FTZ R14, R23, R37, R6 ;  /* 0x00000025170e7223 */ /* 0x000fe20000010006 */
[-C--:B------:R-:W-:Y:S02]  /*14e30*/  HFMA2 R35, R35, R24.reuse.H0_H0, -72, -72 ;  /* 0xd480d48023237431 */ /* 0x080fe40000040018 */
[-C--:B------:R-:W-:Y:S02]  /*14e40*/  HFMA2 R15, R15, R24.reuse.H0_H0, -72, -72 ;  /* 0xd480d4800f0f7431 */ /* 0x080fe40000040018 */
[----:B------:R-:W-:-:S02]  /*14e50*/  HFMA2 R6, R5, R24.H0_H0, -72, -72 ;  /* 0xd480d48005067431 */ /* 0x000fc40000040018 */
[C---:B------:R-:W-:Y:S01]  /*14e60*/  FFMA.FTZ R45, R37.reuse, R21, R38 ;  /* 0x00000015252d7223 */ /* 0x040fe20000010026 */
[----:B------:R-:W-:Y:S01]  /*14e70*/  HADD2.F32 R41, -RZ, R7.H0_H0 ;  /* 0x20000007ff297230 */ /* 0x000fe20000004100 */
[----:B------:R-:W-:Y:S01]  /*14e80*/  F2FP.F16.F32.PACK_AB R51, RZ, R51 ;  /* 0x00000033ff33723e */ /* 0x000fe200000000ff */
[--C-:B------:R-:W-:Y:S01]  /*14e90*/  HADD2.F32 R5, -RZ, R35.reuse.H0_H0 ;  /* 0x20000023ff057230 */ /* 0x100fe20000004100 */
[----:B------:R-:W-:Y:S01]  /*14ea0*/  F2FP.F16.F32.PACK_AB R54, RZ, R54 ;  /* 0x00000036ff36723e */ /* 0x000fe200000000ff */
[----:B------:R-:W-:Y:S02]  /*14eb0*/  HADD2.F32 R38, -RZ, R35.H1_H1 ;  /* 0x30000023ff267230 */ /* 0x000fe40000004100 */
[----:B------:R-:W-:Y:S01]  /*14ec0*/  FFMA.FTZ R50, R37, R22, R39 ;  /* 0x0000001625327223 */ /* 0x000fe20000010027 */
[----:B------:R-:W-:Y:S02]  /*14ed0*/  HADD2.F32 R42, -RZ, R15.H0_H0 ;  /* 0x2000000fff2a7230 */ /* 0x000fe40000004100 */
[----:B------:R-:W-:Y:S01]  /*14ee0*/  HADD2.F32 R35, -RZ, R6.H0_H0 ;  /* 0x20000006ff237230 */ /* 0x000fe20000004100 */
[----:B------:R-:W-:Y:S01]  /*14ef0*/  PRMT R51, R51, 0x5410, R54 ;  /* 0x0000541033337816 */ /* 0x000fe20000000036 */
[----:B------:R-:W-:-:S02]  /*14f00*/  HADD2.F32 R36, -RZ, R7.H1_H1 ;  /* 0x30000007ff247230 */ /* 0x000fc40000004100 */
[----:B------:R-:W-:Y:S01]  /*14f10*/  FFMA.FTZ R7, R41, R44, R14 ;  /* 0x0000002c29077223 */ /* 0x000fe2000001000e */
[----:B------:R-:W-:Y:S01]  /*14f20*/  HADD2.F32 R39, -RZ, R15.H1_H1 ;  /* 0x3000000fff277230 */ /* 0x000fe20000004100 */
[----:B------:R-:W-:Y:S01]  /*14f30*/  LOP3.LUT R14, R13, 0xf000f, RZ, 0xc0, !PT ;  /* 0x000f000f0d0e7812 */ /* 0x000fe200078ec0ff */
[----:B------:R-:W-:Y:S02]  /*14f40*/  HADD2.F32 R37, -RZ, R6.H1_H1 ;  /* 0x30000006ff257230 */ /* 0x000fe40000004100 */
[C---:B------:R-:W-:Y:S01]  /*14f50*/  FFMA.FTZ R6, R44.reuse, R42, R45 ;  /* 0x0000002a2c067223 */ /* 0x040fe2000001002d */
[C---:B------:R-:W-:Y:S01]  /*14f60*/  FFMA.FTZ R15, R44.reuse, R5, R50 ;  /* 0x000000052c0f7223 */ /* 0x040fe20000010032 */
[----:B------:R-:W-:Y:S01]  /*14f70*/  FFMA.FTZ R52, R44, R35, R52 ;  /* 0x000000232c347223 */ /* 0x000fe20000010034 */
[----:B------:R-:W-:Y:S01]  /*14f80*/  SHF.R.U32.HI R10, RZ, 0x8, R10 ;  /* 0x00000008ff0a7819 */ /* 0x000fe2000001160a */
[----:B------:R-:W-:Y:S01]  /*14f90*/  HFMA2 R33, R51, 1, 1, R33 ;  /* 0x3c003c0033217831 */ /* 0x000fe20000000021 */
[----:B------:R-:W-:Y:S01]  /*14fa0*/  LOP3.LUT R14, R14, 0x64006400, RZ, 0xfc, !PT ;  /* 0x640064000e0e7812 */ /* 0x000fe200078efcff */
[----:B------:R-:W-:Y:S01]  /*14fb0*/  FFMA.FTZ R51, R36, R43, R7 ;  /* 0x0000002b24337223 */ /* 0x000fe20000010007 */
[C---:B------:R-:W-:Y:S01]  /*14fc0*/  FFMA.FTZ R53, R43.reuse, R39, R6 ;  /* 0x000000272b357223 */ /* 0x040fe20000010006 */
[C---:B------:R-:W-:Y:S01]  /*14fd0*/  FFMA.FTZ R55, R43.reuse, R38, R15 ;  /* 0x000000262b377223 */ /* 0x040fe2000001000f */
[----:B------:R-:W-:Y:S01]  /*14fe0*/  FFMA.FTZ R56, R43, R37, R52 ;  /* 0x000000252b387223 */ /* 0x000fe20000010034 */
[----:B------:R-:W-:Y:S01]  /*14ff0*/  SHF.R.U32.HI R11, RZ, 0x8, R11 ;  /* 0x00000008ff0b7819 */ /* 0x000fe2000001160b */
[----:B------:R-:W1:Y:S01]  /*15000*/  LDS.64 R6, [UR4+0xa0] ;  /* 0x0000a004ff067984 */ /* 0x000e620008000a00 */
[----:B------:R-:W-:Y:S01]  /*15010*/  LOP3.LUT R43, R10, 0xf000f, RZ, 0xc0, !PT ;  /* 0x000f000f0a2b7812 */ /* 0x000fe200078ec0ff */
[----:B------:R-:W-:Y:S01]  /*15020*/  HADD2 R14, R14, -1032, -1032 ;  /* 0xe408e4080e0e7430 */ /* 0x000fe20000000000 */
[----:B------:R-:W-:-:S02]  /*15030*/  LOP3.LUT R15, R12, 0xf000f, RZ, 0xc0, !PT ;  /* 0x000f000f0c0f7812 */ /* 0x000fc400078ec0ff */
[----:B------:R-:W-:Y:S02]  /*15040*/  LOP3.LUT R44, R11, 0xf000f, RZ, 0xc0, !PT ;  /* 0x000f000f0b2c7812 */ /* 0x000fe400078ec0ff */
[----:B------:R-:W-:Y:S01]  /*15050*/  LOP3.LUT R43, R43, 0x64006400, RZ, 0xfc, !PT ;  /* 0x640064002b2b7812 */ /* 0x000fe200078efcff */
[--C-:B0-----:R-:W-:Y:S01]  /*15060*/  HADD2.F32 R52, -RZ, R8.reuse.H0_H0 ;  /* 0x20000008ff347230 */ /* 0x101fe20000004100 */
[----:B------:R-:W-:Y:S01]  /*15070*/  LOP3.LUT R15, R15, 0x64006400, RZ, 0xfc, !PT ;  /* 0x640064000f0f7812 */ /* 0x000fe200078efcff */
[----:B------:R-:W-:Y:S01]  /*15080*/  HADD2.F32 R59, -RZ, R8.H1_H1 ;  /* 0x30000008ff3b7230 */ /* 0x000fe20000004100 */
[----:B------:R-:W-:Y:S01]  /*15090*/  LOP3.LUT R44, R44, 0x64006400, RZ, 0xfc, !PT ;  /* 0x640064002c2c7812 */ /* 0x000fe200078efcff */
[----:B------:R-:W-:Y:S02]  /*150a0*/  HADD2.F32 R50, -RZ, R14.H0_H0 ;  /* 0x2000000eff327230 */ /* 0x000fe40000004100 */
[----:B------:R-:W-:Y:S02]  /*150b0*/  HADD2 R8, R43, -1032, -1032 ;  /* 0xe408e4082b087430 */ /* 0x000fe40000000000 */
[----:B------:R-:W-:-:S02]  /*150c0*/  HADD2 R15, R15, -1032, -1032 ;  /* 0xe408e4080f0f7430 */ /* 0x000fc40000000000 */
[----:B------:R-:W-:Y:S02]  /*150d0*/  HADD2 R54, R44, -1032, -1032 ;  /* 0xe408e4082c367430 */ /* 0x000fe40000000000 */
[----:B------:R-:W-:Y:S01]  /*150e0*/  FFMA.FTZ R60, R50, R52, R51 ;  /* 0x00000034323c7223 */ /* 0x000fe20000010033 */
[--C-:B------:R-:W-:Y:S02]  /*150f0*/  HADD2.F32 R44, -RZ, R8.reuse.H0_H0 ;  /* 0x20000008ff2c7230 */ /* 0x100fe40000004100 */
[----:B------:R-:W-:Y:S01]  /*15100*/  HADD2.F32 R51, -RZ, R8.H1_H1 ;  /* 0x30000008ff337230 */ /* 0x000fe20000004100 */
[----:B------:R-:W-:Y:S01]  /*15110*/  LOP3.LUT R8, R11, 0xf000f0, RZ, 0xc0, !PT ;  /* 0x00f000f00b087812 */ /* 0x000fe200078ec0ff */
[----:B------:R-:W-:Y:S02]  /*15120*/  HADD2.F32 R45, -RZ, R15.H0_H0 ;  /* 0x2000000fff2d7230 */ /* 0x000fe40000004100 */
[----:B------:R-:W-:Y:S01]  /*15130*/  FFMA.FTZ R64, R52, R44, R55 ;  /* 0x0000002c34407223 */ /* 0x000fe20000010037 */
[----:B------:R-:W-:Y:S01]  /*15140*/  HADD2.F32 R43, -RZ, R54.H0_H0 ;  /* 0x20000036ff2b7230 */ /* 0x000fe20000004100 */
[----:B------:R-:W-:Y:S01]  /*15150*/  LOP3.LUT R55, R8, 0x64006400, RZ, 0xfc, !PT ;  /* 0x6400640008377812 */ /* 0x000fe200078efcff */
[--C-:B------:R-:W-:Y:S01]  /*15160*/  HADD2.F32 R61, -RZ, R9.reuse.H0_H0 ;  /* 0x20000009ff3d7230 */ /* 0x100fe20000004100 */
[----:B------:R-:W-:Y:S01]  /*15170*/  LOP3.LUT R10, R10, 0xf000f0, RZ, 0xc0, !PT ;  /* 0x00f000f00a0a7812 */ /* 0x000fe200078ec0ff */
[----:B------:R-:W-:-:S02]  /*15180*/  HADD2.F32 R63, -RZ, R9.H1_H1 ;  /* 0x30000009ff3f7230 */ /* 0x000fc40000004100 */
[----:B------:R-:W-:Y:S01]  /*15190*/  HADD2 R18, R62, R18 ;  /* 0x000000123e127230 */ /* 0x000fe20000000000 */
[----:B------:R-:W0:Y:S01]  /*151a0*/  LDS.64 R8, [UR4+0xa8] ;  /* 0x0000a804ff087984 */ /* 0x000e220008000a00 */
[----:B------:R-:W-:Y:S01]  /*151b0*/  LOP3.LUT R13, R13, 0xf000f0, RZ, 0xc0, !PT ;  /* 0x00f000f00d0d7812 */ /* 0x000fe200078ec0ff */
[----:B------:R-:W-:Y:S01]  /*151c0*/  FFMA.FTZ R62, R52, R45, R53 ;  /* 0x0000002d343e7223 */ /* 0x000fe20000010035 */
[----:B------:R-:W-:Y:S01]  /*151d0*/  LOP3.LUT R12, R12, 0xf000f0, RZ, 0xc0, !PT ;  /* 0x00f000f00c0c7812 */ /* 0x000fe200078ec0ff */
[----:B------:R-:W-:Y:S01]  /*151e0*/  FFMA.FTZ R65, R52, R43, R56 ;  /* 0x0000002b34417223 */ /* 0x000fe20000010038 */
[----:B------:R-:W-:Y:S02]  /*151f0*/  HADD2.F32 R52, -RZ, R15.H1_H1 ;  /* 0x3000000fff347230 */ /* 0x000fe40000004100 */
[----:B------:R-:W-:Y:S01]  /*15200*/  FMUL.FTZ R67, R67, R26 ;  /* 0x0000001a43437220 */ /* 0x000fe20000410000 */
[----:B------:R-:W-:Y:S01]  /*15210*/  FMUL.FTZ R68, R68, R19 ;  /* 0x0000001344447220 */ /* 0x000fe20000410000 */
[----:B------:R-:W-:-:S02]  /*15220*/  LOP3.LUT R15, R10, 0x64006400, RZ, 0xfc, !PT ;  /* 0x640064000a0f7812 */ /* 0x000fc400078efcff */
[----:B------:R-:W-:Y:S02]  /*15230*/  LOP3.LUT R13, R13, 0x64006400, RZ, 0xfc, !PT ;  /* 0x640064000d0d7812 */ /* 0x000fe400078efcff */
[----:B------:R-:W-:Y:S01]  /*15240*/  LOP3.LUT R11, R12, 0x64006400, RZ, 0xfc, !PT ;  /* 0x640064000c0b7812 */ /* 0x000fe200078efcff */
[-C--:B------:R-:W-:Y:S01]  /*15250*/  HFMA2 R15, R15, R24.reuse.H0_H0, -72, -72 ;  /* 0xd480d4800f0f7431 */ /* 0x080fe20000040018 */
[----:B------:R-:W-:Y:S01]  /*15260*/  F2FP.F16.F32.PACK_AB R67, RZ, R67 ;  /* 0x00000043ff43723e */ /* 0x000fe200000000ff */
[----:B------:R-:W-:Y:S01]  /*15270*/  HADD2.F32 R53, -RZ, R14.H1_H1 ;  /* 0x3000000eff357230 */ /* 0x000fe20000004100 */
[----:B------:R-:W-:Y:S01]  /*15280*/  F2FP.F16.F32.PACK_AB R68, RZ, R68 ;  /* 0x00000044ff44723e */ /* 0x000fe200000000ff */
[-C--:B------:R-:W-:Y:S02]  /*15290*/  HFMA2 R13, R13, R24.reuse.H0_H0, -72, -72 ;  /* 0xd480d4800d0d7431 */ /* 0x080fe40000040018 */
[----:B------:R-:W-:Y:S02]  /*152a0*/  HADD2.F32 R54, -RZ, R54.H1_H1 ;  /* 0x30000036ff367230 */ /* 0x000fe40000004100 */
[----:B------:R-:W-:-:S02]  /*152b0*/  HFMA2 R11, R11, R24.H0_H0, -72, -72 ;  /* 0xd480d4800b0b7431 */ /* 0x000fc40000040018 */
[----:B------:R-:W-:Y:S01]  /*152c0*/  HFMA2 R10, R55, R24.H0_H0, -72, -72 ;  /* 0xd480d480370a7431 */ /* 0x000fe20000040018 */
[----:B------:R-:W-:Y:S01]  /*152d0*/  PRMT R67, R67, 0x5410, R68 ;  /* 0x0000541043437816 */ /* 0x000fe20000000044 */
        /* <DEDUP_REMOVED lines=8> */
[----:B------:R-:W-:Y:S02]  /*15360*/  HFMA2 R34, R67, 1, 1, R34 ;  /* 0x3c003c0043227831 */ /* 0x000fe40000000022 */
[----:B------:R-:W-:Y:S01]  /*15370*/  FFMA.FTZ R67, R61, R57, R64 ;  /* 0x000000393d437223 */ /* 0x000fe20000010040 */
[----:B------:R-:W-:Y:S01]  /*15380*/  FFMA.FTZ R65, R55, R61, R60 ;  /* 0x0000003d37417223 */ /* 0x000fe2000001003c */
[C---:B------:R-:W-:Y:S01]  /*15390*/  FFMA.FTZ R14, R61.reuse, R56, R62 ;  /* 0x000000383d0e7223 */ /* 0x040fe2000001003e */
[----:B------:R-:W-:Y:S01]  /*153a0*/  FFMA.FTZ R64, R61, R58, R59 ;  /* 0x0000003a3d407223 */ /* 0x000fe2000001003b */
[----:B------:R-:W-:Y:S02]  /*153b0*/  HADD2.F32 R61, -RZ, R11.H1_H1 ;  /* 0x3000000bff3d7230 */ /* 0x000fe40000004100 */
[----:B-1----:R-:W-:Y:S02]  /*153c0*/  HADD2.F32 R11, -RZ, R6.H0_H0 ;  /* 0x20000006ff0b7230 */ /* 0x002fe40000004100 */
[----:B------:R-:W-:-:S02]  /*153d0*/  HADD2.F32 R62, -RZ, R13.H1_H1 ;  /* 0x3000000dff3e7230 */ /* 0x000fc40000004100 */
[----:B------:R-:W-:Y:S02]  /*153e0*/  HADD2.F32 R59, -RZ, R10.H1_H1 ;  /* 0x3000000aff3b7230 */ /* 0x000fe40000004100 */
[----:B------:R-:W-:Y:S01]  /*153f0*/  FFMA.FTZ R10, R3, R11, RZ ;  /* 0x0000000b030a7223 */ /* 0x000fe200000100ff */
[----:B------:R-:W-:Y:S02]  /*15400*/  HADD2.F32 R60, -RZ, R15.H1_H1 ;  /* 0x3000000fff3c7230 */ /* 0x000fe40000004100 */
[----:B------:R-:W-:Y:S02]  /*15410*/  HADD2.F32 R6, -RZ, R6.H1_H1 ;  /* 0x30000006ff067230 */ /* 0x000fe40000004100 */
[----:B------:R-:W-:Y:S01]  /*15420*/  FFMA.FTZ R13, R62, R63, R65 ;  /* 0x0000003f3e0d7223 */ /* 0x000fe20000010041 */
[----:B------:R-:W-:Y:S01]  /*15430*/  FFMA.FTZ R66, R0, R11, RZ ;  /* 0x0000000b00427223 */ /* 0x000fe200000100ff */
[----:B------:R-:W-:Y:S01]  /*15440*/  FFMA.FTZ R15, R63, R59, R64 ;  /* 0x0000003b3f0f7223 */ /* 0x000fe20000010040 */
[----:B------:R-:W-:Y:S01]  /*15450*/  FFMA.FTZ R65, R2, R11, RZ ;  /* 0x0000000b02417223 */ /* 0x000fe200000100ff */
[----:B------:R-:W-:-:S02]  /*15460*/  HADD2.F32 R64, -RZ, R7.H0_H0 ;  /* 0x20000007ff407230 */ /* 0x000fc40000004100 */
[----:B------:R-:W-:Y:S01]  /*15470*/  FFMA.FTZ R11, R4, R11, RZ ;  /* 0x0000000b040b7223 */ /* 0x000fe200000100ff */
[C---:B------:R-:W-:Y:S01]  /*15480*/  FFMA.FTZ R14, R63.reuse, R61, R14 ;  /* 0x0000003d3f0e7223 */ /* 0x040fe2000001000e */
[----:B------:R-:W-:Y:S01]  /*15490*/  FFMA.FTZ R12, R63, R60, R67 ;  /* 0x0000003c3f0c7223 */ /* 0x000fe20000010043 */
[-C--:B------:R-:W-:Y:S01]  /*154a0*/  FFMA.FTZ R10, R23, R6.reuse, R10 ;  /* 0x00000006170a7223 */ /* 0x080fe2000001000a */
        /* <DEDUP_REMOVED lines=16> */
[----:B------:R-:W-:Y:S01]  /*155b0*/  FFMA.FTZ R9, R45, R6, R64 ;  /* 0x000000062d097223 */ /* 0x000fe20000010040 */
[----:B------:R-:W-:-:S02]  /*155c0*/  HADD2.F32 R8, -RZ, R8.H1_H1 ;  /* 0x30000008ff087230 */ /* 0x000fc40000004100 */
[-C--:B------:R-:W-:Y:S01]  /*155d0*/  FFMA.FTZ R11, R43, R6.reuse, R68 ;  /* 0x000000062b0b7223 */ /* 0x080fe20000010044 */
[----:B------:R-:W-:Y:S01]  /*155e0*/  FFMA.FTZ R66, R44, R6, R67 ;  /* 0x000000062c427223 */ /* 0x000fe20000010043 */
[----:B------:R-:W-:Y:S01]  /*155f0*/  IMAD.WIDE R128, R117, 0x4, R128 ;  /* 0x0000000475807825 */ /* 0x000fe200078e0280 */
[----:B------:R-:W0:Y:S03]  /*15600*/  LDS.64 R6, [UR4+0x120] ;  /* 0x00012004ff067984 */ /* 0x000e260008000a00 */
[-C--:B------:R-:W-:Y:S01]  /*15610*/  FFMA.FTZ R64, R53, R8.reuse, R10 ;  /* 0x0000000835407223 */ /* 0x080fe2000001000a */
[-C--:B------:R-:W-:Y:S01]  /*15620*/  FFMA.FTZ R69, R52, R8.reuse, R9 ;  /* 0x0000000834457223 */ /* 0x080fe20000010009 */
[-C--:B------:R-:W-:Y:S01]  /*15630*/  FFMA.FTZ R66, R51, R8.reuse, R66 ;  /* 0x0000000833427223 */ /* 0x080fe20000010042 */
[----:B------:R-:W-:Y:S02]  /*15640*/  FFMA.FTZ R71, R54, R8, R11 ;  /* 0x0000000836477223 */ /* 0x000fe4000001000b */
[----:B------:R-:W2:Y:S01]  /*15650*/  LDG.E.128.CONSTANT R8, desc[UR8][R128.64] ;  /* 0x0000000880087981 */ /* 0x000ea2000c1e9d00 */
[-C--:B------:R-:W-:Y:S01]  /*15660*/  FFMA.FTZ R67, R55, R63.reuse, R64 ;  /* 0x0000003f37437223 */ /* 0x080fe20000010040 */
[----:B------:R-:W-:Y:S01]  /*15670*/  FFMA.FTZ R64, R56, R63, R69 ;  /* 0x0000003f38407223 */ /* 0x000fe20000010045 */
        /* <DEDUP_REMOVED lines=8> */
[----:B------:R-:W-:Y:S02]  /*15700*/  F2FP.F16.F32.PACK_AB R15, RZ, R12 ;  /* 0x0000000cff0f723e */ /* 0x000fe400000000ff */
[----:B------:R-:W1:Y:S01]  /*15710*/  LDS.64 R12, [UR4+0x128] ;  /* 0x00012804ff0c7984 */ /* 0x000e620008000a00 */
[-C--:B------:R-:W-:Y:S01]  /*15720*/  FFMA.FTZ R67, R62, R65.reuse, R67 ;  /* 0x000000413e437223 */ /* 0x080fe20000010043 */
[-C--:B------:R-:W-:Y:S01]  /*15730*/  FFMA.FTZ R68, R60, R65.reuse, R69 ;  /* 0x000000413c447223 */ /* 0x080fe20000010045 */
[----:B------:R-:W-:Y:S01]  /*15740*/  FFMA.FTZ R65, R59, R65, R70 ;  /* 0x000000413b417223 */ /* 0x000fe20000010046 */
[----:B------:R-:W-:Y:S01]  /*15750*/  F2FP.F16.F32.PACK_AB R63, RZ, R63 ;  /* 0x0000003fff3f723e */ /* 0x000fe200000000ff */
[----:B------:R-:W-:Y:S01]  /*15760*/  FMUL.FTZ R67, R67, R26 ;  /* 0x0000001a43437220 */ /* 0x000fe20000410000 */
[----:B------:R-:W-:Y:S01]  /*15770*/  F2FP.F16.F32.PACK_AB R64, RZ, R64 ;  /* 0x00000040ff40723e */ /* 0x000fe200000000ff */
[----:B------:R-:W-:Y:S01]  /*15780*/  FMUL.FTZ R66, R66, R19 ;  /* 0x0000001342427220 */ /* 0x000fe20000410000 */
[----:B------:R-:W-:Y:S01]  /*15790*/  FMUL.FTZ R68, R68, R27 ;  /* 0x0000001b44447220 */ /* 0x000fe20000410000 */
[----:B------:R-:W-:Y:S01]  /*157a0*/  FMUL.FTZ R65, R65, R28 ;  /* 0x0000001c41417220 */ /* 0x000fe20000410000 */
[----:B------:R-:W-:-:S02]  /*157b0*/  PRMT R14, R14, 0x5410, R63 ;  /* 0x000054100e0e7816 */ /* 0x000fc4000000003f */
[----:B------:R-:W-:Y:S02]  /*157c0*/  PRMT R15, R15, 0x5410, R64 ;  /* 0x000054100f0f7816 */ /* 0x000fe40000000040 */
[----:B------:R-:W-:Y:S02]  /*157d0*/  F2FP.F16.F32.PACK_AB R67, RZ, R67 ;  /* 0x00000043ff43723e */ /* 0x000fe400000000ff */
[----:B------:R-:W-:Y:S02]  /*157e0*/  F2FP.F16.F32.PACK_AB R66, RZ, R66 ;  /* 0x00000042ff42723e */ /* 0x000fe400000000ff */
[----:B------:R-:W-:Y:S02]  /*157f0*/  F2FP.F16.F32.PACK_AB R68, RZ, R68 ;  /* 0x00000044ff44723e */ /* 0x000fe400000000ff */
[----:B------:R-:W-:Y:S01]  /*15800*/  F2FP.F16.F32.PACK_AB R65, RZ, R65 ;  /* 0x00000041ff41723e */ /* 0x000fe200000000ff */
[----:B------:R-:W-:Y:S01]  /*15810*/  HFMA2 R49, R14, 1, 1, R49 ;  /* 0x3c003c000e317831 */ /* 0x000fe20000000031 */
[----:B------:R-:W-:Y:S01]  /*15820*/  PRMT R67, R67, 0x5410, R66 ;  /* 0x0000541043437816 */ /* 0x000fe20000000042 */
[----:B------:R-:W-:Y:S01]  /*15830*/  HADD2 R48, R15, R48 ;  /* 0x000000300f307230 */ /* 0x000fe20000000000 */
[----:B------:R-:W-:Y:S01]  /*15840*/  PRMT R68, R68, 0x5410, R65 ;  /* 0x0000541044447816 */ /* 0x000fe20000000041 */
[----:B------:R-:W3:Y:S01]  /*15850*/  LDS.64 R14, [UR4+0x1a0] ;  /* 0x0001a004ff0e7984 */ /* 0x000ee20008000a00 */
[----:B0-----:R-:W-:-:S02]  /*15860*/  HADD2.F32 R63, -RZ, R6.H0_H0 ;  /* 0x20000006ff3f7230 */ /* 0x001fc40000004100 */
[----:B------:R-:W-:Y:S02]  /*15870*/  HFMA2 R47, R67, 1, 1, R47 ;  /* 0x3c003c00432f7831 */ /* 0x000fe4000000002f */
[----:B------:R-:W-:Y:S02]  /*15880*/  HADD2.F32 R6, -RZ, R6.H1_H1 ;  /* 0x30000006ff067230 */ /* 0x000fe40000004100 */
[----:B------:R-:W-:Y:S02]  /*15890*/  HFMA2 R46, R68, 1, 1, R46 ;  /* 0x3c003c00442e7831 */ /* 0x000fe4000000002e */
[-C--:B------:R-:W-:Y:S01]  /*158a0*/  FFMA.FTZ R64, R3, R63.reuse, RZ ;  /* 0x0000003f03407223 */ /* 0x080fe200000100ff */
[-C--:B------:R-:W-:Y:S01]  /*158b0*/  FFMA.FTZ R68, R0, R63.reuse, RZ ;  /* 0x0000003f00447223 */ /* 0x080fe200000100ff */
[-C--:B------:R-:W-:Y:S01]  /*158c0*/  FFMA.FTZ R67, R2, R63.reuse, RZ ;  /* 0x0000003f02437223 */ /* 0x080fe200000100ff */
[----:B------:R-:W-:Y:S01]  /*158d0*/  FFMA.FTZ R63, R4, R63, RZ ;  /* 0x0000003f043f7223 */ /* 0x000fe200000100ff */
[----:B------:R-:W-:-:S02]  /*158e0*/  HADD2.F32 R66, -RZ, R7.H0_H0 ;  /* 0x20000007ff427230 */ /* 0x000fc40000004100 */
        /* <DEDUP_REMOVED lines=27> */
[----:B------:R-:W-:Y:S02]  /*15aa0*/  HADD2.F32 R13, -RZ, R13.H1_H1 ;  /* 0x3000000dff0d7230 */ /* 0x000fe40000004100 */
        /* <DEDUP_REMOVED lines=48> */
[-C--:B------:R-:W-:Y:S01]  /*15db0*/  FMUL.FTZ R14, R14, R19.reuse ;  /* 0x000000130e0e7220 */ /* 0x080fe20000410000 */
[----:B------:R-:W-:Y:S01]  /*15dc0*/  FMUL.FTZ R15, R15, R28 ;  /* 0x0000001c0f0f7220 */ /* 0x000fe20000410000 */
[-C--:B------:R-:W-:Y:S01]  /*15dd0*/  FMUL.FTZ R63, R63, R26.reuse ;  /* 0x0000001a3f3f7220 */ /* 0x080fe20000410000 */
[----:B------:R-:W-:Y:S01]  /*15de0*/  FMUL.FTZ R64, R64, R19 ;  /* 0x0000001340407220 */ /* 0x000fe20000410000 */
[----:B------:R-:W-:Y:S01]  /*15df0*/  FMUL.FTZ R67, R67, R26 ;  /* 0x0000001a43437220 */ /* 0x000fe20000410000 */
[----:B------:R-:W-:Y:S01]  /*15e00*/  FMUL.FTZ R68, R68, R27 ;  /* 0x0000001b44447220 */ /* 0x000fe20000410000 */
[----:B------:R-:W-:Y:S02]  /*15e10*/  F2FP.F16.F32.PACK_AB R14, RZ, R14 ;  /* 0x0000000eff0e723e */ /* 0x000fe400000000ff */
[----:B------:R-:W-:Y:S02]  /*15e20*/  F2FP.F16.F32.PACK_AB R15, RZ, R15 ;  /* 0x0000000fff0f723e */ /* 0x000fe400000000ff */
[----:B------:R-:W-:-:S02]  /*15e30*/  F2FP.F16.F32.PACK_AB R63, RZ, R63 ;  /* 0x0000003fff3f723e */ /* 0x000fc400000000ff */
[----:B------:R-:W-:Y:S02]  /*15e40*/  F2FP.F16.F32.PACK_AB R64, RZ, R64 ;  /* 0x00000040ff40723e */ /* 0x000fe400000000ff */
[----:B------:R-:W-:Y:S02]  /*15e50*/  F2FP.F16.F32.PACK_AB R67, RZ, R67 ;  /* 0x00000043ff43723e */ /* 0x000fe400000000ff */
[----:B------:R-:W-:Y:S01]  /*15e60*/  F2FP.F16.F32.PACK_AB R68, RZ, R68 ;  /* 0x00000044ff44723e */ /* 0x000fe200000000ff */
[----:B------:R-:W-:Y:S01]  /*15e70*/  FMUL.FTZ R66, R66, R27 ;  /* 0x0000001b42427220 */ /* 0x000fe20000410000 */
[----:B------:R-:W-:Y:S01]  /*15e80*/  FMUL.FTZ R65, R65, R28 ;  /* 0x0000001c41417220 */ /* 0x000fe20000410000 */
[----:B------:R-:W-:Y:S02]  /*15e90*/  PRMT R63, R63, 0x5410, R64 ;  /* 0x000054103f3f7816 */ /* 0x000fe40000000040 */
[----:B------:R-:W-:Y:S02]  /*15ea0*/  PRMT R67, R67, 0x5410, R14 ;  /* 0x0000541043437816 */ /* 0x000fe4000000000e */
[----:B------:R-:W-:-:S02]  /*15eb0*/  PRMT R68, R68, 0x5410, R15 ;  /* 0x0000541044447816 */ /* 0x000fc4000000000f */
[----:B------:R-:W3:Y:S01]  /*15ec0*/  LDS.64 R14, [UR4+0x2a0] ;  /* 0x0002a004ff0e7984 */ /* 0x000ee20008000a00 */
[----:B------:R-:W-:Y:S01]  /*15ed0*/  F2FP.F16.F32.PACK_AB R66, RZ, R66 ;  /* 0x00000042ff42723e */ /* 0x000fe200000000ff */
[----:B------:R-:W-:Y:S01]  /*15ee0*/  HFMA2 R20, R63, 1, 1, R20 ;  /* 0x3c003c003f147831 */ /* 0x000fe20000000014 */
[----:B------:R-:W-:Y:S01]  /*15ef0*/  F2FP.F16.F32.PACK_AB R65, RZ, R65 ;  /* 0x00000041ff41723e */ /* 0x000fe200000000ff */
[----:B0-----:R-:W-:Y:S02]  /*15f00*/  HADD2.F32 R63, -RZ, R12.H0_H0 ;  /* 0x2000000cff3f7230 */ /* 0x001fe40000004100 */
[----:B------:R-:W-:Y:S01]  /*15f10*/  HFMA2 R31, R67, 1, 1, R31 ;  /* 0x3c003c00431f7831 */ /* 0x000fe2000000001f */
[----:B------:R-:W-:Y:S01]  /*15f20*/  PRMT R66, R66, 0x5410, R65 ;  /* 0x0000541042427816 */ /* 0x000fe20000000041 */
[----:B------:R-:W-:Y:S02]  /*15f30*/  HFMA2 R30, R68, 1, 1, R30 ;  /* 0x3c003c00441e7831 */ /* 0x000fe4000000001e */
[----:B------:R-:W-:-:S02]  /*15f40*/  HADD2.F32 R12, -RZ, R12.H1_H1 ;  /* 0x3000000cff0c7230 */ /* 0x000fc40000004100 */
[-C--:B------:R-:W-:Y:S01]  /*15f50*/  FFMA.FTZ R64, R3, R63.reuse, RZ ;  /* 0x0000003f03407223 */ /* 0x080fe200000100ff */
[-C--:B------:R-:W-:Y:S01]  /*15f60*/  FFMA.FTZ R68, R0, R63.reuse, RZ ;  /* 0x0000003f00447223 */ /* 0x080fe200000100ff */
[-C--:B------:R-:W-:Y:S01]  /*15f70*/  FFMA.FTZ R67, R2, R63.reuse, RZ ;  /* 0x0000003f02437223 */ /* 0x080fe200000100ff */
[----:B------:R-:W-:Y:S01]  /*15f80*/  FFMA.FTZ R63, R4, R63, RZ ;  /* 0x0000003f043f7223 */ /* 0x000fe200000100ff */
[----:B------:R-:W-:Y:S02]  /*15f90*/  HADD2 R29, R66, R29 ;  /* 0x0000001d421d7230 */ /* 0x000fe40000000000 */
        /* <DEDUP_REMOVED lines=15> */
[----:B------:R-:W-:Y:S02]  /*16090*/  HADD2.F32 R6, -RZ, R6.H1_H1 ;  /* 0x30000006ff067230 */ /* 0x000fe40000004100 */
[----:B------:R-:W-:Y:S01]  /*160a0*/  FFMA.FTZ R67, R38, R65, R67 ;  /* 0x0000004126437223 */ /* 0x000fe20000010043 */
[-C--:B------:R-:W-:Y:S01]  /*160b0*/  FFMA.FTZ R66, R50, R64.reuse, R63 ;  /* 0x0000004032427223 */ /* 0x080fe2000001003f */
[----:B------:R-:W-:Y:S01]  /*160c0*/  FFMA.FTZ R69, R43, R64, R70 ;  /* 0x000000402b457223 */ /* 0x000fe20000010046 */
[----:B------:R-:W-:-:S02]  /*160d0*/  HADD2.F32 R65, -RZ, R7.H0_H0 ;  /* 0x20000007ff417230 */ /* 0x000fc40000004100 */
[-C--:B------:R-:W-:Y:S01]  /*160e0*/  FFMA.FTZ R63, R45, R64.reuse, R68 ;  /* 0x000000402d3f7223 */ /* 0x080fe20000010044 */
[----:B------:R-:W-:Y:S01]  /*160f0*/  FFMA.FTZ R68, R44, R64, R67 ;  /* 0x000000402c447223 */ /* 0x000fe20000010043 */
[-C--:B------:R-:W-:Y:S01]  /*16100*/  FFMA.FTZ R66, R53, R6.reuse, R66 ;  /* 0x0000000635427223 */ /* 0x080fe20000010042 */
[-C--:B------:R-:W-:Y:S01]  /*16110*/  FFMA.FTZ R69, R54, R6.reuse, R69 ;  /* 0x0000000636457223 */ /* 0x080fe20000010045 */
[-C--:B------:R-:W-:Y:S01]  /*16120*/  FFMA.FTZ R67, R52, R6.reuse, R63 ;  /* 0x0000000634437223 */ /* 0x080fe2000001003f */
[----:B------:R-:W-:Y:S02]  /*16130*/  HADD2.F32 R7, -RZ, R7.H1_H1 ;  /* 0x30000007ff077230 */ /* 0x000fe40000004100 */
[----:B------:R-:W-:Y:S01]  /*16140*/  FFMA.FTZ R68, R51, R6, R68 ;  /* 0x0000000633447223 */ /* 0x000fe20000010044 */
[-C--:B------:R-:W-:Y:S01]  /*16150*/  FFMA.FTZ R63, R55, R65.reuse, R66 ;  /* 0x00000041373f7223 */ /* 0x080fe20000010042 */
[----:B------:R-:W-:Y:S01]  /*16160*/  FFMA.FTZ R66, R58, R65, R69 ;  /* 0x000000413a427223 */ /* 0x000fe20000010045 */
[----:B---3--:R-:W-:-:S02]  /*16170*/  HADD2.F32 R69, -RZ, R14.H0_H0 ;  /* 0x2000000eff457230 */ /* 0x008fc40000004100 */
[-C--:B------:R-:W-:Y:S01]  /*16180*/  FFMA.FTZ R6, R56, R65.reuse, R67 ;  /* 0x0000004138067223 */ /* 0x080fe20000010043 */
[----:B------:R-:W-:Y:S01]  /*16190*/  FFMA.FTZ R67, R57, R65, R68 ;  /* 0x0000004139437223 */ /* 0x000fe20000010044 */
[-C--:B------:R-:W-:Y:S01]  /*161a0*/  FFMA.FTZ R65, R62, R7.reuse, R63 ;  /* 0x000000073e417223 */ /* 0x080fe2000001003f */
[----:B------:R-:W-:Y:S01]  /*161b0*/  FFMA.FTZ R63, R59, R7, R66 ;  /* 0x000000073b3f7223 */ /* 0x000fe20000010042 */
[----:B------:R-:W-:Y:S02]  /*161c0*/  HADD2.F32 R14, -RZ, R14.H1_H1 ;  /* 0x3000000eff0e7230 */ /* 0x000fe40000004100 */
[----:B------:R-:W-:Y:S01]  /*161d0*/  FFMA.FTZ R66, R3, R69, RZ ;  /* 0x0000004503427223 */ /* 0x000fe200000100ff */
[-C--:B------:R-:W-:Y:S01]  /*161e0*/  FFMA.FTZ R6, R61, R7.reuse, R6 ;  /* 0x000000073d067223 */ /* 0x080fe20000010006 */
[----:B------:R-:W-:Y:S01]  /*161f0*/  FFMA.FTZ R64, R60, R7, R67 ;  /* 0x000000073c407223 */ /* 0x000fe20000010043 */
[-C--:B------:R-:W-:Y:S01]  /*16200*/  FFMA.FTZ R70, R0, R69.reuse, RZ ;  /* 0x0000004500467223 */ /* 0x080fe200000100ff */
[----:B------:R-:W-:Y:S01]  /*16210*/  FFMA.FTZ R7, R2, R69, RZ ;  /* 0x0000004502077223 */ /* 0x000fe200000100ff */
[----:B------:R-:W-:-:S02]  /*16220*/  HADD2.F32 R68, -RZ, R15.H0_H0 ;  /* 0x2000000fff447230 */ /* 0x000fc40000004100 */
[----:B------:R-:W-:Y:S01]  /*16230*/  FFMA.FTZ R69, R4, R69, RZ ;  /* 0x0000004504457223 */ /* 0x000fe200000100ff */
        /* <DEDUP_REMOVED lines=17> */
[----:B------:R-:W0:Y:S01]  /*16350*/  LDS.64 R12, [UR4+0x320] ;  /* 0x00032004ff0c7984 */ /* 0x000e220008000a00 */
[-C--:B------:R-:W-:Y:S01]  /*16360*/  FFMA.FTZ R66, R50, R14.reuse, R7 ;  /* 0x0000000e32427223 */ /* 0x080fe20000010007 */
[-C--:B------:R-:W-:Y:S01]  /*16370*/  FFMA.FTZ R7, R45, R14.reuse, R70 ;  /* 0x0000000e2d077223 */ /* 0x080fe20000010046 */
[----:B------:R-:W-:-:S02]  /*16380*/  FFMA.FTZ R70, R44, R14, R69 ;  /* 0x0000000e2c467223 */ /* 0x000fc40000010045 */
[-C--:B------:R-:W-:Y:S01]  /*16390*/  FFMA.FTZ R66, R53, R15.reuse, R66 ;  /* 0x0000000f35427223 */ /* 0x080fe20000010042 */
[----:B------:R-:W-:Y:S01]  /*163a0*/  FFMA.FTZ R69, R52, R15, R7 ;  /* 0x0000000f34457223 */ /* 0x000fe20000010007 */
[----:B------:R-:W-:Y:S02]  /*163b0*/  FFMA.FTZ R71, R43, R14, R72 ;  /* 0x0000000e2b477223 */ /* 0x000fe40000010048 */
[-C--:B------:R-:W-:Y:S01]  /*163c0*/  FFMA.FTZ R7, R55, R67.reuse, R66 ;  /* 0x0000004337077223 */ /* 0x080fe20000010042 */
[----:B------:R-:W-:Y:S01]  /*163d0*/  FFMA.FTZ R14, R56, R67, R69 ;  /* 0x00000043380e7223 */ /* 0x000fe20000010045 */
[-C--:B------:R-:W-:Y:S01]  /*163e0*/  FFMA.FTZ R70, R51, R15.reuse, R70 ;  /* 0x0000000f33467223 */ /* 0x080fe20000010046 */
[----:B------:R-:W-:Y:S01]  /*163f0*/  FFMA.FTZ R71, R54, R15, R71 ;  /* 0x0000000f36477223 */ /* 0x000fe20000010047 */
[-C--:B------:R-:W-:Y:S01]  /*16400*/  FFMA.FTZ R15, R62, R68.reuse, R7 ;  /* 0x000000443e0f7223 */ /* 0x080fe20000010007 */
[----:B------:R-:W-:Y:S01]  /*16410*/  FFMA.FTZ R66, R61, R68, R14 ;  /* 0x000000443d427223 */ /* 0x000fe2000001000e */
[----:B------:R-:W-:-:S02]  /*16420*/  FMUL.FTZ R6, R6, R19 ;  /* 0x0000001306067220 */ /* 0x000fc40000410000 */
[----:B------:R-:W-:Y:S01]  /*16430*/  FMUL.FTZ R15, R15, R26 ;  /* 0x0000001a0f0f7220 */ /* 0x000fe20000410000 */
[----:B------:R-:W-:Y:S02]  /*16440*/  FMUL.FTZ R66, R66, R19 ;  /* 0x0000001342427220 */ /* 0x000fe40000410000 */
[----:B------:R-:W-:Y:S02]  /*16450*/  F2FP.F16.F32.PACK_AB R14, RZ, R6 ;  /* 0x00000006ff0e723e */ /* 0x000fe400000000ff */
[----:B------:R-:W1:Y:S01]  /*16460*/  LDS.64 R6, [UR4+0x328] ;  /* 0x00032804ff067984 */ /* 0x000e620008000a00 */
[----:B------:R-:W-:Y:S02]  /*16470*/  F2FP.F16.F32.PACK_AB R15, RZ, R15 ;  /* 0x0000000fff0f723e */ /* 0x000fe400000000ff */
[----:B------:R-:W-:Y:S01]  /*16480*/  F2FP.F16.F32.PACK_AB R66, RZ, R66 ;  /* 0x00000042ff42723e */ /* 0x000fe200000000ff */
[----:B------:R-:W-:-:S03]  /*16490*/  FMUL.FTZ R65, R65, R26 ;  /* 0x0000001a41417220 */ /* 0x000fc60000410000 */
[----:B------:R-:W-:Y:S02]  /*164a0*/  PRMT R15, R15, 0x5410, R66 ;  /* 0x000054100f0f7816 */ /* 0x000fe40000000042 */
[----:B------:R-:W-:-:S03]  /*164b0*/  F2FP.F16.F32.PACK_AB R65, RZ, R65 ;  /* 0x00000041ff41723e */ /* 0x000fc600000000ff */
[----:B------:R-:W-:Y:S01]  /*164c0*/  HFMA2 R34, R15, 1, 1, R34 ;  /* 0x3c003c000f227831 */ /* 0x000fe20000000022 */
[----:B------:R-:W-:Y:S01]  /*164d0*/  PRMT R65, R65, 0x5410, R14 ;  /* 0x0000541041417816 */ /* 0x000fe2000000000e */
[--C-:B0-----:R-:W-:Y:S02]  /*164e0*/  HADD2.F32 R15, -RZ, R12.reuse.H0_H0 ;  /* 0x2000000cff0f7230 */ /* 0x101fe40000004100 */
[----:B------:R-:W-:Y:S01]  /*164f0*/  FMUL.FTZ R64, R64, R27 ;  /* 0x0000001b40407220 */ /* 0x000fe20000410000 */
[----:B------:R-:W-:Y:S01]  /*16500*/  FMUL.FTZ R63, R63, R28 ;  /* 0x0000001c3f3f7220 */ /* 0x000fe20000410000 */
[----:B------:R-:W-:Y:S02]  /*16510*/  HADD2.F32 R12, -RZ, R12.H1_H1 ;  /* 0x3000000cff0c7230 */ /* 0x000fe40000004100 */
[-C--:B------:R-:W-:Y:S01]  /*16520*/  FFMA.FTZ R14, R3, R15.reuse, RZ ;  /* 0x0000000f030e7223 */ /* 0x080fe200000100ff */
[----:B------:R-:W-:Y:S01]  /*16530*/  FFMA.FTZ R3, R2, R15, RZ ;  /* 0x0000000f02037223 */ /* 0x000fe200000100ff */
[----:B------:R-:W-:-:S02]  /*16540*/  F2FP.F16.F32.PACK_AB R64, RZ, R64 ;  /* 0x00000040ff40723e */ /* 0x000fc400000000ff */
[----:B------:R-:W-:Y:S01]  /*16550*/  F2FP.F16.F32.PACK_AB R63, RZ, R63 ;  /* 0x0000003fff3f723e */ /* 0x000fe200000000ff */
[-C--:B------:R-:W-:Y:S02]  /*16560*/  FFMA.FTZ R22, R22, R12.reuse, R3 ;  /* 0x0000000c16167223 */ /* 0x080fe40000010003 */
[----:B------:R-:W0:Y:S01]  /*16570*/  LDS.64 R2, [UR4+0x30] ;  /* 0x00003004ff027984 */ /* 0x000e220008000a00 */
[----:B------:R-:W-:Y:S01]  /*16580*/  PRMT R64, R64, 0x5410, R63 ;  /* 0x0000541040407816 */ /* 0x000fe2000000003f */
[-C--:B------:R-:W-:Y:S01]  /*16590*/  FFMA.FTZ R0, R0, R15.reuse, RZ ;  /* 0x0000000f00007223 */ /* 0x080fe200000100ff */
[----:B------:R-:W-:Y:S01]  /*165a0*/  FFMA.FTZ R15, R4, R15, RZ ;  /* 0x0000000f040f7223 */ /* 0x000fe200000100ff */
[----:B------:R-:W-:Y:S02]  /*165b0*/  FFMA.FTZ R14, R23, R12, R14 ;  /* 0x0000000c170e7223 */ /* 0x000fe4000001000e */
[----:B------:R-:W-:Y:S02]  /*165c0*/  HADD2 R17, R64, R17 ;  /* 0x0000001140117230 */ /* 0x000fe40000000000 */
[----:B------:R-:W-:-:S02]  /*165d0*/  HADD2.F32 R64, -RZ, R13.H0_H0 ;  /* 0x2000000dff407230 */ /* 0x000fc40000004100 */
[-C--:B------:R-:W-:Y:S01]  /*165e0*/  FFMA.FTZ R21, R21, R12.reuse, R0 ;  /* 0x0000000c15157223 */ /* 0x080fe20000010000 */
[----:B------:R-:W-:Y:S01]  /*165f0*/  FFMA.FTZ R12, R40, R12, R15 ;  /* 0x0000000c280c7223 */ /* 0x000fe2000001000f */
        /* <DEDUP_REMOVED lines=33> */
[----:B--2---:R-:W-:-:S02]  /*16810*/  LOP3.LUT R0, R8, 0xf000f, RZ, 0xc0, !PT ;  /* 0x000f000f08007812 */ /* 0x004fc400078ec0ff */
[----:B------:R-:W-:Y:S02]  /*16820*/  LOP3.LUT R6, R9, 0xf000f, RZ, 0xc0, !PT ;  /* 0x000f000f09067812 */ /* 0x000fe400078ec0ff */
[----:B------:R-:W-:Y:S02]  /*16830*/  LOP3.LUT R7, R10, 0xf000f, RZ, 0xc0, !PT ;  /* 0x000f000f0a077812 */ /* 0x000fe400078ec0ff */
[----:B------:R-:W-:Y:S02]  /*16840*/  LOP3.LUT R15, R11, 0xf000f, RZ, 0xc0, !PT ;  /* 0x000f000f0b0f7812 */ /* 0x000fe400078ec0ff */
[----:B------:R-:W-:Y:S02]  /*16850*/  LOP3.LUT R0, R0, 0x64006400, RZ, 0xfc, !PT ;  /* 0x6400640000007812 */ /* 0x000fe400078efcff */
[----:B------:R-:W-:Y:S01]  /*16860*/  LOP3.LUT R6, R6, 0x64006400, RZ, 0xfc, !PT ;  /* 0x6400640006067812 */ /* 0x000fe200078efcff */
[--C-:B0-----:R-:W-:Y:S01]  /*16870*/  HADD2.F32 R5, -RZ, R2.reuse.H0_H0 ;  /* 0x20000002ff057230 */ /* 0x101fe20000004100 */
[----:B------:R-:W-:Y:S01]  /*16880*/  LOP3.LUT R7, R7, 0x64006400, RZ, 0xfc, !PT ;  /* 0x6400640007077812 */ /* 0x000fe200078efcff */
[----:B------:R-:W-:Y:S01]  /*16890*/  HADD2.F32 R40, -RZ, R2.H1_H1 ;  /* 0x30000002ff287230 */ /* 0x000fe20000004100 */
[----:B------:R-:W-:Y:S01]  /*168a0*/  LOP3.LUT R2, R15, 0x64006400, RZ, 0xfc, !PT ;  /* 0x640064000f027812 */ /* 0x000fe200078efcff */
[----:B------:R-:W-:-:S02]  /*168b0*/  HADD2 R0, R0, -1032, -1032 ;  /* 0xe408e40800007430 */ /* 0x000fc40000000000 */
[----:B------:R-:W-:Y:S02]  /*168c0*/  HADD2 R15, R6, -1032, -1032 ;  /* 0xe408e408060f7430 */ /* 0x000fe40000000000 */
[----:B------:R-:W-:Y:S01]  /*168d0*/  HADD2 R21, R7, -1032, -1032 ;  /* 0xe408e40807157430 */ /* 0x000fe20000000000 */
[----:B------:R-:W-:Y:S01]  /*168e0*/  LOP3.LUT R4, R8, 0xf000f0, RZ, 0xc0, !PT ;  /* 0x00f000f008047812 */ /* 0x000fe200078ec0ff */
[----:B------:R-:W-:Y:S02]  /*168f0*/  HADD2 R23, R2, -1032, -1032 ;  /* 0xe408e40802177430 */ /* 0x000fe40000000000 */
[--C-:B------:R-:W-:Y:S01]  /*16900*/  HADD2.F32 R53, -RZ, R3.reuse.H0_H0 ;  /* 0x20000003ff357230 */ /* 0x100fe20000004100 */
[----:B------:R-:W0:Y:S01]  /*16910*/  LDS.64 R6, [UR4+0x38] ;  /* 0x00003804ff067984 */ /* 0x000e220008000a00 */
[----:B------:R-:W-:Y:S01]  /*16920*/  HADD2.F32 R52, -RZ, R3.H1_H1 ;  /* 0x30000003ff347230 */ /* 0x000fe20000004100 */
[----:B------:R-:W-:Y:S01]  /*16930*/  LOP3.LUT R14, R9, 0xf000f0, RZ, 0xc0, !PT ;  /* 0x00f000f0090e7812 */ /* 0x000fe200078ec0ff */
[----:B------:R-:W-:-:S02]  /*16940*/  HADD2.F32 R3, -RZ, R0.H0_H0 ;  /* 0x20000000ff037230 */ /* 0x000fc40000004100 */
[----:B------:R-:W-:Y:S02]  /*16950*/  HADD2.F32 R38, -RZ, R0.H1_H1 ;  /* 0x30000000ff267230 */ /* 0x000fe40000004100 */
[--C-:B------:R-:W-:Y:S02]  /*16960*/  HADD2.F32 R2, -RZ, R15.reuse.H0_H0 ;  /* 0x2000000fff027230 */ /* 0x100fe40000004100 */
[----:B------:R-:W-:Y:S02]  /*16970*/  HADD2.F32 R35, -RZ, R15.H1_H1 ;  /* 0x3000000fff237230 */ /* 0x000fe40000004100 */
[--C-:B------:R-:W-:Y:S02]  /*16980*/  HADD2.F32 R0, -RZ, R21.reuse.H0_H0 ;  /* 0x20000015ff007230 */ /* 0x100fe40000004100 */
[----:B------:R-:W-:Y:S01]  /*16990*/  HADD2.F32 R15, -RZ, R21.H1_H1 ;  /* 0x30000015ff0f7230 */ /* 0x000fe20000004100 */
[----:B------:R-:W-:Y:S01]  /*169a0*/  LOP3.LUT R21, R4, 0x64006400, RZ, 0xfc, !PT ;  /* 0x6400640004157812 */ /* 0x000fe200078efcff */
[--C-:B------:R-:W-:Y:S01]  /*169b0*/  HADD2.F32 R4, -RZ, R23.reuse.H0_H0 ;  /* 0x20000017ff047230 */ /* 0x100fe20000004100 */
[----:B------:R-:W-:Y:S01]  /*169c0*/  LOP3.LUT R36, R11, 0xf000f0, RZ, 0xc0, !PT ;  /* 0x00f000f00b247812 */ /* 0x000fe200078ec0ff */
[----:B------:R-:W-:Y:S01]  /*169d0*/  HADD2.F32 R39, -RZ, R23.H1_H1 ;  /* 0x30000017ff277230 */ /* 0x000fe20000004100 */
[----:B------:R-:W-:Y:S01]  /*169e0*/  LOP3.LUT R23, R14, 0x64006400, RZ, 0xfc, !PT ;  /* 0x640064000e177812 */ /* 0x000fe200078efcff */
[----:B------:R-:W-:Y:S01]  /*169f0*/  FFMA.FTZ R41, R3, R5, RZ ;  /* 0x0000000503297223 */ /* 0x000fe200000100ff */
[C---:B------:R-:W-:Y:S01]  /*16a00*/  FFMA.FTZ R43, R5.reuse, R2, RZ ;  /* 0x00000002052b7223 */ /* 0x040fe200000100ff */
[C---:B------:R-:W-:Y:S01]  /*16a10*/  FFMA.FTZ R42, R5.reuse, R0, RZ ;  /* 0x00000000052a7223 */ /* 0x040fe200000100ff */
[----:B------:R-:W-:Y:S01]  /*16a20*/  FFMA.FTZ R44, R5, R4, RZ ;  /* 0x00000004052c7223 */ /* 0x000fe200000100ff */
        /* <DEDUP_REMOVED lines=9> */
[----:B------:R-:W-:Y:S01]  /*16ac0*/  FFMA.FTZ R14, R38, R40, R41 ;  /* 0x00000028260e7223 */ /* 0x000fe20000010029 */
[C---:B------:R-:W-:Y:S01]  /*16ad0*/  FFMA.FTZ R54, R40.reuse, R15, R42 ;  /* 0x0000000f28367223 */ /* 0x040fe2000001002a */
[----:B------:R-:W-:Y:S01]  /*16ae0*/  FFMA.FTZ R55, R40, R39, R44 ;  /* 0x0000002728377223 */ /* 0x000fe2000001002c */
[----:B------:R-:W-:-:S02]  /*16af0*/  HADD2.F32 R42, -RZ, R23.H1_H1 ;  /* 0x30000017ff2a7230 */ /* 0x000fc40000004100 */
[--C-:B------:R-:W-:Y:S02]  /*16b00*/  HADD2.F32 R44, -RZ, R5.reuse.H0_H0 ;  /* 0x20000005ff2c7230 */ /* 0x100fe40000004100 */
[----:B------:R-:W-:Y:S02]  /*16b10*/  HADD2.F32 R40, -RZ, R5.H1_H1 ;  /* 0x30000005ff287230 */ /* 0x000fe40000004100 */
[----:B------:R-:W-:Y:S01]  /*16b20*/  FFMA.FTZ R5, R53, R50, R22 ;  /* 0x0000003235057223 */ /* 0x000fe20000010016 */
[----:B------:R-:W-:Y:S01]  /*16b30*/  HADD2.F32 R43, -RZ, R21.H1_H1 ;  /* 0x30000015ff2b7230 */ /* 0x000fe20000004100 */
[----:B------:R-:W-:Y:S01]  /*16b40*/  SHF.R.U32.HI R8, RZ, 0x8, R8 ;  /* 0x00000008ff087819 */ /* 0x000fe20000011608 */
[----:B------:R-:W-:Y:S01]  /*16b50*/  FFMA.FTZ R14, R51, R53, R14 ;  /* 0x00000035330e7223 */ /* 0x000fe2000001000e */
[----:B------:R-:W-:Y:S01]  /*16b60*/  SHF.R.U32.HI R9, RZ, 0x8, R9 ;  /* 0x00000008ff097819 */ /* 0x000fe20000011609 */
[----:B------:R-:W-:Y:S01]  /*16b70*/  FFMA.FTZ R56, R52, R42, R5 ;  /* 0x0000002a34387223 */ /* 0x000fe20000010005 */
[----:B------:R-:W-:-:S02]  /*16b80*/  HFMA2 R37, R37, R24.H0_H0, -72, -72 ;  /* 0xd480d48025257431 */ /* 0x000fc40000040018 */
[----:B------:R-:W-:Y:S01]  /*16b90*/  FFMA.FTZ R36, R43, R52, R14 ;  /* 0x000000342b247223 */ /* 0x000fe2000001000e */
[----:B------:R-:W-:Y:S02]  /*16ba0*/  LOP3.LUT R5, R8, 0xf000f, RZ, 0xc0, !PT ;  /* 0x000f000f08057812 */ /* 0x000fe400078ec0ff */
[----:B------:R-:W-:Y:S02]  /*16bb0*/  LOP3.LUT R14, R9, 0xf000f, RZ, 0xc0, !PT ;  /* 0x000f000f090e7812 */ /* 0x000fe400078ec0ff */
[----:B------:R-:W-:Y:S02]  /*16bc0*/  SHF.R.U32.HI R10, RZ, 0x8, R10 ;  /* 0x00000008ff0a7819 */ /* 0x000fe4000001160a */
[----:B------:R-:W-:Y:S01]  /*16bd0*/  SHF.R.U32.HI R11, RZ, 0x8, R11 ;  /* 0x00000008ff0b7819 */ /* 0x000fe2000001160b */
[----:B------:R-:W-:Y:S01]  /*16be0*/  HADD2.F32 R45, -RZ, R37.H0_H0 ;  /* 0x20000025ff2d7230 */ /* 0x000fe20000004100 */
[----:B------:R-:W-:Y:S02]  /*16bf0*/  LOP3.LUT R5, R5, 0x64006400, RZ, 0xfc, !PT ;  /* 0x6400640005057812 */ /* 0x000fe400078efcff */
[----:B------:R-:W-:-:S02]  /*16c00*/  LOP3.LUT R14, R14, 0x64006400, RZ, 0xfc, !PT ;  /* 0x640064000e0e7812 */ /* 0x000fc400078efcff */
[----:B------:R-:W-:Y:S02]  /*16c10*/  LOP3.LUT R21, R10, 0xf000f, RZ, 0xc0, !PT ;  /* 0x000f000f0a157812 */ /* 0x000fe400078ec0ff */
[----:B------:R-:W-:Y:S01]  /*16c20*/  LOP3.LUT R22, R11, 0xf000f, RZ, 0xc0, !PT ;  /* 0x000f000f0b167812 */ /* 0x000fe200078ec0ff */
[----:B------:R-:W-:Y:S02]  /*16c30*/  HADD2.F32 R41, -RZ, R37.H1_H1 ;  /* 0x30000025ff297230 */ /* 0x000fe40000004100 */
[C---:B------:R-:W-:Y:S01]  /*16c40*/  FFMA.FTZ R55, R53.reuse, R44, R55 ;  /* 0x0000002c35377223 */ /* 0x040fe20000010037 */
[----:B------:R-:W-:Y:S02]  /*16c50*/  HADD2 R5, R5, -1032, -1032 ;  /* 0xe408e40805057430 */ /* 0x000fe40000000000 */
[----:B------:R-:W-:Y:S01]  /*16c60*/  FFMA.FTZ R54, R53, R45, R54 ;  /* 0x0000002d35367223 */ /* 0x000fe20000010036 */
[----:B------:R-:W-:Y:S01]  /*16c70*/  LOP3.LUT R21, R21, 0x64006400, RZ, 0xfc, !PT ;  /* 0x6400640015157812 */ /* 0x000fe200078efcff */
[----:B------:R-:W-:Y:S01]  /*16c80*/  HADD2 R14, R14, -1032, -1032 ;  /* 0xe408e4080e0e7430 */ /* 0x000fe20000000000 */
[----:B------:R-:W-:Y:S01]  /*16c90*/  LOP3.LUT R22, R22, 0x64006400, RZ, 0xfc, !PT ;  /* 0x6400640016167812 */ /* 0x000fe200078efcff */
[C---:B------:R-:W-:Y:S01]  /*16ca0*/  FFMA.FTZ R57, R52.reuse, R40, R55 ;  /* 0x0000002834397223 */ /* 0x040fe20000010037 */
[----:B------:R-:W-:Y:S01]  /*16cb0*/  LOP3.LUT R9, R9, 0xf000f0, RZ, 0xc0, !PT ;  /* 0x00f000f009097812 */ /* 0x000fe200078ec0ff */
[----:B------:R-:W-:Y:S01]  /*16cc0*/  FFMA.FTZ R58, R52, R41, R54 ;  /* 0x00000029343a7223 */ /* 0x000fe20000010036 */
[----:B0-----:R-:W-:-:S02]  /*16cd0*/  HADD2.F32 R23, -RZ, R6.H0_H0 ;  /* 0x20000006ff177230 */ /* 0x001fc40000004100 */
[----:B------:R-:W-:Y:S02]  /*16ce0*/  HADD2 R21, R21, -1032, -1032 ;  /* 0xe408e40815157430 */ /* 0x000fe40000000000 */
[----:B------:R-:W-:Y:S02]  /*16cf0*/  HADD2.F32 R55, -RZ, R5.H0_H0 ;  /* 0x20000005ff377230 */ /* 0x000fe40000004100 */
[----:B------:R-:W-:Y:S02]  /*16d00*/  HADD2 R22, R22, -1032, -1032 ;  /* 0xe408e40816167430 */ /* 0x000fe40000000000 */
[----:B------:R-:W-:Y:S01]  /*16d10*/  HADD2.F32 R54, -RZ, R14.H0_H0 ;  /* 0x2000000eff367230 */ /* 0x000fe20000004100 */
[----:B------:R-:W-:Y:S02]  /*16d20*/  LOP3.LUT R8, R8, 0xf000f0, RZ, 0xc0, !PT ;  /* 0x00f000f008087812 */ /* 0x000fe400078ec0ff */
[----:B------:R-:W-:Y:S01]  /*16d30*/  LOP3.LUT R9, R9, 0x64006400, RZ, 0xfc, !PT ;  /* 0x6400640009097812 */ /* 0x000fe200078efcff */
[----:B------:R-:W-:Y:S01]  /*16d40*/  FFMA.FTZ R63, R55, R23, R36 ;  /* 0x00000017373f7223 */ /* 0x000fe20000010024 */
[----:B------:R-:W-:Y:S01]  /*16d50*/  LOP3.LUT R10, R10, 0xf000f0, RZ, 0xc0, !PT ;  /* 0x00f000f00a0a7812 */ /* 0x000fe200078ec0ff */
[----:B------:R-:W-:Y:S01]  /*16d60*/  HADD2.F32 R53, -RZ, R21.H0_H0 ;  /* 0x20000015ff357230 */ /* 0x000fe20000004100 */
[----:B------:R-:W-:Y:S01]  /*16d70*/  LOP3.LUT R11, R11, 0xf000f0, RZ, 0xc0, !PT ;  /* 0x00f000f00b0b7812 */ /* 0x000fe200078ec0ff */
[----:B------:R-:W-:-:S02]  /*16d80*/  HADD2.F32 R52, -RZ, R22.H0_H0 ;  /* 0x20000016ff347230 */ /* 0x000fc40000004100 */
[----:B------:R-:W-:Y:S01]  /*16d90*/  FFMA.FTZ R36, R23, R54, R56 ;  /* 0x0000003617247223 */ /* 0x000fe20000010038 */
[----:B------:R-:W-:Y:S02]  /*16da0*/  HFMA2 R16, R65, 1, 1, R16 ;  /* 0x3c003c0041107831 */ /* 0x000fe40000000010 */
[----:B------:R-:W-:Y:S02]  /*16db0*/  HADD2.F32 R37, -RZ, R6.H1_H1 ;  /* 0x30000006ff257230 */ /* 0x000fe40000004100 */
[----:B------:R-:W-:Y:S02]  /*16dc0*/  HFMA2 R6, R9, R24.H0_H0, -72, -72 ;  /* 0xd480d48009067431 */ /* 0x000fe40000040018 */
[----:B------:R-:W-:Y:S01]  /*16dd0*/  HADD2.F32 R56, -RZ, R5.H1_H1 ;  /* 0x30000005ff387230 */ /* 0x000fe20000004100 */
[----:B------:R-:W-:Y:S01]  /*16de0*/  LOP3.LUT R5, R8, 0x64006400, RZ, 0xfc, !PT ;  /* 0x6400640008057812 */ /* 0x000fe200078efcff */
[--C-:B------:R-:W-:Y:S01]  /*16df0*/  HADD2.F32 R65, -RZ, R7.reuse.H0_H0 ;  /* 0x20000007ff417230 */ /* 0x100fe20000004100 */
[----:B------:R-:W-:Y:S01]  /*16e00*/  LOP3.LUT R11, R11, 0x64006400, RZ, 0xfc, !PT ;  /* 0x640064000b0b7812 */ /* 0x000fe200078efcff */
[----:B------:R-:W-:Y:S01]  /*16e10*/  HADD2.F32 R69, -RZ, R7.H1_H1 ;  /* 0x30000007ff457230 */ /* 0x000fe20000004100 */
[----:B------:R-:W-:Y:S01]  /*16e20*/  LOP3.LUT R7, R10, 0x64006400, RZ, 0xfc, !PT ;  /* 0x640064000a077812 */ /* 0x000fe200078efcff */
[----:B------:R-:W0:Y:S01]  /*16e30*/  LDS.64 R8, [UR4+0xb0] ;  /* 0x0000b004ff087984 */ /* 0x000e220008000a00 */
[C---:B------:R-:W-:Y:S01]  /*16e40*/  FFMA.FTZ R62, R23.reuse, R53, R58 ;  /* 0x00000035173e7223 */ /* 0x040fe2000001003a */
[----:B------:R-:W-:Y:S01]  /*16e50*/  FFMA.FTZ R64, R23, R52, R57 ;  /* 0x0000003417407223 */ /* 0x000fe20000010039 */
[----:B------:R-:W-:-:S02]  /*16e60*/  HADD2.F32 R58, -RZ, R14.H1_H1 ;  /* 0x3000000eff3a7230 */ /* 0x000fc40000004100 */
[----:B------:R-:W-:Y:S02]  /*16e70*/  HADD2.F32 R57, -RZ, R21.H1_H1 ;  /* 0x30000015ff397230 */ /* 0x000fe40000004100 */
[-C--:B------:R-:W-:Y:S02]  /*16e80*/  HFMA2 R5, R5, R24.reuse.H0_H0, -72, -72 ;  /* 0xd480d48005057431 */ /* 0x080fe40000040018 */
[----:B------:R-:W-:Y:S02]  /*16e90*/  HADD2.F32 R61, -RZ, R22.H1_H1 ;  /* 0x30000016ff3d7230 */ /* 0x000fe40000004100 */
[-C--:B------:R-:W-:Y:S02]  /*16ea0*/  HFMA2 R7, R7, R24.reuse.H0_H0, -72, -72 ;  /* 0xd480d48007077431 */ /* 0x080fe40000040018 */
[----:B------:R-:W-:Y:S02]  /*16eb0*/  HFMA2 R11, R11, R24.H0_H0, -72, -72 ;  /* 0xd480d4800b0b7431 */ /* 0x000fe40000040018 */
[----:B------:R-:W-:Y:S01]  /*16ec0*/  FFMA.FTZ R21, R56, R37, R63 ;  /* 0x0000002538157223 */ /* 0x000fe2000001003f */
[C---:B------:R-:W-:Y:S01]  /*16ed0*/  FFMA.FTZ R36, R37.reuse, R58, R36 ;  /* 0x0000003a25247223 */ /* 0x040fe20000010024 */
[C---:B------:R-:W-:Y:S01]  /*16ee0*/  FFMA.FTZ R23, R37.reuse, R57, R62 ;  /* 0x0000003925177223 */ /* 0x040fe2000001003e */
[----:B------:R-:W-:Y:S01]  /*16ef0*/  FFMA.FTZ R37, R37, R61, R64 ;  /* 0x0000003d25257223 */ /* 0x000fe20000010040 */
[----:B------:R-:W-:Y:S01]  /*16f00*/  FMUL.FTZ R70, R70, R27 ;  /* 0x0000001b46467220 */ /* 0x000fe20000410000 */
[----:B------:R-:W-:Y:S01]  /*16f10*/  FMUL.FTZ R67, R67, R28 ;  /* 0x0000001c43437220 */ /* 0x000fe20000410000 */
[----:B------:R-:W-:-:S02]  /*16f20*/  HADD2.F32 R64, -RZ, R5.H0_H0 ;  /* 0x20000005ff407230 */ /* 0x000fc40000004100 */
[----:B------:R-:W-:Y:S02]  /*16f30*/  HADD2.F32 R63, -RZ, R6.H0_H0 ;  /* 0x20000006ff3f7230 */ /* 0x000fe40000004100 */
[----:B------:R-:W-:Y:S02]  /*16f40*/  HADD2.F32 R62, -RZ, R7.H0_H0 ;  /* 0x20000007ff3e7230 */ /* 0x000fe40000004100 */
[----:B------:R-:W-:Y:S01]  /*16f50*/  HADD2.F32 R24, -RZ, R11.H0_H0 ;  /* 0x2000000bff187230 */ /* 0x000fe20000004100 */
[----:B------:R-:W-:Y:S01]  /*16f60*/  F2FP.F16.F32.PACK_AB R70, RZ, R70 ;  /* 0x00000046ff46723e */ /* 0x000fe200000000ff */
[----:B------:R-:W-:Y:S01]  /*16f70*/  FFMA.FTZ R10, R64, R65, R21 ;  /* 0x00000041400a7223 */ /* 0x000fe20000010015 */
[----:B------:R-:W-:Y:S01]  /*16f80*/  F2FP.F16.F32.PACK_AB R67, RZ, R67 ;  /* 0x00000043ff43723e */ /* 0x000fe200000000ff */
[C---:B------:R-:W-:Y:S01]  /*16f90*/  FFMA.FTZ R36, R65.reuse, R63, R36 ;  /* 0x0000003f41247223 */ /* 0x040fe20000010024 */
[C---:B------:R-:W-:Y:S01]  /*16fa0*/  FFMA.FTZ R14, R65.reuse, R62, R23 ;  /* 0x0000003e410e7223 */ /* 0x040fe20000010017 */
[----:B------:R-:W-:Y:S01]  /*16fb0*/  FFMA.FTZ R37, R65, R24, R37 ;  /* 0x0000001841257223 */ /* 0x000fe20000010025 */
[----:B------:R-:W-:-:S02]  /*16fc0*/  HADD2.F32 R65, -RZ, R5.H1_H1 ;  /* 0x30000005ff417230 */ /* 0x000fc40000004100 */
[----:B------:R-:W-:Y:S01]  /*16fd0*/  HADD2.F32 R66, -RZ, R6.H1_H1 ;  /* 0x30000006ff427230 */ /* 0x000fe20000004100 */
[----:B------:R-:W-:Y:S01]  /*16fe0*/  PRMT R70, R70, 0x5410, R67 ;  /* 0x0000541046467816 */ /* 0x000fe20000000043 */
[----:B------:R-:W-:Y:S02]  /*16ff0*/  HADD2.F32 R67, -RZ, R7.H1_H1 ;  /* 0x30000007ff437230 */ /* 0x000fe40000004100 */
[----:B------:R-:W-:Y:S01]  /*17000*/  FFMA.FTZ R5, R65, R69, R10 ;  /* 0x0000004541057223 */ /* 0x000fe2000001000a */
[----:B------:R-:W-:Y:S02]  /*17010*/  HADD2.F32 R68, -RZ, R11.H1_H1 ;  /* 0x3000000bff447230 */ /* 0x000fe40000004100 */
[----:B------:R-:W-:Y:S01]  /*17020*/  FFMA.FTZ R36, R69, R66, R36 ;  /* 0x0000004245247223 */ /* 0x000fe20000010024 */
[----:B------:R-:W1:Y:S01]  /*17030*/  LDS.64 R6, [UR4+0xb8] ;  /* 0x0000b804ff067984 */ /* 0x000e620008000a00 */
[----:B------:R-:W-:Y:S01]  /*17040*/  FMUL.FTZ R13, R13, R26 ;  /* 0x0000001a0d0d7220 */ /* 0x000fe20000410000 */
[----:B------:R-:W-:Y:S01]  /*17050*/  FMUL.FTZ R12, R12, R19 ;  /* 0x000000130c0c7220 */ /* 0x000fe20000410000 */
        /* <DEDUP_REMOVED lines=12> */
[----:B------:R-:W-:Y:S01]  /*17120*/  PRMT R13, R13, 0x5410, R12 ;  /* 0x000054100d0d7816 */ /* 0x000fe2000000000c */
[----:B------:R-:W2:Y:S01]  /*17130*/  LDS.64 R10, [UR4+0x130] ;  /* 0x00013004ff0a7984 */ /* 0x000ea20008000a00 */
[----:B------:R-:W-:-:S02]  /*17140*/  F2FP.F16.F32.PACK_AB R14, RZ, R14 ;  /* 0x0000000eff0e723e */ /* 0x000fc400000000ff */
[----:B------:R-:W-:Y:S02]  /*17150*/  F2FP.F16.F32.PACK_AB R37, RZ, R37 ;  /* 0x00000025ff25723e */ /* 0x000fe400000000ff */
[----:B------:R-:W-:Y:S01]  /*17160*/  PRMT R5, R5, 0x5410, R36 ;  /* 0x0000541005057816 */ /* 0x000fe20000000024 */
[----:B------:R-:W-:Y:S01]  /*17170*/  HFMA2 R33, R13, 1, 1, R33 ;  /* 0x3c003c000d217831 */ /* 0x000fe20000000021 */
[----:B------:R-:W-:Y:S02]  /*17180*/  F2FP.F16.F32.PACK_AB R60, RZ, R60 ;  /* 0x0000003cff3c723e */ /* 0x000fe400000000ff */
[----:B------:R-:W-:Y:S02]  /*17190*/  F2FP.F16.F32.PACK_AB R59, RZ, R59 ;  /* 0x0000003bff3b723e */ /* 0x000fe400000000ff */
[----:B------:R-:W-:Y:S01]  /*171a0*/  PRMT R13, R14, 0x5410, R37 ;  /* 0x000054100e0d7816 */ /* 0x000fe20000000025 */
[----:B------:R-:W-:Y:S01]  /*171b0*/  HFMA2 R14, R5, 1, 1, R49 ;  /* 0x3c003c00050e7831 */ /* 0x000fe20000000031 */
[----:B------:R-:W-:Y:S01]  /*171c0*/  PRMT R60, R60, 0x5410, R59 ;  /* 0x000054103c3c7816 */ /* 0x000fe2000000003b */
[----:B0-----:R-:W-:-:S02]  /*171d0*/  HADD2.F32 R5, -RZ, R8.H0_H0 ;  /* 0x20000008ff057230 */ /* 0x001fc40000004100 */
[----:B------:R-:W-:Y:S02]  /*171e0*/  HADD2.F32 R8, -RZ, R8.H1_H1 ;  /* 0x30000008ff087230 */ /* 0x000fe40000004100 */
[----:B------:R-:W-:Y:S02]  /*171f0*/  HFMA2 R13, R13, 1, 1, R48 ;  /* 0x3c003c000d0d7831 */ /* 0x000fe40000000030 */
[--C-:B------:R-:W-:Y:S02]  /*17200*/  HADD2.F32 R21, -RZ, R9.reuse.H0_H0 ;  /* 0x20000009ff157230 */ /* 0x100fe40000004100 */
[----:B------:R-:W-:Y:S02]  /*17210*/  HADD2 R18, R60, R18 ;  /* 0x000000123c127230 */ /* 0x000fe40000000000 */
        /* <DEDUP_REMOVED lines=20> */
[--C-:B------:R-:W-:Y:S02]  /*17360*/  HADD2.F32 R21, -RZ, R7.reuse.H0_H0 ;  /* 0x20000007ff157230 */ /* 0x100fe40000004100 */
        /* <DEDUP_REMOVED lines=16> */
[----:B------:R-:W-:Y:S01]  /*17470*/  FFMA.FTZ R7, R68, R22, R23 ;  /* 0x0000001644077223 */ /* 0x000fe20000010017 */
[----:B------:R-:W-:Y:S02]  /*17480*/  HADD2.F32 R10, -RZ, R10.H1_H1 ;  /* 0x3000000aff0a7230 */ /* 0x000fe40000004100 */
[--C-:B------:R-:W-:Y:S02]  /*17490*/  HADD2.F32 R23, -RZ, R11.reuse.H0_H0 ;  /* 0x2000000bff177230 */ /* 0x100fe40000004100 */
[----:B------:R-:W-:Y:S02]  /*174a0*/  HADD2.F32 R36, -RZ, R11.H1_H1 ;  /* 0x3000000bff247230 */ /* 0x000fe40000004100 */
[-C--:B------:R-:W-:Y:S01]  /*174b0*/  FFMA.FTZ R11, R3, R21.reuse, RZ ;  /* 0x00000015030b7223 */ /* 0x080fe200000100ff */
[----:B------:R-:W-:Y:S01]  /*174c0*/  FFMA.FTZ R48, R2, R21, RZ ;  /* 0x0000001502307223 */ /* 0x000fe200000100ff */
[----:B------:R-:W-:-:S02]  /*174d0*/  HFMA2 R32, R70, 1, 1, R32 ;  /* 0x3c003c0046207831 */ /* 0x000fc40000000020 */
        /* <DEDUP_REMOVED lines=15> */
[--C-:B------:R-:W-:Y:S02]  /*175d0*/  HADD2.F32 R21, -RZ, R9.reuse.H0_H0 ;  /* 0x20000009ff157230 */ /* 0x100fe40000004100 */
[----:B------:R-:W-:Y:S02]  /*175e0*/  HADD2.F32 R10, -RZ, R9.H1_H1 ;  /* 0x30000009ff0a7230 */ /* 0x000fe40000004100 */
[-C--:B------:R-:W-:Y:S01]  /*175f0*/  FFMA.FTZ R9, R55, R11.reuse, R22 ;  /* 0x0000000b37097223 */ /* 0x080fe20000010016 */
[----:B------:R-:W-:Y:S02]  /*17600*/  FFMA.FTZ R37, R54, R11, R23 ;  /* 0x0000000b36257223 */ /* 0x000fe40000010017 */
[----:B------:R-:W0:Y:S01]  /*17610*/  LDS.64 R22, [UR4+0x1b0] ;  /* 0x0001b004ff167984 */ /* 0x000e220008000a00 */
[----:B------:R-:W-:Y:S01]  /*17620*/  FFMA.FTZ R60, R41, R36, R60 ;  /* 0x00000024293c7223 */ /* 0x000fe2000001003c */
[----:B------:R-:W-:-:S02]  /*17630*/  HADD2.F32 R8, -RZ, R8.H1_H1 ;  /* 0x30000008ff087230 */ /* 0x000fc40000004100 */
[-C--:B------:R-:W-:Y:S01]  /*17640*/  FFMA.FTZ R48, R52, R11.reuse, R49 ;  /* 0x0000000b34307223 */ /* 0x080fe20000010031 */
[----:B------:R-:W-:Y:S02]  /*17650*/  FFMA.FTZ R60, R53, R11, R60 ;  /* 0x0000000b353c7223 */ /* 0x000fe4000001003c */
        /* <DEDUP_REMOVED lines=9> */
[-C--:B------:R-:W-:Y:S01]  /*176f0*/  FFMA.FTZ R11, R65, R10.reuse, R8 ;  /* 0x0000000a410b7223 */ /* 0x080fe20000010008 */
[-C--:B------:R-:W-:Y:S01]  /*17700*/  FFMA.FTZ R36, R66, R10.reuse, R9 ;  /* 0x0000000a42247223 */ /* 0x080fe20000010009 */
[-C--:B------:R-:W-:Y:S01]  /*17710*/  FFMA.FTZ R48, R67, R10.reuse, R48 ;  /* 0x0000000a43307223 */ /* 0x080fe20000010030 */
[----:B------:R-:W-:Y:S01]  /*17720*/  FFMA.FTZ R37, R68, R10, R37 ;  /* 0x0000000a44257223 */ /* 0x000fe20000010025 */
[----:B------:R-:W-:Y:S01]  /*17730*/  FMUL.FTZ R10, R7, R28 ;  /* 0x0000001c070a7220 */ /* 0x000fe20000410000 */
[----:B------:R-:W-:-:S02]  /*17740*/  F2FP.F16.F32.PACK_AB R8, RZ, R6 ;  /* 0x00000006ff08723e */ /* 0x000fc400000000ff */
[----:B------:R-:W1:Y:S01]  /*17750*/  LDS.64 R6, [UR4+0x1b8] ;  /* 0x0001b804ff067984 */ /* 0x000e620008000a00 */
[----:B------:R-:W-:Y:S01]  /*17760*/  FMUL.FTZ R5, R5, R26 ;  /* 0x0000001a05057220 */ /* 0x000fe20000410000 */
[----:B------:R-:W-:Y:S01]  /*17770*/  FMUL.FTZ R12, R12, R27 ;  /* 0x0000001b0c0c7220 */ /* 0x000fe20000410000 */
[----:B------:R-:W-:Y:S01]  /*17780*/  FMUL.FTZ R36, R36, R19 ;  /* 0x0000001324247220 */ /* 0x000fe20000410000 */
        /* <DEDUP_REMOVED lines=8> */
[----:B------:R-:W-:Y:S02]  /*17810*/  F2FP.F16.F32.PACK_AB R11, RZ, R11 ;  /* 0x0000000bff0b723e */ /* 0x000fe400000000ff */
[----:B------:R-:W-:Y:S02]  /*17820*/  F2FP.F16.F32.PACK_AB R48, RZ, R48 ;  /* 0x00000030ff30723e */ /* 0x000fe400000000ff */
[----:B------:R-:W-:Y:S02]  /*17830*/  PRMT R5, R5, 0x5410, R8 ;  /* 0x0000541005057816 */ /* 0x000fe40000000008 */
[----:B------:R-:W-:-:S02]  /*17840*/  PRMT R9, R9, 0x5410, R10 ;  /* 0x0000541009097816 */ /* 0x000fc4000000000a */
[----:B------:R-:W-:Y:S02]  /*17850*/  PRMT R10, R11, 0x5410, R36 ;  /* 0x000054100b0a7816 */ /* 0x000fe40000000024 */
[----:B------:R-:W-:Y:S01]  /*17860*/  PRMT R48, R48, 0x5410, R37 ;  /* 0x0000541030307816 */ /* 0x000fe20000000025 */
[----:B------:R-:W-:Y:S01]  /*17870*/  HFMA2 R12, R5, 1, 1, R47 ;  /* 0x3c003c00050c7831 */ /* 0x000fe2000000002f */
[----:B------:R-:W2:Y:S01]  /*17880*/  LDS.64 R36, [UR4+0x230] ;  /* 0x00023004ff247984 */ /* 0x000ea20008000a00 */
[----:B0-----:R-:W-:Y:S02]  /*17890*/  HADD2.F32 R5, -RZ, R22.H0_H0 ;  /* 0x20000016ff057230 */ /* 0x001fe40000004100 */
[----:B------:R-:W-:Y:S02]  /*178a0*/  HADD2 R11, R9, R46 ;  /* 0x0000002e090b7230 */ /* 0x000fe40000000000 */
[----:B------:R-:W-:Y:S02]  /*178b0*/  HADD2.F32 R22, -RZ, R22.H1_H1 ;  /* 0x30000016ff167230 */ /* 0x000fe40000004100 */
[----:B------:R-:W-:-:S02]  /*178c0*/  HFMA2 R10, R10, 1, 1, R20 ;  /* 0x3c003c000a0a7831 */ /* 0x000fc40000000014 */
[----:B------:R-:W-:Y:S02]  /*178d0*/  HFMA2 R9, R48, 1, 1, R29 ;  /* 0x3c003c0030097831 */ /* 0x000fe4000000001d */
        /* <DEDUP_REMOVED lines=15> */
[----:B-1----:R-:W-:-:S03]  /*179d0*/  HADD2.F32 R5, -RZ, R6.H0_H0 ;  /* 0x20000006ff057230 */ /* 0x002fc60000004100 */
[-C--:B------:R-:W-:Y:S01]  /*179e0*/  FFMA.FTZ R8, R43, R23.reuse, R8 ;  /* 0x000000172b087223 */ /* 0x080fe20000010008 */
[-C--:B------:R-:W-:Y:S01]  /*179f0*/  FFMA.FTZ R47, R42, R23.reuse, R47 ;  /* 0x000000172a2f7223 */ /* 0x080fe2000001002f */
[-C--:B------:R-:W-:Y:S01]  /*17a00*/  FFMA.FTZ R46, R41, R23.reuse, R46 ;  /* 0x00000017292e7223 */ /* 0x080fe2000001002e */
[----:B------:R-:W-:Y:S01]  /*17a10*/  FFMA.FTZ R29, R40, R23, R29 ;  /* 0x00000017281d7223 */ /* 0x000fe2000001001d */
[----:B------:R-:W-:Y:S02]  /*17a20*/  HADD2.F32 R6, -RZ, R6.H1_H1 ;  /* 0x30000006ff067230 */ /* 0x000fe40000004100 */
        /* <DEDUP_REMOVED lines=18> */
[-C--:B------:R-:W-:Y:S01]  /*17b50*/  FFMA.FTZ R7, R3, R23.reuse, RZ ;  /* 0x0000001703077223 */ /* 0x080fe200000100ff */
[-C--:B------:R-:W-:Y:S01]  /*17b60*/  FFMA.FTZ R46, R2, R23.reuse, RZ ;  /* 0x00000017022e7223 */ /* 0x080fe200000100ff */
        /* <DEDUP_REMOVED lines=19> */
[----:B------:R-:W-:-:S02]  /*17ca0*/  HADD2.F32 R37, -RZ, R21.H0_H0 ;  /* 0x20000015ff257230 */ /* 0x000fc40000004100 */
[-C--:B------:R-:W-:Y:S01]  /*17cb0*/  FFMA.FTZ R47, R54, R7.reuse, R23 ;  /* 0x00000007362f7223 */ /* 0x080fe20000010017 */
[----:B------:R-:W-:Y:S02]  /*17cc0*/  HADD2.F32 R36, -RZ, R21.H1_H1 ;  /* 0x30000015ff247230 */ /* 0x000fe40000004100 */
[-C--:B------:R-:W-:Y:S02]  /*17cd0*/  FFMA.FTZ R21, R55, R7.reuse, R22 ;  /* 0x0000000737157223 */ /* 0x080fe40000010016 */
[----:B------:R-:W0:Y:S01]  /*17ce0*/  LDS.64 R22, [UR4+0x2b0] ;  /* 0x0002b004ff167984 */ /* 0x000e220008000a00 */
[----:B------:R-:W-:Y:S02]  /*17cf0*/  HADD2.F32 R20, -RZ, R20.H1_H1 ;  /* 0x30000014ff147230 */ /* 0x000fe40000004100 */
        /* <DEDUP_REMOVED lines=11> */
[----:B------:R-:W-:Y:S01]  /*17db0*/  FMUL.FTZ R5, R5, R26 ;  /* 0x0000001a05057220 */ /* 0x000fe20000410000 */
[----:B------:R-:W-:Y:S01]  /*17dc0*/  FMUL.FTZ R6, R6, R19 ;  /* 0x0000001306067220 */ /* 0x000fe20000410000 */
[----:B------:R-:W-:Y:S01]  /*17dd0*/  FMUL.FTZ R8, R8, R27 ;  /* 0x0000001b08087220 */ /* 0x000fe20000410000 */
[----:B------:R-:W-:Y:S01]  /*17de0*/  FMUL.FTZ R29, R29, R28 ;  /* 0x0000001c1d1d7220 */ /* 0x000fe20000410000 */
        /* <DEDUP_REMOVED lines=8> */
[----:B------:R-:W-:-:S02]  /*17e70*/  F2FP.F16.F32.PACK_AB R7, RZ, R8 ;  /* 0x00000008ff07723e */ /* 0x000fc400000000ff */
[----:B------:R-:W-:Y:S01]  /*17e80*/  F2FP.F16.F32.PACK_AB R29, RZ, R29 ;  /* 0x0000001dff1d723e */ /* 0x000fe200000000ff */
[----:B------:R-:W-:Y:S01]  /*17e90*/  FMUL.FTZ R37, R37, R26 ;  /* 0x0000001a25257220 */ /* 0x000fe20000410000 */
[----:B------:R-:W-:Y:S01]  /*17ea0*/  PRMT R5, R5, 0x5410, R6 ;  /* 0x0000541005057816 */ /* 0x000fe20000000006 */
[----:B------:R-:W-:Y:S01]  /*17eb0*/  FMUL.FTZ R46, R46, R19 ;  /* 0x000000132e2e7220 */ /* 0x000fe20000410000 */
[----:B------:R-:W-:Y:S02]  /*17ec0*/  PRMT R7, R7, 0x5410, R29 ;  /* 0x0000541007077816 */ /* 0x000fe4000000001d */
[----:B------:R-:W-:Y:S02]  /*17ed0*/  F2FP.F16.F32.PACK_AB R48, RZ, R48 ;  /* 0x00000030ff30723e */ /* 0x000fe400000000ff */
[----:B------:R-:W-:Y:S01]  /*17ee0*/  F2FP.F16.F32.PACK_AB R49, RZ, R49 ;  /* 0x00000031ff31723e */ /* 0x000fe200000000ff */
[----:B------:R-:W-:Y:S01]  /*17ef0*/  HFMA2 R8, R5, 1, 1, R31 ;  /* 0x3c003c0005087831 */ /* 0x000fe2000000001f */
[----:B------:R-:W-:Y:S01]  /*17f00*/  F2FP.F16.F32.PACK_AB R37, RZ, R37 ;  /* 0x00000025ff25723e */ /* 0x000fe200000000ff */
[----:B------:R-:W-:Y:S01]  /*17f10*/  HADD2 R7, R7, R30 ;  /* 0x0000001e07077230 */ /* 0x000fe20000000000 */
[----:B------:R-:W-:Y:S01]  /*17f20*/  F2FP.F16.F32.PACK_AB R46, RZ, R46 ;  /* 0x0000002eff2e723e */ /* 0x000fe200000000ff */
[----:B------:R-:W2:Y:S01]  /*17f30*/  LDS.64 R30, [UR4+0x330] ;  /* 0x00033004ff1e7984 */ /* 0x000ea20008000a00 */
[----:B------:R-:W-:Y:S01]  /*17f40*/  PRMT R48, R48, 0x5410, R49 ;  /* 0x0000541030307816 */ /* 0x000fe20000000031 */
[--C-:B0-----:R-:W-:Y:S01]  /*17f50*/  HADD2.F32 R29, -RZ, R22.reuse.H0_H0 ;  /* 0x20000016ff1d7230 */ /* 0x101fe20000004100 */
[----:B------:R-:W-:Y:S01]  /*17f60*/  PRMT R37, R37, 0x5410, R46 ;  /* 0x0000541025257816 */ /* 0x000fe2000000002e */
[----:B------:R-:W-:-:S02]  /*17f70*/  HADD2.F32 R22, -RZ, R22.H1_H1 ;  /* 0x30000016ff167230 */ /* 0x000fc40000004100 */
[----:B------:R-:W-:Y:S02]  /*17f80*/  HFMA2 R5, R48, 1, 1, R17 ;  /* 0x3c003c0030057831 */ /* 0x000fe40000000011 */
[-C--:B------:R-:W-:Y:S01]  /*17f90*/  FFMA.FTZ R17, R3, R29.reuse, RZ ;  /* 0x0000001d03117223 */ /* 0x080fe200000100ff */
[-C--:B------:R-:W-:Y:S01]  /*17fa0*/  FFMA.FTZ R36, R2, R29.reuse, RZ ;  /* 0x0000001d02247223 */ /* 0x080fe200000100ff */
[----:B------:R-:W-:Y:S02]  /*17fb0*/  HFMA2 R6, R37, 1, 1, R16 ;  /* 0x3c003c0025067831 */ /* 0x000fe40000000010 */
[----:B------:R-:W-:Y:S02]  /*17fc0*/  HADD2.F32 R37, -RZ, R23.H0_H0 ;  /* 0x20000017ff257230 */ /* 0x000fe40000004100 */
[-C--:B------:R-:W-:Y:S01]  /*17fd0*/  FFMA.FTZ R16, R38, R22.reuse, R17 ;  /* 0x0000001626107223 */ /* 0x080fe20000010011 */
[-C--:B------:R-:W-:Y:S01]  /*17fe0*/  FFMA.FTZ R46, R0, R29.reuse, RZ ;  /* 0x0000001d002e7223 */ /* 0x080fe200000100ff */
[----:B------:R-:W-:Y:S01]  /*17ff0*/  FFMA.FTZ R48, R4, R29, RZ ;  /* 0x0000001d04307223 */ /* 0x000fe200000100ff */
[----:B------:R-:W-:-:S02]  /*18000*/  FFMA.FTZ R17, R35, R22, R36 ;  /* 0x0000001623117223 */ /* 0x000fc40000010024 */
        /* <DEDUP_REMOVED lines=30> */
[-C--:B------:R-:W-:Y:S01]  /*181f0*/  FFMA.FTZ R21, R65, R36.reuse, R20 ;  /* 0x0000002441157223 */ /* 0x080fe20000010014 */
[-C--:B------:R-:W-:Y:S01]  /*18200*/  FFMA.FTZ R3, R3, R23.reuse, RZ ;  /* 0x0000001703037223 */ /* 0x080fe200000100ff */
[-C--:B------:R-:W-:Y:S01]  /*18210*/  FFMA.FTZ R2, R2, R23.reuse, RZ ;  /* 0x0000001702027223 */ /* 0x080fe200000100ff */
[----:B------:R-:W-:Y:S01]  /*18220*/  FFMA.FTZ R20, R66, R36, R29 ;  /* 0x0000002442147223 */ /* 0x000fe2000001001d */
        /* <DEDUP_REMOVED lines=35> */
[CC--:B------:R-:W-:Y:S01]  /*18460*/  FFMA.FTZ R22, R67.reuse, R36.reuse, R22 ;  /* 0x0000002443167223 */ /* 0x0c0fe20000010016 */
[C---:B------:R-:W-:Y:S01]  /*18470*/  FFMA.FTZ R47, R68.reuse, R36, R47 ;  /* 0x00000024442f7223 */ /* 0x040fe2000001002f */
        /* <DEDUP_REMOVED lines=30> */
.L_x_2483:
[----:B------:R-:W-:-:S13]  /*18660*/  ISETP.GT.AND P0, PT, R123, R120, PT ;  /* 0x000000787b00720c */ /* 0x000fda0003f04270 */
[----:B------:R-:W-:Y:S05]  /*18670*/  @!P0 BRA `(.L_x_2485) ;  /* 0x0000003000548947 */ /* 0x000fea0003800000 */
[----:B------:R-:W-:-:S03]  /*18680*/  IMAD.WIDE.U32 R16, R120, 0x4, R124 ;  /* 0x0000000478107825 */ /* 0x000fc600078e007c */
[----:B------:R-:W-:-:S04]  /*18690*/  IADD3 R114, P0, PT, R16, 0x2, RZ ;  /* 0x0000000210727810 */ /* 0x000fc80007f1e0ff */
[----:B------:R-:W-:-:S09]  /*186a0*/  IADD3.X R113, PT, PT, RZ, R17, RZ, P0, !PT ;  /* 0x00000011ff717210 */ /* 0x000fd200007fe4ff */
.L_x_2486:
[----:B------:R-:W2:Y:S01]  /*186b0*/  LDG.E.128.CONSTANT R20, desc[UR8][R128.64] ;  /* 0x0000000880147981 */ /* 0x000ea2000c1e9d00 */
[----:B------:R-:W-:-:S05]  /*186c0*/  MOV R117, UR10 ;  /* 0x0000000a00757c02 */ /* 0x000fca0008000f00 */
[----:B------:R-:W-:-:S05]  /*186d0*/  IMAD.WIDE R24, R117, 0x4, R128 ;  /* 0x0000000475187825 */ /* 0x000fca00078e0280 */
[----:B------:R-:W3:Y:S01]  /*186e0*/  LDG.E.128.CONSTANT R16, desc[UR8][R24.64] ;  /* 0x0000000818107981 */ /* 0x000ee2000c1e9d00 */
[----:B------:R-:W-:-:S05]  /*186f0*/  IMAD.WIDE R126, R117, 0x4, R24 ;  /* 0x00000004757e7825 */ /* 0x000fca00078e0218 */
[----:B------:R-:W4:Y:S01]  /*18700*/  LDG.E.128.CONSTANT R32, desc[UR8][R126.64] ;  /* 0x000000087e207981 */ /* 0x000f22000c1e9d00 */
[----:B------:R-:W-:Y:S01]  /*18710*/  ISETP.NE.AND P0, PT, R120, R119, PT ;  /* 0x000000777800720c */ /* 0x000fe20003f05270 */
[----:B------:R-:W-:Y:S01]  /*18720*/  HFMA2 R67, -RZ, RZ, 0, 0.015625 ;  /* 0x00002400ff437431 */ /* 0x000fe200000001ff */
[----:B------:R-:W-:-:S11]  /*18730*/  MOV R68, 0x3000 ;  /* 0x0000300000447802 */ /* 0x000fd60000000f00 */
[----:B------:R-:W-:-:S06]  /*18740*/  @!P0 LEA R96, R118, R1, 0x3 ;  /* 0x0000000176608211 */ /* 0x000fcc00078e18ff */
[----:B------:R-:W5:Y:S01]  /*18750*/  @!P0 LDL.64 R96, [R96+0x8] ;  /* 0x0000080060608983 */ /* 0x000f620000100a00 */
[C---:B--2---:R-:W-:Y:S02]  /*18760*/  LOP3.LUT R15, R20.reuse, 0x70007, RZ, 0xc0, !PT ;  /* 0x00070007140f7812 */ /* 0x044fe400078ec0ff */
[----:B------:R-:W-:Y:S02]  /*18770*/  LOP3.LUT R36, R20, 0x380038, RZ, 0xc0, !PT ;  /* 0x0038003814247812 */ /* 0x000fe400078ec0ff */
[--C-:B------:R-:W-:Y:S02]  /*18780*/  SHF.R.U32.HI R31, RZ, 0x6, R20.reuse ;  /* 0x00000006ff1f7819 */ /* 0x100fe40000011614 */
[----:B------:R-:W-:Y:S02]  /*18790*/  SHF.R.U32.HI R37, RZ, 0xf, R20 ;  /* 0x0000000fff257819 */ /* 0x000fe40000011614 */
[C---:B------:R-:W-:Y:S02]  /*187a0*/  LOP3.LUT R39, R21.reuse, 0x70007, RZ, 0xc0, !PT ;  /* 0x0007000715277812 */ /* 0x040fe400078ec0ff */
[----:B------:R-:W-:-:S02]  /*187b0*/  LOP3.LUT R40, R21, 0x380038, RZ, 0xc0, !PT ;  /* 0x0038003815287812 */ /* 0x000fc400078ec0ff */
[--C-:B------:R-:W-:Y:S02]  /*187c0*/  SHF.R.U32.HI R30, RZ, 0x6, R21.reuse ;  /* 0x00000006ff1e7819 */ /* 0x100fe40000011615 */
[----:B------:R-:W-:Y:S02]  /*187d0*/  SHF.R.U32.HI R41, RZ, 0xf, R21 ;  /* 0x0000000fff297819 */ /* 0x000fe40000011615 */
[C---:B------:R-:W-:Y:S02]  /*187e0*/  LOP3.LUT R42, R22.reuse, 0x70007, RZ, 0xc0, !PT ;  /* 0x00070007162a7812 */ /* 0x040fe400078ec0ff */
[----:B------:R-:W-:Y:S02]  /*187f0*/  LOP3.LUT R43, R22, 0x380038, RZ, 0xc0, !PT ;  /* 0x00380038162b7812 */ /* 0x000fe400078ec0ff */
[--C-:B------:R-:W-:Y:S02]  /*18800*/  SHF.R.U32.HI R28, RZ, 0x6, R22.reuse ;  /* 0x00000006ff1c7819 */ /* 0x100fe40000011616 */
        /* <DEDUP_REMOVED lines=9> */
[----:B------:R-:W-:Y:S02]  /*188a0*/  LOP3.LUT R87, R37, 0x20002, R38, 0xf8, !PT ;  /* 0x0002000225577812 */ /* 0x000fe400078ef826 */
[----:B------:R-:W-:Y:S01]  /*188b0*/  LOP3.LUT R65, R36, 0x64006400, RZ, 0xfc, !PT ;  /* 0x6400640024417812 */ /* 0x000fe200078efcff */
[----:B------:R-:W-:Y:S01]  /*188c0*/  HADD2 R64, R39, -1028, -1028 ;  /* 0xe404e40427407430 */ /* 0x000fe20000000000 */
[----:B------:R-:W-:Y:S01]  /*188d0*/  LOP3.LUT R15, R15, 0x64006400, RZ, 0xfc, !PT ;  /* 0x640064000f0f7812 */ /* 0x000fe200078efcff */
[----:B------:R-:W1:Y:S01]  /*188e0*/  LDS.128 R36, [UR4+0x10] ;  /* 0x00001004ff247984 */ /* 0x000e620008000c00 */
[----:B------:R-:W-:Y:S02]  /*188f0*/  LOP3.LUT R42, R42, 0x64006400, RZ, 0xfc, !PT ;  /* 0x640064002a2a7812 */ /* 0x000fe400078efcff */
[----:B------:R-:W-:-:S02]  /*18900*/  LOP3.LUT R47, R47, 0x64006400, RZ, 0xfc, !PT ;  /* 0x640064002f2f7812 */ /* 0x000fc400078efcff */
[C---:B------:R-:W-:Y:S02]  /*18910*/  LOP3.LUT R24, R16.reuse, 0x70007, RZ, 0xc0, !PT ;  /* 0x0007000710187812 */ /* 0x040fe400078ec0ff */
[----:B------:R-:W-:Y:S02]  /*18920*/  LOP3.LUT R26, R16, 0x380038, RZ, 0xc0, !PT ;  /* 0x00380038101a7812 */ /* 0x000fe400078ec0ff */
[----:B------:R-:W-:Y:S02]  /*18930*/  SHF.R.U32.HI R50, RZ, 0x6, R16 ;  /* 0x00000006ff327819 */ /* 0x000fe40000011610 */
[C---:B------:R-:W-:Y:S02]  /*18940*/  LOP3.LUT R16, R18.reuse, 0x70007, RZ, 0xc0, !PT ;  /* 0x0007000712107812 */ /* 0x040fe400078ec0ff */
[----:B------:R-:W-:Y:S02]  /*18950*/  LOP3.LUT R44, R18, 0x380038, RZ, 0xc0, !PT ;  /* 0x00380038122c7812 */ /* 0x000fe400078ec0ff */
[----:B------:R-:W-:-:S02]  /*18960*/  SHF.R.U32.HI R52, RZ, 0x6, R18 ;  /* 0x00000006ff347819 */ /* 0x000fc40000011612 */
[----:B------:R-:W-:Y:S01]  /*18970*/  SHF.R.U32.HI R89, RZ, 0xe, R18 ;  /* 0x0000000eff597819 */ /* 0x000fe20000011612 */
[----:B------:R-:W-:Y:S01]  /*18980*/  HADD2 R66, R15, -1028, -1028 ;  /* 0xe404e4040f427430 */ /* 0x000fe20000000000 */
[----:B------:R-:W-:Y:S01]  /*18990*/  SHF.R.U32.HI R18, RZ, 0xe, R19 ;  /* 0x0000000eff127819 */ /* 0x000fe20000011613 */
[----:B------:R-:W-:Y:S01]  /*189a0*/  HADD2 R62, R42, -1028, -1028 ;  /* 0xe404e4042a3e7430 */ /* 0x000fe20000000000 */
[----:B------:R-:W-:Y:S01]  /*189b0*/  LOP3.LUT R49, R49, 0x10001, RZ, 0xc0, !PT ;  /* 0x0001000131317812 */ /* 0x000fe200078ec0ff */
[----:B------:R-:W-:Y:S01]  /*189c0*/  HADD2 R60, R47, -1028, -1028 ;  /* 0xe404e4042f3c7430 */ /* 0x000fe20000000000 */
[----:B------:R-:W-:Y:S02]  /*189d0*/  LOP3.LUT R63, R40, 0x64006400, RZ, 0xfc, !PT ;  /* 0x64006400283f7812 */ /* 0x000fe400078efcff */
[----:B------:R-:W-:Y:S02]  /*189e0*/  LOP3.LUT R43, R43, 0x64006400, RZ, 0xfc, !PT ;  /* 0x640064002b2b7812 */ /* 0x000fe400078efcff */
[----:B------:R-:W-:-:S02]  /*189f0*/  LOP3.LUT R59, R48, 0x64006400, RZ, 0xfc, !PT ;  /* 0x64006400303b7812 */ /* 0x000fc400078efcff */
[C---:B------:R-:W-:Y:S02]  /*18a00*/  LOP3.LUT R25, R17.reuse, 0x70007, RZ, 0xc0, !PT ;  /* 0x0007000711197812 */ /* 0x040fe400078ec0ff */
[----:B------:R-:W-:Y:S02]  /*18a10*/  LOP3.LUT R27, R17, 0x380038, RZ, 0xc0, !PT ;  /* 0x00380038111b7812 */ /* 0x000fe400078ec0ff */
[--C-:B------:R-:W-:Y:S02]  /*18a20*/  SHF.R.U32.HI R51, RZ, 0x6, R17.reuse ;  /* 0x00000006ff337819 */ /* 0x100fe40000011611 */
[----:B------:R-:W-:Y:S01]  /*18a30*/  SHF.R.U32.HI R88, RZ, 0xe, R17 ;  /* 0x0000000eff587819 */ /* 0x000fe20000011611 */
[----:B0-----:R-:W-:Y:S01]  /*18a40*/  HFMA2 R15, R66, R20, RZ ;  /* 0x00000014420f7231 */ /* 0x001fe200000000ff */
[C---:B------:R-:W-:Y:S02]  /*18a50*/  LOP3.LUT R17, R19.reuse, 0x70007, RZ, 0xc0, !PT ;  /* 0x0007000713117812 */ /* 0x040fe400078ec0ff */
[----:B------:R-:W-:-:S02]  /*18a60*/  LOP3.LUT R45, R19, 0x380038, RZ, 0xc0, !PT ;  /* 0x00380038132d7812 */ /* 0x000fc400078ec0ff */
[----:B------:R-:W-:Y:S01]  /*18a70*/  SHF.R.U32.HI R53, RZ, 0x6, R19 ;  /* 0x00000006ff357819 */ /* 0x000fe20000011613 */
[-C--:B------:R-:W-:Y:S01]  /*18a80*/  HFMA2 R19, R62, R20.reuse, RZ ;  /* 0x000000143e137231 */ /* 0x080fe200000000ff */
[----:B------:R-:W-:Y:S01]  /*18a90*/  LOP3.LUT R69, R49, 0x20002, R18, 0xf8, !PT ;  /* 0x0002000231457812 */ /* 0x000fe200078ef812 */
[----:B------:R-:W-:Y:S01]  /*18aa0*/  HFMA2 R18, R64, R20, RZ.H0_H0 ;  /* 0x0000001440127231 */ /* 0x000fe200000400ff */
[----:B------:R-:W-:Y:S01]  /*18ab0*/  LOP3.LUT R41, R41, 0x10001, RZ, 0xc0, !PT ;  /* 0x0001000129297812 */ /* 0x000fe200078ec0ff */
[-C--:B------:R-:W-:Y:S01]  /*18ac0*/  HFMA2 R65, R65, R68.reuse.H0_H0, -132, -132 ;  /* 0xd820d82041417431 */ /* 0x080fe20000040044 */
[----:B------:R-:W-:Y:S01]  /*18ad0*/  LOP3.LUT R46, R46, 0x10001, RZ, 0xc0, !PT ;  /* 0x000100012e2e7812 */ /* 0x000fe200078ec0ff */
[-C--:B------:R-:W-:Y:S02]  /*18ae0*/  HFMA2 R63, R63, R68.reuse.H0_H0, -132, -132 ;  /* 0xd820d8203f3f7431 */ /* 0x080fe40000040044 */
[-C--:B------:R-:W-:Y:S02]  /*18af0*/  HFMA2 R61, R43, R68.reuse.H0_H0, -132, -132 ;  /* 0xd820d8202b3d7431 */ /* 0x080fe40000040044 */
[----:B------:R-:W-:-:S02]  /*18b00*/  HFMA2 R59, R59, R68.H0_H0, -132, -132 ;  /* 0xd820d8203b3b7431 */ /* 0x000fc40000040044 */
[----:B------:R-:W-:Y:S02]  /*18b10*/  HFMA2 R20, R60, R20, RZ.H0_H0 ;  /* 0x000000143c147231 */ /* 0x000fe400000400ff */
        /* <DEDUP_REMOVED lines=8> */
[----:B------:R-:W-:Y:S02]  /*18ba0*/  LOP3.LUT R88, R41, 0x20002, R88, 0xf8, !PT ;  /* 0x0002000229587812 */ /* 0x000fe400078ef858 */
[----:B------:R-:W-:Y:S02]  /*18bb0*/  LOP3.LUT R89, R46, 0x20002, R89, 0xf8, !PT ;  /* 0x000200022e597812 */ /* 0x000fe400078ef859 */
        /* <DEDUP_REMOVED lines=38> */
[----:B------:R-:W-:Y:S01]  /*18e20*/  LOP3.LUT R23, R17, 0x64006400, RZ, 0xfc, !PT ;  /* 0x6400640011177812 */ /* 0x000fe200078efcff */
[-C--:B------:R-:W-:Y:S01]  /*18e30*/  HFMA2 R17, R28, R67.reuse.H0_H0, -20, -20 ;  /* 0xcd00cd001c117431 */ /* 0x080fe20000040043 */
[----:B------:R-:W-:Y:S01]  /*18e40*/  LOP3.LUT R25, R16, 0x64006400, RZ, 0xfc, !PT ;  /* 0x6400640010197812 */ /* 0x000fe200078efcff */
[-C--:B------:R-:W-:Y:S02]  /*18e50*/  HFMA2 R22, R22, R67.reuse.H0_H0, -20, -20 ;  /* 0xcd00cd0016167431 */ /* 0x080fe40000040043 */
[----:B------:R-:W-:Y:S02]  /*18e60*/  HFMA2 R16, R30, R67.H0_H0, -20, -20 ;  /* 0xcd00cd001e107431 */ /* 0x000fe40000040043 */
[----:B-1----:R-:W-:-:S02]  /*18e70*/  HFMA2 R28, R17, R36, R57 ;  /* 0x00000024111c7231 */ /* 0x002fc40000000039 */
[----:B------:R-:W-:Y:S02]  /*18e80*/  HFMA2 R20, R20, R67.H0_H0, -20, -20 ;  /* 0xcd00cd0014147431 */ /* 0x000fe40000040043 */
[----:B------:R-:W-:Y:S02]  /*18e90*/  HADD2 R25, R25, -1028, -1028 ;  /* 0xe404e40419197430 */ /* 0x000fe40000000000 */
[-C--:B------:R-:W-:Y:S02]  /*18ea0*/  HFMA2 R55, R22, R36.reuse, R55 ;  /* 0x0000002416377231 */ /* 0x080fe40000000037 */
[-C--:B------:R-:W-:Y:S02]  /*18eb0*/  HFMA2 R56, R16, R36.reuse, R56 ;  /* 0x0000002410387231 */ /* 0x080fe40000000038 */
[----:B------:R-:W-:Y:S02]  /*18ec0*/  HFMA2 R36, R20, R36, R58 ;  /* 0x0000002414247231 */ /* 0x000fe4000000003a */
[----:B------:R-:W-:-:S02]  /*18ed0*/  HFMA2 R58, R25, R37, R28 ;  /* 0x00000025193a7231 */ /* 0x000fc4000000001c */
[----:B------:R-:W0:Y:S01]  /*18ee0*/  LDS.128 R28, [UR4+0x20] ;  /* 0x00002004ff1c7984 */ /* 0x000e220008000c00 */
[----:B------:R-:W-:Y:S02]  /*18ef0*/  HADD2 R21, R21, -1028, -1028 ;  /* 0xe404e40415157430 */ /* 0x000fe40000000000 */
[----:B------:R-:W-:Y:S02]  /*18f00*/  HADD2 R24, R24, -1028, -1028 ;  /* 0xe404e40418187430 */ /* 0x000fe40000000000 */
[----:B------:R-:W-:Y:S02]  /*18f10*/  HADD2 R23, R23, -1028, -1028 ;  /* 0xe404e40417177430 */ /* 0x000fe40000000000 */
[-C--:B------:R-:W-:Y:S02]  /*18f20*/  HFMA2 R48, R21, R37.reuse, R55 ;  /* 0x0000002515307231 */ /* 0x080fe40000000037 */
[-C--:B------:R-:W-:Y:S01]  /*18f30*/  HFMA2 R57, R24, R37.reuse, R56 ;  /* 0x0000002518397231 */ /* 0x080fe20000000038 */
[----:B------:R-:W-:Y:S01]  /*18f40*/  LOP3.LUT R55, R45, 0x64006400, RZ, 0xfc, !PT ;  /* 0x640064002d377812 */ /* 0x000fe200078efcff */
        /* <DEDUP_REMOVED lines=14> */
[-C--:B------:R-:W-:Y:S02]  /*19030*/  HFMA2 R26, R47, R68.reuse.H0_H0, -132, -132 ;  /* 0xd820d8202f1a7431 */ /* 0x080fe40000040044 */
[----:B------:R-:W-:Y:S02]  /*19040*/  HFMA2 R27, R55, R68.H0_H0, -132, -132 ;  /* 0xd820d820371b7431 */ /* 0x000fe40000040044 */
[----:B------:R-:W-:-:S02]  /*19050*/  HFMA2 R37, R45, R38, R48 ;  /* 0x000000262d257231 */ /* 0x000fc40000000030 */
[----:B------:R-:W-:Y:S02]  /*19060*/  HADD2 R49, R49, -1028, -1028 ;  /* 0xe404e40431317430 */ /* 0x000fe40000000000 */
[-C--:B------:R-:W-:Y:S02]  /*19070*/  HFMA2 R58, R26, R38.reuse, R58 ;  /* 0x000000261a3a7231 */ /* 0x080fe4000000003a */
[-C--:B------:R-:W-:Y:S02]  /*19080*/  HFMA2 R55, R44, R38.reuse, R57 ;  /* 0x000000262c377231 */ /* 0x080fe40000000039 */
[----:B------:R-:W-:Y:S02]  /*19090*/  HADD2 R47, R46, -1028, -1028 ;  /* 0xe404e4042e2f7430 */ /* 0x000fe40000000000 */
[----:B------:R-:W-:Y:S02]  /*190a0*/  HFMA2 R38, R27, R38, R70 ;  /* 0x000000261b267231 */ /* 0x000fe40000000046 */
[----:B------:R-:W-:-:S02]  /*190b0*/  HADD2 R48, R36, -1028, -1028 ;  /* 0xe404e40424307430 */ /* 0x000fc40000000000 */
[----:B------:R-:W-:Y:S02]  /*190c0*/  HADD2 R46, R56, -1028, -1028 ;  /* 0xe404e404382e7430 */ /* 0x000fe40000000000 */
[-C--:B------:R-:W-:Y:S01]  /*190d0*/  HFMA2 R57, R49, R39.reuse, R37 ;  /* 0x0000002731397231 */ /* 0x080fe20000000025 */
[----:B------:R-:W-:Y:S01]  /*190e0*/  LOP3.LUT R36, R50, 0x380038, RZ, 0xc0, !PT ;  /* 0x0038003832247812 */ /* 0x000fe200078ec0ff */
[-C--:B------:R-:W-:Y:S01]  /*190f0*/  HFMA2 R70, R48, R39.reuse, R55 ;  /* 0x0000002730467231 */ /* 0x080fe20000000037 */
[C---:B------:R-:W-:Y:S01]  /*19100*/  LOP3.LUT R37, R51.reuse, 0x380038, RZ, 0xc0, !PT ;  /* 0x0038003833257812 */ /* 0x040fe200078ec0ff */
[-C--:B------:R-:W-:Y:S02]  /*19110*/  HFMA2 R71, R47, R39.reuse, R58 ;  /* 0x000000272f477231 */ /* 0x080fe4000000003a */
[----:B------:R-:W-:Y:S01]  /*19120*/  HFMA2 R72, R46, R39, R38 ;  /* 0x000000272e487231 */ /* 0x000fe20000000026 */
        /* <DEDUP_REMOVED lines=18> */
[-C--:B0-----:R-:W-:Y:S02]  /*19250*/  HFMA2 R86, R53, R28.reuse, R57 ;  /* 0x0000001c35567231 */ /* 0x081fe40000000039 */
[-C--:B------:R-:W-:Y:S02]  /*19260*/  HFMA2 R70, R52, R28.reuse, R70 ;  /* 0x0000001c34467231 */ /* 0x080fe40000000046 */
[-C--:B------:R-:W-:Y:S02]  /*19270*/  HFMA2 R71, R51, R28.reuse, R71 ;  /* 0x0000001c33477231 */ /* 0x080fe40000000047 */
[----:B------:R-:W-:Y:S02]  /*19280*/  HFMA2 R72, R50, R28, R72 ;  /* 0x0000001c32487231 */ /* 0x000fe40000000048 */
[-C--:B------:R-:W-:Y:S02]  /*19290*/  HFMA2 R58, R58, R67.reuse.H0_H0, -20, -20 ;  /* 0xcd00cd003a3a7431 */ /* 0x080fe40000040043 */
[----:B------:R-:W-:-:S02]  /*192a0*/  HFMA2 R57, R36, R67.H0_H0, -20, -20 ;  /* 0xcd00cd0024397431 */ /* 0x000fc40000040043 */
[-C--:B------:R-:W-:Y:S02]  /*192b0*/  HFMA2 R56, R56, R67.reuse.H0_H0, -20, -20 ;  /* 0xcd00cd0038387431 */ /* 0x080fe40000040043 */
[----:B------:R-:W-:Y:S02]  /*192c0*/  HFMA2 R55, R38, R67.H0_H0, -20, -20 ;  /* 0xcd00cd0026377431 */ /* 0x000fe40000040043 */
[-C--:B------:R-:W-:Y:S02]  /*192d0*/  HFMA2 R86, R58, R29.reuse, R86 ;  /* 0x0000001d3a567231 */ /* 0x080fe40000000056 */
[-C--:B------:R-:W-:Y:S02]  /*192e0*/  HFMA2 R85, R57, R29.reuse, R70 ;  /* 0x0000001d39557231 */ /* 0x080fe40000000046 */
[-C--:B------:R-:W-:Y:S02]  /*192f0*/  HFMA2 R84, R56, R29.reuse, R71 ;  /* 0x0000001d38547231 */ /* 0x080fe40000000047 */
[----:B------:R-:W-:Y:S01]  /*19300*/  HFMA2 R92, R55, R29, R72 ;  /* 0x0000001d375c7231 */ /* 0x000fe20000000048 */
[----:B----4-:R-:W-:-:S02]  /*19310*/  SHF.R.U32.HI R36, RZ, 0xd, R32 ;  /* 0x0000000dff247819 */ /* 0x010fc40000011620 */
[--C-:B------:R-:W-:Y:S02]  /*19320*/  SHF.R.U32.HI R37, RZ, 0xd, R33.reuse ;  /* 0x0000000dff257819 */ /* 0x100fe40000011621 */
[----:B------:R-:W-:Y:S02]  /*19330*/  SHF.R.U32.HI R28, RZ, 0x6, R32 ;  /* 0x00000006ff1c7819 */ /* 0x000fe40000011620 */
[----:B------:R-:W-:Y:S02]  /*19340*/  SHF.R.U32.HI R29, RZ, 0x6, R33 ;  /* 0x00000006ff1d7819 */ /* 0x000fe40000011621 */
[----:B------:R-:W-:Y:S02]  /*19350*/  SHF.R.U32.HI R38, RZ, 0xd, R34 ;  /* 0x0000000dff267819 */ /* 0x000fe40000011622 */
[----:B------:R-:W-:Y:S02]  /*19360*/  LOP3.LUT R87, R87, 0x40004, R36, 0xf8, !PT ;  /* 0x0004000457577812 */ /* 0x000fe400078ef824 */
[----:B------:R-:W-:-:S02]  /*19370*/  LOP3.LUT R88, R88, 0x40004, R37, 0xf8, !PT ;  /* 0x0004000458587812 */ /* 0x000fc400078ef825 */
[----:B------:R-:W-:Y:S02]  /*19380*/  SHF.R.U32.HI R83, RZ, 0x6, R34 ;  /* 0x00000006ff537819 */ /* 0x000fe40000011622 */
[----:B------:R-:W-:Y:S02]  /*19390*/  LOP3.LUT R36, R28, 0x1c001c0, RZ, 0xc0, !PT ;  /* 0x01c001c01c247812 */ /* 0x000fe400078ec0ff */
[----:B------:R-:W-:Y:S02]  /*193a0*/  LOP3.LUT R37, R29, 0x1c001c0, RZ, 0xc0, !PT ;  /* 0x01c001c01d257812 */ /* 0x000fe400078ec0ff */
[----:B------:R-:W-:Y:S02]  /*193b0*/  LOP3.LUT R89, R89, 0x40004, R38, 0xf8, !PT ;  /* 0x0004000459597812 */ /* 0x000fe400078ef826 */
[----:B------:R-:W-:Y:S02]  /*193c0*/  LOP3.LUT R39, R83, 0x1c001c0, RZ, 0xc0, !PT ;  /* 0x01c001c053277812 */ /* 0x000fe400078ec0ff */
[----:B------:R-:W-:-:S02]  /*193d0*/  LOP3.LUT R36, R36, 0x64006400, RZ, 0xfc, !PT ;  /* 0x6400640024247812 */ /* 0x000fc400078efcff */
[----:B------:R-:W-:Y:S02]  /*193e0*/  LOP3.LUT R38, R37, 0x64006400, RZ, 0xfc, !PT ;  /* 0x6400640025267812 */ /* 0x000fe400078efcff */
[----:B------:R-:W-:Y:S01]  /*193f0*/  LOP3.LUT R74, R39, 0x64006400, RZ, 0xfc, !PT ;  /* 0x64006400274a7812 */ /* 0x000fe200078efcff */
[-C--:B------:R-:W-:Y:S02]  /*19400*/  HFMA2 R79, R36, R67.reuse.H0_H0, -20, -20 ;  /* 0xcd00cd00244f7431 */ /* 0x080fe40000040043 */
[----:B------:R-:W-:Y:S02]  /*19410*/  HFMA2 R75, R38, R67.H0_H0, -20, -20 ;  /* 0xcd00cd00264b7431 */ /* 0x000fe40000040043 */
[----:B------:R-:W0:Y:S01]  /*19420*/  LDS.128 R36, [UR4+0x30] ;  /* 0x00003004ff247984 */ /* 0x000e220008000c00 */
[C---:B------:R-:W-:Y:S02]  /*19430*/  LOP3.LUT R82, R32.reuse, 0x70007, RZ, 0xc0, !PT ;  /* 0x0007000720527812 */ /* 0x040fe400078ec0ff */
[----:B------:R-:W-:-:S02]  /*19440*/  LOP3.LUT R70, R32, 0x380038, RZ, 0xc0, !PT ;  /* 0x0038003820467812 */ /* 0x000fc400078ec0ff */
[----:B------:R-:W-:Y:S02]  /*19450*/  LOP3.LUT R32, R33, 0x380038, RZ, 0xc0, !PT ;  /* 0x0038003821207812 */ /* 0x000fe400078ec0ff */
[----:B------:R-:W-:Y:S02]  /*19460*/  LOP3.LUT R72, R34, 0x380038, RZ, 0xc0, !PT ;  /* 0x0038003822487812 */ /* 0x000fe400078ec0ff */
[--C-:B------:R-:W-:Y:S02]  /*19470*/  SHF.R.U32.HI R91, RZ, 0x6, R35.reuse ;  /* 0x00000006ff5b7819 */ /* 0x100fe40000011623 */
        /* <DEDUP_REMOVED lines=21> */
[----:B------:R-:W1:Y:S01]  /*195d0*/  LDS.128 R32, [UR4+0x80] ;  /* 0x00008004ff207984 */ /* 0x000e620008000c00 */
[----:B------:R-:W-:Y:S01]  /*195e0*/  HADD2 R82, R82, -1028, -1028 ;  /* 0xe404e40452527430 */ /* 0x000fe20000000000 */
[----:B------:R-:W-:Y:S02]  /*195f0*/  LOP3.LUT R28, R28, 0x70007, RZ, 0xc0, !PT ;  /* 0x000700071c1c7812 */ /* 0x000fe400078ec0ff */
[----:B------:R-:W-:Y:S02]  /*19600*/  LOP3.LUT R99, R72, 0x64006400, RZ, 0xfc, !PT ;  /* 0x6400640048637812 */ /* 0x000fe400078efcff */
[----:B------:R-:W-:Y:S02]  /*19610*/  LOP3.LUT R90, R69, 0x40004, R90, 0xf8, !PT ;  /* 0x00040004455a7812 */ /* 0x000fe400078ef85a */
[----:B------:R-:W-:Y:S02]  /*19620*/  LOP3.LUT R72, R91, 0x380038, RZ, 0xc0, !PT ;  /* 0x003800385b487812 */ /* 0x000fe400078ec0ff */
[----:B------:R-:W-:Y:S01]  /*19630*/  LOP3.LUT R83, R83, 0x70007, RZ, 0xc0, !PT ;  /* 0x0007000753537812 */ /* 0x000fe200078ec0ff */
[----:B------:R-:W-:Y:S01]  /*19640*/  HFMA2 R81, R81, R68.H0_H0, -132, -132 ;  /* 0xd820d82051517431 */ /* 0x000fe20000040044 */
[----:B------:R-:W-:Y:S01]  /*19650*/  LOP3.LUT R69, R29, 0x380038, RZ, 0xc0, !PT ;  /* 0x003800381d457812 */ /* 0x000fe200078ec0ff */
[----:B------:R-:W-:Y:S01]  /*19660*/  HFMA2 R86, R82, R30, R86 ;  /* 0x0000001e52567231 */ /* 0x000fe20000000056 */
[----:B------:R-:W-:-:S02]  /*19670*/  LOP3.LUT R91, R91, 0x70007, RZ, 0xc0, !PT ;  /* 0x000700075b5b7812 */ /* 0x000fc400078ec0ff */
[----:B------:R-:W-:Y:S02]  /*19680*/  LOP3.LUT R103, R73, 0x64006400, RZ, 0xfc, !PT ;  /* 0x6400640049677812 */ /* 0x000fe400078efcff */
[----:B------:R-:W-:Y:S02]  /*19690*/  LOP3.LUT R29, R29, 0x70007, RZ, 0xc0, !PT ;  /* 0x000700071d1d7812 */ /* 0x000fe400078ec0ff */
[----:B------:R-:W-:Y:S01]  /*196a0*/  LOP3.LUT R28, R28, 0x64006400, RZ, 0xfc, !PT ;  /* 0x640064001c1c7812 */ /* 0x000fe200078efcff */
[----:B------:R-:W-:Y:S02]  /*196b0*/  HFMA2 R73, R99, R68.H0_H0, -132, -132 ;  /* 0xd820d82063497431 */ /* 0x000fe40000040044 */
[-C--:B------:R-:W-:Y:S01]  /*196c0*/  HFMA2 R84, R74, R30.reuse, R84 ;  /* 0x0000001e4a547231 */ /* 0x080fe20000000054 */
[----:B------:R-:W-:Y:S01]  /*196d0*/  LOP3.LUT R83, R83, 0x64006400, RZ, 0xfc, !PT ;  /* 0x6400640053537812 */ /* 0x000fe200078efcff */
[-C--:B------:R-:W-:Y:S01]  /*196e0*/  HFMA2 R85, R78, R30.reuse, R85 ;  /* 0x0000001e4e557231 */ /* 0x080fe20000000055 */
[----:B------:R-:W-:Y:S01]  /*196f0*/  LOP3.LUT R91, R91, 0x64006400, RZ, 0xfc, !PT ;  /* 0x640064005b5b7812 */ /* 0x000fe200078efcff */
[----:B------:R-:W-:Y:S01]  /*19700*/  HFMA2 R94, R70, R30, R92 ;  /* 0x0000001e465e7231 */ /* 0x000fe2000000005c */
[----:B------:R-:W-:Y:S01]  /*19710*/  LOP3.LUT R95, R69, 0x64006400, RZ, 0xfc, !PT ;  /* 0x64006400455f7812 */ /* 0x000fe200078efcff */
[----:B------:R-:W-:Y:S01]  /*19720*/  HFMA2 R77, R77, R68.H0_H0, -132, -132 ;  /* 0xd820d8204d4d7431 */ /* 0x000fe20000040044 */
[----:B------:R-:W-:Y:S01]  /*19730*/  LOP3.LUT R29, R29, 0x64006400, RZ, 0xfc, !PT ;  /* 0x640064001d1d7812 */ /* 0x000fe200078efcff */
[----:B------:R-:W-:-:S02]  /*19740*/  HFMA2 R30, R81, R31, R86 ;  /* 0x0000001f511e7231 */ /* 0x000fc40000000056 */
[-C--:B------:R-:W-:Y:S02]  /*19750*/  HFMA2 R69, R103, R68.reuse.H0_H0, -132, -132 ;  /* 0xd820d82067457431 */ /* 0x080fe40000040044 */
[----:B------:R-:W-:Y:S02]  /*19760*/  HFMA2 R80, R93, R68.H0_H0, -132, -132 ;  /* 0xd820d8205d507431 */ /* 0x000fe40000040044 */
[-C--:B------:R-:W-:Y:S02]  /*19770*/  HFMA2 R93, R73, R31.reuse, R84 ;  /* 0x0000001f495d7231 */ /* 0x080fe40000000054 */
[----:B------:R-:W-:Y:S02]  /*19780*/  HADD2 R86, R28, -1028, -1028 ;  /* 0xe404e4041c567430 */ /* 0x000fe40000000000 */
[----:B------:R-:W-:Y:S01]  /*19790*/  HADD2 R84, R83, -1028, -1028 ;  /* 0xe404e40453547430 */ /* 0x000fe20000000000 */
[----:B------:R-:W-:Y:S01]  /*197a0*/  LOP3.LUT R105, R72, 0x64006400, RZ, 0xfc, !PT ;  /* 0x6400640048697812 */ /* 0x000fe200078efcff */
[----:B------:R-:W-:-:S02]  /*197b0*/  HFMA2 R92, R77, R31, R85 ;  /* 0x0000001f4d5c7231 */ /* 0x000fc40000000055 */
[----:B------:R-:W-:Y:S02]  /*197c0*/  HADD2 R83, R91, -1028, -1028 ;  /* 0xe404e4045b537430 */ /* 0x000fe40000000000 */
[-C--:B0-----:R-:W-:Y:S02]  /*197d0*/  HFMA2 R91, R86, R36.reuse, R30 ;  /* 0x00000024565b7231 */ /* 0x081fe4000000001e */
[----:B------:R-:W-:Y:S02]  /*197e0*/  HFMA2 R94, R69, R31, R94 ;  /* 0x0000001f455e7231 */ /* 0x000fe4000000005e */
[----:B------:R-:W-:Y:S02]  /*197f0*/  HADD2 R85, R29, -1028, -1028 ;  /* 0xe404e4041d557430 */ /* 0x000fe40000000000 */
[----:B------:R-:W0:Y:S01]  /*19800*/  LDS.128 R28, [UR4+0x90] ;  /* 0x00009004ff1c7984 */ /* 0x000e220008000c00 */
[----:B------:R-:W-:Y:S02]  /*19810*/  HFMA2 R67, R76, R67.H0_H0, -20, -20 ;  /* 0xcd00cd004c437431 */ /* 0x000fe40000040043 */
[----:B------:R-:W-:-:S02]  /*19820*/  HFMA2 R93, R84, R36, R93 ;  /* 0x00000024545d7231 */ /* 0x000fc4000000005d */
[-C--:B------:R-:W-:Y:S02]  /*19830*/  HFMA2 R76, R95, R68.reuse.H0_H0, -132, -132 ;  /* 0xd820d8205f4c7431 */ /* 0x080fe40000040044 */
[-C--:B------:R-:W-:Y:S02]  /*19840*/  HFMA2 R72, R101, R68.reuse.H0_H0, -132, -132 ;  /* 0xd820d82065487431 */ /* 0x080fe40000040044 */
[----:B------:R-:W-:Y:S02]  /*19850*/  HFMA2 R68, R105, R68.H0_H0, -132, -132 ;  /* 0xd820d82069447431 */ /* 0x000fe40000040044 */
[-C--:B------:R-:W-:Y:S02]  /*19860*/  HFMA2 R92, R85, R36.reuse, R92 ;  /* 0x00000024555c7231 */ /* 0x080fe4000000005c */
        /* <DEDUP_REMOVED lines=8> */
[----:B------:R-:W-:Y:S01]  /*198f0*/  LOP3.LUT R37, R90, 0x64006400, RZ, 0xfc, !PT ;  /* 0x640064005a257812 */ /* 0x000fe200078efcff */
[----:B------:R-:W-:-:S02]  /*19900*/  HADD2 R89, R88, -1028, -1028 ;  /* 0xe404e40458597430 */ /* 0x000fc40000000000 */
[-C--:B------:R-:W-:Y:S02]  /*19910*/  HFMA2 R91, R79, R38.reuse, R91 ;  /* 0x000000264f5b7231 */ /* 0x080fe4000000005b */
[-C--:B------:R-:W-:Y:S02]  /*19920*/  HFMA2 R92, R75, R38.reuse, R92 ;  /* 0x000000264b5c7231 */ /* 0x080fe4000000005c */
[-C--:B------:R-:W-:Y:S02]  /*19930*/  HFMA2 R93, R71, R38.reuse, R93 ;  /* 0x00000026475d7231 */ /* 0x080fe4000000005d */
[----:B------:R-:W-:Y:S02]  /*19940*/  HADD2 R90, R87, -1028, -1028 ;  /* 0xe404e404575a7430 */ /* 0x000fe40000000000 */
[----:B------:R-:W-:Y:S02]  /*19950*/  HADD2 R88, R36, -1028, -1028 ;  /* 0xe404e40424587430 */ /* 0x000fe40000000000 */
[----:B------:R-:W-:-:S02]  /*19960*/  HFMA2 R94, R67, R38, R94 ;  /* 0x00000026435e7231 */ /* 0x000fc4000000005e */
[----:B------:R-:W-:Y:S02]  /*19970*/  HADD2 R87, R37, -1028, -1028 ;  /* 0xe404e40425577430 */ /* 0x000fe40000000000 */
[-C--:B------:R-:W-:Y:S02]  /*19980*/  HFMA2 R91, R90, R39.reuse, R91 ;  /* 0x000000275a5b7231 */ /* 0x080fe4000000005b */
[-C--:B------:R-:W-:Y:S02]  /*19990*/  HFMA2 R92, R89, R39.reuse, R92 ;  /* 0x00000027595c7231 */ /* 0x080fe4000000005c */
[-C--:B------:R-:W-:Y:S02]  /*199a0*/  HFMA2 R36, R88, R39.reuse, R93 ;  /* 0x0000002758247231 */ /* 0x080fe4000000005d */
[----:B------:R-:W-:Y:S02]  /*199b0*/  HFMA2 R39, R87, R39, R94 ;  /* 0x0000002757277231 */ /* 0x000fe4000000005e */
[----:B-1----:R-:W-:-:S02]  /*199c0*/  HFMA2 R95, R66, R32, RZ ;  /* 0x00000020425f7231 */ /* 0x002fc400000000ff */
[----:B------:R-:W-:Y:S02]  /*199d0*/  HADD2 R94, R91.H0_H0, R91.H1_H1 ;  /* 0x3000005b5b5e7230 */ /* 0x000fe40000000800 */
[-C--:B------:R-:W-:Y:S02]  /*199e0*/  HFMA2 R99, R62, R32.reuse, RZ ;  /* 0x000000203e637231 */ /* 0x080fe400000000ff */
[----:B------:R-:W-:Y:S02]  /*199f0*/  HADD2 R93, R92.H0_H0, R92.H1_H1 ;  /* 0x3000005c5c5d7230 */ /* 0x000fe40000000800 */
[----:B------:R-:W-:Y:S02]  /*19a00*/  HADD2 R92, R36.H0_H0, R36.H1_H1 ;  /* 0x30000024245c7230 */ /* 0x000fe40000000800 */
[----:B------:R-:W-:Y:S02]  /*19a10*/  HADD2 R91, R39.H0_H0, R39.H1_H1 ;  /* 0x30000027275b7230 */ /* 0x000fe40000000800 */
[-C--:B------:R-:W-:Y:S01]  /*19a20*/  HFMA2 R98, R64, R32.reuse, RZ.H0_H0 ;  /* 0x0000002040627231 */ /* 0x080fe200000400ff */
[----:B------:R-:W1:Y:S01]  /*19a30*/  LDS.128 R36, [UR4+0xa0] ;  /* 0x0000a004ff247984 */ /* 0x000e620008000c00 */
        /* <DEDUP_REMOVED lines=57> */
[----:B-----5:R-:W-:Y:S01]  /*19dd0*/  @!P0 PRMT R116, R96, 0x7610, R116 ;  /* 0x0000761060748816 */ /* 0x020fe20000000074 */
[-C--:B------:R-:W-:Y:S01]  /*19de0*/  HFMA2 R100, R67, R34.reuse, R100 ;  /* 0x0000002243647231 */ /* 0x080fe20000000064 */
[----:B------:R-:W-:Y:S01]  /*19df0*/  @!P0 PRMT R115, R97, 0x7610, R115 ;  /* 0x0000761061738816 */ /* 0x000fe20000000073 */
[----:B------:R-:W-:-:S02]  /*19e00*/  HFMA2 R98, R75, R34, R98 ;  /* 0x000000224b627231 */ /* 0x000fc40000000062 */
[----:B------:R-:W-:Y:S01]  /*19e10*/  HFMA2 R99, R71, R34, R99 ;  /* 0x0000002247637231 */ /* 0x000fe20000000063 */
[----:B------:R-:W-:Y:S01]  /*19e20*/  @!P0 PRMT R116, R116, 0x7610, R96 ;  /* 0x0000761074748816 */ /* 0x000fe20000000060 */
[-C--:B------:R-:W-:Y:S01]  /*19e30*/  HFMA2 R95, R90, R35.reuse, R95 ;  /* 0x000000235a5f7231 */ /* 0x080fe2000000005f */
[----:B------:R-:W-:Y:S01]  /*19e40*/  @!P0 PRMT R115, R115, 0x7610, R97 ;  /* 0x0000761073738816 */ /* 0x000fe20000000061 */
[-C--:B------:R-:W-:Y:S02]  /*19e50*/  HFMA2 R100, R87, R35.reuse, R100 ;  /* 0x0000002357647231 */ /* 0x080fe40000000064 */
[-C--:B------:R-:W-:Y:S02]  /*19e60*/  HFMA2 R96, R88, R35.reuse, R99 ;  /* 0x0000002358607231 */ /* 0x080fe40000000063 */
[----:B------:R-:W-:Y:S02]  /*19e70*/  HFMA2 R97, R89, R35, R98 ;  /* 0x0000002359617231 */ /* 0x000fe40000000062 */
[----:B------:R-:W0:Y:S01]  /*19e80*/  LDS.128 R32, [UR4+0x120] ;  /* 0x00012004ff207984 */ /* 0x000e220008000c00 */
[----:B------:R-:W-:-:S02]  /*19e90*/  HADD2 R98, R95.H0_H0, R95.H1_H1 ;  /* 0x3000005f5f627230 */ /* 0x000fc40000000800 */
[-C--:B--2---:R-:W-:Y:S02]  /*19ea0*/  HFMA2 R99, R66, R28.reuse, RZ ;  /* 0x0000001c42637231 */ /* 0x084fe400000000ff */
[----:B------:R-:W-:Y:S02]  /*19eb0*/  HADD2 R95, R100.H0_H0, R100.H1_H1 ;  /* 0x30000064645f7230 */ /* 0x000fe40000000800 */
[-C--:B------:R-:W-:Y:S02]  /*19ec0*/  HFMA2 R101, R62, R28.reuse, RZ ;  /* 0x0000001c3e657231 */ /* 0x080fe400000000ff */
[-C--:B------:R-:W-:Y:S02]  /*19ed0*/  HFMA2 R100, R64, R28.reuse, RZ.H0_H0 ;  /* 0x0000001c40647231 */ /* 0x080fe400000400ff */
        /* <DEDUP_REMOVED lines=13> */
[----:B-1----:R-:W-:-:S02]  /*19fb0*/  HFMA2 R100, R22, R36, R28 ;  /* 0x0000002416647231 */ /* 0x002fc4000000001c */
[-C--:B------:R-:W-:Y:S02]  /*19fc0*/  HFMA2 R101, R16, R36.reuse, R29 ;  /* 0x0000002410657231 */ /* 0x080fe4000000001d */
[-C--:B------:R-:W-:Y:S01]  /*19fd0*/  HFMA2 R99, R17, R36.reuse, R99 ;  /* 0x0000002411637231 */ /* 0x080fe20000000063 */
[----:B------:R-:W1:Y:S01]  /*19fe0*/  LDS.128 R28, [UR4+0x130] ;  /* 0x00013004ff1c7984 */ /* 0x000e620008000c00 */
        /* <DEDUP_REMOVED lines=13> */
[----:B------:R-:W2:Y:S01]  /*1a0c0*/  LDS.128 R36, [UR4+0x180] ;  /* 0x00018004ff247984 */ /* 0x000ea20008000c00 */
        /* <DEDUP_REMOVED lines=33> */
[----:B--2---:R-:W-:-:S02]  /*1a2e0*/  HFMA2 R28, R64, R36, RZ.H0_H0 ;  /* 0x00000024401c7231 */ /* 0x004fc400000400ff */
[-C--:B------:R-:W-:Y:S02]  /*1a2f0*/  HFMA2 R104, R66, R36.reuse, RZ ;  /* 0x0000002442687231 */ /* 0x080fe400000000ff */
[----:B------:R-:W-:Y:S02]  /*1a300*/  HADD2 R102, R100.H0_H0, R100.H1_H1 ;  /* 0x3000006464667230 */ /* 0x000fe40000000800 */
[-C--:B------:R-:W-:Y:S02]  /*1a310*/  HFMA2 R103, R62, R36.reuse, RZ ;  /* 0x000000243e677231 */ /* 0x080fe400000000ff */
[----:B------:R-:W-:Y:S02]  /*1a320*/  HADD2 R100, R99.H0_H0, R99.H1_H1 ;  /* 0x3000006363647230 */ /* 0x000fe40000000800 */
[----:B------:R-:W-:Y:S02]  /*1a330*/  HFMA2 R105, R60, R36, RZ.H0_H0 ;  /* 0x000000243c697231 */ /* 0x000fe400000400ff */
[----:B------:R-:W-:-:S02]  /*1a340*/  HADD2 R99, R31.H0_H0, R31.H1_H1 ;  /* 0x3000001f1f637230 */ /* 0x000fc40000000800 */
[-C--:B------:R-:W-:Y:S02]  /*1a350*/  HFMA2 R36, R63, R37.reuse, R28 ;  /* 0x000000253f247231 */ /* 0x080fe4000000001c */
[-C--:B------:R-:W-:Y:S01]  /*1a360*/  HFMA2 R104, R65, R37.reuse, R104 ;  /* 0x0000002541687231 */ /* 0x080fe20000000068 */
[----:B------:R-:W1:Y:S01]  /*1a370*/  LDS.128 R28, [UR4+0x1a0] ;  /* 0x0001a004ff1c7984 */ /* 0x000e620008000c00 */
        /* <DEDUP_REMOVED lines=37> */
[-C--:B------:R-:W-:Y:S01]  /*1a5d0*/  HFMA2 R28, R74, R30.reuse, R28 ;  /* 0x0000001e4a1c7231 */ /* 0x080fe2000000001c */
[----:B------:R-:W1:Y:S01]  /*1a5e0*/  LDS.128 R32, [UR4+0x200] ;  /* 0x00020004ff207984 */ /* 0x000e620008000c00 */
        /* <DEDUP_REMOVED lines=8> */
[----:B------:R-:W-:Y:S01]  /*1a670*/  HFMA2 R36, R83, R36, R103 ;  /* 0x0000002453247231 */ /* 0x000fe20000000067 */
[----:B------:R-:W-:Y:S01]  /*1a680*/  @!P0 MOV R112, R114 ;  /* 0x0000007200708202 */ /* 0x000fe20000000f00 */
[----:B------:R-:W-:-:S02]  /*1a690*/  HFMA2 R29, R80, R37, R29 ;  /* 0x00000025501d7231 */ /* 0x000fc4000000001d */
[-C--:B------:R-:W-:Y:S02]  /*1a6a0*/  HFMA2 R103, R76, R37.reuse, R104 ;  /* 0x000000254c677231 */ /* 0x080fe40000000068 */
[-C--:B------:R-:W-:Y:S02]  /*1a6b0*/  HFMA2 R28, R72, R37.reuse, R28 ;  /* 0x00000025481c7231 */ /* 0x080fe4000000001c */
[----:B------:R-:W-:Y:S01]  /*1a6c0*/  HFMA2 R30, R68, R37, R36 ;  /* 0x00000025441e7231 */ /* 0x000fe20000000024 */
[----:B------:R0:W2:Y:S01]  /*1a6d0*/  @!P0 LDG.E.U16.CONSTANT R131, desc[UR8][R112.64] ;  /* 0x0000000870838981 */ /* 0x0000a2000c1e9500 */
[-C--:B------:R-:W-:Y:S02]  /*1a6e0*/  HFMA2 R37, R79, R38.reuse, R29 ;  /* 0x000000264f257231 */ /* 0x080fe4000000001d */
[-C--:B------:R-:W-:Y:S02]  /*1a6f0*/  HFMA2 R103, R75, R38.reuse, R103 ;  /* 0x000000264b677231 */ /* 0x080fe40000000067 */
[----:B------:R-:W-:-:S02]  /*1a700*/  HFMA2 R36, R71, R38, R28 ;  /* 0x0000002647247231 */ /* 0x000fc4000000001c */
[----:B------:R-:W-:Y:S02]  /*1a710*/  HFMA2 R38, R67, R38, R30 ;  /* 0x0000002643267231 */ /* 0x000fe4000000001e */
[----:B------:R-:W3:Y:S01]  /*1a720*/  LDS.128 R28, [UR4+0x210] ;  /* 0x00021004ff1c7984 */ /* 0x000ee20008000c00 */
[-C--:B------:R-:W-:Y:S02]  /*1a730*/  HFMA2 R37, R90, R39.reuse, R37 ;  /* 0x000000275a257231 */ /* 0x080fe40000000025 */
[-C--:B------:R-:W-:Y:S02]  /*1a740*/  HFMA2 R36, R88, R39.reuse, R36 ;  /* 0x0000002758247231 */ /* 0x080fe40000000024 */
[----:B------:R-:W-:Y:S02]  /*1a750*/  HFMA2 R103, R89, R39, R103 ;  /* 0x0000002759677231 */ /* 0x000fe40000000067 */
[----:B------:R-:W-:Y:S02]  /*1a760*/  HADD2 R106, R37.H0_H0, R37.H1_H1 ;  /* 0x30000025256a7230 */ /* 0x000fe40000000800 */
[----:B------:R-:W-:-:S02]  /*1a770*/  HADD2 R104, R36.H0_H0, R36.H1_H1 ;  /* 0x3000002424687230 */ /* 0x000fc40000000800 */
[----:B------:R-:W-:Y:S02]  /*1a780*/  HFMA2 R38, R87, R39, R38 ;  /* 0x0000002757267231 */ /* 0x000fe40000000026 */
[----:B------:R-:W-:Y:S02]  /*1a790*/  HADD2 R105, R103.H0_H0, R103.H1_H1 ;  /* 0x3000006767697230 */ /* 0x000fe40000000800 */
[----:B------:R-:W-:Y:S02]  /*1a7a0*/  HADD2 R103, R38.H0_H0, R38.H1_H1 ;  /* 0x3000002626677230 */ /* 0x000fe40000000800 */
        /* <DEDUP_REMOVED lines=17> */
[-C--:B---3--:R-:W-:Y:S02]  /*1a8c0*/  HFMA2 R108, R22, R28.reuse, R108 ;  /* 0x0000001c166c7231 */ /* 0x088fe4000000006c */
[-C--:B------:R-:W-:Y:S02]  /*1a8d0*/  HFMA2 R33, R20, R28.reuse, R33 ;  /* 0x0000001c14217231 */ /* 0x080fe40000000021 */
[-C--:B------:R-:W-:Y:S02]  /*1a8e0*/  HFMA2 R32, R17, R28.reuse, R32 ;  /* 0x0000001c11207231 */ /* 0x080fe40000000020 */
[----:B------:R-:W-:Y:S02]  /*1a8f0*/  HFMA2 R107, R16, R28, R107 ;  /* 0x0000001c106b7231 */ /* 0x000fe4000000006b */
[----:B------:R-:W-:-:S02]  /*1a900*/  HFMA2 R109, R21, R29, R108 ;  /* 0x0000001d156d7231 */ /* 0x000fc4000000006c */
[-C--:B------:R-:W-:Y:S02]  /*1a910*/  HFMA2 R108, R23, R29.reuse, R33 ;  /* 0x0000001d176c7231 */ /* 0x080fe40000000021 */
[-C--:B------:R-:W-:Y:S02]  /*1a920*/  HFMA2 R28, R25, R29.reuse, R32 ;  /* 0x0000001d191c7231 */ /* 0x080fe40000000020 */
[----:B------:R-:W3:Y:S01]  /*1a930*/  LDS.128 R32, [UR4+0x230] ;  /* 0x00023004ff207984 */ /* 0x000ee20008000c00 */
        /* <DEDUP_REMOVED lines=26> */
[-C--:B---3--:R-:W-:Y:S02]  /*1aae0*/  HFMA2 R108, R86, R32.reuse, R108 ;  /* 0x00000020566c7231 */ /* 0x088fe4000000006c */
        /* <DEDUP_REMOVED lines=19> */
[----:B------:R-:W3:Y:S01]  /*1ac20*/  LDS.128 R36, [UR4+0x290] ;  /* 0x00029004ff247984 */ /* 0x000ee20008000c00 */
        /* <DEDUP_REMOVED lines=43> */
[----:B------:R-:W1:Y:S01]  /*1aee0*/  LDS.128 R36, [UR4+0x2b0] ;  /* 0x0002b004ff247984 */ /* 0x000e620008000c00 */
[----:B0-----:R-:W-:-:S02]  /*1aef0*/  HFMA2 R112, R82, R34, R111 ;  /* 0x0000002252707231 */ /* 0x001fc4000000006f */
[----:B------:R-:W-:Y:S02]  /*1af00*/  HFMA2 R111, R70, R34, R30 ;  /* 0x00000022466f7231 */ /* 0x000fe4000000001e */
[----:B------:R-:W0:Y:S01]  /*1af10*/  LDS.128 R28, [UR4+0x300] ;  /* 0x00030004ff1c7984 */ /* 0x000e220008000c00 */
        /* <DEDUP_REMOVED lines=30> */
[----:B------:R-:W-:-:S02]  /*1b100*/  HFMA2 R65, R54, R30, R65 ;  /* 0x0000001e36417231 */ /* 0x000fc40000000041 */
[-C--:B------:R-:W-:Y:S02]  /*1b110*/  HFMA2 R63, R42, R30.reuse, R63 ;  /* 0x0000001e2a3f7231 */ /* 0x080fe4000000003f */
[-C--:B------:R-:W-:Y:S02]  /*1b120*/  HFMA2 R61, R41, R30.reuse, R61 ;  /* 0x0000001e293d7231 */ /* 0x080fe4000000003d */
[----:B------:R-:W-:Y:S02]  /*1b130*/  HFMA2 R29, R40, R30, R29 ;  /* 0x0000001e281d7231 */ /* 0x000fe4000000001d */
[-C--:B------:R-:W-:Y:S02]  /*1b140*/  HFMA2 R65, R43, R31.reuse, R65 ;  /* 0x0000001f2b417231 */ /* 0x080fe40000000041 */
[----:B------:R-:W3:Y:S01]  /*1b150*/  LDS.128 R40, [UR4+0x330] ;  /* 0x00033004ff287984 */ /* 0x000ee20008000c00 */
        /* <DEDUP_REMOVED lines=42> */
[----:B------:R-:W-:Y:S01]  /*1b400*/  HFMA2 R34, R68, R41, R34 ;  /* 0x0000002944227231 */ /* 0x000fe20000000022 */
[----:B------:R-:W-:Y:S01]  /*1b410*/  @!P0 IADD3 R30, PT, PT, R118, 0x1, RZ ;  /* 0x00000001761e8810 */ /* 0x000fe20007ffe0ff */
[----:B------:R-:W-:-:S02]  /*1b420*/  HFMA2 R45, R79, R42, R21 ;  /* 0x0000002a4f2d7231 */ /* 0x000fc40000000015 */
[-C--:B------:R-:W-:Y:S01]  /*1b430*/  HFMA2 R38, R75, R42.reuse, R38 ;  /* 0x0000002a4b267231 */ /* 0x080fe20000000026 */
[----:B--2---:R-:W-:Y:S01]  /*1b440*/  @!P0 IADD3 R119, PT, PT, R131, R120, RZ ;  /* 0x0000007883778210 */ /* 0x004fe20007ffe0ff */
[-C--:B------:R-:W-:Y:S01]  /*1b450*/  HFMA2 R44, R71, R42.reuse, R36 ;  /* 0x0000002a472c7231 */ /* 0x080fe20000000024 */
[----:B------:R-:W-:Y:S01]  /*1b460*/  IADD3 R120, PT, PT, R120, 0x20, RZ ;  /* 0x0000002078787810 */ /* 0x000fe20007ffe0ff */
[----:B------:R-:W-:Y:S01]  /*1b470*/  HFMA2 R34, R67, R42, R34 ;  /* 0x0000002a43227231 */ /* 0x000fe20000000022 */
[----:B------:R-:W-:Y:S01]  /*1b480*/  @!P0 MOV R118, R30 ;  /* 0x0000001e00768202 */ /* 0x000fe20000000f00 */
        /* <DEDUP_REMOVED lines=52> */
.L_x_2485:
        /* <DEDUP_REMOVED lines=8> */
.L_x_2488:
[----:B------:R-:W2:Y:S01]  /*1b850*/  LDG.E.128.CONSTANT R16, desc[UR8][R128.64] ;  /* 0x0000000880107981 */ /* 0x000ea2000c1e9d00 */
[----:B------:R-:W-:-:S13]  /*1b860*/  ISETP.NE.AND P0, PT, R120, R119, PT ;  /* 0x000000777800720c */ /* 0x000fda0003f05270 */
[C---:B------:R-:W-:Y:S01]  /*1b870*/  @!P0 LEA R34, R118.reuse, R1, 0x3 ;  /* 0x0000000176228211 */ /* 0x040fe200078e18ff */
[----:B------:R-:W3:Y:S05]  /*1b880*/  @!P0 LDG.E.U16.CONSTANT R15, desc[UR8][R36.64] ;  /* 0x00000008240f8981 */ /* 0x000eea000c1e9500 */
[----:B------:R-:W4:Y:S01]  /*1b890*/  @!P0 LDL.64 R34, [R34+0x8] ;  /* 0x0000080022228983 */ /* 0x000f220000100a00 */
[----:B------:R-:W-:Y:S01]  /*1b8a0*/  @!P0 IADD3 R20, PT, PT, R118, 0x1, RZ ;  /* 0x0000000176148810 */ /* 0x000fe20007ffe0ff */
[----:B------:R-:W-:Y:S01]  /*1b8b0*/  HFMA2 R25, -RZ, RZ, 0, 0.25 ;  /* 0x00003400ff197431 */ /* 0x000fe200000001ff */
[----:B------:R-:W-:Y:S01]  /*1b8c0*/  MOV R42, 0x2c00 ;  /* 0x00002c00002a7802 */ /* 0x000fe20000000f00 */
[----:B------:R-:W-:Y:S01]  /*1b8d0*/  HFMA2 R38, -RZ, RZ, 0, 0.015625 ;  /* 0x00002400ff267431 */ /* 0x000fe200000001ff */
[----:B------:R-:W-:-:S02]  /*1b8e0*/  @!P0 MOV R118, R20 ;  /* 0x0000001400768202 */ /* 0x000fc40000000f00 */
[----:B------:R-:W-:Y:S02]  /*1b8f0*/  PRMT R25, R25, 0x5410, R25 ;  /* 0x0000541019197816 */ /* 0x000fe40000000019 */
        /* <DEDUP_REMOVED lines=17> */
[C---:B------:R-:W-:Y:S02]  /*1ba10*/  LOP3.LUT R62, R19.reuse, 0x30003, RZ, 0xc0, !PT ;  /* 0x00030003133e7812 */ /* 0x040fe400078ec0ff */
        /* <DEDUP_REMOVED lines=14> */
[-C--:B------:R-:W-:Y:S02]  /*1bb00*/  HFMA2 R64, R20, R25.reuse.H1_H1, -258, -258 ;  /* 0xdc08dc0814407431 */ /* 0x080fe40000060019 */
[-C--:B------:R-:W-:Y:S02]  /*1bb10*/  HFMA2 R54, R54, R25.reuse.H1_H1, -258, -258 ;  /* 0xdc08dc0836367431 */ /* 0x080fe40000060019 */
[-C--:B------:R-:W-:Y:S02]  /*1bb20*/  HFMA2 R51, R51, R25.reuse.H1_H1, -258, -258 ;  /* 0xdc08dc0833337431 */ /* 0x080fe40000060019 */
[----:B------:R-:W-:-:S02]  /*1bb30*/  HFMA2 R60, R60, R25.H1_H1, -258, -258 ;  /* 0xdc08dc083c3c7431 */ /* 0x000fc40000060019 */
[-C--:B------:R-:W-:Y:S02]  /*1bb40*/  HFMA2 R49, R16, R25.reuse.H1_H1, -258, -258 ;  /* 0xdc08dc0810317431 */ /* 0x080fe40000060019 */
[-C--:B------:R-:W-:Y:S02]  /*1bb50*/  HFMA2 R48, R17, R25.reuse.H1_H1, -258, -258 ;  /* 0xdc08dc0811307431 */ /* 0x080fe40000060019 */
[-C--:B------:R-:W-:Y:S02]  /*1bb60*/  HFMA2 R47, R18, R25.reuse.H1_H1, -258, -258 ;  /* 0xdc08dc08122f7431 */ /* 0x080fe40000060019 */
[----:B------:R-:W-:Y:S02]  /*1bb70*/  HFMA2 R46, R19, R25.H1_H1, -258, -258 ;  /* 0xdc08dc08132e7431 */ /* 0x000fe40000060019 */
[----:B------:R-:W0:Y:S01]  /*1bb80*/  LDS.128 R24, [UR4] ;  /* 0x00000004ff187984 */ /* 0x000e220008000c00 */
        /* <DEDUP_REMOVED lines=12> */
[-C--:B------:R-:W-:Y:S02]  /*1bc50*/  HFMA2 R55, R21, R42.reuse.H0_H0, -66, -66 ;  /* 0xd420d42015377431 */ /* 0x080fe4000004002a */
[-C--:B------:R-:W-:Y:S02]  /*1bc60*/  HFMA2 R56, R23, R42.reuse.H0_H0, -66, -66 ;  /* 0xd420d42017387431 */ /* 0x080fe4000004002a */
[-C--:B------:R-:W-:Y:S01]  /*1bc70*/  HFMA2 R58, R17, R42.reuse.H0_H0, -66, -66 ;  /* 0xd420d420113a7431 */ /* 0x080fe2000004002a */
[----:B------:R-:W2:Y:S01]  /*1bc80*/  LDS.128 R20, [UR4+0x10] ;  /* 0x00001004ff147984 */ /* 0x000ea20008000c00 */
[----:B------:R-:W-:-:S02]  /*1bc90*/  HFMA2 R50, R53, R42.H0_H0, -66, -66 ;  /* 0xd420d42035327431 */ /* 0x000fc4000004002a */
[-C--:B------:R-:W-:Y:S02]  /*1bca0*/  HFMA2 R45, R45, R42.reuse.H0_H0, -66, -66 ;  /* 0xd420d4202d2d7431 */ /* 0x080fe4000004002a */
[-C--:B------:R-:W-:Y:S02]  /*1bcb0*/  HFMA2 R44, R19, R42.reuse.H0_H0, -66, -66 ;  /* 0xd420d420132c7431 */ /* 0x080fe4000004002a */
        /* <DEDUP_REMOVED lines=18> */
[----:B------:R-:W-:Y:S01]  /*1bde0*/  HFMA2 R40, R17, R38.H0_H0, -18, -18 ;  /* 0xcc80cc8011287431 */ /* 0x000fe20000040026 */
[----:B------:R-:W-:Y:S02]  /*1bdf0*/  LOP3.LUT R63, R63, 0x64006400, RZ, 0xfc, !PT ;  /* 0x640064003f3f7812 */ /* 0x000fe400078efcff */
[----:B------:R-:W-:Y:S02]  /*1be00*/  LOP3.LUT R41, R16, 0x64006400, RZ, 0xfc, !PT ;  /* 0x6400640010297812 */ /* 0x000fe400078efcff */
[----:B------:R-:W-:Y:S01]  /*1be10*/  LOP3.LUT R39, R18, 0x64006400, RZ, 0xfc, !PT ;  /* 0x6400640012277812 */ /* 0x000fe200078efcff */
[-C--:B0-----:R-:W-:Y:S01]  /*1be20*/  HFMA2 R16, R53, R24.reuse, RZ ;  /* 0x0000001835107231 */ /* 0x081fe200000000ff */
[----:B------:R-:W-:Y:S01]  /*1be30*/  LOP3.LUT R19, R19, 0x64006400, RZ, 0xfc, !PT ;  /* 0x6400640013137812 */ /* 0x000fe200078efcff */
[----:B------:R-:W-:-:S02]  /*1be40*/  HFMA2 R17, R65, R24, RZ.H0_H0 ;  /* 0x0000001841117231 */ /* 0x000fc400000400ff */
[-C--:B------:R-:W-:Y:S02]  /*1be50*/  HFMA2 R18, R52, R24.reuse, RZ ;  /* 0x0000001834127231 */ /* 0x080fe400000000ff */
[----:B------:R-:W-:Y:S02]  /*1be60*/  HFMA2 R24, R66, R24, RZ.H0_H0 ;  /* 0x0000001842187231 */ /* 0x000fe400000400ff */
[-C--:B------:R-:W-:Y:S02]  /*1be70*/  HFMA2 R69, R69, R38.reuse.H0_H0, -18, -18 ;  /* 0xcc80cc8045457431 */ /* 0x080fe40000040026 */
[-C--:B------:R-:W-:Y:S02]  /*1be80*/  HFMA2 R57, R57, R38.reuse.H0_H0, -18, -18 ;  /* 0xcc80cc8039397431 */ /* 0x080fe40000040026 */
[-C--:B------:R-:W-:Y:S02]  /*1be90*/  HFMA2 R68, R61, R38.reuse.H0_H0, -18, -18 ;  /* 0xcc80cc803d447431 */ /* 0x080fe40000040026 */
[----:B------:R-:W-:-:S02]  /*1bea0*/  HFMA2 R67, R63, R38.H0_H0, -18, -18 ;  /* 0xcc80cc803f437431 */ /* 0x000fc40000040026 */
[-C--:B------:R-:W-:Y:S02]  /*1beb0*/  HFMA2 R41, R41, R38.reuse.H0_H0, -18, -18 ;  /* 0xcc80cc8029297431 */ /* 0x080fe40000040026 */
[-C--:B------:R-:W-:Y:S02]  /*1bec0*/  HFMA2 R39, R39, R38.reuse.H0_H0, -18, -18 ;  /* 0xcc80cc8027277431 */ /* 0x080fe40000040026 */
[-C--:B------:R-:W-:Y:S02]  /*1bed0*/  HFMA2 R16, R64, R25.reuse, R16 ;  /* 0x0000001940107231 */ /* 0x080fe40000000010 */
[----:B------:R-:W-:Y:S02]  /*1bee0*/  HFMA2 R38, R19, R38.H0_H0, -18, -18 ;  /* 0xcc80cc8013267431 */ /* 0x000fe40000040026 */
        /* <DEDUP_REMOVED lines=8> */
[----:B------:R-:W-:-:S02]  /*1bf70*/  LOP3.LUT R28, R28, 0x30003, RZ, 0xc0, !PT ;  /* 0x000300031c1c7812 */ /* 0x000fc400078ec0ff */
[----:B------:R-:W-:Y:S02]  /*1bf80*/  LOP3.LUT R31, R31, 0x30003, RZ, 0xc0, !PT ;  /* 0x000300031f1f7812 */ /* 0x000fe400078ec0ff */
[----:B------:R-:W-:Y:S01]  /*1bf90*/  LOP3.LUT R29, R29, 0x30003, RZ, 0xc0, !PT ;  /* 0x000300031d1d7812 */ /* 0x000fe200078ec0ff */
[-C--:B------:R-:W-:Y:S01]  /*1bfa0*/  HFMA2 R24, R69, R27.reuse, R24 ;  /* 0x0000001b45187231 */ /* 0x080fe20000000018 */
[----:B------:R-:W-:Y:S01]  /*1bfb0*/  LOP3.LUT R30, R30, 0x30003, RZ, 0xc0, !PT ;  /* 0x000300031e1e7812 */ /* 0x000fe200078ec0ff */
[-C--:B------:R-:W-:Y:S02]  /*1bfc0*/  HFMA2 R25, R57, R27.reuse, R25 ;  /* 0x0000001b39197231 */ /* 0x080fe40000000019 */
[-C--:B------:R-:W-:Y:S02]  /*1bfd0*/  HFMA2 R26, R68, R27.reuse, R59 ;  /* 0x0000001b441a7231 */ /* 0x080fe4000000003b */
[----:B------:R-:W-:Y:S01]  /*1bfe0*/  HFMA2 R27, R67, R27, R61 ;  /* 0x0000001b431b7231 */ /* 0x000fe2000000003d */
[----:B------:R-:W-:-:S02]  /*1bff0*/  LOP3.LUT R63, R28, 0x64006400, RZ, 0xfc, !PT ;  /* 0x640064001c3f7812 */ /* 0x000fc400078efcff */
[----:B------:R-:W-:Y:S02]  /*1c000*/  LOP3.LUT R62, R31, 0x64006400, RZ, 0xfc, !PT ;  /* 0x640064001f3e7812 */ /* 0x000fe400078efcff */
[----:B------:R-:W-:Y:S02]  /*1c010*/  LOP3.LUT R61, R29, 0x64006400, RZ, 0xfc, !PT ;  /* 0x640064001d3d7812 */ /* 0x000fe400078efcff */
[----:B------:R-:W-:Y:S01]  /*1c020*/  LOP3.LUT R59, R30, 0x64006400, RZ, 0xfc, !PT ;  /* 0x640064001e3b7812 */ /* 0x000fe200078efcff */
[----:B------:R-:W-:Y:S01]  /*1c030*/  HADD2 R63, R63, -1026, -1026 ;  /* 0xe402e4023f3f7430 */ /* 0x000fe20000000000 */
[----:B------:R-:W5:Y:S01]  /*1c040*/  LDS.128 R28, [UR4+0x90] ;  /* 0x00009004ff1c7984 */ /* 0x000f620008000c00 */
[----:B------:R-:W-:Y:S02]  /*1c050*/  HADD2 R62, R62, -1026, -1026 ;  /* 0xe402e4023e3e7430 */ /* 0x000fe40000000000 */
[----:B------:R-:W-:Y:S02]  /*1c060*/  HADD2 R61, R61, -1026, -1026 ;  /* 0xe402e4023d3d7430 */ /* 0x000fe40000000000 */
[----:B------:R-:W-:-:S02]  /*1c070*/  HADD2 R59, R59, -1026, -1026 ;  /* 0xe402e4023b3b7430 */ /* 0x000fc40000000000 */
        /* <DEDUP_REMOVED lines=12> */
[----:B------:R-:W-:Y:S02]  /*1c140*/  HFMA2 R26, R43, R22, R26 ;  /* 0x000000162b1a7231 */ /* 0x000fe4000000001a */
[-C--:B------:R-:W-:Y:S02]  /*1c150*/  HFMA2 R21, R38, R23.reuse, R21 ;  /* 0x0000001726157231 */ /* 0x080fe40000000015 */
[-C--:B------:R-:W-:Y:S02]  /*1c160*/  HFMA2 R24, R41, R23.reuse, R24 ;  /* 0x0000001729187231 */ /* 0x080fe40000000018 */
[----:B------:R-:W-:Y:S02]  /*1c170*/  HADD2 R71, R20.H0_H0, R20.H1_H1 ;  /* 0x3000001414477230 */ /* 0x000fe40000000800 */
[----:B------:R-:W-:Y:S02]  /*1c180*/  HFMA2 R26, R39, R23, R26 ;  /* 0x00000017271a7231 */ /* 0x000fe4000000001a */
[----:B------:R-:W-:-:S02]  /*1c190*/  HADD2 R70, R21.H0_H0, R21.H1_H1 ;  /* 0x3000001515467230 */ /* 0x000fc40000000800 */
[----:B------:R-:W2:Y:S01]  /*1c1a0*/  LDS.128 R20, [UR4+0x100] ;  /* 0x00010004ff147984 */ /* 0x000ea20008000c00 */
[----:B------:R-:W-:Y:S02]  /*1c1b0*/  HADD2 R73, R24.H0_H0, R24.H1_H1 ;  /* 0x3000001818497230 */ /* 0x000fe40000000800 */
[-C--:B0-----:R-:W-:Y:S02]  /*1c1c0*/  HFMA2 R24, R53, R16.reuse, RZ ;  /* 0x0000001035187231 */ /* 0x081fe400000000ff */
[-C--:B------:R-:W-:Y:S02]  /*1c1d0*/  HFMA2 R27, R65, R16.reuse, RZ.H0_H0 ;  /* 0x00000010411b7231 */ /* 0x080fe400000400ff */
[-C--:B------:R-:W-:Y:S02]  /*1c1e0*/  HFMA2 R25, R52, R16.reuse, RZ ;  /* 0x0000001034197231 */ /* 0x080fe400000000ff */
[----:B------:R-:W-:Y:S01]  /*1c1f0*/  HFMA2 R16, R66, R16, RZ.H0_H0 ;  /* 0x0000001042107231 */ /* 0x000fe200000400ff */
[----:B----4-:R-:W-:Y:S01]  /*1c200*/  @!P0 PRMT R116, R34, 0x7610, R116 ;  /* 0x0000761022748816 */ /* 0x010fe20000000074 */
[----:B------:R-:W-:-:S02]  /*1c210*/  HADD2 R72, R26.H0_H0, R26.H1_H1 ;  /* 0x3000001a1a487230 */ /* 0x000fc40000000800 */
        /* <DEDUP_REMOVED lines=14> */
[-C--:B-----5:R-:W-:Y:S02]  /*1c300*/  HFMA2 R16, R63, R28.reuse, R16 ;  /* 0x0000001c3f107231 */ /* 0x0a0fe40000000010 */
        /* <DEDUP_REMOVED lines=15> */
[----:B------:R-:W4:Y:S01]  /*1c400*/  LDS.128 R28, [UR4+0x180] ;  /* 0x00018004ff1c7984 */ /* 0x000f220008000c00 */
[----:B------:R-:W-:Y:S01]  /*1c410*/  @!P0 PRMT R115, R35, 0x7610, R115 ;  /* 0x0000761023738816 */ /* 0x000fe20000000073 */
[----:B------:R-:W-:-:S02]  /*1c420*/  HADD2 R75, R16.H0_H0, R16.H1_H1 ;  /* 0x30000010104b7230 */ /* 0x000fc40000000800 */
[-C--:B--2---:R-:W-:Y:S02]  /*1c430*/  HFMA2 R16, R53, R20.reuse, RZ ;  /* 0x0000001435107231 */ /* 0x084fe400000000ff */
[----:B------:R-:W-:Y:S02]  /*1c440*/  HADD2 R34, R17.H0_H0, R17.H1_H1 ;  /* 0x3000001111227230 */ /* 0x000fe40000000800 */
[-C--:B------:R-:W-:Y:S02]  /*1c450*/  HFMA2 R18, R52, R20.reuse, RZ ;  /* 0x0000001434127231 */ /* 0x080fe400000000ff */
[-C--:B------:R-:W-:Y:S02]  /*1c460*/  HFMA2 R17, R65, R20.reuse, RZ.H0_H0 ;  /* 0x0000001441117231 */ /* 0x080fe400000400ff */
[----:B------:R-:W-:Y:S01]  /*1c470*/  HFMA2 R20, R66, R20, RZ.H0_H0 ;  /* 0x0000001442147231 */ /* 0x000fe200000400ff */
[----:B------:R-:W-:Y:S01]  /*1c480*/  @!P0 PRMT R115, R115, 0x7610, R35 ;  /* 0x0000761073738816 */ /* 0x000fe20000000023 */
        /* <DEDUP_REMOVED lines=11> */
[----:B------:R-:W2:Y:S01]  /*1c540*/  LDS.128 R16, [UR4+0x190] ;  /* 0x00019004ff107984 */ /* 0x000ea20008000c00 */
        /* <DEDUP_REMOVED lines=19> */
[----:B------:R-:W-:Y:S02]  /*1c680*/  HADD2 R79, R20.H0_H0, R20.H1_H1 ;  /* 0x30000014144f7230 */ /* 0x000fe40000000800 */
[----:B----4-:R-:W-:-:S02]  /*1c690*/  HFMA2 R20, R53, R28, RZ ;  /* 0x0000001c35147231 */ /* 0x010fc400000000ff */
[----:B------:R-:W-:Y:S02]  /*1c6a0*/  HADD2 R76, R22.H0_H0, R22.H1_H1 ;  /* 0x30000016164c7230 */ /* 0x000fe40000000800 */
[-C--:B------:R-:W-:Y:S02]  /*1c6b0*/  HFMA2 R22, R52, R28.reuse, RZ ;  /* 0x0000001c34167231 */ /* 0x080fe400000000ff */
[----:B------:R-:W-:Y:S02]  /*1c6c0*/  HADD2 R77, R21.H0_H0, R21.H1_H1 ;  /* 0x30000015154d7230 */ /* 0x000fe40000000800 */
        /* <DEDUP_REMOVED lines=10> */
[----:B------:R-:W4:Y:S01]  /*1c770*/  LDS.128 R20, [UR4+0x280] ;  /* 0x00028004ff147984 */ /* 0x000f220008000c00 */
[-C--:B------:R-:W-:Y:S02]  /*1c780*/  HFMA2 R28, R69, R31.reuse, R28 ;  /* 0x0000001f451c7231 */ /* 0x080fe4000000001c */
[-C--:B------:R-:W-:Y:S02]  /*1c790*/  HFMA2 R29, R57, R31.reuse, R29 ;  /* 0x0000001f391d7231 */ /* 0x080fe4000000001d */
[-C--:B------:R-:W-:Y:S02]  /*1c7a0*/  HFMA2 R80, R68, R31.reuse, R80 ;  /* 0x0000001f44507231 */ /* 0x080fe40000000050 */
[----:B------:R-:W-:Y:S02]  /*1c7b0*/  HFMA2 R30, R67, R31, R30 ;  /* 0x0000001f431e7231 */ /* 0x000fe4000000001e */
[----:B--2---:R-:W-:-:S02]  /*1c7c0*/  HFMA2 R28, R63, R16, R28 ;  /* 0x000000103f1c7231 */ /* 0x004fc4000000001c */
        /* <DEDUP_REMOVED lines=14> */
[----:B------:R-:W-:Y:S01]  /*1c8b0*/  HFMA2 R18, R38, R19, R18 ;  /* 0x0000001326127231 */ /* 0x000fe20000000012 */
[----:B------:R-:W2:Y:S01]  /*1c8c0*/  LDS.128 R28, [UR4+0x300] ;  /* 0x00030004ff1c7984 */ /* 0x000ea20008000c00 */
[----:B------:R-:W-:Y:S02]  /*1c8d0*/  HADD2 R80, R16.H0_H0, R16.H1_H1 ;  /* 0x3000001010507230 */ /* 0x000fe40000000800 */
[----:B------:R-:W-:Y:S02]  /*1c8e0*/  HADD2 R81, R17.H0_H0, R17.H1_H1 ;  /* 0x3000001111517230 */ /* 0x000fe40000000800 */
[----:B0-----:R-:W-:-:S02]  /*1c8f0*/  HFMA2 R17, R65, R24, RZ ;  /* 0x0000001841117231 */ /* 0x001fc400000000ff */
[----:B------:R-:W-:Y:S02]  /*1c900*/  HADD2 R83, R18.H0_H0, R18.H1_H1 ;  /* 0x3000001212537230 */ /* 0x000fe40000000800 */
[-C--:B------:R-:W-:Y:S02]  /*1c910*/  HFMA2 R18, R52, R24.reuse, RZ ;  /* 0x0000001834127231 */ /* 0x080fe400000000ff */
[-C--:B------:R-:W-:Y:S02]  /*1c920*/  HFMA2 R16, R53, R24.reuse, RZ.H0_H0 ;  /* 0x0000001835107231 */ /* 0x080fe400000400ff */
        /* <DEDUP_REMOVED lines=13> */
[-C--:B----4-:R-:W-:Y:S02]  /*1ca00*/  HFMA2 R27, R65, R20.reuse, RZ ;  /* 0x00000014411b7231 */ /* 0x090fe400000000ff */
        /* <DEDUP_REMOVED lines=15> */
[----:B------:R-:W0:Y:S04]  /*1cb00*/  LDS.128 R16, [UR4+0x210] ;  /* 0x00021004ff107984 */ /* 0x000e280008000c00 */
[----:B------:R-:W4:Y:S04]  /*1cb10*/  LDS.128 R24, [UR4+0x290] ;  /* 0x00029004ff187984 */ /* 0x000f280008000c00 */
[----:B------:R-:W5:Y:S01]  /*1cb20*/  LDS.128 R20, [UR4+0x310] ;  /* 0x00031004ff147984 */ /* 0x000f620008000c00 */
[----:B--2---:R-:W-:-:S02]  /*1cb30*/  HFMA2 R65, R65, R28, RZ ;  /* 0x0000001c41417231 */ /* 0x004fc400000000ff */
        /* <DEDUP_REMOVED lines=15> */
[----:B---3--:R-:W-:Y:S02]  /*1cc30*/  @!P0 IADD3 R119, PT, PT, R15, R120, RZ ;  /* 0x000000780f778210 */ /* 0x008fe40007ffe0ff */
[----:B------:R-:W-:Y:S01]  /*1cc40*/  IADD3 R120, PT, PT, R120, 0x10, RZ ;  /* 0x0000001078787810 */ /* 0x000fe20007ffe0ff */
[-C--:B0-----:R-:W-:Y:S02]  /*1cc50*/  HFMA2 R91, R63, R16.reuse, R91 ;  /* 0x000000103f5b7231 */ /* 0x081fe4000000005b */
[----:B------:R-:W-:-:S02]  /*1cc60*/  HFMA2 R88, R62, R16, R88 ;  /* 0x000000103e587231 */ /* 0x000fc40000000058 */
[----:B------:R-:W-:Y:S02]  /*1cc70*/  HFMA2 R89, R61, R16, R89 ;  /* 0x000000103d597231 */ /* 0x000fe40000000059 */
[-C--:B----4-:R-:W-:Y:S02]  /*1cc80*/  HFMA2 R86, R63, R24.reuse, R86 ;  /* 0x000000183f567231 */ /* 0x090fe40000000056 */
[CC--:B------:R-:W-:Y:S02]  /*1cc90*/  HFMA2 R85, R62.reuse, R24.reuse, R85 ;  /* 0x000000183e557231 */ /* 0x0c0fe40000000055 */
[----:B------:R-:W-:Y:S02]  /*1cca0*/  HFMA2 R84, R61, R24, R84 ;  /* 0x000000183d547231 */ /* 0x000fe40000000054 */
[-C--:B-----5:R-:W-:Y:S02]  /*1ccb0*/  HFMA2 R69, R63, R20.reuse, R69 ;  /* 0x000000143f457231 */ /* 0x0a0fe40000000045 */
        /* <DEDUP_REMOVED lines=13> */
[C---:B------:R-:W-:Y:S02]  /*1cd90*/  HFMA2 R68, R47.reuse, R21, R68 ;  /* 0x000000152f447231 */ /* 0x040fe40000000044 */
[CC--:B------:R-:W-:Y:S02]  /*1cda0*/  HFMA2 R87, R46.reuse, R25.reuse, R87 ;  /* 0x000000192e577231 */ /* 0x0c0fe40000000057 */
[----:B------:R-:W-:Y:S02]  /*1cdb0*/  HFMA2 R84, R47, R25, R84 ;  /* 0x000000192f547231 */ /* 0x000fe40000000054 */
        /* <DEDUP_REMOVED lines=19> */
[-C--:B------:R-:W-:Y:S01]  /*1cef0*/  HFMA2 R18, R39, R19.reuse, R89 ;  /* 0x0000001327127231 */ /* 0x080fe20000000059 */
[----:B------:R-:W-:Y:S01]  /*1cf00*/  ISETP.GE.AND P0, PT, R120, R121, PT ;  /* 0x000000797800720c */ /* 0x000fe20003f06270 */
[----:B------:R-:W-:-:S02]  /*1cf10*/  HFMA2 R19, R38, R19, R90 ;  /* 0x0000001326137231 */ /* 0x000fc4000000005a */
[CC--:B------:R-:W-:Y:S02]  /*1cf20*/  HFMA2 R84, R39.reuse, R27.reuse, R84 ;  /* 0x0000001b27547231 */ /* 0x0c0fe40000000054 */
[C---:B------:R-:W-:Y:S02]  /*1cf30*/  HFMA2 R87, R38.reuse, R27, R87 ;  /* 0x0000001b26577231 */ /* 0x040fe40000000057 */
        /* <DEDUP_REMOVED lines=16> */
[----:B------:R-:W-:Y:S01]  /*1d040*/  HADD2 R21, R21.H0_H0, R21.H1_H1 ;  /* 0x3000001515157230 */ /* 0x000fe20000000800 */
        /* <DEDUP_REMOVED lines=14> */
[----:B------:R-:W-:Y:S01]  /*1d130*/  MOV R117, UR10 ;  /* 0x0000000a00757c02 */ /* 0x000fe20008000f00 */
[----:B------:R-:W-:Y:S01]  /*1d140*/  UIADD3 UR4, UPT, UPT, UR4, 0x20, URZ ;  /* 0x0000002004047890 */ /* 0x000fe2000fffe0ff */
[----:B------:R-:W-:Y:S01]  /*1d150*/  IADD3 R36, P1, PT, R36, 0x40, RZ ;  /* 0x0000004024247810 */ /* 0x000fe20007f3e0ff */
        /* <DEDUP_REMOVED lines=15> */
[----:B------:R-:W-:Y:S01]  /*1d250*/  HFMA2 R0, R68, R115, R0 ;  /* 0x0000007344007231 */ /* 0x000fe20000000000 */
[----:B------:R-:W-:Y:S06]  /*1d260*/  @!P0 BRA `(.L_x_2488) ;  /* 0xffffffe400788947 */ /* 0x000fec000383ffff */
.L_x_2487:
[----:B------:R-:W-:Y:S02]  /*1d270*/  IMAD R15, R117, UR7, RZ ;  /* 0x00000007750f7c24 */ /* 0x000fe4000f8e02ff */
[----:B------:R-:W-:Y:S02]  /*1d280*/  HMUL2 R17, R14, RZ.H0_H0 ;  /* 0x200000ff0e117232 */ /* 0x000fe40000000000 */
[----:B------:R-:W-:-:S04]  /*1d290*/  IMAD R15, R15, 0x7, R122 ;  /* 0x000000070f0f7824 */ /* 0x000fc800078e027a */
        /* <DEDUP_REMOVED lines=9> */
.L_x_2492:
[----:B------:R-:W0:Y:S02]  /*1d330*/  LDS R14, [R13] ;  /* 0x000000000d0e7984 */ /* 0x000e240000000800 */
[----:B0-----:R-:W-:-:S05]  /*1d340*/  HADD2 R15, R14, R17 ;  /* 0x000000110e0f7230 */ /* 0x001fca0000000000 */
[----:B------:R-:W0:Y:S02]  /*1d350*/  ATOMS.CAST.SPIN P0, [R13], R14, R15 ;  /* 0x0000000e0d00758d */ /* 0x000e24000180000f */
[----:B0-----:R-:W-:Y:S05]  /*1d360*/  @!P0 BRA `(.L_x_2492) ;  /* 0xfffffffc00f08947 */ /* 0x001fea000383ffff */
[----:B------:R-:W-:Y:S05]  /*1d370*/  BRA `(.L_x_2490) ;  /* 0x00000000000c7947 */ /* 0x000fea0003800000 */
.L_x_2491:
[----:B------:R-:W2:Y:S02]  /*1d380*/  LD.E R13, desc[UR8][R32.64] ;  /* 0x00000008200d7980 */ /* 0x000ea4000c101900 */
[----:B--2---:R-:W-:-:S05]  /*1d390*/  IADD3 R13, PT, PT, R17, R13, RZ ;  /* 0x0000000d110d7210 */ /* 0x004fca0007ffe0ff */
[----:B------:R0:W-:Y:S02]  /*1d3a0*/  ST.E desc[UR8][R32.64], R13 ;  /* 0x0000000d20007985 */ /* 0x0001e4000c101908 */
.L_x_2490:
[----:B------:R-:W-:Y:S05]  /*1d3b0*/  BSYNC.RECONVERGENT B0 ;  /* 0x0000000000007941 */ /* 0x000fea0003800200 */
.L_x_2489:
[----:B------:R1:W-:Y:S01]  /*1d3c0*/  ATOM.E.ADD.F16x2.RN.STRONG.GPU P0, RZ, desc[UR8][R32.64+0x4], R19 ;  /* 0x8000041320ff79a2 */ /* 0x0003e2000c10e108 */
[----:B------:R-:W-:Y:S04]  /*1d3d0*/  BSSY.RECONVERGENT B0, `(.L_x_2493) ;  /* 0x000000e000007945 */ /* 0x000fe80003800200 */
[----:B-1----:R-:W-:Y:S05]  /*1d3e0*/  @P0 BRA `(.L_x_2494) ;  /* 0x0000000000300947 */ /* 0x002fea0003800000 */
[----:B------:R-:W1:Y:S02]  /*1d3f0*/  QSPC.E.S P0, RZ, [R32+0x4] ;  /* 0x0000040020ff73aa */ /* 0x000e640000000500 */
[----:B-1----:R-:W-:Y:S05]  /*1d400*/  @!P0 BRA `(.L_x_2495) ;  /* 0x00000000001c8947 */ /* 0x002fea0003800000 */
[----:B------:R-:W-:-:S04]  /*1d410*/  MOV R14, R32 ;  /* 0x00000020000e7202 */ /* 0x000fc80000000f00 */
[----:B0-----:R-:W-:-:S07]  /*1d420*/  MOV R13, R14 ;  /* 0x0000000e000d7202 */ /* 0x001fce0000000f00 */
.L_x_2496:
[----:B------:R-:W0:Y:S02]  /*1d430*/  LDS R14, [R13+0x4] ;  /* 0x000004000d0e7984 */ /* 0x000e240000000800 */
[----:B0-----:R-:W-:-:S05]  /*1d440*/  HFMA2 R15, R14, 1, 1, R19 ;  /* 0x3c003c000e0f7831 */ /* 0x001fca0000000013 */
[----:B------:R-:W0:Y:S02]  /*1d450*/  ATOMS.CAST.SPIN P0, [R13+0x4], R14, R15 ;  /* 0x0000040e0d00758d */ /* 0x000e24000180000f */
[----:B0-----:R-:W-:Y:S05]  /*1d460*/  @!P0 BRA `(.L_x_2496) ;  /* 0xfffffffc00f08947 */ /* 0x001fea000383ffff */
[----:B------:R-:W-:Y:S05]  /*1d470*/  BRA `(.L_x_2494) ;  /* 0x00000000000c7947 */ /* 0x000fea0003800000 */
.L_x_2495:
[----:B0-----:R-:W2:Y:S02]  /*1d480*/  LD.E R13, desc[UR8][R32.64+0x4] ;  /* 0x00000408200d7980 */ /* 0x001ea4000c101900 */
[----:B--2---:R-:W-:-:S05]  /*1d490*/  IADD3 R13, PT, PT, R19, R13, RZ ;  /* 0x0000000d130d7210 */ /* 0x004fca0007ffe0ff */
[----:B------:R1:W-:Y:S02]  /*1d4a0*/  ST.E desc[UR8][R32.64+0x4], R13 ;  /* 0x0000040d20007985 */ /* 0x0003e4000c101908 */
.L_x_2494:
[----:B------:R-:W-:Y:S05]  /*1d4b0*/  BSYNC.RECONVERGENT B0 ;  /* 0x0000000000007941 */ /* 0x000fea0003800200 */
.L_x_2493:
        /* <DEDUP_REMOVED lines=10> */
.L_x_2500:
[----:B------:R-:W0:Y:S02]  /*1d560*/  LDS R12, [R11] ;  /* 0x000000000b0c7984 */ /* 0x000e240000000800 */
[----:B0-----:R-:W-:-:S05]  /*1d570*/  HADD2 R13, R12, R15 ;  /* 0x0000000f0c0d7230 */ /* 0x001fca0000000000 */
[----:B------:R-:W0:Y:S02]  /*1d580*/  ATOMS.CAST.SPIN P0, [R11], R12, R13 ;  /* 0x0000000c0b00758d */ /* 0x000e24000180000d */
[----:B0-----:R-:W-:Y:S05]  /*1d590*/  @!P0 BRA `(.L_x_2500) ;  /* 0xfffffffc00f08947 */ /* 0x001fea000383ffff */
[----:B------:R-:W-:Y:S05]  /*1d5a0*/  BRA `(.L_x_2498) ;  /* 0x00000000000c7947 */ /* 0x000fea0003800000 */
.L_x_2499:
[----:B------:R-:W2:Y:S02]  /*1d5b0*/  LD.E R11, desc[UR8][R32.64] ;  /* 0x00000008200b7980 */ /* 0x000ea4000c101900 */
[----:B--2---:R-:W-:-:S05]  /*1d5c0*/  IADD3 R11, PT, PT, R15, R11, RZ ;  /* 0x0000000b0f0b7210 */ /* 0x004fca0007ffe0ff */
[----:B------:R0:W-:Y:S02]  /*1d5d0*/  ST.E desc[UR8][R32.64], R11 ;  /* 0x0000000b20007985 */ /* 0x0001e4000c101908 */
.L_x_2498:
[----:B------:R-:W-:Y:S05]  /*1d5e0*/  BSYNC.RECONVERGENT B0 ;  /* 0x0000000000007941 */ /* 0x000fea0003800200 */
.L_x_2497:
[----:B------:R1:W-:Y:S01]  /*1d5f0*/  ATOM.E.ADD.F16x2.RN.STRONG.GPU P0, RZ, desc[UR8][R32.64+0x4], R17 ;  /* 0x8000041120ff79a2 */ /* 0x0003e2000c10e108 */
[----:B------:R-:W-:Y:S04]  /*1d600*/  BSSY.RECONVERGENT B0, `(.L_x_2501) ;  /* 0x000000e000007945 */ /* 0x000fe80003800200 */
[----:B-1----:R-:W-:Y:S05]  /*1d610*/  @P0 BRA `(.L_x_2502) ;  /* 0x0000000000300947 */ /* 0x002fea0003800000 */
[----:B------:R-:W1:Y:S02]  /*1d620*/  QSPC.E.S P0, RZ, [R32+0x4] ;  /* 0x0000040020ff73aa */ /* 0x000e640000000500 */
[----:B-1----:R-:W-:Y:S05]  /*1d630*/  @!P0 BRA `(.L_x_2503) ;  /* 0x00000000001c8947 */ /* 0x002fea0003800000 */
[----:B------:R-:W-:-:S04]  /*1d640*/  MOV R12, R32 ;  /* 0x00000020000c7202 */ /* 0x000fc80000000f00 */
[----:B0-----:R-:W-:-:S07]  /*1d650*/  MOV R11, R12 ;  /* 0x0000000c000b7202 */ /* 0x001fce0000000f00 */
.L_x_2504:
[----:B------:R-:W0:Y:S02]  /*1d660*/  LDS R12, [R11+0x4] ;  /* 0x000004000b0c7984 */ /* 0x000e240000000800 */
[----:B0-----:R-:W-:-:S05]  /*1d670*/  HFMA2 R13, R12, 1, 1, R17 ;  /* 0x3c003c000c0d7831 */ /* 0x001fca0000000011 */
[----:B------:R-:W0:Y:S02]  /*1d680*/  ATOMS.CAST.SPIN P0, [R11+0x4], R12, R13 ;  /* 0x0000040c0b00758d */ /* 0x000e24000180000d */
[----:B0-----:R-:W-:Y:S05]  /*1d690*/  @!P0 BRA `(.L_x_2504) ;  /* 0xfffffffc00f08947 */ /* 0x001fea000383ffff */
[----:B------:R-:W-:Y:S05]  /*1d6a0*/  BRA `(.L_x_2502) ;  /* 0x00000000000c7947 */ /* 0x000fea0003800000 */
.L_x_2503:
[----:B0-----:R-:W2:Y:S02]  /*1d6b0*/  LD.E R11, desc[UR8][R32.64+0x4] ;  /* 0x00000408200b7980 */ /* 0x001ea4000c101900 */
[----:B--2---:R-:W-:-:S05]  /*1d6c0*/  IADD3 R11, PT, PT, R17, R11, RZ ;  /* 0x0000000b110b7210 */ /* 0x004fca0007ffe0ff */
[----:B------:R1:W-:Y:S02]  /*1d6d0*/  ST.E desc[UR8][R32.64+0x4], R11 ;  /* 0x0000040b20007985 */ /* 0x0003e4000c101908 */
.L_x_2502:
[----:B------:R-:W-:Y:S05]  /*1d6e0*/  BSYNC.RECONVERGENT B0 ;  /* 0x0000000000007941 */ /* 0x000fea0003800200 */
.L_x_2501:
        /* <DEDUP_REMOVED lines=10> */
.L_x_2508:
[----:B------:R-:W0:Y:S02]  /*1d790*/  LDS R10, [R9] ;  /* 0x00000000090a7984 */ /* 0x000e240000000800 */
[----:B0-----:R-:W-:-:S05]  /*1d7a0*/  HADD2 R11, R10, R13 ;  /* 0x0000000d0a0b7230 */ /* 0x001fca0000000000 */
[----:B------:R-:W0:Y:S02]  /*1d7b0*/  ATOMS.CAST.SPIN P0, [R9], R10, R11 ;  /* 0x0000000a0900758d */ /* 0x000e24000180000b */
[----:B0-----:R-:W-:Y:S05]  /*1d7c0*/  @!P0 BRA `(.L_x_2508) ;  /* 0xfffffffc00f08947 */ /* 0x001fea000383ffff */
[----:B------:R-:W-:Y:S05]  /*1d7d0*/  BRA `(.L_x_2506) ;  /* 0x00000000000c7947 */ /* 0x000fea0003800000 */
.L_x_2507:
[----:B------:R-:W2:Y:S02]  /*1d7e0*/  LD.E R9, desc[UR8][R32.64] ;  /* 0x0000000820097980 */ /* 0x000ea4000c101900 */
[----:B--2---:R-:W-:-:S05]  /*1d7f0*/  IADD3 R9, PT, PT, R13, R9, RZ ;  /* 0x000000090d097210 */ /* 0x004fca0007ffe0ff */
[----:B------:R0:W-:Y:S02]  /*1d800*/  ST.E desc[UR8][R32.64], R9 ;  /* 0x0000000920007985 */ /* 0x0001e4000c101908 */
.L_x_2506:
[----:B------:R-:W-:Y:S05]  /*1d810*/  BSYNC.RECONVERGENT B0 ;  /* 0x0000000000007941 */ /* 0x000fea0003800200 */
.L_x_2505:
[----:B------:R1:W-:Y:S01]  /*1d820*/  ATOM.E.ADD.F16x2.RN.STRONG.GPU P0, RZ, desc[UR8][R32.64+0x4], R15 ;  /* 0x8000040f20ff79a2 */ /* 0x0003e2000c10e108 */
[----:B------:R-:W-:Y:S04]  /*1d830*/  BSSY.RECONVERGENT B0, `(.L_x_2509) ;  /* 0x000000e000007945 */ /* 0x000fe80003800200 */
[----:B-1----:R-:W-:Y:S05]  /*1d840*/  @P0 BRA `(.L_x_2510) ;  /* 0x0000000000300947 */ /* 0x002fea0003800000 */
[----:B------:R-:W1:Y:S02]  /*1d850*/  QSPC.E.S P0, RZ, [R32+0x4] ;  /* 0x0000040020ff73aa */ /* 0x000e640000000500 */
[----:B-1----:R-:W-:Y:S05]  /*1d860*/  @!P0 BRA `(.L_x_2511) ;  /* 0x00000000001c8947 */ /* 0x002fea0003800000 */
[----:B------:R-:W-:-:S04]  /*1d870*/  MOV R10, R32 ;  /* 0x00000020000a7202 */ /* 0x000fc80000000f00 */
[----:B0-----:R-:W-:-:S07]  /*1d880*/  MOV R9, R10 ;  /* 0x0000000a00097202 */ /* 0x001fce0000000f00 */
.L_x_2512:
[----:B------:R-:W0:Y:S02]  /*1d890*/  LDS R10, [R9+0x4] ;  /* 0x00000400090a7984 */ /* 0x000e240000000800 */
[----:B0-----:R-:W-:-:S05]  /*1d8a0*/  HFMA2 R11, R10, 1, 1, R15 ;  /* 0x3c003c000a0b7831 */ /* 0x001fca000000000f */
[----:B------:R-:W0:Y:S02]  /*1d8b0*/  ATOMS.CAST.SPIN P0, [R9+0x4], R10, R11 ;  /* 0x0000040a0900758d */ /* 0x000e24000180000b */
[----:B0-----:R-:W-:Y:S05]  /*1d8c0*/  @!P0 BRA `(.L_x_2512) ;  /* 0xfffffffc00f08947 */ /* 0x001fea000383ffff */
[----:B------:R-:W-:Y:S05]  /*1d8d0*/  BRA `(.L_x_2510) ;  /* 0x00000000000c7947 */ /* 0x000fea0003800000 */
.L_x_2511:
[----:B0-----:R-:W2:Y:S02]  /*1d8e0*/  LD.E R9, desc[UR8][R32.64+0x4] ;  /* 0x0000040820097980 */ /* 0x001ea4000c101900 */
[----:B--2---:R-:W-:-:S05]  /*1d8f0*/  IADD3 R9, PT, PT, R15, R9, RZ ;  /* 0x000000090f097210 */ /* 0x004fca0007ffe0ff */
[----:B------:R1:W-:Y:S02]  /*1d900*/  ST.E desc[UR8][R32.64+0x4], R9 ;  /* 0x0000040920007985 */ /* 0x0003e4000c101908 */
.L_x_2510:
[----:B------:R-:W-:Y:S05]  /*1d910*/  BSYNC.RECONVERGENT B0 ;  /* 0x0000000000007941 */ /* 0x000fea0003800200 */
.L_x_2509:
        /* <DEDUP_REMOVED lines=10> */
.L_x_2516:
[----:B------:R-:W0:Y:S02]  /*1d9c0*/  LDS R8, [R7] ;  /* 0x0000000007087984 */ /* 0x000e240000000800 */
[----:B0-----:R-:W-:-:S05]  /*1d9d0*/  HADD2 R9, R8, R11 ;  /* 0x0000000b08097230 */ /* 0x001fca0000000000 */
[----:B------:R-:W0:Y:S02]  /*1d9e0*/  ATOMS.CAST.SPIN P0, [R7], R8, R9 ;  /* 0x000000080700758d */ /* 0x000e240001800009 */
[----:B0-----:R-:W-:Y:S05]  /*1d9f0*/  @!P0 BRA `(.L_x_2516) ;  /* 0xfffffffc00f08947 */ /* 0x001fea000383ffff */
[----:B------:R-:W-:Y:S05]  /*1da00*/  BRA `(.L_x_2514) ;  /* 0x00000000000c7947 */ /* 0x000fea0003800000 */
.L_x_2515:
[----:B------:R-:W2:Y:S02]  /*1da10*/  LD.E R7, desc[UR8][R32.64] ;  /* 0x0000000820077980 */ /* 0x000ea4000c101900 */
[----:B--2---:R-:W-:-:S05]  /*1da20*/  IADD3 R7, PT, PT, R11, R7, RZ ;  /* 0x000000070b077210 */ /* 0x004fca0007ffe0ff */
[----:B------:R0:W-:Y:S02]  /*1da30*/  ST.E desc[UR8][R32.64], R7 ;  /* 0x0000000720007985 */ /* 0x0001e4000c101908 */
.L_x_2514:
[----:B------:R-:W-:Y:S05]  /*1da40*/  BSYNC.RECONVERGENT B0 ;  /* 0x0000000000007941 */ /* 0x000fea0003800200 */
.L_x_2513:
[----:B------:R1:W-:Y:S01]  /*1da50*/  ATOM.E.ADD.F16x2.RN.STRONG.GPU P0, RZ, desc[UR8][R32.64+0x4], R13 ;  /* 0x8000040d20ff79a2 */ /* 0x0003e2000c10e108 */
[----:B------:R-:W-:Y:S04]  /*1da60*/  BSSY.RECONVERGENT B0, `(.L_x_2517) ;  /* 0x000000e000007945 */ /* 0x000fe80003800200 */
[----:B-1----:R-:W-:Y:S05]  /*1da70*/  @P0 BRA `(.L_x_2518) ;  /* 0x0000000000300947 */ /* 0x002fea0003800000 */
[----:B------:R-:W1:Y:S02]  /*1da80*/  QSPC.E.S P0, RZ, [R32+0x4] ;  /* 0x0000040020ff73aa */ /* 0x000e640000000500 */
[----:B-1----:R-:W-:Y:S05]  /*1da90*/  @!P0 BRA `(.L_x_2519) ;  /* 0x00000000001c8947 */ /* 0x002fea0003800000 */
[----:B------:R-:W-:-:S04]  /*1daa0*/  MOV R8, R32 ;  /* 0x0000002000087202 */ /* 0x000fc80000000f00 */
[----:B0-----:R-:W-:-:S07]  /*1dab0*/  MOV R7, R8 ;  /* 0x0000000800077202 */ /* 0x001fce0000000f00 */
.L_x_2520:
[----:B------:R-:W0:Y:S02]  /*1dac0*/  LDS R8, [R7+0x4] ;  /* 0x0000040007087984 */ /* 0x000e240000000800 */
[----:B0-----:R-:W-:-:S05]  /*1dad0*/  HFMA2 R9, R8, 1, 1, R13 ;  /* 0x3c003c0008097831 */ /* 0x001fca000000000d */
[----:B------:R-:W0:Y:S02]  /*1dae0*/  ATOMS.CAST.SPIN P0, [R7+0x4], R8, R9 ;  /* 0x000004080700758d */ /* 0x000e240001800009 */
[----:B0-----:R-:W-:Y:S05]  /*1daf0*/  @!P0 BRA `(.L_x_2520) ;  /* 0xfffffffc00f08947 */ /* 0x001fea000383ffff */
[----:B------:R-:W-:Y:S05]  /*1db00*/  BRA `(.L_x_2518) ;  /* 0x00000000000c7947 */ /* 0x000fea0003800000 */
.L_x_2519:
[----:B0-----:R-:W2:Y:S02]  /*1db10*/  LD.E R7, desc[UR8][R32.64+0x4] ;  /* 0x0000040820077980 */ /* 0x001ea4000c101900 */
[----:B--2---:R-:W-:-:S05]  /*1db20*/  IADD3 R7, PT, PT, R13, R7, RZ ;  /* 0x000000070d077210 */ /* 0x004fca0007ffe0ff */
[----:B------:R1:W-:Y:S02]  /*1db30*/  ST.E desc[UR8][R32.64+0x4], R7 ;  /* 0x0000040720007985 */ /* 0x0003e4000c101908 */
.L_x_2518:
[----:B------:R-:W-:Y:S05]  /*1db40*/  BSYNC.RECONVERGENT B0 ;  /* 0x0000000000007941 */ /* 0x000fea0003800200 */
.L_x_2517:
        /* <DEDUP_REMOVED lines=11> */
.L_x_2524:
[----:B------:R-:W0:Y:S02]  /*1dc00*/  LDS R6, [R5] ;  /* 0x0000000005067984 */ /* 0x000e240000000800 */
[----:B0-----:R-:W-:-:S05]  /*1dc10*/  HADD2 R7, R6, R11 ;  /* 0x0000000b06077230 */ /* 0x001fca0000000000 */
[----:B------:R-:W0:Y:S02]  /*1dc20*/  ATOMS.CAST.SPIN P0, [R5], R6, R7 ;  /* 0x000000060500758d */ /* 0x000e240001800007 */
[----:B0-----:R-:W-:Y:S05]  /*1dc30*/  @!P0 BRA `(.L_x_2524) ;  /* 0xfffffffc00f08947 */ /* 0x001fea000383ffff */
[----:B------:R-:W-:Y:S05]  /*1dc40*/  BRA `(.L_x_2522) ;  /* 0x00000000000c7947 */ /* 0x000fea0003800000 */
.L_x_2523:
[----:B------:R-:W2:Y:S02]  /*1dc50*/  LD.E R5, desc[UR8][R32.64] ;  /* 0x0000000820057980 */ /* 0x000ea4000c101900 */
[----:B--2---:R-:W-:-:S05]  /*1dc60*/  IADD3 R5, PT, PT, R11, R5, RZ ;  /* 0x000000050b057210 */ /* 0x004fca0007ffe0ff */
[----:B------:R0:W-:Y:S02]  /*1dc70*/  ST.E desc[UR8][R32.64], R5 ;  /* 0x0000000520007985 */ /* 0x0001e4000c101908 */
.L_x_2522:
[----:B------:R-:W-:Y:S05]  /*1dc80*/  BSYNC.RECONVERGENT B0 ;  /* 0x0000000000007941 */ /* 0x000fea0003800200 */
.L_x_2521:
[----:B------:R1:W-:Y:S01]  /*1dc90*/  ATOM.E.ADD.F16x2.RN.STRONG.GPU P0, RZ, desc[UR8][R32.64+0x4], R13 ;  /* 0x8000040d20ff79a2 */ /* 0x0003e2000c10e108 */
[----:B------:R-:W-:Y:S04]  /*1dca0*/  BSSY.RECONVERGENT B0, `(.L_x_2525) ;  /* 0x000000e000007945 */ /* 0x000fe80003800200 */
[----:B-1----:R-:W-:Y:S05]  /*1dcb0*/  @P0 BRA `(.L_x_2526) ;  /* 0x0000000000300947 */ /* 0x002fea0003800000 */
[----:B------:R-:W1:Y:S02]  /*1dcc0*/  QSPC.E.S P0, RZ, [R32+0x4] ;  /* 0x0000040020ff73aa */ /* 0x000e640000000500 */
[----:B-1----:R-:W-:Y:S05]  /*1dcd0*/  @!P0 BRA `(.L_x_2527) ;  /* 0x00000000001c8947 */ /* 0x002fea0003800000 */
[----:B------:R-:W-:-:S04]  /*1dce0*/  MOV R6, R32 ;  /* 0x0000002000067202 */ /* 0x000fc80000000f00 */
[----:B0-----:R-:W-:-:S07]  /*1dcf0*/  MOV R5, R6 ;  /* 0x0000000600057202 */ /* 0x001fce0000000f00 */
.L_x_2528:
[----:B------:R-:W0:Y:S02]  /*1dd00*/  LDS R6, [R5+0x4] ;  /* 0x0000040005067984 */ /* 0x000e240000000800 */
[----:B0-----:R-:W-:-:S05]  /*1dd10*/  HFMA2 R7, R6, 1, 1, R13 ;  /* 0x3c003c0006077831 */ /* 0x001fca000000000d */
[----:B------:R-:W0:Y:S02]  /*1dd20*/  ATOMS.CAST.SPIN P0, [R5+0x4], R6, R7 ;  /* 0x000004060500758d */ /* 0x000e240001800007 */
[----:B0-----:R-:W-:Y:S05]  /*1dd30*/  @!P0 BRA `(.L_x_2528) ;  /* 0xfffffffc00f08947 */ /* 0x001fea000383ffff */
[----:B------:R-:W-:Y:S05]  /*1dd40*/  BRA `(.L_x_2526) ;  /* 0x00000000000c7947 */ /* 0x000fea0003800000 */
.L_x_2527:
[----:B0-----:R-:W2:Y:S02]  /*1dd50*/  LD.E R5, desc[UR8][R32.64+0x4] ;  /* 0x0000040820057980 */ /* 0x001ea4000c101900 */
[----:B--2---:R-:W-:-:S05]  /*1dd60*/  IADD3 R5, PT, PT, R13, R5, RZ ;  /* 0x000000050d057210 */ /* 0x004fca0007ffe0ff */
[----:B------:R1:W-:Y:S02]  /*1dd70*/  ST.E desc[UR8][R32.64+0x4], R5 ;  /* 0x0000040520007985 */ /* 0x0003e4000c101908 */
.L_x_2526:
[----:B------:R-:W-:Y:S05]  /*1dd80*/  BSYNC.RECONVERGENT B0 ;  /* 0x0000000000007941 */ /* 0x000fea0003800200 */
.L_x_2525:
        /* <DEDUP_REMOVED lines=10> */
.L_x_2532:
[----:B------:R-:W0:Y:S02]  /*1de30*/  LDS R4, [R3] ;  /* 0x0000000003047984 */ /* 0x000e240000000800 */
[----:B0-----:R-:W-:-:S05]  /*1de40*/  HADD2 R5, R4, R7 ;  /* 0x0000000704057230 */ /* 0x001fca0000000000 */
[----:B------:R-:W0:Y:S02]  /*1de50*/  ATOMS.CAST.SPIN P0, [R3], R4, R5 ;  /* 0x000000040300758d */ /* 0x000e240001800005 */
[----:B0-----:R-:W-:Y:S05]  /*1de60*/  @!P0 BRA `(.L_x_2532) ;  /* 0xfffffffc00f08947 */ /* 0x001fea000383ffff */
[----:B------:R-:W-:Y:S05]  /*1de70*/  BRA `(.L_x_2530) ;  /* 0x00000000000c7947 */ /* 0x000fea0003800000 */
.L_x_2531:
[----:B------:R-:W2:Y:S02]  /*1de80*/  LD.E R3, desc[UR8][R32.64] ;  /* 0x0000000820037980 */ /* 0x000ea4000c101900 */
[----:B--2---:R-:W-:-:S05]  /*1de90*/  IADD3 R3, PT, PT, R7, R3, RZ ;  /* 0x0000000307037210 */ /* 0x004fca0007ffe0ff */
[----:B------:R0:W-:Y:S02]  /*1dea0*/  ST.E desc[UR8][R32.64], R3 ;  /* 0x0000000320007985 */ /* 0x0001e4000c101908 */
.L_x_2530:
[----:B------:R-:W-:Y:S05]  /*1deb0*/  BSYNC.RECONVERGENT B0 ;  /* 0x0000000000007941 */ /* 0x000fea0003800200 */
.L_x_2529:
[----:B------:R1:W-:Y:S01]  /*1dec0*/  ATOM.E.ADD.F16x2.RN.STRONG.GPU P0, RZ, desc[UR8][R32.64+0x4], R11 ;  /* 0x8000040b20ff79a2 */ /* 0x0003e2000c10e108 */
[----:B------:R-:W-:Y:S04]  /*1ded0*/  BSSY.RECONVERGENT B0, `(.L_x_2533) ;  /* 0x000000e000007945 */ /* 0x000fe80003800200 */
[----:B-1----:R-:W-:Y:S05]  /*1dee0*/  @P0 BRA `(.L_x_2534) ;  /* 0x0000000000300947 */ /* 0x002fea0003800000 */
[----:B------:R-:W1:Y:S02]  /*1def0*/  QSPC.E.S P0, RZ, [R32+0x4] ;  /* 0x0000040020ff73aa */ /* 0x000e640000000500 */
[----:B-1----:R-:W-:Y:S05]  /*1df00*/  @!P0 BRA `(.L_x_2535) ;  /* 0x00000000001c8947 */ /* 0x002fea0003800000 */
[----:B------:R-:W-:-:S04]  /*1df10*/  MOV R4, R32 ;  /* 0x0000002000047202 */ /* 0x000fc80000000f00 */
[----:B0-----:R-:W-:-:S07]  /*1df20*/  MOV R3, R4 ;  /* 0x0000000400037202 */ /* 0x001fce0000000f00 */
.L_x_2536:
[----:B------:R-:W0:Y:S02]  /*1df30*/  LDS R4, [R3+0x4] ;  /* 0x0000040003047984 */ /* 0x000e240000000800 */
[----:B0-----:R-:W-:-:S05]  /*1df40*/  HFMA2 R5, R4, 1, 1, R11 ;  /* 0x3c003c0004057831 */ /* 0x001fca000000000b */
[----:B------:R-:W0:Y:S02]  /*1df50*/  ATOMS.CAST.SPIN P0, [R3+0x4], R4, R5 ;  /* 0x000004040300758d */ /* 0x000e240001800005 */
[----:B0-----:R-:W-:Y:S05]  /*1df60*/  @!P0 BRA `(.L_x_2536) ;  /* 0xfffffffc00f08947 */ /* 0x001fea000383ffff */
[----:B------:R-:W-:Y:S05]  /*1df70*/  BRA `(.L_x_2534) ;  /* 0x00000000000c7947 */ /* 0x000fea0003800000 */
.L_x_2535:
[----:B0-----:R-:W2:Y:S02]  /*1df80*/  LD.E R3, desc[UR8][R32.64+0x4] ;  /* 0x0000040820037980 */ /* 0x001ea4000c101900 */
[----:B--2---:R-:W-:-:S05]  /*1df90*/  IADD3 R3, PT, PT, R11, R3, RZ ;  /* 0x000000030b037210 */ /* 0x004fca0007ffe0ff */
[----:B------:R1:W-:Y:S02]  /*1dfa0*/  ST.E desc[UR8][R32.64+0x4], R3 ;  /* 0x0000040320007985 */ /* 0x0003e4000c101908 */
.L_x_2534:
[----:B------:R-:W-:Y:S05]  /*1dfb0*/  BSYNC.RECONVERGENT B0 ;  /* 0x0000000000007941 */ /* 0x000fea0003800200 */
.L_x_2533:
        /* <DEDUP_REMOVED lines=10> */
.L_x_2540:
[----:B------:R-:W0:Y:S02]  /*1e060*/  LDS R2, [R0] ;  /* 0x0000000000027984 */ /* 0x000e240000000800 */
[----:B0-----:R-:W-:-:S05]  /*1e070*/  HADD2 R3, R2, R5 ;  /* 0x0000000502037230 */ /* 0x001fca0000000000 */
[----:B------:R-:W0:Y:S02]  /*1e080*/  ATOMS.CAST.SPIN P0, [R0], R2, R3 ;  /* 0x000000020000758d */ /* 0x000e240001800003 */
[----:B0-----:R-:W-:Y:S05]  /*1e090*/  @!P0 BRA `(.L_x_2540) ;  /* 0xfffffffc00f08947 */ /* 0x001fea000383ffff */
[----:B------:R-:W-:Y:S05]  /*1e0a0*/  BRA `(.L_x_2538) ;  /* 0x00000000000c7947 */ /* 0x000fea0003800000 */
.L_x_2539:
[----:B------:R-:W2:Y:S02]  /*1e0b0*/  LD.E R0, desc[UR8][R32.64] ;  /* 0x0000000820007980 */ /* 0x000ea4000c101900 */
[----:B--2---:R-:W-:-:S05]  /*1e0c0*/  IADD3 R3, PT, PT, R5, R0, RZ ;  /* 0x0000000005037210 */ /* 0x004fca0007ffe0ff */
[----:B------:R0:W-:Y:S02]  /*1e0d0*/  ST.E desc[UR8][R32.64], R3 ;  /* 0x0000000320007985 */ /* 0x0001e4000c101908 */
.L_x_2538:
[----:B------:R-:W-:Y:S05]  /*1e0e0*/  BSYNC.RECONVERGENT B0 ;  /* 0x0000000000007941 */ /* 0x000fea0003800200 */
.L_x_2537:
[----:B------:R1:W-:Y:S02]  /*1e0f0*/  ATOM.E.ADD.F16x2.RN.STRONG.GPU P0, RZ, desc[UR8][R32.64+0x4], R9 ;  /* 0x8000040920ff79a2 */ /* 0x0003e4000c10e108 */
[----:B-1----:R-:W-:Y:S05]  /*1e100*/  @P0 EXIT ;  /* 0x000000000000094d */ /* 0x002fea0003800000 */
[----:B------:R-:W1:Y:S02]  /*1e110*/  QSPC.E.S P0, RZ, [R32+0x4] ;  /* 0x0000040020ff73aa */ /* 0x000e640000000500 */
[----:B-1----:R-:W-:Y:S05]  /*1e120*/  @!P0 BRA `(.L_x_2541) ;  /* 0x00000000001c8947 */ /* 0x002fea0003800000 */
[----:B------:R-:W-:-:S04]  /*1e130*/  MOV R2, R32 ;  /* 0x0000002000027202 */ /* 0x000fc80000000f00 */
[----:B------:R-:W-:-:S07]  /*1e140*/  MOV R0, R2 ;  /* 0x0000000200007202 */ /* 0x000fce0000000f00 */
.L_x_2542:
[----:B------:R-:W0:Y:S02]  /*1e150*/  LDS R2, [R0+0x4] ;  /* 0x0000040000027984 */ /* 0x000e240000000800 */
[----:B0-----:R-:W-:-:S05]  /*1e160*/  HFMA2 R3, R2, 1, 1, R9 ;  /* 0x3c003c0002037831 */ /* 0x001fca0000000009 */
[----:B------:R-:W0:Y:S02]  /*1e170*/  ATOMS.CAST.SPIN P0, [R0+0x4], R2, R3 ;  /* 0x000004020000758d */ /* 0x000e240001800003 */
[----:B0-----:R-:W-:Y:S05]  /*1e180*/  @!P0 BRA `(.L_x_2542) ;  /* 0xfffffffc00f08947 */ /* 0x001fea000383ffff */
[----:B------:R-:W-:Y:S05]  /*1e190*/  EXIT ;  /* 0x000000000000794d */ /* 0x000fea0003800000 */
.L_x_2541:
[----:B------:R-:W0:Y:S02]  /*1e1a0*/  LD.E R0, desc[UR8][R32.64+0x4] ;  /* 0x0000040820007980 */ /* 0x000e24000c101900 */
[----:B0-----:R-:W-:-:S05]  /*1e1b0*/  IADD3 R3, PT, PT, R9, R0, RZ ;  /* 0x0000000009037210 */ /* 0x001fca0007ffe0ff */
[----:B------:R-:W-:Y:S01]  /*1e1c0*/  ST.E desc[UR8][R32.64+0x4], R3 ;  /* 0x0000040320007985 */ /* 0x000fe2000c101908 */
[----:B------:R-:W-:Y:S05]  /*1e1d0*/  EXIT ;  /* 0x000000000000794d */ /* 0x000fea0003800000 */
.L_x_2543:
        /* <DEDUP_REMOVED lines=10> */
.L_x_3336:


//--------------------- .text._Z23gemm_half_q_half_kernelILi6ELb0ELb1EEvPK6__halfPKjS4_S2_PS0_iiiiPKtS7_iiiiiibS2_i --------------------------
	.section	.text._Z23gemm_half_q_half_kernelILi6ELb0ELb1EEvPK6__halfPKjS4_S2_PS0_iiiiPKtS7_iiiiiibS2_i,"ax",@progbits
	.align	128
        .global         _Z23gemm_half_q_half_kernelILi6ELb0ELb1EEvPK6__halfPKjS4_S2_PS0_iiiiPKtS7_iiiiiibS2_i
        .type           _Z23gemm_half_q_half_kernelILi6ELb0ELb1EEvPK6__halfPKjS4_S2_PS0_iiiiPKtS7_iiiiiibS2_i,@function
        .size           _Z23gemm_half_q_half_kernelILi6ELb0ELb1EEvPK6__halfPKjS4_S2_PS0_iiiiPKtS7_iiiiiibS2_i,(.L_x_3337 - _Z23gemm_half_q_half_kernelILi6ELb0ELb1EEvPK6__halfPKjS4_S2_PS0_iiiiPKtS7_iiiiiibS2_i)
        .other          _Z23gemm_half_q_half_kernelILi6ELb0ELb1EEvPK6__halfPKjS4_S2_PS0_iiiiPKtS7_iiiiiibS2_i,@"STO_CUDA_ENTRY STV_DEFAULT"
_Z23gemm_half_q_half_kernelILi6ELb0ELb1EEvPK6__halfPKjS4_S2_PS0_iiiiPKtS7_iiiiiibS2_i:
.text._Z23gemm_half_q_half_kernelILi6ELb0ELb1EEvPK6__halfPKjS4_S2_PS0_iiiiPKtS7_iiiiiibS2_i:
        /* <DEDUP_REMOVED lines=34> */
[----:B------:R-:W-:Y:S02]  /*0220*/  IADD3 R11, P1, PT, R0, R2, RZ ;  /* 0x00000002000b7210 */ /* 0x000fe40007f3e0ff */
[----:B------:R-:W-:Y:S02]  /*0230*/  LEA.HI.X.SX32 R16, R8, RZ, 0x1, P3 ;  /* 0x000000ff08107211 */ /* 0x000fe400018f0eff */
[----:B------:R-:W-:Y:S01]  /*0240*/  LEA.HI.X.SX32 R14, R9, RZ, 0x1, P2 ;  /* 0x000000ff090e7211 */ /* 0x000fe200010f0eff */
[----:B------:R-:W2:Y:S01]  /*0250*/  LDG.E.U16.CONSTANT R7, desc[UR8][R6.64] ;  /* 0x0000000806077981 */ /* 0x000ea2000c1e9500 */
[----:B------:R-:W-:-:S02]  /*0260*/  LEA R8, P2, R13, UR4, 0x1 ;  /* 0x000000040d087c11 */ /* 0x000fc4000f8408ff */
[C---:B------:R-:W-:Y:S02]  /*0270*/  LEA.HI.X.SX32 R12, R2.reuse, RZ, 0x1, P1 ;  /* 0x000000ff020c7211 */ /* 0x040fe400008f0eff */
[-C--:B------:R-:W-:Y:S02]  /*0280*/  IADD3 R2, PT, PT, R2, R3.reuse, RZ ;  /* 0x0000000302027210 */ /* 0x080fe40007ffe0ff */
[----:B------:R-:W-:Y:S02]  /*0290*/  LEA R4, P3, R15, UR4, 0x1 ;  /* 0x000000040f047c11 */ /* 0x000fe4000f8608ff */
[----:B------:R-:W-:Y:S02]  /*02a0*/  LEA R10, P1, R11, UR4, 0x1 ;  /* 0x000000040b0a7c11 */ /* 0x000fe4000f8208ff */
[----:B------:R-:W-:Y:S02]  /*02b0*/  LEA.HI.X R9, R13, UR5, R14, 0x1, P2 ;  /* 0x000000050d097c11 */ /* 0x000fe400090f0c0e */
[----:B------:R-:W-:-:S02]  /*02c0*/  IADD3 R13, PT, PT, R2, R3, RZ ;  /* 0x00000003020d7210 */ /* 0x000fc40007ffe0ff */
[----:B------:R-:W-:Y:S02]  /*02d0*/  LEA.HI.X R5, R15, UR5, R16, 0x1, P3 ;  /* 0x000000050f057c11 */ /* 0x000fe400098f0c10 */
[----:B------:R-:W-:Y:S01]  /*02e0*/  LEA.HI.X R11, R11, UR5, R12, 0x1, P1 ;  /* 0x000000050b0b7c11 */ /* 0x000fe200088f0c0c */
[----:B------:R-:W3:Y:S01]  /*02f0*/  LDG.E.U16.CONSTANT R9, desc[UR8][R8.64] ;  /* 0x0000000808097981 */ /* 0x000ee2000c1e9500 */
[C---:B------:R-:W-:Y:S02]  /*0300*/  IADD3 R16, P1, PT, R0.reuse, R2, RZ ;  /* 0x0000000200107210 */ /* 0x040fe40007f3e0ff */
[----:B------:R-:W-:Y:S01]  /*0310*/  IADD3 R0, P2, PT, R0, R13, RZ ;  /* 0x0000000d00007210 */ /* 0x000fe20007f5e0ff */
[----:B------:R-:W4:Y:S01]  /*0320*/  LDG.E.U16.CONSTANT R5, desc[UR8][R4.64] ;  /* 0x0000000804057981 */ /* 0x000f22000c1e9500 */
[----:B------:R-:W-:Y:S02]  /*0330*/  LEA.HI.X.SX32 R17, R2, RZ, 0x1, P1 ;  /* 0x000000ff02117211 */ /* 0x000fe400008f0eff */
[----:B------:R-:W-:Y:S01]  /*0340*/  LEA.HI.X.SX32 R15, R13, RZ, 0x1, P2 ;  /* 0x000000ff0d0f7211 */ /* 0x000fe200010f0eff */
[----:B------:R-:W5:Y:S01]  /*0350*/  LDG.E.U16.CONSTANT R11, desc[UR8][R10.64] ;  /* 0x000000080a0b7981 */ /* 0x000f62000c1e9500 */
[----:B------:R-:W-:-:S02]  /*0360*/  LEA R12, P1, R16, UR4, 0x1 ;  /* 0x00000004100c7c11 */ /* 0x000fc4000f8208ff */
[----:B------:R-:W-:Y:S02]  /*0370*/  LEA R14, P2, R0, UR4, 0x1 ;  /* 0x00000004000e7c11 */ /* 0x000fe4000f8408ff */
[----:B------:R-:W-:Y:S02]  /*0380*/  LEA.HI.X R13, R16, UR5, R17, 0x1, P1 ;  /* 0x00000005100d7c11 */ /* 0x000fe400088f0c11 */
[----:B------:R-:W-:-:S04]  /*0390*/  LEA.HI.X R15, R0, UR5, R15, 0x1, P2 ;  /* 0x00000005000f7c11 */ /* 0x000fc800090f0c0f */
        /* <DEDUP_REMOVED lines=12> */
.L_x_2545:
[----:B------:R-:W-:Y:S05]  /*0460*/  BSYNC.RECONVERGENT B0 ;  /* 0x0000000000007941 */ /* 0x000fea0003800200 */
.L_x_2544:
        /* <DEDUP_REMOVED lines=25> */
.L_x_2546:
        /* <DEDUP_REMOVED lines=10> */
.L_x_2548:
        /* <DEDUP_REMOVED lines=44> */
.L_x_2547:
        /* <DEDUP_REMOVED lines=12> */
.L_x_2549:
        /* <DEDUP_REMOVED lines=11> */
.L_x_2550:
        /* <DEDUP_REMOVED lines=11> */
.L_x_2551:
        /* <DEDUP_REMOVED lines=11> */
.L_x_2552:
        /* <DEDUP_REMOVED lines=11> */
.L_x_2553:
        /* <DEDUP_REMOVED lines=38> */
.L_x_2555:
[----:B------:R-:W2:Y:S01]  /*0f40*/  LDG.E.128.CONSTANT R24, desc[UR8][R120.64] ;  /* 0x0000000878187981 */ /* 0x000ea2000c1e9d00 */
[----:B------:R-:W-:Y:S02]  /*0f50*/  ISETP.NE.AND P0, PT, R114, R113, PT ;  /* 0x000000717200720c */ /* 0x000fe40003f05270 */
[----:B------:R-:W-:Y:S01]  /*0f60*/  MOV R111, UR10 ;  /* 0x0000000a006f7c02 */ /* 0x000fe20008000f00 */
[----:B------:R-:W0:Y:S04]  /*0f70*/  LDS.64 R34, [UR4+0x8] ;  /* 0x00000804ff227984 */ /* 0x000e280008000a00 */
[----:B------:R-:W-:-:S05]  /*0f80*/  IMAD.WIDE R30, R111, 0x4, R120 ;  /* 0x000000046f1e7825 */ /* 0x000fca00078e0278 */
[----:B------:R1:W3:Y:S01]  /*0f90*/  LDG.E.128.CONSTANT R20, desc[UR8][R30.64] ;  /* 0x000000081e147981 */ /* 0x0002e2000c1e9d00 */
[----:B------:R-:W4:Y:S01]  /*0fa0*/  @!P0 LDC.64 R2, c[0x0][0x3b8] ;  /* 0x0000ee00ff028b82 */ /* 0x000f220000000a00 */
[----:B------:R-:W-:-:S05]  /*0fb0*/  @!P0 SHF.L.U32 R17, R114, 0x1, RZ ;  /* 0x0000000172118819 */ /* 0x000fca00000006ff */
[----:B----4-:R-:W-:-:S05]  /*0fc0*/  @!P0 IMAD.WIDE.U32 R2, R17, 0x2, R2 ;  /* 0x0000000211028825 */ /* 0x010fca00078e0002 */
[----:B------:R4:W5:Y:S01]  /*0fd0*/  @!P0 LDG.E.U16.CONSTANT R17, desc[UR8][R2.64+0x2] ;  /* 0x0000020802118981 */ /* 0x000962000c1e9500 */
[----:B------:R-:W-:-:S06]  /*0fe0*/  @!P0 LEA R28, R112, R1, 0x3 ;  /* 0x00000001701c8211 */ /* 0x000fcc00078e18ff */
[----:B------:R-:W5:Y:S01]  /*0ff0*/  @!P0 LDL.64 R28, [R28+0x8] ;  /* 0x000008001c1c8983 */ /* 0x000f620000100a00 */
[----:B-1----:R-:W-:-:S04]  /*1000*/  IMAD.WIDE R30, R111, 0x4, R30 ;  /* 0x000000046f1e7825 */ /* 0x002fc800078e021e */
[----:B0-----:R-:W-:Y:S01]  /*1010*/  HADD2.F32 R69, -RZ, R35.H1_H1 ;  /* 0x30000023ff457230 */ /* 0x001fe20000004100 */
[----:B--2---:R-:W-:-:S04]  /*1020*/  LOP3.LUT R0, R25, 0xff, RZ, 0xc0, !PT ;  /* 0x000000ff19007812 */ /* 0x004fc800078ec0ff */
[----:B----4-:R-:W-:Y:S02]  /*1030*/  IADD3 R3, PT, PT, R0, -0x80, RZ ;  /* 0xffffff8000037810 */ /* 0x010fe40007ffe0ff */
[----:B------:R-:W-:Y:S02]  /*1040*/  SHF.R.U32.HI R2, RZ, 0x8, R24 ;  /* 0x00000008ff027819 */ /* 0x000fe40000011618 */
[----:B------:R0:W1:Y:S02]  /*1050*/  I2F.F16 R33, R3 ;  /* 0x0000000300217306 */ /* 0x0000640000200c00 */
[----:B------:R-:W-:Y:S02]  /*1060*/  LOP3.LUT R2, R2, 0xff, RZ, 0xc0, !PT ;  /* 0x000000ff02027812 */ /* 0x000fe400078ec0ff */
[----:B0-----:R-:W-:-:S04]  /*1070*/  SHF.R.U32.HI R3, RZ, 0x8, R25 ;  /* 0x00000008ff037819 */ /* 0x001fc80000011619 */
[----:B------:R-:W-:Y:S02]  /*1080*/  LOP3.LUT R3, R3, 0xff, RZ, 0xc0, !PT ;  /* 0x000000ff03037812 */ /* 0x000fe400078ec0ff */
[----:B------:R-:W-:Y:S02]  /*1090*/  IADD3 R2, PT, PT, R2, -0x80, RZ ;  /* 0xffffff8002027810 */ /* 0x000fe40007ffe0ff */
[----:B------:R-:W-:Y:S02]  /*10a0*/  IADD3 R3, PT, PT, R3, -0x80, RZ ;  /* 0xffffff8003037810 */ /* 0x000fe40007ffe0ff */
[----:B------:R-:W-:Y:S01]  /*10b0*/  LOP3.LUT R0, R27, 0xff, RZ, 0xc0, !PT ;  /* 0x000000ff1b007812 */ /* 0x000fe200078ec0ff */
[----:B------:R-:W-:Y:S01]  /*10c0*/  I2F.F16 R41, R2 ;  /* 0x0000000200297306 */ /* 0x000fe20000200c00 */
[----:B------:R-:W-:Y:S02]  /*10d0*/  LOP3.LUT R18, R26, 0xff, RZ, 0xc0, !PT ;  /* 0x000000ff1a127812 */ /* 0x000fe400078ec0ff */
[----:B------:R-:W-:-:S02]  /*10e0*/  IADD3 R32, PT, PT, R0, -0x80, RZ ;  /* 0xffffff8000207810 */ /* 0x000fc40007ffe0ff */
[----:B------:R-:W-:-:S03]  /*10f0*/  LOP3.LUT R0, R24, 0xff, RZ, 0xc0, !PT ;  /* 0x000000ff18007812 */ /* 0x000fc600078ec0ff */
[----:B------:R0:W-:Y:S01]  /*1100*/  I2F.F16 R42, R3 ;  /* 0x00000003002a7306 */ /* 0x0001e20000200c00 */
[----:B------:R-:W-:Y:S02]  /*1110*/  IADD3 R0, PT, PT, R0, -0x80, RZ ;  /* 0xffffff8000007810 */ /* 0x000fe40007ffe0ff */
[----:B------:R-:W-:Y:S01]  /*1120*/  IADD3 R18, PT, PT, R18, -0x80, RZ ;  /* 0xffffff8012127810 */ /* 0x000fe20007ffe0ff */
[----:B0-----:R-:W0:Y:S04]  /*1130*/  LDS.64 R2, [UR4] ;  /* 0x00000004ff027984 */ /* 0x001e280008000a00 */
[----:B------:R2:W4:Y:S01]  /*1140*/  I2F.F16 R4, R0 ;  /* 0x0000000000047306 */ /* 0x0005220000200c00 */
[----:B------:R-:W-:Y:S02]  /*1150*/  LEA.HI R48, R24, 0xffffff80, RZ, 0x8 ;  /* 0xffffff8018307811 */ /* 0x000fe400078f40ff */
[----:B------:R-:W-:-:S02]  /*1160*/  LEA.HI R49, R25, 0xffffff80, RZ, 0x8 ;  /* 0xffffff8019317811 */ /* 0x000fc400078f40ff */
[----:B------:R-:W-:Y:S02]  /*1170*/  LEA.HI R50, R26, 0xffffff80, RZ, 0x8 ;  /* 0xffffff801a327811 */ /* 0x000fe400078f40ff */
[----:B------:R-:W-:Y:S01]  /*1180*/  LEA.HI R51, R27, 0xffffff80, RZ, 0x8 ;  /* 0xffffff801b337811 */ /* 0x000fe200078f40ff */
[----:B------:R3:W4:Y:S01]  /*1190*/  I2F.F16 R37, R18 ;  /* 0x0000001200257306 */ /* 0x0007220000200c00 */
[----:B--2---:R-:W-:Y:S02]  /*11a0*/  SHF.R.U32.HI R0, RZ, 0x8, R26 ;  /* 0x00000008ff007819 */ /* 0x004fe4000001161a */
[----:B------:R-:W-:Y:S02]  /*11b0*/  SHF.R.U32.HI R24, RZ, 0x10, R24 ;  /* 0x00000010ff187819 */ /* 0x000fe40000011618 */
[----:B------:R-:W-:Y:S02]  /*11c0*/  SHF.R.U32.HI R25, RZ, 0x10, R25 ;  /* 0x00000010ff197819 */ /* 0x000fe40000011619 */
[----:B------:R-:W-:-:S02]  /*11d0*/  SHF.R.U32.HI R26, RZ, 0x10, R26 ;  /* 0x00000010ff1a7819 */ /* 0x000fc4000001161a */
[--C-:B---3--:R-:W-:Y:S02]  /*11e0*/  SHF.R.U32.HI R18, RZ, 0x8, R27.reuse ;  /* 0x00000008ff127819 */ /* 0x108fe4000001161b */
[----:B------:R-:W-:Y:S02]  /*11f0*/  SHF.R.U32.HI R27, RZ, 0x10, R27 ;  /* 0x00000010ff1b7819 */ /* 0x000fe4000001161b */
[----:B------:R-:W-:Y:S02]  /*1200*/  LOP3.LUT R24, R24, 0xff, RZ, 0xc0, !PT ;  /* 0x000000ff18187812 */ /* 0x000fe400078ec0ff */
[----:B------:R-:W-:Y:S02]  /*1210*/  LOP3.LUT R25, R25, 0xff, RZ, 0xc0, !PT ;  /* 0x000000ff19197812 */ /* 0x000fe400078ec0ff */
[----:B------:R-:W-:Y:S02]  /*1220*/  LOP3.LUT R26, R26, 0xff, RZ, 0xc0, !PT ;  /* 0x000000ff1a1a7812 */ /* 0x000fe400078ec0ff */
[----:B------:R-:W-:-:S02]  /*1230*/  LOP3.LUT R27, R27, 0xff, RZ, 0xc0, !PT ;  /* 0x000000ff1b1b7812 */ /* 0x000fc400078ec0ff */
[----:B------:R-:W-:Y:S02]  /*1240*/  IADD3 R24, PT, PT, R24, -0x80, RZ ;  /* 0xffffff8018187810 */ /* 0x000fe40007ffe0ff */
[----:B------:R-:W-:Y:S02]  /*1250*/  IADD3 R25, PT, PT, R25, -0x80, RZ ;  /* 0xffffff8019197810 */ /* 0x000fe40007ffe0ff */
[----:B------:R-:W-:Y:S02]  /*1260*/  IADD3 R26, PT, PT, R26, -0x80, RZ ;  /* 0xffffff801a1a7810 */ /* 0x000fe40007ffe0ff */
[----:B------:R-:W-:Y:S02]  /*1270*/  IADD3 R27, PT, PT, R27, -0x80, RZ ;  /* 0xffffff801b1b7810 */ /* 0x000fe40007ffe0ff */
[----:B------:R-:W-:Y:S01]  /*1280*/  LOP3.LUT R0, R0, 0xff, RZ, 0xc0, !PT ;  /* 0x000000ff00007812 */ /* 0x000fe200078ec0ff */
[----:B------:R-:W-:Y:S01]  /*1290*/  I2F.F16 R45, R24 ;  /* 0x00000018002d7306 */ /* 0x000fe20000200c00 */
[----:B------:R-:W-:-:S02]  /*12a0*/  LOP3.LUT R18, R18, 0xff, RZ, 0xc0, !PT ;  /* 0x000000ff12127812 */ /* 0x000fc400078ec0ff */
[----:B------:R-:W-:-:S05]  /*12b0*/  IADD3 R0, PT, PT, R0, -0x80, RZ ;  /* 0xffffff8000007810 */ /* 0x000fca0007ffe0ff */
[----:B------:R-:W-:Y:S01]  /*12c0*/  I2F.F16 R46, R25 ;  /* 0x00000019002e7306 */ /* 0x000fe20000200c00 */
[----:B------:R-:W-:-:S07]  /*12d0*/  IADD3 R18, PT, PT, R18, -0x80, RZ ;  /* 0xffffff8012127810 */ /* 0x000fce0007ffe0ff */
[----:B------:R-:W-:Y:S08]  /*12e0*/  I2F.F16 R47, R26 ;  /* 0x0000001a002f7306 */ /* 0x000ff00000200c00 */
[----:B------:R2:W-:Y:S02]  /*12f0*/  I2F.F16 R44, R27 ;  /* 0x0000001b002c7306 */ /* 0x0005e40000200c00 */
[----:B--2---:R2:W3:Y:S06]  /*1300*/  LDG.E.128.CONSTANT R24, desc[UR8][R30.64] ;  /* 0x000000081e187981 */ /* 0x0044ec000c1e9d00 */
[----:B------:R1:W-:Y:S08]  /*1310*/  I2F.F16 R43, R0 ;  /* 0x00000000002b7306 */ /* 0x0003f00000200c00 */
[----:B------:R-:W2:Y:S01]  /*1320*/  I2F.F16 R39, R32 ;  /* 0x0000002000277306 */ /* 0x000ea20000200c00 */
[----:B-1----:R-:W-:-:S04]  /*1330*/  @!P0 IADD3 R0, PT, PT, R112, 0x1, RZ ;  /* 0x0000000170008810 */ /* 0x002fc80007ffe0ff */
[----:B------:R-:W-:-:S03]  /*1340*/  @!P0 MOV R112, R0 ;  /* 0x0000000000708202 */ /* 0x000fc60000000f00 */
[----:B------:R1:W2:Y:S01]  /*1350*/  I2F.F16 R40, R18 ;  /* 0x0000001200287306 */ /* 0x0002a20000200c00 */
[----:B------:R-:W-:Y:S01]  /*1360*/  LOP3.LUT R0, R21, 0xff, RZ, 0xc0, !PT ;  /* 0x000000ff15007812 */ /* 0x000fe200078ec0ff */
[--C-:B0-----:R-:W-:Y:S01]  /*1370*/  HADD2.F32 R63, -RZ, R3.reuse.H0_H0 ;  /* 0x20000003ff3f7230 */ /* 0x101fe20000004100 */
[----:B-1----:R-:W-:Y:S02]  /*1380*/  LOP3.LUT R18, R20, 0xff, RZ, 0xc0, !PT ;  /* 0x000000ff14127812 */ /* 0x002fe400078ec0ff */
[----:B------:R-:W-:Y:S02]  /*1390*/  IADD3 R53, PT, PT, R0, -0x80, RZ ;  /* 0xffffff8000357810 */ /* 0x000fe40007ffe0ff */
[----:B------:R-:W-:Y:S01]  /*13a0*/  IADD3 R52, PT, PT, R18, -0x80, RZ ;  /* 0xffffff8012347810 */ /* 0x000fe20007ffe0ff */
[----:B------:R-:W-:Y:S01]  /*13b0*/  HADD2.F32 R18, -RZ, R3.H1_H1 ;  /* 0x30000003ff127230 */ /* 0x000fe20000004100 */
[----:B------:R-:W-:Y:S02]  /*13c0*/  LOP3.LUT R0, R22, 0xff, RZ, 0xc0, !PT ;  /* 0x000000ff16007812 */ /* 0x000fe400078ec0ff */
[----:B------:R-:W-:Y:S01]  /*13d0*/  LOP3.LUT R3, R23, 0xff, RZ, 0xc0, !PT ;  /* 0x000000ff17037812 */ /* 0x000fe200078ec0ff */
[----:B------:R-:W0:Y:S01]  /*13e0*/  I2F.F16 R48, R48 ;  /* 0x0000003000307306 */ /* 0x000e220000200c00 */
[----:B-----5:R-:W-:Y:S01]  /*13f0*/  @!P0 IADD3 R113, PT, PT, R17, R114, RZ ;  /* 0x0000007211718210 */ /* 0x020fe20007ffe0ff */
[--C-:B------:R-:W-:Y:S01]  /*1400*/  HADD2.F32 R17, -RZ, R2.reuse.H0_H0 ;  /* 0x20000002ff117230 */ /* 0x100fe20000004100 */
[----:B------:R-:W-:Y:S01]  /*1410*/  IADD3 R54, PT, PT, R0, -0x80, RZ ;  /* 0xffffff8000367810 */ /* 0x000fe20007ffe0ff */
[----:B------:R-:W-:Y:S01]  /*1420*/  HADD2.F32 R60, -RZ, R2.H1_H1 ;  /* 0x30000002ff3c7230 */ /* 0x000fe20000004100 */
[----:B------:R-:W-:Y:S01]  /*1430*/  IADD3 R55, PT, PT, R3, -0x80, RZ ;  /* 0xffffff8003377810 */ /* 0x000fe20007ffe0ff */
[----:B------:R-:W-:-:S02]  /*1440*/  HADD2.F32 R0, -RZ, R33.H0_H0 ;  /* 0x20000021ff007230 */ /* 0x000fc40000004100 */
[----:B------:R-:W1:Y:S01]  /*1450*/  I2F.F16 R49, R49 ;  /* 0x0000003100317306 */ /* 0x000e620000200c00 */
[----:B----4-:R-:W-:Y:S01]  /*1460*/  HADD2.F32 R4, -RZ, R4.H0_H0 ;  /* 0x20000004ff047230 */ /* 0x010fe20000004100 */
[----:B------:R-:W-:Y:S01]  /*1470*/  SHF.R.U32.HI R32, RZ, 0x8, R20 ;  /* 0x00000008ff207819 */ /* 0x000fe20000011614 */
[----:B------:R-:W-:Y:S02]  /*1480*/  HADD2.F32 R3, -RZ, R37.H0_H0 ;  /* 0x20000025ff037230 */ /* 0x000fe40000004100 */
[----:B--2---:R-:W-:-:S03]  /*1490*/  HADD2.F32 R2, -RZ, R39.H0_H0 ;  /* 0x20000027ff027230 */ /* 0x004fc60000004100 */
[----:B------:R-:W2:Y:S01]  /*14a0*/  I2F.F16 R50, R50 ;  /* 0x0000003200327306 */ /* 0x000ea20000200c00 */
[----:B------:R-:W-:-:S07]  /*14b0*/  LEA.HI R56, R20, 0xffffff80, RZ, 0x8 ;  /* 0xffffff8014387811 */ /* 0x000fce00078f40ff */
[----:B------:R-:W4:Y:S01]  /*14c0*/  I2F.F16 R51, R51 ;  /* 0x0000003300337306 */ /* 0x000f220000200c00 */
[----:B------:R-:W-:Y:S01]  /*14d0*/  LOP3.LUT R32, R32, 0xff, RZ, 0xc0, !PT ;  /* 0x000000ff20207812 */ /* 0x000fe200078ec0ff */
[----:B------:R-:W-:Y:S02]  /*14e0*/  HADD2.F32 R41, -RZ, R41.H0_H0 ;  /* 0x20000029ff297230 */ /* 0x000fe40000004100 */
[----:B------:R-:W-:Y:S01]  /*14f0*/  FFMA.FTZ R62, R4, R17, RZ ;  /* 0x00000011043e7223 */ /* 0x000fe200000100ff */
[----:B------:R-:W-:Y:S02]  /*1500*/  HADD2.F32 R42, -RZ, R42.H0_H0 ;  /* 0x2000002aff2a7230 */ /* 0x000fe40000004100 */
[C---:B------:R-:W-:Y:S01]  /*1510*/  FFMA.FTZ R33, R17.reuse, R0, RZ ;  /* 0x0000000011217223 */ /* 0x040fe200000100ff */
[----:B------:R-:W-:Y:S02]  /*1520*/  HADD2.F32 R43, -RZ, R43.H0_H0 ;  /* 0x2000002bff2b7230 */ /* 0x000fe40000004100 */
[C---:B------:R-:W-:Y:S01]  /*1530*/  FFMA.FTZ R68, R17.reuse, R3, RZ ;  /* 0x0000000311447223 */ /* 0x040fe200000100ff */
[----:B------:R-:W-:Y:S01]  /*1540*/  HADD2.F32 R40, -RZ, R40.H0_H0 ;  /* 0x20000028ff287230 */ /* 0x000fe20000004100 */
[----:B------:R-:W-:Y:S01]  /*1550*/  SHF.R.U32.HI R36, RZ, 0x8, R21 ;  /* 0x00000008ff247819 */ /* 0x000fe20000011615 */
[----:B------:R-:W-:Y:S01]  /*1560*/  FFMA.FTZ R17, R17, R2, RZ ;  /* 0x0000000211117223 */ /* 0x000fe200000100ff */
[----:B------:R-:W-:Y:S01]  /*1570*/  SHF.R.U32.HI R20, RZ, 0x10, R20 ;  /* 0x00000010ff147819 */ /* 0x000fe20000011614 */
[----:B------:R-:W-:Y:S01]  /*1580*/  HADD2.F32 R45, -RZ, R45.H0_H0 ;  /* 0x2000002dff2d7230 */ /* 0x000fe20000004100 */
[----:B------:R-:W-:Y:S01]  /*1590*/  LEA.HI R58, R21, 0xffffff80, RZ, 0x8 ;  /* 0xffffff80153a7811 */ /* 0x000fe200078f40ff */
[----:B------:R-:W-:Y:S01]  /*15a0*/  HADD2.F32 R46, -RZ, R46.H0_H0 ;  /* 0x2000002eff2e7230 */ /* 0x000fe20000004100 */
[----:B------:R-:W-:Y:S01]  /*15b0*/  LEA.HI R64, R22, 0xffffff80, RZ, 0x8 ;  /* 0xffffff8016407811 */ /* 0x000fe200078f40ff */
[----:B------:R-:W-:Y:S01]  /*15c0*/  HADD2.F32 R47, -RZ, R47.H0_H0 ;  /* 0x2000002fff2f7230 */ /* 0x000fe20000004100 */
[----:B------:R-:W-:Y:S01]  /*15d0*/  SHF.R.U32.HI R38, RZ, 0x8, R22 ;  /* 0x00000008ff267819 */ /* 0x000fe20000011616 */
[----:B------:R-:W-:Y:S01]  /*15e0*/  HADD2.F32 R44, -RZ, R44.H0_H0 ;  /* 0x2000002cff2c7230 */ /* 0x000fe20000004100 */
[----:B------:R-:W-:Y:S01]  /*15f0*/  IADD3 R32, PT, PT, R32, -0x80, RZ ;  /* 0xffffff8020207810 */ /* 0x000fe20007ffe0ff */
[----:B------:R-:W-:Y:S01]  /*1600*/  FFMA.FTZ R62, R41, R60, R62 ;  /* 0x0000003c293e7223 */ /* 0x000fe2000001003e */
[----:B------:R-:W-:Y:S01]  /*1610*/  LOP3.LUT R36, R36, 0xff, RZ, 0xc0, !PT ;  /* 0x000000ff24247812 */ /* 0x000fe200078ec0ff */
[C---:B------:R-:W-:Y:S01]  /*1620*/  FFMA.FTZ R66, R60.reuse, R42, R33 ;  /* 0x0000002a3c427223 */ /* 0x040fe20000010021 */
[C---:B------:R-:W-:Y:S01]  /*1630*/  FFMA.FTZ R68, R60.reuse, R43, R68 ;  /* 0x0000002b3c447223 */ /* 0x040fe20000010044 */
[----:B------:R-:W-:Y:S01]  /*1640*/  FFMA.FTZ R37, R60, R40, R17 ;  /* 0x000000283c257223 */ /* 0x000fe20000010011 */
[----:B------:R-:W-:-:S02]  /*1650*/  LOP3.LUT R20, R20, 0xff, RZ, 0xc0, !PT ;  /* 0x000000ff14147812 */ /* 0x000fc400078ec0ff */
[----:B------:R-:W-:Y:S02]  /*1660*/  SHF.R.U32.HI R21, RZ, 0x10, R21 ;  /* 0x00000010ff157819 */ /* 0x000fe40000011615 */
[----:B------:R-:W-:Y:S01]  /*1670*/  SHF.R.U32.HI R22, RZ, 0x10, R22 ;  /* 0x00000010ff167819 */ /* 0x000fe20000011616 */
[----:B------:R5:W-:Y:S01]  /*1680*/  I2F.F16 R57, R32 ;  /* 0x0000002000397306 */ /* 0x000be20000200c00 */
[----:B------:R-:W-:Y:S01]  /*1690*/  LEA.HI R65, R23, 0xffffff80, RZ, 0x8 ;  /* 0xffffff8017417811 */ /* 0x000fe200078f40ff */
[----:B0-----:R-:W-:Y:S01]  /*16a0*/  HADD2.F32 R48, -RZ, R48.H0_H0 ;  /* 0x20000030ff307230 */ /* 0x001fe20000004100 */
[----:B------:R-:W-:Y:S01]  /*16b0*/  SHF.R.U32.HI R59, RZ, 0x8, R23 ;  /* 0x00000008ff3b7819 */ /* 0x000fe20000011617 */
[----:B-1----:R-:W-:Y:S01]  /*16c0*/  HADD2.F32 R49, -RZ, R49.H0_H0 ;  /* 0x20000031ff317230 */ /* 0x002fe20000004100 */
[----:B------:R-:W-:Y:S01]  /*16d0*/  IADD3 R36, PT, PT, R36, -0x80, RZ ;  /* 0xffffff8024247810 */ /* 0x000fe20007ffe0ff */
[----:B--2---:R-:W-:Y:S02]  /*16e0*/  HADD2.F32 R50, -RZ, R50.H0_H0 ;  /* 0x20000032ff327230 */ /* 0x004fe40000004100 */
[----:B------:R-:W-:Y:S01]  /*16f0*/  FFMA.FTZ R17, R45, R63, R62 ;  /* 0x0000003f2d117223 */ /* 0x000fe2000001003e */
[----:B----4-:R-:W-:-:S02]  /*1700*/  HADD2.F32 R51, -RZ, R51.H0_H0 ;  /* 0x20000033ff337230 */ /* 0x010fc40000004100 */
[C---:B------:R-:W-:Y:S01]  /*1710*/  FFMA.FTZ R33, R63.reuse, R46, R66 ;  /* 0x0000002e3f217223 */ /* 0x040fe20000010042 */
[C---:B------:R-:W-:Y:S01]  /*1720*/  FFMA.FTZ R39, R63.reuse, R47, R68 ;  /* 0x0000002f3f277223 */ /* 0x040fe20000010044 */
[----:B-----5:R-:W-:Y:S01]  /*1730*/  FFMA.FTZ R32, R63, R44, R37 ;  /* 0x0000002c3f207223 */ /* 0x020fe20000010025 */
[----:B------:R-:W-:Y:S01]  /*1740*/  IADD3 R20, PT, PT, R20, -0x80, RZ ;  /* 0xffffff8014147810 */ /* 0x000fe20007ffe0ff */
[----:B------:R-:W-:Y:S01]  /*1750*/  IMAD.WIDE R30, R111, 0x4, R30 ;  /* 0x000000046f1e7825 */ /* 0x000fe200078e021e */
[----:B------:R-:W-:Y:S02]  /*1760*/  LOP3.LUT R21, R21, 0xff, RZ, 0xc0, !PT ;  /* 0x000000ff15157812 */ /* 0x000fe400078ec0ff */
[----:B------:R-:W-:Y:S02]  /*1770*/  SHF.R.U32.HI R23, RZ, 0x10, R23 ;  /* 0x00000010ff177819 */ /* 0x000fe40000011617 */
[----:B------:R-:W-:Y:S01]  /*1780*/  LOP3.LUT R22, R22, 0xff, RZ, 0xc0, !PT ;  /* 0x000000ff16167812 */ /* 0x000fe200078ec0ff */
[----:B------:R0:W-:Y:S01]  /*1790*/  I2F.F16 R61, R36 ;  /* 0x00000024003d7306 */ /* 0x0001e20000200c00 */
[----:B------:R-:W-:Y:S01]  /*17a0*/  FFMA.FTZ R37, R48, R18, R17 ;  /* 0x0000001230257223 */ /* 0x000fe20000010011 */
[C---:B------:R-:W-:Y:S01]  /*17b0*/  FFMA.FTZ R63, R18.reuse, R49, R33 ;  /* 0x00000031123f7223 */ /* 0x040fe20000010021 */
[C---:B------:R-:W-:Y:S01]  /*17c0*/  FFMA.FTZ R71, R18.reuse, R50, R39 ;  /* 0x0000003212477223 */ /* 0x040fe20000010027 */
[----:B------:R-:W-:Y:S01]  /*17d0*/  FFMA.FTZ R68, R18, R51, R32 ;  /* 0x0000003312447223 */ /* 0x000fe20000010020 */
[----:B------:R-:W-:Y:S01]  /*17e0*/  IADD3 R17, PT, PT, R21, -0x80, RZ ;  /* 0xffffff8015117810 */ /* 0x000fe20007ffe0ff */
[----:B------:R-:W1:Y:S01]  /*17f0*/  LDS.64 R32, [UR4+0x80] ;  /* 0x00008004ff207984 */ /* 0x000e620008000a00 */
[----:B------:R-:W-:Y:S01]  /*1800*/  IADD3 R18, PT, PT, R22, -0x80, RZ ;  /* 0xffffff8016127810 */ /* 0x000fe20007ffe0ff */
[----:B------:R2:W-:Y:S01]  /*1810*/  I2F.F16 R67, R20 ;  /* 0x0000001400437306 */ /* 0x0005e20000200c00 */
[----:B0-----:R-:W-:-:S02]  /*1820*/  LOP3.LUT R36, R23, 0xff, RZ, 0xc0, !PT ;  /* 0x000000ff17247812 */ /* 0x001fc400078ec0ff */
[----:B------:R-:W-:Y:S02]  /*1830*/  LOP3.LUT R38, R38, 0xff, RZ, 0xc0, !PT ;  /* 0x000000ff26267812 */ /* 0x000fe400078ec0ff */
[----:B------:R-:W-:Y:S01]  /*1840*/  LOP3.LUT R59, R59, 0xff, RZ, 0xc0, !PT ;  /* 0x000000ff3b3b7812 */ /* 0x000fe200078ec0ff */
[----:B--2---:R-:W2:Y:S01]  /*1850*/  LDG.E.128.CONSTANT R20, desc[UR8][R30.64] ;  /* 0x000000081e147981 */ /* 0x004ea2000c1e9d00 */
[----:B------:R-:W-:Y:S01]  /*1860*/  IADD3 R38, PT, PT, R38, -0x80, RZ ;  /* 0xffffff8026267810 */ /* 0x000fe20007ffe0ff */
[----:B------:R-:W0:Y:S01]  /*1870*/  I2F.F16 R52, R52 ;  /* 0x0000003400347306 */ /* 0x000e220000200c00 */
[----:B------:R-:W-:Y:S02]  /*1880*/  IADD3 R59, PT, PT, R59, -0x80, RZ ;  /* 0xffffff803b3b7810 */ /* 0x000fe40007ffe0ff */
[----:B------:R-:W-:-:S05]  /*1890*/  IADD3 R36, PT, PT, R36, -0x80, RZ ;  /* 0xffffff8024247810 */ /* 0x000fca0007ffe0ff */
[----:B------:R-:W4:Y:S08]  /*18a0*/  I2F.F16 R53, R53 ;  /* 0x0000003500357306 */ /* 0x000f300000200c00 */
[----:B------:R-:W5:Y:S08]  /*18b0*/  I2F.F16 R54, R54 ;  /* 0x0000003600367306 */ /* 0x000f700000200c00 */
[----:B------:R-:W1:Y:S08]  /*18c0*/  I2F.F16 R55, R55 ;  /* 0x0000003700377306 */ /* 0x000e700000200c00 */
[----:B------:R-:W1:Y:S08]  /*18d0*/  I2F.F16 R38, R38 ;  /* 0x0000002600267306 */ /* 0x000e700000200c00 */
[----:B------:R-:W1:Y:S01]  /*18e0*/  I2F.F16 R59, R59 ;  /* 0x0000003b003b7306 */ /* 0x000e620000200c00 */
[----:B------:R-:W-:-:S02]  /*18f0*/  HADD2.F32 R62, -RZ, R34.H0_H0 ;  /* 0x20000022ff3e7230 */ /* 0x000fc40000004100 */
[----:B0-----:R-:W-:-:S05]  /*1900*/  HADD2.F32 R52, -RZ, R52.H0_H0 ;  /* 0x20000034ff347230 */ /* 0x001fca0000004100 */
[----:B------:R-:W0:Y:S01]  /*1910*/  I2F.F16 R17, R17 ;  /* 0x0000001100117306 */ /* 0x000e220000200c00 */
[----:B----4-:R-:W-:Y:S02]  /*1920*/  HADD2.F32 R53, -RZ, R53.H0_H0 ;  /* 0x20000035ff357230 */ /* 0x010fe40000004100 */
[----:B-----5:R-:W-:-:S05]  /*1930*/  HADD2.F32 R54, -RZ, R54.H0_H0 ;  /* 0x20000036ff367230 */ /* 0x020fca0000004100 */
[----:B------:R-:W4:Y:S01]  /*1940*/  I2F.F16 R18, R18 ;  /* 0x0000001200127306 */ /* 0x000f220000200c00 */
[----:B-1----:R-:W-:-:S07]  /*1950*/  HADD2.F32 R55, -RZ, R55.H0_H0 ;  /* 0x20000037ff377230 */ /* 0x002fce0000004100 */
[----:B------:R-:W1:Y:S01]  /*1960*/  I2F.F16 R36, R36 ;  /* 0x0000002400247306 */ /* 0x000e620000200c00 */
[----:B------:R-:W-:Y:S02]  /*1970*/  HADD2.F32 R60, -RZ, R38.H0_H0 ;  /* 0x20000026ff3c7230 */ /* 0x000fe40000004100 */
[----:B------:R-:W-:-:S05]  /*1980*/  FFMA.FTZ R38, R52, R62, R37 ;  /* 0x0000003e34267223 */ /* 0x000fca0000010025 */
[----:B------:R-:W5:Y:S01]  /*1990*/  I2F.F16 R56, R56 ;  /* 0x0000003800387306 */ /* 0x000f620000200c00 */
[----:B------:R-:W-:Y:S02]  /*19a0*/  HADD2.F32 R66, -RZ, R34.H1_H1 ;  /* 0x30000022ff427230 */ /* 0x000fe40000004100 */
[----:B------:R-:W-:Y:S01]  /*19b0*/  FFMA.FTZ R63, R62, R53, R63 ;  /* 0x000000353e3f7223 */ /* 0x000fe2000001003f */
[----:B------:R-:W-:-:S04]  /*19c0*/  HADD2.F32 R57, -RZ, R57.H0_H0 ;  /* 0x20000039ff397230 */ /* 0x000fc80000004100 */
[----:B------:R-:W5:Y:S01]  /*19d0*/  I2F.F16 R58, R58 ;  /* 0x0000003a003a7306 */ /* 0x000f620000200c00 */
[----:B------:R-:W-:Y:S02]  /*19e0*/  HADD2.F32 R61, -RZ, R61.H0_H0 ;  /* 0x2000003dff3d7230 */ /* 0x000fe40000004100 */
[----:B------:R-:W-:Y:S01]  /*19f0*/  FFMA.FTZ R71, R62, R54, R71 ;  /* 0x000000363e477223 */ /* 0x000fe20000010047 */
[----:B------:R-:W-:-:S04]  /*1a00*/  HADD2.F32 R59, -RZ, R59.H0_H0 ;  /* 0x2000003bff3b7230 */ /* 0x000fc80000004100 */
[----:B------:R-:W5:Y:S01]  /*1a10*/  I2F.F16 R64, R64 ;  /* 0x0000004000407306 */ /* 0x000f620000200c00 */
[----:B------:R-:W-:Y:S02]  /*1a20*/  HADD2.F32 R39, -RZ, R35.H0_H0 ;  /* 0x20000023ff277230 */ /* 0x000fe40000004100 */
[----:B------:R-:W-:Y:S01]  /*1a30*/  FFMA.FTZ R62, R62, R55, R68 ;  /* 0x000000373e3e7223 */ /* 0x000fe20000010044 */
[----:B------:R-:W3:Y:S04]  /*1a40*/  LDS.64 R34, [UR4+0x100] ;  /* 0x00010004ff227984 */ /* 0x000ee80008000a00 */
[----:B------:R-:W5:Y:S01]  /*1a50*/  I2F.F16 R65, R65 ;  /* 0x0000004100417306 */ /* 0x000f620000200c00 */
[----:B------:R-:W-:Y:S01]  /*1a60*/  FFMA.FTZ R38, R57, R66, R38 ;  /* 0x0000004239267223 */ /* 0x000fe20000010026 */
[C---:B------:R-:W-:Y:S01]  /*1a70*/  FFMA.FTZ R68, R66.reuse, R61, R63 ;  /* 0x0000003d42447223 */ /* 0x040fe2000001003f */
[C---:B------:R-:W-:Y:S01]  /*1a80*/  FFMA.FTZ R71, R66.reuse, R60, R71 ;  /* 0x0000003c42477223 */ /* 0x040fe20000010047 */
[----:B------:R-:W-:Y:S01]  /*1a90*/  FFMA.FTZ R70, R66, R59, R62 ;  /* 0x0000003b42467223 */ /* 0x000fe2000001003e */
[----:B------:R-:W-:-:S02]  /*1aa0*/  HADD2.F32 R67, -RZ, R67.H0_H0 ;  /* 0x20000043ff437230 */ /* 0x000fc40000004100 */
[----:B0-----:R-:W-:Y:S02]  /*1ab0*/  HADD2.F32 R66, -RZ, R17.H0_H0 ;  /* 0x20000011ff427230 */ /* 0x001fe40000004100 */
[----:B----4-:R-:W-:Y:S02]  /*1ac0*/  HADD2.F32 R62, -RZ, R18.H0_H0 ;  /* 0x20000012ff3e7230 */ /* 0x010fe40000004100 */
[----:B-1----:R-:W-:Y:S02]  /*1ad0*/  HADD2.F32 R63, -RZ, R36.H0_H0 ;  /* 0x20000024ff3f7230 */ /* 0x002fe40000004100 */
[----:B------:R-:W-:Y:S01]  /*1ae0*/  FFMA.FTZ R17, R67, R39, R38 ;  /* 0x0000002743117223 */ /* 0x000fe20000010026 */
[----:B-----5:R-:W-:Y:S02]  /*1af0*/  HADD2.F32 R56, -RZ, R56.H0_H0 ;  /* 0x20000038ff387230 */ /* 0x020fe40000004100 */
[----:B------:R-:W-:Y:S01]  /*1b00*/  FFMA.FTZ R68, R39, R66, R68 ;  /* 0x0000004227447223 */ /* 0x000fe20000010044 */
[----:B------:R-:W-:-:S02]  /*1b10*/  HADD2.F32 R58, -RZ, R58.H0_H0 ;  /* 0x2000003aff3a7230 */ /* 0x000fc40000004100 */
[C---:B------:R-:W-:Y:S01]  /*1b20*/  FFMA.FTZ R37, R39.reuse, R62, R71 ;  /* 0x0000003e27257223 */ /* 0x040fe20000010047 */
[----:B------:R-:W-:Y:S02]  /*1b30*/  HADD2.F32 R64, -RZ, R64.H0_H0 ;  /* 0x20000040ff407230 */ /* 0x000fe40000004100 */
[----:B------:R-:W-:Y:S01]  /*1b40*/  FFMA.FTZ R36, R39, R63, R70 ;  /* 0x0000003f27247223 */ /* 0x000fe20000010046 */
[----:B------:R-:W-:Y:S02]  /*1b50*/  HADD2.F32 R65, -RZ, R65.H0_H0 ;  /* 0x20000041ff417230 */ /* 0x000fe40000004100 */
[----:B------:R-:W-:Y:S01]  /*1b60*/  FFMA.FTZ R18, R56, R69, R17 ;  /* 0x0000004538127223 */ /* 0x000fe20000010011 */
[C---:B------:R-:W-:Y:S01]  /*1b70*/  FFMA.FTZ R17, R69.reuse, R58, R68 ;  /* 0x0000003a45117223 */ /* 0x040fe20000010044 */
[C---:B------:R-:W-:Y:S01]  /*1b80*/  FFMA.FTZ R37, R69.reuse, R64, R37 ;  /* 0x0000004045257223 */ /* 0x040fe20000010025 */
[--C-:B------:R-:W-:Y:S02]  /*1b90*/  HADD2.F32 R39, -RZ, R32.reuse.H0_H0 ;  /* 0x20000020ff277230 */ /* 0x100fe40000004100 */
[----:B------:R-:W-:Y:S01]  /*1ba0*/  FFMA.FTZ R36, R69, R65, R36 ;  /* 0x0000004145247223 */ /* 0x000fe20000010024 */
[----:B------:R-:W-:-:S02]  /*1bb0*/  HADD2.F32 R38, -RZ, R32.H1_H1 ;  /* 0x30000020ff267230 */ /* 0x000fc40000004100 */
[--C-:B------:R-:W-:Y:S02]  /*1bc0*/  HADD2.F32 R69, -RZ, R33.reuse.H0_H0 ;  /* 0x20000021ff457230 */ /* 0x100fe40000004100 */
[----:B------:R-:W-:Y:S02]  /*1bd0*/  HADD2.F32 R70, -RZ, R33.H1_H1 ;  /* 0x30000021ff467230 */ /* 0x000fe40000004100 */
[----:B------:R-:W0:Y:S01]  /*1be0*/  LDS.64 R32, [UR4+0x88] ;  /* 0x00008804ff207984 */ /* 0x000e220008000a00 */
        /* <DEDUP_REMOVED lines=14> */
[----:B------:R-:W-:Y:S02]  /*1cd0*/  HADD2.F32 R34, -RZ, R34.H1_H1 ;  /* 0x30000022ff227230 */ /* 0x000fe40000004100 */
[-C--:B------:R-:W-:Y:S01]  /*1ce0*/  FFMA.FTZ R74, R51, R70.reuse, R68 ;  /* 0x00000046334a7223 */ /* 0x080fe20000010044 */
        /* <DEDUP_REMOVED lines=8> */
[----:B------:R-:W-:Y:S01]  /*1d70*/  @!P0 PRMT R110, R28, 0x7610, R110 ;  /* 0x000076101c6e8816 */ /* 0x000fe2000000006e */
[----:B------:R-:W-:Y:S01]  /*1d80*/  FFMA.FTZ R70, R43, R34, R68 ;  /* 0x000000222b467223 */ /* 0x000fe20000010044 */
[----:B------:R-:W-:-:S02]  /*1d90*/  HADD2.F32 R35, -RZ, R35.H1_H1 ;  /* 0x30000023ff237230 */ /* 0x000fc40000004100 */
[-C--:B------:R-:W-:Y:S01]  /*1da0*/  FFMA.FTZ R38, R41, R34.reuse, R38 ;  /* 0x0000002229267223 */ /* 0x080fe20000010026 */
[----:B------:R-:W-:Y:S01]  /*1db0*/  FFMA.FTZ R75, R40, R34, R69 ;  /* 0x00000022284b7223 */ /* 0x000fe20000010045 */
[-C--:B------:R-:W-:Y:S01]  /*1dc0*/  FFMA.FTZ R68, R46, R39.reuse, R73 ;  /* 0x000000272e447223 */ /* 0x080fe20000010049 */
[----:B------:R-:W-:Y:S01]  /*1dd0*/  @!P0 PRMT R110, R110, 0x7610, R28 ;  /* 0x000076106e6e8816 */ /* 0x000fe2000000001c */
[-C--:B------:R-:W-:Y:S01]  /*1de0*/  FFMA.FTZ R73, R47, R39.reuse, R70 ;  /* 0x000000272f497223 */ /* 0x080fe20000010046 */
[----:B------:R-:W-:Y:S01]  /*1df0*/  @!P0 PRMT R105, R29, 0x7610, R105 ;  /* 0x000076101d698816 */ /* 0x000fe20000000069 */
[-C--:B------:R-:W-:Y:S01]  /*1e00*/  FFMA.FTZ R69, R45, R39.reuse, R38 ;  /* 0x000000272d457223 */ /* 0x080fe20000010026 */
[----:B------:R-:W-:Y:S01]  /*1e10*/  FFMA.FTZ R70, R44, R39, R75 ;  /* 0x000000272c467223 */ /* 0x000fe2000001004b */
[----:B------:R-:W-:Y:S01]  /*1e20*/  FFMA.FTZ R39, R50, R35, R73 ;  /* 0x0000002332277223 */ /* 0x000fe20000010049 */
[----:B0-----:R-:W-:Y:S01]  /*1e30*/  HADD2.F32 R34, -RZ, R32.H0_H0 ;  /* 0x20000020ff227230 */ /* 0x001fe20000004100 */
[----:B------:R-:W-:Y:S01]  /*1e40*/  @!P0 PRMT R105, R105, 0x7610, R29 ;  /* 0x0000761069698816 */ /* 0x000fe2000000001d */
[----:B------:R-:W-:-:S02]  /*1e50*/  HADD2.F32 R28, -RZ, R110.H1_H1 ;  /* 0x3000006eff1c7230 */ /* 0x000fc40000004100 */
[--C-:B------:R-:W-:Y:S02]  /*1e60*/  HADD2.F32 R73, -RZ, R33.reuse.H0_H0 ;  /* 0x20000021ff497230 */ /* 0x100fe40000004100 */
[----:B------:R-:W-:Y:S02]  /*1e70*/  HADD2.F32 R75, -RZ, R33.H1_H1 ;  /* 0x30000021ff4b7230 */ /* 0x000fe40000004100 */
[-C--:B------:R-:W-:Y:S01]  /*1e80*/  FFMA.FTZ R33, R54, R34.reuse, R77 ;  /* 0x0000002236217223 */ /* 0x080fe2000001004d */
[----:B------:R-:W-:Y:S02]  /*1e90*/  HADD2.F32 R32, -RZ, R32.H1_H1 ;  /* 0x30000020ff207230 */ /* 0x000fe40000004100 */
[-C--:B------:R-:W-:Y:S01]  /*1ea0*/  FFMA.FTZ R38, R52, R34.reuse, R71 ;  /* 0x0000002234267223 */ /* 0x080fe20000010047 */
[----:B------:R-:W-:Y:S02]  /*1eb0*/  HADD2.F32 R29, -RZ, R110.H0_H0 ;  /* 0x2000006eff1d7230 */ /* 0x000fe40000004100 */
[-C--:B------:R-:W-:Y:S01]  /*1ec0*/  FFMA.FTZ R72, R53, R34.reuse, R72 ;  /* 0x0000002235487223 */ /* 0x080fe20000010048 */
[----:B------:R-:W-:Y:S01]  /*1ed0*/  FFMA.FTZ R74, R55, R34, R74 ;  /* 0x00000022374a7223 */ /* 0x000fe2000001004a */
[----:B------:R-:W-:Y:S01]  /*1ee0*/  FMUL.FTZ R17, R28, R17 ;  /* 0x000000111c117220 */ /* 0x000fe20000410000 */
[----:B------:R-:W-:Y:S01]  /*1ef0*/  FFMA.FTZ R38, R57, R32, R38 ;  /* 0x0000002039267223 */ /* 0x000fe20000010026 */
[----:B------:R-:W-:Y:S01]  /*1f00*/  FMUL.FTZ R18, R29, R18 ;  /* 0x000000121d127220 */ /* 0x000fe20000410000 */
[-C--:B------:R-:W-:Y:S01]  /*1f10*/  FFMA.FTZ R77, R61, R32.reuse, R72 ;  /* 0x000000203d4d7223 */ /* 0x080fe20000010048 */
[-C--:B------:R-:W-:Y:S01]  /*1f20*/  FFMA.FTZ R79, R60, R32.reuse, R33 ;  /* 0x000000203c4f7223 */ /* 0x080fe20000010021 */
[----:B------:R-:W-:Y:S01]  /*1f30*/  FFMA.FTZ R74, R59, R32, R74 ;  /* 0x000000203b4a7223 */ /* 0x000fe2000001004a */
[-C--:B------:R-:W-:Y:S01]  /*1f40*/  FFMA.FTZ R69, R48, R35.reuse, R69 ;  /* 0x0000002330457223 */ /* 0x080fe20000010045 */
[----:B------:R-:W0:Y:S01]  /*1f50*/  LDS.64 R32, [UR4+0x108] ;  /* 0x00010804ff207984 */ /* 0x000e220008000a00 */
[-C--:B------:R-:W-:Y:S01]  /*1f60*/  FFMA.FTZ R68, R49, R35.reuse, R68 ;  /* 0x0000002331447223 */ /* 0x080fe20000010044 */
[----:B------:R-:W-:Y:S01]  /*1f70*/  FFMA.FTZ R70, R51, R35, R70 ;  /* 0x0000002333467223 */ /* 0x000fe20000010046 */
[----:B------:R-:W-:Y:S01]  /*1f80*/  F2FP.F16.F32.PACK_AB R35, RZ, R17 ;  /* 0x00000011ff23723e */ /* 0x000fe200000000ff */
[----:B------:R-:W-:Y:S01]  /*1f90*/  HADD2.F32 R17, -RZ, R105.H1_H1 ;  /* 0x30000069ff117230 */ /* 0x000fe20000004100 */
[----:B------:R-:W-:Y:S01]  /*1fa0*/  F2FP.F16.F32.PACK_AB R34, RZ, R18 ;  /* 0x00000012ff22723e */ /* 0x000fe200000000ff */
[----:B------:R-:W-:-:S03]  /*1fb0*/  FFMA.FTZ R71, R67, R73, R38 ;  /* 0x0000004943477223 */ /* 0x000fc60000010026 */
[----:B------:R-:W-:Y:S01]  /*1fc0*/  FMUL.FTZ R36, R17, R36 ;  /* 0x0000002411247220 */ /* 0x000fe20000410000 */
[----:B------:R-:W-:Y:S02]  /*1fd0*/  PRMT R38, R34, 0x5410, R35 ;  /* 0x0000541022267816 */ /* 0x000fe40000000023 */
[----:B------:R-:W-:Y:S01]  /*1fe0*/  MOV R34, R16 ;  /* 0x0000001000227202 */ /* 0x000fe20000000f00 */
[----:B------:R-:W-:Y:S01]  /*1ff0*/  HADD2.F32 R18, -RZ, R105.H0_H0 ;  /* 0x20000069ff127230 */ /* 0x000fe20000004100 */
[----:B------:R-:W-:Y:S01]  /*2000*/  F2FP.F16.F32.PACK_AB R16, RZ, R36 ;  /* 0x00000024ff10723e */ /* 0x000fe200000000ff */
[----:B------:R-:W-:Y:S02]  /*2010*/  FFMA.FTZ R77, R66, R73, R77 ;  /* 0x00000049424d7223 */ /* 0x000fe4000001004d */
[----:B------:R-:W-:Y:S02]  /*2020*/  HFMA2 R36, R38, 1, 1, R34 ;  /* 0x3c003c0026247831 */ /* 0x000fe40000000022 */
[----:B------:R-:W1:Y:S01]  /*2030*/  LDS.64 R34, [UR4+0x180] ;  /* 0x00018004ff227984 */ /* 0x000e620008000a00 */
[----:B------:R-:W-:Y:S01]  /*2040*/  FMUL.FTZ R37, R18, R37 ;  /* 0x0000002512257220 */ /* 0x000fe20000410000 */
[-C--:B------:R-:W-:Y:S01]  /*2050*/  FFMA.FTZ R38, R56, R75.reuse, R71 ;  /* 0x0000004b38267223 */ /* 0x080fe20000010047 */
[----:B------:R-:W-:-:S03]  /*2060*/  FFMA.FTZ R77, R58, R75, R77 ;  /* 0x0000004b3a4d7223 */ /* 0x000fc6000001004d */
[----:B------:R-:W-:Y:S01]  /*2070*/  F2FP.F16.F32.PACK_AB R37, RZ, R37 ;  /* 0x00000025ff25723e */ /* 0x000fe200000000ff */
[----:B------:R-:W-:Y:S01]  /*2080*/  FMUL.FTZ R38, R29, R38 ;  /* 0x000000261d267220 */ /* 0x000fe20000410000 */
[----:B------:R-:W-:Y:S02]  /*2090*/  FMUL.FTZ R77, R28, R77 ;  /* 0x0000004d1c4d7220 */ /* 0x000fe40000410000 */
[----:B------:R-:W-:Y:S02]  /*20a0*/  PRMT R37, R37, 0x5410, R16 ;  /* 0x0000541025257816 */ /* 0x000fe40000000010 */
[----:B------:R-:W-:Y:S02]  /*20b0*/  F2FP.F16.F32.PACK_AB R38, RZ, R38 ;  /* 0x00000026ff26723e */ /* 0x000fe400000000ff */
[----:B------:R-:W-:Y:S01]  /*20c0*/  F2FP.F16.F32.PACK_AB R77, RZ, R77 ;  /* 0x0000004dff4d723e */ /* 0x000fe200000000ff */
[----:B------:R-:W-:Y:S01]  /*20d0*/  HADD2 R16, R37, R15 ;  /* 0x0000000f25107230 */ /* 0x000fe20000000000 */
[----:B------:R-:W-:-:S02]  /*20e0*/  MOV R37, R14 ;  /* 0x0000000e00257202 */ /* 0x000fc40000000f00 */
[----:B------:R-:W-:Y:S01]  /*20f0*/  PRMT R38, R38, 0x5410, R77 ;  /* 0x0000541026267816 */ /* 0x000fe2000000004d */
[----:B------:R-:W3:Y:S04]  /*2100*/  LDS.64 R14, [UR4+0x188] ;  /* 0x00018804ff0e7984 */ /* 0x000ee80008000a00 */
[----:B------:R-:W-:Y:S01]  /*2110*/  HFMA2 R37, R38, 1, 1, R37 ;  /* 0x3c003c0026257831 */ /* 0x000fe20000000025 */
[----:B------:R-:W-:Y:S01]  /*2120*/  MOV R38, R13 ;  /* 0x0000000d00267202 */ /* 0x000fe20000000f00 */
[--C-:B0-----:R-:W-:Y:S02]  /*2130*/  HADD2.F32 R13, -RZ, R32.reuse.H0_H0 ;  /* 0x20000020ff0d7230 */ /* 0x101fe40000004100 */
        /* <DEDUP_REMOVED lines=17> */
[--C-:B-1----:R-:W-:Y:S02]  /*2250*/  HADD2.F32 R71, -RZ, R34.reuse.H0_H0 ;  /* 0x20000022ff477230 */ /* 0x102fe40000004100 */
[-C--:B------:R-:W-:Y:S01]  /*2260*/  FFMA.FTZ R79, R64, R75.reuse, R79 ;  /* 0x0000004b404f7223 */ /* 0x080fe2000001004f */
[----:B------:R-:W-:Y:S01]  /*2270*/  FFMA.FTZ R74, R65, R75, R74 ;  /* 0x0000004b414a7223 */ /* 0x000fe2000001004a */
[-C--:B------:R-:W-:Y:S01]  /*2280*/  FFMA.FTZ R68, R56, R33.reuse, R13 ;  /* 0x0000002138447223 */ /* 0x080fe2000001000d */
[----:B------:R-:W-:Y:S02]  /*2290*/  HADD2.F32 R34, -RZ, R34.H1_H1 ;  /* 0x30000022ff227230 */ /* 0x000fe40000004100 */
[----:B------:R-:W-:Y:S01]  /*22a0*/  FFMA.FTZ R13, R64, R33, R69 ;  /* 0x00000021400d7223 */ /* 0x000fe20000010045 */
[----:B------:R-:W-:Y:S01]  /*22b0*/  FFMA.FTZ R70, R4, R71, RZ ;  /* 0x0000004704467223 */ /* 0x000fe200000100ff */
[----:B------:R-:W-:Y:S01]  /*22c0*/  FMUL.FTZ R79, R18, R79 ;  /* 0x0000004f124f7220 */ /* 0x000fe20000410000 */
[----:B------:R-:W-:Y:S01]  /*22d0*/  FMUL.FTZ R74, R17, R74 ;  /* 0x0000004a114a7220 */ /* 0x000fe20000410000 */
[----:B------:R-:W-:Y:S01]  /*22e0*/  FFMA.FTZ R69, R0, R71, RZ ;  /* 0x0000004700457223 */ /* 0x000fe200000100ff */
[-C--:B------:R-:W-:Y:S01]  /*22f0*/  FFMA.FTZ R39, R58, R33.reuse, R39 ;  /* 0x000000213a277223 */ /* 0x080fe20000010027 */
[----:B------:R-:W-:Y:S01]  /*2300*/  FFMA.FTZ R32, R65, R33, R32 ;  /* 0x0000002141207223 */ /* 0x000fe20000010020 */
[----:B------:R-:W-:Y:S01]  /*2310*/  FFMA.FTZ R72, R3, R71, RZ ;  /* 0x0000004703487223 */ /* 0x000fe200000100ff */
[----:B------:R-:W-:-:S02]  /*2320*/  HADD2.F32 R33, -RZ, R35.H0_H0 ;  /* 0x20000023ff217230 */ /* 0x000fc40000004100 */
[----:B------:R-:W-:Y:S01]  /*2330*/  FFMA.FTZ R73, R2, R71, RZ ;  /* 0x0000004702497223 */ /* 0x000fe200000100ff */
[-C--:B------:R-:W-:Y:S01]  /*2340*/  FFMA.FTZ R70, R41, R34.reuse, R70 ;  /* 0x0000002229467223 */ /* 0x080fe20000010046 */
[-C--:B------:R-:W-:Y:S01]  /*2350*/  FFMA.FTZ R71, R42, R34.reuse, R69 ;  /* 0x000000222a477223 */ /* 0x080fe20000010045 */
[----:B------:R-:W-:Y:S01]  /*2360*/  F2FP.F16.F32.PACK_AB R79, RZ, R79 ;  /* 0x0000004fff4f723e */ /* 0x000fe200000000ff */
[----:B------:R-:W-:Y:S01]  /*2370*/  FFMA.FTZ R72, R43, R34, R72 ;  /* 0x000000222b487223 */ /* 0x000fe20000010048 */
[----:B------:R-:W-:Y:S01]  /*2380*/  F2FP.F16.F32.PACK_AB R74, RZ, R74 ;  /* 0x0000004aff4a723e */ /* 0x000fe200000000ff */
[----:B------:R-:W-:Y:S01]  /*2390*/  FFMA.FTZ R73, R40, R34, R73 ;  /* 0x0000002228497223 */ /* 0x000fe20000010049 */
[-C--:B------:R-:W-:Y:S01]  /*23a0*/  FFMA.FTZ R69, R45, R33.reuse, R70 ;  /* 0x000000212d457223 */ /* 0x080fe20000010046 */
[----:B------:R-:W-:Y:S02]  /*23b0*/  HADD2.F32 R35, -RZ, R35.H1_H1 ;  /* 0x30000023ff237230 */ /* 0x000fe40000004100 */
[-C--:B------:R-:W-:Y:S01]  /*23c0*/  FFMA.FTZ R70, R46, R33.reuse, R71 ;  /* 0x000000212e467223 */ /* 0x080fe20000010047 */
[----:B------:R-:W-:Y:S01]  /*23d0*/  PRMT R79, R79, 0x5410, R74 ;  /* 0x000054104f4f7816 */ /* 0x000fe2000000004a */
[-C--:B------:R-:W-:Y:S01]  /*23e0*/  FFMA.FTZ R71, R47, R33.reuse, R72 ;  /* 0x000000212f477223 */ /* 0x080fe20000010048 */
[----:B------:R-:W-:Y:S01]  /*23f0*/  FFMA.FTZ R74, R44, R33, R73 ;  /* 0x000000212c4a7223 */ /* 0x000fe20000010049 */
[----:B---3--:R-:W-:-:S02]  /*2400*/  HADD2.F32 R34, -RZ, R14.H0_H0 ;  /* 0x2000000eff227230 */ /* 0x008fc40000004100 */
        /* <DEDUP_REMOVED lines=14> */
[----:B------:R-:W-:Y:S02]  /*24f0*/  FFMA.FTZ R74, R59, R14, R74 ;  /* 0x0000000e3b4a7223 */ /* 0x000fe4000001004a */
[----:B------:R-:W0:Y:S01]  /*2500*/  LDS.64 R14, [UR4+0x200] ;  /* 0x00020004ff0e7984 */ /* 0x000e220008000a00 */
[----:B------:R-:W-:Y:S01]  /*2510*/  FMUL.FTZ R68, R29, R68 ;  /* 0x000000441d447220 */ /* 0x000fe20000410000 */
[----:B------:R-:W-:-:S04]  /*2520*/  FMUL.FTZ R39, R28, R39 ;  /* 0x000000271c277220 */ /* 0x000fc80000410000 */
[----:B------:R-:W-:Y:S02]  /*2530*/  F2FP.F16.F32.PACK_AB R68, RZ, R68 ;  /* 0x00000044ff44723e */ /* 0x000fe400000000ff */
[----:B------:R-:W-:Y:S01]  /*2540*/  F2FP.F16.F32.PACK_AB R39, RZ, R39 ;  /* 0x00000027ff27723e */ /* 0x000fe200000000ff */
[-C--:B------:R-:W-:Y:S01]  /*2550*/  FFMA.FTZ R69, R67, R33.reuse, R70 ;  /* 0x0000002143457223 */ /* 0x080fe20000010046 */
[-C--:B------:R-:W-:Y:S01]  /*2560*/  FFMA.FTZ R71, R66, R33.reuse, R71 ;  /* 0x0000002142477223 */ /* 0x080fe20000010047 */
[-C--:B------:R-:W-:Y:S01]  /*2570*/  FFMA.FTZ R73, R62, R33.reuse, R73 ;  /* 0x000000213e497223 */ /* 0x080fe20000010049 */
[----:B------:R-:W-:Y:S01]  /*2580*/  FFMA.FTZ R74, R63, R33, R74 ;  /* 0x000000213f4a7223 */ /* 0x000fe2000001004a */
[----:B------:R-:W-:Y:S01]  /*2590*/  FMUL.FTZ R13, R18, R13 ;  /* 0x0000000d120d7220 */ /* 0x000fe20000410000 */
[----:B------:R-:W-:Y:S01]  /*25a0*/  PRMT R68, R68, 0x5410, R39 ;  /* 0x0000541044447816 */ /* 0x000fe20000000027 */
[-C--:B------:R-:W-:Y:S01]  /*25b0*/  FFMA.FTZ R34, R56, R35.reuse, R69 ;  /* 0x0000002338227223 */ /* 0x080fe20000010045 */
[-C--:B------:R-:W-:Y:S01]  /*25c0*/  FFMA.FTZ R71, R58, R35.reuse, R71 ;  /* 0x000000233a477223 */ /* 0x080fe20000010047 */
[-C--:B------:R-:W-:Y:S01]  /*25d0*/  FFMA.FTZ R73, R64, R35.reuse, R73 ;  /* 0x0000002340497223 */ /* 0x080fe20000010049 */
[----:B------:R-:W-:Y:S01]  /*25e0*/  FMUL.FTZ R33, R17, R32 ;  /* 0x0000002011217220 */ /* 0x000fe20000410000 */
[----:B------:R-:W-:Y:S01]  /*25f0*/  FFMA.FTZ R74, R65, R35, R74 ;  /* 0x00000023414a7223 */ /* 0x000fe2000001004a */
[----:B------:R-:W-:Y:S01]  /*2600*/  F2FP.F16.F32.PACK_AB R32, RZ, R13 ;  /* 0x0000000dff20723e */ /* 0x000fe200000000ff */
[----:B------:R-:W-:-:S02]  /*2610*/  HFMA2 R35, R68, 1, 1, R12 ;  /* 0x3c003c0044237831 */ /* 0x000fc4000000000c */
[----:B------:R-:W1:Y:S01]  /*2620*/  LDS.64 R12, [UR4+0x208] ;  /* 0x00020804ff0c7984 */ /* 0x000e620008000a00 */
[----:B------:R-:W-:Y:S01]  /*2630*/  FMUL.FTZ R73, R18, R73 ;  /* 0x0000004912497220 */ /* 0x000fe20000410000 */
[----:B------:R-:W-:Y:S01]  /*2640*/  FMUL.FTZ R74, R17, R74 ;  /* 0x0000004a114a7220 */ /* 0x000fe20000410000 */
[----:B------:R-:W-:Y:S01]  /*2650*/  FMUL.FTZ R34, R29, R34 ;  /* 0x000000221d227220 */ /* 0x000fe20000410000 */
[----:B------:R-:W-:Y:S02]  /*2660*/  FMUL.FTZ R71, R28, R71 ;  /* 0x000000471c477220 */ /* 0x000fe40000410000 */
[----:B------:R-:W-:Y:S02]  /*2670*/  F2FP.F16.F32.PACK_AB R73, RZ, R73 ;  /* 0x00000049ff49723e */ /* 0x000fe400000000ff */
[----:B------:R-:W-:Y:S02]  /*2680*/  F2FP.F16.F32.PACK_AB R74, RZ, R74 ;  /* 0x0000004aff4a723e */ /* 0x000fe400000000ff */
[----:B------:R-:W-:-:S02]  /*2690*/  F2FP.F16.F32.PACK_AB R33, RZ, R33 ;  /* 0x00000021ff21723e */ /* 0x000fc400000000ff */
[----:B------:R-:W-:Y:S02]  /*26a0*/  PRMT R73, R73, 0x5410, R74 ;  /* 0x0000541049497816 */ /* 0x000fe4000000004a */
[----:B------:R-:W-:Y:S02]  /*26b0*/  F2FP.F16.F32.PACK_AB R34, RZ, R34 ;  /* 0x00000022ff22723e */ /* 0x000fe400000000ff */
[----:B------:R-:W-:Y:S02]  /*26c0*/  F2FP.F16.F32.PACK_AB R71, RZ, R71 ;  /* 0x00000047ff47723e */ /* 0x000fe400000000ff */
[----:B------:R-:W-:Y:S01]  /*26d0*/  PRMT R32, R32, 0x5410, R33 ;  /* 0x0000541020207816 */ /* 0x000fe20000000021 */
[----:B------:R-:W-:Y:S01]  /*26e0*/  HADD2 R33, R73, R9 ;  /* 0x0000000949217230 */ /* 0x000fe20000000000 */
[----:B------:R-:W-:Y:S01]  /*26f0*/  PRMT R34, R34, 0x5410, R71 ;  /* 0x0000541022227816 */ /* 0x000fe20000000047 */
[--C-:B0-----:R-:W-:Y:S02]  /*2700*/  HADD2.F32 R9, -RZ, R14.reuse.H0_H0 ;  /* 0x2000000eff097230 */ /* 0x101fe40000004100 */
[----:B------:R-:W-:-:S02]  /*2710*/  HADD2.F32 R14, -RZ, R14.H1_H1 ;  /* 0x3000000eff0e7230 */ /* 0x000fc40000004100 */
[----:B------:R-:W-:Y:S02]  /*2720*/  HFMA2 R34, R34, 1, 1, R10 ;  /* 0x3c003c0022227831 */ /* 0x000fe4000000000a */
[-C--:B------:R-:W-:Y:S01]  /*2730*/  FFMA.FTZ R10, R4, R9.reuse, RZ ;  /* 0x00000009040a7223 */ /* 0x080fe200000100ff */
[-C--:B------:R-:W-:Y:S01]  /*2740*/  FFMA.FTZ R69, R0, R9.reuse, RZ ;  /* 0x0000000900457223 */ /* 0x080fe200000100ff */
[----:B------:R-:W-:Y:S02]  /*2750*/  HADD2 R39, R32, R11 ;  /* 0x0000000b20277230 */ /* 0x000fe40000000000 */
        /* <DEDUP_REMOVED lines=22> */
[--C-:B------:R-:W-:Y:S01]  /*28c0*/  HADD2.F32 R15, -RZ, R13.reuse.H0_H0 ;  /* 0x2000000dff0f7230 */ /* 0x100fe20000004100 */
[----:B------:R-:W0:Y:S01]  /*28d0*/  LDS.64 R10, [UR4+0x280] ;  /* 0x00028004ff0a7984 */ /* 0x000e220008000a00 */
        /* <DEDUP_REMOVED lines=14> */
[----:B------:R-:W-:Y:S01]  /*29c0*/  FMUL.FTZ R12, R29, R12 ;  /* 0x0000000c1d0c7220 */ /* 0x000fe20000410000 */
[----:B------:R-:W-:-:S02]  /*29d0*/  LOP3.LUT R14, R27, 0xff, RZ, 0xc0, !PT ;  /* 0x000000ff1b0e7812 */ /* 0x000fc400078ec0ff */
[----:B------:R-:W-:Y:S01]  /*29e0*/  LOP3.LUT R13, R24, 0xff, RZ, 0xc0, !PT ;  /* 0x000000ff180d7812 */ /* 0x000fe200078ec0ff */
[----:B------:R1:W-:Y:S01]  /*29f0*/  I2F.F16 R69, R74 ;  /* 0x0000004a00457306 */ /* 0x0003e20000200c00 */
[----:B------:R-:W-:Y:S02]  /*2a00*/  IADD3 R73, PT, PT, R14, -0x80, RZ ;  /* 0xffffff800e497810 */ /* 0x000fe40007ffe0ff */
[----:B------:R-:W-:Y:S02]  /*2a10*/  F2FP.F16.F32.PACK_AB R14, RZ, R12 ;  /* 0x0000000cff0e723e */ /* 0x000fe400000000ff */
[----:B-1----:R-:W-:Y:S02]  /*2a20*/  IADD3 R74, PT, PT, R13, -0x80, RZ ;  /* 0xffffff800d4a7810 */ /* 0x002fe40007ffe0ff */
[----:B------:R-:W1:Y:S01]  /*2a30*/  LDS.64 R12, [UR4+0x288] ;  /* 0x00028804ff0c7984 */ /* 0x000e620008000a00 */
[----:B------:R-:W-:Y:S01]  /*2a40*/  FMUL.FTZ R75, R28, R75 ;  /* 0x0000004b1c4b7220 */ /* 0x000fe20000410000 */
[----:B------:R-:W-:Y:S01]  /*2a50*/  FMUL.FTZ R77, R18, R77 ;  /* 0x0000004d124d7220 */ /* 0x000fe20000410000 */
[----:B------:R-:W-:Y:S01]  /*2a60*/  FMUL.FTZ R68, R17, R68 ;  /* 0x0000004411447220 */ /* 0x000fe20000410000 */
[----:B------:R-:W-:-:S02]  /*2a70*/  LOP3.LUT R15, R26, 0xff, RZ, 0xc0, !PT ;  /* 0x000000ff1a0f7812 */ /* 0x000fc400078ec0ff */
[----:B------:R-:W-:Y:S02]  /*2a80*/  F2FP.F16.F32.PACK_AB R75, RZ, R75 ;  /* 0x0000004bff4b723e */ /* 0x000fe400000000ff */
[----:B------:R-:W-:Y:S02]  /*2a90*/  F2FP.F16.F32.PACK_AB R77, RZ, R77 ;  /* 0x0000004dff4d723e */ /* 0x000fe400000000ff */
[----:B------:R-:W-:Y:S02]  /*2aa0*/  F2FP.F16.F32.PACK_AB R68, RZ, R68 ;  /* 0x00000044ff44723e */ /* 0x000fe400000000ff */
[----:B------:R-:W-:Y:S02]  /*2ab0*/  PRMT R32, R14, 0x5410, R75 ;  /* 0x000054100e207816 */ /* 0x000fe4000000004b */
[----:B------:R-:W-:Y:S01]  /*2ac0*/  IADD3 R14, PT, PT, R15, -0x80, RZ ;  /* 0xffffff800f0e7810 */ /* 0x000fe20007ffe0ff */
[--C-:B0-----:R-:W-:Y:S01]  /*2ad0*/  HADD2.F32 R15, -RZ, R10.reuse.H0_H0 ;  /* 0x2000000aff0f7230 */ /* 0x101fe20000004100 */
[----:B------:R-:W-:Y:S01]  /*2ae0*/  PRMT R77, R77, 0x5410, R68 ;  /* 0x000054104d4d7816 */ /* 0x000fe20000000044 */
[----:B------:R-:W-:-:S04]  /*2af0*/  HADD2.F32 R10, -RZ, R10.H1_H1 ;  /* 0x3000000aff0a7230 */ /* 0x000fc80000004100 */
[----:B------:R-:W-:Y:S02]  /*2b00*/  HADD2 R7, R77, R7 ;  /* 0x000000074d077230 */ /* 0x000fe40000000000 */
[-C--:B------:R-:W-:Y:S01]  /*2b10*/  FFMA.FTZ R77, R0, R15.reuse, RZ ;  /* 0x0000000f004d7223 */ /* 0x080fe200000100ff */
[-C--:B------:R-:W-:Y:S01]  /*2b20*/  FFMA.FTZ R0, R3, R15.reuse, RZ ;  /* 0x0000000f03007223 */ /* 0x080fe200000100ff */
[-C--:B------:R-:W-:Y:S01]  /*2b30*/  FFMA.FTZ R4, R4, R15.reuse, RZ ;  /* 0x0000000f04047223 */ /* 0x080fe200000100ff */
[--C-:B------:R-:W-:Y:S02]  /*2b40*/  HADD2.F32 R75, -RZ, R11.reuse.H0_H0 ;  /* 0x2000000bff4b7230 */ /* 0x100fe40000004100 */
[----:B------:R-:W-:Y:S01]  /*2b50*/  FFMA.FTZ R15, R2, R15, RZ ;  /* 0x0000000f020f7223 */ /* 0x000fe200000100ff */
[-C--:B------:R-:W-:Y:S01]  /*2b60*/  FFMA.FTZ R0, R43, R10.reuse, R0 ;  /* 0x0000000a2b007223 */ /* 0x080fe20000010000 */
[----:B------:R-:W-:Y:S01]  /*2b70*/  SHF.R.U32.HI R2, RZ, 0x8, R24 ;  /* 0x00000008ff027819 */ /* 0x000fe20000011618 */
[-C--:B------:R-:W-:Y:S01]  /*2b80*/  FFMA.FTZ R4, R41, R10.reuse, R4 ;  /* 0x0000000a29047223 */ /* 0x080fe20000010004 */
[-C--:B------:R-:W-:Y:S01]  /*2b90*/  FFMA.FTZ R77, R42, R10.reuse, R77 ;  /* 0x0000000a2a4d7223 */ /* 0x080fe2000001004d */
[----:B--2---:R-:W-:Y:S01]  /*2ba0*/  LEA.HI R3, R21, 0xffffff80, RZ, 0x8 ;  /* 0xffffff8015037811 */ /* 0x004fe200078f40ff */
[----:B------:R-:W-:Y:S01]  /*2bb0*/  FFMA.FTZ R15, R40, R10, R15 ;  /* 0x0000000a280f7223 */ /* 0x000fe2000001000f */
[-C--:B------:R-:W-:Y:S01]  /*2bc0*/  FFMA.FTZ R47, R47, R75.reuse, R0 ;  /* 0x0000004b2f2f7223 */ /* 0x080fe20000010000 */
[----:B------:R-:W-:Y:S01]  /*2bd0*/  LOP3.LUT R2, R2, 0xff, RZ, 0xc0, !PT ;  /* 0x000000ff02027812 */ /* 0x000fe200078ec0ff */
[----:B------:R-:W-:Y:S01]  /*2be0*/  HADD2.F32 R11, -RZ, R11.H1_H1 ;  /* 0x3000000bff0b7230 */ /* 0x000fe20000004100 */
[----:B------:R-:W-:Y:S01]  /*2bf0*/  SHF.R.U32.HI R0, RZ, 0x8, R25 ;  /* 0x00000008ff007819 */ /* 0x000fe20000011619 */
[-C--:B------:R-:W-:Y:S01]  /*2c00*/  FFMA.FTZ R45, R45, R75.reuse, R4 ;  /* 0x0000004b2d2d7223 */ /* 0x080fe20000010004 */
[-C--:B------:R-:W-:Y:S01]  /*2c10*/  FFMA.FTZ R46, R46, R75.reuse, R77 ;  /* 0x0000004b2e2e7223 */ /* 0x080fe2000001004d */
[----:B------:R0:W-:Y:S01]  /*2c20*/  I2F.F16 R41, R3 ;  /* 0x0000000300297306 */ /* 0x0001e20000200c00 */
[----:B------:R-:W-:Y:S01]  /*2c30*/  FFMA.FTZ R44, R44, R75, R15 ;  /* 0x0000004b2c2c7223 */ /* 0x000fe2000001000f */
[----:B------:R-:W-:Y:S01]  /*2c40*/  IADD3 R2, PT, PT, R2, -0x80, RZ ;  /* 0xffffff8002027810 */ /* 0x000fe20007ffe0ff */
[-C--:B------:R-:W-:Y:S01]  /*2c50*/  FFMA.FTZ R45, R48, R11.reuse, R45 ;  /* 0x0000000b302d7223 */ /* 0x080fe2000001002d */
[-C--:B------:R-:W-:Y:S01]  /*2c60*/  FFMA.FTZ R46, R49, R11.reuse, R46 ;  /* 0x0000000b312e7223 */ /* 0x080fe2000001002e */
[-C--:B------:R-:W-:Y:S01]  /*2c70*/  FFMA.FTZ R47, R50, R11.reuse, R47 ;  /* 0x0000000b322f7223 */ /* 0x080fe2000001002f */
[----:B------:R-:W-:Y:S01]  /*2c80*/  FFMA.FTZ R44, R51, R11, R44 ;  /* 0x0000000b332c7223 */ /* 0x000fe2000001002c */
[----:B0-----:R-:W-:Y:S01]  /*2c90*/  LOP3.LUT R3, R0, 0xff, RZ, 0xc0, !PT ;  /* 0x000000ff00037812 */ /* 0x001fe200078ec0ff */
[--C-:B-1----:R-:W-:Y:S01]  /*2ca0*/  HADD2.F32 R0, -RZ, R12.reuse.H0_H0 ;  /* 0x2000000cff007230 */ /* 0x102fe20000004100 */
[----:B------:R0:W-:Y:S01]  /*2cb0*/  I2F.F16 R10, R2 ;  /* 0x00000002000a7306 */ /* 0x0001e20000200c00 */
[----:B------:R-:W-:Y:S01]  /*2cc0*/  HADD2.F32 R12, -RZ, R12.H1_H1 ;  /* 0x3000000cff0c7230 */ /* 0x000fe20000004100 */
[----:B------:R-:W-:-:S02]  /*2cd0*/  IADD3 R3, PT, PT, R3, -0x80, RZ ;  /* 0xffffff8003037810 */ /* 0x000fc40007ffe0ff */
[-C--:B------:R-:W-:Y:S01]  /*2ce0*/  FFMA.FTZ R52, R52, R0.reuse, R45 ;  /* 0x0000000034347223 */ /* 0x080fe2000001002d */
[-C--:B------:R-:W-:Y:S01]  /*2cf0*/  FFMA.FTZ R46, R53, R0.reuse, R46 ;  /* 0x00000000352e7223 */ /* 0x080fe2000001002e */
[-C--:B------:R-:W-:Y:S01]  /*2d00*/  FFMA.FTZ R47, R54, R0.reuse, R47 ;  /* 0x00000000362f7223 */ /* 0x080fe2000001002f */
[----:B0-----:R-:W-:Y:S01]  /*2d10*/  SHF.R.U32.HI R2, RZ, 0x8, R27 ;  /* 0x00000008ff027819 */ /* 0x001fe2000001161b */
[----:B------:R-:W-:Y:S01]  /*2d20*/  FFMA.FTZ R0, R55, R0, R44 ;  /* 0x0000000037007223 */ /* 0x000fe2000001002c */
[--C-:B------:R-:W-:Y:S02]  /*2d30*/  HADD2.F32 R11, -RZ, R13.reuse.H0_H0 ;  /* 0x2000000dff0b7230 */ /* 0x100fe40000004100 */
[----:B------:R-:W-:Y:S01]  /*2d40*/  LOP3.LUT R2, R2, 0xff, RZ, 0xc0, !PT ;  /* 0x000000ff02027812 */ /* 0x000fe200078ec0ff */
[-C--:B------:R-:W-:Y:S01]  /*2d50*/  FFMA.FTZ R52, R57, R12.reuse, R52 ;  /* 0x0000000c39347223 */ /* 0x080fe20000010034 */
[-C--:B------:R-:W-:Y:S01]  /*2d60*/  FFMA.FTZ R61, R61, R12.reuse, R46 ;  /* 0x0000000c3d3d7223 */ /* 0x080fe2000001002e */
[-C--:B------:R-:W-:Y:S01]  /*2d70*/  FFMA.FTZ R47, R60, R12.reuse, R47 ;  /* 0x0000000c3c2f7223 */ /* 0x080fe2000001002f */
[----:B------:R-:W-:Y:S01]  /*2d80*/  FFMA.FTZ R0, R59, R12, R0 ;  /* 0x0000000c3b007223 */ /* 0x000fe20000010000 */
[----:B------:R0:W-:Y:S01]  /*2d90*/  I2F.F16 R42, R3 ;  /* 0x00000003002a7306 */ /* 0x0001e20000200c00 */
[----:B------:R-:W-:Y:S01]  /*2da0*/  IADD3 R44, PT, PT, R2, -0x80, RZ ;  /* 0xffffff80022c7810 */ /* 0x000fe20007ffe0ff */
[----:B------:R-:W-:-:S02]  /*2db0*/  HADD2.F32 R13, -RZ, R13.H1_H1 ;  /* 0x3000000dff0d7230 */ /* 0x000fc40000004100 */
[-C--:B------:R-:W-:Y:S01]  /*2dc0*/  FFMA.FTZ R67, R67, R11.reuse, R52 ;  /* 0x0000000b43437223 */ /* 0x080fe20000010034 */
[-C--:B------:R-:W-:Y:S01]  /*2dd0*/  FFMA.FTZ R61, R66, R11.reuse, R61 ;  /* 0x0000000b423d7223 */ /* 0x080fe2000001003d */
[-C--:B------:R-:W-:Y:S01]  /*2de0*/  FFMA.FTZ R47, R62, R11.reuse, R47 ;  /* 0x0000000b3e2f7223 */ /* 0x080fe2000001002f */
[----:B------:R-:W-:Y:S01]  /*2df0*/  FFMA.FTZ R0, R63, R11, R0 ;  /* 0x0000000b3f007223 */ /* 0x000fe20000010000 */
[----:B------:R-:W-:Y:S01]  /*2e00*/  IMAD.WIDE R30, R111, 0x4, R30 ;  /* 0x000000046f1e7825 */ /* 0x000fe200078e021e */
[----:B0-----:R-:W0:Y:S03]  /*2e10*/  LDS.64 R2, [UR4+0x90] ;  /* 0x00009004ff027984 */ /* 0x001e260008000a00 */
[----:B------:R-:W-:Y:S02]  /*2e20*/  HFMA2 R32, R32, 1, 1, R8 ;  /* 0x3c003c0020207831 */ /* 0x000fe40000000008 */
[-C--:B------:R-:W-:Y:S01]  /*2e30*/  FFMA.FTZ R56, R56, R13.reuse, R67 ;  /* 0x0000000d38387223 */ /* 0x080fe20000010043 */
[----:B------:R1:W-:Y:S01]  /*2e40*/  I2F.F16 R8, R14 ;  /* 0x0000000e00087306 */ /* 0x0003e20000200c00 */
[-C--:B------:R-:W-:Y:S01]  /*2e50*/  FFMA.FTZ R61, R58, R13.reuse, R61 ;  /* 0x0000000d3a3d7223 */ /* 0x080fe2000001003d */
[-C--:B------:R-:W-:Y:S01]  /*2e60*/  FFMA.FTZ R11, R64, R13.reuse, R47 ;  /* 0x0000000d400b7223 */ /* 0x080fe2000001002f */
[----:B------:R-:W-:-:S02]  /*2e70*/  FFMA.FTZ R0, R65, R13, R0 ;  /* 0x0000000d41007223 */ /* 0x000fc40000010000 */
[----:B-1----:R1:W2:Y:S01]  /*2e80*/  LDG.E.128.CONSTANT R12, desc[UR8][R30.64] ;  /* 0x000000081e0c7981 */ /* 0x0022a2000c1e9d00 */
[----:B------:R-:W-:Y:S02]  /*2e90*/  LEA.HI R72, R25, 0xffffff80, RZ, 0x8 ;  /* 0xffffff8019487811 */ /* 0x000fe400078f40ff */
[----:B------:R-:W-:Y:S01]  /*2ea0*/  SHF.R.U32.HI R4, RZ, 0x8, R26 ;  /* 0x00000008ff047819 */ /* 0x000fe2000001161a */
[----:B------:R-:W-:Y:S01]  /*2eb0*/  FMUL.FTZ R56, R29, R56 ;  /* 0x000000381d387220 */ /* 0x000fe20000410000 */
[----:B------:R3:W-:Y:S01]  /*2ec0*/  I2F.F16 R9, R72 ;  /* 0x0000004800097306 */ /* 0x0007e20000200c00 */
[----:B------:R-:W-:Y:S01]  /*2ed0*/  FMUL.FTZ R61, R28, R61 ;  /* 0x0000003d1c3d7220 */ /* 0x000fe20000410000 */
[----:B------:R-:W-:Y:S01]  /*2ee0*/  FMUL.FTZ R11, R18, R11 ;  /* 0x0000000b120b7220 */ /* 0x000fe20000410000 */
[----:B------:R-:W-:Y:S01]  /*2ef0*/  FMUL.FTZ R0, R17, R0 ;  /* 0x0000000011007220 */ /* 0x000fe20000410000 */
[----:B------:R-:W-:Y:S02]  /*2f00*/  LOP3.LUT R4, R4, 0xff, RZ, 0xc0, !PT ;  /* 0x000000ff04047812 */ /* 0x000fe400078ec0ff */
[----:B---3--:R-:W-:-:S02]  /*2f10*/  LOP3.LUT R72, R25, 0xff, RZ, 0xc0, !PT ;  /* 0x000000ff19487812 */ /* 0x008fc400078ec0ff */
[----:B------:R-:W3:Y:S01]  /*2f20*/  I2F.F16 R74, R74 ;  /* 0x0000004a004a7306 */ /* 0x000ee20000200c00 */
[----:B------:R-:W-:Y:S02]  /*2f30*/  LEA.HI R71, R24, 0xffffff80, RZ, 0x8 ;  /* 0xffffff8018477811 */ /* 0x000fe400078f40ff */
[----:B------:R-:W-:Y:S02]  /*2f40*/  IADD3 R72, PT, PT, R72, -0x80, RZ ;  /* 0xffffff8048487810 */ /* 0x000fe40007ffe0ff */
[----:B------:R-:W-:Y:S02]  /*2f50*/  F2FP.F16.F32.PACK_AB R56, RZ, R56 ;  /* 0x00000038ff38723e */ /* 0x000fe400000000ff */
[----:B------:R-:W-:Y:S02]  /*2f60*/  F2FP.F16.F32.PACK_AB R61, RZ, R61 ;  /* 0x0000003dff3d723e */ /* 0x000fe400000000ff */
[----:B------:R-:W-:Y:S02]  /*2f70*/  LEA.HI R70, R26, 0xffffff80, RZ, 0x8 ;  /* 0xffffff801a467811 */ /* 0x000fe400078f40ff */
[----:B------:R-:W-:-:S02]  /*2f80*/  IADD3 R4, PT, PT, R4, -0x80, RZ ;  /* 0xffffff8004047810 */ /* 0x000fc40007ffe0ff */
[----:B------:R-:W-:Y:S02]  /*2f90*/  SHF.R.U32.HI R24, RZ, 0x10, R24 ;  /* 0x00000010ff187819 */ /* 0x000fe40000011618 */
[----:B------:R-:W-:Y:S02]  /*2fa0*/  SHF.R.U32.HI R25, RZ, 0x10, R25 ;  /* 0x00000010ff197819 */ /* 0x000fe40000011619 */
[----:B------:R-:W-:Y:S02]  /*2fb0*/  F2FP.F16.F32.PACK_AB R11, RZ, R11 ;  /* 0x0000000bff0b723e */ /* 0x000fe400000000ff */
[----:B------:R-:W-:Y:S02]  /*2fc0*/  F2FP.F16.F32.PACK_AB R0, RZ, R0 ;  /* 0x00000000ff00723e */ /* 0x000fe400000000ff */
[----:B------:R-:W-:Y:S01]  /*2fd0*/  SHF.R.U32.HI R26, RZ, 0x10, R26 ;  /* 0x00000010ff1a7819 */ /* 0x000fe2000001161a */
[----:B------:R-:W4:Y:S01]  /*2fe0*/  I2F.F16 R72, R72 ;  /* 0x0000004800487306 */ /* 0x000f220000200c00 */
[----:B------:R-:W-:-:S02]  /*2ff0*/  PRMT R56, R56, 0x5410, R61 ;  /* 0x0000541038387816 */ /* 0x000fc4000000003d */
[----:B------:R-:W-:Y:S02]  /*3000*/  LOP3.LUT R24, R24, 0xff, RZ, 0xc0, !PT ;  /* 0x000000ff18187812 */ /* 0x000fe400078ec0ff */
[----:B------:R-:W-:Y:S02]  /*3010*/  LOP3.LUT R25, R25, 0xff, RZ, 0xc0, !PT ;  /* 0x000000ff19197812 */ /* 0x000fe400078ec0ff */
[----:B------:R-:W-:Y:S01]  /*3020*/  PRMT R11, R11, 0x5410, R0 ;  /* 0x000054100b0b7816 */ /* 0x000fe20000000000 */
[----:B------:R5:W-:Y:S01]  /*3030*/  I2F.F16 R43, R4 ;  /* 0x00000004002b7306 */ /* 0x000be20000200c00 */
[----:B------:R-:W-:Y:S02]  /*3040*/  LOP3.LUT R26, R26, 0xff, RZ, 0xc0, !PT ;  /* 0x000000ff1a1a7812 */ /* 0x000fe400078ec0ff */
[----:B------:R-:W-:Y:S02]  /*3050*/  LOP3.LUT R0, R22, 0xff, RZ, 0xc0, !PT ;  /* 0x000000ff16007812 */ /* 0x000fe400078ec0ff */
[----:B------:R-:W-:Y:S01]  /*3060*/  SHF.R.U32.HI R27, RZ, 0x10, R27 ;  /* 0x00000010ff1b7819 */ /* 0x000fe2000001161b */
[----:B------:R-:W-:Y:S01]  /*3070*/  HFMA2 R6, R56, 1, 1, R6 ;  /* 0x3c003c0038067831 */ /* 0x000fe20000000006 */
[----:B-----5:R-:W-:Y:S01]  /*3080*/  LOP3.LUT R4, R20, 0xff, RZ, 0xc0, !PT ;  /* 0x000000ff14047812 */ /* 0x020fe200078ec0ff */
[----:B------:R-:W5:Y:S01]  /*3090*/  I2F.F16 R73, R73 ;  /* 0x0000004900497306 */ /* 0x000f620000200c00 */
[----:B------:R-:W-:Y:S01]  /*30a0*/  IADD3 R24, PT, PT, R24, -0x80, RZ ;  /* 0xffffff8018187810 */ /* 0x000fe20007ffe0ff */
[--C-:B0-----:R-:W-:Y:S01]  /*30b0*/  HADD2.F32 R59, -RZ, R3.reuse.H0_H0 ;  /* 0x20000003ff3b7230 */ /* 0x101fe20000004100 */
[----:B------:R-:W-:Y:S01]  /*30c0*/  IADD3 R25, PT, PT, R25, -0x80, RZ ;  /* 0xffffff8019197810 */ /* 0x000fe20007ffe0ff */
[----:B------:R-:W-:Y:S01]  /*30d0*/  HADD2.F32 R56, -RZ, R3.H1_H1 ;  /* 0x30000003ff387230 */ /* 0x000fe20000004100 */
[----:B------:R-:W-:-:S02]  /*30e0*/  IADD3 R26, PT, PT, R26, -0x80, RZ ;  /* 0xffffff801a1a7810 */ /* 0x000fc40007ffe0ff */
[----:B------:R-:W-:Y:S02]  /*30f0*/  IADD3 R4, PT, PT, R4, -0x80, RZ ;  /* 0xffffff8004047810 */ /* 0x000fe40007ffe0ff */
[----:B------:R-:W-:Y:S02]  /*3100*/  IADD3 R52, PT, PT, R0, -0x80, RZ ;  /* 0xffffff8000347810 */ /* 0x000fe40007ffe0ff */
[----:B------:R-:W-:Y:S02]  /*3110*/  LOP3.LUT R27, R27, 0xff, RZ, 0xc0, !PT ;  /* 0x000000ff1b1b7812 */ /* 0x000fe400078ec0ff */
[----:B------:R-:W-:Y:S02]  /*3120*/  SHF.R.U32.HI R0, RZ, 0x8, R20 ;  /* 0x00000008ff007819 */ /* 0x000fe40000011614 */
[----:B------:R-:W-:Y:S01]  /*3130*/  LOP3.LUT R3, R23, 0xff, RZ, 0xc0, !PT ;  /* 0x000000ff17037812 */ /* 0x000fe200078ec0ff */
[----:B------:R-:W0:Y:S01]  /*3140*/  I2F.F16 R45, R24 ;  /* 0x00000018002d7306 */ /* 0x000e220000200c00 */
[----:B------:R-:W-:-:S02]  /*3150*/  IADD3 R27, PT, PT, R27, -0x80, RZ ;  /* 0xffffff801b1b7810 */ /* 0x000fc40007ffe0ff */
[----:B------:R-:W-:Y:S01]  /*3160*/  IADD3 R53, PT, PT, R3, -0x80, RZ ;  /* 0xffffff8003357810 */ /* 0x000fe20007ffe0ff */
[----:B---3--:R-:W-:-:S04]  /*3170*/  HADD2.F32 R3, -RZ, R74.H0_H0 ;  /* 0x2000004aff037230 */ /* 0x008fc80000004100 */
[----:B------:R-:W3:Y:S01]  /*3180*/  I2F.F16 R46, R25 ;  /* 0x00000019002e7306 */ /* 0x000ee20000200c00 */
[----:B------:R-:W-:-:S07]  /*3190*/  HADD2.F32 R49, -RZ, R2.H1_H1 ;  /* 0x30000002ff317230 */ /* 0x000fce0000004100 */
[----:B------:R1:W3:Y:S01]  /*31a0*/  I2F.F16 R47, R26 ;  /* 0x0000001a002f7306 */ /* 0x0002e20000200c00 */
[----:B------:R-:W-:-:S07]  /*31b0*/  LEA.HI R68, R20, 0xffffff80, RZ, 0x8 ;  /* 0xffffff8014447811 */ /* 0x000fce00078f40ff */
[----:B------:R4:W-:Y:S01]  /*31c0*/  I2F.F16 R50, R4 ;  /* 0x0000000400327306 */ /* 0x0009e20000200c00 */
[----:B-1----:R-:W-:Y:S02]  /*31d0*/  HADD2 R26, R11, R5 ;  /* 0x000000050b1a7230 */ /* 0x002fe40000000000 */
[----:B------:R-:W-:Y:S01]  /*31e0*/  HADD2.F32 R11, -RZ, R2.H0_H0 ;  /* 0x20000002ff0b7230 */ /* 0x000fe20000004100 */
[----:B------:R-:W-:Y:S02]  /*31f0*/  SHF.R.U32.HI R2, RZ, 0x8, R21 ;  /* 0x00000008ff027819 */ /* 0x000fe40000011615 */
[----:B----4-:R-:W-:Y:S02]  /*3200*/  LOP3.LUT R4, R0, 0xff, RZ, 0xc0, !PT ;  /* 0x000000ff00047812 */ /* 0x010fe400078ec0ff */
[----:B------:R-:W1:Y:S01]  /*3210*/  I2F.F16 R44, R44 ;  /* 0x0000002c002c7306 */ /* 0x000e620000200c00 */
[----:B------:R-:W-:Y:S01]  /*3220*/  HADD2.F32 R0, -RZ, R72.H0_H0 ;  /* 0x20000048ff007230 */ /* 0x000fe20000004100 */
[----:B------:R-:W-:Y:S01]  /*3230*/  IADD3 R54, PT, PT, R4, -0x80, RZ ;  /* 0xffffff8004367810 */ /* 0x000fe20007ffe0ff */
[----:B------:R-:W-:-:S02]  /*3240*/  HADD2.F32 R4, -RZ, R8.H0_H0 ;  /* 0x20000008ff047230 */ /* 0x000fc40000004100 */
[----:B------:R-:W-:-:S03]  /*3250*/  FFMA.FTZ R8, R3, R11, RZ ;  /* 0x0000000b03087223 */ /* 0x000fc600000100ff */
[----:B------:R-:W4:Y:S01]  /*3260*/  I2F.F16 R70, R70 ;  /* 0x0000004600467306 */ /* 0x000f220000200c00 */
[----:B------:R-:W-:Y:S02]  /*3270*/  SHF.R.U32.HI R20, RZ, 0x10, R20 ;  /* 0x00000010ff147819 */ /* 0x000fe40000011614 */
[----:B------:R-:W-:Y:S01]  /*3280*/  LOP3.LUT R5, R2, 0xff, RZ, 0xc0, !PT ;  /* 0x000000ff02057812 */ /* 0x000fe200078ec0ff */
[----:B-----5:R-:W-:-:S04]  /*3290*/  HADD2.F32 R2, -RZ, R73.H0_H0 ;  /* 0x20000049ff027230 */ /* 0x020fc80000004100 */
[----:B------:R5:W4:Y:S01]  /*32a0*/  I2F.F16 R48, R27 ;  /* 0x0000001b00307306 */ /* 0x000b220000200c00 */
[----:B------:R-:W-:Y:S01]  /*32b0*/  HADD2.F32 R42, -RZ, R42.H0_H0 ;  /* 0x2000002aff2a7230 */ /* 0x000fe20000004100 */
[----:B------:R-:W-:Y:S01]  /*32c0*/  LOP3.LUT R24, R21, 0xff, RZ, 0xc0, !PT ;  /* 0x000000ff15187812 */ /* 0x000fe200078ec0ff */
[----:B------:R-:W-:Y:S02]  /*32d0*/  HADD2.F32 R43, -RZ, R43.H0_H0 ;  /* 0x2000002bff2b7230 */ /* 0x000fe40000004100 */
[-C--:B------:R-:W-:Y:S01]  /*32e0*/  FFMA.FTZ R57, R0, R11.reuse, RZ ;  /* 0x0000000b00397223 */ /* 0x080fe200000100ff */
[----:B-----5:R-:W-:Y:S01]  /*32f0*/  HADD2.F32 R27, -RZ, R10.H0_H0 ;  /* 0x2000000aff1b7230 */ /* 0x020fe20000004100 */
[----:B------:R-:W-:Y:S01]  /*3300*/  SHF.R.U32.HI R21, RZ, 0x10, R21 ;  /* 0x00000010ff157819 */ /* 0x000fe20000011615 */
[----:B------:R-:W-:Y:S01]  /*3310*/  FFMA.FTZ R58, R4, R11, RZ ;  /* 0x0000000b043a7223 */ /* 0x000fe200000100ff */
[----:B------:R-:W-:Y:S02]  /*3320*/  LOP3.LUT R20, R20, 0xff, RZ, 0xc0, !PT ;  /* 0x000000ff14147812 */ /* 0x000fe400078ec0ff */
[----:B------:R-:W-:Y:S01]  /*3330*/  FFMA.FTZ R10, R27, R49, R8 ;  /* 0x000000311b0a7223 */ /* 0x000fe20000010008 */
[----:B------:R-:W-:Y:S01]  /*3340*/  SHF.R.U32.HI R8, RZ, 0x8, R22 ;  /* 0x00000008ff087819 */ /* 0x000fe20000011616 */
[----:B------:R-:W-:Y:S01]  /*3350*/  FFMA.FTZ R61, R2, R11, RZ ;  /* 0x0000000b023d7223 */ /* 0x000fe200000100ff */
[----:B0-----:R-:W-:-:S02]  /*3360*/  HADD2.F32 R45, -RZ, R45.H0_H0 ;  /* 0x2000002dff2d7230 */ /* 0x001fc40000004100 */
[-C--:B------:R-:W-:Y:S01]  /*3370*/  FFMA.FTZ R11, R42, R49.reuse, R57 ;  /* 0x000000312a0b7223 */ /* 0x080fe20000010039 */
[----:B---3--:R-:W-:Y:S01]  /*3380*/  HADD2.F32 R46, -RZ, R46.H0_H0 ;  /* 0x2000002eff2e7230 */ /* 0x008fe20000004100 */
[----:B------:R-:W-:Y:S01]  /*3390*/  IADD3 R20, PT, PT, R20, -0x80, RZ ;  /* 0xffffff8014147810 */ /* 0x000fe20007ffe0ff */
[----:B------:R-:W-:Y:S02]  /*33a0*/  HADD2.F32 R47, -RZ, R47.H0_H0 ;  /* 0x2000002fff2f7230 */ /* 0x000fe40000004100 */
[----:B------:R-:W-:Y:S01]  /*33b0*/  FFMA.FTZ R58, R43, R49, R58 ;  /* 0x000000312b3a7223 */ /* 0x000fe2000001003a */
[----:B------:R-:W-:Y:S02]  /*33c0*/  LOP3.LUT R21, R21, 0xff, RZ, 0xc0, !PT ;  /* 0x000000ff15157812 */ /* 0x000fe400078ec0ff */
[----:B------:R-:W-:Y:S01]  /*33d0*/  LOP3.LUT R8, R8, 0xff, RZ, 0xc0, !PT ;  /* 0x000000ff08087812 */ /* 0x000fe200078ec0ff */
[----:B-1----:R-:W-:Y:S02]  /*33e0*/  HADD2.F32 R44, -RZ, R44.H0_H0 ;  /* 0x2000002cff2c7230 */ /* 0x002fe40000004100 */
[-C--:B------:R-:W-:Y:S01]  /*33f0*/  FFMA.FTZ R60, R45, R59.reuse, R10 ;  /* 0x0000003b2d3c7223 */ /* 0x080fe2000001000a */
[-C--:B------:R-:W-:Y:S01]  /*3400*/  FFMA.FTZ R62, R46, R59.reuse, R11 ;  /* 0x0000003b2e3e7223 */ /* 0x080fe2000001000b */
[----:B------:R0:W-:Y:S01]  /*3410*/  I2F.F16 R55, R20 ;  /* 0x0000001400377306 */ /* 0x0001e20000200c00 */
[----:B------:R-:W-:Y:S01]  /*3420*/  IADD3 R57, PT, PT, R21, -0x80, RZ ;  /* 0xffffff8015397810 */ /* 0x000fe20007ffe0ff */
[----:B------:R-:W-:Y:S01]  /*3430*/  FFMA.FTZ R11, R47, R59, R58 ;  /* 0x0000003b2f0b7223 */ /* 0x000fe2000001003a */
[----:B------:R-:W-:Y:S01]  /*3440*/  IADD3 R8, PT, PT, R8, -0x80, RZ ;  /* 0xffffff8008087810 */ /* 0x000fe20007ffe0ff */
[----:B----4-:R-:W-:Y:S01]  /*3450*/  HADD2.F32 R70, -RZ, R70.H0_H0 ;  /* 0x20000046ff467230 */ /* 0x010fe20000004100 */
[----:B------:R-:W-:-:S02]  /*3460*/  SHF.R.U32.HI R10, RZ, 0x8, R23 ;  /* 0x00000008ff0a7819 */ /* 0x000fc40000011617 */
[----:B------:R-:W-:Y:S01]  /*3470*/  IADD3 R51, PT, PT, R24, -0x80, RZ ;  /* 0xffffff8018337810 */ /* 0x000fe20007ffe0ff */
[----:B0-----:R-:W-:Y:S01]  /*3480*/  IMAD.WIDE R20, R111, 0x4, R30 ;  /* 0x000000046f147825 */ /* 0x001fe200078e021e */
[----:B------:R-:W0:Y:S03]  /*3490*/  LDS.64 R24, [UR4+0x98] ;  /* 0x00009804ff187984 */ /* 0x000e260008000a00 */
[----:B------:R-:W-:Y:S01]  /*34a0*/  FFMA.FTZ R61, R44, R49, R61 ;  /* 0x000000312c3d7223 */ /* 0x000fe2000001003d */
[----:B------:R1:W-:Y:S01]  /*34b0*/  I2F.F16 R58, R8 ;  /* 0x00000008003a7306 */ /* 0x0003e20000200c00 */
[----:B------:R-:W-:Y:S01]  /*34c0*/  HADD2.F32 R49, -RZ, R9.H0_H0 ;  /* 0x20000009ff317230 */ /* 0x000fe20000004100 */
[----:B------:R-:W-:Y:S01]  /*34d0*/  LOP3.LUT R30, R10, 0xff, RZ, 0xc0, !PT ;  /* 0x000000ff0a1e7812 */ /* 0x000fe200078ec0ff */
[----:B------:R-:W-:Y:S02]  /*34e0*/  FFMA.FTZ R73, R70, R56, R11 ;  /* 0x0000003846497223 */ /* 0x000fe4000001000b */
[----:B-1----:R-:W3:Y:S03]  /*34f0*/  LDG.E.128.CONSTANT R8, desc[UR8][R20.64] ;  /* 0x0000000814087981 */ /* 0x002ee6000c1e9d00 */
[----:B------:R-:W1:Y:S01]  /*3500*/  I2F.F16 R71, R71 ;  /* 0x0000004700477306 */ /* 0x000e620000200c00 */
[----:B------:R-:W-:-:S02]  /*3510*/  HADD2.F32 R48, -RZ, R48.H0_H0 ;  /* 0x20000030ff307230 */ /* 0x000fc40000004100 */
[----:B------:R-:W-:-:S03]  /*3520*/  HADD2.F32 R69, -RZ, R69.H0_H0 ;  /* 0x20000045ff457230 */ /* 0x000fc60000004100 */
[----:B------:R-:W-:Y:S01]  /*3530*/  FFMA.FTZ R66, R48, R59, R61 ;  /* 0x0000003b30427223 */ /* 0x000fe2000001003d */
[----:B------:R-:W-:Y:S01]  /*3540*/  LEA.HI R40, R22, 0xffffff80, RZ, 0x8 ;  /* 0xffffff8016287811 */ /* 0x000fe200078f40ff */
[----:B------:R-:W4:Y:S01]  /*3550*/  I2F.F16 R51, R51 ;  /* 0x0000003300337306 */ /* 0x000f220000200c00 */
[----:B------:R-:W-:Y:S01]  /*3560*/  SHF.R.U32.HI R22, RZ, 0x10, R22 ;  /* 0x00000010ff167819 */ /* 0x000fe20000011616 */
[----:B------:R-:W-:Y:S01]  /*3570*/  FFMA.FTZ R64, R49, R56, R62 ;  /* 0x0000003831407223 */ /* 0x000fe2000001003e */
[----:B-1----:R-:W-:-:S05]  /*3580*/  HADD2.F32 R71, -RZ, R71.H0_H0 ;  /* 0x20000047ff477230 */ /* 0x002fca0000004100 */
[----:B------:R-:W1:Y:S01]  /*3590*/  I2F.F16 R52, R52 ;  /* 0x0000003400347306 */ /* 0x000e620000200c00 */
[-C--:B------:R-:W-:Y:S01]  /*35a0*/  FFMA.FTZ R72, R69, R56.reuse, R66 ;  /* 0x0000003845487223 */ /* 0x080fe20000010042 */
[----:B------:R-:W-:Y:S01]  /*35b0*/  FFMA.FTZ R63, R71, R56, R60 ;  /* 0x00000038473f7223 */ /* 0x000fe2000001003c */
[----:B------:R-:W-:Y:S02]  /*35c0*/  IADD3 R56, PT, PT, R30, -0x80, RZ ;  /* 0xffffff801e387810 */ /* 0x000fe40007ffe0ff */
[----:B------:R-:W5:Y:S03]  /*35d0*/  LDS.64 R30, [UR4+0x110] ;  /* 0x00011004ff1e7984 */ /* 0x000f660008000a00 */
[----:B------:R-:W0:Y:S01]  /*35e0*/  I2F.F16 R53, R53 ;  /* 0x0000003500357306 */ /* 0x000e220000200c00 */
[----:B------:R-:W-:Y:S02]  /*35f0*/  LOP3.LUT R22, R22, 0xff, RZ, 0xc0, !PT ;  /* 0x000000ff16167812 */ /* 0x000fe400078ec0ff */
[----:B------:R-:W-:-:S02]  /*3600*/  SHF.R.U32.HI R60, RZ, 0x10, R23 ;  /* 0x00000010ff3c7819 */ /* 0x000fc40000011617 */
[----:B------:R-:W-:Y:S02]  /*3610*/  IADD3 R22, PT, PT, R22, -0x80, RZ ;  /* 0xffffff8016167810 */ /* 0x000fe40007ffe0ff */
[----:B------:R-:W-:Y:S01]  /*3620*/  LOP3.LUT R60, R60, 0xff, RZ, 0xc0, !PT ;  /* 0x000000ff3c3c7812 */ /* 0x000fe200078ec0ff */
[----:B------:R-:W-:Y:S01]  /*3630*/  HADD2.F32 R50, -RZ, R50.H0_H0 ;  /* 0x20000032ff327230 */ /* 0x000fe20000004100 */
[----:B------:R-:W-:Y:S01]  /*3640*/  IADD3 R5, PT, PT, R5, -0x80, RZ ;  /* 0xffffff8005057810 */ /* 0x000fe20007ffe0ff */
[----:B------:R0:W-:Y:S01]  /*3650*/  I2F.F16 R59, R22 ;  /* 0x00000016003b7306 */ /* 0x0001e20000200c00 */
[----:B----4-:R-:W-:Y:S01]  /*3660*/  HADD2.F32 R51, -RZ, R51.H0_H0 ;  /* 0x20000033ff337230 */ /* 0x010fe20000004100 */
[----:B------:R-:W-:Y:S01]  /*3670*/  IADD3 R60, PT, PT, R60, -0x80, RZ ;  /* 0xffffff803c3c7810 */ /* 0x000fe20007ffe0ff */
[----:B-1----:R-:W-:Y:S02]  /*3680*/  HADD2.F32 R52, -RZ, R52.H0_H0 ;  /* 0x20000034ff347230 */ /* 0x002fe40000004100 */
[----:B0-----:R-:W-:-:S02]  /*3690*/  HADD2.F32 R53, -RZ, R53.H0_H0 ;  /* 0x20000035ff357230 */ /* 0x001fc40000004100 */
[----:B------:R-:W-:Y:S01]  /*36a0*/  HADD2.F32 R22, -RZ, R24.H0_H0 ;  /* 0x20000018ff167230 */ /* 0x000fe20000004100 */
[----:B------:R-:W0:Y:S01]  /*36b0*/  I2F.F16 R54, R54 ;  /* 0x0000003600367306 */ /* 0x000e220000200c00 */
[----:B------:R-:W-:-:S03]  /*36c0*/  LEA.HI R62, R23, 0xffffff80, RZ, 0x8 ;  /* 0xffffff80173e7811 */ /* 0x000fc600078f40ff */
[-C--:B------:R-:W-:Y:S01]  /*36d0*/  FFMA.FTZ R63, R50, R22.reuse, R63 ;  /* 0x00000016323f7223 */ /* 0x080fe2000001003f */
[-C--:B------:R-:W-:Y:S01]  /*36e0*/  FFMA.FTZ R67, R51, R22.reuse, R64 ;  /* 0x0000001633437223 */ /* 0x080fe20000010040 */
[-C--:B------:R-:W-:Y:S02]  /*36f0*/  FFMA.FTZ R73, R52, R22.reuse, R73 ;  /* 0x0000001634497223 */ /* 0x080fe40000010049 */
[----:B------:R-:W1:Y:S01]  /*3700*/  I2F.F16 R61, R56 ;  /* 0x00000038003d7306 */ /* 0x000e620000200c00 */
[----:B------:R-:W-:Y:S02]  /*3710*/  FFMA.FTZ R74, R53, R22, R72 ;  /* 0x00000016354a7223 */ /* 0x000fe40000010048 */
[----:B------:R-:W4:Y:S05]  /*3720*/  LDS.64 R22, [UR4+0x118] ;  /* 0x00011804ff167984 */ /* 0x000f2a0008000a00 */
[----:B------:R-:W5:Y:S08]  /*3730*/  I2F.F16 R5, R5 ;  /* 0x0000000500057306 */ /* 0x000f700000200c00 */
[----:B------:R-:W4:Y:S08]  /*3740*/  I2F.F16 R60, R60 ;  /* 0x0000003c003c7306 */ /* 0x000f300000200c00 */
[----:B------:R-:W4:Y:S01]  /*3750*/  I2F.F16 R57, R57 ;  /* 0x0000003900397306 */ /* 0x000f220000200c00 */
[----:B------:R-:W-:-:S02]  /*3760*/  HADD2.F32 R65, -RZ, R24.H1_H1 ;  /* 0x30000018ff417230 */ /* 0x000fc40000004100 */
[----:B0-----:R-:W-:-:S05]  /*3770*/  HADD2.F32 R54, -RZ, R54.H0_H0 ;  /* 0x20000036ff367230 */ /* 0x001fca0000004100 */
[----:B------:R-:W0:Y:S01]  /*3780*/  I2F.F16 R68, R68 ;  /* 0x0000004400447306 */ /* 0x000e220000200c00 */
[----:B------:R-:W-:Y:S02]  /*3790*/  HADD2.F32 R58, -RZ, R58.H0_H0 ;  /* 0x2000003aff3a7230 */ /* 0x000fe40000004100 */
[----:B-1----:R-:W-:-:S05]  /*37a0*/  HADD2.F32 R61, -RZ, R61.H0_H0 ;  /* 0x2000003dff3d7230 */ /* 0x002fca0000004100 */
[----:B------:R-:W1:Y:S01]  /*37b0*/  I2F.F16 R40, R40 ;  /* 0x0000002800287306 */ /* 0x000e620000200c00 */
[----:B-----5:R-:W-:-:S07]  /*37c0*/  HADD2.F32 R56, -RZ, R5.H0_H0 ;  /* 0x20000005ff387230 */ /* 0x020fce0000004100 */
[----:B------:R5:W2:Y:S01]  /*37d0*/  I2F.F16 R64, R62 ;  /* 0x0000003e00407306 */ /* 0x000aa20000200c00 */
[----:B------:R-:W-:Y:S02]  /*37e0*/  HADD2.F32 R66, -RZ, R25.H0_H0 ;  /* 0x20000019ff427230 */ /* 0x000fe40000004100 */
[-C--:B------:R-:W-:Y:S01]  /*37f0*/  FFMA.FTZ R24, R54, R65.reuse, R63 ;  /* 0x0000004136187223 */ /* 0x080fe2000001003f */
[----:B------:R-:W-:Y:S02]  /*3800*/  HADD2.F32 R59, -RZ, R59.H0_H0 ;  /* 0x2000003bff3b7230 */ /* 0x000fe40000004100 */
[-C--:B------:R-:W-:Y:S01]  /*3810*/  FFMA.FTZ R63, R61, R65.reuse, R74 ;  /* 0x000000413d3f7223 */ /* 0x080fe2000001004a */
[----:B----4-:R-:W-:Y:S02]  /*3820*/  HADD2.F32 R60, -RZ, R60.H0_H0 ;  /* 0x2000003cff3c7230 */ /* 0x010fe40000004100 */
[----:B------:R-:W-:Y:S02]  /*3830*/  HADD2.F32 R55, -RZ, R55.H0_H0 ;  /* 0x20000037ff377230 */ /* 0x000fe40000004100 */
[----:B-----5:R-:W-:Y:S01]  /*3840*/  FFMA.FTZ R62, R58, R65, R73 ;  /* 0x000000413a3e7223 */ /* 0x020fe20000010049 */
[----:B------:R-:W-:-:S02]  /*3850*/  HADD2.F32 R57, -RZ, R57.H0_H0 ;  /* 0x20000039ff397230 */ /* 0x000fc40000004100 */
[----:B------:R-:W-:Y:S01]  /*3860*/  FFMA.FTZ R72, R56, R65, R67 ;  /* 0x0000004138487223 */ /* 0x000fe20000010043 */
[----:B------:R-:W-:Y:S02]  /*3870*/  HADD2.F32 R25, -RZ, R25.H1_H1 ;  /* 0x30000019ff197230 */ /* 0x000fe40000004100 */
[-C--:B------:R-:W-:Y:S01]  /*3880*/  FFMA.FTZ R65, R59, R66.reuse, R62 ;  /* 0x000000423b417223 */ /* 0x080fe2000001003e */
[-C--:B------:R-:W-:Y:S01]  /*3890*/  FFMA.FTZ R67, R60, R66.reuse, R63 ;  /* 0x000000423c437223 */ /* 0x080fe2000001003f */
[----:B0-----:R-:W-:Y:S02]  /*38a0*/  HADD2.F32 R68, -RZ, R68.H0_H0 ;  /* 0x20000044ff447230 */ /* 0x001fe40000004100 */
[-C--:B------:R-:W-:Y:S01]  /*38b0*/  FFMA.FTZ R5, R55, R66.reuse, R24 ;  /* 0x0000004237057223 */ /* 0x080fe20000010018 */
[----:B------:R-:W-:Y:S02]  /*38c0*/  HADD2.F32 R63, -RZ, R41.H0_H0 ;  /* 0x20000029ff3f7230 */ /* 0x000fe40000004100 */
[----:B------:R-:W-:Y:S01]  /*38d0*/  FFMA.FTZ R72, R57, R66, R72 ;  /* 0x0000004239487223 */ /* 0x000fe20000010048 */
[----:B-1----:R-:W-:-:S02]  /*38e0*/  HADD2.F32 R62, -RZ, R40.H0_H0 ;  /* 0x20000028ff3e7230 */ /* 0x002fc40000004100 */
[----:B--2---:R-:W-:Y:S02]  /*38f0*/  HADD2.F32 R64, -RZ, R64.H0_H0 ;  /* 0x20000040ff407230 */ /* 0x004fe40000004100 */
[--C-:B------:R-:W-:Y:S02]  /*3900*/  HADD2.F32 R41, -RZ, R30.reuse.H0_H0 ;  /* 0x2000001eff297230 */ /* 0x100fe40000004100 */
[-C--:B------:R-:W-:Y:S01]  /*3910*/  FFMA.FTZ R40, R68, R25.reuse, R5 ;  /* 0x0000001944287223 */ /* 0x080fe20000010005 */
[-C--:B------:R-:W-:Y:S01]  /*3920*/  FFMA.FTZ R5, R63, R25.reuse, R72 ;  /* 0x000000193f057223 */ /* 0x080fe20000010048 */
[-C--:B------:R-:W-:Y:S01]  /*3930*/  FFMA.FTZ R65, R62, R25.reuse, R65 ;  /* 0x000000193e417223 */ /* 0x080fe20000010041 */
[----:B------:R-:W-:Y:S01]  /*3940*/  FFMA.FTZ R66, R64, R25, R67 ;  /* 0x0000001940427223 */ /* 0x000fe20000010043 */
[----:B------:R-:W-:Y:S02]  /*3950*/  HADD2.F32 R30, -RZ, R30.H1_H1 ;  /* 0x3000001eff1e7230 */ /* 0x000fe40000004100 */
[----:B------:R-:W-:Y:S01]  /*3960*/  FFMA.FTZ R24, R3, R41, RZ ;  /* 0x0000002903187223 */ /* 0x000fe200000100ff */
[----:B------:R-:W-:-:S02]  /*3970*/  HADD2.F32 R25, -RZ, R31.H0_H0 ;  /* 0x2000001fff197230 */ /* 0x000fc40000004100 */
        /* <DEDUP_REMOVED lines=17> */
[--C-:B------:R-:W-:Y:S02]  /*3a90*/  HADD2.F32 R72, -RZ, R23.reuse.H0_H0 ;  /* 0x20000017ff487230 */ /* 0x100fe40000004100 */
[----:B------:R-:W-:Y:S02]  /*3aa0*/  HADD2.F32 R41, -RZ, R23.H1_H1 ;  /* 0x30000017ff297230 */ /* 0x000fe40000004100 */
[----:B------:R-:W-:Y:S02]  /*3ab0*/  FFMA.FTZ R23, R50, R30, R25 ;  /* 0x0000001e32177223 */ /* 0x000fe40000010019 */
[----:B------:R-:W0:Y:S01]  /*3ac0*/  LDS.64 R24, [UR4+0x190] ;  /* 0x00019004ff187984 */ /* 0x000e220008000a00 */
        /* <DEDUP_REMOVED lines=9> */
[-C--:B------:R-:W-:Y:S02]  /*3b60*/  FFMA.FTZ R22, R57, R72.reuse, R30 ;  /* 0x0000004839167223 */ /* 0x080fe4000001001e */
[----:B------:R-:W-:Y:S01]  /*3b70*/  FFMA.FTZ R73, R60, R72, R31 ;  /* 0x000000483c497223 */ /* 0x000fe2000001001f */
[-C--:B------:R-:W-:Y:S01]  /*3b80*/  FFMA.FTZ R30, R68, R41.reuse, R23 ;  /* 0x00000029441e7223 */ /* 0x080fe20000010017 */
[----:B------:R-:W-:Y:S01]  /*3b90*/  FFMA.FTZ R31, R63, R41, R22 ;  /* 0x000000293f1f7223 */ /* 0x000fe20000010016 */
[C---:B------:R-:W-:Y:S01]  /*3ba0*/  FMUL.FTZ R40, R29.reuse, R40 ;  /* 0x000000281d287220 */ /* 0x040fe20000410000 */
[C---:B------:R-:W-:Y:S01]  /*3bb0*/  FMUL.FTZ R5, R28.reuse, R5 ;  /* 0x000000051c057220 */ /* 0x040fe20000410000 */
[----:B------:R-:W1:Y:S01]  /*3bc0*/  LDS.64 R22, [UR4+0x198] ;  /* 0x00019804ff167984 */ /* 0x000e620008000a00 */
[----:B------:R-:W-:Y:S01]  /*3bd0*/  FMUL.FTZ R30, R29, R30 ;  /* 0x0000001e1d1e7220 */ /* 0x000fe20000410000 */
[----:B------:R-:W-:Y:S01]  /*3be0*/  FMUL.FTZ R31, R28, R31 ;  /* 0x0000001f1c1f7220 */ /* 0x000fe20000410000 */
[----:B------:R-:W-:-:S02]  /*3bf0*/  F2FP.F16.F32.PACK_AB R40, RZ, R40 ;  /* 0x00000028ff28723e */ /* 0x000fc400000000ff */
[----:B------:R-:W-:Y:S01]  /*3c00*/  F2FP.F16.F32.PACK_AB R5, RZ, R5 ;  /* 0x00000005ff05723e */ /* 0x000fe200000000ff */
[----:B------:R-:W-:Y:S01]  /*3c10*/  FFMA.FTZ R67, R59, R72, R74 ;  /* 0x000000483b437223 */ /* 0x000fe2000001004a */
[----:B------:R-:W-:Y:S02]  /*3c20*/  F2FP.F16.F32.PACK_AB R30, RZ, R30 ;  /* 0x0000001eff1e723e */ /* 0x000fe400000000ff */
[----:B------:R-:W-:Y:S01]  /*3c30*/  F2FP.F16.F32.PACK_AB R31, RZ, R31 ;  /* 0x0000001fff1f723e */ /* 0x000fe200000000ff */
[----:B------:R-:W-:Y:S01]  /*3c40*/  FMUL.FTZ R65, R18, R65 ;  /* 0x0000004112417220 */ /* 0x000fe20000410000 */
[----:B------:R-:W-:Y:S01]  /*3c50*/  PRMT R40, R40, 0x5410, R5 ;  /* 0x0000541028287816 */ /* 0x000fe20000000005 */
[C---:B------:R-:W-:Y:S01]  /*3c60*/  FMUL.FTZ R66, R17.reuse, R66 ;  /* 0x0000004211427220 */ /* 0x040fe20000410000 */
[----:B------:R-:W-:Y:S01]  /*3c70*/  PRMT R5, R30, 0x5410, R31 ;  /* 0x000054101e057816 */ /* 0x000fe2000000001f */
[-C--:B------:R-:W-:Y:S01]  /*3c80*/  FFMA.FTZ R67, R62, R41.reuse, R67 ;  /* 0x000000293e437223 */ /* 0x080fe20000010043 */
[----:B------:R-:W-:Y:S01]  /*3c90*/  FFMA.FTZ R72, R64, R41, R73 ;  /* 0x0000002940487223 */ /* 0x000fe20000010049 */
[----:B------:R-:W-:Y:S01]  /*3ca0*/  F2FP.F16.F32.PACK_AB R65, RZ, R65 ;  /* 0x00000041ff41723e */ /* 0x000fe200000000ff */
[----:B------:R-:W2:Y:S01]  /*3cb0*/  LDS.64 R30, [UR4+0x10] ;  /* 0x00001004ff1e7984 */ /* 0x000ea20008000a00 */
[----:B------:R-:W-:Y:S01]  /*3cc0*/  F2FP.F16.F32.PACK_AB R66, RZ, R66 ;  /* 0x00000042ff42723e */ /* 0x000fe200000000ff */
[----:B------:R-:W-:Y:S01]  /*3cd0*/  FMUL.FTZ R67, R18, R67 ;  /* 0x0000004312437220 */ /* 0x000fe20000410000 */
[----:B------:R-:W-:Y:S01]  /*3ce0*/  FMUL.FTZ R72, R17, R72 ;  /* 0x0000004811487220 */ /* 0x000fe20000410000 */
[----:B------:R-:W-:-:S02]  /*3cf0*/  HFMA2 R35, R5, 1, 1, R35 ;  /* 0x3c003c0005237831 */ /* 0x000fc40000000023 */
[--C-:B0-----:R-:W-:Y:S01]  /*3d00*/  HADD2.F32 R5, -RZ, R24.reuse.H0_H0 ;  /* 0x20000018ff057230 */ /* 0x101fe20000004100 */
[----:B------:R-:W-:Y:S01]  /*3d10*/  PRMT R65, R65, 0x5410, R66 ;  /* 0x0000541041417816 */ /* 0x000fe20000000042 */
[----:B------:R-:W-:Y:S01]  /*3d20*/  HADD2.F32 R24, -RZ, R24.H1_H1 ;  /* 0x30000018ff187230 */ /* 0x000fe20000004100 */
[----:B------:R-:W-:Y:S01]  /*3d30*/  F2FP.F16.F32.PACK_AB R67, RZ, R67 ;  /* 0x00000043ff43723e */ /* 0x000fe200000000ff */
[--C-:B------:R-:W-:Y:S01]  /*3d40*/  HADD2.F32 R41, -RZ, R25.reuse.H0_H0 ;  /* 0x20000019ff297230 */ /* 0x100fe20000004100 */
[----:B------:R-:W-:Y:S01]  /*3d50*/  F2FP.F16.F32.PACK_AB R72, RZ, R72 ;  /* 0x00000048ff48723e */ /* 0x000fe200000000ff */
[----:B------:R-:W-:Y:S02]  /*3d60*/  HADD2.F32 R66, -RZ, R25.H1_H1 ;  /* 0x30000019ff427230 */ /* 0x000fe40000004100 */
[-C--:B------:R-:W-:Y:S01]  /*3d70*/  FFMA.FTZ R25, R0, R5.reuse, RZ ;  /* 0x0000000500197223 */ /* 0x080fe200000100ff */
[----:B------:R-:W-:Y:S01]  /*3d80*/  HFMA2 R37, R40, 1, 1, R37 ;  /* 0x3c003c0028257831 */ /* 0x000fe20000000025 */
[----:B------:R-:W-:Y:S01]  /*3d90*/  PRMT R67, R67, 0x5410, R72 ;  /* 0x0000541043437816 */ /* 0x000fe20000000048 */
[-C--:B------:R-:W-:Y:S01]  /*3da0*/  FFMA.FTZ R40, R3, R5.reuse, RZ ;  /* 0x0000000503287223 */ /* 0x080fe200000100ff */
[-C--:B------:R-:W-:Y:S01]  /*3db0*/  FFMA.FTZ R72, R4, R5.reuse, RZ ;  /* 0x0000000504487223 */ /* 0x080fe200000100ff */
[-C--:B------:R-:W-:Y:S01]  /*3dc0*/  FFMA.FTZ R25, R42, R24.reuse, R25 ;  /* 0x000000182a197223 */ /* 0x080fe20000010019 */
[----:B------:R-:W-:Y:S01]  /*3dd0*/  FFMA.FTZ R5, R2, R5, RZ ;  /* 0x0000000502057223 */ /* 0x000fe200000100ff */
[-C--:B------:R-:W-:Y:S01]  /*3de0*/  FFMA.FTZ R40, R27, R24.reuse, R40 ;  /* 0x000000181b287223 */ /* 0x080fe20000010028 */
[-C--:B------:R-:W-:Y:S01]  /*3df0*/  FFMA.FTZ R72, R43, R24.reuse, R72 ;  /* 0x000000182b487223 */ /* 0x080fe20000010048 */
[----:B------:R-:W-:Y:S01]  /*3e00*/  FFMA.FTZ R74, R46, R41, R25 ;  /* 0x000000292e4a7223 */ /* 0x000fe20000010019 */
[----:B------:R-:W-:-:S02]  /*3e10*/  FFMA.FTZ R5, R44, R24, R5 ;  /* 0x000000182c057223 */ /* 0x000fc40000010005 */
[----:B------:R-:W0:Y:S01]  /*3e20*/  LDS.64 R24, [UR4+0x18] ;  /* 0x00001804ff187984 */ /* 0x000e220008000a00 */
[----:B------:R-:W-:Y:S02]  /*3e30*/  HFMA2 R38, R79, 1, 1, R38 ;  /* 0x3c003c004f267831 */ /* 0x000fe40000000026 */
[-C--:B------:R-:W-:Y:S01]  /*3e40*/  FFMA.FTZ R40, R45, R41.reuse, R40 ;  /* 0x000000292d287223 */ /* 0x080fe20000010028 */
[-C--:B------:R-:W-:Y:S01]  /*3e50*/  FFMA.FTZ R76, R48, R41.reuse, R5 ;  /* 0x00000029304c7223 */ /* 0x080fe20000010005 */
[----:B------:R-:W-:Y:S02]  /*3e60*/  HADD2 R38, R65, R38 ;  /* 0x0000002641267230 */ /* 0x000fe40000000000 */
[----:B------:R-:W-:Y:S01]  /*3e70*/  FFMA.FTZ R65, R47, R41, R72 ;  /* 0x000000292f417223 */ /* 0x000fe20000010048 */
[----:B-1----:R-:W-:Y:S02]  /*3e80*/  HADD2.F32 R72, -RZ, R22.H0_H0 ;  /* 0x20000016ff487230 */ /* 0x002fe40000004100 */
[----:B------:R-:W-:-:S02]  /*3e90*/  HFMA2 R39, R67, 1, 1, R39 ;  /* 0x3c003c0043277831 */ /* 0x000fc40000000027 */
        /* <DEDUP_REMOVED lines=25> */
[--C-:B------:R-:W-:Y:S02]  /*4030*/  HADD2.F32 R23, -RZ, R31.reuse.H0_H0 ;  /* 0x2000001fff177230 */ /* 0x100fe40000004100 */
[----:B------:R-:W-:Y:S02]  /*4040*/  HADD2.F32 R66, -RZ, R31.H1_H1 ;  /* 0x3000001fff427230 */ /* 0x000fe40000004100 */
[C---:B------:R-:W-:Y:S01]  /*4050*/  FFMA.FTZ R31, R5.reuse, R0, RZ ;  /* 0x00000000051f7223 */ /* 0x040fe200000100ff */
[----:B------:R-:W-:Y:S01]  /*4060*/  FFMA.FTZ R74, R5, R4, RZ ;  /* 0x00000004054a7223 */ /* 0x000fe200000100ff */
[----:B------:R-:W-:-:S02]  /*4070*/  FFMA.FTZ R40, R3, R5, RZ ;  /* 0x0000000503287223 */ /* 0x000fc400000100ff */
[C---:B------:R-:W-:Y:S01]  /*4080*/  FFMA.FTZ R72, R30.reuse, R42, R31 ;  /* 0x0000002a1e487223 */ /* 0x040fe2000001001f */
[----:B------:R-:W-:Y:S01]  /*4090*/  FFMA.FTZ R5, R5, R2, RZ ;  /* 0x0000000205057223 */ /* 0x000fe200000100ff */
[C---:B------:R-:W-:Y:S02]  /*40a0*/  FFMA.FTZ R74, R30.reuse, R43, R74 ;  /* 0x0000002b1e4a7223 */ /* 0x040fe4000001004a */
[----:B------:R-:W-:Y:S01]  /*40b0*/  FFMA.FTZ R31, R23, R46, R72 ;  /* 0x0000002e171f7223 */ /* 0x000fe20000010048 */
[----:B------:R-:W-:Y:S01]  /*40c0*/  FFMA.FTZ R40, R27, R30, R40 ;  /* 0x0000001e1b287223 */ /* 0x000fe20000010028 */
[----:B------:R-:W-:Y:S01]  /*40d0*/  FFMA.FTZ R5, R30, R44, R5 ;  /* 0x0000002c1e057223 */ /* 0x000fe20000010005 */
[--C-:B0-----:R-:W-:Y:S02]  /*40e0*/  HADD2.F32 R30, -RZ, R24.reuse.H0_H0 ;  /* 0x20000018ff1e7230 */ /* 0x101fe40000004100 */
[----:B------:R-:W-:Y:S01]  /*40f0*/  FFMA.FTZ R65, R23, R47, R74 ;  /* 0x0000002f17417223 */ /* 0x000fe2000001004a */
[----:B------:R-:W-:Y:S01]  /*4100*/  FFMA.FTZ R41, R66, R49, R31 ;  /* 0x0000003142297223 */ /* 0x000fe2000001001f */
[----:B------:R-:W-:Y:S01]  /*4110*/  FFMA.FTZ R40, R45, R23, R40 ;  /* 0x000000172d287223 */ /* 0x000fe20000010028 */
[----:B------:R-:W-:Y:S01]  /*4120*/  FFMA.FTZ R72, R23, R48, R5 ;  /* 0x0000003017487223 */ /* 0x000fe20000010005 */
[----:B------:R-:W-:-:S02]  /*4130*/  HADD2.F32 R23, -RZ, R24.H1_H1 ;  /* 0x30000018ff177230 */ /* 0x000fc40000004100 */
[----:B------:R-:W-:Y:S01]  /*4140*/  FFMA.FTZ R65, R66, R70, R65 ;  /* 0x0000004642417223 */ /* 0x000fe20000010041 */
[----:B------:R-:W-:Y:S01]  /*4150*/  FFMA.FTZ R24, R30, R51, R41 ;  /* 0x000000331e187223 */ /* 0x000fe20000010029 */
[----:B------:R-:W-:Y:S01]  /*4160*/  FFMA.FTZ R5, R71, R66, R40 ;  /* 0x0000004247057223 */ /* 0x000fe20000010028 */
[----:B------:R-:W-:Y:S01]  /*4170*/  FFMA.FTZ R72, R66, R69, R72 ;  /* 0x0000004542487223 */ /* 0x000fe20000010048 */
[----:B------:R-:W-:Y:S01]  /*4180*/  FFMA.FTZ R65, R30, R52, R65 ;  /* 0x000000341e417223 */ /* 0x000fe20000010041 */
[--C-:B------:R-:W-:Y:S02]  /*4190*/  HADD2.F32 R40, -RZ, R25.reuse.H0_H0 ;  /* 0x20000019ff287230 */ /* 0x100fe40000004100 */
[C---:B------:R-:W-:Y:S01]  /*41a0*/  FFMA.FTZ R41, R23.reuse, R56, R24 ;  /* 0x0000003817297223 */ /* 0x040fe20000010018 */
[----:B------:R-:W-:Y:S02]  /*41b0*/  HADD2.F32 R31, -RZ, R25.H1_H1 ;  /* 0x30000019ff1f7230 */ /* 0x000fe40000004100 */
[----:B------:R-:W-:Y:S01]  /*41c0*/  FFMA.FTZ R5, R50, R30, R5 ;  /* 0x0000001e32057223 */ /* 0x000fe20000010005 */
[----:B------:R-:W0:Y:S01]  /*41d0*/  LDS.64 R24, [UR4+0x210] ;  /* 0x00021004ff187984 */ /* 0x000e220008000a00 */
[----:B------:R-:W-:Y:S01]  /*41e0*/  FFMA.FTZ R66, R30, R53, R72 ;  /* 0x000000351e427223 */ /* 0x000fe20000010048 */
[----:B------:R-:W-:Y:S01]  /*41f0*/  FFMA.FTZ R72, R23, R58, R65 ;  /* 0x0000003a17487223 */ /* 0x000fe20000010041 */
[----:B------:R-:W-:-:S02]  /*4200*/  FFMA.FTZ R30, R54, R23, R5 ;  /* 0x00000017361e7223 */ /* 0x000fc40000010005 */
[----:B------:R-:W-:Y:S01]  /*4210*/  FFMA.FTZ R23, R23, R61, R66 ;  /* 0x0000003d17177223 */ /* 0x000fe20000010042 */
[C---:B------:R-:W-:Y:S01]  /*4220*/  FFMA.FTZ R72, R40.reuse, R59, R72 ;  /* 0x0000003b28487223 */ /* 0x040fe20000010048 */
[C---:B------:R-:W-:Y:S02]  /*4230*/  FFMA.FTZ R66, R40.reuse, R57, R41 ;  /* 0x0000003928427223 */ /* 0x040fe40000010029 */
[----:B------:R-:W-:Y:S01]  /*4240*/  FFMA.FTZ R41, R40, R60, R23 ;  /* 0x0000003c28297223 */ /* 0x000fe20000010017 */
[----:B------:R-:W-:Y:S01]  /*4250*/  FFMA.FTZ R23, R31, R62, R72 ;  /* 0x0000003e1f177223 */ /* 0x000fe20000010048 */
[----:B------:R-:W-:Y:S01]  /*4260*/  FFMA.FTZ R5, R55, R40, R30 ;  /* 0x0000002837057223 */ /* 0x000fe2000001001e */
[----:B------:R-:W-:Y:S02]  /*4270*/  FMUL.FTZ R22, R17, R22 ;  /* 0x0000001611167220 */ /* 0x000fe40000410000 */
[----:B------:R-:W-:Y:S01]  /*4280*/  FMUL.FTZ R23, R18, R23 ;  /* 0x0000001712177220 */ /* 0x000fe20000410000 */
[----:B------:R-:W-:Y:S01]  /*4290*/  FFMA.FTZ R30, R68, R31, R5 ;  /* 0x0000001f441e7223 */ /* 0x000fe20000010005 */
[C---:B------:R-:W-:Y:S01]  /*42a0*/  FFMA.FTZ R5, R31.reuse, R63, R66 ;  /* 0x0000003f1f057223 */ /* 0x040fe20000010042 */
[----:B------:R-:W-:Y:S01]  /*42b0*/  FFMA.FTZ R40, R31, R64, R41 ;  /* 0x000000401f287223 */ /* 0x000fe20000010029 */
[----:B------:R-:W-:-:S02]  /*42c0*/  F2FP.F16.F32.PACK_AB R41, RZ, R22 ;  /* 0x00000016ff29723e */ /* 0x000fc400000000ff */
[----:B------:R-:W-:Y:S02]  /*42d0*/  F2FP.F16.F32.PACK_AB R31, RZ, R23 ;  /* 0x00000017ff1f723e */ /* 0x000fe400000000ff */
[----:B------:R-:W1:Y:S01]  /*42e0*/  LDS.64 R22, [UR4+0x218] ;  /* 0x00021804ff167984 */ /* 0x000e620008000a00 */
[----:B------:R-:W-:Y:S01]  /*42f0*/  FMUL.FTZ R40, R17, R40 ;  /* 0x0000002811287220 */ /* 0x000fe20000410000 */
[----:B------:R-:W-:Y:S01]  /*4300*/  FMUL.FTZ R30, R29, R30 ;  /* 0x0000001e1d1e7220 */ /* 0x000fe20000410000 */
[----:B------:R-:W-:-:S03]  /*4310*/  FMUL.FTZ R5, R28, R5 ;  /* 0x000000051c057220 */ /* 0x000fc60000410000 */
[----:B------:R-:W-:Y:S01]  /*4320*/  F2FP.F16.F32.PACK_AB R40, RZ, R40 ;  /* 0x00000028ff28723e */ /* 0x000fe200000000ff */
[----:B------:R-:W-:Y:S01]  /*4330*/  FMUL.FTZ R73, R18, R73 ;  /* 0x0000004912497220 */ /* 0x000fe20000410000 */
[----:B------:R-:W-:Y:S01]  /*4340*/  FMUL.FTZ R76, R29, R76 ;  /* 0x0000004c1d4c7220 */ /* 0x000fe20000410000 */
[----:B------:R-:W-:Y:S01]  /*4350*/  FMUL.FTZ R67, R28, R67 ;  /* 0x000000431c437220 */ /* 0x000fe20000410000 */
[----:B------:R-:W-:Y:S02]  /*4360*/  PRMT R31, R31, 0x5410, R40 ;  /* 0x000054101f1f7816 */ /* 0x000fe40000000028 */
[----:B------:R-:W-:Y:S02]  /*4370*/  F2FP.F16.F32.PACK_AB R30, RZ, R30 ;  /* 0x0000001eff1e723e */ /* 0x000fe400000000ff */
[----:B------:R-:W-:Y:S01]  /*4380*/  F2FP.F16.F32.PACK_AB R5, RZ, R5 ;  /* 0x00000005ff05723e */ /* 0x000fe200000000ff */
[----:B------:R-:W-:Y:S01]  /*4390*/  HADD2 R16, R31, R16 ;  /* 0x000000101f107230 */ /* 0x000fe20000000000 */
[----:B------:R-:W-:-:S02]  /*43a0*/  F2FP.F16.F32.PACK_AB R73, RZ, R73 ;  /* 0x00000049ff49723e */ /* 0x000fc400000000ff */
[----:B------:R-:W-:Y:S01]  /*43b0*/  F2FP.F16.F32.PACK_AB R76, RZ, R76 ;  /* 0x0000004cff4c723e */ /* 0x000fe200000000ff */
[--C-:B0-----:R-:W-:Y:S01]  /*43c0*/  HADD2.F32 R31, -RZ, R24.reuse.H0_H0 ;  /* 0x20000018ff1f7230 */ /* 0x101fe20000004100 */
[----:B------:R-:W-:Y:S02]  /*43d0*/  F2FP.F16.F32.PACK_AB R67, RZ, R67 ;  /* 0x00000043ff43723e */ /* 0x000fe400000000ff */
[----:B------:R-:W-:Y:S02]  /*43e0*/  PRMT R30, R30, 0x5410, R5 ;  /* 0x000054101e1e7816 */ /* 0x000fe40000000005 */
[----:B------:R-:W-:Y:S01]  /*43f0*/  LEA.HI R65, R12, 0xffffff80, RZ, 0x8 ;  /* 0xffffff800c417811 */ /* 0x000fe200078f40ff */
[----:B------:R-:W-:Y:S01]  /*4400*/  HADD2.F32 R24, -RZ, R24.H1_H1 ;  /* 0x30000018ff187230 */ /* 0x000fe20000004100 */
[----:B------:R-:W-:Y:S01]  /*4410*/  PRMT R73, R73, 0x5410, R41 ;  /* 0x0000541049497816 */ /* 0x000fe20000000029 */
[--C-:B------:R-:W-:Y:S01]  /*4420*/  HADD2.F32 R41, -RZ, R25.reuse.H0_H0 ;  /* 0x20000019ff297230 */ /* 0x100fe20000004100 */
[----:B------:R-:W-:Y:S01]  /*4430*/  PRMT R76, R76, 0x5410, R67 ;  /* 0x000054104c4c7816 */ /* 0x000fe20000000043 */
[----:B------:R-:W-:-:S02]  /*4440*/  HADD2.F32 R66, -RZ, R25.H1_H1 ;  /* 0x30000019ff427230 */ /* 0x000fc40000004100 */
[----:B------:R-:W-:Y:S02]  /*4450*/  HFMA2 R36, R30, 1, 1, R36 ;  /* 0x3c003c001e247831 */ /* 0x000fe40000000024 */
[-C--:B------:R-:W-:Y:S01]  /*4460*/  FFMA.FTZ R25, R0, R31.reuse, RZ ;  /* 0x0000001f00197223 */ /* 0x080fe200000100ff */
[----:B------:R0:W-:Y:S01]  /*4470*/  I2F.F16 R5, R65 ;  /* 0x0000004100057306 */ /* 0x0001e20000200c00 */
[-C--:B------:R-:W-:Y:S01]  /*4480*/  FFMA.FTZ R30, R3, R31.reuse, RZ ;  /* 0x0000001f031e7223 */ /* 0x080fe200000100ff */
[-C--:B------:R-:W-:Y:S01]  /*4490*/  FFMA.FTZ R72, R4, R31.reuse, RZ ;  /* 0x0000001f04487223 */ /* 0x080fe200000100ff */
[----:B------:R-:W-:Y:S02]  /*44a0*/  HFMA2 R34, R76, 1, 1, R34 ;  /* 0x3c003c004c227831 */ /* 0x000fe40000000022 */
[-C--:B------:R-:W-:Y:S01]  /*44b0*/  FFMA.FTZ R30, R27, R24.reuse, R30 ;  /* 0x000000181b1e7223 */ /* 0x080fe2000001001e */
[-C--:B------:R-:W-:Y:S01]  /*44c0*/  FFMA.FTZ R76, R43, R24.reuse, R72 ;  /* 0x000000182b4c7223 */ /* 0x080fe20000010048 */
[----:B0-----:R-:W-:Y:S01]  /*44d0*/  FFMA.FTZ R65, R2, R31, RZ ;  /* 0x0000001f02417223 */ /* 0x001fe200000100ff */
[----:B------:R-:W-:-:S03]  /*44e0*/  FFMA.FTZ R31, R42, R24, R25 ;  /* 0x000000182a1f7223 */ /* 0x000fc60000010019 */
[----:B------:R-:W-:Y:S01]  /*44f0*/  FFMA.FTZ R65, R44, R24, R65 ;  /* 0x000000182c417223 */ /* 0x000fe20000010041 */
[-C--:B------:R-:W-:Y:S01]  /*4500*/  FFMA.FTZ R74, R46, R41.reuse, R31 ;  /* 0x000000292e4a7223 */ /* 0x080fe2000001001f */
[----:B------:R-:W0:Y:S01]  /*4510*/  LDS.64 R24, [UR4+0x290] ;  /* 0x00029004ff187984 */ /* 0x000e220008000a00 */
[-C--:B------:R-:W-:Y:S01]  /*4520*/  FFMA.FTZ R72, R45, R41.reuse, R30 ;  /* 0x000000292d487223 */ /* 0x080fe2000001001e */
[-C--:B------:R-:W-:Y:S01]  /*4530*/  FFMA.FTZ R31, R47, R41.reuse, R76 ;  /* 0x000000292f1f7223 */ /* 0x080fe2000001004c */
[----:B------:R-:W-:Y:S02]  /*4540*/  FFMA.FTZ R76, R48, R41, R65 ;  /* 0x00000029304c7223 */ /* 0x000fe40000010041 */
[-C--:B------:R-:W-:Y:S01]  /*4550*/  FFMA.FTZ R41, R71, R66.reuse, R72 ;  /* 0x0000004247297223 */ /* 0x080fe20000010048 */
[-C--:B------:R-:W-:Y:S01]  /*4560*/  FFMA.FTZ R72, R49, R66.reuse, R74 ;  /* 0x0000004231487223 */ /* 0x080fe2000001004a */
[-C--:B------:R-:W-:Y:S01]  /*4570*/  FFMA.FTZ R65, R70, R66.reuse, R31 ;  /* 0x0000004246417223 */ /* 0x080fe2000001001f */
[----:B------:R-:W-:Y:S01]  /*4580*/  FFMA.FTZ R76, R69, R66, R76 ;  /* 0x00000042454c7223 */ /* 0x000fe2000001004c */
[----:B-1----:R-:W-:-:S02]  /*4590*/  HADD2.F32 R66, -RZ, R22.H0_H0 ;  /* 0x20000016ff427230 */ /* 0x002fc40000004100 */
[----:B------:R-:W-:Y:S01]  /*45a0*/  HADD2 R33, R73, R33 ;  /* 0x0000002149217230 */ /* 0x000fe20000000000 */
[----:B------:R-:W-:Y:S01]  /*45b0*/  LEA.HI R73, R14, 0xffffff80, RZ, 0x8 ;  /* 0xffffff800e497811 */ /* 0x000fe200078f40ff */
[----:B------:R-:W-:Y:S01]  /*45c0*/  HADD2.F32 R67, -RZ, R22.H1_H1 ;  /* 0x30000016ff437230 */ /* 0x000fe20000004100 */
[----:B------:R-:W-:Y:S01]  /*45d0*/  LOP3.LUT R22, R13, 0xff, RZ, 0xc0, !PT ;  /* 0x000000ff0d167812 */ /* 0x000fe200078ec0ff */
[--C-:B------:R-:W-:Y:S02]  /*45e0*/  HADD2.F32 R74, -RZ, R23.reuse.H0_H0 ;  /* 0x20000017ff4a7230 */ /* 0x100fe40000004100 */
[----:B------:R-:W-:Y:S02]  /*45f0*/  HADD2.F32 R77, -RZ, R23.H1_H1 ;  /* 0x30000017ff4d7230 */ /* 0x000fe40000004100 */
[-C--:B------:R-:W-:Y:S01]  /*4600*/  FFMA.FTZ R23, R51, R66.reuse, R72 ;  /* 0x0000004233177223 */ /* 0x080fe20000010048 */
[----:B------:R1:W-:Y:S01]  /*4610*/  I2F.F16 R30, R73 ;  /* 0x00000049001e7306 */ /* 0x0003e20000200c00 */
[-C--:B------:R-:W-:Y:S01]  /*4620*/  FFMA.FTZ R41, R50, R66.reuse, R41 ;  /* 0x0000004232297223 */ /* 0x080fe20000010029 */
[----:B------:R-:W-:Y:S01]  /*4630*/  IADD3 R79, PT, PT, R22, -0x80, RZ ;  /* 0xffffff80164f7810 */ /* 0x000fe20007ffe0ff */
[-C--:B-1----:R-:W-:Y:S01]  /*4640*/  FFMA.FTZ R73, R52, R66.reuse, R65 ;  /* 0x0000004234497223 */ /* 0x082fe20000010041 */
[----:B------:R-:W-:Y:S01]  /*4650*/  FFMA.FTZ R66, R53, R66, R76 ;  /* 0x0000004235427223 */ /* 0x000fe2000001004c */
[----:B------:R-:W-:-:S02]  /*4660*/  FFMA.FTZ R76, R56, R67, R23 ;  /* 0x00000043384c7223 */ /* 0x000fc40000010017 */
[----:B------:R-:W1:Y:S01]  /*4670*/  LDS.64 R22, [UR4+0x298] ;  /* 0x00029804ff167984 */ /* 0x000e620008000a00 */
[----:B------:R-:W-:Y:S01]  /*4680*/  FFMA.FTZ R72, R54, R67, R41 ;  /* 0x0000004336487223 */ /* 0x000fe20000010029 */
[----:B------:R-:W-:-:S03]  /*4690*/  LOP3.LUT R75, R15, 0xff, RZ, 0xc0, !PT ;  /* 0x000000ff0f4b7812 */ /* 0x000fc600078ec0ff */
[-C--:B------:R-:W-:Y:S01]  /*46a0*/  FFMA.FTZ R41, R55, R74.reuse, R72 ;  /* 0x0000004a37297223 */ /* 0x080fe20000010048 */
[-C--:B------:R-:W-:Y:S01]  /*46b0*/  FFMA.FTZ R72, R57, R74.reuse, R76 ;  /* 0x0000004a39487223 */ /* 0x080fe2000001004c */
[-C--:B------:R-:W-:Y:S01]  /*46c0*/  FFMA.FTZ R78, R58, R67.reuse, R73 ;  /* 0x000000433a4e7223 */ /* 0x080fe20000010049 */
[----:B------:R-:W-:Y:S01]  /*46d0*/  FFMA.FTZ R67, R61, R67, R66 ;  /* 0x000000433d437223 */ /* 0x000fe20000010042 */
[----:B------:R-:W-:Y:S01]  /*46e0*/  FFMA.FTZ R76, R68, R77, R41 ;  /* 0x0000004d444c7223 */ /* 0x000fe20000010029 */
[--C-:B0-----:R-:W-:Y:S01]  /*46f0*/  HADD2.F32 R41, -RZ, R24.reuse.H0_H0 ;  /* 0x20000018ff297230 */ /* 0x101fe20000004100 */
[----:B------:R-:W-:Y:S01]  /*4700*/  IADD3 R80, PT, PT, R75, -0x80, RZ ;  /* 0xffffff804b507810 */ /* 0x000fe20007ffe0ff */
[-C--:B------:R-:W-:Y:S01]  /*4710*/  FFMA.FTZ R73, R59, R74.reuse, R78 ;  /* 0x0000004a3b497223 */ /* 0x080fe2000001004e */
[----:B------:R-:W-:Y:S01]  /*4720*/  LOP3.LUT R75, R12, 0xff, RZ, 0xc0, !PT ;  /* 0x000000ff0c4b7812 */ /* 0x000fe200078ec0ff */
[----:B------:R-:W-:Y:S01]  /*4730*/  FFMA.FTZ R67, R60, R74, R67 ;  /* 0x0000004a3c437223 */ /* 0x000fe20000010043 */
[----:B------:R-:W-:-:S02]  /*4740*/  HADD2.F32 R24, -RZ, R24.H1_H1 ;  /* 0x30000018ff187230 */ /* 0x000fc40000004100 */
[-C--:B------:R-:W-:Y:S01]  /*4750*/  FFMA.FTZ R78, R3, R41.reuse, RZ ;  /* 0x00000029034e7223 */ /* 0x080fe200000100ff */
[----:B------:R0:W2:Y:S01]  /*4760*/  I2F.F16 R65, R79 ;  /* 0x0000004f00417306 */ /* 0x0000a20000200c00 */
[-C--:B------:R-:W-:Y:S01]  /*4770*/  FFMA.FTZ R3, R0, R41.reuse, RZ ;  /* 0x0000002900037223 */ /* 0x080fe200000100ff */
[-C--:B------:R-:W-:Y:S01]  /*4780*/  FFMA.FTZ R4, R4, R41.reuse, RZ ;  /* 0x0000002904047223 */ /* 0x080fe200000100ff */
[----:B------:R-:W-:Y:S01]  /*4790*/  FFMA.FTZ R41, R2, R41, RZ ;  /* 0x0000002902297223 */ /* 0x000fe200000100ff */
[-C--:B------:R-:W-:Y:S01]  /*47a0*/  FFMA.FTZ R73, R62, R77.reuse, R73 ;  /* 0x0000004d3e497223 */ /* 0x080fe20000010049 */
[-C--:B------:R-:W-:Y:S01]  /*47b0*/  FFMA.FTZ R74, R64, R77.reuse, R67 ;  /* 0x0000004d404a7223 */ /* 0x080fe20000010043 */
[----:B------:R-:W-:Y:S01]  /*47c0*/  FFMA.FTZ R78, R27, R24, R78 ;  /* 0x000000181b4e7223 */ /* 0x000fe2000001004e */
[----:B0-----:R-:W-:Y:S01]  /*47d0*/  IADD3 R79, PT, PT, R75, -0x80, RZ ;  /* 0xffffff804b4f7810 */ /* 0x001fe20007ffe0ff */
[----:B------:R-:W-:Y:S01]  /*47e0*/  FFMA.FTZ R75, R63, R77, R72 ;  /* 0x0000004d3f4b7223 */ /* 0x000fe20000010048 */
[----:B------:R-:W-:-:S02]  /*47f0*/  HADD2.F32 R77, -RZ, R25.H0_H0 ;  /* 0x20000019ff4d7230 */ /* 0x000fc40000004100 */
[-C--:B------:R-:W-:Y:S01]  /*4800*/  FFMA.FTZ R3, R42, R24.reuse, R3 ;  /* 0x000000182a037223 */ /* 0x080fe20000010003 */
[-C--:B------:R-:W-:Y:S01]  /*4810*/  FFMA.FTZ R4, R43, R24.reuse, R4 ;  /* 0x000000182b047223 */ /* 0x080fe20000010004 */
[----:B------:R-:W-:Y:S01]  /*4820*/  FFMA.FTZ R41, R44, R24, R41 ;  /* 0x000000182c297223 */ /* 0x000fe20000010029 */
[----:B------:R0:W4:Y:S01]  /*4830*/  I2F.F16 R66, R80 ;  /* 0x0000005000427306 */ /* 0x0001220000200c00 */
[----:B---3--:R-:W-:Y:S01]  /*4840*/  LEA.HI R0, R8, 0xffffff80, RZ, 0x8 ;  /* 0xffffff8008007811 */ /* 0x008fe200078f40ff */
[-C--:B------:R-:W-:Y:S01]  /*4850*/  FFMA.FTZ R78, R45, R77.reuse, R78 ;  /* 0x0000004d2d4e7223 */ /* 0x080fe2000001004e */
[-C--:B------:R-:W-:Y:S01]  /*4860*/  FFMA.FTZ R46, R46, R77.reuse, R3 ;  /* 0x0000004d2e2e7223 */ /* 0x080fe20000010003 */
[-C--:B------:R-:W-:Y:S01]  /*4870*/  FFMA.FTZ R47, R47, R77.reuse, R4 ;  /* 0x0000004d2f2f7223 */ /* 0x080fe20000010004 */
[----:B------:R-:W-:Y:S01]  /*4880*/  FFMA.FTZ R48, R48, R77, R41 ;  /* 0x0000004d30307223 */ /* 0x000fe20000010029 */
[----:B0-----:R-:W-:Y:S02]  /*4890*/  HADD2.F32 R80, -RZ, R25.H1_H1 ;  /* 0x30000019ff507230 */ /* 0x001fe40000004100 */
[----:B------:R1:W-:Y:S01]  /*48a0*/  I2F.F16 R24, R0 ;  /* 0x0000000000187306 */ /* 0x0003e20000200c00 */
[----:B------:R-:W-:-:S02]  /*48b0*/  SHF.R.U32.HI R2, RZ, 0x8, R12 ;  /* 0x00000008ff027819 */ /* 0x000fc4000001160c */
[-C--:B------:R-:W-:Y:S01]  /*48c0*/  FFMA.FTZ R71, R71, R80.reuse, R78 ;  /* 0x0000005047477223 */ /* 0x080fe2000001004e */
[-C--:B------:R-:W-:Y:S01]  /*48d0*/  FFMA.FTZ R46, R49, R80.reuse, R46 ;  /* 0x00000050312e7223 */ /* 0x080fe2000001002e */
[-C--:B------:R-:W-:Y:S01]  /*48e0*/  FFMA.FTZ R47, R70, R80.reuse, R47 ;  /* 0x00000050462f7223 */ /* 0x080fe2000001002f */
[----:B------:R-:W-:Y:S01]  /*48f0*/  FFMA.FTZ R48, R69, R80, R48 ;  /* 0x0000005045307223 */ /* 0x000fe20000010030 */
[--C-:B-1----:R-:W-:Y:S02]  /*4900*/  HADD2.F32 R0, -RZ, R22.reuse.H0_H0 ;  /* 0x20000016ff007230 */ /* 0x102fe40000004100 */
[----:B------:R-:W-:Y:S01]  /*4910*/  HADD2.F32 R3, -RZ, R22.H1_H1 ;  /* 0x30000016ff037230 */ /* 0x000fe20000004100 */
[----:B------:R-:W-:Y:S02]  /*4920*/  SHF.R.U32.HI R22, RZ, 0x8, R13 ;  /* 0x00000008ff167819 */ /* 0x000fe4000001160d */
[-C--:B------:R-:W-:Y:S01]  /*4930*/  FFMA.FTZ R71, R50, R0.reuse, R71 ;  /* 0x0000000032477223 */ /* 0x080fe20000010047 */
[-C--:B------:R-:W-:Y:S01]  /*4940*/  FFMA.FTZ R51, R51, R0.reuse, R46 ;  /* 0x0000000033337223 */ /* 0x080fe2000001002e */
[-C--:B------:R-:W-:Y:S01]  /*4950*/  FFMA.FTZ R47, R52, R0.reuse, R47 ;  /* 0x00000000342f7223 */ /* 0x080fe2000001002f */
[----:B------:R-:W-:Y:S01]  /*4960*/  FFMA.FTZ R48, R53, R0, R48 ;  /* 0x0000000035307223 */ /* 0x000fe20000010030 */
[----:B------:R-:W-:Y:S01]  /*4970*/  LOP3.LUT R4, R2, 0xff, RZ, 0xc0, !PT ;  /* 0x000000ff02047812 */ /* 0x000fe200078ec0ff */
[--C-:B------:R-:W-:Y:S01]  /*4980*/  HADD2.F32 R2, -RZ, R23.reuse.H0_H0 ;  /* 0x20000017ff027230 */ /* 0x100fe20000004100 */
[----:B------:R-:W-:Y:S01]  /*4990*/  LOP3.LUT R22, R22, 0xff, RZ, 0xc0, !PT ;  /* 0x000000ff16167812 */ /* 0x000fe200078ec0ff */
[-C--:B------:R-:W-:Y:S01]  /*49a0*/  FFMA.FTZ R54, R54, R3.reuse, R71 ;  /* 0x0000000336367223 */ /* 0x080fe20000010047 */
[-C--:B------:R-:W-:Y:S01]  /*49b0*/  FFMA.FTZ R56, R56, R3.reuse, R51 ;  /* 0x0000000338387223 */ /* 0x080fe20000010033 */
        /* <DEDUP_REMOVED lines=8> */
[----:B------:R-:W-:Y:S01]  /*4a40*/  IMAD.WIDE R120, R111, 0x4, R20 ;  /* 0x000000046f787825 */ /* 0x000fe200078e0214 */
[----:B------:R0:W-:Y:S03]  /*4a50*/  I2F.F16 R44, R22 ;  /* 0x00000016002c7306 */ /* 0x0001e60000200c00 */
[-C--:B------:R-:W-:Y:S01]  /*4a60*/  FFMA.FTZ R68, R68, R23.reuse, R55 ;  /* 0x0000001744447223 */ /* 0x080fe20000010037 */
[-C--:B------:R-:W-:Y:S01]  /*4a70*/  FFMA.FTZ R63, R63, R23.reuse, R56 ;  /* 0x000000173f3f7223 */ /* 0x080fe20000010038 */
[-C--:B------:R-:W-:Y:S01]  /*4a80*/  FFMA.FTZ R59, R62, R23.reuse, R59 ;  /* 0x000000173e3b7223 */ /* 0x080fe2000001003b */
[----:B------:R-:W-:-:S02]  /*4a90*/  FFMA.FTZ R64, R64, R23, R3 ;  /* 0x0000001740407223 */ /* 0x000fc40000010003 */
[----:B------:R-:W1:Y:S04]  /*4aa0*/  LDS.64 R2, [UR4+0xa0] ;  /* 0x0000a004ff027984 */ /* 0x000e680008000a00 */
[----:B0-----:R0:W3:Y:S01]  /*4ab0*/  LDG.E.128.CONSTANT R20, desc[UR8][R120.64] ;  /* 0x0000000878147981 */ /* 0x0010e2000c1e9d00 */
[----:B------:R-:W-:Y:S02]  /*4ac0*/  SHF.R.U32.HI R0, RZ, 0x8, R14 ;  /* 0x00000008ff007819 */ /* 0x000fe4000001160e */
[----:B------:R-:W-:Y:S02]  /*4ad0*/  IADD3 R4, PT, PT, R4, -0x80, RZ ;  /* 0xffffff8004047810 */ /* 0x000fe40007ffe0ff */
[----:B------:R-:W-:Y:S02]  /*4ae0*/  LOP3.LUT R0, R0, 0xff, RZ, 0xc0, !PT ;  /* 0x000000ff00007812 */ /* 0x000fe400078ec0ff */
[----:B------:R-:W-:Y:S01]  /*4af0*/  LOP3.LUT R72, R14, 0xff, RZ, 0xc0, !PT ;  /* 0x000000ff0e487812 */ /* 0x000fe200078ec0ff */
[----:B------:R5:W-:Y:S01]  /*4b00*/  I2F.F16 R43, R4 ;  /* 0x00000004002b7306 */ /* 0x000be20000200c00 */
[----:B------:R-:W-:-:S02]  /*4b10*/  LEA.HI R31, R15, 0xffffff80, RZ, 0x8 ;  /* 0xffffff800f1f7811 */ /* 0x000fc400078f40ff */
[----:B------:R-:W-:Y:S02]  /*4b20*/  IADD3 R0, PT, PT, R0, -0x80, RZ ;  /* 0xffffff8000007810 */ /* 0x000fe40007ffe0ff */
[----:B------:R-:W-:Y:S02]  /*4b30*/  SHF.R.U32.HI R12, RZ, 0x10, R12 ;  /* 0x00000010ff0c7819 */ /* 0x000fe4000001160c */
[----:B------:R-:W-:Y:S02]  /*4b40*/  SHF.R.U32.HI R14, RZ, 0x10, R14 ;  /* 0x00000010ff0e7819 */ /* 0x000fe4000001160e */
[--C-:B-----5:R-:W-:Y:S02]  /*4b50*/  SHF.R.U32.HI R4, RZ, 0x8, R15.reuse ;  /* 0x00000008ff047819 */ /* 0x120fe4000001160f */
[----:B------:R-:W-:Y:S02]  /*4b60*/  SHF.R.U32.HI R15, RZ, 0x10, R15 ;  /* 0x00000010ff0f7819 */ /* 0x000fe4000001160f */
[----:B------:R-:W-:Y:S01]  /*4b70*/  IADD3 R72, PT, PT, R72, -0x80, RZ ;  /* 0xffffff8048487810 */ /* 0x000fe20007ffe0ff */
[----:B------:R5:W-:Y:S01]  /*4b80*/  I2F.F16 R45, R0 ;  /* 0x00000000002d7306 */ /* 0x000be20000200c00 */
[----:B------:R-:W-:-:S02]  /*4b90*/  LEA.HI R40, R13, 0xffffff80, RZ, 0x8 ;  /* 0xffffff800d287811 */ /* 0x000fc400078f40ff */
[----:B------:R-:W-:Y:S02]  /*4ba0*/  LOP3.LUT R12, R12, 0xff, RZ, 0xc0, !PT ;  /* 0x000000ff0c0c7812 */ /* 0x000fe400078ec0ff */
[----:B------:R-:W-:Y:S02]  /*4bb0*/  LOP3.LUT R14, R14, 0xff, RZ, 0xc0, !PT ;  /* 0x000000ff0e0e7812 */ /* 0x000fe400078ec0ff */
[----:B------:R-:W-:Y:S02]  /*4bc0*/  LOP3.LUT R15, R15, 0xff, RZ, 0xc0, !PT ;  /* 0x000000ff0f0f7812 */ /* 0x000fe400078ec0ff */
[----:B------:R-:W-:Y:S02]  /*4bd0*/  LOP3.LUT R4, R4, 0xff, RZ, 0xc0, !PT ;  /* 0x000000ff04047812 */ /* 0x000fe400078ec0ff */
[----:B------:R-:W-:Y:S02]  /*4be0*/  SHF.R.U32.HI R13, RZ, 0x10, R13 ;  /* 0x00000010ff0d7819 */ /* 0x000fe4000001160d */
[----:B-----5:R-:W-:Y:S01]  /*4bf0*/  LOP3.LUT R0, R8, 0xff, RZ, 0xc0, !PT ;  /* 0x000000ff08007812 */ /* 0x020fe200078ec0ff */
[----:B------:R-:W-:Y:S01]  /*4c00*/  FMUL.FTZ R73, R18, R73 ;  /* 0x0000004912497220 */ /* 0x000fe20000410000 */
[----:B------:R-:W-:Y:S01]  /*4c10*/  FMUL.FTZ R74, R17, R74 ;  /* 0x0000004a114a7220 */ /* 0x000fe20000410000 */
[----:B------:R-:W-:Y:S01]  /*4c20*/  FMUL.FTZ R68, R29, R68 ;  /* 0x000000441d447220 */ /* 0x000fe20000410000 */
[----:B------:R-:W-:Y:S01]  /*4c30*/  FMUL.FTZ R63, R28, R63 ;  /* 0x0000003f1c3f7220 */ /* 0x000fe20000410000 */
[----:B------:R-:W5:Y:S01]  /*4c40*/  I2F.F16 R67, R79 ;  /* 0x0000004f00437306 */ /* 0x000f620000200c00 */
[----:B------:R-:W-:-:S02]  /*4c50*/  IADD3 R12, PT, PT, R12, -0x80, RZ ;  /* 0xffffff800c0c7810 */ /* 0x000fc40007ffe0ff */
[----:B------:R-:W-:Y:S02]  /*4c60*/  IADD3 R14, PT, PT, R14, -0x80, RZ ;  /* 0xffffff800e0e7810 */ /* 0x000fe40007ffe0ff */
[----:B------:R-:W-:Y:S02]  /*4c70*/  IADD3 R15, PT, PT, R15, -0x80, RZ ;  /* 0xffffff800f0f7810 */ /* 0x000fe40007ffe0ff */
[----:B------:R-:W-:Y:S01]  /*4c80*/  IADD3 R4, PT, PT, R4, -0x80, RZ ;  /* 0xffffff8004047810 */ /* 0x000fe20007ffe0ff */
[----:B------:R-:W0:Y:S01]  /*4c90*/  I2F.F16 R72, R72 ;  /* 0x0000004800487306 */ /* 0x000e220000200c00 */
[----:B------:R-:W-:Y:S02]  /*4ca0*/  LOP3.LUT R13, R13, 0xff, RZ, 0xc0, !PT ;  /* 0x000000ff0d0d7812 */ /* 0x000fe400078ec0ff */
[----:B------:R-:W-:Y:S02]  /*4cb0*/  IADD3 R0, PT, PT, R0, -0x80, RZ ;  /* 0xffffff8000007810 */ /* 0x000fe40007ffe0ff */
[----:B------:R-:W-:-:S02]  /*4cc0*/  F2FP.F16.F32.PACK_AB R73, RZ, R73 ;  /* 0x00000049ff49723e */ /* 0x000fc400000000ff */
[----:B------:R-:W-:Y:S01]  /*4cd0*/  F2FP.F16.F32.PACK_AB R74, RZ, R74 ;  /* 0x0000004aff4a723e */ /* 0x000fe200000000ff */
[----:B------:R2:W-:Y:S01]  /*4ce0*/  I2F.F16 R47, R12 ;  /* 0x0000000c002f7306 */ /* 0x0005e20000200c00 */
[----:B------:R-:W-:Y:S02]  /*4cf0*/  F2FP.F16.F32.PACK_AB R68, RZ, R68 ;  /* 0x00000044ff44723e */ /* 0x000fe400000000ff */
[----:B------:R-:W-:Y:S02]  /*4d00*/  F2FP.F16.F32.PACK_AB R63, RZ, R63 ;  /* 0x0000003fff3f723e */ /* 0x000fe400000000ff */
[----:B------:R-:W-:-:S03]  /*4d10*/  IADD3 R13, PT, PT, R13, -0x80, RZ ;  /* 0xffffff800d0d7810 */ /* 0x000fc60007ffe0ff */
[----:B------:R4:W-:Y:S01]  /*4d20*/  I2F.F16 R49, R14 ;  /* 0x0000000e00317306 */ /* 0x0009e20000200c00 */
[----:B--2---:R-:W-:Y:S01]  /*4d30*/  LOP3.LUT R12, R10, 0xff, RZ, 0xc0, !PT ;  /* 0x000000ff0a0c7812 */ /* 0x004fe200078ec0ff */
[----:B-1----:R-:W-:Y:S01]  /*4d40*/  HADD2.F32 R51, -RZ, R3.H0_H0 ;  /* 0x20000003ff337230 */ /* 0x002fe20000004100 */
[----:B------:R-:W-:-:S05]  /*4d50*/  LEA.HI R25, R9, 0xffffff80, RZ, 0x8 ;  /* 0xffffff8009197811 */ /* 0x000fca00078f40ff */
[----:B------:R1:W-:Y:S01]  /*4d60*/  I2F.F16 R50, R15 ;  /* 0x0000000f00327306 */ /* 0x0003e20000200c00 */
[----:B----4-:R-:W-:Y:S01]  /*4d70*/  HADD2.F32 R14, -RZ, R2.H1_H1 ;  /* 0x30000002ff0e7230 */ /* 0x010fe20000004100 */
[----:B------:R-:W-:Y:S01]  /*4d80*/  PRMT R73, R73, 0x5410, R74 ;  /* 0x0000541049497816 */ /* 0x000fe2000000004a */
[----:B------:R-:W-:Y:S01]  /*4d90*/  HADD2.F32 R58, -RZ, R3.H1_H1 ;  /* 0x30000003ff3a7230 */ /* 0x000fe20000004100 */
[----:B------:R-:W-:-:S04]  /*4da0*/  PRMT R68, R68, 0x5410, R63 ;  /* 0x0000541044447816 */ /* 0x000fc8000000003f */
[----:B------:R2:W4:Y:S01]  /*4db0*/  I2F.F16 R46, R4 ;  /* 0x00000004002e7306 */ /* 0x0005220000200c00 */
[----:B-1----:R-:W-:Y:S01]  /*4dc0*/  HADD2.F32 R15, -RZ, R2.H0_H0 ;  /* 0x20000002ff0f7230 */ /* 0x002fe20000004100 */
[----:B------:R-:W-:Y:S01]  /*4dd0*/  LOP3.LUT R2, R11, 0xff, RZ, 0xc0, !PT ;  /* 0x000000ff0b027812 */ /* 0x000fe200078ec0ff */
[----:B------:R-:W-:Y:S01]  /*4de0*/  FMUL.FTZ R59, R18, R59 ;  /* 0x0000003b123b7220 */ /* 0x000fe20000410000 */
[----:B------:R-:W-:-:S04]  /*4df0*/  IADD3 R12, PT, PT, R12, -0x80, RZ ;  /* 0xffffff800c0c7810 */ /* 0x000fc80007ffe0ff */
[----:B------:R1:W-:Y:S01]  /*4e00*/  I2F.F16 R52, R0 ;  /* 0x0000000000347306 */ /* 0x0003e20000200c00 */
[----:B--2---:R-:W-:Y:S01]  /*4e10*/  LOP3.LUT R4, R9, 0xff, RZ, 0xc0, !PT ;  /* 0x000000ff09047812 */ /* 0x004fe200078ec0ff */
[----:B------:R-:W-:Y:S01]  /*4e20*/  FMUL.FTZ R64, R17, R64 ;  /* 0x0000004011407220 */ /* 0x000fe20000410000 */
[----:B------:R-:W-:Y:S02]  /*4e30*/  IADD3 R55, PT, PT, R2, -0x80, RZ ;  /* 0xffffff8002377810 */ /* 0x000fe40007ffe0ff */
[----:B------:R-:W-:Y:S02]  /*4e40*/  IADD3 R4, PT, PT, R4, -0x80, RZ ;  /* 0xffffff8004047810 */ /* 0x000fe40007ffe0ff */
[----:B-1----:R-:W-:Y:S01]  /*4e50*/  SHF.R.U32.HI R0, RZ, 0x8, R8 ;  /* 0x00000008ff007819 */ /* 0x002fe20000011608 */
[----:B------:R-:W1:Y:S01]  /*4e60*/  I2F.F16 R48, R13 ;  /* 0x0000000d00307306 */ /* 0x000e620000200c00 */
[----:B------:R-:W-:Y:S02]  /*4e70*/  SHF.R.U32.HI R3, RZ, 0x10, R9 ;  /* 0x00000010ff037819 */ /* 0x000fe40000011609 */
[----:B------:R-:W-:-:S02]  /*4e80*/  LOP3.LUT R0, R0, 0xff, RZ, 0xc0, !PT ;  /* 0x000000ff00007812 */ /* 0x000fc400078ec0ff */
[----:B------:R-:W-:Y:S01]  /*4e90*/  SHF.R.U32.HI R2, RZ, 0x8, R9 ;  /* 0x00000008ff027819 */ /* 0x000fe20000011609 */
[----:B------:R-:W-:Y:S02]  /*4ea0*/  HFMA2 R27, R68, 1, 1, R6 ;  /* 0x3c003c00441b7831 */ /* 0x000fe40000000006 */
[----:B------:R2:W-:Y:S01]  /*4eb0*/  I2F.F16 R41, R25 ;  /* 0x0000001900297306 */ /* 0x0005e20000200c00 */
[----:B------:R-:W-:Y:S02]  /*4ec0*/  SHF.R.U32.HI R8, RZ, 0x10, R8 ;  /* 0x00000010ff087819 */ /* 0x000fe40000011608 */
[----:B------:R-:W-:Y:S01]  /*4ed0*/  IADD3 R56, PT, PT, R0, -0x80, RZ ;  /* 0xffffff8000387810 */ /* 0x000fe20007ffe0ff */
[----:B------:R-:W-:Y:S01]  /*4ee0*/  HADD2.F32 R0, -RZ, R65.H0_H0 ;  /* 0x20000041ff007230 */ /* 0x000fe20000004100 */
[----:B------:R-:W-:-:S03]  /*4ef0*/  F2FP.F16.F32.PACK_AB R59, RZ, R59 ;  /* 0x0000003bff3b723e */ /* 0x000fc600000000ff */
[----:B------:R5:W-:Y:S01]  /*4f00*/  I2F.F16 R54, R12 ;  /* 0x0000000c00367306 */ /* 0x000be20000200c00 */
[----:B--2---:R-:W-:Y:S01]  /*4f10*/  HADD2 R25, R73, R7 ;  /* 0x0000000749197230 */ /* 0x004fe20000000000 */
[----:B------:R-:W-:Y:S01]  /*4f20*/  F2FP.F16.F32.PACK_AB R64, RZ, R64 ;  /* 0x00000040ff40723e */ /* 0x000fe200000000ff */
[----:B------:R-:W2:Y:S01]  /*4f30*/  LDS.64 R6, [UR4+0xa8] ;  /* 0x0000a804ff067984 */ /* 0x000ea20008000a00 */
[----:B------:R-:W-:Y:S01]  /*4f40*/  LOP3.LUT R9, R2, 0xff, RZ, 0xc0, !PT ;  /* 0x000000ff02097812 */ /* 0x000fe200078ec0ff */
[----:B------:R-:W-:-:S03]  /*4f50*/  HADD2.F32 R2, -RZ, R66.H0_H0 ;  /* 0x20000042ff027230 */ /* 0x000fc60000004100 */
[----:B------:R0:W-:Y:S01]  /*4f60*/  I2F.F16 R53, R4 ;  /* 0x0000000400357306 */ /* 0x0001e20000200c00 */
[----:B-----5:R-:W-:Y:S01]  /*4f70*/  LOP3.LUT R12, R3, 0xff, RZ, 0xc0, !PT ;  /* 0x000000ff030c7812 */ /* 0x020fe200078ec0ff */
[----:B------:R-:W-:Y:S01]  /*4f80*/  HADD2.F32 R3, -RZ, R67.H0_H0 ;  /* 0x20000043ff037230 */ /* 0x000fe20000004100 */
[----:B------:R-:W-:Y:S01]  /*4f90*/  LOP3.LUT R8, R8, 0xff, RZ, 0xc0, !PT ;  /* 0x000000ff08087812 */ /* 0x000fe200078ec0ff */
[----:B------:R-:W-:Y:S01]  /*4fa0*/  HADD2.F32 R45, -RZ, R45.H0_H0 ;  /* 0x2000002dff2d7230 */ /* 0x000fe20000004100 */
[----:B------:R-:W-:-:S03]  /*4fb0*/  PRMT R59, R59, 0x5410, R64 ;  /* 0x000054103b3b7816 */ /* 0x000fc60000000040 */
[----:B------:R-:W5:Y:S01]  /*4fc0*/  I2F.F16 R40, R40 ;  /* 0x0000002800287306 */ /* 0x000f620000200c00 */
[----:B0-----:R-:W-:Y:S01]  /*4fd0*/  HADD2.F32 R4, -RZ, R72.H0_H0 ;  /* 0x20000048ff047230 */ /* 0x001fe20000004100 */
[----:B------:R-:W-:Y:S01]  /*4fe0*/  SHF.R.U32.HI R13, RZ, 0x8, R10 ;  /* 0x00000008ff0d7819 */ /* 0x000fe2000001160a */
[----:B------:R-:W-:Y:S02]  /*4ff0*/  HADD2.F32 R43, -RZ, R43.H0_H0 ;  /* 0x2000002bff2b7230 */ /* 0x000fe40000004100 */
[----:B------:R-:W-:-:S03]  /*5000*/  FFMA.FTZ R60, R3, R15, RZ ;  /* 0x0000000f033c7223 */ /* 0x000fc600000100ff */
[----:B------:R-:W0:Y:S01]  /*5010*/  I2F.F16 R31, R31 ;  /* 0x0000001f001f7306 */ /* 0x000e220000200c00 */
[----:B------:R-:W-:Y:S02]  /*5020*/  HADD2.F32 R44, -RZ, R44.H0_H0 ;  /* 0x2000002cff2c7230 */ /* 0x000fe40000004100 */
[-C--:B------:R-:W-:Y:S01]  /*5030*/  FFMA.FTZ R61, R0, R15.reuse, RZ ;  /* 0x0000000f003d7223 */ /* 0x080fe200000100ff */
[----:B----4-:R-:W-:Y:S02]  /*5040*/  HADD2.F32 R46, -RZ, R46.H0_H0 ;  /* 0x2000002eff2e7230 */ /* 0x010fe40000004100 */
[-C--:B------:R-:W-:Y:S01]  /*5050*/  FFMA.FTZ R64, R4, R15.reuse, RZ ;  /* 0x0000000f04407223 */ /* 0x080fe200000100ff */
[----:B------:R-:W-:Y:S01]  /*5060*/  FFMA.FTZ R15, R2, R15, RZ ;  /* 0x0000000f020f7223 */ /* 0x000fe200000100ff */
[----:B------:R-:W-:Y:S01]  /*5070*/  LEA.HI R42, R10, 0xffffff80, RZ, 0x8 ;  /* 0xffffff800a2a7811 */ /* 0x000fe200078f40ff */
[----:B------:R-:W-:Y:S01]  /*5080*/  HADD2.F32 R49, -RZ, R49.H0_H0 ;  /* 0x20000031ff317230 */ /* 0x000fe20000004100 */
[----:B------:R-:W-:-:S02]  /*5090*/  IADD3 R8, PT, PT, R8, -0x80, RZ ;  /* 0xffffff8008087810 */ /* 0x000fc40007ffe0ff */
[----:B------:R-:W-:Y:S01]  /*50a0*/  IADD3 R9, PT, PT, R9, -0x80, RZ ;  /* 0xffffff8009097810 */ /* 0x000fe20007ffe0ff */
[-C--:B------:R-:W-:Y:S01]  /*50b0*/  FFMA.FTZ R64, R45, R14.reuse, R64 ;  /* 0x0000000e2d407223 */ /* 0x080fe20000010040 */
[----:B------:R-:W-:Y:S01]  /*50c0*/  LOP3.LUT R13, R13, 0xff, RZ, 0xc0, !PT ;  /* 0x000000ff0d0d7812 */ /* 0x000fe200078ec0ff */
[----:B------:R-:W-:Y:S01]  /*50d0*/  HADD2.F32 R47, -RZ, R47.H0_H0 ;  /* 0x2000002fff2f7230 */ /* 0x000fe20000004100 */
[----:B------:R-:W-:Y:S01]  /*50e0*/  SHF.R.U32.HI R10, RZ, 0x10, R10 ;  /* 0x00000010ff0a7819 */ /* 0x000fe2000001160a */
[----:B-1----:R-:W-:Y:S02]  /*50f0*/  HADD2.F32 R48, -RZ, R48.H0_H0 ;  /* 0x20000030ff307230 */ /* 0x002fe40000004100 */
[----:B------:R-:W-:Y:S02]  /*5100*/  HADD2 R26, R59, R26 ;  /* 0x0000001a3b1a7230 */ /* 0x000fe40000000000 */
[----:B------:R-:W-:Y:S02]  /*5110*/  HADD2.F32 R50, -RZ, R50.H0_H0 ;  /* 0x20000032ff327230 */ /* 0x000fe40000004100 */
[-C--:B------:R-:W-:Y:S01]  /*5120*/  FFMA.FTZ R62, R43, R14.reuse, R60 ;  /* 0x0000000e2b3e7223 */ /* 0x080fe2000001003c */
[-C--:B------:R-:W-:Y:S01]  /*5130*/  FFMA.FTZ R61, R44, R14.reuse, R61 ;  /* 0x0000000e2c3d7223 */ /* 0x080fe2000001003d */
[----:B------:R-:W-:Y:S01]  /*5140*/  FFMA.FTZ R15, R46, R14, R15 ;  /* 0x0000000e2e0f7223 */ /* 0x000fe2000001000f */
[----:B------:R1:W-:Y:S01]  /*5150*/  I2F.F16 R57, R8 ;  /* 0x0000000800397306 */ /* 0x0003e20000200c00 */
[-C--:B------:R-:W-:Y:S01]  /*5160*/  FFMA.FTZ R63, R49, R51.reuse, R64 ;  /* 0x00000033313f7223 */ /* 0x080fe20000010040 */
[-C--:B------:R-:W-:Y:S01]  /*5170*/  FFMA.FTZ R62, R47, R51.reuse, R62 ;  /* 0x000000332f3e7223 */ /* 0x080fe2000001003e */
[-C--:B------:R-:W-:Y:S01]  /*5180*/  FFMA.FTZ R61, R48, R51.reuse, R61 ;  /* 0x00000033303d7223 */ /* 0x080fe2000001003d */
[----:B------:R-:W-:-:S04]  /*5190*/  FFMA.FTZ R64, R50, R51, R15 ;  /* 0x0000003332407223 */ /* 0x000fc8000001000f */
[----:B------:R4:W-:Y:S01]  /*51a0*/  I2F.F16 R59, R9 ;  /* 0x00000009003b7306 */ /* 0x0009e20000200c00 */
[----:B-1----:R-:W-:Y:S02]  /*51b0*/  IADD3 R8, PT, PT, R13, -0x80, RZ ;  /* 0xffffff800d087810 */ /* 0x002fe40007ffe0ff */
[----:B------:R-:W-:Y:S01]  /*51c0*/  SHF.R.U32.HI R13, RZ, 0x8, R11 ;  /* 0x00000008ff0d7819 */ /* 0x000fe2000001160b */
[----:B------:R-:W-:Y:S01]  /*51d0*/  HADD2.F32 R51, -RZ, R5.H0_H0 ;  /* 0x20000005ff337230 */ /* 0x000fe20000004100 */
[----:B----4-:R-:W-:Y:S01]  /*51e0*/  LOP3.LUT R9, R10, 0xff, RZ, 0xc0, !PT ;  /* 0x000000ff0a097812 */ /* 0x010fe200078ec0ff */
[----:B-----5:R-:W-:Y:S02]  /*51f0*/  HADD2.F32 R40, -RZ, R40.H0_H0 ;  /* 0x20000028ff287230 */ /* 0x020fe40000004100 */
[----:B------:R-:W-:Y:S01]  /*5200*/  HADD2.F32 R30, -RZ, R30.H0_H0 ;  /* 0x2000001eff1e7230 */ /* 0x000fe20000004100 */
[----:B------:R-:W-:Y:S01]  /*5210*/  IADD3 R5, PT, PT, R9, -0x80, RZ ;  /* 0xffffff8009057810 */ /* 0x000fe20007ffe0ff */
[----:B0-----:R-:W-:Y:S01]  /*5220*/  HADD2.F32 R31, -RZ, R31.H0_H0 ;  /* 0x2000001fff1f7230 */ /* 0x001fe20000004100 */
[----:B------:R-:W-:Y:S01]  /*5230*/  LOP3.LUT R9, R13, 0xff, RZ, 0xc0, !PT ;  /* 0x000000ff0d097812 */ /* 0x000fe200078ec0ff */
[-C--:B------:R-:W-:Y:S01]  /*5240*/  FFMA.FTZ R65, R51, R58.reuse, R62 ;  /* 0x0000003a33417223 */ /* 0x080fe2000001003e */
[-C--:B------:R-:W-:Y:S01]  /*5250*/  FFMA.FTZ R70, R40, R58.reuse, R61 ;  /* 0x0000003a28467223 */ /* 0x080fe2000001003d */
[-C--:B------:R-:W-:Y:S01]  /*5260*/  FFMA.FTZ R71, R30, R58.reuse, R63 ;  /* 0x0000003a1e477223 */ /* 0x080fe2000001003f */
[----:B------:R-:W-:Y:S01]  /*5270*/  FFMA.FTZ R72, R31, R58, R64 ;  /* 0x0000003a1f487223 */ /* 0x000fe20000010040 */
[----:B------:R0:W-:Y:S01]  /*5280*/  I2F.F16 R10, R8 ;  /* 0x00000008000a7306 */ /* 0x0001e20000200c00 */
[----:B------:R-:W-:-:S02]  /*5290*/  IADD3 R58, PT, PT, R9, -0x80, RZ ;  /* 0xffffff80093a7810 */ /* 0x000fc40007ffe0ff */
[----:B0-----:R-:W0:Y:S01]  /*52a0*/  LDS.64 R8, [UR4+0x120] ;  /* 0x00012004ff087984 */ /* 0x001e220008000a00 */
[----:B------:R-:W-:-:S04]  /*52b0*/  SHF.R.U32.HI R61, RZ, 0x10, R11 ;  /* 0x00000010ff3d7819 */ /* 0x000fc8000001160b */
[----:B------:R-:W1:Y:S01]  /*52c0*/  I2F.F16 R55, R55 ;  /* 0x0000003700377306 */ /* 0x000e620000200c00 */
[----:B------:R-:W-:Y:S01]  /*52d0*/  IADD3 R12, PT, PT, R12, -0x80, RZ ;  /* 0xffffff800c0c7810 */ /* 0x000fe20007ffe0ff */
[--C-:B--2---:R-:W-:Y:S01]  /*52e0*/  HADD2.F32 R62, -RZ, R6.reuse.H0_H0 ;  /* 0x20000006ff3e7230 */ /* 0x104fe20000004100 */
[----:B------:R-:W-:Y:S01]  /*52f0*/  LOP3.LUT R61, R61, 0xff, RZ, 0xc0, !PT ;  /* 0x000000ff3d3d7812 */ /* 0x000fe200078ec0ff */
[----:B------:R-:W-:Y:S02]  /*5300*/  HADD2.F32 R67, -RZ, R6.H1_H1 ;  /* 0x30000006ff437230 */ /* 0x000fe40000004100 */
[--C-:B------:R-:W-:Y:S02]  /*5310*/  HADD2.F32 R66, -RZ, R7.reuse.H0_H0 ;  /* 0x20000007ff427230 */ /* 0x100fe40000004100 */
[----:B------:R-:W-:Y:S01]  /*5320*/  HADD2.F32 R68, -RZ, R7.H1_H1 ;  /* 0x30000007ff447230 */ /* 0x000fe20000004100 */
[----:B------:R2:W4:Y:S01]  /*5330*/  I2F.F16 R60, R12 ;  /* 0x0000000c003c7306 */ /* 0x0005220000200c00 */
[----:B------:R-:W5:Y:S01]  /*5340*/  LDS.64 R6, [UR4+0x128] ;  /* 0x00012804ff067984 */ /* 0x000f620008000a00 */
[----:B------:R-:W-:-:S02]  /*5350*/  LEA.HI R11, R11, 0xffffff80, RZ, 0x8 ;  /* 0xffffff800b0b7811 */ /* 0x000fc400078f40ff */
[----:B------:R-:W-:-:S04]  /*5360*/  IADD3 R61, PT, PT, R61, -0x80, RZ ;  /* 0xffffff803d3d7810 */ /* 0x000fc80007ffe0ff */
[----:B------:R-:W0:Y:S08]  /*5370*/  I2F.F16 R56, R56 ;  /* 0x0000003800387306 */ /* 0x000e300000200c00 */
[----:B------:R4:W0:Y:S01]  /*5380*/  I2F.F16 R64, R58 ;  /* 0x0000003a00407306 */ /* 0x0008220000200c00 */
[----:B------:R-:W-:-:S07]  /*5390*/  IMAD.WIDE R120, R111, 0x4, R120 ;  /* 0x000000046f787825 */ /* 0x000fce00078e0278 */
[----:B------:R-:W5:Y:S01]  /*53a0*/  I2F.F16 R5, R5 ;  /* 0x0000000500057306 */ /* 0x000f620000200c00 */
[----:B------:R-:W-:Y:S01]  /*53b0*/  HADD2.F32 R52, -RZ, R52.H0_H0 ;  /* 0x20000034ff347230 */ /* 0x000fe20000004100 */
[----:B--2---:R-:W2:Y:S06]  /*53c0*/  LDG.E.128.CONSTANT R12, desc[UR8][R120.64] ;  /* 0x00000008780c7981 */ /* 0x004eac000c1e9d00 */
[----:B------:R5:W5:Y:S01]  /*53d0*/  I2F.F16 R63, R61 ;  /* 0x0000003d003f7306 */ /* 0x000b620000200c00 */
[----:B------:R-:W-:Y:S02]  /*53e0*/  HADD2.F32 R53, -RZ, R53.H0_H0 ;  /* 0x20000035ff357230 */ /* 0x000fe40000004100 */
[----:B------:R-:W-:-:S05]  /*53f0*/  HADD2.F32 R54, -RZ, R54.H0_H0 ;  /* 0x20000036ff367230 */ /* 0x000fca0000004100 */
[----:B------:R-:W5:Y:S01]  /*5400*/  I2F.F16 R11, R11 ;  /* 0x0000000b000b7306 */ /* 0x000f620000200c00 */
[----:B-1----:R-:W-:Y:S02]  /*5410*/  HADD2.F32 R55, -RZ, R55.H0_H0 ;  /* 0x20000037ff377230 */ /* 0x002fe40000004100 */
[----:B----4-:R-:W-:Y:S02]  /*5420*/  HADD2.F32 R58, -RZ, R59.H0_H0 ;  /* 0x2000003bff3a7230 */ /* 0x010fe40000004100 */
[----:B------:R-:W-:-:S03]  /*5430*/  HADD2.F32 R59, -RZ, R60.H0_H0 ;  /* 0x2000003cff3b7230 */ /* 0x000fc60000004100 */
[----:B------:R-:W1:Y:S01]  /*5440*/  I2F.F16 R42, R42 ;  /* 0x0000002a002a7306 */ /* 0x000e620000200c00 */
[----:B0-----:R-:W-:Y:S02]  /*5450*/  HADD2.F32 R56, -RZ, R56.H0_H0 ;  /* 0x20000038ff387230 */ /* 0x001fe40000004100 */
        /* <DEDUP_REMOVED lines=8> */
[----:B-----5:R-:W-:Y:S02]  /*54e0*/  HADD2.F32 R61, -RZ, R5.H0_H0 ;  /* 0x20000005ff3d7230 */ /* 0x020fe40000004100 */
[-C--:B------:R-:W-:Y:S01]  /*54f0*/  FFMA.FTZ R62, R58, R67.reuse, R69 ;  /* 0x000000433a3e7223 */ /* 0x080fe20000010045 */
[----:B------:R-:W-:Y:S02]  /*5500*/  HADD2.F32 R63, -RZ, R63.H0_H0 ;  /* 0x2000003fff3f7230 */ /* 0x000fe40000004100 */
[-C--:B------:R-:W-:Y:S01]  /*5510*/  FFMA.FTZ R72, R60, R67.reuse, R71 ;  /* 0x000000433c487223 */ /* 0x080fe20000010047 */
[----:B------:R-:W-:Y:S01]  /*5520*/  FFMA.FTZ R74, R64, R67, R73 ;  /* 0x00000043404a7223 */ /* 0x000fe20000010049 */
[----:B------:R-:W-:Y:S02]  /*5530*/  HADD2.F32 R67, -RZ, R11.H0_H0 ;  /* 0x2000000bff437230 */ /* 0x000fe40000004100 */
[----:B------:R-:W-:-:S02]  /*5540*/  HADD2.F32 R11, -RZ, R8.H0_H0 ;  /* 0x20000008ff0b7230 */ /* 0x000fc40000004100 */
[-C--:B------:R-:W-:Y:S01]  /*5550*/  FFMA.FTZ R5, R57, R66.reuse, R10 ;  /* 0x0000004239057223 */ /* 0x080fe2000001000a */
[-C--:B------:R-:W-:Y:S01]  /*5560*/  FFMA.FTZ R70, R59, R66.reuse, R62 ;  /* 0x000000423b467223 */ /* 0x080fe2000001003e */
[-C--:B------:R-:W-:Y:S01]  /*5570*/  FFMA.FTZ R69, R61, R66.reuse, R72 ;  /* 0x000000423d457223 */ /* 0x080fe20000010048 */
[----:B------:R-:W-:Y:S01]  /*5580*/  FFMA.FTZ R74, R63, R66, R74 ;  /* 0x000000423f4a7223 */ /* 0x000fe2000001004a */
[----:B------:R-:W-:Y:S02]  /*5590*/  HADD2.F32 R62, -RZ, R24.H0_H0 ;  /* 0x20000018ff3e7230 */ /* 0x000fe40000004100 */
[-C--:B------:R-:W-:Y:S01]  /*55a0*/  FFMA.FTZ R24, R3, R11.reuse, RZ ;  /* 0x0000000b03187223 */ /* 0x080fe200000100ff */
[----:B-1----:R-:W-:Y:S02]  /*55b0*/  HADD2.F32 R66, -RZ, R42.H0_H0 ;  /* 0x2000002aff427230 */ /* 0x002fe40000004100 */
[----:B------:R-:W-:Y:S01]  /*55c0*/  FFMA.FTZ R71, R0, R11, RZ ;  /* 0x0000000b00477223 */ /* 0x000fe200000100ff */
[----:B------:R-:W-:-:S02]  /*55d0*/  HADD2.F32 R8, -RZ, R8.H1_H1 ;  /* 0x30000008ff087230 */ /* 0x000fc40000004100 */
[-C--:B------:R-:W-:Y:S01]  /*55e0*/  FFMA.FTZ R42, R4, R11.reuse, RZ ;  /* 0x0000000b042a7223 */ /* 0x080fe200000100ff */
[----:B------:R-:W-:Y:S01]  /*55f0*/  FFMA.FTZ R11, R2, R11, RZ ;  /* 0x0000000b020b7223 */ /* 0x000fe200000100ff */
[----:B------:R-:W-:Y:S02]  /*5600*/  HADD2.F32 R65, -RZ, R41.H0_H0 ;  /* 0x20000029ff417230 */ /* 0x000fe40000004100 */
[--C-:B------:R-:W-:Y:S02]  /*5610*/  HADD2.F32 R41, -RZ, R9.reuse.H0_H0 ;  /* 0x20000009ff297230 */ /* 0x100fe40000004100 */
        /* <DEDUP_REMOVED lines=43> */
[-C--:B------:R-:W-:Y:S01]  /*58d0*/  FFMA.FTZ R41, R66, R7.reuse, R41 ;  /* 0x0000000742297223 */ /* 0x080fe20000010029 */
        /* <DEDUP_REMOVED lines=13> */
[----:B------:R-:W-:Y:S01]  /*59b0*/  HFMA2 R37, R10, 1, 1, R37 ;  /* 0x3c003c000a257831 */ /* 0x000fe20000000025 */
[----:B------:R-:W-:Y:S01]  /*59c0*/  PRMT R24, R24, 0x5410, R11 ;  /* 0x0000541018187816 */ /* 0x000fe2000000000b */
[----:B------:R-:W-:Y:S01]  /*59d0*/  FMUL.FTZ R69, R18, R69 ;  /* 0x0000004512457220 */ /* 0x000fe20000410000 */
[----:B------:R-:W-:Y:S01]  /*59e0*/  PRMT R41, R41, 0x5410, R70 ;  /* 0x0000541029297816 */ /* 0x000fe20000000046 */
[----:B------:R-:W4:Y:S01]  /*59f0*/  LDS.64 R10, [UR4+0x20] ;  /* 0x00002004ff0a7984 */ /* 0x000f220008000a00 */
[----:B------:R-:W-:Y:S01]  /*5a00*/  FMUL.FTZ R74, R17, R74 ;  /* 0x0000004a114a7220 */ /* 0x000fe20000410000 */
[----:B0-----:R-:W-:Y:S01]  /*5a10*/  HADD2.F32 R5, -RZ, R8.H0_H0 ;  /* 0x20000008ff057230 */ /* 0x001fe20000004100 */
[----:B------:R-:W-:Y:S01]  /*5a20*/  F2FP.F16.F32.PACK_AB R69, RZ, R69 ;  /* 0x00000045ff45723e */ /* 0x000fe200000000ff */
[----:B------:R-:W-:-:S02]  /*5a30*/  HFMA2 R39, R41, 1, 1, R39 ;  /* 0x3c003c0029277831 */ /* 0x000fc40000000027 */
[----:B------:R-:W-:Y:S01]  /*5a40*/  HADD2.F32 R8, -RZ, R8.H1_H1 ;  /* 0x30000008ff087230 */ /* 0x000fe20000004100 */
[----:B------:R-:W-:Y:S01]  /*5a50*/  F2FP.F16.F32.PACK_AB R74, RZ, R74 ;  /* 0x0000004aff4a723e */ /* 0x000fe200000000ff */
[--C-:B------:R-:W-:Y:S02]  /*5a60*/  HADD2.F32 R41, -RZ, R9.reuse.H0_H0 ;  /* 0x20000009ff297230 */ /* 0x100fe40000004100 */
[----:B------:R-:W-:Y:S02]  /*5a70*/  HADD2.F32 R42, -RZ, R9.H1_H1 ;  /* 0x30000009ff2a7230 */ /* 0x000fe40000004100 */
[-C--:B------:R-:W-:Y:S01]  /*5a80*/  FFMA.FTZ R9, R0, R5.reuse, RZ ;  /* 0x0000000500097223 */ /* 0x080fe200000100ff */
[----:B------:R-:W-:Y:S01]  /*5a90*/  PRMT R69, R69, 0x5410, R74 ;  /* 0x0000541045457816 */ /* 0x000fe2000000004a */
[----:B------:R-:W-:Y:S02]  /*5aa0*/  HFMA2 R35, R24, 1, 1, R35 ;  /* 0x3c003c0018237831 */ /* 0x000fe40000000023 */
[-C--:B------:R-:W-:Y:S01]  /*5ab0*/  FFMA.FTZ R24, R3, R5.reuse, RZ ;  /* 0x0000000503187223 */ /* 0x080fe200000100ff */
[-C--:B------:R-:W-:Y:S01]  /*5ac0*/  FFMA.FTZ R68, R4, R5.reuse, RZ ;  /* 0x0000000504447223 */ /* 0x080fe200000100ff */
[----:B------:R-:W-:Y:S01]  /*5ad0*/  FFMA.FTZ R9, R44, R8, R9 ;  /* 0x000000082c097223 */ /* 0x000fe20000010009 */
[----:B------:R-:W-:Y:S01]  /*5ae0*/  FFMA.FTZ R5, R2, R5, RZ ;  /* 0x0000000502057223 */ /* 0x000fe200000100ff */
[----:B------:R-:W-:-:S02]  /*5af0*/  HADD2 R38, R69, R38 ;  /* 0x0000002645267230 */ /* 0x000fc40000000000 */
[-C--:B------:R-:W-:Y:S01]  /*5b00*/  FFMA.FTZ R24, R43, R8.reuse, R24 ;  /* 0x000000082b187223 */ /* 0x080fe20000010018 */
[-C--:B------:R-:W-:Y:S01]  /*5b10*/  FFMA.FTZ R68, R45, R8.reuse, R68 ;  /* 0x000000082d447223 */ /* 0x080fe20000010044 */
[----:B------:R-:W-:Y:S01]  /*5b20*/  FFMA.FTZ R5, R46, R8, R5 ;  /* 0x000000082e057223 */ /* 0x000fe20000010005 */
[-C--:B------:R-:W-:Y:S02]  /*5b30*/  FFMA.FTZ R69, R48, R41.reuse, R9 ;  /* 0x0000002930457223 */ /* 0x080fe40000010009 */
        /* <DEDUP_REMOVED lines=20> */
[----:B------:R-:W-:Y:S01]  /*5c80*/  FFMA.FTZ R41, R57, R24, R6 ;  /* 0x0000001839297223 */ /* 0x000fe20000010006 */
[----:B----4-:R-:W-:-:S02]  /*5c90*/  HADD2.F32 R5, -RZ, R10.H0_H0 ;  /* 0x2000000aff057230 */ /* 0x010fc40000004100 */
[-C--:B------:R-:W-:Y:S01]  /*5ca0*/  FFMA.FTZ R42, R59, R24.reuse, R42 ;  /* 0x000000183b2a7223 */ /* 0x080fe2000001002a */
[-C--:B------:R-:W-:Y:S01]  /*5cb0*/  FFMA.FTZ R69, R61, R24.reuse, R68 ;  /* 0x000000183d457223 */ /* 0x080fe20000010044 */
[----:B------:R-:W-:Y:S01]  /*5cc0*/  FFMA.FTZ R6, R63, R24, R70 ;  /* 0x000000183f067223 */ /* 0x000fe20000010046 */
[----:B------:R-:W-:Y:S01]  /*5cd0*/  FFMA.FTZ R72, R62, R7, R41 ;  /* 0x000000073e487223 */ /* 0x000fe20000010029 */
[----:B------:R-:W-:Y:S02]  /*5ce0*/  HADD2.F32 R10, -RZ, R10.H1_H1 ;  /* 0x3000000aff0a7230 */ /* 0x000fe40000004100 */
[----:B------:R-:W-:Y:S01]  /*5cf0*/  FFMA.FTZ R24, R3, R5, RZ ;  /* 0x0000000503187223 */ /* 0x000fe200000100ff */
[C---:B------:R-:W-:Y:S01]  /*5d00*/  FFMA.FTZ R41, R5.reuse, R0, RZ ;  /* 0x0000000005297223 */ /* 0x040fe200000100ff */
[C---:B------:R-:W-:Y:S01]  /*5d10*/  FFMA.FTZ R68, R5.reuse, R4, RZ ;  /* 0x0000000405447223 */ /* 0x040fe200000100ff */
[----:B------:R-:W-:Y:S01]  /*5d20*/  FFMA.FTZ R5, R5, R2, RZ ;  /* 0x0000000205057223 */ /* 0x000fe200000100ff */
[-C--:B------:R-:W-:Y:S01]  /*5d30*/  FFMA.FTZ R71, R65, R7.reuse, R42 ;  /* 0x0000000741477223 */ /* 0x080fe2000001002a */
[-C--:B------:R-:W-:Y:S01]  /*5d40*/  FFMA.FTZ R73, R66, R7.reuse, R69 ;  /* 0x0000000742497223 */ /* 0x080fe20000010045 */
[----:B------:R-:W-:Y:S01]  /*5d50*/  FFMA.FTZ R6, R67, R7, R6 ;  /* 0x0000000743067223 */ /* 0x000fe20000010006 */
        /* <DEDUP_REMOVED lines=12> */
[----:B------:R-:W-:Y:S01]  /*5e20*/  FFMA.FTZ R68, R11, R31, R68 ;  /* 0x0000001f0b447223 */ /* 0x000fe20000010044 */
[----:B------:R-:W-:Y:S01]  /*5e30*/  FFMA.FTZ R5, R51, R11, R24 ;  /* 0x0000000b33057223 */ /* 0x000fe20000010018 */
[----:B------:R-:W-:Y:S01]  /*5e40*/  FFMA.FTZ R69, R11, R30, R69 ;  /* 0x0000001e0b457223 */ /* 0x000fe20000010045 */
[----:B------:R-:W-:Y:S02]  /*5e50*/  HADD2.F32 R7, -RZ, R8.H1_H1 ;  /* 0x30000008ff077230 */ /* 0x000fe40000004100 */
[C---:B------:R-:W-:Y:S01]  /*5e60*/  FFMA.FTZ R8, R10.reuse, R53, R41 ;  /* 0x000000350a087223 */ /* 0x040fe20000010029 */
[--C-:B------:R-:W-:Y:S02]  /*5e70*/  HADD2.F32 R24, -RZ, R9.reuse.H0_H0 ;  /* 0x20000009ff187230 */ /* 0x100fe40000004100 */
[----:B------:R-:W-:Y:S02]  /*5e80*/  HADD2.F32 R11, -RZ, R9.H1_H1 ;  /* 0x30000009ff0b7230 */ /* 0x000fe40000004100 */
[C---:B------:R-:W-:Y:S01]  /*5e90*/  FFMA.FTZ R9, R10.reuse, R55, R68 ;  /* 0x000000370a097223 */ /* 0x040fe20000010044 */
[----:B------:R-:W-:Y:S01]  /*5ea0*/  FFMA.FTZ R69, R10, R54, R69 ;  /* 0x000000360a457223 */ /* 0x000fe20000010045 */
[----:B------:R-:W-:-:S02]  /*5eb0*/  FFMA.FTZ R41, R7, R58, R8 ;  /* 0x0000003a07297223 */ /* 0x000fc40000010008 */
[C---:B------:R-:W-:Y:S01]  /*5ec0*/  FFMA.FTZ R70, R7.reuse, R64, R9 ;  /* 0x0000004007467223 */ /* 0x040fe20000010009 */
[----:B------:R-:W-:Y:S01]  /*5ed0*/  FFMA.FTZ R68, R7, R60, R69 ;  /* 0x0000003c07447223 */ /* 0x000fe20000010045 */
[----:B------:R-:W0:Y:S01]  /*5ee0*/  LDS.64 R8, [UR4+0x220] ;  /* 0x00022004ff087984 */ /* 0x000e220008000a00 */
[----:B------:R-:W-:Y:S02]  /*5ef0*/  FFMA.FTZ R5, R52, R10, R5 ;  /* 0x0000000a34057223 */ /* 0x000fe40000010005 */
[----:B------:R-:W-:Y:S02]  /*5f00*/  FFMA.FTZ R68, R24, R61, R68 ;  /* 0x0000003d18447223 */ /* 0x000fe40000010044 */
[----:B------:R-:W-:Y:S02]  /*5f10*/  FFMA.FTZ R10, R56, R7, R5 ;  /* 0x00000007380a7223 */ /* 0x000fe40000010005 */
[----:B------:R-:W-:Y:S01]  /*5f20*/  FFMA.FTZ R7, R11, R66, R68 ;  /* 0x000000420b077223 */ /* 0x000fe20000010044 */
[C---:B------:R-:W-:Y:S01]  /*5f30*/  FFMA.FTZ R42, R24.reuse, R59, R41 ;  /* 0x0000003b182a7223 */ /* 0x040fe20000010029 */
[----:B------:R-:W-:Y:S01]  /*5f40*/  FFMA.FTZ R5, R57, R24, R10 ;  /* 0x0000001839057223 */ /* 0x000fe2000001000a */
[----:B------:R-:W-:Y:S01]  /*5f50*/  FFMA.FTZ R70, R24, R63, R70 ;  /* 0x0000003f18467223 */ /* 0x000fe20000010046 */
[----:B------:R-:W-:Y:S01]  /*5f60*/  FMUL.FTZ R6, R17, R6 ;  /* 0x0000000611067220 */ /* 0x000fe20000410000 */
        /* <DEDUP_REMOVED lines=9> */
[----:B------:R-:W-:Y:S01]  /*6000*/  FMUL.FTZ R73, R18, R73 ;  /* 0x0000004912497220 */ /* 0x000fe20000410000 */
[----:B------:R-:W-:Y:S02]  /*6010*/  FMUL.FTZ R70, R17, R70 ;  /* 0x0000004611467220 */ /* 0x000fe40000410000 */
[----:B------:R-:W-:Y:S02]  /*6020*/  F2FP.F16.F32.PACK_AB R10, RZ, R10 ;  /* 0x0000000aff0a723e */ /* 0x000fe400000000ff */
[----:B------:R-:W-:-:S02]  /*6030*/  F2FP.F16.F32.PACK_AB R5, RZ, R5 ;  /* 0x00000005ff05723e */ /* 0x000fc400000000ff */
[----:B------:R-:W-:Y:S02]  /*6040*/  F2FP.F16.F32.PACK_AB R73, RZ, R73 ;  /* 0x00000049ff49723e */ /* 0x000fe400000000ff */
[----:B------:R-:W-:Y:S02]  /*6050*/  F2FP.F16.F32.PACK_AB R70, RZ, R70 ;  /* 0x00000046ff46723e */ /* 0x000fe400000000ff */
[----:B------:R-:W-:Y:S02]  /*6060*/  PRMT R10, R10, 0x5410, R5 ;  /* 0x000054100a0a7816 */ /* 0x000fe40000000005 */
[----:B------:R-:W-:Y:S01]  /*6070*/  PRMT R73, R73, 0x5410, R24 ;  /* 0x0000541049497816 */ /* 0x000fe20000000018 */
[----:B------:R-:W-:Y:S01]  /*6080*/  FMUL.FTZ R72, R29, R72 ;  /* 0x000000481d487220 */ /* 0x000fe20000410000 */
[----:B------:R-:W-:Y:S01]  /*6090*/  PRMT R24, R11, 0x5410, R70 ;  /* 0x000054100b187816 */ /* 0x000fe20000000046 */
[----:B0-----:R-:W-:Y:S02]  /*60a0*/  HADD2.F32 R5, -RZ, R8.H0_H0 ;  /* 0x20000008ff057230 */ /* 0x001fe40000004100 */
[----:B------:R-:W-:Y:S01]  /*60b0*/  FMUL.FTZ R71, R28, R71 ;  /* 0x000000471c477220 */ /* 0x000fe20000410000 */
[----:B---3--:R-:W-:Y:S01]  /*60c0*/  LEA.HI R41, R20, 0xffffff80, RZ, 0x8 ;  /* 0xffffff8014297811 */ /* 0x008fe200078f40ff */
[----:B------:R-:W-:-:S02]  /*60d0*/  HFMA2 R36, R10, 1, 1, R36 ;  /* 0x3c003c000a247831 */ /* 0x000fc40000000024 */
[----:B------:R-:W-:Y:S02]  /*60e0*/  HADD2.F32 R8, -RZ, R8.H1_H1 ;  /* 0x30000008ff087230 */ /* 0x000fe40000004100 */
[-C--:B------:R-:W-:Y:S01]  /*60f0*/  FFMA.FTZ R10, R3, R5.reuse, RZ ;  /* 0x00000005030a7223 */ /* 0x080fe200000100ff */
[--C-:B------:R-:W-:Y:S01]  /*6100*/  HADD2.F32 R69, -RZ, R9.reuse.H0_H0 ;  /* 0x20000009ff457230 */ /* 0x100fe20000004100 */
[----:B------:R0:W-:Y:S01]  /*6110*/  I2F.F16 R11, R41 ;  /* 0x00000029000b7306 */ /* 0x0001e20000200c00 */
[----:B------:R-:W-:Y:S02]  /*6120*/  HADD2.F32 R68, -RZ, R9.H1_H1 ;  /* 0x30000009ff447230 */ /* 0x000fe40000004100 */
[----:B------:R-:W-:Y:S02]  /*6130*/  HADD2 R24, R24, R16 ;  /* 0x0000001018187230 */ /* 0x000fe40000000000 */
[-C--:B------:R-:W-:Y:S01]  /*6140*/  FFMA.FTZ R9, R0, R5.reuse, RZ ;  /* 0x0000000500097223 */ /* 0x080fe200000100ff */
[----:B------:R-:W-:Y:S01]  /*6150*/  F2FP.F16.F32.PACK_AB R72, RZ, R72 ;  /* 0x00000048ff48723e */ /* 0x000fe200000000ff */
[----:B------:R-:W-:Y:S01]  /*6160*/  FFMA.FTZ R16, R4, R5, RZ ;  /* 0x0000000504107223 */ /* 0x000fe200000100ff */
[----:B------:R-:W-:Y:S01]  /*6170*/  F2FP.F16.F32.PACK_AB R71, RZ, R71 ;  /* 0x00000047ff47723e */ /* 0x000fe200000000ff */
[----:B------:R-:W-:Y:S01]  /*6180*/  FFMA.FTZ R10, R43, R8, R10 ;  /* 0x000000082b0a7223 */ /* 0x000fe2000001000a */
[----:B0-----:R-:W-:-:S02]  /*6190*/  FFMA.FTZ R41, R2, R5, RZ ;  /* 0x0000000502297223 */ /* 0x001fc400000100ff */
[----:B------:R-:W-:Y:S01]  /*61a0*/  PRMT R72, R72, 0x5410, R71 ;  /* 0x0000541048487816 */ /* 0x000fe20000000047 */
[-C--:B------:R-:W-:Y:S01]  /*61b0*/  FFMA.FTZ R5, R44, R8.reuse, R9 ;  /* 0x000000082c057223 */ /* 0x080fe20000010009 */
[-C--:B------:R-:W-:Y:S01]  /*61c0*/  FFMA.FTZ R16, R45, R8.reuse, R16 ;  /* 0x000000082d107223 */ /* 0x080fe20000010010 */
[----:B------:R-:W-:Y:S01]  /*61d0*/  FFMA.FTZ R75, R46, R8, R41 ;  /* 0x000000082e4b7223 */ /* 0x000fe20000010029 */
[-C--:B------:R-:W-:Y:S01]  /*61e0*/  FFMA.FTZ R10, R47, R69.reuse, R10 ;  /* 0x000000452f0a7223 */ /* 0x080fe2000001000a */
[----:B------:R-:W0:Y:S01]  /*61f0*/  LDS.64 R8, [UR4+0x2a0] ;  /* 0x0002a004ff087984 */ /* 0x000e220008000a00 */
[----:B------:R-:W-:Y:S02]  /*6200*/  HFMA2 R32, R76, 1, 1, R32 ;  /* 0x3c003c004c207831 */ /* 0x000fe40000000020 */
[----:B------:R-:W-:Y:S01]  /*6210*/  HADD2 R33, R73, R33 ;  /* 0x0000002149217230 */ /* 0x000fe20000000000 */
[----:B------:R-:W-:Y:S01]  /*6220*/  LEA.HI R76, R22, 0xffffff80, RZ, 0x8 ;  /* 0xffffff80164c7811 */ /* 0x000fe200078f40ff */
[----:B------:R-:W-:Y:S01]  /*6230*/  FFMA.FTZ R71, R48, R69, R5 ;  /* 0x0000004530477223 */ /* 0x000fe20000010005 */
[----:B------:R-:W-:-:S02]  /*6240*/  HFMA2 R34, R72, 1, 1, R34 ;  /* 0x3c003c0048227831 */ /* 0x000fc40000000022 */
[-C--:B------:R-:W-:Y:S01]  /*6250*/  FFMA.FTZ R73, R49, R69.reuse, R16 ;  /* 0x0000004531497223 */ /* 0x080fe20000010010 */
[----:B------:R-:W-:Y:S01]  /*6260*/  FFMA.FTZ R70, R50, R69, R75 ;  /* 0x0000004532467223 */ /* 0x000fe2000001004b */
[----:B------:R-:W-:Y:S01]  /*6270*/  LOP3.LUT R72, R21, 0xff, RZ, 0xc0, !PT ;  /* 0x000000ff15487812 */ /* 0x000fe200078ec0ff */
[-C--:B------:R-:W-:Y:S01]  /*6280*/  FFMA.FTZ R5, R51, R68.reuse, R10 ;  /* 0x0000004433057223 */ /* 0x080fe2000001000a */
[--C-:B-1----:R-:W-:Y:S01]  /*6290*/  HADD2.F32 R10, -RZ, R6.reuse.H0_H0 ;  /* 0x20000006ff0a7230 */ /* 0x102fe20000004100 */
[----:B------:R1:W-:Y:S01]  /*62a0*/  I2F.F16 R41, R76 ;  /* 0x0000004c00297306 */ /* 0x0003e20000200c00 */
[-C--:B------:R-:W-:Y:S01]  /*62b0*/  FFMA.FTZ R74, R40, R68.reuse, R71 ;  /* 0x00000044284a7223 */ /* 0x080fe20000010047 */
[-C--:B------:R-:W-:Y:S01]  /*62c0*/  FFMA.FTZ R73, R30, R68.reuse, R73 ;  /* 0x000000441e497223 */ /* 0x080fe20000010049 */
[----:B------:R-:W-:Y:S01]  /*62d0*/  HADD2.F32 R69, -RZ, R6.H1_H1 ;  /* 0x30000006ff457230 */ /* 0x000fe20000004100 */
[----:B------:R-:W-:Y:S01]  /*62e0*/  LOP3.LUT R6, R23, 0xff, RZ, 0xc0, !PT ;  /* 0x000000ff17067812 */ /* 0x000fe200078ec0ff */
[----:B-1----:R-:W-:Y:S01]  /*62f0*/  FFMA.FTZ R76, R31, R68, R70 ;  /* 0x000000441f4c7223 */ /* 0x002fe20000010046 */
[----:B------:R-:W-:Y:S01]  /*6300*/  IADD3 R68, PT, PT, R72, -0x80, RZ ;  /* 0xffffff8048447810 */ /* 0x000fe20007ffe0ff */
[----:B------:R-:W-:-:S02]  /*6310*/  HADD2.F32 R70, -RZ, R7.H0_H0 ;  /* 0x20000007ff467230 */ /* 0x000fc40000004100 */
[----:B------:R-:W-:Y:S02]  /*6320*/  HADD2.F32 R72, -RZ, R7.H1_H1 ;  /* 0x30000007ff487230 */ /* 0x000fe40000004100 */
[----:B------:R-:W-:Y:S01]  /*6330*/  FFMA.FTZ R7, R53, R10, R74 ;  /* 0x0000000a35077223 */ /* 0x000fe2000001004a */
[----:B------:R-:W-:-:S03]  /*6340*/  IADD3 R79, PT, PT, R6, -0x80, RZ ;  /* 0xffffff80064f7810 */ /* 0x000fc60007ffe0ff */
[-C--:B------:R-:W-:Y:S02]  /*6350*/  FFMA.FTZ R74, R58, R69.reuse, R7 ;  /* 0x000000453a4a7223 */ /* 0x080fe40000010007 */
[----:B------:R-:W1:Y:S01]  /*6360*/  LDS.64 R6, [UR4+0x2a8] ;  /* 0x0002a804ff067984 */ /* 0x000e620008000a00 */
[-C--:B------:R-:W-:Y:S01]  /*6370*/  FFMA.FTZ R5, R52, R10.reuse, R5 ;  /* 0x0000000a34057223 */ /* 0x080fe20000010005 */
[-C--:B------:R-:W-:Y:S01]  /*6380*/  FFMA.FTZ R73, R54, R10.reuse, R73 ;  /* 0x0000000a36497223 */ /* 0x080fe20000010049 */
[----:B------:R-:W-:Y:S02]  /*6390*/  FFMA.FTZ R71, R55, R10, R76 ;  /* 0x0000000a37477223 */ /* 0x000fe4000001004c */
[----:B------:R-:W-:Y:S01]  /*63a0*/  FFMA.FTZ R10, R56, R69, R5 ;  /* 0x00000045380a7223 */ /* 0x000fe20000010005 */
[----:B------:R-:W-:-:S03]  /*63b0*/  LEA.HI R77, R23, 0xffffff80, RZ, 0x8 ;  /* 0xffffff80174d7811 */ /* 0x000fc600078f40ff */
[-C--:B------:R-:W-:Y:S01]  /*63c0*/  FFMA.FTZ R5, R57, R70.reuse, R10 ;  /* 0x0000004639057223 */ /* 0x080fe2000001000a */
[----:B------:R-:W-:Y:S01]  /*63d0*/  LOP3.LUT R75, R20, 0xff, RZ, 0xc0, !PT ;  /* 0x000000ff144b7812 */ /* 0x000fe200078ec0ff */
[----:B------:R-:W-:Y:S01]  /*63e0*/  FFMA.FTZ R10, R59, R70, R74 ;  /* 0x000000463b0a7223 */ /* 0x000fe2000001004a */
[----:B------:R3:W-:Y:S01]  /*63f0*/  I2F.F16 R16, R77 ;  /* 0x0000004d00107306 */ /* 0x0007e20000200c00 */
[-C--:B------:R-:W-:Y:S01]  /*6400*/  FFMA.FTZ R74, R62, R72.reuse, R5 ;  /* 0x000000483e4a7223 */ /* 0x080fe20000010005 */
[-C--:B------:R-:W-:Y:S01]  /*6410*/  FFMA.FTZ R76, R60, R69.reuse, R73 ;  /* 0x000000453c4c7223 */ /* 0x080fe20000010049 */
[----:B------:R-:W-:Y:S01]  /*6420*/  FFMA.FTZ R78, R64, R69, R71 ;  /* 0x00000045404e7223 */ /* 0x000fe20000010047 */
[--C-:B0-----:R-:W-:Y:S02]  /*6430*/  HADD2.F32 R5, -RZ, R8.reuse.H0_H0 ;  /* 0x20000008ff057230 */ /* 0x101fe40000004100 */
[----:B------:R-:W-:Y:S01]  /*6440*/  FFMA.FTZ R73, R65, R72, R10 ;  /* 0x0000004841497223 */ /* 0x000fe2000001000a */
[-C--:B------:R-:W-:Y:S01]  /*6450*/  FFMA.FTZ R71, R61, R70.reuse, R76 ;  /* 0x000000463d477223 */ /* 0x080fe2000001004c */
[----:B---3--:R-:W-:Y:S01]  /*6460*/  IADD3 R77, PT, PT, R75, -0x80, RZ ;  /* 0xffffff804b4d7810 */ /* 0x008fe20007ffe0ff */
[----:B------:R-:W-:Y:S01]  /*6470*/  FFMA.FTZ R78, R63, R70, R78 ;  /* 0x000000463f4e7223 */ /* 0x000fe2000001004e */
[----:B------:R-:W-:Y:S01]  /*6480*/  LOP3.LUT R75, R22, 0xff, RZ, 0xc0, !PT ;  /* 0x000000ff164b7812 */ /* 0x000fe200078ec0ff */
[----:B------:R-:W-:Y:S01]  /*6490*/  HADD2.F32 R10, -RZ, R8.H1_H1 ;  /* 0x30000008ff0a7230 */ /* 0x000fe20000004100 */
[----:B------:R0:W3:Y:S01]  /*64a0*/  I2F.F16 R70, R77 ;  /* 0x0000004d00467306 */ /* 0x0000e20000200c00 */
[-C--:B------:R-:W-:Y:S01]  /*64b0*/  FFMA.FTZ R76, R3, R5.reuse, RZ ;  /* 0x00000005034c7223 */ /* 0x080fe200000100ff */
[-C--:B------:R-:W-:Y:S01]  /*64c0*/  FFMA.FTZ R3, R0, R5.reuse, RZ ;  /* 0x0000000500037223 */ /* 0x080fe200000100ff */
[----:B------:R-:W-:-:S02]  /*64d0*/  FFMA.FTZ R4, R4, R5, RZ ;  /* 0x0000000504047223 */ /* 0x000fc400000100ff */
[----:B------:R-:W-:-:S03]  /*64e0*/  FFMA.FTZ R76, R43, R10, R76 ;  /* 0x0000000a2b4c7223 */ /* 0x000fc6000001004c */
[----:B------:R4:W-:Y:S01]  /*64f0*/  I2F.F16 R69, R79 ;  /* 0x0000004f00457306 */ /* 0x0009e20000200c00 */
[----:B0-----:R-:W-:Y:S01]  /*6500*/  FFMA.FTZ R77, R2, R5, RZ ;  /* 0x00000005024d7223 */ /* 0x001fe200000100ff */
[-C--:B------:R-:W-:Y:S01]  /*6510*/  FFMA.FTZ R3, R44, R10.reuse, R3 ;  /* 0x0000000a2c037223 */ /* 0x080fe20000010003 */
[-C--:B------:R-:W-:Y:S02]  /*6520*/  FFMA.FTZ R4, R45, R10.reuse, R4 ;  /* 0x0000000a2d047223 */ /* 0x080fe40000010004 */
[----:B------:R-:W-:Y:S01]  /*6530*/  FFMA.FTZ R77, R46, R10, R77 ;  /* 0x0000000a2e4d7223 */ /* 0x000fe2000001004d */
[----:B----4-:R-:W-:Y:S01]  /*6540*/  IADD3 R79, PT, PT, R75, -0x80, RZ ;  /* 0xffffff804b4f7810 */ /* 0x010fe20007ffe0ff */
[--C-:B------:R-:W-:Y:S01]  /*6550*/  HADD2.F32 R75, -RZ, R9.reuse.H0_H0 ;  /* 0x20000009ff4b7230 */ /* 0x100fe20000004100 */
[----:B------:R-:W-:Y:S01]  /*6560*/  SHF.R.U32.HI R0, RZ, 0x8, R20 ;  /* 0x00000008ff007819 */ /* 0x000fe20000011614 */
[----:B------:R-:W-:-:S03]  /*6570*/  HADD2.F32 R9, -RZ, R9.H1_H1 ;  /* 0x30000009ff097230 */ /* 0x000fc60000004100 */
[-C--:B------:R-:W-:Y:S01]  /*6580*/  FFMA.FTZ R76, R47, R75.reuse, R76 ;  /* 0x0000004b2f4c7223 */ /* 0x080fe2000001004c */
[-C--:B------:R-:W-:Y:S01]  /*6590*/  FFMA.FTZ R3, R48, R75.reuse, R3 ;  /* 0x0000004b30037223 */ /* 0x080fe20000010003 */
[-C--:B------:R-:W-:Y:S01]  /*65a0*/  FFMA.FTZ R49, R49, R75.reuse, R4 ;  /* 0x0000004b31317223 */ /* 0x080fe20000010004 */
[----:B------:R-:W-:Y:S01]  /*65b0*/  FFMA.FTZ R50, R50, R75, R77 ;  /* 0x0000004b32327223 */ /* 0x000fe2000001004d */
[----:B------:R-:W-:Y:S01]  /*65c0*/  LOP3.LUT R2, R0, 0xff, RZ, 0xc0, !PT ;  /* 0x000000ff00027812 */ /* 0x000fe200078ec0ff */
[--C-:B-1----:R-:W-:Y:S02]  /*65d0*/  HADD2.F32 R0, -RZ, R6.reuse.H0_H0 ;  /* 0x20000006ff007230 */ /* 0x102fe40000004100 */
[-C--:B------:R-:W-:Y:S01]  /*65e0*/  FFMA.FTZ R51, R51, R9.reuse, R76 ;  /* 0x0000000933337223 */ /* 0x080fe2000001004c */
[-C--:B------:R-:W-:Y:S01]  /*65f0*/  FFMA.FTZ R40, R40, R9.reuse, R3 ;  /* 0x0000000928287223 */ /* 0x080fe20000010003 */
[-C--:B------:R-:W-:Y:S01]  /*6600*/  FFMA.FTZ R49, R30, R9.reuse, R49 ;  /* 0x000000091e317223 */ /* 0x080fe20000010031 */
[----:B------:R-:W-:Y:S01]  /*6610*/  FFMA.FTZ R50, R31, R9, R50 ;  /* 0x000000091f327223 */ /* 0x000fe20000010032 */
[----:B------:R-:W-:Y:S01]  /*6620*/  HADD2.F32 R3, -RZ, R6.H1_H1 ;  /* 0x30000006ff037230 */ /* 0x000fe20000004100 */
[----:B------:R-:W-:Y:S01]  /*6630*/  SHF.R.U32.HI R4, RZ, 0x8, R21 ;  /* 0x00000008ff047819 */ /* 0x000fe20000011615 */
[-C--:B------:R-:W-:Y:S01]  /*6640*/  FFMA.FTZ R51, R52, R0.reuse, R51 ;  /* 0x0000000034337223 */ /* 0x080fe20000010033 */
[-C--:B------:R-:W-:Y:S01]  /*6650*/  FFMA.FTZ R53, R53, R0.reuse, R40 ;  /* 0x0000000035357223 */ /* 0x080fe20000010028 */
[-C--:B------:R-:W-:Y:S01]  /*6660*/  FFMA.FTZ R49, R54, R0.reuse, R49 ;  /* 0x0000000036317223 */ /* 0x080fe20000010031 */
[----:B------:R-:W-:Y:S01]  /*6670*/  FFMA.FTZ R55, R55, R0, R50 ;  /* 0x0000000037377223 */ /* 0x000fe20000010032 */
[----:B------:R-:W-:-:S02]  /*6680*/  SHF.R.U32.HI R0, RZ, 0x8, R23 ;  /* 0x00000008ff007819 */ /* 0x000fc40000011617 */
[----:B------:R-:W-:Y:S01]  /*6690*/  IADD3 R9, PT, PT, R2, -0x80, RZ ;  /* 0xffffff8002097810 */ /* 0x000fe20007ffe0ff */
[----:B------:R-:W-:Y:S01]  /*66a0*/  HADD2.F32 R2, -RZ, R7.H0_H0 ;  /* 0x20000007ff027230 */ /* 0x000fe20000004100 */
[----:B------:R-:W-:Y:S01]  /*66b0*/  LEA.HI R42, R21, 0xffffff80, RZ, 0x8 ;  /* 0xffffff80152a7811 */ /* 0x000fe200078f40ff */
[-C--:B------:R-:W-:Y:S01]  /*66c0*/  FFMA.FTZ R56, R56, R3.reuse, R51 ;  /* 0x0000000338387223 */ /* 0x080fe20000010033 */
[----:B------:R-:W-:Y:S01]  /*66d0*/  LOP3.LUT R4, R4, 0xff, RZ, 0xc0, !PT ;  /* 0x000000ff04047812 */ /* 0x000fe200078ec0ff */
[-C--:B------:R-:W-:Y:S01]  /*66e0*/  FFMA.FTZ R58, R58, R3.reuse, R53 ;  /* 0x000000033a3a7223 */ /* 0x080fe20000010035 */
[-C--:B------:R-:W-:Y:S01]  /*66f0*/  FFMA.FTZ R60, R60, R3.reuse, R49 ;  /* 0x000000033c3c7223 */ /* 0x080fe20000010031 */
[----:B------:R-:W-:Y:S01]  /*6700*/  FFMA.FTZ R64, R64, R3, R55 ;  /* 0x0000000340407223 */ /* 0x000fe20000010037 */
[----:B------:R-:W-:Y:S02]  /*6710*/  LOP3.LUT R0, R0, 0xff, RZ, 0xc0, !PT ;  /* 0x000000ff00007812 */ /* 0x000fe400078ec0ff */
[----:B------:R-:W-:Y:S01]  /*6720*/  SHF.R.U32.HI R21, RZ, 0x10, R21 ;  /* 0x00000010ff157819 */ /* 0x000fe20000011615 */
[-C--:B------:R-:W-:Y:S01]  /*6730*/  FFMA.FTZ R57, R57, R2.reuse, R56 ;  /* 0x0000000239397223 */ /* 0x080fe20000010038 */
[----:B------:R-:W-:Y:S01]  /*6740*/  IADD3 R4, PT, PT, R4, -0x80, RZ ;  /* 0xffffff8004047810 */ /* 0x000fe20007ffe0ff */
[-C--:B------:R-:W-:Y:S01]  /*6750*/  FFMA.FTZ R58, R59, R2.reuse, R58 ;  /* 0x000000023b3a7223 */ /* 0x080fe2000001003a */
[----:B------:R-:W-:Y:S01]  /*6760*/  SHF.R.U32.HI R20, RZ, 0x10, R20 ;  /* 0x00000010ff147819 */ /* 0x000fe20000011614 */
[-C--:B------:R-:W-:Y:S01]  /*6770*/  FFMA.FTZ R61, R61, R2.reuse, R60 ;  /* 0x000000023d3d7223 */ /* 0x080fe2000001003c */
[----:B------:R-:W-:Y:S01]  /*6780*/  FFMA.FTZ R64, R63, R2, R64 ;  /* 0x000000023f407223 */ /* 0x000fe20000010040 */
[----:B------:R-:W-:-:S02]  /*6790*/  IADD3 R3, PT, PT, R0, -0x80, RZ ;  /* 0xffffff8000037810 */ /* 0x000fc40007ffe0ff */
[----:B------:R-:W-:Y:S01]  /*67a0*/  LOP3.LUT R2, R21, 0xff, RZ, 0xc0, !PT ;  /* 0x000000ff15027812 */ /* 0x000fe200078ec0ff */
[----:B------:R0:W-:Y:S01]  /*67b0*/  I2F.F16 R31, R4 ;  /* 0x00000004001f7306 */ /* 0x0001e20000200c00 */
[----:B------:R-:W-:Y:S02]  /*67c0*/  SHF.R.U32.HI R6, RZ, 0x8, R22 ;  /* 0x00000008ff067819 */ /* 0x000fe40000011616 */
[----:B------:R-:W-:-:S05]  /*67d0*/  LOP3.LUT R0, R20, 0xff, RZ, 0xc0, !PT ;  /* 0x000000ff14007812 */ /* 0x000fca00078ec0ff */
[----:B------:R1:W-:Y:S01]  /*67e0*/  I2F.F16 R20, R3 ;  /* 0x0000000300147306 */ /* 0x0003e20000200c00 */
[----:B0-----:R-:W-:Y:S02]  /*67f0*/  SHF.R.U32.HI R4, RZ, 0x10, R22 ;  /* 0x00000010ff047819 */ /* 0x001fe40000011616 */
[----:B------:R-:W-:Y:S02]  /*6800*/  IADD3 R22, PT, PT, R2, -0x80, RZ ;  /* 0xffffff8002167810 */ /* 0x000fe40007ffe0ff */
[----:B-1----:R-:W0:Y:S01]  /*6810*/  LDS.64 R2, [UR4+0xb0] ;  /* 0x0000b004ff027984 */ /* 0x002e220008000a00 */
[----:B------:R-:W-:Y:S02]  /*6820*/  LOP3.LUT R6, R6, 0xff, RZ, 0xc0, !PT ;  /* 0x000000ff06067812 */ /* 0x000fe400078ec0ff */
[----:B------:R-:W-:Y:S02]  /*6830*/  IADD3 R0, PT, PT, R0, -0x80, RZ ;  /* 0xffffff8000007810 */ /* 0x000fe40007ffe0ff */
[----:B------:R-:W-:Y:S01]  /*6840*/  LOP3.LUT R4, R4, 0xff, RZ, 0xc0, !PT ;  /* 0x000000ff04047812 */ /* 0x000fe200078ec0ff */
[----:B------:R-:W-:Y:S01]  /*6850*/  I2F.F16 R8, R79 ;  /* 0x0000004f00087306 */ /* 0x000fe20000200c00 */
[----:B------:R-:W-:-:S02]  /*6860*/  SHF.R.U32.HI R23, RZ, 0x10, R23 ;  /* 0x00000010ff177819 */ /* 0x000fc40000011617 */
[----:B------:R-:W-:Y:S02]  /*6870*/  IADD3 R6, PT, PT, R6, -0x80, RZ ;  /* 0xffffff8006067810 */ /* 0x000fe40007ffe0ff */
[----:B------:R-:W-:-:S03]  /*6880*/  IADD3 R4, PT, PT, R4, -0x80, RZ ;  /* 0xffffff8004047810 */ /* 0x000fc60007ffe0ff */
[----:B------:R2:W-:Y:S01]  /*6890*/  I2F.F16 R21, R0 ;  /* 0x0000000000157306 */ /* 0x0005e20000200c00 */
[----:B------:R-:W-:Y:S01]  /*68a0*/  LOP3.LUT R23, R23, 0xff, RZ, 0xc0, !PT ;  /* 0x000000ff17177812 */ /* 0x000fe200078ec0ff */
[----:B------:R-:W-:Y:S01]  /*68b0*/  HADD2.F32 R7, -RZ, R7.H1_H1 ;  /* 0x30000007ff077230 */ /* 0x000fe20000004100 */
[----:B--2---:R-:W-:-:S05]  /*68c0*/  LOP3.LUT R0, R12, 0xff, RZ, 0xc0, !PT ;  /* 0x000000ff0c007812 */ /* 0x004fca00078ec0ff */
[----:B------:R-:W-:Y:S01]  /*68d0*/  I2F.F16 R68, R68 ;  /* 0x0000004400447306 */ /* 0x000fe20000200c00 */
[----:B------:R-:W-:Y:S02]  /*68e0*/  IADD3 R48, PT, PT, R23, -0x80, RZ ;  /* 0xffffff8017307810 */ /* 0x000fe40007ffe0ff */
[----:B------:R-:W-:Y:S01]  /*68f0*/  IADD3 R0, PT, PT, R0, -0x80, RZ ;  /* 0xffffff8000007810 */ /* 0x000fe20007ffe0ff */
[----:B------:R-:W-:-:S04]  /*6900*/  FFMA.FTZ R71, R66, R72, R71 ;  /* 0x0000004842477223 */ /* 0x000fc80000010047 */
[----:B------:R-:W-:Y:S01]  /*6910*/  I2F.F16 R9, R9 ;  /* 0x0000000900097306 */ /* 0x000fe20000200c00 */
[----:B------:R-:W-:Y:S01]  /*6920*/  FFMA.FTZ R72, R67, R72, R78 ;  /* 0x0000004843487223 */ /* 0x000fe2000001004e */
[----:B------:R-:W-:-:S06]  /*6930*/  LEA.HI R78, R12, 0xffffff80, RZ, 0x8 ;  /* 0xffffff800c4e7811 */ /* 0x000fcc00078f40ff */
[----:B------:R1:W2:Y:S01]  /*6940*/  I2F.F16 R40, R6 ;  /* 0x0000000600287306 */ /* 0x0002a20000200c00 */
[--C-:B0-----:R-:W-:Y:S02]  /*6950*/  HADD2.F32 R49, -RZ, R2.reuse.H0_H0 ;  /* 0x20000002ff317230 */ /* 0x101fe40000004100 */
[----:B------:R-:W-:Y:S01]  /*6960*/  HADD2.F32 R50, -RZ, R2.H1_H1 ;  /* 0x30000002ff327230 */ /* 0x000fe20000004100 */
[----:B------:R-:W-:-:S04]  /*6970*/  LOP3.LUT R2, R15, 0xff, RZ, 0xc0, !PT ;  /* 0x000000ff0f027812 */ /* 0x000fc800078ec0ff */
[----:B------:R0:W-:Y:S01]  /*6980*/  I2F.F16 R47, R4 ;  /* 0x00000004002f7306 */ /* 0x0001e20000200c00 */
[----:B-1----:R-:W-:Y:S01]  /*6990*/  LOP3.LUT R6, R14, 0xff, RZ, 0xc0, !PT ;  /* 0x000000ff0e067812 */ /* 0x002fe200078ec0ff */
[--C-:B------:R-:W-:Y:S02]  /*69a0*/  HADD2.F32 R51, -RZ, R3.reuse.H0_H0 ;  /* 0x20000003ff337230 */ /* 0x100fe40000004100 */
[-C--:B------:R-:W-:Y:S01]  /*69b0*/  FFMA.FTZ R62, R62, R7.reuse, R57 ;  /* 0x000000073e3e7223 */ /* 0x080fe20000010039 */
[----:B------:R-:W-:Y:S01]  /*69c0*/  HADD2.F32 R60, -RZ, R3.H1_H1 ;  /* 0x30000003ff3c7230 */ /* 0x000fe20000004100 */
[----:B0-----:R-:W-:Y:S02]  /*69d0*/  LOP3.LUT R4, R13, 0xff, RZ, 0xc0, !PT ;  /* 0x000000ff0d047812 */ /* 0x001fe400078ec0ff */
[----:B------:R0:W-:Y:S01]  /*69e0*/  I2F.F16 R23, R0 ;  /* 0x0000000000177306 */ /* 0x0001e20000200c00 */
[-C--:B------:R-:W-:Y:S01]  /*69f0*/  FFMA.FTZ R65, R65, R7.reuse, R58 ;  /* 0x0000000741417223 */ /* 0x080fe2000001003a */
[-C--:B------:R-:W-:Y:S01]  /*6a00*/  FFMA.FTZ R61, R66, R7.reuse, R61 ;  /* 0x00000007423d7223 */ /* 0x080fe2000001003d */
[----:B------:R-:W-:Y:S01]  /*6a10*/  IADD3 R4, PT, PT, R4, -0x80, RZ ;  /* 0xffffff8004047810 */ /* 0x000fe20007ffe0ff */
[----:B------:R-:W-:Y:S01]  /*6a20*/  FFMA.FTZ R64, R67, R7, R64 ;  /* 0x0000000743407223 */ /* 0x000fe20000010040 */
[----:B------:R-:W-:-:S02]  /*6a30*/  IADD3 R53, PT, PT, R6, -0x80, RZ ;  /* 0xffffff8006357810 */ /* 0x000fc40007ffe0ff */
[----:B------:R-:W-:Y:S01]  /*6a40*/  SHF.R.U32.HI R3, RZ, 0x10, R13 ;  /* 0x00000010ff037819 */ /* 0x000fe2000001160d */
[----:B------:R-:W1:Y:S01]  /*6a50*/  I2F.F16 R22, R22 ;  /* 0x0000001600167306 */ /* 0x000e620000200c00 */
[--C-:B0-----:R-:W-:Y:S01]  /*6a60*/  SHF.R.U32.HI R0, RZ, 0x8, R12.reuse ;  /* 0x00000008ff007819 */ /* 0x101fe2000001160c */
[----:B------:R-:W0:Y:S01]  /*6a70*/  LDS.64 R6, [UR4+0xb8] ;  /* 0x0000b804ff067984 */ /* 0x000e220008000a00 */
[----:B------:R-:W-:Y:S02]  /*6a80*/  SHF.R.U32.HI R12, RZ, 0x10, R12 ;  /* 0x00000010ff0c7819 */ /* 0x000fe4000001160c */
[----:B------:R-:W-:Y:S02]  /*6a90*/  IADD3 R54, PT, PT, R2, -0x80, RZ ;  /* 0xffffff8002367810 */ /* 0x000fe40007ffe0ff */
[----:B------:R-:W-:Y:S01]  /*6aa0*/  LEA.HI R43, R14, 0xffffff80, RZ, 0x8 ;  /* 0xffffff800e2b7811 */ /* 0x000fe200078f40ff */
[----:B------:R-:W4:Y:S01]  /*6ab0*/  I2F.F16 R48, R48 ;  /* 0x0000003000307306 */ /* 0x000f220000200c00 */
[----:B------:R-:W-:-:S02]  /*6ac0*/  LOP3.LUT R0, R0, 0xff, RZ, 0xc0, !PT ;  /* 0x000000ff00007812 */ /* 0x000fc400078ec0ff */
[----:B------:R-:W-:Y:S02]  /*6ad0*/  SHF.R.U32.HI R2, RZ, 0x8, R13 ;  /* 0x00000008ff027819 */ /* 0x000fe4000001160d */
[----:B------:R-:W-:Y:S02]  /*6ae0*/  LOP3.LUT R12, R12, 0xff, RZ, 0xc0, !PT ;  /* 0x000000ff0c0c7812 */ /* 0x000fe400078ec0ff */
[----:B------:R-:W-:Y:S01]  /*6af0*/  LOP3.LUT R45, R3, 0xff, RZ, 0xc0, !PT ;  /* 0x000000ff032d7812 */ /* 0x000fe200078ec0ff */
[----:B------:R5:W-:Y:S01]  /*6b00*/  I2F.F16 R52, R4 ;  /* 0x0000000400347306 */ /* 0x000be20000200c00 */
[----:B---3--:R-:W-:Y:S01]  /*6b10*/  HADD2.F32 R3, -RZ, R70.H0_H0 ;  /* 0x20000046ff037230 */ /* 0x008fe20000004100 */
[----:B------:R-:W-:Y:S01]  /*6b20*/  LEA.HI R10, R13, 0xffffff80, RZ, 0x8 ;  /* 0xffffff800d0a7811 */ /* 0x000fe200078f40ff */
[----:B--2---:R-:W-:Y:S01]  /*6b30*/  HADD2.F32 R40, -RZ, R40.H0_H0 ;  /* 0x20000028ff287230 */ /* 0x004fe20000004100 */
[----:B------:R-:W-:Y:S01]  /*6b40*/  IADD3 R55, PT, PT, R0, -0x80, RZ ;  /* 0xffffff8000377810 */ /* 0x000fe20007ffe0ff */
[----:B------:R-:W-:Y:S01]  /*6b50*/  HADD2.F32 R0, -RZ, R68.H0_H0 ;  /* 0x20000044ff007230 */ /* 0x000fe20000004100 */
[----:B------:R-:W-:Y:S01]  /*6b60*/  LOP3.LUT R13, R2, 0xff, RZ, 0xc0, !PT ;  /* 0x000000ff020d7812 */ /* 0x000fe200078ec0ff */
[----:B-----5:R-:W-:Y:S01]  /*6b70*/  HADD2.F32 R4, -RZ, R8.H0_H0 ;  /* 0x20000008ff047230 */ /* 0x020fe20000004100 */
[----:B------:R2:W-:Y:S01]  /*6b80*/  I2F.F16 R30, R43 ;  /* 0x0000002b001e7306 */ /* 0x0005e20000200c00 */
[----:B------:R-:W-:Y:S01]  /*6b90*/  HADD2.F32 R2, -RZ, R69.H0_H0 ;  /* 0x20000045ff027230 */ /* 0x000fe20000004100 */
[----:B------:R-:W-:Y:S01]  /*6ba0*/  IADD3 R12, PT, PT, R12, -0x80, RZ ;  /* 0xffffff800c0c7810 */ /* 0x000fe20007ffe0ff */
[----:B------:R-:W-:Y:S01]  /*6bb0*/  FFMA.FTZ R8, R3, R49, RZ ;  /* 0x0000003103087223 */ /* 0x000fe200000100ff */
[----:B------:R-:W-:Y:S01]  /*6bc0*/  SHF.R.U32.HI R46, RZ, 0x8, R14 ;  /* 0x00000008ff2e7819 */ /* 0x000fe2000001160e */
[----:B------:R-:W-:-:S02]  /*6bd0*/  HADD2.F32 R31, -RZ, R31.H0_H0 ;  /* 0x2000001fff1f7230 */ /* 0x000fc40000004100 */
[----:B--2---:R-:W-:Y:S02]  /*6be0*/  HADD2.F32 R43, -RZ, R9.H0_H0 ;  /* 0x20000009ff2b7230 */ /* 0x004fe40000004100 */
[-C--:B------:R-:W-:Y:S01]  /*6bf0*/  FFMA.FTZ R9, R4, R49.reuse, RZ ;  /* 0x0000003104097223 */ /* 0x080fe200000100ff */
[----:B------:R2:W-:Y:S01]  /*6c00*/  I2F.F16 R56, R12 ;  /* 0x0000000c00387306 */ /* 0x0005e20000200c00 */
[----:B------:R-:W-:Y:S02]  /*6c10*/  HADD2.F32 R44, -RZ, R20.H0_H0 ;  /* 0x20000014ff2c7230 */ /* 0x000fe40000004100 */
[-C--:B------:R-:W-:Y:S01]  /*6c20*/  FFMA.FTZ R58, R0, R49.reuse, RZ ;  /* 0x00000031003a7223 */ /* 0x080fe200000100ff */
[----:B------:R-:W-:Y:S01]  /*6c30*/  FFMA.FTZ R59, R2, R49, RZ ;  /* 0x00000031023b7223 */ /* 0x000fe200000100ff */
[----:B------:R-:W-:Y:S01]  /*6c40*/  FFMA.FTZ R20, R43, R50, R8 ;  /* 0x000000322b147223 */ /* 0x000fe20000010008 */
[----:B------:R-:W-:Y:S01]  /*6c50*/  IADD3 R8, PT, PT, R45, -0x80, RZ ;  /* 0xffffff802d087810 */ /* 0x000fe20007ffe0ff */
[----:B------:R-:W-:-:S02]  /*6c60*/  HADD2.F32 R45, -RZ, R21.H0_H0 ;  /* 0x20000015ff2d7230 */ /* 0x000fc40000004100 */
[-C--:B--2---:R-:W-:Y:S01]  /*6c70*/  FFMA.FTZ R12, R40, R50.reuse, R9 ;  /* 0x00000032280c7223 */ /* 0x084fe20000010009 */
[----:B------:R-:W-:Y:S01]  /*6c80*/  LOP3.LUT R9, R46, 0xff, RZ, 0xc0, !PT ;  /* 0x000000ff2e097812 */ /* 0x000fe200078ec0ff */
[----:B-1----:R-:W-:Y:S01]  /*6c90*/  HADD2.F32 R46, -RZ, R22.H0_H0 ;  /* 0x20000016ff2e7230 */ /* 0x002fe20000004100 */
[----:B------:R-:W-:Y:S01]  /*6ca0*/  IADD3 R13, PT, PT, R13, -0x80, RZ ;  /* 0xffffff800d0d7810 */ /* 0x000fe20007ffe0ff */
[----:B------:R-:W-:Y:S02]  /*6cb0*/  HADD2.F32 R47, -RZ, R47.H0_H0 ;  /* 0x2000002fff2f7230 */ /* 0x000fe40000004100 */
[-C--:B------:R-:W-:Y:S01]  /*6cc0*/  FFMA.FTZ R49, R31, R50.reuse, R58 ;  /* 0x000000321f317223 */ /* 0x080fe2000001003a */
[----:B------:R-:W-:Y:S01]  /*6cd0*/  FFMA.FTZ R59, R44, R50, R59 ;  /* 0x000000322c3b7223 */ /* 0x000fe2000001003b */
[----:B----4-:R-:W-:Y:S01]  /*6ce0*/  HADD2.F32 R48, -RZ, R48.H0_H0 ;  /* 0x20000030ff307230 */ /* 0x010fe20000004100 */
[----:B------:R-:W-:Y:S01]  /*6cf0*/  IADD3 R9, PT, PT, R9, -0x80, RZ ;  /* 0xffffff8009097810 */ /* 0x000fe20007ffe0ff */
[----:B------:R-:W1:Y:S01]  /*6d00*/  I2F.F16 R42, R42 ;  /* 0x0000002a002a7306 */ /* 0x000e620000200c00 */
[-C--:B------:R-:W-:Y:S01]  /*6d10*/  FFMA.FTZ R20, R45, R51.reuse, R20 ;  /* 0x000000332d147223 */ /* 0x080fe20000010014 */
[----:B------:R-:W-:Y:S01]  /*6d20*/  FFMA.FTZ R22, R47, R51, R12 ;  /* 0x000000332f167223 */ /* 0x000fe2000001000c */
[----:B------:R-:W-:-:S05]  /*6d30*/  SHF.R.U32.HI R12, RZ, 0x8, R15 ;  /* 0x00000008ff0c7819 */ /* 0x000fca000001160f */
[----:B------:R2:W-:Y:S01]  /*6d40*/  I2F.F16 R57, R13 ;  /* 0x0000000d00397306 */ /* 0x0005e20000200c00 */
[----:B------:R-:W-:Y:S01]  /*6d50*/  FMUL.FTZ R62, R29, R62 ;  /* 0x0000003e1d3e7220 */ /* 0x000fe20000410000 */
[----:B------:R-:W-:Y:S01]  /*6d60*/  FMUL.FTZ R65, R28, R65 ;  /* 0x000000411c417220 */ /* 0x000fe20000410000 */
[----:B------:R-:W-:Y:S01]  /*6d70*/  FMUL.FTZ R61, R18, R61 ;  /* 0x0000003d123d7220 */ /* 0x000fe20000410000 */
[----:B------:R-:W-:Y:S01]  /*6d80*/  FMUL.FTZ R64, R17, R64 ;  /* 0x0000004011407220 */ /* 0x000fe20000410000 */
[-C--:B--2---:R-:W-:Y:S01]  /*6d90*/  FFMA.FTZ R13, R46, R51.reuse, R49 ;  /* 0x000000332e0d7223 */ /* 0x084fe20000010031 */
[----:B------:R-:W-:Y:S02]  /*6da0*/  FFMA.FTZ R51, R48, R51, R59 ;  /* 0x0000003330337223 */ /* 0x000fe4000001003b */
[----:B------:R-:W-:Y:S01]  /*6db0*/  I2F.F16 R58, R8 ;  /* 0x00000008003a7306 */ /* 0x000fe20000200c00 */
[----:B------:R-:W-:Y:S01]  /*6dc0*/  HADD2.F32 R49, -RZ, R11.H0_H0 ;  /* 0x2000000bff317230 */ /* 0x000fe20000004100 */
[----:B------:R-:W-:-:S06]  /*6dd0*/  LOP3.LUT R12, R12, 0xff, RZ, 0xc0, !PT ;  /* 0x000000ff0c0c7812 */ /* 0x000fcc00078ec0ff */
[----:B------:R2:W-:Y:S01]  /*6de0*/  I2F.F16 R59, R9 ;  /* 0x00000009003b7306 */ /* 0x0005e20000200c00 */
[----:B------:R-:W-:Y:S02]  /*6df0*/  SHF.R.U32.HI R11, RZ, 0x10, R15 ;  /* 0x00000010ff0b7819 */ /* 0x000fe4000001160f */
[----:B------:R-:W-:Y:S01]  /*6e00*/  F2FP.F16.F32.PACK_AB R62, RZ, R62 ;  /* 0x0000003eff3e723e */ /* 0x000fe200000000ff */
[----:B--2---:R-:W2:Y:S01]  /*6e10*/  LDS.64 R8, [UR4+0x130] ;  /* 0x00013004ff087984 */ /* 0x004ea20008000a00 */
[----:B------:R-:W-:Y:S02]  /*6e20*/  F2FP.F16.F32.PACK_AB R65, RZ, R65 ;  /* 0x00000041ff41723e */ /* 0x000fe400000000ff */
[----:B------:R-:W-:Y:S02]  /*6e30*/  F2FP.F16.F32.PACK_AB R61, RZ, R61 ;  /* 0x0000003dff3d723e */ /* 0x000fe400000000ff */
[----:B------:R-:W-:Y:S02]  /*6e40*/  F2FP.F16.F32.PACK_AB R64, RZ, R64 ;  /* 0x00000040ff40723e */ /* 0x000fe400000000ff */
[----:B------:R-:W-:-:S02]  /*6e50*/  SHF.R.U32.HI R14, RZ, 0x10, R14 ;  /* 0x00000010ff0e7819 */ /* 0x000fc4000001160e */
[----:B------:R-:W-:Y:S02]  /*6e60*/  IADD3 R12, PT, PT, R12, -0x80, RZ ;  /* 0xffffff800c0c7810 */ /* 0x000fe40007ffe0ff */
[----:B------:R-:W-:Y:S01]  /*6e70*/  LOP3.LUT R11, R11, 0xff, RZ, 0xc0, !PT ;  /* 0x000000ff0b0b7812 */ /* 0x000fe200078ec0ff */
[----:B------:R-:W3:Y:S01]  /*6e80*/  I2F.F16 R54, R54 ;  /* 0x0000003600367306 */ /* 0x000ee20000200c00 */
[----:B------:R-:W-:Y:S01]  /*6e90*/  PRMT R62, R62, 0x5410, R65 ;  /* 0x000054103e3e7816 */ /* 0x000fe20000000041 */
[----:B-1----:R-:W-:Y:S01]  /*6ea0*/  HADD2.F32 R42, -RZ, R42.H0_H0 ;  /* 0x2000002aff2a7230 */ /* 0x002fe20000004100 */
[----:B------:R-:W-:Y:S01]  /*6eb0*/  PRMT R61, R61, 0x5410, R64 ;  /* 0x000054103d3d7816 */ /* 0x000fe20000000040 */
[----:B------:R-:W-:Y:S01]  /*6ec0*/  HADD2.F32 R41, -RZ, R41.H0_H0 ;  /* 0x20000029ff297230 */ /* 0x000fe20000004100 */
[----:B------:R-:W-:Y:S02]  /*6ed0*/  LOP3.LUT R14, R14, 0xff, RZ, 0xc0, !PT ;  /* 0x000000ff0e0e7812 */ /* 0x000fe400078ec0ff */
[----:B------:R-:W-:Y:S01]  /*6ee0*/  IADD3 R11, PT, PT, R11, -0x80, RZ ;  /* 0xffffff800b0b7810 */ /* 0x000fe20007ffe0ff */
[----:B------:R-:W1:Y:S01]  /*6ef0*/  I2F.F16 R53, R53 ;  /* 0x0000003500357306 */ /* 0x000e620000200c00 */
[----:B------:R-:W-:-:S02]  /*6f00*/  HFMA2 R27, R62, 1, 1, R27 ;  /* 0x3c003c003e1b7831 */ /* 0x000fc4000000001b */
[----:B------:R-:W-:Y:S01]  /*6f10*/  HADD2 R26, R61, R26 ;  /* 0x0000001a3d1a7230 */ /* 0x000fe20000000000 */
[----:B------:R-:W-:Y:S01]  /*6f20*/  IADD3 R14, PT, PT, R14, -0x80, RZ ;  /* 0xffffff800e0e7810 */ /* 0x000fe20007ffe0ff */
[----:B------:R-:W-:Y:S02]  /*6f30*/  HADD2.F32 R50, -RZ, R16.H0_H0 ;  /* 0x20000010ff327230 */ /* 0x000fe40000004100 */
[-C--:B------:R-:W-:Y:S01]  /*6f40*/  FFMA.FTZ R61, R42, R60.reuse, R13 ;  /* 0x0000003c2a3d7223 */ /* 0x080fe2000001000d */
[----:B------:R-:W-:Y:S01]  /*6f50*/  FFMA.FTZ R62, R41, R60, R22 ;  /* 0x0000003c293e7223 */ /* 0x000fe20000010016 */
[----:B------:R-:W4:Y:S01]  /*6f60*/  I2F.F16 R12, R12 ;  /* 0x0000000c000c7306 */ /* 0x000f220000200c00 */
[--C-:B0-----:R-:W-:Y:S02]  /*6f70*/  HADD2.F32 R13, -RZ, R6.reuse.H0_H0 ;  /* 0x20000006ff0d7230 */ /* 0x101fe40000004100 */
[----:B------:R-:W-:Y:S02]  /*6f80*/  HADD2.F32 R16, -RZ, R6.H1_H1 ;  /* 0x30000006ff107230 */ /* 0x000fe40000004100 */
[----:B------:R-:W-:-:S02]  /*6f90*/  HADD2.F32 R21, -RZ, R7.H0_H0 ;  /* 0x20000007ff157230 */ /* 0x000fc40000004100 */
[----:B------:R-:W-:Y:S01]  /*6fa0*/  HADD2.F32 R22, -RZ, R7.H1_H1 ;  /* 0x30000007ff167230 */ /* 0x000fe20000004100 */
[----:B------:R-:W0:Y:S01]  /*6fb0*/  I2F.F16 R11, R11 ;  /* 0x0000000b000b7306 */ /* 0x000e220000200c00 */
[----:B------:R-:W5:Y:S01]  /*6fc0*/  LDS.64 R6, [UR4+0x138] ;  /* 0x00013804ff067984 */ /* 0x000f620008000a00 */
[----:B------:R-:W-:Y:S01]  /*6fd0*/  HADD2.F32 R52, -RZ, R52.H0_H0 ;  /* 0x20000034ff347230 */ /* 0x000fe20000004100 */
[----:B------:R-:W-:Y:S01]  /*6fe0*/  LEA.HI R15, R15, 0xffffff80, RZ, 0x8 ;  /* 0xffffff800f0f7811 */ /* 0x000fe200078f40ff */
[----:B---3--:R-:W-:-:S04]  /*6ff0*/  HADD2.F32 R54, -RZ, R54.H0_H0 ;  /* 0x20000036ff367230 */ /* 0x008fc80000004100 */
[----:B------:R-:W3:Y:S01]  /*7000*/  I2F.F16 R14, R14 ;  /* 0x0000000e000e7306 */ /* 0x000ee20000200c00 */
[----:B------:R-:W-:Y:S01]  /*7010*/  FFMA.FTZ R63, R50, R60, R51 ;  /* 0x0000003c323f7223 */ /* 0x000fe20000010033 */
[----:B-1----:R-:W-:Y:S02]  /*7020*/  HADD2.F32 R53, -RZ, R53.H0_H0 ;  /* 0x20000035ff357230 */ /* 0x002fe40000004100 */
[----:B------:R-:W-:-:S04]  /*7030*/  FFMA.FTZ R64, R52, R13, R61 ;  /* 0x0000000d34407223 */ /* 0x000fc8000001003d */
[----:B------:R-:W1:Y:S01]  /*7040*/  I2F.F16 R55, R55 ;  /* 0x0000003700377306 */ /* 0x000e620000200c00 */
[----:B----4-:R-:W-:Y:S02]  /*7050*/  HADD2.F32 R61, -RZ, R12.H0_H0 ;  /* 0x2000000cff3d7230 */ /* 0x010fe40000004100 */
[----:B------:R-:W-:-:S05]  /*7060*/  FFMA.FTZ R68, R54, R13, R63 ;  /* 0x0000000d36447223 */ /* 0x000fca000001003f */
[----:B------:R-:W4:Y:S01]  /*7070*/  I2F.F16 R5, R78 ;  /* 0x0000004e00057306 */ /* 0x000f220000200c00 */
[----:B------:R-:W-:Y:S01]  /*7080*/  FFMA.FTZ R66, R53, R13, R62 ;  /* 0x0000000d35427223 */ /* 0x000fe2000001003e */
[----:B0-----:R-:W-:Y:S02]  /*7090*/  HADD2.F32 R62, -RZ, R11.H0_H0 ;  /* 0x2000000bff3e7230 */ /* 0x001fe40000004100 */
[----:B------:R-:W-:Y:S01]  /*70a0*/  FFMA.FTZ R63, R61, R16, R68 ;  /* 0x000000103d3f7223 */ /* 0x000fe20000010044 */
[----:B------:R-:W-:-:S03]  /*70b0*/  HADD2.F32 R51, -RZ, R23.H0_H0 ;  /* 0x20000017ff337230 */ /* 0x000fc60000004100 */
[----:B------:R-:W0:Y:S01]  /*70c0*/  I2F.F16 R15, R15 ;  /* 0x0000000f000f7306 */ /* 0x000e220000200c00 */
[----:B------:R-:W-:Y:S01]  /*70d0*/  FFMA.FTZ R20, R49, R60, R20 ;  /* 0x0000003c31147223 */ /* 0x000fe20000010014 */
[----:B---3--:R-:W-:-:S06]  /*70e0*/  HADD2.F32 R60, -RZ, R14.H0_H0 ;  /* 0x2000000eff3c7230 */ /* 0x008fcc0000004100 */
[----:B------:R-:W3:Y:S01]  /*70f0*/  I2F.F16 R10, R10 ;  /* 0x0000000a000a7306 */ /* 0x000ee20000200c00 */
[----:B-1----:R-:W-:Y:S02]  /*7100*/  HADD2.F32 R55, -RZ, R55.H0_H0 ;  /* 0x20000037ff377230 */ /* 0x002fe40000004100 */
[----:B------:R-:W-:Y:S01]  /*7110*/  FFMA.FTZ R14, R62, R21, R63 ;  /* 0x000000153e0e7223 */ /* 0x000fe2000001003f */
[----:B------:R-:W-:Y:S02]  /*7120*/  HADD2.F32 R57, -RZ, R57.H0_H0 ;  /* 0x20000039ff397230 */ /* 0x000fe40000004100 */
[----:B------:R-:W-:Y:S01]  /*7130*/  FFMA.FTZ R20, R51, R13, R20 ;  /* 0x0000000d33147223 */ /* 0x000fe20000010014 */
[----:B------:R-:W-:Y:S02]  /*7140*/  HADD2.F32 R59, -RZ, R59.H0_H0 ;  /* 0x2000003bff3b7230 */ /* 0x000fe40000004100 */
[----:B----4-:R-:W-:Y:S02]  /*7150*/  HADD2.F32 R63, -RZ, R5.H0_H0 ;  /* 0x20000005ff3f7230 */ /* 0x010fe40000004100 */
[----:B--2---:R-:W-:-:S02]  /*7160*/  HADD2.F32 R5, -RZ, R8.H0_H0 ;  /* 0x20000008ff057230 */ /* 0x004fc40000004100 */
[-C--:B------:R-:W-:Y:S01]  /*7170*/  FFMA.FTZ R11, R55, R16.reuse, R20 ;  /* 0x00000010370b7223 */ /* 0x080fe20000010014 */
[----:B------:R-:W-:Y:S02]  /*7180*/  HADD2.F32 R56, -RZ, R56.H0_H0 ;  /* 0x20000038ff387230 */ /* 0x000fe40000004100 */
[-C--:B------:R-:W-:Y:S01]  /*7190*/  FFMA.FTZ R13, R57, R16.reuse, R64 ;  /* 0x00000010390d7223 */ /* 0x080fe20000010040 */
[----:B------:R-:W-:Y:S02]  /*71a0*/  HADD2.F32 R58, -RZ, R58.H0_H0 ;  /* 0x2000003aff3a7230 */ /* 0x000fe40000004100 */
[----:B------:R-:W-:Y:S01]  /*71b0*/  FFMA.FTZ R23, R59, R16, R66 ;  /* 0x000000103b177223 */ /* 0x000fe20000010042 */
[----:B------:R-:W-:Y:S02]  /*71c0*/  HADD2.F32 R8, -RZ, R8.H1_H1 ;  /* 0x30000008ff087230 */ /* 0x000fe40000004100 */
[----:B------:R-:W-:Y:S01]  /*71d0*/  FFMA.FTZ R16, R0, R5, RZ ;  /* 0x0000000500107223 */ /* 0x000fe200000100ff */
[----:B0-----:R-:W-:-:S02]  /*71e0*/  HADD2.F32 R65, -RZ, R15.H0_H0 ;  /* 0x2000000fff417230 */ /* 0x001fc40000004100 */
[----:B------:R-:W-:Y:S01]  /*71f0*/  FFMA.FTZ R15, R4, R5, RZ ;  /* 0x00000005040f7223 */ /* 0x000fe200000100ff */
[-C--:B------:R-:W-:Y:S01]  /*7200*/  FFMA.FTZ R12, R56, R21.reuse, R11 ;  /* 0x00000015380c7223 */ /* 0x080fe2000001000b */
[-C--:B------:R-:W-:Y:S01]  /*7210*/  FFMA.FTZ R13, R58, R21.reuse, R13 ;  /* 0x000000153a0d7223 */ /* 0x080fe2000001000d */
[----:B------:R-:W-:Y:S01]  /*7220*/  FFMA.FTZ R23, R60, R21, R23 ;  /* 0x000000153c177223 */ /* 0x000fe20000010017 */
[----:B---3--:R-:W-:Y:S02]  /*7230*/  HADD2.F32 R64, -RZ, R10.H0_H0 ;  /* 0x2000000aff407230 */ /* 0x008fe40000004100 */
[-C--:B------:R-:W-:Y:S01]  /*7240*/  FFMA.FTZ R10, R3, R5.reuse, RZ ;  /* 0x00000005030a7223 */ /* 0x080fe200000100ff */
[----:B------:R-:W-:Y:S01]  /*7250*/  FFMA.FTZ R21, R2, R5, RZ ;  /* 0x0000000502157223 */ /* 0x000fe200000100ff */
[--C-:B------:R-:W-:Y:S02]  /*7260*/  HADD2.F32 R11, -RZ, R9.reuse.H0_H0 ;  /* 0x20000009ff0b7230 */ /* 0x100fe40000004100 */
[-C--:B------:R-:W-:Y:S01]  /*7270*/  FFMA.FTZ R5, R31, R8.reuse, R16 ;  /* 0x000000081f057223 */ /* 0x080fe20000010010 */
[----:B------:R-:W-:Y:S01]  /*7280*/  FFMA.FTZ R16, R40, R8, R15 ;  /* 0x0000000828107223 */ /* 0x000fe2000001000f */
[----:B------:R-:W-:-:S02]  /*7290*/  HADD2.F32 R9, -RZ, R9.H1_H1 ;  /* 0x30000009ff097230 */ /* 0x000fc40000004100 */
[-C--:B------:R-:W-:Y:S01]  /*72a0*/  FFMA.FTZ R10, R43, R8.reuse, R10 ;  /* 0x000000082b0a7223 */ /* 0x080fe2000001000a */
[----:B------:R-:W-:Y:S01]  /*72b0*/  FFMA.FTZ R21, R44, R8, R21 ;  /* 0x000000082c157223 */ /* 0x000fe20000010015 */
[-C--:B------:R-:W-:Y:S01]  /*72c0*/  FFMA.FTZ R16, R47, R11.reuse, R16 ;  /* 0x0000000b2f107223 */ /* 0x080fe20000010010 */
[-C--:B------:R-:W-:Y:S01]  /*72d0*/  FFMA.FTZ R15, R46, R11.reuse, R5 ;  /* 0x0000000b2e0f7223 */ /* 0x080fe20000010005 */
[----:B-----5:R-:W-:Y:S02]  /*72e0*/  HADD2.F32 R5, -RZ, R6.H0_H0 ;  /* 0x20000006ff057230 */ /* 0x020fe40000004100 */
[----:B------:R-:W-:Y:S01]  /*72f0*/  FFMA.FTZ R10, R45, R11, R10 ;  /* 0x0000000b2d0a7223 */ /* 0x000fe2000001000a */
[----:B------:R-:W-:Y:S01]  /*7300*/  FFMA.FTZ R8, R41, R9, R16 ;  /* 0x0000000929087223 */ /* 0x000fe20000010010 */
[----:B------:R-:W-:Y:S01]  /*7310*/  FFMA.FTZ R21, R48, R11, R21 ;  /* 0x0000000b30157223 */ /* 0x000fe20000010015 */
[-C--:B------:R-:W-:Y:S01]  /*7320*/  FFMA.FTZ R15, R42, R9.reuse, R15 ;  /* 0x000000092a0f7223 */ /* 0x080fe2000001000f */
[----:B------:R-:W-:Y:S01]  /*7330*/  FFMA.FTZ R10, R49, R9, R10 ;  /* 0x00000009310a7223 */ /* 0x000fe2000001000a */
[----:B------:R-:W-:Y:S01]  /*7340*/  FFMA.FTZ R20, R53, R5, R8 ;  /* 0x0000000535147223 */ /* 0x000fe20000010008 */
[----:B------:R-:W-:-:S02]  /*7350*/  FFMA.FTZ R21, R50, R9, R21 ;  /* 0x0000000932157223 */ /* 0x000fc40000010015 */
[----:B------:R-:W0:Y:S01]  /*7360*/  LDS.64 R8, [UR4+0x1b0] ;  /* 0x0001b004ff087984 */ /* 0x000e220008000a00 */
        /* <DEDUP_REMOVED lines=24> */
[C---:B------:R-:W-:Y:S01]  /*74f0*/  FMUL.FTZ R21, R18.reuse, R21 ;  /* 0x0000001512157220 */ /* 0x040fe20000410000 */
[C---:B------:R-:W-:Y:S01]  /*7500*/  FMUL.FTZ R16, R17.reuse, R16 ;  /* 0x0000001011107220 */ /* 0x040fe20000410000 */
[----:B------:R-:W-:Y:S01]  /*7510*/  FMUL.FTZ R23, R18, R23 ;  /* 0x0000001712177220 */ /* 0x000fe20000410000 */
[----:B------:R-:W-:Y:S01]  /*7520*/  FMUL.FTZ R14, R17, R14 ;  /* 0x0000000e110e7220 */ /* 0x000fe20000410000 */
[C---:B------:R-:W-:Y:S01]  /*7530*/  FMUL.FTZ R12, R29.reuse, R12 ;  /* 0x0000000c1d0c7220 */ /* 0x040fe20000410000 */
[C---:B------:R-:W-:Y:S01]  /*7540*/  FMUL.FTZ R13, R28.reuse, R13 ;  /* 0x0000000d1c0d7220 */ /* 0x040fe20000410000 */
[----:B------:R-:W-:Y:S01]  /*7550*/  FMUL.FTZ R10, R29, R10 ;  /* 0x0000000a1d0a7220 */ /* 0x000fe20000410000 */
[----:B------:R-:W-:Y:S01]  /*7560*/  FMUL.FTZ R15, R28, R15 ;  /* 0x0000000f1c0f7220 */ /* 0x000fe20000410000 */
[----:B------:R-:W-:Y:S02]  /*7570*/  F2FP.F16.F32.PACK_AB R21, RZ, R21 ;  /* 0x00000015ff15723e */ /* 0x000fe400000000ff */
[----:B------:R-:W-:-:S02]  /*7580*/  F2FP.F16.F32.PACK_AB R16, RZ, R16 ;  /* 0x00000010ff10723e */ /* 0x000fc400000000ff */
[----:B------:R-:W-:Y:S02]  /*7590*/  F2FP.F16.F32.PACK_AB R23, RZ, R23 ;  /* 0x00000017ff17723e */ /* 0x000fe400000000ff */
[----:B------:R-:W-:Y:S02]  /*75a0*/  F2FP.F16.F32.PACK_AB R5, RZ, R14 ;  /* 0x0000000eff05723e */ /* 0x000fe400000000ff */
[----:B------:R-:W-:Y:S02]  /*75b0*/  F2FP.F16.F32.PACK_AB R12, RZ, R12 ;  /* 0x0000000cff0c723e */ /* 0x000fe400000000ff */
[----:B------:R-:W-:Y:S02]  /*75c0*/  F2FP.F16.F32.PACK_AB R13, RZ, R13 ;  /* 0x0000000dff0d723e */ /* 0x000fe400000000ff */
[----:B------:R-:W-:Y:S02]  /*75d0*/  F2FP.F16.F32.PACK_AB R10, RZ, R10 ;  /* 0x0000000aff0a723e */ /* 0x000fe400000000ff */
[----:B------:R-:W-:-:S02]  /*75e0*/  F2FP.F16.F32.PACK_AB R15, RZ, R15 ;  /* 0x0000000fff0f723e */ /* 0x000fc400000000ff */
[----:B------:R-:W-:Y:S02]  /*75f0*/  PRMT R11, R21, 0x5410, R16 ;  /* 0x00005410150b7816 */ /* 0x000fe40000000010 */
[----:B------:R-:W-:Y:S01]  /*7600*/  PRMT R23, R23, 0x5410, R5 ;  /* 0x0000541017177816 */ /* 0x000fe20000000005 */
[----:B------:R-:W2:Y:S01]  /*7610*/  LDS.64 R20, [UR4+0x30] ;  /* 0x00003004ff147984 */ /* 0x000ea20008000a00 */
[----:B------:R-:W-:Y:S01]  /*7620*/  PRMT R12, R12, 0x5410, R13 ;  /* 0x000054100c0c7816 */ /* 0x000fe2000000000d */
[--C-:B0-----:R-:W-:Y:S01]  /*7630*/  HADD2.F32 R5, -RZ, R8.reuse.H0_H0 ;  /* 0x20000008ff057230 */ /* 0x101fe20000004100 */
[----:B------:R-:W-:Y:S01]  /*7640*/  PRMT R10, R10, 0x5410, R15 ;  /* 0x000054100a0a7816 */ /* 0x000fe2000000000f */
[----:B------:R-:W-:Y:S02]  /*7650*/  HADD2.F32 R8, -RZ, R8.H1_H1 ;  /* 0x30000008ff087230 */ /* 0x000fe40000004100 */
[----:B------:R-:W-:Y:S02]  /*7660*/  HADD2 R13, R23, R38 ;  /* 0x00000026170d7230 */ /* 0x000fe40000000000 */
[----:B------:R-:W-:-:S02]  /*7670*/  HFMA2 R14, R12, 1, 1, R37 ;  /* 0x3c003c000c0e7831 */ /* 0x000fc40000000025 */
        /* <DEDUP_REMOVED lines=23> */
[----:B------:R-:W-:Y:S01]  /*77f0*/  FFMA.FTZ R16, R52, R5, R23 ;  /* 0x0000000534107223 */ /* 0x000fe20000010017 */
[----:B------:R-:W-:-:S02]  /*7800*/  HADD2.F32 R15, -RZ, R7.H0_H0 ;  /* 0x20000007ff0f7230 */ /* 0x000fc40000004100 */
[-C--:B------:R-:W-:Y:S01]  /*7810*/  FFMA.FTZ R22, R53, R5.reuse, R22 ;  /* 0x0000000535167223 */ /* 0x080fe20000010016 */
[----:B------:R-:W-:Y:S01]  /*7820*/  FFMA.FTZ R38, R54, R5, R35 ;  /* 0x0000000536267223 */ /* 0x000fe20000010023 */
[-C--:B------:R-:W-:Y:S01]  /*7830*/  FFMA.FTZ R5, R55, R6.reuse, R10 ;  /* 0x0000000637057223 */ /* 0x080fe2000001000a */
[-C--:B------:R-:W-:Y:S01]  /*7840*/  FFMA.FTZ R23, R57, R6.reuse, R16 ;  /* 0x0000000639177223 */ /* 0x080fe20000010010 */
[----:B------:R-:W-:Y:S02]  /*7850*/  HFMA2 R11, R11, 1, 1, R39 ;  /* 0x3c003c000b0b7831 */ /* 0x000fe40000000027 */
[-C--:B------:R-:W-:Y:S01]  /*7860*/  FFMA.FTZ R35, R59, R6.reuse, R22 ;  /* 0x000000063b237223 */ /* 0x080fe20000010016 */
[----:B------:R-:W-:Y:S01]  /*7870*/  FFMA.FTZ R39, R61, R6, R38 ;  /* 0x000000063d277223 */ /* 0x000fe20000010026 */
[----:B------:R-:W-:Y:S02]  /*7880*/  HADD2.F32 R7, -RZ, R7.H1_H1 ;  /* 0x30000007ff077230 */ /* 0x000fe40000004100 */
[-C--:B------:R-:W-:Y:S01]  /*7890*/  FFMA.FTZ R6, R56, R15.reuse, R5 ;  /* 0x0000000f38067223 */ /* 0x080fe20000010005 */
[----:B------:R-:W-:Y:S01]  /*78a0*/  FFMA.FTZ R23, R58, R15, R23 ;  /* 0x0000000f3a177223 */ /* 0x000fe20000010017 */
[----:B--2---:R-:W-:-:S02]  /*78b0*/  HADD2.F32 R5, -RZ, R20.H0_H0 ;  /* 0x20000014ff057230 */ /* 0x004fc40000004100 */
[-C--:B------:R-:W-:Y:S01]  /*78c0*/  FFMA.FTZ R37, R60, R15.reuse, R35 ;  /* 0x0000000f3c257223 */ /* 0x080fe20000010023 */
[----:B------:R-:W-:Y:S01]  /*78d0*/  FFMA.FTZ R10, R62, R15, R39 ;  /* 0x0000000f3e0a7223 */ /* 0x000fe20000010027 */
[-C--:B------:R-:W-:Y:S01]  /*78e0*/  FFMA.FTZ R38, R63, R7.reuse, R6 ;  /* 0x000000073f267223 */ /* 0x080fe20000010006 */
[----:B------:R-:W-:Y:S01]  /*78f0*/  FFMA.FTZ R35, R64, R7, R23 ;  /* 0x0000000740237223 */ /* 0x000fe20000010017 */
[----:B------:R-:W-:Y:S02]  /*7900*/  HADD2.F32 R20, -RZ, R20.H1_H1 ;  /* 0x30000014ff147230 */ /* 0x000fe40000004100 */
[----:B------:R-:W-:Y:S01]  /*7910*/  FFMA.FTZ R6, R3, R5, RZ ;  /* 0x0000000503067223 */ /* 0x000fe200000100ff */
[C---:B------:R-:W-:Y:S01]  /*7920*/  FFMA.FTZ R15, R5.reuse, R0, RZ ;  /* 0x00000000050f7223 */ /* 0x040fe200000100ff */
[C---:B------:R-:W-:Y:S01]  /*7930*/  FFMA.FTZ R23, R5.reuse, R4, RZ ;  /* 0x0000000405177223 */ /* 0x040fe200000100ff */
[----:B------:R-:W-:Y:S01]  /*7940*/  FFMA.FTZ R5, R5, R2, RZ ;  /* 0x0000000205057223 */ /* 0x000fe200000100ff */
[-C--:B------:R-:W-:Y:S01]  /*7950*/  FFMA.FTZ R37, R30, R7.reuse, R37 ;  /* 0x000000071e257223 */ /* 0x080fe20000010025 */
[----:B------:R-:W-:Y:S01]  /*7960*/  FFMA.FTZ R66, R65, R7, R10 ;  /* 0x0000000741427223 */ /* 0x000fe2000001000a */
        /* <DEDUP_REMOVED lines=12> */
[----:B------:R-:W-:Y:S01]  /*7a30*/  FFMA.FTZ R16, R21, R41, R16 ;  /* 0x0000002915107223 */ /* 0x000fe20000010010 */
[----:B0-----:R-:W-:-:S02]  /*7a40*/  HADD2.F32 R5, -RZ, R8.H0_H0 ;  /* 0x20000008ff057230 */ /* 0x001fc40000004100 */
[----:B------:R-:W-:-:S04]  /*7a50*/  FFMA.FTZ R21, R21, R50, R7 ;  /* 0x0000003215157223 */ /* 0x000fc80000010007 */
[----:B------:R-:W-:Y:S02]  /*7a60*/  FFMA.FTZ R22, R5, R54, R21 ;  /* 0x0000003605167223 */ /* 0x000fe40000010015 */
[----:B------:R-:W0:Y:S01]  /*7a70*/  LDS.64 R20, [UR4+0x230] ;  /* 0x00023004ff147984 */ /* 0x000e220008000a00 */
[----:B------:R-:W-:Y:S02]  /*7a80*/  HADD2.F32 R8, -RZ, R8.H1_H1 ;  /* 0x30000008ff087230 */ /* 0x000fe40000004100 */
[----:B------:R-:W-:Y:S01]  /*7a90*/  FFMA.FTZ R6, R51, R5, R6 ;  /* 0x0000000533067223 */ /* 0x000fe20000010006 */
[C---:B------:R-:W-:Y:S01]  /*7aa0*/  FFMA.FTZ R15, R5.reuse, R52, R10 ;  /* 0x00000034050f7223 */ /* 0x040fe2000001000a */
        /* <DEDUP_REMOVED lines=15> */
[----:B------:R-:W1:Y:S01]  /*7ba0*/  LDS.64 R6, [UR4+0x238] ;  /* 0x00023804ff067984 */ /* 0x000e620008000a00 */
        /* <DEDUP_REMOVED lines=8> */
[----:B------:R-:W-:Y:S01]  /*7c30*/  F2FP.F16.F32.PACK_AB R38, RZ, R38 ;  /* 0x00000026ff26723e */ /* 0x000fe200000000ff */
[----:B------:R-:W2:Y:S01]  /*7c40*/  LDS.64 R22, [UR4+0x2b0] ;  /* 0x0002b004ff167984 */ /* 0x000ea20008000a00 */
        /* <DEDUP_REMOVED lines=8> */
[----:B------:R-:W-:Y:S02]  /*7cd0*/  PRMT R37, R37, 0x5410, R66 ;  /* 0x0000541025257816 */ /* 0x000fe40000000042 */
[----:B------:R-:W-:Y:S01]  /*7ce0*/  PRMT R8, R8, 0x5410, R5 ;  /* 0x0000541008087816 */ /* 0x000fe20000000005 */
[----:B0-----:R-:W-:Y:S01]  /*7cf0*/  HADD2.F32 R5, -RZ, R20.H0_H0 ;  /* 0x20000014ff057230 */ /* 0x001fe20000004100 */
[----:B------:R-:W-:Y:S01]  /*7d00*/  PRMT R15, R15, 0x5410, R16 ;  /* 0x000054100f0f7816 */ /* 0x000fe20000000010 */
[----:B------:R-:W-:Y:S02]  /*7d10*/  HFMA2 R10, R38, 1, 1, R34 ;  /* 0x3c003c00260a7831 */ /* 0x000fe40000000022 */
[----:B------:R-:W-:Y:S02]  /*7d20*/  HADD2 R9, R37, R33 ;  /* 0x0000002125097230 */ /* 0x000fe40000000000 */
[----:B------:R-:W-:-:S02]  /*7d30*/  HADD2.F32 R20, -RZ, R20.H1_H1 ;  /* 0x30000014ff147230 */ /* 0x000fc40000004100 */
[-C--:B------:R-:W-:Y:S01]  /*7d40*/  FFMA.FTZ R34, R0, R5.reuse, RZ ;  /* 0x0000000500227223 */ /* 0x080fe200000100ff */
[----:B------:R-:W-:Y:S02]  /*7d50*/  HFMA2 R15, R15, 1, 1, R24 ;  /* 0x3c003c000f0f7831 */ /* 0x000fe40000000018 */
[--C-:B------:R-:W-:Y:S02]  /*7d60*/  HADD2.F32 R33, -RZ, R21.reuse.H0_H0 ;  /* 0x20000015ff217230 */ /* 0x100fe40000004100 */
[----:B------:R-:W-:Y:S02]  /*7d70*/  HFMA2 R16, R8, 1, 1, R36 ;  /* 0x3c003c0008107831 */ /* 0x000fe40000000024 */
        /* <DEDUP_REMOVED lines=29> */
[----:B--2---:R-:W-:Y:S02]  /*7f50*/  HADD2.F32 R5, -RZ, R22.H0_H0 ;  /* 0x20000016ff057230 */ /* 0x004fe40000004100 */
[----:B------:R-:W-:Y:S01]  /*7f60*/  FFMA.FTZ R35, R58, R33, R35 ;  /* 0x000000213a237223 */ /* 0x000fe20000010023 */
[----:B------:R-:W-:-:S02]  /*7f70*/  HADD2.F32 R7, -RZ, R7.H1_H1 ;  /* 0x30000007ff077230 */ /* 0x000fc40000004100 */
        /* <DEDUP_REMOVED lines=44> */
[----:B------:R-:W-:Y:S01]  /*8240*/  FFMA.FTZ R57, R64, R21, R57 ;  /* 0x0000001540397223 */ /* 0x000fe20000010039 */
[----:B------:R-:W-:Y:S01]  /*8250*/  IADD3 R114, PT, PT, R114, 0x20, RZ ;  /* 0x0000002072727810 */ /* 0x000fe20007ffe0ff */
[----:B------:R-:W-:Y:S01]  /*8260*/  FMUL.FTZ R71, R18, R71 ;  /* 0x0000004712477220 */ /* 0x000fe20000410000 */
[----:B------:R-:W-:Y:S01]  /*8270*/  FMUL.FTZ R72, R17, R72 ;  /* 0x0000004811487220 */ /* 0x000fe20000410000 */
[-C--:B------:R-:W-:Y:S01]  /*8280*/  FFMA.FTZ R59, R30, R21.reuse, R59 ;  /* 0x000000151e3b7223 */ /* 0x080fe2000001003b */
[----:B------:R-:W-:Y:S01]  /*8290*/  FFMA.FTZ R62, R65, R21, R62 ;  /* 0x00000015413e7223 */ /* 0x000fe2000001003e */
[C---:B------:R-:W-:Y:S01]  /*82a0*/  FMUL.FTZ R6, R29.reuse, R6 ;  /* 0x000000061d067220 */ /* 0x040fe20000410000 */
[C---:B------:R-:W-:Y:S01]  /*82b0*/  FMUL.FTZ R35, R28.reuse, R35 ;  /* 0x000000231c237220 */ /* 0x040fe20000410000 */
[----:B------:R-:W-:Y:S01]  /*82c0*/  F2FP.F16.F32.PACK_AB R74, RZ, R74 ;  /* 0x0000004aff4a723e */ /* 0x000fe200000000ff */
[----:B------:R-:W-:Y:S01]  /*82d0*/  FMUL.FTZ R56, R29, R56 ;  /* 0x000000381d387220 */ /* 0x000fe20000410000 */
[----:B------:R-:W-:Y:S01]  /*82e0*/  F2FP.F16.F32.PACK_AB R73, RZ, R73 ;  /* 0x00000049ff49723e */ /* 0x000fe200000000ff */
        /* <DEDUP_REMOVED lines=27> */
[----:B------:R-:W-:-:S02]  /*84a0*/  HADD2 R7, R37, R25 ;  /* 0x0000001925077230 */ /* 0x000fc40000000000 */
[----:B------:R-:W-:-:S04]  /*84b0*/  IMAD.WIDE R120, R111, 0x4, R120 ;  /* 0x000000046f787825 */ /* 0x000fc800078e0278 */
[----:B------:R-:W-:Y:S01]  /*84c0*/  HADD2 R5, R59, R26 ;  /* 0x0000001a3b057230 */ /* 0x000fe20000000000 */
[----:B------:R-:W-:Y:S06]  /*84d0*/  @!P0 BRA `(.L_x_2555) ;  /* 0xffffff8800988947 */ /* 0x000fec000383ffff */
.L_x_2554:
[----:B------:R-:W-:-:S04]  /*84e0*/  VIMNMX R3, PT, PT, R115, UR11, PT ;  /* 0x0000000b73037c48 */ /* 0x000fc8000bfe0100 */
[----:B------:R-:W-:-:S13]  /*84f0*/  ISETP.GT.AND P0, PT, R3, R114, PT ;  /* 0x000000720300720c */ /* 0x000fda0003f04270 */
[----:B------:R-:W-:Y:S05]  /*8500*/  @!P0 BRA `(.L_x_2556) ;  /* 0x0000004400188947 */ /* 0x000fea0003800000 */
[----:B------:R-:W-:-:S03]  /*8510*/  IMAD.WIDE.U32 R18, R114, 0x4, R118 ;  /* 0x0000000472127825 */ /* 0x000fc600078e0076 */
[----:B------:R-:W-:-:S04]  /*8520*/  IADD3 R0, P0, PT, R18, 0x2, RZ ;  /* 0x0000000212007810 */ /* 0x000fc80007f1e0ff */
[----:B------:R-:W-:-:S09]  /*8530*/  IADD3.X R17, PT, PT, RZ, R19, RZ, P0, !PT ;  /* 0x00000013ff117210 */ /* 0x000fd200007fe4ff */
.L_x_2557:
[----:B------:R-:W2:Y:S01]  /*8540*/  LDG.E.128.CONSTANT R24, desc[UR8][R120.64] ;  /* 0x0000000878187981 */ /* 0x000ea2000c1e9d00 */
[----:B------:R-:W-:-:S05]  /*8550*/  MOV R111, UR10 ;  /* 0x0000000a006f7c02 */ /* 0x000fca0008000f00 */
[----:B------:R-:W-:-:S04]  /*8560*/  IMAD.WIDE R20, R111, 0x4, R120 ;  /* 0x000000046f147825 */ /* 0x000fc800078e0278 */
[----:B------:R-:W-:Y:S02]  /*8570*/  IMAD.WIDE R128, R111, 0x4, R20 ;  /* 0x000000046f807825 */ /* 0x000fe400078e0214 */
[----:B------:R-:W3:Y:S04]  /*8580*/  LDG.E.128.CONSTANT R20, desc[UR8][R20.64] ;  /* 0x0000000814147981 */ /* 0x000ee8000c1e9d00 */
[----:B------:R0:W4:Y:S01]  /*8590*/  LDG.E.128.CONSTANT R32, desc[UR8][R128.64] ;  /* 0x0000000880207981 */ /* 0x000122000c1e9d00 */
[----:B------:R-:W-:-:S13]  /*85a0*/  ISETP.NE.AND P0, PT, R114, R113, PT ;  /* 0x000000717200720c */ /* 0x000fda0003f05270 */
[----:B------:R-:W-:Y:S01]  /*85b0*/  @!P0 LEA R48, R112, R1, 0x3 ;  /* 0x0000000170308211 */ /* 0x000fe200078e18ff */
[----:B0-----:R-:W-:-:S05]  /*85c0*/  IMAD.WIDE R128, R111, 0x4, R128 ;  /* 0x000000046f807825 */ /* 0x001fca00078e0280 */
[----:B------:R-:W5:Y:S01]  /*85d0*/  @!P0 LDL.64 R48, [R48+0x8] ;  /* 0x0000080030308983 */ /* 0x000f620000100a00 */
[----:B--2---:R-:W-:-:S04]  /*85e0*/  SHF.R.U32.HI R28, RZ, 0xc, R25 ;  /* 0x0000000cff1c7819 */ /* 0x004fc80000011619 */
[----:B------:R-:W-:-:S04]  /*85f0*/  LOP3.LUT R28, R28, 0x3f, RZ, 0xc0, !PT ;  /* 0x0000003f1c1c7812 */ /* 0x000fc800078ec0ff */
[----:B------:R-:W-:-:S04]  /*8600*/  IADD3 R28, PT, PT, R28, -0x20, RZ ;  /* 0xffffffe01c1c7810 */ /* 0x000fc80007ffe0ff */
[----:B------:R0:W-:Y:S02]  /*8610*/  I2F.F16 R65, R28 ;  /* 0x0000001c00417306 */ /* 0x0001e40000200c00 */
[----:B0-----:R-:W-:-:S04]  /*8620*/  SHF.R.U32.HI R28, RZ, 0x12, R26 ;  /* 0x00000012ff1c7819 */ /* 0x001fc8000001161a */
[----:B------:R-:W-:-:S04]  /*8630*/  LOP3.LUT R28, R28, 0x3f, RZ, 0xc0, !PT ;  /* 0x0000003f1c1c7812 */ /* 0x000fc800078ec0ff */
[----:B------:R-:W-:-:S04]  /*8640*/  IADD3 R28, PT, PT, R28, -0x20, RZ ;  /* 0xffffffe01c1c7810 */ /* 0x000fc80007ffe0ff */
[----:B------:R0:W-:Y:S02]  /*8650*/  I2F.F16 R76, R28 ;  /* 0x0000001c004c7306 */ /* 0x0001e40000200c00 */
[----:B0-----:R0:W2:Y:S01]  /*8660*/  LDG.E.128.CONSTANT R28, desc[UR8][R128.64] ;  /* 0x00000008801c7981 */ /* 0x0010a2000c1e9d00 */
[----:B------:R-:W-:-:S04]  /*8670*/  LOP3.LUT R2, R25, 0x3f, RZ, 0xc0, !PT ;  /* 0x0000003f19027812 */ /* 0x000fc800078ec0ff */
[----:B------:R-:W-:Y:S02]  /*8680*/  IADD3 R77, PT, PT, R2, -0x20, RZ ;  /* 0xffffffe0024d7810 */ /* 0x000fe40007ffe0ff */
[----:B------:R-:W-:-:S04]  /*8690*/  LOP3.LUT R2, R27, 0x3f, RZ, 0xc0, !PT ;  /* 0x0000003f1b027812 */ /* 0x000fc800078ec0ff */
[----:B------:R-:W-:Y:S02]  /*86a0*/  IADD3 R51, PT, PT, R2, -0x20, RZ ;  /* 0xffffffe002337810 */ /* 0x000fe40007ffe0ff */
[----:B------:R-:W-:Y:S02]  /*86b0*/  LOP3.LUT R2, R24, 0x3f, RZ, 0xc0, !PT ;  /* 0x0000003f18027812 */ /* 0x000fe400078ec0ff */
[----:B------:R-:W-:Y:S02]  /*86c0*/  SHF.R.U32.HI R4, RZ, 0x6, R25 ;  /* 0x00000006ff047819 */ /* 0x000fe40000011619 */
[----:B------:R-:W-:Y:S02]  /*86d0*/  IADD3 R2, PT, PT, R2, -0x20, RZ ;  /* 0xffffffe002027810 */ /* 0x000fe40007ffe0ff */
[----:B------:R-:W-:Y:S02]  /*86e0*/  LOP3.LUT R4, R4, 0x3f, RZ, 0xc0, !PT ;  /* 0x0000003f04047812 */ /* 0x000fe400078ec0ff */
[----:B------:R1:W-:Y:S02]  /*86f0*/  I2F.F16 R81, R2 ;  /* 0x0000000200517306 */ /* 0x0003e40000200c00 */
[----:B------:R-:W-:-:S02]  /*8700*/  IADD3 R38, PT, PT, R4, -0x20, RZ ;  /* 0xffffffe004267810 */ /* 0x000fc40007ffe0ff */
[--C-:B------:R-:W-:Y:S02]  /*8710*/  SHF.R.U32.HI R4, RZ, 0x6, R24.reuse ;  /* 0x00000006ff047819 */ /* 0x100fe40000011618 */
[----:B-1----:R-:W-:-:S04]  /*8720*/  SHF.R.U32.HI R2, RZ, 0xc, R24 ;  /* 0x0000000cff027819 */ /* 0x002fc80000011618 */
[----:B------:R-:W-:Y:S02]  /*8730*/  LOP3.LUT R2, R2, 0x3f, RZ, 0xc0, !PT ;  /* 0x0000003f02027812 */ /* 0x000fe400078ec0ff */
[----:B------:R-:W-:Y:S02]  /*8740*/  SHF.R.U32.HI R19, RZ, 0x6, R27 ;  /* 0x00000006ff137819 */ /* 0x000fe4000001161b */
[----:B------:R-:W-:Y:S02]  /*8750*/  LOP3.LUT R4, R4, 0x3f, RZ, 0xc0, !PT ;  /* 0x0000003f04047812 */ /* 0x000fe400078ec0ff */
[----:B------:R-:W-:Y:S02]  /*8760*/  IADD3 R2, PT, PT, R2, -0x20, RZ ;  /* 0xffffffe002027810 */ /* 0x000fe40007ffe0ff */
[----:B------:R-:W-:Y:S02]  /*8770*/  LOP3.LUT R18, R26, 0x3f, RZ, 0xc0, !PT ;  /* 0x0000003f1a127812 */ /* 0x000fe400078ec0ff */
[----:B------:R-:W-:Y:S01]  /*8780*/  LOP3.LUT R19, R19, 0x3f, RZ, 0xc0, !PT ;  /* 0x0000003f13137812 */ /* 0x000fe200078ec0ff */
[----:B------:R1:W-:Y:S01]  /*8790*/  I2F.F16 R82, R2 ;  /* 0x0000000200527306 */ /* 0x0003e20000200c00 */
[----:B------:R-:W-:-:S02]  /*87a0*/  IADD3 R4, PT, PT, R4, -0x20, RZ ;  /* 0xffffffe004047810 */ /* 0x000fc40007ffe0ff */
[----:B------:R-:W-:Y:S02]  /*87b0*/  IADD3 R18, PT, PT, R18, -0x20, RZ ;  /* 0xffffffe012127810 */ /* 0x000fe40007ffe0ff */
[----:B------:R-:W-:Y:S02]  /*87c0*/  IADD3 R36, PT, PT, R19, -0x20, RZ ;  /* 0xffffffe013247810 */ /* 0x000fe40007ffe0ff */
[----:B-1----:R-:W-:Y:S01]  /*87d0*/  SHF.R.U32.HI R2, RZ, 0x18, R25 ;  /* 0x00000018ff027819 */ /* 0x002fe20000011619 */
[----:B------:R1:W-:Y:S01]  /*87e0*/  I2F.F16 R60, R4 ;  /* 0x00000004003c7306 */ /* 0x0003e20000200c00 */
[----:B------:R-:W-:Y:S02]  /*87f0*/  SHF.R.U32.HI R19, RZ, 0x18, R24 ;  /* 0x00000018ff137819 */ /* 0x000fe40000011618 */
[----:B------:R-:W-:Y:S02]  /*8800*/  LOP3.LUT R2, R2, 0x3f, RZ, 0xc0, !PT ;  /* 0x0000003f02027812 */ /* 0x000fe400078ec0ff */
[----:B------:R-:W-:-:S02]  /*8810*/  LOP3.LUT R19, R19, 0x3f, RZ, 0xc0, !PT ;  /* 0x0000003f13137812 */ /* 0x000fc400078ec0ff */
[----:B-1----:R-:W-:Y:S01]  /*8820*/  SHF.R.U32.HI R4, RZ, 0x12, R25 ;  /* 0x00000012ff047819 */ /* 0x002fe20000011619 */
[----:B------:R1:W-:Y:S01]  /*8830*/  I2F.F16 R75, R18 ;  /* 0x00000012004b7306 */ /* 0x0003e20000200c00 */
[----:B------:R-:W-:Y:S02]  /*8840*/  IADD3 R2, PT, PT, R2, -0x20, RZ ;  /* 0xffffffe002027810 */ /* 0x000fe40007ffe0ff */
[----:B------:R-:W-:Y:S02]  /*8850*/  LOP3.LUT R4, R4, 0x3f, RZ, 0xc0, !PT ;  /* 0x0000003f04047812 */ /* 0x000fe400078ec0ff */
[----:B------:R-:W-:Y:S02]  /*8860*/  IADD3 R19, PT, PT, R19, -0x20, RZ ;  /* 0xffffffe013137810 */ /* 0x000fe40007ffe0ff */
[----:B-1----:R-:W-:Y:S01]  /*8870*/  SHF.R.U32.HI R18, RZ, 0x12, R24 ;  /* 0x00000012ff127819 */ /* 0x002fe20000011618 */
[----:B------:R1:W-:Y:S01]  /*8880*/  I2F.F16 R47, R2 ;  /* 0x00000002002f7306 */ /* 0x0003e20000200c00 */
[----:B------:R-:W-:-:S02]  /*8890*/  IADD3 R4, PT, PT, R4, -0x20, RZ ;  /* 0xffffffe004047810 */ /* 0x000fc40007ffe0ff */
[----:B------:R-:W-:-:S04]  /*88a0*/  LOP3.LUT R18, R18, 0x3f, RZ, 0xc0, !PT ;  /* 0x0000003f12127812 */ /* 0x000fc800078ec0ff */
[----:B------:R-:W-:Y:S02]  /*88b0*/  IADD3 R18, PT, PT, R18, -0x20, RZ ;  /* 0xffffffe012127810 */ /* 0x000fe40007ffe0ff */
[----:B-1----:R-:W-:Y:S01]  /*88c0*/  SHF.R.U32.HI R2, RZ, 0xc, R27 ;  /* 0x0000000cff027819 */ /* 0x002fe2000001161b */
[----:B------:R1:W-:Y:S03]  /*88d0*/  I2F.F16 R41, R19 ;  /* 0x0000001300297306 */ /* 0x0003e60000200c00 */
[----:B------:R-:W-:-:S05]  /*88e0*/  LOP3.LUT R2, R2, 0x3f, RZ, 0xc0, !PT ;  /* 0x0000003f02027812 */ /* 0x000fca00078ec0ff */
[----:B------:R3:W-:Y:S01]  /*88f0*/  I2F.F16 R78, R4 ;  /* 0x00000004004e7306 */ /* 0x0007e20000200c00 */
[--C-:B-1----:R-:W-:Y:S02]  /*8900*/  SHF.R.U32.HI R19, RZ, 0xc, R26.reuse ;  /* 0x0000000cff137819 */ /* 0x102fe4000001161a */
[----:B------:R-:W-:Y:S02]  /*8910*/  IADD3 R2, PT, PT, R2, -0x20, RZ ;  /* 0xffffffe002027810 */ /* 0x000fe40007ffe0ff */
[----:B------:R-:W-:Y:S02]  /*8920*/  LOP3.LUT R19, R19, 0x3f, RZ, 0xc0, !PT ;  /* 0x0000003f13137812 */ /* 0x000fe400078ec0ff */
[----:B---3--:R-:W-:Y:S01]  /*8930*/  SHF.R.U32.HI R4, RZ, 0x18, R26 ;  /* 0x00000018ff047819 */ /* 0x008fe2000001161a */
[----:B------:R1:W-:Y:S03]  /*8940*/  I2F.F16 R39, R18 ;  /* 0x0000001200277306 */ /* 0x0003e60000200c00 */
[----:B------:R-:W-:-:S02]  /*8950*/  LOP3.LUT R4, R4, 0x3f, RZ, 0xc0, !PT ;  /* 0x0000003f04047812 */ /* 0x000fc400078ec0ff */
[----:B------:R-:W-:Y:S02]  /*8960*/  IADD3 R19, PT, PT, R19, -0x20, RZ ;  /* 0xffffffe013137810 */ /* 0x000fe40007ffe0ff */
[----:B-1----:R-:W-:Y:S01]  /*8970*/  SHF.R.U32.HI R18, RZ, 0x6, R26 ;  /* 0x00000006ff127819 */ /* 0x002fe2000001161a */
[----:B------:R1:W-:Y:S01]  /*8980*/  I2F.F16 R67, R2 ;  /* 0x0000000200437306 */ /* 0x0003e20000200c00 */
[----:B------:R-:W-:Y:S02]  /*8990*/  IADD3 R4, PT, PT, R4, -0x20, RZ ;  /* 0xffffffe004047810 */ /* 0x000fe40007ffe0ff */
[----:B------:R-:W-:Y:S02]  /*89a0*/  LOP3.LUT R18, R18, 0x3f, RZ, 0xc0, !PT ;  /* 0x0000003f12127812 */ /* 0x000fe400078ec0ff */
[----:B------:R-:W-:Y:S02]  /*89b0*/  SHF.R.U32 R24, R24, 0x1e, R20 ;  /* 0x0000001e18187819 */ /* 0x000fe40000001614 */
[----:B------:R-:W-:-:S02]  /*89c0*/  IADD3 R18, PT, PT, R18, -0x20, RZ ;  /* 0xffffffe012127810 */ /* 0x000fc40007ffe0ff */
[----:B-1----:R-:W-:Y:S01]  /*89d0*/  SHF.R.U32.HI R2, RZ, 0x4, R20 ;  /* 0x00000004ff027819 */ /* 0x002fe20000011614 */
[----:B------:R1:W-:Y:S01]  /*89e0*/  I2F.F16 R37, R19 ;  /* 0x0000001300257306 */ /* 0x0003e20000200c00 */
[----:B------:R-:W-:Y:S02]  /*89f0*/  SHF.R.U32 R25, R25, 0x1e, R21 ;  /* 0x0000001e19197819 */ /* 0x000fe40000001615 */
[----:B------:R-:W-:-:S05]  /*8a00*/  LOP3.LUT R2, R2, 0x3f, RZ, 0xc0, !PT ;  /* 0x0000003f02027812 */ /* 0x000fca00078ec0ff */
[----:B------:R3:W-:Y:S01]  /*8a10*/  I2F.F16 R45, R4 ;  /* 0x00000004002d7306 */ /* 0x0007e20000200c00 */
[----:B-1----:R-:W-:Y:S02]  /*8a20*/  SHF.R.U32.HI R19, RZ, 0x18, R27 ;  /* 0x00000018ff137819 */ /* 0x002fe4000001161b */
[----:B------:R-:W-:Y:S02]  /*8a30*/  LOP3.LUT R24, R24, 0x3f, RZ, 0xc0, !PT ;  /* 0x0000003f18187812 */ /* 0x000fe400078ec0ff */
[----:B------:R-:W-:Y:S02]  /*8a40*/  LOP3.LUT R19, R19, 0x3f, RZ, 0xc0, !PT ;  /* 0x0000003f13137812 */ /* 0x000fe400078ec0ff */
[----:B---3--:R-:W-:Y:S01]  /*8a50*/  SHF.R.U32.HI R4, RZ, 0xa, R20 ;  /* 0x0000000aff047819 */ /* 0x008fe20000011614 */
[----:B------:R1:W-:Y:S01]  /*8a60*/  I2F.F16 R64, R18 ;  /* 0x0000001200407306 */ /* 0x0003e20000200c00 */
[----:B------:R-:W-:Y:S02]  /*8a70*/  LOP3.LUT R25, R25, 0x3f, RZ, 0xc0, !PT ;  /* 0x0000003f19197812 */ /* 0x000fe400078ec0ff */
[----:B------:R-:W-:-:S02]  /*8a80*/  IADD3 R2, PT, PT, R2, -0x20, RZ ;  /* 0xffffffe002027810 */ /* 0x000fc40007ffe0ff */
[----:B------:R-:W-:Y:S02]  /*8a90*/  LOP3.LUT R4, R4, 0x3f, RZ, 0xc0, !PT ;  /* 0x0000003f04047812 */ /* 0x000fe400078ec0ff */
[----:B-1----:R-:W-:Y:S02]  /*8aa0*/  SHF.R.U32.HI R18, RZ, 0x12, R27 ;  /* 0x00000012ff127819 */ /* 0x002fe4000001161b */
[----:B------:R-:W-:Y:S01]  /*8ab0*/  SHF.R.U32 R27, R27, 0x1e, R23 ;  /* 0x0000001e1b1b7819 */ /* 0x000fe20000001617 */
[----:B------:R1:W-:Y:S01]  /*8ac0*/  I2F.F16 R54, R2 ;  /* 0x0000000200367306 */ /* 0x0003e20000200c00 */
[----:B------:R-:W-:Y:S02]  /*8ad0*/  IADD3 R19, PT, PT, R19, -0x20, RZ ;  /* 0xffffffe013137810 */ /* 0x000fe40007ffe0ff */
[----:B------:R-:W-:Y:S02]  /*8ae0*/  IADD3 R24, PT, PT, R24, -0x20, RZ ;  /* 0xffffffe018187810 */ /* 0x000fe40007ffe0ff */
[----:B------:R-:W-:-:S02]  /*8af0*/  IADD3 R25, PT, PT, R25, -0x20, RZ ;  /* 0xffffffe019197810 */ /* 0x000fc40007ffe0ff */
[----:B------:R-:W-:Y:S02]  /*8b00*/  LOP3.LUT R27, R27, 0x3f, RZ, 0xc0, !PT ;  /* 0x0000003f1b1b7812 */ /* 0x000fe400078ec0ff */
[----:B------:R-:W-:Y:S02]  /*8b10*/  IADD3 R4, PT, PT, R4, -0x20, RZ ;  /* 0xffffffe004047810 */ /* 0x000fe40007ffe0ff */
[----:B-1----:R-:W-:Y:S01]  /*8b20*/  SHF.R.U32.HI R2, RZ, 0xa, R22 ;  /* 0x0000000aff027819 */ /* 0x002fe20000011616 */
[----:B------:R1:W-:Y:S01]  /*8b30*/  I2F.F16 R43, R19 ;  /* 0x00000013002b7306 */ /* 0x0003e20000200c00 */
[----:B------:R-:W-:Y:S02]  /*8b40*/  IADD3 R27, PT, PT, R27, -0x20, RZ ;  /* 0xffffffe01b1b7810 */ /* 0x000fe40007ffe0ff */
[----:B------:R-:W-:-:S05]  /*8b50*/  LOP3.LUT R2, R2, 0x3f, RZ, 0xc0, !PT ;  /* 0x0000003f02027812 */ /* 0x000fca00078ec0ff */
[----:B------:R3:W-:Y:S01]  /*8b60*/  I2F.F16 R56, R24 ;  /* 0x0000001800387306 */ /* 0x0007e20000200c00 */
[----:B-1----:R-:W-:-:S07]  /*8b70*/  SHF.R.U32.HI R19, RZ, 0x4, R21 ;  /* 0x00000004ff137819 */ /* 0x002fce0000011615 */
[----:B------:R1:W-:Y:S01]  /*8b80*/  I2F.F16 R42, R25 ;  /* 0x00000019002a7306 */ /* 0x0003e20000200c00 */
[----:B---3--:R-:W-:Y:S02]  /*8b90*/  SHF.R.U32.HI R24, RZ, 0xa, R21 ;  /* 0x0000000aff187819 */ /* 0x008fe40000011615 */
[----:B------:R-:W-:-:S05]  /*8ba0*/  LOP3.LUT R19, R19, 0x3f, RZ, 0xc0, !PT ;  /* 0x0000003f13137812 */ /* 0x000fca00078ec0ff */
[----:B------:R3:W-:Y:S01]  /*8bb0*/  I2F.F16 R71, R4 ;  /* 0x0000000400477306 */ /* 0x0007e20000200c00 */
[----:B-1----:R-:W-:Y:S02]  /*8bc0*/  SHF.R.U32.HI R25, RZ, 0x4, R22 ;  /* 0x00000004ff197819 */ /* 0x002fe40000011616 */
[----:B------:R-:W-:Y:S02]  /*8bd0*/  LOP3.LUT R24, R24, 0x3f, RZ, 0xc0, !PT ;  /* 0x0000003f18187812 */ /* 0x000fe400078ec0ff */
[----:B------:R-:W-:Y:S02]  /*8be0*/  LOP3.LUT R25, R25, 0x3f, RZ, 0xc0, !PT ;  /* 0x0000003f19197812 */ /* 0x000fe400078ec0ff */
[----:B---3--:R-:W-:Y:S01]  /*8bf0*/  SHF.R.U32.HI R4, RZ, 0x4, R23 ;  /* 0x00000004ff047819 */ /* 0x008fe20000011617 */
[----:B------:R1:W-:Y:S03]  /*8c00*/  I2F.F16 R46, R27 ;  /* 0x0000001b002e7306 */ /* 0x0003e60000200c00 */
[----:B------:R-:W-:-:S02]  /*8c10*/  LOP3.LUT R4, R4, 0x3f, RZ, 0xc0, !PT ;  /* 0x0000003f04047812 */ /* 0x000fc400078ec0ff */
[----:B------:R-:W-:Y:S02]  /*8c20*/  IADD3 R19, PT, PT, R19, -0x20, RZ ;  /* 0xffffffe013137810 */ /* 0x000fe40007ffe0ff */
[----:B-1----:R-:W-:Y:S01]  /*8c30*/  IADD3 R27, PT, PT, R2, -0x20, RZ ;  /* 0xffffffe0021b7810 */ /* 0x002fe20007ffe0ff */
[----:B------:R-:W-:Y:S01]  /*8c40*/  I2F.F16 R77, R77 ;  /* 0x0000004d004d7306 */ /* 0x000fe20000200c00 */
[----:B------:R-:W-:Y:S02]  /*8c50*/  SHF.R.U32.HI R2, RZ, 0xa, R23 ;  /* 0x0000000aff027819 */ /* 0x000fe40000011617 */
[----:B------:R-:W-:Y:S02]  /*8c60*/  IADD3 R24, PT, PT, R24, -0x20, RZ ;  /* 0xffffffe018187810 */ /* 0x000fe40007ffe0ff */
[----:B------:R-:W-:-:S03]  /*8c70*/  IADD3 R52, PT, PT, R25, -0x20, RZ ;  /* 0xffffffe019347810 */ /* 0x000fc60007ffe0ff */
[----:B------:R-:W-:Y:S01]  /*8c80*/  I2F.F16 R51, R51 ;  /* 0x0000003300337306 */ /* 0x000fe20000200c00 */
[----:B------:R-:W-:Y:S02]  /*8c90*/  IADD3 R25, PT, PT, R4, -0x20, RZ ;  /* 0xffffffe004197810 */ /* 0x000fe40007ffe0ff */
[----:B------:R-:W-:-:S05]  /*8ca0*/  LOP3.LUT R4, R2, 0x3f, RZ, 0xc0, !PT ;  /* 0x0000003f02047812 */ /* 0x000fca00078ec0ff */
[----:B------:R-:W1:Y:S01]  /*8cb0*/  I2F.F16 R38, R38 ;  /* 0x0000002600267306 */ /* 0x000e620000200c00 */
[----:B------:R-:W-:-:S07]  /*8cc0*/  SHF.R.U32.HI R2, RZ, 0x10, R20 ;  /* 0x00000010ff027819 */ /* 0x000fce0000011614 */
[----:B------:R-:W3:Y:S01]  /*8cd0*/  I2F.F16 R36, R36 ;  /* 0x0000002400247306 */ /* 0x000ee20000200c00 */
[----:B------:R-:W-:Y:S02]  /*8ce0*/  SHF.R.U32 R26, R26, 0x1e, R22 ;  /* 0x0000001e1a1a7819 */ /* 0x000fe40000001616 */
[----:B------:R-:W-:Y:S02]  /*8cf0*/  IADD3 R40, PT, PT, R4, -0x20, RZ ;  /* 0xffffffe004287810 */ /* 0x000fe40007ffe0ff */
[----:B------:R-:W-:-:S03]  /*8d00*/  LOP3.LUT R2, R2, 0x3f, RZ, 0xc0, !PT ;  /* 0x0000003f02027812 */ /* 0x000fc600078ec0ff */
[----:B------:R4:W-:Y:S01]  /*8d10*/  I2F.F16 R69, R19 ;  /* 0x0000001300457306 */ /* 0x0009e20000200c00 */
[----:B------:R-:W-:Y:S02]  /*8d20*/  SHF.R.U32.HI R4, RZ, 0x16, R20 ;  /* 0x00000016ff047819 */ /* 0x000fe40000011614 */
[----:B------:R-:W-:-:S05]  /*8d30*/  LOP3.LUT R26, R26, 0x3f, RZ, 0xc0, !PT ;  /* 0x0000003f1a1a7812 */ /* 0x000fca00078ec0ff */
[----:B------:R5:W-:Y:S01]  /*8d40*/  I2F.F16 R58, R24 ;  /* 0x00000018003a7306 */ /* 0x000be20000200c00 */
[--C-:B----4-:R-:W-:Y:S02]  /*8d50*/  SHF.R.U32.HI R19, RZ, 0x10, R21.reuse ;  /* 0x00000010ff137819 */ /* 0x110fe40000011615 */
[----:B------:R-:W-:Y:S02]  /*8d60*/  IADD3 R2, PT, PT, R2, -0x20, RZ ;  /* 0xffffffe002027810 */ /* 0x000fe40007ffe0ff */
[----:B------:R-:W-:Y:S02]  /*8d70*/  LOP3.LUT R19, R19, 0x3f, RZ, 0xc0, !PT ;  /* 0x0000003f13137812 */ /* 0x000fe400078ec0ff */
[----:B-----5:R-:W-:Y:S02]  /*8d80*/  SHF.R.U32.HI R24, RZ, 0x16, R21 ;  /* 0x00000016ff187819 */ /* 0x020fe40000011615 */
[----:B------:R-:W-:Y:S02]  /*8d90*/  LOP3.LUT R4, R4, 0x3f, RZ, 0xc0, !PT ;  /* 0x0000003f04047812 */ /* 0x000fe400078ec0ff */
[----:B------:R-:W-:Y:S01]  /*8da0*/  LOP3.LUT R24, R24, 0x3f, RZ, 0xc0, !PT ;  /* 0x0000003f18187812 */ /* 0x000fe200078ec0ff */
[----:B------:R-:W-:Y:S01]  /*8db0*/  I2F.F16 R25, R25 ;  /* 0x0000001900197306 */ /* 0x000fe20000200c00 */
[----:B------:R-:W-:-:S02]  /*8dc0*/  IADD3 R26, PT, PT, R26, -0x20, RZ ;  /* 0xffffffe01a1a7810 */ /* 0x000fc40007ffe0ff */
[----:B------:R-:W-:Y:S02]  /*8dd0*/  IADD3 R55, PT, PT, R19, -0x20, RZ ;  /* 0xffffffe013377810 */ /* 0x000fe40007ffe0ff */
[----:B------:R-:W-:Y:S02]  /*8de0*/  IADD3 R24, PT, PT, R24, -0x20, RZ ;  /* 0xffffffe018187810 */ /* 0x000fe40007ffe0ff */
[----:B-1----:R-:W-:Y:S01]  /*8df0*/  PRMT R77, R77, 0x5410, R38 ;  /* 0x000054104d4d7816 */ /* 0x002fe20000000026 */
[----:B------:R-:W1:Y:S01]  /*8e00*/  I2F.F16 R40, R40 ;  /* 0x0000002800287306 */ /* 0x000e620000200c00 */
[----:B---3--:R-:W-:Y:S02]  /*8e10*/  PRMT R51, R51, 0x5410, R36 ;  /* 0x0000541033337816 */ /* 0x008fe40000000024 */
[----:B------:R-:W-:Y:S02]  /*8e20*/  PRMT R82, R82, 0x5410, R39 ;  /* 0x0000541052527816 */ /* 0x000fe40000000027 */
[----:B------:R-:W-:-:S02]  /*8e30*/  PRMT R76, R37, 0x5410, R76 ;  /* 0x00005410254c7816 */ /* 0x000fc4000000004c */
[----:B------:R-:W-:Y:S01]  /*8e40*/  IADD3 R4, PT, PT, R4, -0x20, RZ ;  /* 0xffffffe004047810 */ /* 0x000fe20007ffe0ff */
[----:B------:R3:W-:Y:S01]  /*8e50*/  I2F.F16 R57, R2 ;  /* 0x0000000200397306 */ /* 0x0007e20000200c00 */
[----:B------:R-:W4:Y:S01]  /*8e60*/  LDS.128 R36, [UR4+0x80] ;  /* 0x00008004ff247984 */ /* 0x000f220008000c00 */
[----:B------:R-:W-:Y:S02]  /*8e70*/  SHF.R.U32 R20, R20, 0x1c, R32 ;  /* 0x0000001c14147819 */ /* 0x000fe40000001620 */
[----:B---3--:R-:W-:-:S04]  /*8e80*/  SHF.R.U32.HI R2, RZ, 0x16, R22 ;  /* 0x00000016ff027819 */ /* 0x008fc80000011616 */
[----:B------:R-:W-:Y:S01]  /*8e90*/  I2F.F16 R44, R26 ;  /* 0x0000001a002c7306 */ /* 0x000fe20000200c00 */
[----:B------:R-:W-:-:S07]  /*8ea0*/  LOP3.LUT R2, R2, 0x3f, RZ, 0xc0, !PT ;  /* 0x0000003f02027812 */ /* 0x000fce00078ec0ff */
[----:B------:R-:W-:Y:S01]  /*8eb0*/  I2F.F16 R52, R52 ;  /* 0x0000003400347306 */ /* 0x000fe20000200c00 */
[----:B------:R-:W-:-:S07]  /*8ec0*/  SHF.R.U32.HI R53, RZ, 0x10, R23 ;  /* 0x00000010ff357819 */ /* 0x000fce0000011617 */
[----:B------:R-:W3:Y:S01]  /*8ed0*/  I2F.F16 R27, R27 ;  /* 0x0000001b001b7306 */ /* 0x000ee20000200c00 */
[----:B------:R-:W-:-:S07]  /*8ee0*/  LOP3.LUT R20, R20, 0x3f, RZ, 0xc0, !PT ;  /* 0x0000003f14147812 */ /* 0x000fce00078ec0ff */
[----:B------:R5:W0:Y:S08]  /*8ef0*/  I2F.F16 R26, R4 ;  /* 0x00000004001a7306 */ /* 0x000a300000200c00 */
[----:B------:R-:W-:Y:S01]  /*8f00*/  I2F.F16 R55, R55 ;  /* 0x0000003700377306 */ /* 0x000fe20000200c00 */
[----:B-----5:R-:W-:-:S07]  /*8f10*/  IADD3 R4, PT, PT, R2, -0x20, RZ ;  /* 0xffffffe002047810 */ /* 0x020fce0007ffe0ff */
[----:B------:R-:W5:Y:S01]  /*8f20*/  I2F.F16 R24, R24 ;  /* 0x0000001800187306 */ /* 0x000f620000200c00 */
[----:B------:R-:W-:Y:S02]  /*8f30*/  SHF.R.U32.HI R2, RZ, 0x16, R23 ;  /* 0x00000016ff027819 */ /* 0x000fe40000011617 */
[----:B------:R-:W-:Y:S02]  /*8f40*/  SHF.R.U32.HI R19, RZ, 0x10, R22 ;  /* 0x00000010ff137819 */ /* 0x000fe40000011616 */
[----:B------:R-:W-:Y:S02]  /*8f50*/  PRMT R47, R47, 0x5410, R42 ;  /* 0x000054102f2f7816 */ /* 0x000fe4000000002a */
[----:B------:R-:W-:Y:S02]  /*8f60*/  SHF.R.U32.HI R42, RZ, 0x8, R33 ;  /* 0x00000008ff2a7819 */ /* 0x000fe40000011621 */
[----:B-1----:R-:W-:Y:S02]  /*8f70*/  PRMT R40, R25, 0x5410, R40 ;  /* 0x0000541019287816 */ /* 0x002fe40000000028 */
[----:B------:R-:W-:-:S02]  /*8f80*/  LOP3.LUT R53, R53, 0x3f, RZ, 0xc0, !PT ;  /* 0x0000003f35357812 */ /* 0x000fc400078ec0ff */
[----:B------:R-:W-:Y:S02]  /*8f90*/  LOP3.LUT R2, R2, 0x3f, RZ, 0xc0, !PT ;  /* 0x0000003f02027812 */ /* 0x000fe400078ec0ff */
[----:B------:R-:W-:Y:S02]  /*8fa0*/  SHF.R.U32.HI R25, RZ, 0xe, R33 ;  /* 0x0000000eff197819 */ /* 0x000fe40000011621 */
[----:B------:R-:W-:Y:S02]  /*8fb0*/  IADD3 R20, PT, PT, R20, -0x20, RZ ;  /* 0xffffffe014147810 */ /* 0x000fe40007ffe0ff */
[----:B------:R-:W-:Y:S02]  /*8fc0*/  PRMT R43, R43, 0x5410, R46 ;  /* 0x000054102b2b7816 */ /* 0x000fe4000000002e */
[----:B------:R-:W-:Y:S02]  /*8fd0*/  LOP3.LUT R19, R19, 0x3f, RZ, 0xc0, !PT ;  /* 0x0000003f13137812 */ /* 0x000fe400078ec0ff */
[----:B------:R-:W-:-:S02]  /*8fe0*/  PRMT R46, R54, 0x5410, R71 ;  /* 0x00005410362e7816 */ /* 0x000fc40000000047 */
[----:B------:R-:W-:Y:S01]  /*8ff0*/  LOP3.LUT R54, R42, 0x3f, RZ, 0xc0, !PT ;  /* 0x0000003f2a367812 */ /* 0x000fe200078ec0ff */
[----:B------:R1:W-:Y:S01]  /*9000*/  I2F.F16 R88, R20 ;  /* 0x0000001400587306 */ /* 0x0003e20000200c00 */
[----:B------:R-:W-:Y:S02]  /*9010*/  IADD3 R53, PT, PT, R53, -0x20, RZ ;  /* 0xffffffe035357810 */ /* 0x000fe40007ffe0ff */
[----:B------:R-:W-:Y:S02]  /*9020*/  IADD3 R2, PT, PT, R2, -0x20, RZ ;  /* 0xffffffe002027810 */ /* 0x000fe40007ffe0ff */
[----:B---3--:R-:W-:Y:S02]  /*9030*/  PRMT R42, R52, 0x5410, R27 ;  /* 0x00005410342a7816 */ /* 0x008fe4000000001b */
[----:B------:R-:W-:Y:S02]  /*9040*/  LOP3.LUT R18, R18, 0x3f, RZ, 0xc0, !PT ;  /* 0x0000003f12127812 */ /* 0x000fe400078ec0ff */
[----:B0-----:R-:W-:-:S02]  /*9050*/  PRMT R57, R57, 0x5410, R26 ;  /* 0x0000541039397816 */ /* 0x001fc4000000001a */
[----:B-----5:R-:W-:Y:S02]  /*9060*/  PRMT R55, R55, 0x5410, R24 ;  /* 0x0000541037377816 */ /* 0x020fe40000000018 */
[----:B------:R-:W-:Y:S02]  /*9070*/  LOP3.LUT R52, R25, 0x3f, RZ, 0xc0, !PT ;  /* 0x0000003f19347812 */ /* 0x000fe400078ec0ff */
[----:B------:R-:W-:Y:S01]  /*9080*/  IADD3 R19, PT, PT, R19, -0x20, RZ ;  /* 0xffffffe013137810 */ /* 0x000fe20007ffe0ff */
[----:B------:R-:W0:Y:S01]  /*9090*/  LDS.128 R24, [UR4] ;  /* 0x00000004ff187984 */ /* 0x000e220008000c00 */
[----:B------:R-:W-:Y:S02]  /*90a0*/  SHF.R.U32 R21, R21, 0x1c, R33 ;  /* 0x0000001c15157819 */ /* 0x000fe40000001621 */
[----:B-1----:R-:W-:Y:S01]  /*90b0*/  SHF.R.U32.HI R20, RZ, 0x2, R34 ;  /* 0x00000002ff147819 */ /* 0x002fe20000011622 */
[----:B------:R-:W-:Y:S01]  /*90c0*/  I2F.F16 R53, R53 ;  /* 0x0000003500357306 */ /* 0x000fe20000200c00 */
[----:B------:R-:W-:-:S02]  /*90d0*/  IADD3 R18, PT, PT, R18, -0x20, RZ ;  /* 0xffffffe012127810 */ /* 0x000fc40007ffe0ff */
[----:B------:R-:W-:Y:S02]  /*90e0*/  LOP3.LUT R21, R21, 0x3f, RZ, 0xc0, !PT ;  /* 0x0000003f15157812 */ /* 0x000fe400078ec0ff */
[----:B------:R-:W-:Y:S02]  /*90f0*/  SHF.R.U32 R22, R22, 0x1c, R34 ;  /* 0x0000001c16167819 */ /* 0x000fe40000001622 */
[----:B------:R-:W-:Y:S01]  /*9100*/  LOP3.LUT R20, R20, 0x3f, RZ, 0xc0, !PT ;  /* 0x0000003f14147812 */ /* 0x000fe200078ec0ff */
[----:B------:R-:W1:Y:S01]  /*9110*/  I2F.F16 R2, R2 ;  /* 0x0000000200027306 */ /* 0x000e620000200c00 */
[----:B------:R-:W-:Y:S02]  /*9120*/  IADD3 R21, PT, PT, R21, -0x20, RZ ;  /* 0xffffffe015157810 */ /* 0x000fe40007ffe0ff */
[----:B------:R-:W-:Y:S02]  /*9130*/  LOP3.LUT R22, R22, 0x3f, RZ, 0xc0, !PT ;  /* 0x0000003f16167812 */ /* 0x000fe400078ec0ff */
[----:B------:R-:W-:-:S03]  /*9140*/  IADD3 R63, PT, PT, R20, -0x20, RZ ;  /* 0xffffffe0143f7810 */ /* 0x000fc60007ffe0ff */
[----:B------:R-:W-:Y:S01]  /*9150*/  I2F.F16 R19, R19 ;  /* 0x0000001300137306 */ /* 0x000fe20000200c00 */
[----:B------:R-:W-:-:S07]  /*9160*/  SHF.R.U32.HI R20, RZ, 0x2, R35 ;  /* 0x00000002ff147819 */ /* 0x000fce0000011623 */
[----:B------:R-:W3:Y:S01]  /*9170*/  I2F.F16 R4, R4 ;  /* 0x0000000400047306 */ /* 0x000ee20000200c00 */
[----:B------:R-:W-:Y:S02]  /*9180*/  IADD3 R22, PT, PT, R22, -0x20, RZ ;  /* 0xffffffe016167810 */ /* 0x000fe40007ffe0ff */
[----:B------:R-:W-:-:S05]  /*9190*/  PRMT R41, R41, 0x5410, R56 ;  /* 0x0000541029297816 */ /* 0x000fca0000000038 */
[----:B------:R-:W5:Y:S01]  /*91a0*/  I2F.F16 R50, R18 ;  /* 0x0000001200327306 */ /* 0x000f620000200c00 */
[----:B------:R-:W-:Y:S02]  /*91b0*/  LEA.HI R66, R33, 0xffffffe0, RZ, 0x6 ;  /* 0xffffffe021427811 */ /* 0x000fe400078f30ff */
[----:B------:R-:W-:Y:S02]  /*91c0*/  SHF.R.U32.HI R61, RZ, 0x2, R33 ;  /* 0x00000002ff3d7819 */ /* 0x000fe40000011621 */
[----:B------:R-:W-:-:S03]  /*91d0*/  SHF.R.U32.HI R56, RZ, 0x14, R32 ;  /* 0x00000014ff387819 */ /* 0x000fc60000011620 */
[----:B------:R2:W-:Y:S01]  /*91e0*/  I2F.F16 R86, R21 ;  /* 0x0000001500567306 */ /* 0x0005e20000200c00 */
[----:B------:R-:W-:Y:S02]  /*91f0*/  SHF.R.U32 R23, R23, 0x1c, R35 ;  /* 0x0000001c17177819 */ /* 0x000fe40000001623 */
[----:B------:R-:W-:Y:S02]  /*9200*/  SHF.R.U32.HI R33, RZ, 0x14, R33 ;  /* 0x00000014ff217819 */ /* 0x000fe40000011621 */
[----:B------:R-:W-:Y:S02]  /*9210*/  PRMT R81, R81, 0x5410, R60 ;  /* 0x0000541051517816 */ /* 0x000fe4000000003c */
[----:B--2---:R-:W-:Y:S01]  /*9220*/  LOP3.LUT R21, R20, 0x3f, RZ, 0xc0, !PT ;  /* 0x0000003f14157812 */ /* 0x004fe200078ec0ff */
[----:B------:R2:W-:Y:S01]  /*9230*/  I2F.F16 R80, R22 ;  /* 0x0000001600507306 */ /* 0x0005e20000200c00 */
[----:B------:R-:W-:Y:S02]  /*9240*/  PRMT R75, R75, 0x5410, R64 ;  /* 0x000054104b4b7816 */ /* 0x000fe40000000040 */
[----:B------:R-:W-:-:S02]  /*9250*/  LOP3.LUT R56, R56, 0x3f, RZ, 0xc0, !PT ;  /* 0x0000003f38387812 */ /* 0x000fc400078ec0ff */
[----:B------:R-:W-:Y:S02]  /*9260*/  IADD3 R54, PT, PT, R54, -0x20, RZ ;  /* 0xffffffe036367810 */ /* 0x000fe40007ffe0ff */
[----:B------:R-:W-:Y:S02]  /*9270*/  LOP3.LUT R23, R23, 0x3f, RZ, 0xc0, !PT ;  /* 0x0000003f17177812 */ /* 0x000fe400078ec0ff */
[----:B--2---:R-:W-:Y:S02]  /*9280*/  IADD3 R22, PT, PT, R21, -0x20, RZ ;  /* 0xffffffe015167810 */ /* 0x004fe40007ffe0ff */
[--C-:B------:R-:W-:Y:S02]  /*9290*/  SHF.R.U32.HI R20, RZ, 0x8, R32.reuse ;  /* 0x00000008ff147819 */ /* 0x100fe40000011620 */
[----:B------:R-:W-:Y:S02]  /*92a0*/  SHF.R.U32.HI R21, RZ, 0xe, R32 ;  /* 0x0000000eff157819 */ /* 0x000fe40000011620 */
[----:B------:R-:W-:-:S02]  /*92b0*/  LOP3.LUT R33, R33, 0x3f, RZ, 0xc0, !PT ;  /* 0x0000003f21217812 */ /* 0x000fc400078ec0ff */
[----:B-1----:R-:W-:Y:S01]  /*92c0*/  PRMT R53, R53, 0x5410, R2 ;  /* 0x0000541035357816 */ /* 0x002fe20000000002 */
[----:B----4-:R-:W-:Y:S01]  /*92d0*/  HFMA2 R2, R81, R36, RZ ;  /* 0x0000002451027231 */ /* 0x010fe200000000ff */
[----:B------:R-:W-:Y:S01]  /*92e0*/  PRMT R45, R45, 0x5410, R44 ;  /* 0x000054102d2d7816 */ /* 0x000fe2000000002c */
[----:B------:R1:W-:Y:S01]  /*92f0*/  I2F.F16 R79, R54 ;  /* 0x00000036004f7306 */ /* 0x0003e20000200c00 */
[----:B------:R-:W-:Y:S02]  /*9300*/  IADD3 R56, PT, PT, R56, -0x20, RZ ;  /* 0xffffffe038387810 */ /* 0x000fe40007ffe0ff */
[----:B------:R-:W-:Y:S02]  /*9310*/  PRMT R44, R69, 0x5410, R58 ;  /* 0x00005410452c7816 */ /* 0x000fe4000000003a */
[----:B---3--:R-:W-:Y:S01]  /*9320*/  PRMT R19, R19, 0x5410, R4 ;  /* 0x0000541013137816 */ /* 0x008fe20000000004 */
[----:B------:R-:W-:Y:S01]  /*9330*/  IMAD.WIDE R128, R111, 0x4, R128 ;  /* 0x000000046f807825 */ /* 0x000fe200078e0280 */
[----:B------:R-:W-:-:S03]  /*9340*/  IADD3 R23, PT, PT, R23, -0x20, RZ ;  /* 0xffffffe017177810 */ /* 0x000fc60007ffe0ff */
[-C--:B------:R-:W-:Y:S01]  /*9350*/  HFMA2 R64, R51, R36.reuse, RZ.H0_H0 ;  /* 0x0000002433407231 */ /* 0x080fe200000400ff */
[----:B------:R-:W-:Y:S01]  /*9360*/  LOP3.LUT R20, R20, 0x3f, RZ, 0xc0, !PT ;  /* 0x0000003f14147812 */ /* 0x000fe200078ec0ff */
[-C--:B-1----:R-:W-:Y:S01]  /*9370*/  HFMA2 R54, R75, R36.reuse, RZ ;  /* 0x000000244b367231 */ /* 0x082fe200000000ff */
[----:B------:R-:W-:Y:S02]  /*9380*/  LOP3.LUT R21, R21, 0x3f, RZ, 0xc0, !PT ;  /* 0x0000003f15157812 */ /* 0x000fe400078ec0ff */
[----:B-----5:R-:W-:Y:S02]  /*9390*/  PRMT R50, R67, 0x5410, R50 ;  /* 0x0000541043327816 */ /* 0x020fe40000000032 */
[----:B------:R-:W-:Y:S02]  /*93a0*/  SHF.R.U32.HI R4, RZ, 0x8, R35 ;  /* 0x00000008ff047819 */ /* 0x000fe40000011623 */
[----:B------:R-:W-:Y:S01]  /*93b0*/  IADD3 R69, PT, PT, R33, -0x20, RZ ;  /* 0xffffffe021457810 */ /* 0x000fe20007ffe0ff */
[----:B------:R-:W-:Y:S01]  /*93c0*/  HFMA2 R33, R77, R36, RZ.H0_H0 ;  /* 0x000000244d217231 */ /* 0x000fe200000400ff */
[----:B------:R-:W-:Y:S01]  /*93d0*/  PRMT R78, R65, 0x5410, R78 ;  /* 0x00005410414e7816 */ /* 0x000fe2000000004e */
[-C--:B------:R-:W-:Y:S01]  /*93e0*/  HFMA2 R36, R82, R37.reuse, R2 ;  /* 0x0000002552247231 */ /* 0x080fe20000000002 */
[----:B------:R-:W-:Y:S01]  /*93f0*/  IADD3 R52, PT, PT, R52, -0x20, RZ ;  /* 0xffffffe034347810 */ /* 0x000fe20007ffe0ff */
[----:B------:R-:W-:Y:S01]  /*9400*/  I2F.F16 R67, R56 ;  /* 0x0000003800437306 */ /* 0x000fe20000200c00 */
[----:B------:R-:W-:Y:S01]  /*9410*/  SHF.R.U32.HI R2, RZ, 0x8, R34 ;  /* 0x00000008ff027819 */ /* 0x000fe20000011622 */
[-C--:B------:R-:W-:Y:S01]  /*9420*/  HFMA2 R60, R76, R37.reuse, R54 ;  /* 0x000000254c3c7231 */ /* 0x080fe20000000036 */
[----:B------:R-:W-:Y:S01]  /*9430*/  LEA.HI R70, R32, 0xffffffe0, RZ, 0x6 ;  /* 0xffffffe020467811 */ /* 0x000fe200078f30ff */
[----:B------:R-:W-:Y:S01]  /*9440*/  HFMA2 R64, R50, R37, R64 ;  /* 0x0000002532407231 */ /* 0x000fe20000000040 */
[----:B------:R-:W-:-:S02]  /*9450*/  SHF.R.U32.HI R59, RZ, 0x2, R32 ;  /* 0x00000002ff3b7819 */ /* 0x000fc40000011620 */
[----:B------:R-:W-:Y:S01]  /*9460*/  LOP3.LUT R4, R4, 0x3f, RZ, 0xc0, !PT ;  /* 0x0000003f04047812 */ /* 0x000fe200078ec0ff */
[----:B------:R-:W-:Y:S01]  /*9470*/  I2F.F16 R72, R23 ;  /* 0x0000001700487306 */ /* 0x000fe20000200c00 */
[----:B------:R-:W-:Y:S02]  /*9480*/  IADD3 R85, PT, PT, R20, -0x20, RZ ;  /* 0xffffffe014557810 */ /* 0x000fe40007ffe0ff */
[----:B------:R-:W-:Y:S01]  /*9490*/  IADD3 R32, PT, PT, R21, -0x20, RZ ;  /* 0xffffffe015207810 */ /* 0x000fe20007ffe0ff */
[----:B------:R-:W-:Y:S01]  /*94a0*/  HFMA2 R54, R41, R38, R36 ;  /* 0x0000002629367231 */ /* 0x000fe20000000024 */
[----:B------:R-:W-:-:S03]  /*94b0*/  LOP3.LUT R2, R2, 0x3f, RZ, 0xc0, !PT ;  /* 0x0000003f02027812 */ /* 0x000fc600078ec0ff */
[----:B------:R1:W-:Y:S01]  /*94c0*/  I2F.F16 R65, R22 ;  /* 0x0000001600417306 */ /* 0x0003e20000200c00 */
[----:B------:R-:W-:Y:S01]  /*94d0*/  IADD3 R4, PT, PT, R4, -0x20, RZ ;  /* 0xffffffe004047810 */ /* 0x000fe20007ffe0ff */
[-C--:B------:R-:W-:Y:S02]  /*94e0*/  HFMA2 R60, R45, R38.reuse, R60 ;  /* 0x000000262d3c7231 */ /* 0x080fe4000000003c */
[----:B------:R-:W-:Y:S01]  /*94f0*/  HFMA2 R64, R43, R38, R64 ;  /* 0x000000262b407231 */ /* 0x000fe20000000040 */
[----:B------:R-:W-:-:S03]  /*9500*/  SHF.R.U32.HI R36, RZ, 0xe, R34 ;  /* 0x0000000eff247819 */ /* 0x000fc60000011622 */
[----:B------:R2:W-:Y:S01]  /*9510*/  I2F.F16 R56, R52 ;  /* 0x0000003400387306 */ /* 0x0005e20000200c00 */
[----:B-1----:R1:W3:Y:S01]  /*9520*/  LDG.E.128.CONSTANT R20, desc[UR8][R128.64] ;  /* 0x0000000880147981 */ /* 0x0022e2000c1e9d00 */
[----:B------:R-:W-:Y:S01]  /*9530*/  LEA.HI R62, R34, 0xffffffe0, RZ, 0x6 ;  /* 0xffffffe0223e7811 */ /* 0x000fe200078f30ff */
[----:B--2---:R-:W-:Y:S01]  /*9540*/  HFMA2 R52, R78, R37, R33 ;  /* 0x000000254e347231 */ /* 0x004fe20000000021 */
[----:B------:R-:W-:-:S04]  /*9550*/  SHF.R.U32.HI R37, RZ, 0x14, R34 ;  /* 0x00000014ff257819 */ /* 0x000fc80000011622 */
[----:B------:R2:W-:Y:S01]  /*9560*/  I2F.F16 R33, R4 ;  /* 0x0000000400217306 */ /* 0x0005e20000200c00 */
[----:B------:R-:W-:Y:S01]  /*9570*/  IADD3 R34, PT, PT, R2, -0x20, RZ ;  /* 0xffffffe002227810 */ /* 0x000fe20007ffe0ff */
[----:B------:R-:W-:Y:S02]  /*9580*/  HFMA2 R52, R47, R38, R52 ;  /* 0x000000262f347231 */ /* 0x000fe40000000034 */
[-C--:B------:R-:W-:Y:S01]  /*9590*/  HFMA2 R2, R42, R39.reuse, R60 ;  /* 0x000000272a027231 */ /* 0x080fe2000000003c */
[----:B------:R-:W-:Y:S01]  /*95a0*/  LOP3.LUT R60, R36, 0x3f, RZ, 0xc0, !PT ;  /* 0x0000003f243c7812 */ /* 0x000fe200078ec0ff */
[-C--:B------:R-:W-:Y:S02]  /*95b0*/  HFMA2 R54, R46, R39.reuse, R54 ;  /* 0x000000272e367231 */ /* 0x080fe40000000036 */
[-C--:B------:R-:W-:Y:S02]  /*95c0*/  HFMA2 R52, R44, R39.reuse, R52 ;  /* 0x000000272c347231 */ /* 0x080fe40000000034 */
[----:B--2---:R-:W-:Y:S01]  /*95d0*/  HFMA2 R4, R40, R39, R64 ;  /* 0x0000002728047231 */ /* 0x004fe20000000040 */
[----:B------:R-:W-:-:S02]  /*95e0*/  LOP3.LUT R64, R37, 0x3f, RZ, 0xc0, !PT ;  /* 0x0000003f25407812 */ /* 0x000fc400078ec0ff */
[----:B------:R-:W2:Y:S01]  /*95f0*/  LDS.128 R36, [UR4+0x10] ;  /* 0x00001004ff247984 */ /* 0x000ea20008000c00 */
[----:B------:R-:W-:Y:S02]  /*9600*/  LEA.HI R18, R35, 0xffffffe0, RZ, 0x6 ;  /* 0xffffffe023127811 */ /* 0x000fe400078f30ff */
[--C-:B------:R-:W-:Y:S02]  /*9610*/  SHF.R.U32.HI R58, RZ, 0xe, R35.reuse ;  /* 0x0000000eff3a7819 */ /* 0x100fe40000011623 */
[----:B------:R-:W-:Y:S01]  /*9620*/  SHF.R.U32.HI R68, RZ, 0x14, R35 ;  /* 0x00000014ff447819 */ /* 0x000fe20000011623 */
[-C--:B0-----:R-:W-:Y:S01]  /*9630*/  HFMA2 R71, R77, R24.reuse, RZ.H0_H0 ;  /* 0x000000184d477231 */ /* 0x081fe200000400ff */
[----:B------:R-:W-:Y:S01]  /*9640*/  IADD3 R35, PT, PT, R60, -0x20, RZ ;  /* 0xffffffe03c237810 */ /* 0x000fe20007ffe0ff */
[-C--:B------:R-:W-:Y:S02]  /*9650*/  HFMA2 R60, R81, R24.reuse, RZ ;  /* 0x00000018513c7231 */ /* 0x080fe400000000ff */
[----:B------:R-:W-:-:S02]  /*9660*/  HFMA2 R74, R51, R24, RZ.H0_H0 ;  /* 0x00000018334a7231 */ /* 0x000fc400000400ff */
[----:B------:R-:W-:Y:S01]  /*9670*/  HFMA2 R73, R75, R24, RZ ;  /* 0x000000184b497231 */ /* 0x000fe200000000ff */
[----:B------:R-:W-:Y:S01]  /*9680*/  LOP3.LUT R61, R61, 0x3f, RZ, 0xc0, !PT ;  /* 0x0000003f3d3d7812 */ /* 0x000fe200078ec0ff */
[-C--:B------:R-:W-:Y:S02]  /*9690*/  HFMA2 R60, R82, R25.reuse, R60 ;  /* 0x00000019523c7231 */ /* 0x080fe4000000003c */
[-C--:B------:R-:W-:Y:S02]  /*96a0*/  HFMA2 R24, R78, R25.reuse, R71 ;  /* 0x000000194e187231 */ /* 0x080fe40000000047 */
[-C--:B------:R-:W-:Y:S01]  /*96b0*/  HFMA2 R73, R76, R25.reuse, R73 ;  /* 0x000000194c497231 */ /* 0x080fe20000000049 */
[----:B------:R-:W-:Y:S01]  /*96c0*/  LOP3.LUT R58, R58, 0x3f, RZ, 0xc0, !PT ;  /* 0x0000003f3a3a7812 */ /* 0x000fe200078ec0ff */
[----:B------:R-:W-:Y:S01]  /*96d0*/  HFMA2 R74, R50, R25, R74 ;  /* 0x00000019324a7231 */ /* 0x000fe2000000004a */
[----:B------:R-:W-:Y:S01]  /*96e0*/  IADD3 R61, PT, PT, R61, -0x20, RZ ;  /* 0xffffffe03d3d7810 */ /* 0x000fe20007ffe0ff */
[----:B------:R-:W-:-:S02]  /*96f0*/  HFMA2 R60, R41, R26, R60 ;  /* 0x0000001a293c7231 */ /* 0x000fc4000000003c */
[-C--:B------:R-:W-:Y:S02]  /*9700*/  HFMA2 R24, R47, R26.reuse, R24 ;  /* 0x0000001a2f187231 */ /* 0x080fe40000000018 */
[-C--:B------:R-:W-:Y:S01]  /*9710*/  HFMA2 R73, R45, R26.reuse, R73 ;  /* 0x0000001a2d497231 */ /* 0x080fe20000000049 */
[----:B------:R-:W-:Y:S01]  /*9720*/  IADD3 R58, PT, PT, R58, -0x20, RZ ;  /* 0xffffffe03a3a7810 */ /* 0x000fe20007ffe0ff */
[----:B------:R-:W-:Y:S01]  /*9730*/  HFMA2 R26, R43, R26, R74 ;  /* 0x0000001a2b1a7231 */ /* 0x000fe2000000004a */
[----:B------:R-:W0:Y:S01]  /*9740*/  I2F.F16 R61, R61 ;  /* 0x0000003d003d7306 */ /* 0x000e220000200c00 */
[-C--:B------:R-:W-:Y:S02]  /*9750*/  HFMA2 R60, R46, R27.reuse, R60 ;  /* 0x0000001b2e3c7231 */ /* 0x080fe4000000003c */
[-C--:B------:R-:W-:Y:S02]  /*9760*/  HFMA2 R74, R44, R27.reuse, R24 ;  /* 0x0000001b2c4a7231 */ /* 0x080fe40000000018 */
[----:B------:R-:W-:-:S02]  /*9770*/  HFMA2 R83, R42, R27, R73 ;  /* 0x0000001b2a537231 */ /* 0x000fc40000000049 */
[----:B------:R-:W-:Y:S02]  /*9780*/  HFMA2 R84, R40, R27, R26 ;  /* 0x0000001b28547231 */ /* 0x000fe4000000001a */
[----:B------:R-:W4:Y:S01]  /*9790*/  LDS.128 R24, [UR4+0x100] ;  /* 0x00010004ff187984 */ /* 0x000f220008000c00 */
[----:B------:R-:W-:Y:S01]  /*97a0*/  I2F.F16 R85, R85 ;  /* 0x0000005500557306 */ /* 0x000fe20000200c00 */
[----:B------:R-:W-:-:S07]  /*97b0*/  LOP3.LUT R59, R59, 0x3f, RZ, 0xc0, !PT ;  /* 0x0000003f3b3b7812 */ /* 0x000fce00078ec0ff */
[----:B------:R-:W5:Y:S01]  /*97c0*/  I2F.F16 R32, R32 ;  /* 0x0000002000207306 */ /* 0x000f620000200c00 */
[----:B------:R-:W-:-:S07]  /*97d0*/  IADD3 R59, PT, PT, R59, -0x20, RZ ;  /* 0xffffffe03b3b7810 */ /* 0x000fce0007ffe0ff */
[----:B------:R-:W1:Y:S01]  /*97e0*/  I2F.F16 R58, R58 ;  /* 0x0000003a003a7306 */ /* 0x000e620000200c00 */
[----:B------:R-:W-:-:S07]  /*97f0*/  LOP3.LUT R68, R68, 0x3f, RZ, 0xc0, !PT ;  /* 0x0000003f44447812 */ /* 0x000fce00078ec0ff */
[----:B------:R-:W-:Y:S08]  /*9800*/  I2F.F16 R34, R34 ;  /* 0x0000002200227306 */ /* 0x000ff00000200c00 */
[----:B------:R-:W2:Y:S01]  /*9810*/  I2F.F16 R35, R35 ;  /* 0x0000002300237306 */ /* 0x000ea20000200c00 */
[----:B------:R-:W-:Y:S02]  /*9820*/  IADD3 R68, PT, PT, R68, -0x20, RZ ;  /* 0xffffffe044447810 */ /* 0x000fe40007ffe0ff */
[----:B0-----:R-:W-:-:S02]  /*9830*/  PRMT R86, R86, 0x5410, R61 ;  /* 0x0000541056567816 */ /* 0x001fc4000000003d */
[----:B------:R-:W-:-:S03]  /*9840*/  PRMT R72, R72, 0x5410, R65 ;  /* 0x0000541048487816 */ /* 0x000fc60000000041 */
[----:B------:R-:W0:Y:S01]  /*9850*/  I2F.F16 R59, R59 ;  /* 0x0000003b003b7306 */ /* 0x000e220000200c00 */
[----:B-----5:R-:W-:Y:S02]  /*9860*/  PRMT R85, R85, 0x5410, R32 ;  /* 0x0000541055557816 */ /* 0x020fe40000000020 */
[----:B-1----:R-:W-:-:S05]  /*9870*/  PRMT R61, R33, 0x5410, R58 ;  /* 0x00005410213d7816 */ /* 0x002fca000000003a */
[----:B------:R-:W1:Y:S01]  /*9880*/  I2F.F16 R63, R63 ;  /* 0x0000003f003f7306 */ /* 0x000e620000200c00 */
[----:B--2---:R-:W-:Y:S02]  /*9890*/  PRMT R65, R34, 0x5410, R35 ;  /* 0x0000541022417816 */ /* 0x004fe40000000023 */
[----:B------:R-:W2:Y:S01]  /*98a0*/  LDS.128 R32, [UR4+0x110] ;  /* 0x00011004ff207984 */ /* 0x000ea20008000c00 */
[----:B------:R-:W-:-:S04]  /*98b0*/  IADD3 R64, PT, PT, R64, -0x20, RZ ;  /* 0xffffffe040407810 */ /* 0x000fc80007ffe0ff */
[----:B------:R-:W-:Y:S01]  /*98c0*/  I2F.F16 R18, R18 ;  /* 0x0000001200127306 */ /* 0x000fe20000200c00 */
[----:B------:R-:W-:-:S07]  /*98d0*/  HFMA2 R60, R57, R36, R60 ;  /* 0x00000024393c7231 */ /* 0x000fce000000003c */
[----:B------:R-:W5:Y:S01]  /*98e0*/  I2F.F16 R73, R68 ;  /* 0x0000004400497306 */ /* 0x000f620000200c00 */
[-C--:B------:R-:W-:Y:S02]  /*98f0*/  HFMA2 R74, R55, R36.reuse, R74 ;  /* 0x00000024374a7231 */ /* 0x080fe4000000004a */
[-C--:B------:R-:W-:Y:S02]  /*9900*/  HFMA2 R83, R19, R36.reuse, R83 ;  /* 0x0000002413537231 */ /* 0x080fe40000000053 */
[----:B------:R-:W-:-:S03]  /*9910*/  HFMA2 R36, R53, R36, R84 ;  /* 0x0000002435247231 */ /* 0x000fc60000000054 */
[----:B------:R-:W4:Y:S01]  /*9920*/  I2F.F16 R70, R70 ;  /* 0x0000004600467306 */ /* 0x000f220000200c00 */
[----:B------:R-:W-:-:S07]  /*9930*/  HFMA2 R36, R72, R37, R36 ;  /* 0x0000002548247231 */ /* 0x000fce0000000024 */
[----:B------:R-:W-:Y:S01]  /*9940*/  I2F.F16 R66, R66 ;  /* 0x0000004200427306 */ /* 0x000fe20000200c00 */
[----:B0-----:R-:W-:-:S07]  /*9950*/  PRMT R88, R88, 0x5410, R59 ;  /* 0x0000541058587816 */ /* 0x001fce000000003b */
[----:B------:R-:W-:Y:S01]  /*9960*/  I2F.F16 R62, R62 ;  /* 0x0000003e003e7306 */ /* 0x000fe20000200c00 */
[----:B-1----:R-:W-:-:S07]  /*9970*/  PRMT R80, R80, 0x5410, R63 ;  /* 0x0000541050507816 */ /* 0x002fce000000003f */
[----:B------:R-:W0:Y:S08]  /*9980*/  I2F.F16 R69, R69 ;  /* 0x0000004500457306 */ /* 0x000e300000200c00 */
[----:B------:R-:W1:Y:S01]  /*9990*/  I2F.F16 R71, R64 ;  /* 0x0000004000477306 */ /* 0x000e620000200c00 */
[----:B-----5:R-:W-:Y:S01]  /*99a0*/  PRMT R18, R73, 0x5410, R18 ;  /* 0x0000541049127816 */ /* 0x020fe20000000012 */
[----:B------:R-:W-:Y:S01]  /*99b0*/  HFMA2 R36, R61, R38, R36 ;  /* 0x000000263d247231 */ /* 0x000fe20000000024 */
[----:B------:R-:W-:Y:S01]  /*99c0*/  PRMT R79, R79, 0x5410, R56 ;  /* 0x000054104f4f7816 */ /* 0x000fe20000000038 */
[----:B------:R-:W-:-:S02]  /*99d0*/  HFMA2 R60, R88, R37, R60 ;  /* 0x00000025583c7231 */ /* 0x000fc4000000003c */
[-C--:B------:R-:W-:Y:S02]  /*99e0*/  HFMA2 R74, R86, R37.reuse, R74 ;  /* 0x00000025564a7231 */ /* 0x080fe4000000004a */
[----:B------:R-:W-:Y:S02]  /*99f0*/  HFMA2 R83, R80, R37, R83 ;  /* 0x0000002550537231 */ /* 0x000fe40000000053 */
[----:B------:R-:W-:Y:S01]  /*9a00*/  HFMA2 R36, R18, R39, R36 ;  /* 0x0000002712247231 */ /* 0x000fe20000000024 */
[----:B----4-:R-:W-:Y:S01]  /*9a10*/  PRMT R70, R67, 0x5410, R70 ;  /* 0x0000541043467816 */ /* 0x010fe20000000046 */
[-C--:B------:R-:W-:Y:S01]  /*9a20*/  HFMA2 R60, R85, R38.reuse, R60 ;  /* 0x00000026553c7231 */ /* 0x080fe2000000003c */
[----:B0-----:R-:W-:Y:S01]  /*9a30*/  PRMT R66, R69, 0x5410, R66 ;  /* 0x0000541045427816 */ /* 0x001fe20000000042 */
[-C--:B------:R-:W-:Y:S02]  /*9a40*/  HFMA2 R74, R79, R38.reuse, R74 ;  /* 0x000000264f4a7231 */ /* 0x080fe4000000004a */
[----:B------:R-:W-:Y:S01]  /*9a50*/  HFMA2 R83, R65, R38, R83 ;  /* 0x0000002641537231 */ /* 0x000fe20000000053 */
[----:B-1----:R-:W-:Y:S01]  /*9a60*/  PRMT R62, R71, 0x5410, R62 ;  /* 0x00005410473e7816 */ /* 0x002fe2000000003e */
[----:B------:R-:W-:-:S02]  /*9a70*/  HADD2 R71, R36.H0_H0, R36.H1_H1 ;  /* 0x3000002424477230 */ /* 0x000fc40000000800 */
[-C--:B------:R-:W-:Y:S01]  /*9a80*/  HFMA2 R36, R81, R24.reuse, RZ ;  /* 0x0000001851247231 */ /* 0x080fe200000000ff */
[----:B------:R-:W-:Y:S01]  /*9a90*/  @!P0 PRMT R110, R48, 0x7610, R110 ;  /* 0x00007610306e8816 */ /* 0x000fe2000000006e */
[-C--:B------:R-:W-:Y:S02]  /*9aa0*/  HFMA2 R60, R70, R39.reuse, R60 ;  /* 0x00000027463c7231 */ /* 0x080fe4000000003c */
[-C--:B------:R-:W-:Y:S02]  /*9ab0*/  HFMA2 R73, R66, R39.reuse, R74 ;  /* 0x0000002742497231 */ /* 0x080fe4000000004a */
[----:B------:R-:W-:Y:S02]  /*9ac0*/  HFMA2 R69, R62, R39, R83 ;  /* 0x000000273e457231 */ /* 0x000fe40000000053 */
[-C--:B------:R-:W-:Y:S02]  /*9ad0*/  HFMA2 R39, R77, R24.reuse, RZ.H0_H0 ;  /* 0x000000184d277231 */ /* 0x080fe400000400ff */
[----:B------:R-:W-:-:S02]  /*9ae0*/  HFMA2 R38, R75, R24, RZ ;  /* 0x000000184b267231 */ /* 0x000fc400000000ff */
[----:B------:R-:W-:Y:S02]  /*9af0*/  HFMA2 R24, R51, R24, RZ.H0_H0 ;  /* 0x0000001833187231 */ /* 0x000fe400000400ff */
[-C--:B------:R-:W-:Y:S01]  /*9b00*/  HFMA2 R36, R82, R25.reuse, R36 ;  /* 0x0000001952247231 */ /* 0x080fe20000000024 */
[----:B------:R-:W-:Y:S01]  /*9b10*/  @!P0 PRMT R110, R110, 0x7610, R48 ;  /* 0x000076106e6e8816 */ /* 0x000fe20000000030 */
[-C--:B------:R-:W-:Y:S01]  /*9b20*/  HFMA2 R39, R78, R25.reuse, R39 ;  /* 0x000000194e277231 */ /* 0x080fe20000000027 */
[----:B------:R-:W-:Y:S01]  /*9b30*/  LOP3.LUT R48, R29, 0x3f, RZ, 0xc0, !PT ;  /* 0x0000003f1d307812 */ /* 0x000fe200078ec0ff */
[-C--:B------:R-:W-:Y:S02]  /*9b40*/  HFMA2 R38, R76, R25.reuse, R38 ;  /* 0x000000194c267231 */ /* 0x080fe40000000026 */
[----:B------:R-:W-:Y:S02]  /*9b50*/  HFMA2 R37, R50, R25, R24 ;  /* 0x0000001932257231 */ /* 0x000fe40000000018 */
[-C--:B------:R-:W-:Y:S01]  /*9b60*/  HFMA2 R24, R41, R26.reuse, R36 ;  /* 0x0000001a29187231 */ /* 0x080fe20000000024 */
[----:B------:R-:W-:Y:S01]  /*9b70*/  IADD3 R99, PT, PT, R48, -0x20, RZ ;  /* 0xffffffe030637810 */ /* 0x000fe20007ffe0ff */
[----:B------:R-:W-:-:S02]  /*9b80*/  HFMA2 R25, R47, R26, R39 ;  /* 0x0000001a2f197231 */ /* 0x000fc40000000027 */
[-C--:B------:R-:W-:Y:S02]  /*9b90*/  HFMA2 R48, R45, R26.reuse, R38 ;  /* 0x0000001a2d307231 */ /* 0x080fe40000000026 */
[----:B------:R-:W-:Y:S02]  /*9ba0*/  HFMA2 R26, R43, R26, R37 ;  /* 0x0000001a2b1a7231 */ /* 0x000fe40000000025 */
[-C--:B------:R-:W-:Y:S02]  /*9bb0*/  HFMA2 R24, R46, R27.reuse, R24 ;  /* 0x0000001b2e187231 */ /* 0x080fe40000000018 */
[-C--:B------:R-:W-:Y:S01]  /*9bc0*/  HFMA2 R25, R44, R27.reuse, R25 ;  /* 0x0000001b2c197231 */ /* 0x080fe20000000019 */
[----:B------:R-:W0:Y:S01]  /*9bd0*/  LDS.128 R36, [UR4+0x180] ;  /* 0x00018004ff247984 */ /* 0x000e220008000c00 */
[----:B------:R-:W-:Y:S02]  /*9be0*/  HFMA2 R26, R40, R27, R26 ;  /* 0x0000001b281a7231 */ /* 0x000fe4000000001a */
[----:B--2---:R-:W-:-:S02]  /*9bf0*/  HFMA2 R24, R57, R32, R24 ;  /* 0x0000002039187231 */ /* 0x004fc40000000018 */
[-C--:B------:R-:W-:Y:S02]  /*9c00*/  HFMA2 R25, R55, R32.reuse, R25 ;  /* 0x0000002037197231 */ /* 0x080fe40000000019 */
[----:B------:R-:W-:Y:S02]  /*9c10*/  HFMA2 R48, R42, R27, R48 ;  /* 0x0000001b2a307231 */ /* 0x000fe40000000030 */
[-C--:B------:R-:W-:Y:S02]  /*9c20*/  HFMA2 R26, R53, R32.reuse, R26 ;  /* 0x00000020351a7231 */ /* 0x080fe4000000001a */
[-C--:B------:R-:W-:Y:S02]  /*9c30*/  HFMA2 R24, R88, R33.reuse, R24 ;  /* 0x0000002158187231 */ /* 0x080fe40000000018 */
[-C--:B------:R-:W-:Y:S02]  /*9c40*/  HFMA2 R25, R86, R33.reuse, R25 ;  /* 0x0000002156197231 */ /* 0x080fe40000000019 */
[----:B------:R-:W-:Y:S01]  /*9c50*/  HFMA2 R48, R19, R32, R48 ;  /* 0x0000002013307231 */ /* 0x000fe20000000030 */
[----:B------:R-:W-:Y:S01]  /*9c60*/  LOP3.LUT R27, R28, 0x3f, RZ, 0xc0, !PT ;  /* 0x0000003f1c1b7812 */ /* 0x000fe200078ec0ff */
[----:B------:R-:W-:-:S02]  /*9c70*/  HFMA2 R26, R72, R33, R26 ;  /* 0x00000021481a7231 */ /* 0x000fc4000000001a */
[-C--:B------:R-:W-:Y:S02]  /*9c80*/  HFMA2 R24, R85, R34.reuse, R24 ;  /* 0x0000002255187231 */ /* 0x080fe40000000018 */
[----:B------:R-:W-:Y:S02]  /*9c90*/  HFMA2 R48, R80, R33, R48 ;  /* 0x0000002150307231 */ /* 0x000fe40000000030 */
[-C--:B------:R-:W-:Y:S01]  /*9ca0*/  HFMA2 R33, R79, R34.reuse, R25 ;  /* 0x000000224f217231 */ /* 0x080fe20000000019 */
[----:B------:R-:W-:Y:S01]  /*9cb0*/  IADD3 R27, PT, PT, R27, -0x20, RZ ;  /* 0xffffffe01b1b7810 */ /* 0x000fe20007ffe0ff */
[----:B------:R-:W-:Y:S01]  /*9cc0*/  HFMA2 R26, R61, R34, R26 ;  /* 0x000000223d1a7231 */ /* 0x000fe2000000001a */
[----:B------:R-:W-:Y:S01]  /*9cd0*/  LOP3.LUT R32, R30, 0x3f, RZ, 0xc0, !PT ;  /* 0x0000003f1e207812 */ /* 0x000fe200078ec0ff */
[-C--:B------:R-:W-:Y:S01]  /*9ce0*/  HFMA2 R24, R70, R35.reuse, R24 ;  /* 0x0000002346187231 */ /* 0x080fe20000000018 */
[----:B------:R-:W-:Y:S01]  /*9cf0*/  SHF.R.U32.HI R25, RZ, 0x6, R29 ;  /* 0x00000006ff197819 */ /* 0x000fe2000001161d */
[----:B------:R-:W-:Y:S01]  /*9d00*/  HADD2 R74, R60.H0_H0, R60.H1_H1 ;  /* 0x3000003c3c4a7230 */ /* 0x000fe20000000800 */
[----:B------:R-:W-:Y:S01]  /*9d10*/  IADD3 R137, PT, PT, R32, -0x20, RZ ;  /* 0xffffffe020897810 */ /* 0x000fe20007ffe0ff */
[----:B------:R1:W-:Y:S01]  /*9d20*/  I2F.F16 R95, R27 ;  /* 0x0000001b005f7306 */ /* 0x0003e20000200c00 */
[----:B------:R-:W-:Y:S01]  /*9d30*/  HFMA2 R60, R18, R35, R26 ;  /* 0x00000023123c7231 */ /* 0x000fe2000000001a */
[----:B------:R-:W-:Y:S01]  /*9d40*/  LOP3.LUT R32, R25, 0x3f, RZ, 0xc0, !PT ;  /* 0x0000003f19207812 */ /* 0x000fe200078ec0ff */
[----:B------:R-:W-:-:S02]  /*9d50*/  HADD2 R56, R24.H0_H0, R24.H1_H1 ;  /* 0x3000001818387230 */ /* 0x000fc40000000800 */
[----:B-1----:R-:W1:Y:S01]  /*9d60*/  LDS.128 R24, [UR4+0x190] ;  /* 0x00019004ff187984 */ /* 0x002e620008000c00 */
[----:B------:R-:W-:-:S04]  /*9d70*/  HFMA2 R33, R66, R35, R33 ;  /* 0x0000002342217231 */ /* 0x000fc80000000021 */
[----:B------:R-:W-:Y:S01]  /*9d80*/  HADD2 R58, R33.H0_H0, R33.H1_H1 ;  /* 0x30000021213a7230 */ /* 0x000fe20000000800 */
[----:B------:R-:W-:Y:S01]  /*9d90*/  SHF.R.U32.HI R33, RZ, 0x6, R31 ;  /* 0x00000006ff217819 */ /* 0x000fe2000001161f */
[----:B------:R-:W-:Y:S01]  /*9da0*/  HFMA2 R48, R65, R34, R48 ;  /* 0x0000002241307231 */ /* 0x000fe20000000030 */
[----:B------:R-:W-:Y:S02]  /*9db0*/  IADD3 R102, PT, PT, R32, -0x20, RZ ;  /* 0xffffffe020667810 */ /* 0x000fe40007ffe0ff */
[----:B------:R-:W-:Y:S02]  /*9dc0*/  SHF.R.U32.HI R32, RZ, 0x6, R28 ;  /* 0x00000006ff207819 */ /* 0x000fe4000001161c */
[----:B------:R-:W-:Y:S01]  /*9dd0*/  LOP3.LUT R33, R33, 0x3f, RZ, 0xc0, !PT ;  /* 0x0000003f21217812 */ /* 0x000fe200078ec0ff */
[----:B------:R-:W-:Y:S01]  /*9de0*/  HFMA2 R48, R62, R35, R48 ;  /* 0x000000233e307231 */ /* 0x000fe20000000030 */
[----:B------:R-:W-:Y:S01]  /*9df0*/  LOP3.LUT R35, R32, 0x3f, RZ, 0xc0, !PT ;  /* 0x0000003f20237812 */ /* 0x000fe200078ec0ff */
[-C--:B0-----:R-:W-:Y:S01]  /*9e00*/  HFMA2 R32, R81, R36.reuse, RZ ;  /* 0x0000002451207231 */ /* 0x081fe200000000ff */
[----:B------:R-:W-:Y:S01]  /*9e10*/  IADD3 R100, PT, PT, R33, -0x20, RZ ;  /* 0xffffffe021647810 */ /* 0x000fe20007ffe0ff */
[----:B------:R-:W-:-:S02]  /*9e20*/  HFMA2 R33, R77, R36, RZ.H0_H0 ;  /* 0x000000244d217231 */ /* 0x000fc400000400ff */
[-C--:B------:R-:W-:Y:S02]  /*9e30*/  HFMA2 R34, R75, R36.reuse, RZ ;  /* 0x000000244b227231 */ /* 0x080fe400000000ff */
[----:B------:R-:W-:Y:S02]  /*9e40*/  HFMA2 R36, R51, R36, RZ.H0_H0 ;  /* 0x0000002433247231 */ /* 0x000fe400000400ff */
[-C--:B------:R-:W-:Y:S02]  /*9e50*/  HFMA2 R32, R82, R37.reuse, R32 ;  /* 0x0000002552207231 */ /* 0x080fe40000000020 */
[-C--:B------:R-:W-:Y:S02]  /*9e60*/  HFMA2 R33, R78, R37.reuse, R33 ;  /* 0x000000254e217231 */ /* 0x080fe40000000021 */
[-C--:B------:R-:W-:Y:S02]  /*9e70*/  HFMA2 R34, R76, R37.reuse, R34 ;  /* 0x000000254c227231 */ /* 0x080fe40000000022 */
[----:B------:R-:W-:Y:S01]  /*9e80*/  HFMA2 R36, R50, R37, R36 ;  /* 0x0000002532247231 */ /* 0x000fe20000000024 */
[----:B------:R-:W-:Y:S01]  /*9e90*/  SHF.R.U32.HI R37, RZ, 0x12, R28 ;  /* 0x00000012ff257819 */ /* 0x000fe2000001161c */
[----:B------:R-:W-:-:S02]  /*9ea0*/  HFMA2 R32, R41, R38, R32 ;  /* 0x0000002629207231 */ /* 0x000fc40000000020 */
[-C--:B------:R-:W-:Y:S02]  /*9eb0*/  HFMA2 R33, R47, R38.reuse, R33 ;  /* 0x000000262f217231 */ /* 0x080fe40000000021 */
[-C--:B------:R-:W-:Y:S01]  /*9ec0*/  HFMA2 R34, R45, R38.reuse, R34 ;  /* 0x000000262d227231 */ /* 0x080fe20000000022 */
[----:B------:R-:W-:Y:S01]  /*9ed0*/  IADD3 R35, PT, PT, R35, -0x20, RZ ;  /* 0xffffffe023237810 */ /* 0x000fe20007ffe0ff */
[----:B------:R-:W-:Y:S01]  /*9ee0*/  HFMA2 R36, R43, R38, R36 ;  /* 0x000000262b247231 */ /* 0x000fe20000000024 */
[----:B------:R-:W-:Y:S01]  /*9ef0*/  LOP3.LUT R37, R37, 0x3f, RZ, 0xc0, !PT ;  /* 0x0000003f25257812 */ /* 0x000fe200078ec0ff */
[----:B------:R-:W-:Y:S02]  /*9f00*/  HADD2 R59, R48.H0_H0, R48.H1_H1 ;  /* 0x30000030303b7230 */ /* 0x000fe40000000800 */
[-C--:B------:R-:W-:Y:S02]  /*9f10*/  HFMA2 R32, R46, R39.reuse, R32 ;  /* 0x000000272e207231 */ /* 0x080fe40000000020 */
[----:B------:R-:W-:-:S02]  /*9f20*/  HFMA2 R33, R44, R39, R33 ;  /* 0x000000272c217231 */ /* 0x000fc40000000021 */
[-C--:B------:R-:W-:Y:S01]  /*9f30*/  HFMA2 R34, R42, R39.reuse, R34 ;  /* 0x000000272a227231 */ /* 0x080fe20000000022 */
[----:B------:R-:W-:Y:S01]  /*9f40*/  SHF.R.U32.HI R48, RZ, 0xc, R28 ;  /* 0x0000000cff307819 */ /* 0x000fe2000001161c */
[----:B------:R0:W2:Y:S01]  /*9f50*/  I2F.F16 R98, R35 ;  /* 0x0000002300627306 */ /* 0x0000a20000200c00 */
[----:B------:R-:W-:Y:S01]  /*9f60*/  HFMA2 R39, R40, R39, R36 ;  /* 0x0000002728277231 */ /* 0x000fe20000000024 */
[----:B------:R-:W-:Y:S02]  /*9f70*/  IADD3 R87, PT, PT, R37, -0x20, RZ ;  /* 0xffffffe025577810 */ /* 0x000fe40007ffe0ff */
[----:B------:R-:W-:Y:S01]  /*9f80*/  LOP3.LUT R48, R48, 0x3f, RZ, 0xc0, !PT ;  /* 0x0000003f30307812 */ /* 0x000fe200078ec0ff */
[-C--:B-1----:R-:W-:Y:S02]  /*9f90*/  HFMA2 R36, R57, R24.reuse, R32 ;  /* 0x0000001839247231 */ /* 0x082fe40000000020 */
[-C--:B------:R-:W-:Y:S01]  /*9fa0*/  HFMA2 R37, R55, R24.reuse, R33 ;  /* 0x0000001837257231 */ /* 0x080fe20000000021 */
[----:B0-----:R-:W-:Y:S01]  /*9fb0*/  SHF.R.U32.HI R35, RZ, 0xc, R29 ;  /* 0x0000000cff237819 */ /* 0x001fe2000001161d */
[----:B------:R-:W-:-:S02]  /*9fc0*/  HFMA2 R38, R19, R24, R34 ;  /* 0x0000001813267231 */ /* 0x000fc40000000022 */
[----:B------:R-:W-:Y:S01]  /*9fd0*/  HFMA2 R39, R53, R24, R39 ;  /* 0x0000001835277231 */ /* 0x000fe20000000027 */
[----:B------:R-:W-:Y:S02]  /*9fe0*/  LOP3.LUT R24, R35, 0x3f, RZ, 0xc0, !PT ;  /* 0x0000003f23187812 */ /* 0x000fe400078ec0ff */
[----:B------:R-:W-:Y:S01]  /*9ff0*/  IADD3 R48, PT, PT, R48, -0x20, RZ ;  /* 0xffffffe030307810 */ /* 0x000fe20007ffe0ff */
[-C--:B------:R-:W-:Y:S01]  /*a000*/  HFMA2 R36, R88, R25.reuse, R36 ;  /* 0x0000001958247231 */ /* 0x080fe20000000024 */
[----:B------:R-:W-:Y:S01]  /*a010*/  IADD3 R24, PT, PT, R24, -0x20, RZ ;  /* 0xffffffe018187810 */ /* 0x000fe20007ffe0ff */
[-C--:B------:R-:W-:Y:S01]  /*a020*/  HFMA2 R37, R86, R25.reuse, R37 ;  /* 0x0000001956257231 */ /* 0x080fe20000000025 */
[----:B------:R0:W-:Y:S01]  /*a030*/  I2F.F16 R96, R48 ;  /* 0x0000003000607306 */ /* 0x0001e20000200c00 */
[-C--:B------:R-:W-:Y:S02]  /*a040*/  HFMA2 R38, R80, R25.reuse, R38 ;  /* 0x0000001950267231 */ /* 0x080fe40000000026 */
[----:B------:R-:W-:Y:S01]  /*a050*/  HFMA2 R39, R72, R25, R39 ;  /* 0x0000001948277231 */ /* 0x000fe20000000027 */
[----:B------:R-:W-:Y:S01]  /*a060*/  SHF.R.U32.HI R25, RZ, 0x18, R29 ;  /* 0x00000018ff197819 */ /* 0x000fe2000001161d */
[----:B------:R-:W-:-:S02]  /*a070*/  HFMA2 R36, R85, R26, R36 ;  /* 0x0000001a55247231 */ /* 0x000fc40000000024 */
[----:B------:R-:W-:Y:S01]  /*a080*/  IMAD.WIDE R128, R111, 0x4, R128 ;  /* 0x000000046f807825 */ /* 0x000fe200078e0280 */
[----:B------:R-:W1:Y:S01]  /*a090*/  LDS.128 R32, [UR4+0x200] ;  /* 0x00020004ff207984 */ /* 0x000e620008000c00 */
[----:B------:R4:W-:Y:S01]  /*a0a0*/  I2F.F16 R104, R24 ;  /* 0x0000001800687306 */ /* 0x0009e20000200c00 */
[----:B0-----:R-:W-:Y:S01]  /*a0b0*/  SHF.R.U32.HI R48, RZ, 0x12, R29 ;  /* 0x00000012ff307819 */ /* 0x001fe2000001161d */
[-C--:B------:R-:W-:Y:S02]  /*a0c0*/  HFMA2 R37, R79, R26.reuse, R37 ;  /* 0x0000001a4f257231 */ /* 0x080fe40000000025 */
[-C--:B------:R-:W-:Y:S02]  /*a0d0*/  HFMA2 R38, R65, R26.reuse, R38 ;  /* 0x0000001a41267231 */ /* 0x080fe40000000026 */
[----:B------:R-:W-:Y:S01]  /*a0e0*/  HFMA2 R39, R61, R26, R39 ;  /* 0x0000001a3d277231 */ /* 0x000fe20000000027 */
[----:B------:R-:W-:Y:S02]  /*a0f0*/  LOP3.LUT R48, R48, 0x3f, RZ, 0xc0, !PT ;  /* 0x0000003f30307812 */ /* 0x000fe400078ec0ff */
[----:B----4-:R-:W-:-:S02]  /*a100*/  SHF.R.U32.HI R24, RZ, 0x6, R30 ;  /* 0x00000006ff187819 */ /* 0x010fc4000001161e */
[----:B------:R-:W-:Y:S02]  /*a110*/  LOP3.LUT R25, R25, 0x3f, RZ, 0xc0, !PT ;  /* 0x0000003f19197812 */ /* 0x000fe400078ec0ff */
[----:B------:R-:W-:Y:S02]  /*a120*/  LOP3.LUT R24, R24, 0x3f, RZ, 0xc0, !PT ;  /* 0x0000003f18187812 */ /* 0x000fe400078ec0ff */
[----:B------:R-:W-:Y:S01]  /*a130*/  SHF.R.U32.HI R26, RZ, 0xc, R30 ;  /* 0x0000000cff1a7819 */ /* 0x000fe2000001161e */
[-C--:B------:R-:W-:Y:S01]  /*a140*/  HFMA2 R36, R70, R27.reuse, R36 ;  /* 0x0000001b46247231 */ /* 0x080fe20000000024 */
[----:B------:R-:W-:Y:S01]  /*a150*/  IADD3 R48, PT, PT, R48, -0x20, RZ ;  /* 0xffffffe030307810 */ /* 0x000fe20007ffe0ff */
[-C--:B------:R-:W-:Y:S02]  /*a160*/  HFMA2 R37, R66, R27.reuse, R37 ;  /* 0x0000001b42257231 */ /* 0x080fe40000000025 */
[-C--:B------:R-:W-:Y:S02]  /*a170*/  HFMA2 R38, R62, R27.reuse, R38 ;  /* 0x0000001b3e267231 */ /* 0x080fe40000000026 */
[----:B------:R-:W-:Y:S01]  /*a180*/  HFMA2 R39, R18, R27, R39 ;  /* 0x0000001b12277231 */ /* 0x000fe20000000027 */
[----:B------:R-:W-:-:S02]  /*a190*/  IADD3 R25, PT, PT, R25, -0x20, RZ ;  /* 0xffffffe019197810 */ /* 0x000fc40007ffe0ff */
[----:B------:R-:W-:Y:S02]  /*a1a0*/  IADD3 R24, PT, PT, R24, -0x20, RZ ;  /* 0xffffffe018187810 */ /* 0x000fe40007ffe0ff */
[----:B------:R-:W-:Y:S02]  /*a1b0*/  SHF.R.U32.HI R27, RZ, 0x12, R30 ;  /* 0x00000012ff1b7819 */ /* 0x000fe4000001161e */
[----:B------:R-:W-:Y:S01]  /*a1c0*/  LOP3.LUT R26, R26, 0x3f, RZ, 0xc0, !PT ;  /* 0x0000003f1a1a7812 */ /* 0x000fe200078ec0ff */
[----:B------:R-:W-:Y:S01]  /*a1d0*/  I2F.F16 R91, R48 ;  /* 0x00000030005b7306 */ /* 0x000fe20000200c00 */
[----:B------:R-:W-:Y:S02]  /*a1e0*/  LOP3.LUT R93, R27, 0x3f, RZ, 0xc0, !PT ;  /* 0x0000003f1b5d7812 */ /* 0x000fe400078ec0ff */
[----:B------:R-:W-:-:S05]  /*a1f0*/  IADD3 R134, PT, PT, R26, -0x20, RZ ;  /* 0xffffffe01a867810 */ /* 0x000fca0007ffe0ff */
[----:B------:R-:W-:Y:S08]  /*a200*/  I2F.F16 R131, R25 ;  /* 0x0000001900837306 */ /* 0x000ff00000200c00 */
[----:B------:R0:W-:Y:S02]  /*a210*/  I2F.F16 R48, R24 ;  /* 0x0000001800307306 */ /* 0x0001e40000200c00 */
[----:B0-----:R-:W4:Y:S01]  /*a220*/  LDG.E.128.CONSTANT R24, desc[UR8][R128.64] ;  /* 0x0000000880187981 */ /* 0x001f22000c1e9d00 */
[----:B------:R-:W-:Y:S01]  /*a230*/  @!P0 PRMT R105, R49, 0x7610, R105 ;  /* 0x0000761031698816 */ /* 0x000fe20000000069 */
[----:B------:R-:W-:-:S02]  /*a240*/  HADD2 R67, R36.H0_H0, R36.H1_H1 ;  /* 0x3000002424437230 */ /* 0x000fc40000000800 */
[----:B------:R-:W-:Y:S01]  /*a250*/  HADD2 R68, R37.H0_H0, R37.H1_H1 ;  /* 0x3000002525447230 */ /* 0x000fe20000000800 */
[----:B------:R-:W-:Y:S01]  /*a260*/  @!P0 PRMT R105, R105, 0x7610, R49 ;  /* 0x0000761069698816 */ /* 0x000fe20000000031 */
[----:B------:R-:W-:Y:S02]  /*a270*/  HADD2 R63, R38.H0_H0, R38.H1_H1 ;  /* 0x30000026263f7230 */ /* 0x000fe40000000800 */
[----:B------:R-:W-:Y:S01]  /*a280*/  HADD2 R64, R39.H0_H0, R39.H1_H1 ;  /* 0x3000002727407230 */ /* 0x000fe20000000800 */
[----:B------:R-:W-:Y:S01]  /*a290*/  LOP3.LUT R49, R31, 0x3f, RZ, 0xc0, !PT ;  /* 0x0000003f1f317812 */ /* 0x000fe200078ec0ff */
[----:B------:R-:W0:Y:S03]  /*a2a0*/  LDS.128 R36, [UR4+0x210] ;  /* 0x00021004ff247984 */ /* 0x000e260008000c00 */
[----:B------:R-:W-:-:S04]  /*a2b0*/  IADD3 R49, PT, PT, R49, -0x20, RZ ;  /* 0xffffffe031317810 */ /* 0x000fc80007ffe0ff */
[----:B------:R5:W-:Y:S02]  /*a2c0*/  I2F.F16 R135, R49 ;  /* 0x0000003100877306 */ /* 0x000be40000200c00 */
[----:B-----5:R-:W-:-:S04]  /*a2d0*/  SHF.R.U32.HI R49, RZ, 0x18, R28 ;  /* 0x00000018ff317819 */ /* 0x020fc8000001161c */
[----:B------:R-:W-:-:S04]  /*a2e0*/  LOP3.LUT R49, R49, 0x3f, RZ, 0xc0, !PT ;  /* 0x0000003f31317812 */ /* 0x000fc800078ec0ff */
[----:B------:R-:W-:Y:S01]  /*a2f0*/  IADD3 R49, PT, PT, R49, -0x20, RZ ;  /* 0xffffffe031317810 */ /* 0x000fe20007ffe0ff */
[-C--:B-1----:R-:W-:Y:S02]  /*a300*/  HFMA2 R90, R81, R32.reuse, RZ ;  /* 0x00000020515a7231 */ /* 0x082fe400000000ff */
[-C--:B------:R-:W-:Y:S01]  /*a310*/  HFMA2 R92, R77, R32.reuse, RZ.H0_H0 ;  /* 0x000000204d5c7231 */ /* 0x080fe200000400ff */
[----:B------:R1:W-:Y:S01]  /*a320*/  I2F.F16 R133, R49 ;  /* 0x0000003100857306 */ /* 0x0003e20000200c00 */
[-C--:B------:R-:W-:Y:S02]  /*a330*/  HFMA2 R83, R51, R32.reuse, RZ.H0_H0 ;  /* 0x0000002033537231 */ /* 0x080fe400000400ff */
[-C--:B------:R-:W-:Y:S02]  /*a340*/  HFMA2 R90, R82, R33.reuse, R90 ;  /* 0x00000021525a7231 */ /* 0x080fe4000000005a */
[----:B------:R-:W-:Y:S02]  /*a350*/  HFMA2 R92, R78, R33, R92 ;  /* 0x000000214e5c7231 */ /* 0x000fe4000000005c */
[----:B-1----:R-:W-:-:S02]  /*a360*/  HFMA2 R49, R75, R32, RZ ;  /* 0x000000204b317231 */ /* 0x002fc400000000ff */
[-C--:B------:R-:W-:Y:S02]  /*a370*/  HFMA2 R83, R50, R33.reuse, R83 ;  /* 0x0000002132537231 */ /* 0x080fe40000000053 */
[----:B------:R-:W-:Y:S01]  /*a380*/  HFMA2 R32, R76, R33, R49 ;  /* 0x000000214c207231 */ /* 0x000fe20000000031 */
[----:B------:R-:W-:Y:S01]  /*a390*/  SHF.R.U32.HI R84, RZ, 0xc, R31 ;  /* 0x0000000cff547819 */ /* 0x000fe2000001161f */
[-C--:B------:R-:W-:Y:S02]  /*a3a0*/  HFMA2 R90, R41, R34.reuse, R90 ;  /* 0x00000022295a7231 */ /* 0x080fe4000000005a */
[-C--:B------:R-:W-:Y:S02]  /*a3b0*/  HFMA2 R92, R47, R34.reuse, R92 ;  /* 0x000000222f5c7231 */ /* 0x080fe4000000005c */
[-C--:B------:R-:W-:Y:S02]  /*a3c0*/  HFMA2 R32, R45, R34.reuse, R32 ;  /* 0x000000222d207231 */ /* 0x080fe40000000020 */
[----:B------:R-:W-:Y:S01]  /*a3d0*/  HFMA2 R83, R43, R34, R83 ;  /* 0x000000222b537231 */ /* 0x000fe20000000053 */
[----:B------:R-:W-:Y:S01]  /*a3e0*/  LOP3.LUT R84, R84, 0x3f, RZ, 0xc0, !PT ;  /* 0x0000003f54547812 */ /* 0x000fe200078ec0ff */
[----:B------:R-:W-:-:S02]  /*a3f0*/  HFMA2 R90, R46, R35, R90 ;  /* 0x000000232e5a7231 */ /* 0x000fc4000000005a */
[-C--:B------:R-:W-:Y:S02]  /*a400*/  HFMA2 R92, R44, R35.reuse, R92 ;  /* 0x000000232c5c7231 */ /* 0x080fe4000000005c */
[-C--:B------:R-:W-:Y:S01]  /*a410*/  HFMA2 R32, R42, R35.reuse, R32 ;  /* 0x000000232a207231 */ /* 0x080fe20000000020 */
[--C-:B------:R-:W-:Y:S01]  /*a420*/  SHF.R.U32.HI R33, RZ, 0x12, R31.reuse ;  /* 0x00000012ff217819 */ /* 0x100fe2000001161f */
[----:B------:R-:W-:Y:S01]  /*a430*/  HFMA2 R35, R40, R35, R83 ;  /* 0x0000002328237231 */ /* 0x000fe20000000053 */
[----:B------:R-:W-:Y:S01]  /*a440*/  SHF.R.U32.HI R34, RZ, 0x18, R31 ;  /* 0x00000018ff227819 */ /* 0x000fe2000001161f */
[-C--:B0-----:R-:W-:Y:S01]  /*a450*/  HFMA2 R83, R57, R36.reuse, R90 ;  /* 0x0000002439537231 */ /* 0x081fe2000000005a */
[----:B------:R-:W-:Y:S01]  /*a460*/  IADD3 R84, PT, PT, R84, -0x20, RZ ;  /* 0xffffffe054547810 */ /* 0x000fe20007ffe0ff */
[-C--:B------:R-:W-:Y:S01]  /*a470*/  HFMA2 R92, R55, R36.reuse, R92 ;  /* 0x00000024375c7231 */ /* 0x080fe2000000005c */
[----:B------:R-:W-:Y:S01]  /*a480*/  IADD3 R93, PT, PT, R93, -0x20, RZ ;  /* 0xffffffe05d5d7810 */ /* 0x000fe20007ffe0ff */
[-C--:B------:R-:W-:Y:S01]  /*a490*/  HFMA2 R32, R19, R36.reuse, R32 ;  /* 0x0000002413207231 */ /* 0x080fe20000000020 */
[----:B------:R-:W-:Y:S01]  /*a4a0*/  LOP3.LUT R33, R33, 0x3f, RZ, 0xc0, !PT ;  /* 0x0000003f21217812 */ /* 0x000fe200078ec0ff */
[----:B------:R-:W-:Y:S01]  /*a4b0*/  HFMA2 R35, R53, R36, R35 ;  /* 0x0000002435237231 */ /* 0x000fe20000000023 */
[----:B------:R-:W-:Y:S01]  /*a4c0*/  LOP3.LUT R34, R34, 0x3f, RZ, 0xc0, !PT ;  /* 0x0000003f22227812 */ /* 0x000fe200078ec0ff */
[----:B------:R0:W-:Y:S01]  /*a4d0*/  I2F.F16 R132, R84 ;  /* 0x0000005400847306 */ /* 0x0001e20000200c00 */
[----:B------:R-:W-:-:S02]  /*a4e0*/  HFMA2 R83, R88, R37, R83 ;  /* 0x0000002558537231 */ /* 0x000fc40000000053 */
[----:B------:R-:W-:Y:S01]  /*a4f0*/  HFMA2 R36, R86, R37, R92 ;  /* 0x0000002556247231 */ /* 0x000fe2000000005c */
[----:B------:R-:W-:-:S04]  /*a500*/  IADD3 R125, PT, PT, R34, -0x20, RZ ;  /* 0xffffffe0227d7810 */ /* 0x000fc80007ffe0ff */
[----:B------:R1:W-:Y:S01]  /*a510*/  I2F.F16 R49, R93 ;  /* 0x0000005d00317306 */ /* 0x0003e20000200c00 */
[-C--:B0-----:R-:W-:Y:S02]  /*a520*/  HFMA2 R84, R80, R37.reuse, R32 ;  /* 0x0000002550547231 */ /* 0x081fe40000000020 */
[----:B------:R-:W-:Y:S01]  /*a530*/  HFMA2 R37, R72, R37, R35 ;  /* 0x0000002548257231 */ /* 0x000fe20000000023 */
[----:B-1----:R-:W-:Y:S02]  /*a540*/  IADD3 R93, PT, PT, R33, -0x20, RZ ;  /* 0xffffffe0215d7810 */ /* 0x002fe40007ffe0ff */
[----:B------:R-:W0:Y:S01]  /*a550*/  LDS.128 R32, [UR4+0x280] ;  /* 0x00028004ff207984 */ /* 0x000e220008000c00 */
[----:B---3--:R-:W-:Y:S02]  /*a560*/  SHF.R.U32 R28, R28, 0x1e, R20 ;  /* 0x0000001e1c1c7819 */ /* 0x008fe40000001614 */
[----:B------:R-:W-:Y:S02]  /*a570*/  SHF.R.U32.HI R89, RZ, 0x18, R30 ;  /* 0x00000018ff597819 */ /* 0x000fe4000001161e */
[----:B------:R-:W-:-:S02]  /*a580*/  LOP3.LUT R28, R28, 0x3f, RZ, 0xc0, !PT ;  /* 0x0000003f1c1c7812 */ /* 0x000fc400078ec0ff */
[----:B------:R-:W-:Y:S02]  /*a590*/  SHF.R.U32 R29, R29, 0x1e, R21 ;  /* 0x0000001e1d1d7819 */ /* 0x000fe40000001615 */
[----:B------:R-:W-:Y:S02]  /*a5a0*/  SHF.R.U32 R30, R30, 0x1e, R22 ;  /* 0x0000001e1e1e7819 */ /* 0x000fe40000001616 */
[----:B------:R-:W-:Y:S02]  /*a5b0*/  IADD3 R106, PT, PT, R28, -0x20, RZ ;  /* 0xffffffe01c6a7810 */ /* 0x000fe40007ffe0ff */
[----:B------:R-:W-:Y:S02]  /*a5c0*/  LOP3.LUT R29, R29, 0x3f, RZ, 0xc0, !PT ;  /* 0x0000003f1d1d7812 */ /* 0x000fe400078ec0ff */
[----:B------:R-:W-:Y:S02]  /*a5d0*/  LOP3.LUT R30, R30, 0x3f, RZ, 0xc0, !PT ;  /* 0x0000003f1e1e7812 */ /* 0x000fe400078ec0ff */
[----:B------:R-:W-:Y:S01]  /*a5e0*/  SHF.R.U32 R28, R31, 0x1e, R23 ;  /* 0x0000001e1f1c7819 */ /* 0x000fe20000001617 */
[-C--:B------:R-:W-:Y:S01]  /*a5f0*/  HFMA2 R36, R79, R38.reuse, R36 ;  /* 0x000000264f247231 */ /* 0x080fe20000000024 */
[----:B------:R-:W-:Y:S01]  /*a600*/  IADD3 R94, PT, PT, R29, -0x20, RZ ;  /* 0xffffffe01d5e7810 */ /* 0x000fe20007ffe0ff */
[-C--:B------:R-:W-:Y:S01]  /*a610*/  HFMA2 R83, R85, R38.reuse, R83 ;  /* 0x0000002655537231 */ /* 0x080fe20000000053 */
[----:B------:R-:W-:Y:S01]  /*a620*/  IADD3 R92, PT, PT, R30, -0x20, RZ ;  /* 0xffffffe01e5c7810 */ /* 0x000fe20007ffe0ff */
[-C--:B------:R-:W-:Y:S01]  /*a630*/  HFMA2 R31, R65, R38.reuse, R84 ;  /* 0x00000026411f7231 */ /* 0x080fe20000000054 */
[----:B------:R-:W-:Y:S01]  /*a640*/  LOP3.LUT R28, R28, 0x3f, RZ, 0xc0, !PT ;  /* 0x0000003f1c1c7812 */ /* 0x000fe200078ec0ff */
[----:B------:R-:W-:Y:S01]  /*a650*/  HFMA2 R29, R61, R38, R37 ;  /* 0x000000263d1d7231 */ /* 0x000fe20000000025 */
[----:B------:R-:W-:Y:S01]  /*a660*/  SHF.R.U32.HI R30, RZ, 0x4, R20 ;  /* 0x00000004ff1e7819 */ /* 0x000fe20000011614 */
[----:B------:R-:W-:-:S02]  /*a670*/  HFMA2 R37, R66, R39, R36 ;  /* 0x0000002742257231 */ /* 0x000fc40000000024 */
[-C--:B------:R-:W-:Y:S01]  /*a680*/  HFMA2 R38, R70, R39.reuse, R83 ;  /* 0x0000002746267231 */ /* 0x080fe20000000053 */
[----:B------:R-:W-:Y:S01]  /*a690*/  IADD3 R90, PT, PT, R28, -0x20, RZ ;  /* 0xffffffe01c5a7810 */ /* 0x000fe20007ffe0ff */
[-C--:B------:R-:W-:Y:S02]  /*a6a0*/  HFMA2 R36, R62, R39.reuse, R31 ;  /* 0x000000273e247231 */ /* 0x080fe4000000001f */
[----:B------:R-:W-:Y:S01]  /*a6b0*/  HFMA2 R39, R18, R39, R29 ;  /* 0x0000002712277231 */ /* 0x000fe2000000001d */
[----:B------:R-:W-:Y:S02]  /*a6c0*/  LOP3.LUT R28, R30, 0x3f, RZ, 0xc0, !PT ;  /* 0x0000003f1e1c7812 */ /* 0x000fe400078ec0ff */
[----:B------:R-:W-:Y:S02]  /*a6d0*/  SHF.R.U32.HI R30, RZ, 0xa, R20 ;  /* 0x0000000aff1e7819 */ /* 0x000fe40000011614 */
[----:B------:R-:W-:Y:S01]  /*a6e0*/  SHF.R.U32.HI R31, RZ, 0x4, R21 ;  /* 0x00000004ff1f7819 */ /* 0x000fe20000011615 */
[-C--:B0-----:R-:W-:Y:S01]  /*a6f0*/  HFMA2 R29, R81, R32.reuse, RZ ;  /* 0x00000020511d7231 */ /* 0x081fe200000000ff */
[----:B------:R-:W-:Y:S01]  /*a700*/  IADD3 R130, PT, PT, R28, -0x20, RZ ;  /* 0xffffffe01c827810 */ /* 0x000fe20007ffe0ff */
[----:B------:R-:W-:-:S02]  /*a710*/  HFMA2 R77, R77, R32, RZ.H0_H0 ;  /* 0x000000204d4d7231 */ /* 0x000fc400000400ff */
[-C--:B------:R-:W-:Y:S01]  /*a720*/  HFMA2 R81, R75, R32.reuse, RZ ;  /* 0x000000204b517231 */ /* 0x080fe200000000ff */
[----:B------:R-:W-:Y:S01]  /*a730*/  LOP3.LUT R30, R30, 0x3f, RZ, 0xc0, !PT ;  /* 0x0000003f1e1e7812 */ /* 0x000fe200078ec0ff */
[-C--:B------:R-:W-:Y:S02]  /*a740*/  HFMA2 R82, R82, R33.reuse, R29 ;  /* 0x0000002152527231 */ /* 0x080fe4000000001d */
[----:B------:R-:W-:Y:S01]  /*a750*/  HFMA2 R28, R51, R32, RZ.H0_H0 ;  /* 0x00000020331c7231 */ /* 0x000fe200000400ff */
[----:B------:R-:W-:Y:S02]  /*a760*/  LOP3.LUT R31, R31, 0x3f, RZ, 0xc0, !PT ;  /* 0x0000003f1f1f7812 */ /* 0x000fe400078ec0ff */
[----:B------:R-:W-:Y:S01]  /*a770*/  SHF.R.U32.HI R29, RZ, 0xa, R21 ;  /* 0x0000000aff1d7819 */ /* 0x000fe20000011615 */
[-C--:B------:R-:W-:Y:S02]  /*a780*/  HFMA2 R32, R78, R33.reuse, R77 ;  /* 0x000000214e207231 */ /* 0x080fe4000000004d */
[----:B------:R-:W-:-:S02]  /*a790*/  HFMA2 R81, R76, R33, R81 ;  /* 0x000000214c517231 */ /* 0x000fc40000000051 */
[----:B------:R-:W-:Y:S01]  /*a7a0*/  HFMA2 R33, R50, R33, R28 ;  /* 0x0000002132217231 */ /* 0x000fe2000000001c */
[----:B------:R-:W-:Y:S02]  /*a7b0*/  IADD3 R51, PT, PT, R30, -0x20, RZ ;  /* 0xffffffe01e337810 */ /* 0x000fe40007ffe0ff */
[----:B------:R-:W-:Y:S02]  /*a7c0*/  IADD3 R126, PT, PT, R31, -0x20, RZ ;  /* 0xffffffe01f7e7810 */ /* 0x000fe40007ffe0ff */
[----:B------:R-:W-:Y:S02]  /*a7d0*/  LOP3.LUT R50, R29, 0x3f, RZ, 0xc0, !PT ;  /* 0x0000003f1d327812 */ /* 0x000fe400078ec0ff */
[----:B------:R-:W0:Y:S01]  /*a7e0*/  LDS.128 R28, [UR4+0x290] ;  /* 0x00029004ff1c7984 */ /* 0x000e220008000c00 */
[----:B------:R-:W-:Y:S01]  /*a7f0*/  HADD2 R77, R36.H0_H0, R36.H1_H1 ;  /* 0x30000024244d7230 */ /* 0x000fe20000000800 */
[----:B------:R-:W-:Y:S01]  /*a800*/  SHF.R.U32.HI R36, RZ, 0xa, R22 ;  /* 0x0000000aff247819 */ /* 0x000fe20000011616 */
[----:B------:R-:W-:-:S02]  /*a810*/  HFMA2 R82, R41, R34, R82 ;  /* 0x0000002229527231 */ /* 0x000fc40000000052 */
[-C--:B------:R-:W-:Y:S02]  /*a820*/  HFMA2 R32, R47, R34.reuse, R32 ;  /* 0x000000222f207231 */ /* 0x080fe40000000020 */
[-C--:B------:R-:W-:Y:S01]  /*a830*/  HFMA2 R81, R45, R34.reuse, R81 ;  /* 0x000000222d517231 */ /* 0x080fe20000000051 */
[----:B------:R-:W-:Y:S01]  /*a840*/  LOP3.LUT R36, R36, 0x3f, RZ, 0xc0, !PT ;  /* 0x0000003f24247812 */ /* 0x000fe200078ec0ff */
[----:B------:R-:W-:Y:S02]  /*a850*/  HFMA2 R33, R43, R34, R33 ;  /* 0x000000222b217231 */ /* 0x000fe40000000021 */
[-C--:B------:R-:W-:Y:S02]  /*a860*/  HFMA2 R82, R46, R35.reuse, R82 ;  /* 0x000000232e527231 */ /* 0x080fe40000000052 */
[-C--:B------:R-:W-:Y:S02]  /*a870*/  HFMA2 R32, R44, R35.reuse, R32 ;  /* 0x000000232c207231 */ /* 0x080fe40000000020 */
[-C--:B------:R-:W-:Y:S01]  /*a880*/  HFMA2 R81, R42, R35.reuse, R81 ;  /* 0x000000232a517231 */ /* 0x080fe20000000051 */
[----:B------:R-:W-:Y:S01]  /*a890*/  IADD3 R36, PT, PT, R36, -0x20, RZ ;  /* 0xffffffe024247810 */ /* 0x000fe20007ffe0ff */
[----:B------:R-:W-:Y:S01]  /*a8a0*/  HFMA2 R33, R40, R35, R33 ;  /* 0x0000002328217231 */ /* 0x000fe20000000021 */
[----:B------:R-:W-:Y:S01]  /*a8b0*/  SHF.R.U32.HI R35, RZ, 0x16, R20 ;  /* 0x00000016ff237819 */ /* 0x000fe20000011614 */
[----:B------:R-:W-:Y:S01]  /*a8c0*/  HADD2 R76, R37.H0_H0, R37.H1_H1 ;  /* 0x30000025254c7230 */ /* 0x000fe20000000800 */
[----:B------:R-:W-:Y:S01]  /*a8d0*/  SHF.R.U32.HI R37, RZ, 0x4, R22 ;  /* 0x00000004ff257819 */ /* 0x000fe20000011616 */
[----:B------:R1:W-:Y:S01]  /*a8e0*/  I2F.F16 R47, R36 ;  /* 0x00000024002f7306 */ /* 0x0003e20000200c00 */
[----:B------:R-:W-:-:S02]  /*a8f0*/  LOP3.LUT R35, R35, 0x3f, RZ, 0xc0, !PT ;  /* 0x0000003f23237812 */ /* 0x000fc400078ec0ff */
[----:B------:R-:W-:Y:S02]  /*a900*/  LOP3.LUT R37, R37, 0x3f, RZ, 0xc0, !PT ;  /* 0x0000003f25257812 */ /* 0x000fe400078ec0ff */
[----:B------:R-:W-:Y:S01]  /*a910*/  SHF.R.U32.HI R34, RZ, 0x10, R20 ;  /* 0x00000010ff227819 */ /* 0x000fe20000011614 */
[----:B------:R-:W-:Y:S01]  /*a920*/  HADD2 R75, R38.H0_H0, R38.H1_H1 ;  /* 0x30000026264b7230 */ /* 0x000fe20000000800 */
[----:B------:R-:W-:Y:S02]  /*a930*/  IADD3 R108, PT, PT, R35, -0x20, RZ ;  /* 0xffffffe0236c7810 */ /* 0x000fe40007ffe0ff */
[----:B------:R-:W-:Y:S02]  /*a940*/  IADD3 R124, PT, PT, R37, -0x20, RZ ;  /* 0xffffffe0257c7810 */ /* 0x000fe40007ffe0ff */
[----:B------:R-:W-:Y:S02]  /*a950*/  LOP3.LUT R34, R34, 0x3f, RZ, 0xc0, !PT ;  /* 0x0000003f22227812 */ /* 0x000fe400078ec0ff */
[----:B------:R-:W-:-:S02]  /*a960*/  SHF.R.U32.HI R37, RZ, 0x4, R23 ;  /* 0x00000004ff257819 */ /* 0x000fc40000011617 */
[----:B------:R-:W-:Y:S01]  /*a970*/  SHF.R.U32.HI R38, RZ, 0xa, R23 ;  /* 0x0000000aff267819 */ /* 0x000fe20000011617 */
[-C--:B0-----:R-:W-:Y:S02]  /*a980*/  HFMA2 R44, R57, R28.reuse, R82 ;  /* 0x0000001c392c7231 */ /* 0x081fe40000000052 */
[-C--:B------:R-:W-:Y:S02]  /*a990*/  HFMA2 R43, R55, R28.reuse, R32 ;  /* 0x0000001c372b7231 */ /* 0x080fe40000000020 */
[-C--:B------:R-:W-:Y:S02]  /*a9a0*/  HFMA2 R40, R19, R28.reuse, R81 ;  /* 0x0000001c13287231 */ /* 0x080fe40000000051 */
[----:B-1----:R-:W-:Y:S02]  /*a9b0*/  HFMA2 R36, R53, R28, R33 ;  /* 0x0000001c35247231 */ /* 0x002fe40000000021 */
[-C--:B------:R-:W-:Y:S02]  /*a9c0*/  HFMA2 R44, R88, R29.reuse, R44 ;  /* 0x0000001d582c7231 */ /* 0x080fe4000000002c */
[----:B------:R-:W-:-:S02]  /*a9d0*/  HFMA2 R43, R86, R29, R43 ;  /* 0x0000001d562b7231 */ /* 0x000fc4000000002b */
[-C--:B------:R-:W-:Y:S02]  /*a9e0*/  HFMA2 R40, R80, R29.reuse, R40 ;  /* 0x0000001d50287231 */ /* 0x080fe40000000028 */
[----:B------:R-:W-:Y:S02]  /*a9f0*/  HFMA2 R36, R72, R29, R36 ;  /* 0x0000001d48247231 */ /* 0x000fe40000000024 */
[-C--:B------:R-:W-:Y:S02]  /*aa00*/  HFMA2 R35, R85, R30.reuse, R44 ;  /* 0x0000001e55237231 */ /* 0x080fe4000000002c */
[-C--:B------:R-:W-:Y:S02]  /*aa10*/  HFMA2 R33, R79, R30.reuse, R43 ;  /* 0x0000001e4f217231 */ /* 0x080fe4000000002b */
[----:B------:R-:W-:Y:S01]  /*aa20*/  HFMA2 R40, R65, R30, R40 ;  /* 0x0000001e41287231 */ /* 0x000fe20000000028 */
[----:B------:R-:W-:Y:S01]  /*aa30*/  SHF.R.U32.HI R29, RZ, 0x16, R21 ;  /* 0x00000016ff1d7819 */ /* 0x000fe20000011615 */
[-C--:B------:R-:W-:Y:S01]  /*aa40*/  HFMA2 R35, R70, R31.reuse, R35 ;  /* 0x0000001f46237231 */ /* 0x080fe20000000023 */
[----:B------:R-:W-:Y:S01]  /*aa50*/  IADD3 R34, PT, PT, R34, -0x20, RZ ;  /* 0xffffffe022227810 */ /* 0x000fe20007ffe0ff */
[----:B------:R-:W-:-:S02]  /*aa60*/  HFMA2 R33, R66, R31, R33 ;  /* 0x0000001f42217231 */ /* 0x000fc40000000021 */
[----:B------:R-:W-:Y:S01]  /*aa70*/  HFMA2 R40, R62, R31, R40 ;  /* 0x0000001f3e287231 */ /* 0x000fe20000000028 */
[----:B------:R-:W-:Y:S02]  /*aa80*/  LOP3.LUT R32, R29, 0x3f, RZ, 0xc0, !PT ;  /* 0x0000003f1d207812 */ /* 0x000fe400078ec0ff */
[----:B------:R-:W-:Y:S02]  /*aa90*/  LOP3.LUT R37, R37, 0x3f, RZ, 0xc0, !PT ;  /* 0x0000003f25257812 */ /* 0x000fe400078ec0ff */
[----:B------:R-:W-:Y:S01]  /*aaa0*/  LOP3.LUT R38, R38, 0x3f, RZ, 0xc0, !PT ;  /* 0x0000003f26267812 */ /* 0x000fe200078ec0ff */
[----:B------:R-:W-:Y:S01]  /*aab0*/  HADD2 R83, R40.H0_H0, R40.H1_H1 ;  /* 0x3000002828537230 */ /* 0x000fe20000000800 */
[----:B------:R-:W-:Y:S01]  /*aac0*/  IADD3 R37, PT, PT, R37, -0x20, RZ ;  /* 0xffffffe025257810 */ /* 0x000fe20007ffe0ff */
[----:B------:R0:W-:Y:S01]  /*aad0*/  I2F.F16 R97, R34 ;  /* 0x0000002200617306 */ /* 0x0001e20000200c00 */
[----:B------:R-:W-:Y:S01]  /*aae0*/  IADD3 R38, PT, PT, R38, -0x20, RZ ;  /* 0xffffffe026267810 */ /* 0x000fe20007ffe0ff */
[----:B------:R-:W-:Y:S01]  /*aaf0*/  HFMA2 R36, R61, R30, R36 ;  /* 0x0000001e3d247231 */ /* 0x000fe20000000024 */
[----:B------:R-:W-:Y:S01]  /*ab00*/  IADD3 R40, PT, PT, R32, -0x20, RZ ;  /* 0xffffffe020287810 */ /* 0x000fe20007ffe0ff */
[----:B------:R-:W-:-:S02]  /*ab10*/  HADD2 R81, R35.H0_H0, R35.H1_H1 ;  /* 0x3000002323517230 */ /* 0x000fc40000000800 */
[----:B------:R-:W-:Y:S02]  /*ab20*/  HADD2 R82, R33.H0_H0, R33.H1_H1 ;  /* 0x3000002121527230 */ /* 0x000fe40000000800 */
[----:B0-----:R-:W0:Y:S01]  /*ab30*/  LDS.128 R32, [UR4+0x120] ;  /* 0x00012004ff207984 */ /* 0x001e220008000c00 */
[----:B------:R-:W-:Y:S01]  /*ab40*/  HADD2 R78, R39.H0_H0, R39.H1_H1 ;  /* 0x30000027274e7230 */ /* 0x000fe20000000800 */
[----:B------:R-:W-:Y:S01]  /*ab50*/  I2F.F16 R122, R37 ;  /* 0x00000025007a7306 */ /* 0x000fe20000200c00 */
[----:B------:R-:W-:Y:S01]  /*ab60*/  HFMA2 R84, R18, R31, R36 ;  /* 0x0000001f12547231 */ /* 0x000fe20000000024 */
[----:B------:R-:W-:-:S06]  /*ab70*/  SHF.R.U32.HI R28, RZ, 0x10, R21 ;  /* 0x00000010ff1c7819 */ /* 0x000fcc0000011615 */
[----:B------:R1:W-:Y:S01]  /*ab80*/  I2F.F16 R45, R38 ;  /* 0x00000026002d7306 */ /* 0x0003e20000200c00 */
[----:B------:R-:W-:Y:S01]  /*ab90*/  LOP3.LUT R89, R89, 0x3f, RZ, 0xc0, !PT ;  /* 0x0000003f59597812 */ /* 0x000fe200078ec0ff */
[----:B-1----:R-:W1:Y:S06]  /*aba0*/  LDS.128 R36, [UR4+0x1a0] ;  /* 0x0001a004ff247984 */ /* 0x002e6c0008000c00 */
[----:B------:R-:W3:Y:S01]  /*abb0*/  I2F.F16 R100, R100 ;  /* 0x0000006400647306 */ /* 0x000ee20000200c00 */
[----:B------:R-:W-:Y:S02]  /*abc0*/  LOP3.LUT R28, R28, 0x3f, RZ, 0xc0, !PT ;  /* 0x0000003f1c1c7812 */ /* 0x000fe400078ec0ff */
[----:B--2---:R-:W-:-:S02]  /*abd0*/  PRMT R95, R95, 0x5410, R98 ;  /* 0x000054105f5f7816 */ /* 0x004fc40000000062 */
[----:B------:R-:W-:-:S03]  /*abe0*/  SHF.R.U32.HI R98, RZ, 0x16, R22 ;  /* 0x00000016ff627819 */ /* 0x000fc60000011616 */
[----:B------:R-:W2:Y:S01]  /*abf0*/  I2F.F16 R87, R87 ;  /* 0x0000005700577306 */ /* 0x000ea20000200c00 */
[----:B------:R-:W-:Y:S02]  /*ac00*/  IADD3 R89, PT, PT, R89, -0x20, RZ ;  /* 0xffffffe059597810 */ /* 0x000fe40007ffe0ff */
[----:B------:R-:W-:Y:S02]  /*ac10*/  SHF.R.U32.HI R44, RZ, 0x10, R22 ;  /* 0x00000010ff2c7819 */ /* 0x000fe40000011616 */
[----:B------:R-:W-:Y:S02]  /*ac20*/  IADD3 R101, PT, PT, R28, -0x20, RZ ;  /* 0xffffffe01c657810 */ /* 0x000fe40007ffe0ff */
[----:B------:R-:W-:Y:S01]  /*ac30*/  LOP3.LUT R98, R98, 0x3f, RZ, 0xc0, !PT ;  /* 0x0000003f62627812 */ /* 0x000fe200078ec0ff */
[----:B------:R-:W-:Y:S01]  /*ac40*/  I2F.F16 R99, R99 ;  /* 0x0000006300637306 */ /* 0x000fe20000200c00 */
[----:B------:R-:W-:Y:S01]  /*ac50*/  LOP3.LUT R44, R44, 0x3f, RZ, 0xc0, !PT ;  /* 0x0000003f2c2c7812 */ /* 0x000fe200078ec0ff */
[----:B------:R-:W5:Y:S01]  /*ac60*/  LDS.128 R28, [UR4+0xa0] ;  /* 0x0000a004ff1c7984 */ /* 0x000f620008000c00 */
[----:B---3--:R-:W-:-:S02]  /*ac70*/  PRMT R135, R135, 0x5410, R100 ;  /* 0x0000541087877816 */ /* 0x008fc40000000064 */
[----:B------:R-:W-:-:S03]  /*ac80*/  IADD3 R98, PT, PT, R98, -0x20, RZ ;  /* 0xffffffe062627810 */ /* 0x000fc60007ffe0ff */
[----:B------:R-:W-:Y:S01]  /*ac90*/  I2F.F16 R137, R137 ;  /* 0x0000008900897306 */ /* 0x000fe20000200c00 */
[----:B------:R-:W-:-:S07]  /*aca0*/  IADD3 R44, PT, PT, R44, -0x20, RZ ;  /* 0xffffffe02c2c7810 */ /* 0x000fce0007ffe0ff */
[----:B------:R-:W3:Y:S01]  /*acb0*/  I2F.F16 R102, R102 ;  /* 0x0000006600667306 */ /* 0x000ee20000200c00 */
[----:B--2---:R-:W-:-:S07]  /*acc0*/  PRMT R96, R96, 0x5410, R87 ;  /* 0x0000541060607816 */ /* 0x004fce0000000057 */
[----:B------:R-:W2:Y:S08]  /*acd0*/  I2F.F16 R134, R134 ;  /* 0x0000008600867306 */ /* 0x000eb00000200c00 */
[----:B------:R-:W-:Y:S08]  /*ace0*/  I2F.F16 R130, R130 ;  /* 0x0000008200827306 */ /* 0x000ff00000200c00 */
[----:B------:R-:W0:Y:S08]  /*acf0*/  I2F.F16 R51, R51 ;  /* 0x0000003300337306 */ /* 0x000e300000200c00 */
[----:B------:R-:W4:Y:S08]  /*ad00*/  I2F.F16 R124, R124 ;  /* 0x0000007c007c7306 */ /* 0x000f300000200c00 */
[----:B------:R-:W-:Y:S08]  /*ad10*/  I2F.F16 R127, R89 ;  /* 0x00000059007f7306 */ /* 0x000ff00000200c00 */
[----:B------:R-:W1:Y:S01]  /*ad20*/  I2F.F16 R89, R93 ;  /* 0x0000005d00597306 */ /* 0x000e620000200c00 */
[----:B------:R-:W-:-:S07]  /*ad30*/  IADD3 R50, PT, PT, R50, -0x20, RZ ;  /* 0xffffffe032327810 */ /* 0x000fce0007ffe0ff */
[----:B------:R-:W5:Y:S08]  /*ad40*/  I2F.F16 R106, R106 ;  /* 0x0000006a006a7306 */ /* 0x000f700000200c00 */
[----:B------:R-:W-:Y:S08]  /*ad50*/  I2F.F16 R101, R101 ;  /* 0x0000006500657306 */ /* 0x000ff00000200c00 */
[----:B------:R2:W5:Y:S01]  /*ad60*/  I2F.F16 R100, R40 ;  /* 0x0000002800647306 */ /* 0x0005620000200c00 */
[----:B---3--:R-:W-:-:S07]  /*ad70*/  PRMT R99, R99, 0x5410, R102 ;  /* 0x0000541063637816 */ /* 0x008fce0000000066 */
[----:B------:R-:W3:Y:S01]  /*ad80*/  I2F.F16 R108, R108 ;  /* 0x0000006c006c7306 */ /* 0x000ee20000200c00 */
[----:B------:R-:W-:Y:S01]  /*ad90*/  PRMT R137, R137, 0x5410, R48 ;  /* 0x0000541089897816 */ /* 0x000fe20000000030 */
[----:B--2---:R-:W2:Y:S06]  /*ada0*/  LDS.128 R40, [UR4+0x20] ;  /* 0x00002004ff287984 */ /* 0x004eac0008000c00 */
[----:B------:R1:W-:Y:S01]  /*adb0*/  I2F.F16 R87, R44 ;  /* 0x0000002c00577306 */ /* 0x0003e20000200c00 */
[----:B------:R-:W-:-:S07]  /*adc0*/  PRMT R134, R134, 0x5410, R49 ;  /* 0x0000541086867816 */ /* 0x000fce0000000031 */
[----:B------:R-:W3:Y:S01]  /*add0*/  I2F.F16 R98, R98 ;  /* 0x0000006200627306 */ /* 0x000ee20000200c00 */
[----:B0-----:R-:W-:Y:S02]  /*ade0*/  PRMT R130, R130, 0x5410, R51 ;  /* 0x0000541082827816 */ /* 0x001fe40000000033 */
[----:B----4-:R-:W-:Y:S02]  /*adf0*/  PRMT R124, R124, 0x5410, R47 ;  /* 0x000054107c7c7816 */ /* 0x010fe4000000002f */
[----:B------:R-:W-:Y:S02]  /*ae00*/  PRMT R122, R122, 0x5410, R45 ;  /* 0x000054107a7a7816 */ /* 0x000fe4000000002d */
[----:B-1----:R-:W0:Y:S01]  /*ae10*/  LDS.128 R44, [UR4+0x220] ;  /* 0x00022004ff2c7984 */ /* 0x002e220008000c00 */
[----:B------:R1:W-:Y:S01]  /*ae20*/  I2F.F16 R93, R50 ;  /* 0x00000032005d7306 */ /* 0x0003e20000200c00 */
[----:B------:R-:W-:Y:S01]  /*ae30*/  PRMT R132, R132, 0x5410, R89 ;  /* 0x0000541084847816 */ /* 0x000fe20000000059 */
[----:B------:R-:W-:Y:S01]  /*ae40*/  HFMA2 R102, R137, R32, RZ ;  /* 0x0000002089667231 */ /* 0x000fe200000000ff */
[----:B------:R-:W-:-:S02]  /*ae50*/  PRMT R104, R104, 0x5410, R91 ;  /* 0x0000541068687816 */ /* 0x000fc4000000005b */
[----:B-----5:R-:W-:Y:S01]  /*ae60*/  PRMT R133, R133, 0x5410, R106 ;  /* 0x0000541085857816 */ /* 0x020fe2000000006a */
[-C--:B------:R-:W-:Y:S01]  /*ae70*/  HFMA2 R106, R135, R32.reuse, RZ.H0_H0 ;  /* 0x00000020876a7231 */ /* 0x080fe200000400ff */
[----:B------:R-:W-:Y:S01]  /*ae80*/  PRMT R89, R101, 0x5410, R100 ;  /* 0x0000541065597816 */ /* 0x000fe20000000064 */
[----:B-1----:R-:W1:Y:S01]  /*ae90*/  LDS.128 R48, [UR4+0x2a0] ;  /* 0x0002a004ff307984 */ /* 0x002e620008000c00 */
[-C--:B------:R-:W-:Y:S02]  /*aea0*/  HFMA2 R100, R95, R32.reuse, RZ ;  /* 0x000000205f647231 */ /* 0x080fe400000000ff */
[----:B------:R-:W-:Y:S01]  /*aeb0*/  HFMA2 R101, R99, R32, RZ.H0_H0 ;  /* 0x0000002063657231 */ /* 0x000fe200000400ff */
[----:B---3--:R-:W-:Y:S01]  /*aec0*/  PRMT R91, R97, 0x5410, R108 ;  /* 0x00005410615b7816 */ /* 0x008fe2000000006c */
[-C--:B------:R-:W-:Y:S01]  /*aed0*/  HFMA2 R102, R134, R33.reuse, R102 ;  /* 0x0000002186667231 */ /* 0x080fe20000000066 */
[----:B------:R-:W-:Y:S01]  /*aee0*/  PRMT R87, R87, 0x5410, R98 ;  /* 0x0000541057577816 */ /* 0x000fe20000000062 */
[----:B------:R-:W-:-:S02]  /*aef0*/  HFMA2 R100, R96, R33, R100 ;  /* 0x0000002160647231 */ /* 0x000fc40000000064 */
[-C--:B------:R-:W-:Y:S02]  /*af00*/  HFMA2 R101, R104, R33.reuse, R101 ;  /* 0x0000002168657231 */ /* 0x080fe40000000065 */
[-C--:B------:R-:W-:Y:S02]  /*af10*/  HFMA2 R97, R95, R36.reuse, RZ ;  /* 0x000000245f617231 */ /* 0x080fe400000000ff */
[----:B------:R-:W-:Y:S02]  /*af20*/  HFMA2 R106, R132, R33, R106 ;  /* 0x00000021846a7231 */ /* 0x000fe4000000006a */
[-C--:B------:R-:W-:Y:S02]  /*af30*/  HFMA2 R32, R137, R36.reuse, RZ ;  /* 0x0000002489207231 */ /* 0x080fe400000000ff */
[-C--:B------:R-:W-:Y:S01]  /*af40*/  HFMA2 R33, R99, R36.reuse, RZ.H0_H0 ;  /* 0x0000002463217231 */ /* 0x080fe200000400ff */
[--C-:B------:R-:W-:Y:S01]  /*af50*/  SHF.R.U32.HI R123, RZ, 0x16, R23.reuse ;  /* 0x00000016ff7b7819 */ /* 0x100fe20000011617 */
[----:B------:R-:W-:Y:S01]  /*af60*/  HFMA2 R98, R135, R36, RZ.H0_H0 ;  /* 0x0000002487627231 */ /* 0x000fe200000400ff */
[----:B------:R-:W-:-:S02]  /*af70*/  SHF.R.U32.HI R36, RZ, 0x10, R23 ;  /* 0x00000010ff247819 */ /* 0x000fc40000011617 */
[----:B------:R-:W-:Y:S02]  /*af80*/  LOP3.LUT R123, R123, 0x3f, RZ, 0xc0, !PT ;  /* 0x0000003f7b7b7812 */ /* 0x000fe400078ec0ff */
[----:B------:R-:W-:Y:S02]  /*af90*/  LOP3.LUT R36, R36, 0x3f, RZ, 0xc0, !PT ;  /* 0x0000003f24247812 */ /* 0x000fe400078ec0ff */
[----:B------:R-:W-:Y:S02]  /*afa0*/  IADD3 R123, PT, PT, R123, -0x20, RZ ;  /* 0xffffffe07b7b7810 */ /* 0x000fe40007ffe0ff */
[----:B------:R-:W-:Y:S01]  /*afb0*/  IADD3 R36, PT, PT, R36, -0x20, RZ ;  /* 0xffffffe024247810 */ /* 0x000fe20007ffe0ff */
[----:B------:R-:W-:Y:S08]  /*afc0*/  I2F.F16 R125, R125 ;  /* 0x0000007d007d7306 */ /* 0x000ff00000200c00 */
[----:B------:R-:W3:Y:S08]  /*afd0*/  I2F.F16 R94, R94 ;  /* 0x0000005e005e7306 */ /* 0x000ef00000200c00 */
[----:B------:R-:W4:Y:S08]  /*afe0*/  I2F.F16 R92, R92 ;  /* 0x0000005c005c7306 */ /* 0x000f300000200c00 */
[----:B------:R-:W5:Y:S08]  /*aff0*/  I2F.F16 R90, R90 ;  /* 0x0000005a005a7306 */ /* 0x000f700000200c00 */
[----:B------:R-:W-:Y:S08]  /*b000*/  I2F.F16 R36, R36 ;  /* 0x0000002400247306 */ /* 0x000ff00000200c00 */
[----:B------:R-:W0:Y:S08]  /*b010*/  I2F.F16 R123, R123 ;  /* 0x0000007b007b7306 */ /* 0x000e300000200c00 */
[----:B------:R-:W1:Y:S01]  /*b020*/  I2F.F16 R126, R126 ;  /* 0x0000007e007e7306 */ /* 0x000e620000200c00 */
[----:B------:R-:W-:-:S02]  /*b030*/  HFMA2 R108, R95, R28, RZ ;  /* 0x0000001c5f6c7231 */ /* 0x000fc400000000ff */
[-C--:B------:R-:W-:Y:S02]  /*b040*/  HFMA2 R109, R99, R28.reuse, RZ.H0_H0 ;  /* 0x0000001c636d7231 */ /* 0x080fe400000400ff */
[-C--:B------:R-:W-:Y:S02]  /*b050*/  HFMA2 R107, R137, R28.reuse, RZ ;  /* 0x0000001c896b7231 */ /* 0x080fe400000000ff */
[----:B------:R-:W-:Y:S01]  /*b060*/  HFMA2 R117, R135, R28, RZ.H0_H0 ;  /* 0x0000001c87757231 */ /* 0x000fe200000400ff */
[----:B---3--:R-:W-:Y:S02]  /*b070*/  PRMT R131, R131, 0x5410, R94 ;  /* 0x0000541083837816 */ /* 0x008fe4000000005e */
[----:B----4-:R-:W-:Y:S02]  /*b080*/  PRMT R127, R127, 0x5410, R92 ;  /* 0x000054107f7f7816 */ /* 0x010fe4000000005c */
[----:B-----5:R-:W-:Y:S01]  /*b090*/  PRMT R125, R125, 0x5410, R90 ;  /* 0x000054107d7d7816 */ /* 0x020fe2000000005a */
        /* <DEDUP_REMOVED lines=8> */
[-C--:B--2---:R-:W-:Y:S02]  /*b120*/  HFMA2 R90, R99, R40.reuse, RZ ;  /* 0x00000028635a7231 */ /* 0x084fe400000000ff */
[-C--:B------:R-:W-:Y:S02]  /*b130*/  HFMA2 R28, R137, R40.reuse, RZ.H0_H0 ;  /* 0x00000028891c7231 */ /* 0x080fe400000400ff */
[-C--:B------:R-:W-:Y:S02]  /*b140*/  HFMA2 R29, R95, R40.reuse, RZ ;  /* 0x000000285f1d7231 */ /* 0x080fe400000000ff */
[----:B------:R-:W-:Y:S01]  /*b150*/  HFMA2 R92, R135, R40, RZ.H0_H0 ;  /* 0x00000028875c7231 */ /* 0x000fe200000400ff */
[----:B0-----:R-:W-:Y:S01]  /*b160*/  PRMT R123, R36, 0x5410, R123 ;  /* 0x00005410247b7816 */ /* 0x001fe2000000007b */
[-C--:B------:R-:W-:Y:S01]  /*b170*/  HFMA2 R36, R133, R34.reuse, R100 ;  /* 0x0000002285247231 */ /* 0x080fe20000000064 */
[----:B-1----:R-:W-:Y:S01]  /*b180*/  PRMT R126, R126, 0x5410, R93 ;  /* 0x000054107e7e7816 */ /* 0x002fe2000000005d */
[----:B------:R-:W-:-:S02]  /*b190*/  HFMA2 R37, R131, R34, R101 ;  /* 0x0000002283257231 */ /* 0x000fc40000000065 */
[-C--:B------:R-:W-:Y:S02]  /*b1a0*/  HFMA2 R40, R127, R34.reuse, R102 ;  /* 0x000000227f287231 */ /* 0x080fe40000000066 */
[----:B------:R-:W-:Y:S02]  /*b1b0*/  HFMA2 R106, R125, R34, R106 ;  /* 0x000000227d6a7231 */ /* 0x000fe4000000006a */
[C---:B------:R-:W-:Y:S02]  /*b1c0*/  HFMA2 R93, R95.reuse, R44, RZ ;  /* 0x0000002c5f5d7231 */ /* 0x040fe400000000ff */
[----:B------:R-:W-:Y:S02]  /*b1d0*/  HFMA2 R94, R95, R48, RZ.H0_H0 ;  /* 0x000000305f5e7231 */ /* 0x000fe400000400ff */
[-C--:B------:R-:W-:Y:S02]  /*b1e0*/  HFMA2 R97, R133, R38.reuse, R97 ;  /* 0x0000002685617231 */ /* 0x080fe40000000061 */
[----:B------:R-:W-:-:S02]  /*b1f0*/  HFMA2 R33, R131, R38, R33 ;  /* 0x0000002683217231 */ /* 0x000fc40000000021 */
[-C--:B------:R-:W-:Y:S02]  /*b200*/  HFMA2 R34, R127, R38.reuse, R32 ;  /* 0x000000267f227231 */ /* 0x080fe40000000020 */
[----:B------:R-:W-:Y:S01]  /*b210*/  HFMA2 R98, R125, R38, R98 ;  /* 0x000000267d627231 */ /* 0x000fe20000000062 */
[----:B------:R-:W-:Y:S01]  /*b220*/  SHF.R.U32.HI R38, RZ, 0x2, R24 ;  /* 0x00000002ff267819 */ /* 0x000fe20000011618 */
[C---:B------:R-:W-:Y:S02]  /*b230*/  HFMA2 R29, R96.reuse, R41, R29 ;  /* 0x00000029601d7231 */ /* 0x040fe4000000001d */
[C---:B------:R-:W-:Y:S02]  /*b240*/  HFMA2 R94, R96.reuse, R49, R94 ;  /* 0x00000031605e7231 */ /* 0x040fe4000000005e */
[----:B------:R-:W-:Y:S02]  /*b250*/  HFMA2 R93, R96, R45, R93 ;  /* 0x0000002d605d7231 */ /* 0x000fe4000000005d */
[----:B------:R-:W-:-:S02]  /*b260*/  HFMA2 R96, R99, R48, RZ.H0_H0 ;  /* 0x0000003063607231 */ /* 0x000fc400000400ff */
[----:B------:R-:W-:Y:S01]  /*b270*/  HFMA2 R95, R99, R44, RZ ;  /* 0x0000002c635f7231 */ /* 0x000fe200000000ff */
[----:B------:R-:W-:Y:S01]  /*b280*/  LOP3.LUT R38, R38, 0x3f, RZ, 0xc0, !PT ;  /* 0x0000003f26267812 */ /* 0x000fe200078ec0ff */
[-C--:B------:R-:W-:Y:S01]  /*b290*/  HFMA2 R32, R130, R39.reuse, R97 ;  /* 0x0000002782207231 */ /* 0x080fe20000000061 */
[----:B------:R-:W-:Y:S01]  /*b2a0*/  SHF.R.U32.HI R97, RZ, 0x8, R24 ;  /* 0x00000008ff617819 */ /* 0x000fe20000011618 */
[-C--:B------:R-:W-:Y:S02]  /*b2b0*/  HFMA2 R33, R126, R39.reuse, R33 ;  /* 0x000000277e217231 */ /* 0x080fe40000000021 */
[-C--:B------:R-:W-:Y:S02]  /*b2c0*/  HFMA2 R34, R124, R39.reuse, R34 ;  /* 0x000000277c227231 */ /* 0x080fe40000000022 */
[----:B------:R-:W-:Y:S02]  /*b2d0*/  HFMA2 R39, R122, R39, R98 ;  /* 0x000000277a277231 */ /* 0x000fe40000000062 */
[----:B------:R-:W-:-:S02]  /*b2e0*/  HFMA2 R90, R104, R41, R90 ;  /* 0x00000029685a7231 */ /* 0x000fc4000000005a */
[C---:B------:R-:W-:Y:S02]  /*b2f0*/  HFMA2 R96, R104.reuse, R49, R96 ;  /* 0x0000003168607231 */ /* 0x040fe40000000060 */
[----:B------:R-:W-:Y:S01]  /*b300*/  HFMA2 R95, R104, R45, R95 ;  /* 0x0000002d685f7231 */ /* 0x000fe2000000005f */
[----:B------:R-:W-:Y:S01]  /*b310*/  IADD3 R98, PT, PT, R38, -0x20, RZ ;  /* 0xffffffe026627810 */ /* 0x000fe20007ffe0ff */
[C---:B------:R-:W-:Y:S01]  /*b320*/  HFMA2 R104, R137.reuse, R48, RZ ;  /* 0x0000003089687231 */ /* 0x040fe200000000ff */
[----:B------:R-:W-:Y:S01]  /*b330*/  LOP3.LUT R38, R97, 0x3f, RZ, 0xc0, !PT ;  /* 0x0000003f61267812 */ /* 0x000fe200078ec0ff */
[-C--:B------:R-:W-:Y:S02]  /*b340*/  HFMA2 R99, R137, R44.reuse, RZ ;  /* 0x0000002c89637231 */ /* 0x080fe400000000ff */
[C---:B------:R-:W-:Y:S02]  /*b350*/  HFMA2 R103, R135.reuse, R44, RZ.H0_H0 ;  /* 0x0000002c87677231 */ /* 0x040fe400000400ff */
[----:B------:R-:W-:-:S02]  /*b360*/  HFMA2 R48, R135, R48, RZ.H0_H0 ;  /* 0x0000003087307231 */ /* 0x000fc400000400ff */
[C---:B------:R-:W-:Y:S01]  /*b370*/  HFMA2 R104, R134.reuse, R49, R104 ;  /* 0x0000003186687231 */ /* 0x040fe20000000068 */
[----:B------:R-:W-:Y:S01]  /*b380*/  IADD3 R97, PT, PT, R38, -0x20, RZ ;  /* 0xffffffe026617810 */ /* 0x000fe20007ffe0ff */
[C---:B------:R-:W-:Y:S02]  /*b390*/  HFMA2 R28, R134.reuse, R41, R28 ;  /* 0x00000029861c7231 */ /* 0x040fe4000000001c */
[----:B------:R-:W-:Y:S02]  /*b3a0*/  HFMA2 R99, R134, R45, R99 ;  /* 0x0000002d86637231 */ /* 0x000fe40000000063 */
[C---:B------:R-:W-:Y:S01]  /*b3b0*/  HFMA2 R92, R132.reuse, R41, R92 ;  /* 0x00000029845c7231 */ /* 0x040fe2000000005c */
[----:B------:R-:W-:Y:S01]  /*b3c0*/  SHF.R.U32.HI R38, RZ, 0x14, R24 ;  /* 0x00000014ff267819 */ /* 0x000fe20000011618 */
        /* <DEDUP_REMOVED lines=8> */
[----:B------:R-:W-:Y:S01]  /*b450*/  HFMA2 R40, R124, R35, R40 ;  /* 0x000000237c287231 */ /* 0x000fe20000000028 */
[----:B------:R-:W-:Y:S01]  /*b460*/  LOP3.LUT R38, R38, 0x3f, RZ, 0xc0, !PT ;  /* 0x0000003f26267812 */ /* 0x000fe200078ec0ff */
[-C--:B------:R-:W-:Y:S02]  /*b470*/  HFMA2 R41, R130, R31.reuse, R41 ;  /* 0x0000001f82297231 */ /* 0x080fe40000000029 */
[-C--:B------:R-:W-:Y:S02]  /*b480*/  HFMA2 R44, R126, R31.reuse, R44 ;  /* 0x0000001f7e2c7231 */ /* 0x080fe4000000002c */
[-C--:B------:R-:W-:Y:S02]  /*b490*/  HFMA2 R45, R124, R31.reuse, R45 ;  /* 0x0000001f7c2d7231 */ /* 0x080fe4000000002d */
[C---:B------:R-:W-:Y:S01]  /*b4a0*/  HFMA2 R48, R122.reuse, R31, R48 ;  /* 0x0000001f7a307231 */ /* 0x040fe20000000030 */
[----:B------:R-:W-:Y:S01]  /*b4b0*/  @!P0 MOV R100, R0 ;  /* 0x0000000000648202 */ /* 0x000fe20000000f00 */
[----:B------:R-:W-:Y:S01]  /*b4c0*/  HFMA2 R35, R122, R35, R106 ;  /* 0x000000237a237231 */ /* 0x000fe2000000006a */
[----:B------:R-:W-:-:S02]  /*b4d0*/  @!P0 MOV R101, R17 ;  /* 0x0000001100658202 */ /* 0x000fc40000000f00 */
[----:B------:R-:W-:Y:S02]  /*b4e0*/  LEA.HI R30, R24, 0xffffffe0, RZ, 0x6 ;  /* 0xffffffe0181e7811 */ /* 0x000fe400078f30ff */
[--C-:B------:R-:W-:Y:S02]  /*b4f0*/  SHF.R.U32 R31, R20, 0x1c, R24.reuse ;  /* 0x0000001c141f7819 */ /* 0x100fe40000001618 */
[----:B------:R-:W-:Y:S02]  /*b500*/  SHF.R.U32.HI R106, RZ, 0xe, R24 ;  /* 0x0000000eff6a7819 */ /* 0x000fe40000011618 */
[----:B------:R-:W-:Y:S02]  /*b510*/  SHF.R.U32 R24, R21, 0x1c, R25 ;  /* 0x0000001c15187819 */ /* 0x000fe40000001619 */
[----:B------:R-:W-:Y:S01]  /*b520*/  IADD3 R21, PT, PT, R38, -0x20, RZ ;  /* 0xffffffe026157810 */ /* 0x000fe20007ffe0ff */
[----:B------:R-:W-:Y:S02]  /*b530*/  HFMA2 R38, R133, R46, R93 ;  /* 0x0000002e85267231 */ /* 0x000fe4000000005d */
[----:B------:R0:W2:Y:S01]  /*b540*/  @!P0 LDG.E.U16.CONSTANT R93, desc[UR8][R100.64] ;  /* 0x00000008645d8981 */ /* 0x0000a2000c1e9500 */
[----:B------:R-:W-:-:S02]  /*b550*/  HFMA2 R28, R127, R42, R28 ;  /* 0x0000002a7f1c7231 */ /* 0x000fc4000000001c */
[----:B------:R-:W-:Y:S02]  /*b560*/  HFMA2 R99, R127, R46, R99 ;  /* 0x0000002e7f637231 */ /* 0x000fe40000000063 */
[----:B------:R-:W-:Y:S02]  /*b570*/  HFMA2 R92, R125, R42, R92 ;  /* 0x0000002a7d5c7231 */ /* 0x000fe4000000005c */
[----:B------:R-:W-:Y:S01]  /*b580*/  HFMA2 R104, R127, R50, R104 ;  /* 0x000000327f687231 */ /* 0x000fe20000000068 */
[----:B------:R-:W-:Y:S01]  /*b590*/  LOP3.LUT R24, R24, 0x3f, RZ, 0xc0, !PT ;  /* 0x0000003f18187812 */ /* 0x000fe200078ec0ff */
[-C--:B------:R-:W-:Y:S01]  /*b5a0*/  HFMA2 R90, R131, R42.reuse, R90 ;  /* 0x0000002a835a7231 */ /* 0x080fe2000000005a */
[--C-:B------:R-:W-:Y:S01]  /*b5b0*/  SHF.R.U32.HI R127, RZ, 0x14, R25.reuse ;  /* 0x00000014ff7f7819 */ /* 0x100fe20000011619 */
[----:B------:R-:W-:Y:S01]  /*b5c0*/  HFMA2 R29, R133, R42, R29 ;  /* 0x0000002a851d7231 */ /* 0x000fe2000000001d */
[----:B------:R-:W-:Y:S01]  /*b5d0*/  SHF.R.U32.HI R42, RZ, 0x2, R25 ;  /* 0x00000002ff2a7819 */ /* 0x000fe20000011619 */
[-C--:B------:R-:W-:Y:S01]  /*b5e0*/  HFMA2 R95, R131, R46.reuse, R95 ;  /* 0x0000002e835f7231 */ /* 0x080fe2000000005f */
[----:B------:R-:W-:Y:S01]  /*b5f0*/  LOP3.LUT R106, R106, 0x3f, RZ, 0xc0, !PT ;  /* 0x0000003f6a6a7812 */ /* 0x000fe200078ec0ff */
[----:B------:R-:W-:Y:S01]  /*b600*/  HFMA2 R103, R125, R46, R103 ;  /* 0x0000002e7d677231 */ /* 0x000fe20000000067 */
[----:B------:R-:W-:Y:S01]  /*b610*/  IADD3 R46, PT, PT, R24, -0x20, RZ ;  /* 0xffffffe0182e7810 */ /* 0x000fe20007ffe0ff */
[----:B------:R-:W-:Y:S01]  /*b620*/  I2F.F16 R30, R30 ;  /* 0x0000001e001e7306 */ /* 0x000fe20000200c00 */
[----:B------:R-:W-:-:S02]  /*b630*/  LOP3.LUT R127, R127, 0x3f, RZ, 0xc0, !PT ;  /* 0x0000003f7f7f7812 */ /* 0x000fc400078ec0ff */
[----:B------:R-:W-:Y:S02]  /*b640*/  LOP3.LUT R24, R42, 0x3f, RZ, 0xc0, !PT ;  /* 0x0000003f2a187812 */ /* 0x000fe400078ec0ff */
[----:B------:R-:W-:-:S03]  /*b650*/  SHF.R.U32.HI R42, RZ, 0x8, R25 ;  /* 0x00000008ff2a7819 */ /* 0x000fc60000011619 */
[----:B------:R-:W1:Y:S01]  /*b660*/  I2F.F16 R21, R21 ;  /* 0x0000001500157306 */ /* 0x000e620000200c00 */
[----:B------:R-:W-:Y:S02]  /*b670*/  IADD3 R106, PT, PT, R106, -0x20, RZ ;  /* 0xffffffe06a6a7810 */ /* 0x000fe40007ffe0ff */
[----:B------:R-:W-:Y:S02]  /*b680*/  LEA.HI R20, R25, 0xffffffe0, RZ, 0x6 ;  /* 0xffffffe019147811 */ /* 0x000fe400078f30ff */
[----:B------:R-:W-:Y:S02]  /*b690*/  IADD3 R127, PT, PT, R127, -0x20, RZ ;  /* 0xffffffe07f7f7810 */ /* 0x000fe40007ffe0ff */
[----:B------:R-:W-:Y:S02]  /*b6a0*/  SHF.R.U32 R23, R23, 0x1c, R27 ;  /* 0x0000001c17177819 */ /* 0x000fe4000000161b */
[----:B------:R-:W-:Y:S02]  /*b6b0*/  IADD3 R109, PT, PT, R24, -0x20, RZ ;  /* 0xffffffe0186d7810 */ /* 0x000fe40007ffe0ff */
[----:B------:R-:W-:-:S02]  /*b6c0*/  LOP3.LUT R24, R42, 0x3f, RZ, 0xc0, !PT ;  /* 0x0000003f2a187812 */ /* 0x000fc400078ec0ff */
[----:B------:R-:W-:Y:S02]  /*b6d0*/  SHF.R.U32.HI R42, RZ, 0xe, R25 ;  /* 0x0000000eff2a7819 */ /* 0x000fe40000011619 */
[----:B------:R-:W-:Y:S01]  /*b6e0*/  SHF.R.U32 R102, R22, 0x1c, R26 ;  /* 0x0000001c16667819 */ /* 0x000fe2000000161a */
[----:B------:R-:W-:Y:S01]  /*b6f0*/  I2F.F16 R97, R97 ;  /* 0x0000006100617306 */ /* 0x000fe20000200c00 */
[----:B------:R-:W-:Y:S02]  /*b700*/  LOP3.LUT R23, R23, 0x3f, RZ, 0xc0, !PT ;  /* 0x0000003f17177812 */ /* 0x000fe400078ec0ff */
[----:B------:R-:W-:Y:S02]  /*b710*/  SHF.R.U32.HI R22, RZ, 0x2, R27 ;  /* 0x00000002ff167819 */ /* 0x000fe4000001161b */
[----:B------:R-:W-:-:S03]  /*b720*/  IADD3 R108, PT, PT, R24, -0x20, RZ ;  /* 0xffffffe0186c7810 */ /* 0x000fc60007ffe0ff */
[----:B------:R-:W3:Y:S01]  /*b730*/  I2F.F16 R106, R106 ;  /* 0x0000006a006a7306 */ /* 0x000ee20000200c00 */
[----:B------:R-:W-:Y:S02]  /*b740*/  LOP3.LUT R31, R31, 0x3f, RZ, 0xc0, !PT ;  /* 0x0000003f1f1f7812 */ /* 0x000fe400078ec0ff */
[----:B------:R-:W-:Y:S02]  /*b750*/  LOP3.LUT R24, R42, 0x3f, RZ, 0xc0, !PT ;  /* 0x0000003f2a187812 */ /* 0x000fe400078ec0ff */
[----:B0-----:R-:W-:-:S03]  /*b760*/  IADD3 R100, PT, PT, R23, -0x20, RZ ;  /* 0xffffffe017647810 */ /* 0x001fc60007ffe0ff */
[----:B------:R-:W-:Y:S01]  /*b770*/  I2F.F16 R20, R20 ;  /* 0x0000001400147306 */ /* 0x000fe20000200c00 */
[----:B------:R-:W-:Y:S02]  /*b780*/  LOP3.LUT R22, R22, 0x3f, RZ, 0xc0, !PT ;  /* 0x0000003f16167812 */ /* 0x000fe400078ec0ff */
[----:B------:R-:W-:-:S05]  /*b790*/  SHF.R.U32.HI R23, RZ, 0x8, R26 ;  /* 0x00000008ff177819 */ /* 0x000fca000001161a */
[----:B------:R-:W0:Y:S01]  /*b7a0*/  I2F.F16 R127, R127 ;  /* 0x0000007f007f7306 */ /* 0x000e220000200c00 */
[----:B------:R-:W-:Y:S01]  /*b7b0*/  IADD3 R31, PT, PT, R31, -0x20, RZ ;  /* 0xffffffe01f1f7810 */ /* 0x000fe20007ffe0ff */
[-C--:B------:R-:W-:Y:S02]  /*b7c0*/  HFMA2 R94, R133, R50.reuse, R94 ;  /* 0x00000032855e7231 */ /* 0x080fe4000000005e */
[-C--:B------:R-:W-:Y:S01]  /*b7d0*/  HFMA2 R96, R131, R50.reuse, R96 ;  /* 0x0000003283607231 */ /* 0x080fe20000000060 */
[----:B------:R-:W-:Y:S01]  /*b7e0*/  IADD3 R24, PT, PT, R24, -0x20, RZ ;  /* 0xffffffe018187810 */ /* 0x000fe20007ffe0ff */
[----:B------:R-:W-:Y:S01]  /*b7f0*/  HFMA2 R49, R125, R50, R49 ;  /* 0x000000327d317231 */ /* 0x000fe20000000031 */
[----:B------:R-:W-:Y:S01]  /*b800*/  IADD3 R107, PT, PT, R22, -0x20, RZ ;  /* 0xffffffe0166b7810 */ /* 0x000fe20007ffe0ff */
[----:B------:R-:W-:Y:S01]  /*b810*/  I2F.F16 R46, R46 ;  /* 0x0000002e002e7306 */ /* 0x000fe20000200c00 */
[----:B-1----:R-:W-:Y:S02]  /*b820*/  PRMT R50, R21, 0x5410, R30 ;  /* 0x0000541015327816 */ /* 0x002fe4000000001e */
[----:B------:R-:W-:-:S02]  /*b830*/  LOP3.LUT R22, R23, 0x3f, RZ, 0xc0, !PT ;  /* 0x0000003f17167812 */ /* 0x000fc400078ec0ff */
[----:B------:R-:W-:-:S03]  /*b840*/  SHF.R.U32.HI R21, RZ, 0x8, R27 ;  /* 0x00000008ff157819 */ /* 0x000fc6000001161b */
[----:B------:R-:W1:Y:S01]  /*b850*/  I2F.F16 R109, R109 ;  /* 0x0000006d006d7306 */ /* 0x000e620000200c00 */
[----:B------:R-:W-:Y:S01]  /*b860*/  SHF.R.U32.HI R23, RZ, 0xe, R26 ;  /* 0x0000000eff177819 */ /* 0x000fe2000001161a */
[----:B------:R-:W-:Y:S01]  /*b870*/  HADD2 R73, R73.H0_H0, R73.H1_H1 ;  /* 0x3000004949497230 */ /* 0x000fe20000000800 */
[----:B------:R-:W-:Y:S01]  /*b880*/  LOP3.LUT R21, R21, 0x3f, RZ, 0xc0, !PT ;  /* 0x0000003f15157812 */ /* 0x000fe200078ec0ff */
[----:B------:R-:W-:-:S04]  /*b890*/  HFMA2 R25, R130, R43, R29 ;  /* 0x0000002b82197231 */ /* 0x000fc8000000001d */
[----:B------:R4:W-:Y:S01]  /*b8a0*/  I2F.F16 R117, R24 ;  /* 0x0000001800757306 */ /* 0x0009e20000200c00 */
[C---:B------:R-:W-:Y:S02]  /*b8b0*/  HFMA2 R38, R130.reuse, R47, R38 ;  /* 0x0000002f82267231 */ /* 0x040fe40000000026 */
[----:B------:R-:W-:Y:S01]  /*b8c0*/  HFMA2 R130, R130, R51, R94 ;  /* 0x0000003382827231 */ /* 0x000fe2000000005e */
[----:B---3--:R-:W-:-:S04]  /*b8d0*/  PRMT R97, R97, 0x5410, R106 ;  /* 0x0000541061617816 */ /* 0x008fc8000000006a */
[----:B------:R-:W-:Y:S01]  /*b8e0*/  I2F.F16 R31, R31 ;  /* 0x0000001f001f7306 */ /* 0x000fe20000200c00 */
[----:B----4-:R-:W-:Y:S01]  /*b8f0*/  HFMA2 R24, R124, R43, R28 ;  /* 0x0000002b7c187231 */ /* 0x010fe2000000001c */
[----:B------:R-:W-:Y:S02]  /*b900*/  IADD3 R28, PT, PT, R22, -0x20, RZ ;  /* 0xffffffe0161c7810 */ /* 0x000fe40007ffe0ff */
[----:B------:R-:W-:-:S04]  /*b910*/  LOP3.LUT R22, R23, 0x3f, RZ, 0xc0, !PT ;  /* 0x0000003f17167812 */ /* 0x000fc800078ec0ff */
[----:B------:R-:W3:Y:S01]  /*b920*/  I2F.F16 R98, R98 ;  /* 0x0000006200627306 */ /* 0x000ee20000200c00 */
[----:B0-----:R-:W-:Y:S02]  /*b930*/  PRMT R94, R127, 0x5410, R20 ;  /* 0x000054107f5e7816 */ /* 0x001fe40000000014 */
[----:B------:R-:W-:Y:S02]  /*b940*/  IADD3 R106, PT, PT, R21, -0x20, RZ ;  /* 0xffffffe0156a7810 */ /* 0x000fe40007ffe0ff */
[----:B------:R-:W-:Y:S02]  /*b950*/  IADD3 R22, PT, PT, R22, -0x20, RZ ;  /* 0xffffffe016167810 */ /* 0x000fe40007ffe0ff */
[----:B------:R-:W-:Y:S02]  /*b960*/  SHF.R.U32.HI R20, RZ, 0xe, R27 ;  /* 0x0000000eff147819 */ /* 0x000fe4000001161b */
[----:B------:R-:W-:Y:S02]  /*b970*/  PRMT R21, R74, 0x5410, R73 ;  /* 0x000054104a157816 */ /* 0x000fe40000000049 */
[----:B-1----:R-:W-:-:S02]  /*b980*/  PRMT R46, R46, 0x5410, R109 ;  /* 0x000054102e2e7816 */ /* 0x002fc4000000006d */
[----:B------:R0:W-:Y:S01]  /*b990*/  I2F.F16 R109, R22 ;  /* 0x00000016006d7306 */ /* 0x0001e20000200c00 */
[----:B------:R-:W-:Y:S01]  /*b9a0*/  LOP3.LUT R74, R20, 0x3f, RZ, 0xc0, !PT ;  /* 0x0000003f144a7812 */ /* 0x000fe200078ec0ff */
[----:B------:R-:W-:Y:S01]  /*b9b0*/  HFMA2 R16, R21, R110, R16 ;  /* 0x0000006e15107231 */ /* 0x000fe20000000010 */
[----:B---3--:R-:W-:Y:S01]  /*b9c0*/  PRMT R42, R31, 0x5410, R98 ;  /* 0x000054101f2a7816 */ /* 0x008fe20000000062 */
[----:B0-----:R-:W0:Y:S04]  /*b9d0*/  LDS.128 R20, [UR4+0x30] ;  /* 0x00003004ff147984 */ /* 0x001e280008000c00 */
[----:B------:R1:W3:Y:S01]  /*b9e0*/  I2F.F16 R98, R28 ;  /* 0x0000001c00627306 */ /* 0x0002e20000200c00 */
[----:B------:R-:W-:Y:S02]  /*b9f0*/  SHF.R.U32.HI R101, RZ, 0x2, R26 ;  /* 0x00000002ff657819 */ /* 0x000fe4000001161a */
[----:B------:R-:W-:Y:S01]  /*ba00*/  LOP3.LUT R102, R102, 0x3f, RZ, 0xc0, !PT ;  /* 0x0000003f66667812 */ /* 0x000fe200078ec0ff */
[----:B-1----:R-:W1:Y:S01]  /*ba10*/  LDS.128 R28, [UR4+0x90] ;  /* 0x00009004ff1c7984 */ /* 0x002e620008000c00 */
[----:B------:R-:W-:-:S02]  /*ba20*/  LOP3.LUT R101, R101, 0x3f, RZ, 0xc0, !PT ;  /* 0x0000003f65657812 */ /* 0x000fc400078ec0ff */
[----:B------:R-:W-:Y:S02]  /*ba30*/  IADD3 R102, PT, PT, R102, -0x20, RZ ;  /* 0xffffffe066667810 */ /* 0x000fe40007ffe0ff */
[----:B------:R-:W-:-:S04]  /*ba40*/  IADD3 R101, PT, PT, R101, -0x20, RZ ;  /* 0xffffffe065657810 */ /* 0x000fc80007ffe0ff */
[----:B------:R-:W-:Y:S01]  /*ba50*/  I2F.F16 R102, R102 ;  /* 0x0000006600667306 */ /* 0x000fe20000200c00 */
[----:B------:R-:W-:-:S07]  /*ba60*/  HADD2 R69, R69.H0_H0, R69.H1_H1 ;  /* 0x3000004545457230 */ /* 0x000fce0000000800 */
[----:B------:R-:W4:Y:S01]  /*ba70*/  I2F.F16 R101, R101 ;  /* 0x0000006500657306 */ /* 0x000f220000200c00 */
[----:B------:R-:W-:-:S07]  /*ba80*/  PRMT R69, R69, 0x5410, R71 ;  /* 0x0000541045457816 */ /* 0x000fce0000000047 */
[----:B------:R-:W5:Y:S01]  /*ba90*/  I2F.F16 R108, R108 ;  /* 0x0000006c006c7306 */ /* 0x000f620000200c00 */
[----:B------:R-:W-:Y:S01]  /*baa0*/  IADD3 R74, PT, PT, R74, -0x20, RZ ;  /* 0xffffffe04a4a7810 */ /* 0x000fe20007ffe0ff */
[----:B------:R-:W-:Y:S02]  /*bab0*/  HFMA2 R90, R126, R43, R90 ;  /* 0x0000002b7e5a7231 */ /* 0x000fe4000000005a */
[----:B------:R-:W-:Y:S01]  /*bac0*/  HFMA2 R15, R69, R105, R15 ;  /* 0x00000069450f7231 */ /* 0x000fe2000000000f */
[----:B---3--:R-:W-:Y:S02]  /*bad0*/  PRMT R69, R98, 0x5410, R109 ;  /* 0x0000541062457816 */ /* 0x008fe4000000006d */
[----:B------:R-:W-:Y:S02]  /*bae0*/  LEA.HI R98, R26, 0xffffffe0, RZ, 0x6 ;  /* 0xffffffe01a627811 */ /* 0x000fe400078f30ff */
[----:B----4-:R-:W-:Y:S02]  /*baf0*/  PRMT R102, R102, 0x5410, R101 ;  /* 0x0000541066667816 */ /* 0x010fe40000000065 */
[----:B------:R-:W-:Y:S01]  /*bb00*/  SHF.R.U32.HI R101, RZ, 0x14, R26 ;  /* 0x00000014ff657819 */ /* 0x000fe2000001161a */
[-C--:B0-----:R-:W-:Y:S01]  /*bb10*/  HFMA2 R25, R91, R20.reuse, R25 ;  /* 0x000000145b197231 */ /* 0x081fe20000000019 */
[----:B------:R-:W-:Y:S01]  /*bb20*/  SHF.R.U32.HI R26, RZ, 0x14, R27 ;  /* 0x00000014ff1a7819 */ /* 0x000fe2000001161b */
[----:B------:R-:W-:Y:S01]  /*bb30*/  HFMA2 R90, R89, R20, R90 ;  /* 0x00000014595a7231 */ /* 0x000fe2000000005a */
[----:B------:R-:W-:Y:S01]  /*bb40*/  I2F.F16 R73, R106 ;  /* 0x0000006a00497306 */ /* 0x000fe20000200c00 */
[----:B------:R-:W-:Y:S01]  /*bb50*/  HFMA2 R92, R122, R43, R92 ;  /* 0x0000002b7a5c7231 */ /* 0x000fe2000000005c */
[----:B-----5:R-:W-:Y:S01]  /*bb60*/  PRMT R43, R108, 0x5410, R117 ;  /* 0x000054106c2b7816 */ /* 0x020fe20000000075 */
[-C--:B------:R-:W-:Y:S01]  /*bb70*/  HFMA2 R25, R42, R21.reuse, R25 ;  /* 0x000000152a197231 */ /* 0x080fe20000000019 */
[----:B------:R-:W-:Y:S01]  /*bb80*/  LOP3.LUT R26, R26, 0x3f, RZ, 0xc0, !PT ;  /* 0x0000003f1a1a7812 */ /* 0x000fe200078ec0ff */
[----:B------:R-:W-:-:S03]  /*bb90*/  HFMA2 R90, R46, R21, R90 ;  /* 0x000000152e5a7231 */ /* 0x000fc6000000005a */
[----:B------:R-:W0:Y:S01]  /*bba0*/  I2F.F16 R74, R74 ;  /* 0x0000004a004a7306 */ /* 0x000e220000200c00 */
[----:B-1----:R-:W-:Y:S01]  /*bbb0*/  HFMA2 R57, R57, R28, R54 ;  /* 0x0000001c39397231 */ /* 0x002fe20000000036 */
[----:B------:R-:W-:Y:S01]  /*bbc0*/  IADD3 R54, PT, PT, R26, -0x20, RZ ;  /* 0xffffffe01a367810 */ /* 0x000fe20007ffe0ff */
[-C--:B------:R-:W-:Y:S02]  /*bbd0*/  HFMA2 R25, R97, R22.reuse, R25 ;  /* 0x0000001661197231 */ /* 0x080fe40000000019 */
[----:B------:R-:W-:Y:S02]  /*bbe0*/  HFMA2 R26, R43, R22, R90 ;  /* 0x000000162b1a7231 */ /* 0x000fe4000000005a */
[-C--:B------:R-:W-:Y:S02]  /*bbf0*/  HFMA2 R25, R50, R23.reuse, R25 ;  /* 0x0000001732197231 */ /* 0x080fe40000000019 */
[----:B------:R-:W-:Y:S02]  /*bc00*/  HFMA2 R26, R94, R23, R26 ;  /* 0x000000175e1a7231 */ /* 0x000fe4000000001a */
[----:B------:R-:W-:-:S02]  /*bc10*/  HFMA2 R95, R126, R47, R95 ;  /* 0x0000002f7e5f7231 */ /* 0x000fc4000000005f */
[-C--:B------:R-:W-:Y:S02]  /*bc20*/  HFMA2 R99, R124, R47.reuse, R99 ;  /* 0x0000002f7c637231 */ /* 0x080fe40000000063 */
[----:B------:R-:W-:Y:S02]  /*bc30*/  HFMA2 R103, R122, R47, R103 ;  /* 0x0000002f7a677231 */ /* 0x000fe40000000067 */
[----:B------:R-:W-:Y:S02]  /*bc40*/  HFMA2 R55, R55, R28, R52 ;  /* 0x0000001c37377231 */ /* 0x000fe40000000034 */
[-C--:B------:R-:W-:Y:S02]  /*bc50*/  HFMA2 R52, R87, R20.reuse, R24 ;  /* 0x0000001457347231 */ /* 0x080fe40000000018 */
[----:B------:R-:W-:Y:S01]  /*bc60*/  HFMA2 R92, R123, R20, R92 ;  /* 0x000000147b5c7231 */ /* 0x000fe2000000005c */
[----:B0-----:R-:W-:Y:S01]  /*bc70*/  PRMT R47, R73, 0x5410, R74 ;  /* 0x00005410492f7816 */ /* 0x001fe2000000004a */
[----:B------:R-:W-:Y:S01]  /*bc80*/  I2F.F16 R100, R100 ;  /* 0x0000006400647306 */ /* 0x000fe20000200c00 */
[----:B------:R-:W-:Y:S01]  /*bc90*/  LEA.HI R71, R27, 0xffffffe0, RZ, 0x6 ;  /* 0xffffffe01b477811 */ /* 0x000fe200078f30ff */
[----:B------:R-:W-:-:S02]  /*bca0*/  HADD2 R20, R25.H0_H0, R25.H1_H1 ;  /* 0x3000001919147230 */ /* 0x000fc40000000800 */
[----:B------:R-:W-:Y:S01]  /*bcb0*/  HADD2 R73, R26.H0_H0, R26.H1_H1 ;  /* 0x3000001a1a497230 */ /* 0x000fe20000000800 */
[----:B------:R-:W-:Y:S01]  /*bcc0*/  LOP3.LUT R101, R101, 0x3f, RZ, 0xc0, !PT ;  /* 0x0000003f65657812 */ /* 0x000fe200078ec0ff */
[----:B------:R-:W0:Y:S02]  /*bcd0*/  LDS.128 R24, [UR4+0xb0] ;  /* 0x0000b004ff187984 */ /* 0x000e240008000c00 */
[----:B------:R-:W1:Y:S01]  /*bce0*/  I2F.F16 R107, R107 ;  /* 0x0000006b006b7306 */ /* 0x000e620000200c00 */
[----:B------:R-:W-:-:S07]  /*bcf0*/  IADD3 R101, PT, PT, R101, -0x20, RZ ;  /* 0xffffffe065657810 */ /* 0x000fce0007ffe0ff */
[----:B------:R-:W-:Y:S08]  /*bd00*/  I2F.F16 R74, R98 ;  /* 0x00000062004a7306 */ /* 0x000ff00000200c00 */
[----:B------:R-:W-:Y:S01]  /*bd10*/  I2F.F16 R71, R71 ;  /* 0x0000004700477306 */ /* 0x000fe20000200c00 */
[----:B-1----:R-:W-:-:S07]  /*bd20*/  PRMT R100, R100, 0x5410, R107 ;  /* 0x0000541064647816 */ /* 0x002fce000000006b */
[----:B------:R-:W1:Y:S08]  /*bd30*/  I2F.F16 R101, R101 ;  /* 0x0000006500657306 */ /* 0x000e700000200c00 */
[----:B------:R1:W3:Y:S01]  /*bd40*/  I2F.F16 R90, R54 ;  /* 0x00000036005a7306 */ /* 0x0002e20000200c00 */
[-C--:B------:R-:W-:Y:S02]  /*bd50*/  HFMA2 R52, R102, R21.reuse, R52 ;  /* 0x0000001566347231 */ /* 0x080fe40000000034 */
[----:B------:R-:W-:Y:S01]  /*bd60*/  HFMA2 R92, R100, R21, R92 ;  /* 0x00000015645c7231 */ /* 0x000fe2000000005c */
[----:B------:R-:W-:-:S04]  /*bd70*/  @!P0 IADD3 R21, PT, PT, R112, 0x1, RZ ;  /* 0x0000000170158810 */ /* 0x000fc80007ffe0ff */
[----:B------:R-:W-:Y:S01]  /*bd80*/  @!P0 MOV R112, R21 ;  /* 0x0000001500708202 */ /* 0x000fe20000000f00 */
[-C--:B------:R-:W-:Y:S01]  /*bd90*/  HFMA2 R21, R69, R22.reuse, R52 ;  /* 0x0000001645157231 */ /* 0x080fe20000000034 */
[----:B-1----:R-:W-:Y:S01]  /*bda0*/  PRMT R54, R101, 0x5410, R74 ;  /* 0x0000541065367816 */ /* 0x002fe2000000004a */
[----:B------:R-:W-:Y:S01]  /*bdb0*/  HFMA2 R22, R47, R22, R92 ;  /* 0x000000162f167231 */ /* 0x000fe2000000005c */
[----:B---3--:R-:W-:-:S03]  /*bdc0*/  PRMT R52, R90, 0x5410, R71 ;  /* 0x000054105a347816 */ /* 0x008fc60000000047 */
[-C--:B------:R-:W-:Y:S02]  /*bdd0*/  HFMA2 R21, R54, R23.reuse, R21 ;  /* 0x0000001736157231 */ /* 0x080fe40000000015 */
[----:B------:R-:W-:Y:S02]  /*bde0*/  HFMA2 R22, R52, R23, R22 ;  /* 0x0000001734167231 */ /* 0x000fe40000000016 */
[-C--:B------:R-:W-:Y:S02]  /*bdf0*/  HFMA2 R104, R124, R51.reuse, R104 ;  /* 0x000000337c687231 */ /* 0x080fe40000000068 */
[-C--:B------:R-:W-:Y:S01]  /*be00*/  HFMA2 R96, R126, R51.reuse, R96 ;  /* 0x000000337e607231 */ /* 0x080fe20000000060 */
[----:B------:R-:W-:Y:S01]  /*be10*/  PRMT R73, R20, 0x5410, R73 ;  /* 0x0000541014497816 */ /* 0x000fe20000000049 */
[----:B------:R-:W-:Y:S02]  /*be20*/  HFMA2 R49, R122, R51, R49 ;  /* 0x000000337a317231 */ /* 0x000fe40000000031 */
[----:B------:R-:W-:-:S02]  /*be30*/  HADD2 R51, R21.H0_H0, R21.H1_H1 ;  /* 0x3000001515337230 */ /* 0x000fc40000000800 */
[----:B------:R-:W-:Y:S02]  /*be40*/  HADD2 R71, R22.H0_H0, R22.H1_H1 ;  /* 0x3000001616477230 */ /* 0x000fe40000000800 */
        /* <DEDUP_REMOVED lines=12> */
[-C--:B------:R-:W-:Y:S02]  /*bf10*/  HFMA2 R2, R19, R28.reuse, R2 ;  /* 0x0000001c13027231 */ /* 0x080fe40000000002 */
[----:B------:R-:W-:Y:S02]  /*bf20*/  HFMA2 R4, R53, R28, R4 ;  /* 0x0000001c35047231 */ /* 0x000fe40000000004 */
        /* <DEDUP_REMOVED lines=9> */
[----:B------:R-:W-:-:S02]  /*bfc0*/  HADD2 R28, R25.H0_H0, R25.H1_H1 ;  /* 0x30000019191c7230 */ /* 0x000fc40000000800 */
[----:B------:R-:W0:Y:S01]  /*bfd0*/  LDS.128 R24, [UR4+0x1b0] ;  /* 0x0001b004ff187984 */ /* 0x000e220008000c00 */
[----:B------:R-:W-:-:S05]  /*bfe0*/  PRMT R51, R51, 0x5410, R71 ;  /* 0x0000541033337816 */ /* 0x000fca0000000047 */
        /* <DEDUP_REMOVED lines=19> */
[----:B------:R-:W-:Y:S02]  /*c120*/  HFMA2 R4, R61, R30, R4 ;  /* 0x0000001e3d047231 */ /* 0x000fe40000000004 */
[-C--:B------:R-:W-:Y:S02]  /*c130*/  HFMA2 R2, R62, R31.reuse, R2 ;  /* 0x0000001f3e027231 */ /* 0x080fe40000000002 */
[----:B------:R-:W-:Y:S02]  /*c140*/  HFMA2 R4, R18, R31, R4 ;  /* 0x0000001f12047231 */ /* 0x000fe40000000004 */
[-C--:B0-----:R-:W-:Y:S02]  /*c150*/  HFMA2 R32, R91, R24.reuse, R32 ;  /* 0x000000185b207231 */ /* 0x081fe40000000020 */
        /* <DEDUP_REMOVED lines=9> */
[-C--:B------:R-:W-:Y:S01]  /*c1f0*/  HFMA2 R25, R97, R26.reuse, R32 ;  /* 0x0000001a61197231 */ /* 0x080fe20000000020 */
[----:B------:R-:W-:Y:S01]  /*c200*/  PRMT R2, R2, 0x5410, R4 ;  /* 0x0000541002027816 */ /* 0x000fe20000000004 */
[-C--:B------:R-:W-:Y:S02]  /*c210*/  HFMA2 R33, R43, R26.reuse, R33 ;  /* 0x0000001a2b217231 */ /* 0x080fe40000000021 */
[-C--:B------:R-:W-:Y:S02]  /*c220*/  HFMA2 R34, R69, R26.reuse, R34 ;  /* 0x0000001a45227231 */ /* 0x080fe40000000022 */
[----:B------:R-:W-:Y:S02]  /*c230*/  HFMA2 R26, R47, R26, R39 ;  /* 0x0000001a2f1a7231 */ /* 0x000fe40000000027 */
[----:B------:R-:W-:-:S02]  /*c240*/  HFMA2 R25, R50, R27, R25 ;  /* 0x0000001b32197231 */ /* 0x000fc40000000019 */
[----:B------:R-:W-:Y:S02]  /*c250*/  HADD2 R60, R60.H0_H0, R60.H1_H1 ;  /* 0x3000003c3c3c7230 */ /* 0x000fe40000000800 */
[----:B------:R-:W-:Y:S02]  /*c260*/  HFMA2 R13, R2, R105, R13 ;  /* 0x00000069020d7231 */ /* 0x000fe4000000000d */
[-C--:B------:R-:W-:Y:S02]  /*c270*/  HFMA2 R33, R94, R27.reuse, R33 ;  /* 0x0000001b5e217231 */ /* 0x080fe40000000021 */
[-C--:B------:R-:W-:Y:S02]  /*c280*/  HFMA2 R34, R54, R27.reuse, R34 ;  /* 0x0000001b36227231 */ /* 0x080fe40000000022 */
[----:B------:R-:W-:Y:S02]  /*c290*/  HFMA2 R4, R52, R27, R26 ;  /* 0x0000001b34047231 */ /* 0x000fe4000000001a */
[----:B------:R-:W-:-:S02]  /*c2a0*/  HADD2 R2, R25.H0_H0, R25.H1_H1 ;  /* 0x3000001919027230 */ /* 0x000fc40000000800 */
[----:B------:R-:W0:Y:S01]  /*c2b0*/  LDS.128 R24, [UR4+0x2b0] ;  /* 0x0002b004ff187984 */ /* 0x000e220008000c00 */
[----:B------:R-:W-:Y:S01]  /*c2c0*/  HADD2 R51, R51.H0_H0, R51.H1_H1 ;  /* 0x3000003333337230 */ /* 0x000fe20000000800 */
[----:B------:R-:W-:Y:S01]  /*c2d0*/  PRMT R59, R59, 0x5410, R60 ;  /* 0x000054103b3b7816 */ /* 0x000fe2000000003c */
[----:B------:R-:W-:-:S04]  /*c2e0*/  HADD2 R35, R35.H0_H0, R35.H1_H1 ;  /* 0x3000002323237230 */ /* 0x000fc80000000800 */
[----:B------:R-:W-:Y:S01]  /*c2f0*/  HFMA2 R11, R59, R105, R11 ;  /* 0x000000693b0b7231 */ /* 0x000fe2000000000b */
[----:B------:R-:W-:Y:S01]  /*c300*/  PRMT R51, R51, 0x5410, R35 ;  /* 0x0000541033337816 */ /* 0x000fe20000000023 */
[----:B-1----:R-:W-:-:S04]  /*c310*/  HFMA2 R103, R123, R20, R103 ;  /* 0x000000147b677231 */ /* 0x002fc80000000067 */
[----:B------:R-:W-:Y:S02]  /*c320*/  HFMA2 R11, R51, R105, R11 ;  /* 0x00000069330b7231 */ /* 0x000fe4000000000b */
        /* <DEDUP_REMOVED lines=9> */
[----:B------:R-:W-:Y:S02]  /*c3c0*/  HFMA2 R51, R54, R23, R51 ;  /* 0x0000001736337231 */ /* 0x000fe40000000033 */
[----:B------:R-:W-:-:S02]  /*c3d0*/  HFMA2 R95, R89, R20, R95 ;  /* 0x00000014595f7231 */ /* 0x000fc4000000005f */
[-C--:B------:R-:W-:Y:S02]  /*c3e0*/  HFMA2 R57, R70, R31.reuse, R57 ;  /* 0x0000001f46397231 */ /* 0x080fe40000000039 */
[----:B------:R-:W-:Y:S02]  /*c3f0*/  HFMA2 R19, R66, R31, R55 ;  /* 0x0000001f42137231 */ /* 0x000fe40000000037 */
[-C--:B------:R-:W-:Y:S02]  /*c400*/  HFMA2 R38, R42, R21.reuse, R38 ;  /* 0x000000152a267231 */ /* 0x080fe40000000026 */
[----:B------:R-:W-:Y:S01]  /*c410*/  HADD2 R51, R51.H0_H0, R51.H1_H1 ;  /* 0x3000003333337230 */ /* 0x000fe20000000800 */
[----:B------:R-:W-:Y:S01]  /*c420*/  PRMT R77, R77, 0x5410, R78 ;  /* 0x000054104d4d7816 */ /* 0x000fe2000000004e */
[----:B------:R-:W-:Y:S02]  /*c430*/  HADD2 R103, R103.H0_H0, R103.H1_H1 ;  /* 0x3000006767677230 */ /* 0x000fe40000000800 */
[----:B------:R-:W-:-:S02]  /*c440*/  HFMA2 R95, R46, R21, R95 ;  /* 0x000000152e5f7231 */ /* 0x000fc4000000005f */
[----:B------:R-:W-:Y:S02]  /*c450*/  HADD2 R18, R57.H0_H0, R57.H1_H1 ;  /* 0x3000003939127230 */ /* 0x000fe40000000800 */
[----:B------:R-:W-:Y:S02]  /*c460*/  HADD2 R19, R19.H0_H0, R19.H1_H1 ;  /* 0x3000001313137230 */ /* 0x000fe40000000800 */
[-C--:B------:R-:W-:Y:S02]  /*c470*/  HFMA2 R38, R97, R22.reuse, R38 ;  /* 0x0000001661267231 */ /* 0x080fe40000000026 */
[----:B------:R-:W-:Y:S01]  /*c480*/  HFMA2 R95, R43, R22, R95 ;  /* 0x000000162b5f7231 */ /* 0x000fe2000000005f */
[----:B------:R-:W-:Y:S01]  /*c490*/  PRMT R51, R51, 0x5410, R103 ;  /* 0x0000541033337816 */ /* 0x000fe20000000067 */
[----:B------:R-:W-:Y:S02]  /*c4a0*/  HADD2 R44, R44.H0_H0, R44.H1_H1 ;  /* 0x3000002c2c2c7230 */ /* 0x000fe40000000800 */
[----:B------:R-:W-:Y:S01]  /*c4b0*/  HFMA2 R7, R77, R105, R7 ;  /* 0x000000694d077231 */ /* 0x000fe20000000007 */
[----:B------:R-:W-:Y:S01]  /*c4c0*/  PRMT R18, R18, 0x5410, R19 ;  /* 0x0000541012127816 */ /* 0x000fe20000000013 */
[----:B------:R-:W-:-:S02]  /*c4d0*/  HFMA2 R38, R50, R23, R38 ;  /* 0x0000001732267231 */ /* 0x000fc40000000026 */
[----:B------:R-:W-:Y:S02]  /*c4e0*/  HFMA2 R95, R94, R23, R95 ;  /* 0x000000175e5f7231 */ /* 0x000fe4000000005f */
[-C--:B0-----:R-:W-:Y:S02]  /*c4f0*/  HFMA2 R21, R91, R24.reuse, R130 ;  /* 0x000000185b157231 */ /* 0x081fe40000000082 */
[----:B------:R-:W-:Y:S01]  /*c500*/  HFMA2 R7, R51, R105, R7 ;  /* 0x0000006933077231 */ /* 0x000fe20000000007 */
[----:B------:R-:W-:Y:S01]  /*c510*/  PRMT R28, R28, 0x5410, R44 ;  /* 0x000054101c1c7816 */ /* 0x000fe2000000002c */
[-C--:B------:R-:W-:Y:S02]  /*c520*/  HFMA2 R23, R89, R24.reuse, R96 ;  /* 0x0000001859177231 */ /* 0x080fe40000000060 */
[----:B------:R-:W-:Y:S02]  /*c530*/  HFMA2 R51, R87, R24, R104 ;  /* 0x0000001857337231 */ /* 0x000fe40000000068 */
[----:B------:R-:W-:Y:S01]  /*c540*/  HADD2 R36, R36.H0_H0, R36.H1_H1 ;  /* 0x3000002424247230 */ /* 0x000fe20000000800 */
[----:B------:R-:W-:Y:S01]  /*c550*/  PRMT R56, R56, 0x5410, R58 ;  /* 0x0000541038387816 */ /* 0x000fe2000000003a */
[----:B------:R-:W-:-:S02]  /*c560*/  HADD2 R37, R37.H0_H0, R37.H1_H1 ;  /* 0x3000002525257230 */ /* 0x000fc40000000800 */
[----:B------:R-:W-:Y:S02]  /*c570*/  HFMA2 R55, R18, R110, R14 ;  /* 0x0000006e12377231 */ /* 0x000fe4000000000e */
[----:B------:R-:W-:Y:S02]  /*c580*/  HFMA2 R49, R123, R24, R49 ;  /* 0x000000187b317231 */ /* 0x000fe40000000031 */
[-C--:B------:R-:W-:Y:S02]  /*c590*/  HFMA2 R21, R42, R25.reuse, R21 ;  /* 0x000000192a157231 */ /* 0x080fe40000000015 */
[-C--:B------:R-:W-:Y:S02]  /*c5a0*/  HFMA2 R23, R46, R25.reuse, R23 ;  /* 0x000000192e177231 */ /* 0x080fe40000000017 */
[----:B------:R-:W-:Y:S02]  /*c5b0*/  HFMA2 R51, R102, R25, R51 ;  /* 0x0000001966337231 */ /* 0x000fe40000000033 */
[----:B------:R-:W-:Y:S01]  /*c5c0*/  HADD2 R18, R45.H0_H0, R45.H1_H1 ;  /* 0x3000002d2d127230 */ /* 0x000fe20000000800 */
[----:B------:R-:W-:Y:S01]  /*c5d0*/  PRMT R36, R36, 0x5410, R37 ;  /* 0x0000541024247816 */ /* 0x000fe20000000025 */
[----:B------:R-:W-:Y:S01]  /*c5e0*/  HADD2 R19, R29.H0_H0, R29.H1_H1 ;  /* 0x3000001d1d137230 */ /* 0x000fe20000000800 */
[----:B------:R-:W-:Y:S01]  /*c5f0*/  PRMT R67, R67, 0x5410, R68 ;  /* 0x0000541043437816 */ /* 0x000fe20000000044 */
[----:B------:R-:W-:-:S02]  /*c600*/  HFMA2 R14, R28, R110, R55 ;  /* 0x0000006e1c0e7231 */ /* 0x000fc40000000037 */
[----:B------:R-:W-:Y:S02]  /*c610*/  HADD2 R33, R33.H0_H0, R33.H1_H1 ;  /* 0x3000002121217230 */ /* 0x000fe40000000800 */
[----:B------:R-:W-:Y:S02]  /*c620*/  HFMA2 R49, R100, R25, R49 ;  /* 0x0000001964317231 */ /* 0x000fe40000000031 */
[----:B------:R-:W-:Y:S02]  /*c630*/  HFMA2 R25, R97, R26, R21 ;  /* 0x0000001a61197231 */ /* 0x000fe40000000015 */
[----:B------:R-:W-:Y:S01]  /*c640*/  HFMA2 R55, R56, R110, R12 ;  /* 0x0000006e38377231 */ /* 0x000fe2000000000c */
[----:B--2---:R-:W-:Y:S01]  /*c650*/  @!P0 IADD3 R113, PT, PT, R93, R114, RZ ;  /* 0x000000725d718210 */ /* 0x004fe20007ffe0ff */
[-C--:B------:R-:W-:Y:S02]  /*c660*/  HFMA2 R23, R43, R26.reuse, R23 ;  /* 0x0000001a2b177231 */ /* 0x080fe40000000017 */
[-C--:B------:R-:W-:Y:S01]  /*c670*/  HFMA2 R51, R69, R26.reuse, R51 ;  /* 0x0000001a45337231 */ /* 0x080fe20000000033 */
[----:B------:R-:W-:Y:S01]  /*c680*/  IADD3 R114, PT, PT, R114, 0x20, RZ ;  /* 0x0000002072727810 */ /* 0x000fe20007ffe0ff */
[----:B------:R-:W-:Y:S01]  /*c690*/  HFMA2 R26, R47, R26, R49 ;  /* 0x0000001a2f1a7231 */ /* 0x000fe20000000031 */
[----:B------:R-:W-:Y:S01]  /*c6a0*/  PRMT R18, R18, 0x5410, R19 ;  /* 0x0000541012127816 */ /* 0x000fe20000000013 */
[----:B------:R-:W-:Y:S01]  /*c6b0*/  HFMA2 R12, R36, R110, R55 ;  /* 0x0000006e240c7231 */ /* 0x000fe20000000037 */
[----:B------:R-:W-:Y:S01]  /*c6c0*/  PRMT R2, R2, 0x5410, R33 ;  /* 0x0000541002027816 */ /* 0x000fe20000000021 */
[----:B------:R-:W-:Y:S01]  /*c6d0*/  HADD2 R38, R38.H0_H0, R38.H1_H1 ;  /* 0x3000002626267230 */ /* 0x000fe20000000800 */
[----:B------:R-:W-:Y:S01]  /*c6e0*/  PRMT R75, R75, 0x5410, R76 ;  /* 0x000054104b4b7816 */ /* 0x000fe2000000004c */
[----:B------:R-:W-:-:S02]  /*c6f0*/  HADD2 R19, R95.H0_H0, R95.H1_H1 ;  /* 0x3000005f5f137230 */ /* 0x000fc40000000800 */
[-C--:B------:R-:W-:Y:S02]  /*c700*/  HFMA2 R25, R50, R27.reuse, R25 ;  /* 0x0000001b32197231 */ /* 0x080fe40000000019 */
[-C--:B------:R-:W-:Y:S01]  /*c710*/  HFMA2 R55, R67, R110.reuse, R10 ;  /* 0x0000006e43377231 */ /* 0x080fe2000000000a */
[----:B------:R-:W-:Y:S01]  /*c720*/  ISETP.GE.AND P0, PT, R114, R3, PT ;  /* 0x000000037200720c */ /* 0x000fe20003f06270 */
[-C--:B------:R-:W-:Y:S02]  /*c730*/  HFMA2 R23, R94, R27.reuse, R23 ;  /* 0x0000001b5e177231 */ /* 0x080fe40000000017 */
[-C--:B------:R-:W-:Y:S02]  /*c740*/  HFMA2 R51, R54, R27.reuse, R51 ;  /* 0x0000001b36337231 */ /* 0x080fe40000000033 */
[----:B------:R-:W-:Y:S02]  /*c750*/  HADD2 R84, R84.H0_H0, R84.H1_H1 ;  /* 0x3000005454547230 */ /* 0x000fe40000000800 */
[----:B------:R-:W-:Y:S01]  /*c760*/  HFMA2 R26, R52, R27, R26 ;  /* 0x0000001b341a7231 */ /* 0x000fe2000000001a */
[----:B------:R-:W-:Y:S01]  /*c770*/  PRMT R38, R38, 0x5410, R19 ;  /* 0x0000541026267816 */ /* 0x000fe20000000013 */
[----:B------:R-:W-:Y:S01]  /*c780*/  HFMA2 R10, R2, R110, R55 ;  /* 0x0000006e020a7231 */ /* 0x000fe20000000037 */
[----:B------:R-:W-:Y:S01]  /*c790*/  PRMT R81, R81, 0x5410, R82 ;  /* 0x0000541051517816 */ /* 0x000fe20000000052 */
        /* <DEDUP_REMOVED lines=8> */
[----:B------:R-:W-:-:S02]  /*c820*/  HADD2 R26, R26.H0_H0, R26.H1_H1 ;  /* 0x3000001a1a1a7230 */ /* 0x000fc40000000800 */
[-C--:B------:R-:W-:Y:S01]  /*c830*/  HFMA2 R8, R38, R110.reuse, R55 ;  /* 0x0000006e26087231 */ /* 0x080fe20000000037 */
[----:B------:R-:W-:Y:S01]  /*c840*/  PRMT R25, R25, 0x5410, R23 ;  /* 0x0000541019197816 */ /* 0x000fe20000000017 */
        /* <DEDUP_REMOVED lines=11> */
[----:B------:R-:W-:-:S02]  /*c900*/  HFMA2 R6, R25, R110, R55 ;  /* 0x0000006e19067231 */ /* 0x000fc40000000037 */
[-C--:B------:R-:W-:Y:S01]  /*c910*/  HFMA2 R9, R34, R105.reuse, R9 ;  /* 0x0000006922097231 */ /* 0x080fe20000000009 */
[----:B------:R-:W-:Y:S01]  /*c920*/  IADD3.X R17, PT, PT, RZ, R17, RZ, P1, !PT ;  /* 0x00000011ff117210 */ /* 0x000fe20000ffe4ff */
[----:B------:R-:W-:Y:S02]  /*c930*/  HFMA2 R5, R51, R105, R5 ;  /* 0x0000006933057231 */ /* 0x000fe40000000005 */
[----:B------:R-:W-:Y:S01]  /*c940*/  IMAD.WIDE R120, R111, 0x4, R128 ;  /* 0x000000046f787825 */ /* 0x000fe200078e0280 */
[----:B------:R-:W-:Y:S06]  /*c950*/  @!P0 BRA `(.L_x_2557) ;  /* 0xffffffb800f88947 */ /* 0x000fec000383ffff */
[----:B------:R-:W-:-:S07]  /*c960*/  IMAD.WIDE R120, R111, 0x18, R18 ;  /* 0x000000186f787825 */ /* 0x000fce00078e0212 */
.L_x_2556:
        /* <DEDUP_REMOVED lines=8> */
.L_x_2559:
        /* <DEDUP_REMOVED lines=31> */
[----:B------:R-:W-:Y:S02]  /*cbe0*/  LOP3.LUT R42, R42, 0x10001, RZ, 0xc0, !PT ;  /* 0x000100012a2a7812 */ /* 0x000fe400078ec0ff */
[----:B------:R-:W-:-:S02]  /*cbf0*/  LOP3.LUT R40, R40, 0x10001, RZ, 0xc0, !PT ;  /* 0x0001000128287812 */ /* 0x000fc400078ec0ff */
[----:B------:R-:W-:Y:S02]  /*cc00*/  LOP3.LUT R41, R41, 0x10001, RZ, 0xc0, !PT ;  /* 0x0001000129297812 */ /* 0x000fe400078ec0ff */
[----:B------:R-:W-:Y:S02]  /*cc10*/  LOP3.LUT R43, R43, 0x10001, RZ, 0xc0, !PT ;  /* 0x000100012b2b7812 */ /* 0x000fe400078ec0ff */
[----:B---3--:R-:W-:Y:S02]  /*cc20*/  SHF.R.U32.HI R45, RZ, 0xe, R20 ;  /* 0x0000000eff2d7819 */ /* 0x008fe40000011614 */
        /* <DEDUP_REMOVED lines=9> */
[----:B------:R-:W-:-:S02]  /*ccc0*/  LOP3.LUT R60, R20, 0x1f001f, RZ, 0xc0, !PT ;  /* 0x001f001f143c7812 */ /* 0x000fc400078ec0ff */
[----:B------:R-:W-:Y:S02]  /*ccd0*/  SHF.R.U32.HI R48, RZ, 0xa, R20 ;  /* 0x0000000aff307819 */ /* 0x000fe40000011614 */
[----:B------:R-:W-:Y:S02]  /*cce0*/  LOP3.LUT R19, R20, 0x3e003e0, RZ, 0xc0, !PT ;  /* 0x03e003e014137812 */ /* 0x000fe400078ec0ff */
[C---:B------:R-:W-:Y:S02]  /*ccf0*/  LOP3.LUT R20, R21.reuse, 0x1f001f, RZ, 0xc0, !PT ;  /* 0x001f001f15147812 */ /* 0x040fe400078ec0ff */
[----:B------:R-:W-:Y:S02]  /*cd00*/  SHF.R.U32.HI R50, RZ, 0xa, R21 ;  /* 0x0000000aff327819 */ /* 0x000fe40000011615 */
[----:B------:R-:W-:Y:S02]  /*cd10*/  LOP3.LUT R17, R21, 0x3e003e0, RZ, 0xc0, !PT ;  /* 0x03e003e015117812 */ /* 0x000fe400078ec0ff */
[----:B------:R-:W-:-:S02]  /*cd20*/  LOP3.LUT R21, R54, 0x64006400, RZ, 0xfc, !PT ;  /* 0x6400640036157812 */ /* 0x000fc400078efcff */
[----:B------:R-:W-:Y:S02]  /*cd30*/  LOP3.LUT R57, R52, 0x64006400, RZ, 0xfc, !PT ;  /* 0x6400640034397812 */ /* 0x000fe400078efcff */
[----:B------:R-:W-:Y:S01]  /*cd40*/  LOP3.LUT R65, R64, 0x64006400, RZ, 0xfc, !PT ;  /* 0x6400640040417812 */ /* 0x000fe200078efcff */
[----:B------:R-:W-:Y:S01]  /*cd50*/  HADD2 R64, R51, -1040, -1040 ;  /* 0xe410e41033407430 */ /* 0x000fe20000000000 */
[C---:B------:R-:W-:Y:S01]  /*cd60*/  LOP3.LUT R3, R23.reuse, 0x1f001f, RZ, 0xc0, !PT ;  /* 0x001f001f17037812 */ /* 0x040fe200078ec0ff */
[-C--:B------:R-:W-:Y:S01]  /*cd70*/  HFMA2 R57, R57, R78.reuse.H0_H0, -48, -48 ;  /* 0xd200d20039397431 */ /* 0x080fe2000004004e */
[----:B------:R-:W-:Y:S01]  /*cd80*/  LOP3.LUT R2, R23, 0x3e003e0, RZ, 0xc0, !PT ;  /* 0x03e003e017027812 */ /* 0x000fe200078ec0ff */
[----:B------:R-:W-:Y:S01]  /*cd90*/  HFMA2 R51, R65, R78.H0_H0, -48, -48 ;  /* 0xd200d20041337431 */ /* 0x000fe2000004004e */
[----:B------:R-:W-:Y:S02]  /*cda0*/  SHF.R.U32.HI R59, RZ, 0xa, R23 ;  /* 0x0000000aff3b7819 */ /* 0x000fe40000011617 */
[----:B------:R-:W-:-:S02]  /*cdb0*/  LOP3.LUT R53, R53, 0x64006400, RZ, 0xfc, !PT ;  /* 0x6400640035357812 */ /* 0x000fc400078efcff */
[----:B------:R-:W-:Y:S01]  /*cdc0*/  LOP3.LUT R54, R56, 0x64006400, RZ, 0xfc, !PT ;  /* 0x6400640038367812 */ /* 0x000fe200078efcff */
[----:B------:R-:W-:Y:S01]  /*cdd0*/  HFMA2 R56, R21, R78.H0_H0, -48, -48 ;  /* 0xd200d20015387431 */ /* 0x000fe2000004004e */
[----:B------:R-:W-:Y:S01]  /*cde0*/  LOP3.LUT R23, R62, 0x64006400, RZ, 0xfc, !PT ;  /* 0x640064003e177812 */ /* 0x000fe200078efcff */
[----:B0-----:R-:W-:Y:S01]  /*cdf0*/  HFMA2 R21, R64, R24, RZ ;  /* 0x0000001840157231 */ /* 0x001fe200000000ff */
[----:B------:R-:W-:Y:S01]  /*ce00*/  LOP3.LUT R52, R63, 0x64006400, RZ, 0xfc, !PT ;  /* 0x640064003f347812 */ /* 0x000fe200078efcff */
[----:B------:R-:W-:Y:S01]  /*ce10*/  HADD2 R63, R53, -1040, -1040 ;  /* 0xe410e410353f7430 */ /* 0x000fe20000000000 */
[----:B------:R-:W-:Y:S01]  /*ce20*/  LOP3.LUT R61, R61, 0x1f001f, RZ, 0xc0, !PT ;  /* 0x001f001f3d3d7812 */ /* 0x000fe200078ec0ff */
[----:B------:R-:W-:Y:S02]  /*ce30*/  HFMA2 R53, R23, R78.H0_H0, -48, -48 ;  /* 0xd200d20017357431 */ /* 0x000fe4000004004e */
[-C--:B------:R-:W-:Y:S01]  /*ce40*/  HFMA2 R23, R57, R25.reuse, R21 ;  /* 0x0000001939177231 */ /* 0x080fe20000000015 */
[----:B------:R-:W-:Y:S01]  /*ce50*/  LOP3.LUT R21, R58, 0x1f001f, RZ, 0xc0, !PT ;  /* 0x001f001f3a157812 */ /* 0x000fe200078ec0ff */
[----:B------:R-:W-:Y:S01]  /*ce60*/  HADD2 R54, R54, -1040, -1040 ;  /* 0xe410e41036367430 */ /* 0x000fe20000000000 */
[C---:B------:R-:W-:Y:S01]  /*ce70*/  LOP3.LUT R18, R22.reuse, 0x1f001f, RZ, 0xc0, !PT ;  /* 0x001f001f16127812 */ /* 0x040fe200078ec0ff */
[----:B------:R-:W-:Y:S01]  /*ce80*/  HADD2 R52, R52, -1040, -1040 ;  /* 0xe410e41034347430 */ /* 0x000fe20000000000 */
[----:B------:R-:W-:Y:S01]  /*ce90*/  SHF.R.U32.HI R49, RZ, 0xa, R22 ;  /* 0x0000000aff317819 */ /* 0x000fe20000011616 */
[-C--:B------:R-:W-:Y:S01]  /*cea0*/  HFMA2 R65, R54, R24.reuse, RZ ;  /* 0x0000001836417231 */ /* 0x080fe200000000ff */
[----:B------:R-:W-:Y:S01]  /*ceb0*/  LOP3.LUT R4, R22, 0x3e003e0, RZ, 0xc0, !PT ;  /* 0x03e003e016047812 */ /* 0x000fe200078ec0ff */
[-C--:B------:R-:W-:Y:S01]  /*cec0*/  HFMA2 R22, R63, R24.reuse, RZ.H0_H0 ;  /* 0x000000183f167231 */ /* 0x080fe200000400ff */
[----:B------:R-:W-:Y:S01]  /*ced0*/  LOP3.LUT R0, R0, 0x1f001f, RZ, 0xc0, !PT ;  /* 0x001f001f00007812 */ /* 0x000fe200078ec0ff */
[----:B------:R-:W-:Y:S01]  /*cee0*/  HFMA2 R24, R52, R24, RZ.H0_H0 ;  /* 0x0000001834187231 */ /* 0x000fe200000400ff */
[----:B------:R-:W-:Y:S01]  /*cef0*/  LOP3.LUT R55, R55, 0x1f001f, RZ, 0xc0, !PT ;  /* 0x001f001f37377812 */ /* 0x000fe200078ec0ff */
[-C--:B------:R-:W-:Y:S01]  /*cf00*/  HFMA2 R62, R56, R25.reuse, R22 ;  /* 0x00000019383e7231 */ /* 0x080fe20000000016 */
[----:B------:R-:W-:Y:S01]  /*cf10*/  LOP3.LUT R58, R61, 0x64006400, RZ, 0xfc, !PT ;  /* 0x640064003d3a7812 */ /* 0x000fe200078efcff */
[-C--:B------:R-:W-:Y:S01]  /*cf20*/  HFMA2 R65, R53, R25.reuse, R65 ;  /* 0x0000001935417231 */ /* 0x080fe20000000041 */
[----:B------:R-:W-:Y:S01]  /*cf30*/  LOP3.LUT R21, R21, 0x64006400, RZ, 0xfc, !PT ;  /* 0x6400640015157812 */ /* 0x000fe200078efcff */
[----:B------:R-:W-:Y:S01]  /*cf40*/  HFMA2 R25, R51, R25, R24 ;  /* 0x0000001933197231 */ /* 0x000fe20000000018 */
[----:B------:R-:W-:Y:S01]  /*cf50*/  LOP3.LUT R0, R0, 0x64006400, RZ, 0xfc, !PT ;  /* 0x6400640000007812 */ /* 0x000fe200078efcff */
[----:B------:R-:W-:Y:S01]  /*cf60*/  HADD2 R58, R58, -1040, -1040 ;  /* 0xe410e4103a3a7430 */ /* 0x000fe20000000000 */
[----:B------:R-:W-:Y:S01]  /*cf70*/  LOP3.LUT R22, R55, 0x64006400, RZ, 0xfc, !PT ;  /* 0x6400640037167812 */ /* 0x000fe200078efcff */
[----:B------:R-:W-:Y:S01]  /*cf80*/  HADD2 R55, R21, -1040, -1040 ;  /* 0xe410e41015377430 */ /* 0x000fe20000000000 */
[----:B------:R-:W-:Y:S01]  /*cf90*/  LOP3.LUT R21, R60, 0x64006400, RZ, 0xfc, !PT ;  /* 0x640064003c157812 */ /* 0x000fe200078efcff */
[----:B------:R-:W-:-:S02]  /*cfa0*/  HADD2 R0, R0, -1040, -1040 ;  /* 0xe410e41000007430 */ /* 0x000fc40000000000 */
[-C--:B------:R-:W-:Y:S02]  /*cfb0*/  HFMA2 R24, R58, R26.reuse, R23 ;  /* 0x0000001a3a187231 */ /* 0x080fe40000000017 */
[----:B------:R-:W-:Y:S01]  /*cfc0*/  HADD2 R22, R22, -1040, -1040 ;  /* 0xe410e41016167430 */ /* 0x000fe20000000000 */
[----:B------:R-:W-:Y:S01]  /*cfd0*/  LOP3.LUT R23, R19, 0x64006400, RZ, 0xfc, !PT ;  /* 0x6400640013177812 */ /* 0x000fe200078efcff */
[----:B------:R-:W-:Y:S01]  /*cfe0*/  HADD2 R21, R21, -1040, -1040 ;  /* 0xe410e41015157430 */ /* 0x000fe20000000000 */
[----:B------:R-:W-:Y:S01]  /*cff0*/  LOP3.LUT R18, R18, 0x64006400, RZ, 0xfc, !PT ;  /* 0x6400640012127812 */ /* 0x000fe200078efcff */
[-C--:B------:R-:W-:Y:S02]  /*d000*/  HFMA2 R62, R55, R26.reuse, R62 ;  /* 0x0000001a373e7231 */ /* 0x080fe4000000003e */
[-C--:B------:R-:W-:Y:S01]  /*d010*/  HFMA2 R66, R0, R26.reuse, R65 ;  /* 0x0000001a00427231 */ /* 0x080fe20000000041 */
[----:B------:R-:W-:Y:S01]  /*d020*/  LOP3.LUT R3, R3, 0x64006400, RZ, 0xfc, !PT ;  /* 0x6400640003037812 */ /* 0x000fe200078efcff */
[----:B------:R-:W-:Y:S01]  /*d030*/  HFMA2 R26, R22, R26, R25 ;  /* 0x0000001a161a7231 */ /* 0x000fe20000000019 */
[----:B------:R-:W-:-:S02]  /*d040*/  LOP3.LUT R20, R20, 0x64006400, RZ, 0xfc, !PT ;  /* 0x6400640014147812 */ /* 0x000fc400078efcff */
[----:B------:R-:W-:Y:S01]  /*d050*/  LOP3.LUT R61, R4, 0x64006400, RZ, 0xfc, !PT ;  /* 0x64006400043d7812 */ /* 0x000fe200078efcff */
[----:B------:R-:W-:Y:S01]  /*d060*/  HFMA2 R24, R21, R27, R24 ;  /* 0x0000001b15187231 */ /* 0x000fe20000000018 */
[----:B------:R-:W-:Y:S01]  /*d070*/  LOP3.LUT R25, R17, 0x64006400, RZ, 0xfc, !PT ;  /* 0x6400640011197812 */ /* 0x000fe200078efcff */
[-C--:B------:R-:W-:Y:S01]  /*d080*/  HFMA2 R17, R23, R78.reuse.H0_H0, -48, -48 ;  /* 0xd200d20017117431 */ /* 0x080fe2000004004e */
[----:B------:R-:W-:Y:S01]  /*d090*/  LOP3.LUT R65, R2, 0x64006400, RZ, 0xfc, !PT ;  /* 0x6400640002417812 */ /* 0x000fe200078efcff */
[----:B------:R-:W-:Y:S01]  /*d0a0*/  HADD2 R19, R18, -1040, -1040 ;  /* 0xe410e41012137430 */ /* 0x000fe20000000000 */
[----:B------:R-:W-:Y:S01]  /*d0b0*/  LOP3.LUT R49, R49, 0x1f001f, RZ, 0xc0, !PT ;  /* 0x001f001f31317812 */ /* 0x000fe200078ec0ff */
[----:B------:R-:W-:Y:S02]  /*d0c0*/  HADD2 R18, R3, -1040, -1040 ;  /* 0xe410e41003127430 */ /* 0x000fe40000000000 */
[----:B------:R-:W-:Y:S02]  /*d0d0*/  HADD2 R20, R20, -1040, -1040 ;  /* 0xe410e41014147430 */ /* 0x000fe40000000000 */
[----:B------:R-:W-:-:S02]  /*d0e0*/  HFMA2 R3, R61, R78.H0_H0, -48, -48 ;  /* 0xd200d2003d037431 */ /* 0x000fc4000004004e */
[----:B-1----:R-:W-:Y:S01]  /*d0f0*/  HFMA2 R61, R17, R40, R24 ;  /* 0x00000028113d7231 */ /* 0x002fe20000000018 */
[----:B------:R-:W-:Y:S01]  /*d100*/  LOP3.LUT R24, R49, 0x64006400, RZ, 0xfc, !PT ;  /* 0x6400640031187812 */ /* 0x000fe200078efcff */
[-C--:B------:R-:W-:Y:S02]  /*d110*/  HFMA2 R66, R19, R27.reuse, R66 ;  /* 0x0000001b13427231 */ /* 0x080fe40000000042 */
[-C--:B------:R-:W-:Y:S01]  /*d120*/  HFMA2 R26, R18, R27.reuse, R26 ;  /* 0x0000001b121a7231 */ /* 0x080fe2000000001a */
[----:B------:R-:W-:Y:S01]  /*d130*/  LOP3.LUT R48, R48, 0x1f001f, RZ, 0xc0, !PT ;  /* 0x001f001f30307812 */ /* 0x000fe200078ec0ff */
[-C--:B------:R-:W-:Y:S01]  /*d140*/  HFMA2 R2, R65, R78.reuse.H0_H0, -48, -48 ;  /* 0xd200d20041027431 */ /* 0x080fe2000004004e */
[----:B------:R-:W-:Y:S01]  /*d150*/  LOP3.LUT R50, R50, 0x1f001f, RZ, 0xc0, !PT ;  /* 0x001f001f32327812 */ /* 0x000fe200078ec0ff */
[----:B------:R-:W-:Y:S01]  /*d160*/  HFMA2 R62, R20, R27, R62 ;  /* 0x0000001b143e7231 */ /* 0x000fe2000000003e */
[----:B------:R-:W-:Y:S01]  /*d170*/  LOP3.LUT R59, R59, 0x1f001f, RZ, 0xc0, !PT ;  /* 0x001f001f3b3b7812 */ /* 0x000fe200078ec0ff */
[----:B------:R-:W-:-:S02]  /*d180*/  HFMA2 R4, R25, R78.H0_H0, -48, -48 ;  /* 0xd200d20019047431 */ /* 0x000fc4000004004e */
[-C--:B------:R-:W-:Y:S02]  /*d190*/  HFMA2 R66, R3, R40.reuse, R66 ;  /* 0x0000002803427231 */ /* 0x080fe40000000042 */
[-C--:B------:R-:W-:Y:S01]  /*d1a0*/  HFMA2 R65, R2, R40.reuse, R26 ;  /* 0x0000002802417231 */ /* 0x080fe2000000001a */
[----:B------:R-:W-:Y:S01]  /*d1b0*/  LOP3.LUT R26, R48, 0x64006400, RZ, 0xfc, !PT ;  /* 0x64006400301a7812 */ /* 0x000fe200078efcff */
[----:B------:R-:W-:Y:S01]  /*d1c0*/  HADD2 R24, R24, -1040, -1040 ;  /* 0xe410e41018187430 */ /* 0x000fe20000000000 */
[----:B------:R-:W-:Y:S01]  /*d1d0*/  LOP3.LUT R25, R50, 0x64006400, RZ, 0xfc, !PT ;  /* 0x6400640032197812 */ /* 0x000fe200078efcff */
[----:B------:R-:W-:Y:S01]  /*d1e0*/  HFMA2 R62, R4, R40, R62 ;  /* 0x00000028043e7231 */ /* 0x000fe2000000003e */
[----:B------:R-:W-:Y:S02]  /*d1f0*/  LOP3.LUT R23, R59, 0x64006400, RZ, 0xfc, !PT ;  /* 0x640064003b177812 */ /* 0x000fe400078efcff */
[----:B----4-:R-:W-:Y:S02]  /*d200*/  SHF.R.U32.HI R27, RZ, 0xd, R34 ;  /* 0x0000000dff1b7819 */ /* 0x010fe40000011622 */
[----:B------:R-:W-:Y:S01]  /*d210*/  SHF.R.U32.HI R40, RZ, 0xd, R32 ;  /* 0x0000000dff287819 */ /* 0x000fe20000011620 */
[----:B------:R-:W-:Y:S01]  /*d220*/  HFMA2 R59, R24, R41, R66 ;  /* 0x00000029183b7231 */ /* 0x000fe20000000042 */
[----:B------:R-:W-:Y:S01]  /*d230*/  LOP3.LUT R66, R46, 0x40004, R27, 0xf8, !PT ;  /* 0x000400042e427812 */ /* 0x000fe200078ef81b */
[----:B------:R-:W-:Y:S01]  /*d240*/  HADD2 R26, R26, -1040, -1040 ;  /* 0xe410e4101a1a7430 */ /* 0x000fe20000000000 */
[----:B------:R-:W-:Y:S01]  /*d250*/  LOP3.LUT R40, R45, 0x40004, R40, 0xf8, !PT ;  /* 0x000400042d287812 */ /* 0x000fe200078ef828 */
[----:B------:R-:W-:Y:S01]  /*d260*/  HADD2 R25, R25, -1040, -1040 ;  /* 0xe410e41019197430 */ /* 0x000fe20000000000 */
[----:B------:R-:W-:Y:S01]  /*d270*/  LOP3.LUT R27, R32, 0x1f001f, RZ, 0xc0, !PT ;  /* 0x001f001f201b7812 */ /* 0x000fe200078ec0ff */
[----:B------:R-:W-:Y:S01]  /*d280*/  HADD2 R23, R23, -1040, -1040 ;  /* 0xe410e41017177430 */ /* 0x000fe20000000000 */
[----:B------:R-:W-:-:S02]  /*d290*/  SHF.R.U32.HI R60, RZ, 0xd, R33 ;  /* 0x0000000dff3c7819 */ /* 0x000fc40000011621 */
[----:B------:R-:W-:Y:S02]  /*d2a0*/  LOP3.LUT R45, R34, 0x1f001f, RZ, 0xc0, !PT ;  /* 0x001f001f222d7812 */ /* 0x000fe400078ec0ff */
[----:B------:R-:W-:Y:S01]  /*d2b0*/  LOP3.LUT R46, R35, 0x1f001f, RZ, 0xc0, !PT ;  /* 0x001f001f232e7812 */ /* 0x000fe200078ec0ff */
[-C--:B------:R-:W-:Y:S02]  /*d2c0*/  HFMA2 R61, R26, R41.reuse, R61 ;  /* 0x000000291a3d7231 */ /* 0x080fe4000000003d */
[-C--:B------:R-:W-:Y:S01]  /*d2d0*/  HFMA2 R62, R25, R41.reuse, R62 ;  /* 0x00000029193e7231 */ /* 0x080fe2000000003e */
[----:B------:R-:W-:Y:S01]  /*d2e0*/  LOP3.LUT R27, R27, 0x64006400, RZ, 0xfc, !PT ;  /* 0x640064001b1b7812 */ /* 0x000fe200078efcff */
[----:B------:R-:W-:Y:S01]  /*d2f0*/  HFMA2 R67, R23, R41, R65 ;  /* 0x0000002917437231 */ /* 0x000fe20000000041 */
[----:B------:R-:W-:Y:S02]  /*d300*/  LOP3.LUT R65, R47, 0x40004, R60, 0xf8, !PT ;  /* 0x000400042f417812 */ /* 0x000fe400078ef83c */
[----:B------:R-:W-:-:S02]  /*d310*/  LOP3.LUT R41, R33, 0x1f001f, RZ, 0xc0, !PT ;  /* 0x001f001f21297812 */ /* 0x000fc400078ec0ff */
[----:B------:R-:W-:Y:S02]  /*d320*/  LOP3.LUT R45, R45, 0x64006400, RZ, 0xfc, !PT ;  /* 0x640064002d2d7812 */ /* 0x000fe400078efcff */
[----:B------:R-:W-:Y:S02]  /*d330*/  LOP3.LUT R46, R46, 0x64006400, RZ, 0xfc, !PT ;  /* 0x640064002e2e7812 */ /* 0x000fe400078efcff */
[----:B------:R-:W-:Y:S01]  /*d340*/  SHF.R.U32.HI R47, RZ, 0xd, R35 ;  /* 0x0000000dff2f7819 */ /* 0x000fe20000011623 */
[----:B------:R-:W-:Y:S01]  /*d350*/  HADD2 R50, R27, -1040, -1040 ;  /* 0xe410e4101b327430 */ /* 0x000fe20000000000 */
[----:B------:R-:W-:Y:S01]  /*d360*/  LOP3.LUT R49, R41, 0x64006400, RZ, 0xfc, !PT ;  /* 0x6400640029317812 */ /* 0x000fe200078efcff */
[----:B------:R-:W-:Y:S01]  /*d370*/  HADD2 R48, R45, -1040, -1040 ;  /* 0xe410e4102d307430 */ /* 0x000fe20000000000 */
[----:B------:R-:W-:Y:S01]  /*d380*/  LOP3.LUT R41, R44, 0x40004, R47, 0xf8, !PT ;  /* 0x000400042c297812 */ /* 0x000fe200078ef82f */
[----:B------:R-:W-:Y:S01]  /*d390*/  HADD2 R27, R46, -1040, -1040 ;  /* 0xe410e4102e1b7430 */ /* 0x000fe20000000000 */
[----:B------:R-:W-:-:S02]  /*d3a0*/  LOP3.LUT R44, R33, 0x3e003e0, RZ, 0xc0, !PT ;  /* 0x03e003e0212c7812 */ /* 0x000fc400078ec0ff */
[----:B------:R-:W-:Y:S02]  /*d3b0*/  LOP3.LUT R45, R34, 0x3e003e0, RZ, 0xc0, !PT ;  /* 0x03e003e0222d7812 */ /* 0x000fe400078ec0ff */
[----:B------:R-:W-:Y:S01]  /*d3c0*/  LOP3.LUT R46, R35, 0x3e003e0, RZ, 0xc0, !PT ;  /* 0x03e003e0232e7812 */ /* 0x000fe200078ec0ff */
[-C--:B------:R-:W-:Y:S02]  /*d3d0*/  HFMA2 R70, R50, R42.reuse, R61 ;  /* 0x0000002a32467231 */ /* 0x080fe4000000003d */
[----:B------:R-:W-:Y:S01]  /*d3e0*/  HFMA2 R72, R27, R42, R67 ;  /* 0x0000002a1b487231 */ /* 0x000fe20000000043 */
[----:B------:R-:W-:Y:S02]  /*d3f0*/  LOP3.LUT R61, R44, 0x64006400, RZ, 0xfc, !PT ;  /* 0x640064002c3d7812 */ /* 0x000fe400078efcff */
[----:B------:R-:W-:Y:S02]  /*d400*/  LOP3.LUT R67, R45, 0x64006400, RZ, 0xfc, !PT ;  /* 0x640064002d437812 */ /* 0x000fe400078efcff */
[----:B------:R-:W-:-:S02]  /*d410*/  LOP3.LUT R69, R46, 0x64006400, RZ, 0xfc, !PT ;  /* 0x640064002e457812 */ /* 0x000fc400078efcff */
[----:B------:R-:W0:Y:S01]  /*d420*/  LDS.128 R44, [UR4+0x20] ;  /* 0x00002004ff2c7984 */ /* 0x000e220008000c00 */
[----:B------:R-:W-:Y:S02]  /*d430*/  HADD2 R49, R49, -1040, -1040 ;  /* 0xe410e41031317430 */ /* 0x000fe40000000000 */
[-C--:B------:R-:W-:Y:S02]  /*d440*/  HFMA2 R71, R48, R42.reuse, R59 ;  /* 0x0000002a30477231 */ /* 0x080fe4000000003b */
[----:B------:R-:W-:Y:S01]  /*d450*/  HFMA2 R68, R49, R42, R62 ;  /* 0x0000002a31447231 */ /* 0x000fe2000000003e */
[----:B------:R-:W-:Y:S01]  /*d460*/  LOP3.LUT R42, R32, 0x3e003e0, RZ, 0xc0, !PT ;  /* 0x03e003e0202a7812 */ /* 0x000fe200078ec0ff */
[----:B------:R-:W-:-:S03]  /*d470*/  HFMA2 R61, R61, R78.H0_H0, -48, -48 ;  /* 0xd200d2003d3d7431 */ /* 0x000fc6000004004e */
[----:B------:R-:W-:Y:S01]  /*d480*/  LOP3.LUT R59, R42, 0x64006400, RZ, 0xfc, !PT ;  /* 0x640064002a3b7812 */ /* 0x000fe200078efcff */
[----:B------:R-:W-:Y:S01]  /*d490*/  HFMA2 R60, R67, R78.H0_H0, -48, -48 ;  /* 0xd200d200433c7431 */ /* 0x000fe2000004004e */
[----:B------:R-:W-:-:S03]  /*d4a0*/  SHF.R.U32.HI R67, RZ, 0xa, R32 ;  /* 0x0000000aff437819 */ /* 0x000fc60000011620 */
[-C--:B------:R-:W-:Y:S02]  /*d4b0*/  HFMA2 R62, R59, R78.reuse.H0_H0, -48, -48 ;  /* 0xd200d2003b3e7431 */ /* 0x080fe4000004004e */
[----:B------:R-:W-:Y:S02]  /*d4c0*/  HFMA2 R59, R69, R78.H0_H0, -48, -48 ;  /* 0xd200d200453b7431 */ /* 0x000fe4000004004e */
[-C--:B------:R-:W-:Y:S01]  /*d4d0*/  HFMA2 R69, R61, R43.reuse, R68 ;  /* 0x0000002b3d457231 */ /* 0x080fe20000000044 */
[----:B------:R-:W-:Y:S02]  /*d4e0*/  SHF.R.U32.HI R68, RZ, 0xa, R33 ;  /* 0x0000000aff447819 */ /* 0x000fe40000011621 */
[----:B------:R-:W-:Y:S02]  /*d4f0*/  SHF.R.U32.HI R81, RZ, 0xa, R34 ;  /* 0x0000000aff517819 */ /* 0x000fe40000011622 */
[----:B------:R-:W-:Y:S01]  /*d500*/  SHF.R.U32.HI R82, RZ, 0xa, R35 ;  /* 0x0000000aff527819 */ /* 0x000fe20000011623 */
[-C--:B------:R-:W-:Y:S01]  /*d510*/  HFMA2 R70, R62, R43.reuse, R70 ;  /* 0x0000002b3e467231 */ /* 0x080fe20000000046 */
[----:B-----5:R-:W-:Y:S01]  /*d520*/  SHF.R.U32.HI R80, RZ, 0xc, R37 ;  /* 0x0000000cff507819 */ /* 0x020fe20000011625 */
[-C--:B------:R-:W-:Y:S01]  /*d530*/  HFMA2 R42, R60, R43.reuse, R71 ;  /* 0x0000002b3c2a7231 */ /* 0x080fe20000000047 */
[----:B------:R-:W-:Y:S01]  /*d540*/  LOP3.LUT R67, R67, 0x1f001f, RZ, 0xc0, !PT ;  /* 0x001f001f43437812 */ /* 0x000fe200078ec0ff */
[----:B------:R-:W-:Y:S01]  /*d550*/  HFMA2 R43, R59, R43, R72 ;  /* 0x0000002b3b2b7231 */ /* 0x000fe20000000048 */
[----:B------:R-:W-:-:S02]  /*d560*/  SHF.R.U32.HI R83, RZ, 0xc, R38 ;  /* 0x0000000cff537819 */ /* 0x000fc40000011626 */
[----:B------:R-:W-:Y:S02]  /*d570*/  LOP3.LUT R68, R68, 0x1f001f, RZ, 0xc0, !PT ;  /* 0x001f001f44447812 */ /* 0x000fe400078ec0ff */
[----:B------:R-:W-:Y:S02]  /*d580*/  LOP3.LUT R81, R81, 0x1f001f, RZ, 0xc0, !PT ;  /* 0x001f001f51517812 */ /* 0x000fe400078ec0ff */
[----:B------:R-:W-:Y:S02]  /*d590*/  LOP3.LUT R82, R82, 0x1f001f, RZ, 0xc0, !PT ;  /* 0x001f001f52527812 */ /* 0x000fe400078ec0ff */
        /* <DEDUP_REMOVED lines=9> */
[--C-:B------:R-:W-:Y:S02]  /*d630*/  SHF.R.U32.HI R35, RZ, 0xa, R39.reuse ;  /* 0x0000000aff237819 */ /* 0x100fe40000011627 */
[----:B------:R-:W-:Y:S02]  /*d640*/  SHF.R.U32.HI R84, RZ, 0xc, R39 ;  /* 0x0000000cff547819 */ /* 0x000fe40000011627 */
[----:B------:R-:W-:Y:S02]  /*d650*/  LOP3.LUT R38, R65, 0x80008, R80, 0xf8, !PT ;  /* 0x0008000841267812 */ /* 0x000fe400078ef850 */
[----:B------:R-:W-:Y:S02]  /*d660*/  LOP3.LUT R67, R67, 0x64006400, RZ, 0xfc, !PT ;  /* 0x6400640043437812 */ /* 0x000fe400078efcff */
[----:B------:R-:W-:Y:S02]  /*d670*/  LOP3.LUT R39, R66, 0x80008, R83, 0xf8, !PT ;  /* 0x0008000842277812 */ /* 0x000fe400078ef853 */
[----:B------:R-:W-:-:S02]  /*d680*/  LOP3.LUT R65, R68, 0x64006400, RZ, 0xfc, !PT ;  /* 0x6400640044417812 */ /* 0x000fc400078efcff */
[----:B------:R-:W-:Y:S02]  /*d690*/  LOP3.LUT R66, R81, 0x64006400, RZ, 0xfc, !PT ;  /* 0x6400640051427812 */ /* 0x000fe400078efcff */
[----:B------:R-:W-:Y:S01]  /*d6a0*/  LOP3.LUT R82, R82, 0x64006400, RZ, 0xfc, !PT ;  /* 0x6400640052527812 */ /* 0x000fe200078efcff */
[----:B------:R-:W-:Y:S02]  /*d6b0*/  HADD2 R68, R67, -1040, -1040 ;  /* 0xe410e41043447430 */ /* 0x000fe40000000000 */
[----:B------:R-:W-:Y:S01]  /*d6c0*/  HADD2 R67, R65, -1040, -1040 ;  /* 0xe410e41041437430 */ /* 0x000fe20000000000 */
[----:B------:R-:W-:Y:S01]  /*d6d0*/  LOP3.LUT R75, R37, 0x1f001f, RZ, 0xc0, !PT ;  /* 0x001f001f254b7812 */ /* 0x000fe200078ec0ff */
[----:B------:R-:W-:Y:S02]  /*d6e0*/  HADD2 R66, R66, -1040, -1040 ;  /* 0xe410e41042427430 */ /* 0x000fe40000000000 */
[----:B------:R-:W-:Y:S02]  /*d6f0*/  HADD2 R65, R82, -1040, -1040 ;  /* 0xe410e41052417430 */ /* 0x000fe40000000000 */
[----:B0-----:R-:W-:-:S02]  /*d700*/  HFMA2 R80, R68, R44, R70 ;  /* 0x0000002c44507231 */ /* 0x001fc40000000046 */
        /* <DEDUP_REMOVED lines=8> */
[----:B------:R-:W-:Y:S02]  /*d790*/  SHF.R.U32.HI R33, RZ, 0xa, R37 ;  /* 0x0000000aff217819 */ /* 0x000fe40000011625 */
[----:B------:R-:W-:Y:S01]  /*d7a0*/  LOP3.LUT R37, R40, 0x80008, R79, 0xf8, !PT ;  /* 0x0008000828257812 */ /* 0x000fe200078ef84f */
        /* <DEDUP_REMOVED lines=29> */
[----:B------:R-:W0:Y:S01]  /*d980*/  LDS.128 R32, [UR4+0x30] ;  /* 0x00003004ff207984 */ /* 0x000e220008000c00 */
[----:B------:R-:W-:Y:S02]  /*d990*/  HADD2 R77, R77, -1040, -1040 ;  /* 0xe410e4104d4d7430 */ /* 0x000fe40000000000 */
[----:B------:R-:W-:Y:S02]  /*d9a0*/  HADD2 R76, R76, -1040, -1040 ;  /* 0xe410e4104c4c7430 */ /* 0x000fe40000000000 */
[----:B------:R-:W-:Y:S02]  /*d9b0*/  HADD2 R75, R75, -1040, -1040 ;  /* 0xe410e4104b4b7430 */ /* 0x000fe40000000000 */
[----:B------:R-:W-:Y:S02]  /*d9c0*/  HADD2 R46, R46, -1040, -1040 ;  /* 0xe410e4102e2e7430 */ /* 0x000fe40000000000 */
[----:B------:R-:W-:-:S02]  /*d9d0*/  HFMA2 R89, R77, R47, R80 ;  /* 0x0000002f4d597231 */ /* 0x000fc40000000050 */
[-C--:B------:R-:W-:Y:S02]  /*d9e0*/  HFMA2 R88, R76, R47.reuse, R81 ;  /* 0x0000002f4c587231 */ /* 0x080fe40000000051 */
[-C--:B------:R-:W-:Y:S02]  /*d9f0*/  HFMA2 R87, R75, R47.reuse, R36 ;  /* 0x0000002f4b577231 */ /* 0x080fe40000000024 */
[----:B------:R-:W-:Y:S01]  /*da00*/  HFMA2 R91, R46, R47, R82 ;  /* 0x0000002f2e5b7231 */ /* 0x000fe20000000052 */
        /* <DEDUP_REMOVED lines=8> */
[----:B------:R-:W-:Y:S02]  /*da90*/  SHF.R.U32.HI R30, RZ, 0xb, R30 ;  /* 0x0000000bff1e7819 */ /* 0x000fe4000001161e */
[----:B------:R-:W-:-:S02]  /*daa0*/  LOP3.LUT R82, R31, 0x3e003e0, RZ, 0xc0, !PT ;  /* 0x03e003e01f527812 */ /* 0x000fc400078ec0ff */
[----:B------:R-:W-:Y:S02]  /*dab0*/  LOP3.LUT R28, R37, 0x100010, R28, 0xf8, !PT ;  /* 0x00100010251c7812 */ /* 0x000fe400078ef81c */
[----:B------:R-:W-:Y:S02]  /*dac0*/  LOP3.LUT R30, R39, 0x100010, R30, 0xf8, !PT ;  /* 0x00100010271e7812 */ /* 0x000fe400078ef81e */
[----:B------:R-:W-:Y:S02]  /*dad0*/  LOP3.LUT R47, R47, 0x64006400, RZ, 0xfc, !PT ;  /* 0x640064002f2f7812 */ /* 0x000fe400078efcff */
[----:B------:R-:W-:Y:S02]  /*dae0*/  LOP3.LUT R79, R79, 0x64006400, RZ, 0xfc, !PT ;  /* 0x640064004f4f7812 */ /* 0x000fe400078efcff */
[----:B------:R-:W-:Y:S02]  /*daf0*/  LOP3.LUT R37, R81, 0x64006400, RZ, 0xfc, !PT ;  /* 0x6400640051257812 */ /* 0x000fe400078efcff */
[----:B------:R-:W-:-:S02]  /*db00*/  LOP3.LUT R39, R82, 0x64006400, RZ, 0xfc, !PT ;  /* 0x6400640052277812 */ /* 0x000fc400078efcff */
[----:B------:R-:W-:Y:S02]  /*db10*/  LOP3.LUT R41, R29, 0x1f001f, RZ, 0xc0, !PT ;  /* 0x001f001f1d297812 */ /* 0x000fe400078ec0ff */
[----:B------:R-:W-:Y:S02]  /*db20*/  LOP3.LUT R43, R31, 0x1f001f, RZ, 0xc0, !PT ;  /* 0x001f001f1f2b7812 */ /* 0x000fe400078ec0ff */
[--C-:B------:R-:W-:Y:S02]  /*db30*/  SHF.R.U32.HI R90, RZ, 0xa, R31.reuse ;  /* 0x0000000aff5a7819 */ /* 0x100fe4000001161f */
[----:B------:R-:W-:Y:S01]  /*db40*/  SHF.R.U32.HI R31, RZ, 0xb, R31 ;  /* 0x0000000bff1f7819 */ /* 0x000fe2000001161f */
[-C--:B------:R-:W-:Y:S02]  /*db50*/  HFMA2 R83, R47, R78.reuse.H0_H0, -48, -48 ;  /* 0xd200d2002f537431 */ /* 0x080fe4000004004e */
[-C--:B------:R-:W-:Y:S01]  /*db60*/  HFMA2 R81, R79, R78.reuse.H0_H0, -48, -48 ;  /* 0xd200d2004f517431 */ /* 0x080fe2000004004e */
[----:B------:R-:W-:Y:S01]  /*db70*/  LOP3.LUT R31, R40, 0x100010, R31, 0xf8, !PT ;  /* 0x00100010281f7812 */ /* 0x000fe200078ef81f */
[-C--:B------:R-:W-:Y:S01]  /*db80*/  HFMA2 R79, R37, R78.reuse.H0_H0, -48, -48 ;  /* 0xd200d200254f7431 */ /* 0x080fe2000004004e */
[----:B------:R-:W-:Y:S01]  /*db90*/  LOP3.LUT R84, R42, 0x64006400, RZ, 0xfc, !PT ;  /* 0x640064002a547812 */ /* 0x000fe200078efcff */
[----:B------:R-:W-:Y:S01]  /*dba0*/  HFMA2 R47, R39, R78.H0_H0, -48, -48 ;  /* 0xd200d200272f7431 */ /* 0x000fe2000004004e */
[----:B------:R-:W-:-:S02]  /*dbb0*/  LOP3.LUT R82, R41, 0x64006400, RZ, 0xfc, !PT ;  /* 0x6400640029527812 */ /* 0x000fc400078efcff */
[----:B------:R-:W-:Y:S02]  /*dbc0*/  LOP3.LUT R78, R43, 0x64006400, RZ, 0xfc, !PT ;  /* 0x640064002b4e7812 */ /* 0x000fe400078efcff */
[----:B------:R-:W1:Y:S01]  /*dbd0*/  LDS.128 R40, [UR4+0x80] ;  /* 0x00008004ff287984 */ /* 0x000e620008000c00 */
[----:B------:R-:W-:Y:S02]  /*dbe0*/  LOP3.LUT R80, R80, 0x64006400, RZ, 0xfc, !PT ;  /* 0x6400640050507812 */ /* 0x000fe400078efcff */
[----:B------:R-:W-:Y:S01]  /*dbf0*/  SHF.R.U32.HI R85, RZ, 0xa, R29 ;  /* 0x0000000aff557819 */ /* 0x000fe2000001161d */
[----:B------:R-:W-:Y:S02]  /*dc00*/  HADD2 R84, R84, -1040, -1040 ;  /* 0xe410e41054547430 */ /* 0x000fe40000000000 */
[----:B------:R-:W-:Y:S01]  /*dc10*/  HADD2 R82, R82, -1040, -1040 ;  /* 0xe410e41052527430 */ /* 0x000fe20000000000 */
[----:B------:R-:W-:Y:S01]  /*dc20*/  LOP3.LUT R85, R85, 0x1f001f, RZ, 0xc0, !PT ;  /* 0x001f001f55557812 */ /* 0x000fe200078ec0ff */
[----:B------:R-:W-:-:S02]  /*dc30*/  HADD2 R80, R80, -1040, -1040 ;  /* 0xe410e41050507430 */ /* 0x000fc40000000000 */
[----:B------:R-:W-:Y:S01]  /*dc40*/  HADD2 R78, R78, -1040, -1040 ;  /* 0xe410e4104e4e7430 */ /* 0x000fe20000000000 */
[----:B------:R-:W-:Y:S01]  /*dc50*/  LOP3.LUT R86, R86, 0x1f001f, RZ, 0xc0, !PT ;  /* 0x001f001f56567812 */ /* 0x000fe200078ec0ff */
[-C--:B0-----:R-:W-:Y:S02]  /*dc60*/  HFMA2 R89, R84, R32.reuse, R89 ;  /* 0x0000002054597231 */ /* 0x081fe40000000059 */
[-C--:B------:R-:W-:Y:S02]  /*dc70*/  HFMA2 R88, R82, R32.reuse, R88 ;  /* 0x0000002052587231 */ /* 0x080fe40000000058 */
[-C--:B------:R-:W-:Y:S02]  /*dc80*/  HFMA2 R87, R80, R32.reuse, R87 ;  /* 0x0000002050577231 */ /* 0x080fe40000000057 */
[----:B------:R-:W-:Y:S01]  /*dc90*/  HFMA2 R37, R78, R32, R91 ;  /* 0x000000204e257231 */ /* 0x000fe2000000005b */
[----:B------:R-:W-:Y:S02]  /*dca0*/  LOP3.LUT R36, R36, 0x1f001f, RZ, 0xc0, !PT ;  /* 0x001f001f24247812 */ /* 0x000fe400078ec0ff */
[----:B------:R-:W-:-:S02]  /*dcb0*/  SHF.R.U32.HI R29, RZ, 0xb, R29 ;  /* 0x0000000bff1d7819 */ /* 0x000fc4000001161d */
[----:B------:R-:W-:Y:S01]  /*dcc0*/  LOP3.LUT R85, R85, 0x64006400, RZ, 0xfc, !PT ;  /* 0x6400640055557812 */ /* 0x000fe200078efcff */
[-C--:B------:R-:W-:Y:S01]  /*dcd0*/  HFMA2 R32, R83, R33.reuse, R89 ;  /* 0x0000002153207231 */ /* 0x080fe20000000059 */
[----:B------:R-:W-:Y:S01]  /*dce0*/  LOP3.LUT R86, R86, 0x64006400, RZ, 0xfc, !PT ;  /* 0x6400640056567812 */ /* 0x000fe200078efcff */
[-C--:B------:R-:W-:Y:S02]  /*dcf0*/  HFMA2 R91, R81, R33.reuse, R88 ;  /* 0x00000021515b7231 */ /* 0x080fe40000000058 */
[-C--:B------:R-:W-:Y:S01]  /*dd00*/  HFMA2 R89, R79, R33.reuse, R87 ;  /* 0x000000214f597231 */ /* 0x080fe20000000057 */
[----:B------:R-:W-:Y:S01]  /*dd10*/  LOP3.LUT R90, R90, 0x1f001f, RZ, 0xc0, !PT ;  /* 0x001f001f5a5a7812 */ /* 0x000fe200078ec0ff */
[----:B------:R-:W-:Y:S01]  /*dd20*/  HFMA2 R33, R47, R33, R37 ;  /* 0x000000212f217231 */ /* 0x000fe20000000025 */
[----:B------:R-:W-:Y:S01]  /*dd30*/  LOP3.LUT R29, R38, 0x100010, R29, 0xf8, !PT ;  /* 0x00100010261d7812 */ /* 0x000fe200078ef81d */
[----:B------:R-:W-:Y:S01]  /*dd40*/  HADD2 R87, R85, -1040, -1040 ;  /* 0xe410e41055577430 */ /* 0x000fe20000000000 */
[----:B------:R-:W-:Y:S01]  /*dd50*/  LOP3.LUT R88, R36, 0x64006400, RZ, 0xfc, !PT ;  /* 0x6400640024587812 */ /* 0x000fe200078efcff */
[----:B------:R-:W-:Y:S01]  /*dd60*/  HADD2 R86, R86, -1040, -1040 ;  /* 0xe410e41056567430 */ /* 0x000fe20000000000 */
[----:B------:R-:W0:Y:S01]  /*dd70*/  LDS.128 R36, [UR4+0x90] ;  /* 0x00009004ff247984 */ /* 0x000e220008000c00 */
[----:B------:R-:W-:Y:S01]  /*dd80*/  LOP3.LUT R90, R90, 0x64006400, RZ, 0xfc, !PT ;  /* 0x640064005a5a7812 */ /* 0x000fe200078efcff */
[----:B------:R-:W-:-:S02]  /*dd90*/  HFMA2 R93, R87, R34, R91 ;  /* 0x00000022575d7231 */ /* 0x000fc4000000005b */
[-C--:B------:R-:W-:Y:S01]  /*dda0*/  HFMA2 R94, R86, R34.reuse, R89 ;  /* 0x00000022565e7231 */ /* 0x080fe20000000059 */
[----:B------:R-:W-:Y:S01]  /*ddb0*/  LOP3.LUT R91, R29, 0x64006400, RZ, 0xfc, !PT ;  /* 0x640064001d5b7812 */ /* 0x000fe200078efcff */
[----:B------:R-:W-:Y:S01]  /*ddc0*/  HADD2 R88, R88, -1040, -1040 ;  /* 0xe410e41058587430 */ /* 0x000fe20000000000 */
[----:B------:R-:W-:Y:S01]  /*ddd0*/  LOP3.LUT R92, R28, 0x64006400, RZ, 0xfc, !PT ;  /* 0x640064001c5c7812 */ /* 0x000fe200078efcff */
[----:B------:R-:W-:Y:S01]  /*dde0*/  HADD2 R85, R90, -1040, -1040 ;  /* 0xe410e4105a557430 */ /* 0x000fe20000000000 */
[----:B------:R-:W-:Y:S01]  /*ddf0*/  LOP3.LUT R89, R31, 0x64006400, RZ, 0xfc, !PT ;  /* 0x640064001f597812 */ /* 0x000fe200078efcff */
[----:B------:R-:W-:Y:S02]  /*de00*/  HADD2 R91, R91, -1040, -1040 ;  /* 0xe410e4105b5b7430 */ /* 0x000fe40000000000 */
[-C--:B------:R-:W-:Y:S02]  /*de10*/  HFMA2 R32, R88, R34.reuse, R32 ;  /* 0x0000002258207231 */ /* 0x080fe40000000020 */
[----:B------:R-:W-:-:S02]  /*de20*/  HFMA2 R33, R85, R34, R33 ;  /* 0x0000002255217231 */ /* 0x000fc40000000021 */
[----:B------:R-:W-:Y:S02]  /*de30*/  HADD2 R92, R92, -1040, -1040 ;  /* 0xe410e4105c5c7430 */ /* 0x000fe40000000000 */
[----:B------:R-:W-:Y:S02]  /*de40*/  HADD2 R89, R89, -1040, -1040 ;  /* 0xe410e41059597430 */ /* 0x000fe40000000000 */
[-C--:B------:R-:W-:Y:S02]  /*de50*/  HFMA2 R93, R91, R35.reuse, R93 ;  /* 0x000000235b5d7231 */ /* 0x080fe4000000005d */
[-C--:B------:R-:W-:Y:S02]  /*de60*/  HFMA2 R32, R92, R35.reuse, R32 ;  /* 0x000000235c207231 */ /* 0x080fe40000000020 */
[----:B------:R-:W-:Y:S01]  /*de70*/  HFMA2 R33, R89, R35, R33 ;  /* 0x0000002359217231 */ /* 0x000fe20000000021 */
[----:B------:R-:W-:Y:S01]  /*de80*/  LOP3.LUT R90, R30, 0x64006400, RZ, 0xfc, !PT ;  /* 0x640064001e5a7812 */ /* 0x000fe200078efcff */
[----:B------:R-:W-:Y:S01]  /*de90*/  HADD2 R95, R93.H0_H0, R93.H1_H1 ;  /* 0x3000005d5d5f7230 */ /* 0x000fe20000000800 */
[----:B------:R-:W2:Y:S01]  /*dea0*/  LDS.128 R28, [UR4+0xa0] ;  /* 0x0000a004ff1c7984 */ /* 0x000ea20008000c00 */
[----:B------:R-:W-:-:S02]  /*deb0*/  HADD2 R96, R32.H0_H0, R32.H1_H1 ;  /* 0x3000002020607230 */ /* 0x000fc40000000800 */
[-C--:B-1----:R-:W-:Y:S02]  /*dec0*/  HFMA2 R32, R64, R40.reuse, RZ ;  /* 0x0000002840207231 */ /* 0x082fe400000000ff */
[----:B------:R-:W-:Y:S02]  /*ded0*/  HADD2 R93, R33.H0_H0, R33.H1_H1 ;  /* 0x30000021215d7230 */ /* 0x000fe40000000800 */
[-C--:B------:R-:W-:Y:S02]  /*dee0*/  HFMA2 R34, R54, R40.reuse, RZ ;  /* 0x0000002836227231 */ /* 0x080fe400000000ff */
[-C--:B------:R-:W-:Y:S02]  /*def0*/  HFMA2 R33, R63, R40.reuse, RZ.H0_H0 ;  /* 0x000000283f217231 */ /* 0x080fe400000400ff */
[----:B------:R-:W-:Y:S02]  /*df00*/  HFMA2 R40, R52, R40, RZ.H0_H0 ;  /* 0x0000002834287231 */ /* 0x000fe400000400ff */
        /* <DEDUP_REMOVED lines=49> */
[-C--:B-1----:R-:W-:Y:S02]  /*e220*/  HFMA2 R42, R84, R32.reuse, R42 ;  /* 0x00000020542a7231 */ /* 0x082fe4000000002a */
[-C--:B------:R-:W-:Y:S02]  /*e230*/  HFMA2 R41, R82, R32.reuse, R41 ;  /* 0x0000002052297231 */ /* 0x080fe40000000029 */
[----:B------:R-:W-:-:S02]  /*e240*/  HFMA2 R40, R80, R32, R40 ;  /* 0x0000002050287231 */ /* 0x000fc40000000028 */
[----:B------:R-:W-:Y:S02]  /*e250*/  HFMA2 R32, R78, R32, R43 ;  /* 0x000000204e207231 */ /* 0x000fe4000000002b */
[-C--:B------:R-:W-:Y:S02]  /*e260*/  HFMA2 R42, R83, R33.reuse, R42 ;  /* 0x00000021532a7231 */ /* 0x080fe4000000002a */
[-C--:B------:R-:W-:Y:S02]  /*e270*/  HFMA2 R41, R81, R33.reuse, R41 ;  /* 0x0000002151297231 */ /* 0x080fe40000000029 */
[-C--:B------:R-:W-:Y:S02]  /*e280*/  HFMA2 R43, R79, R33.reuse, R40 ;  /* 0x000000214f2b7231 */ /* 0x080fe40000000028 */
[----:B------:R-:W-:Y:S01]  /*e290*/  HFMA2 R32, R47, R33, R32 ;  /* 0x000000212f207231 */ /* 0x000fe20000000020 */
[----:B------:R-:W-:Y:S01]  /*e2a0*/  @!P0 PRMT R110, R98, 0x7610, R110 ;  /* 0x00007610626e8816 */ /* 0x000fe2000000006e */
[-C--:B------:R-:W-:Y:S01]  /*e2b0*/  HFMA2 R42, R88, R34.reuse, R42 ;  /* 0x00000022582a7231 */ /* 0x080fe2000000002a */
[----:B------:R-:W-:Y:S01]  /*e2c0*/  @!P0 PRMT R105, R99, 0x7610, R105 ;  /* 0x0000761063698816 */ /* 0x000fe20000000069 */
[----:B------:R-:W-:-:S02]  /*e2d0*/  HFMA2 R41, R87, R34, R41 ;  /* 0x0000002257297231 */ /* 0x000fc40000000029 */
[-C--:B------:R-:W-:Y:S02]  /*e2e0*/  HFMA2 R43, R86, R34.reuse, R43 ;  /* 0x00000022562b7231 */ /* 0x080fe4000000002b */
[----:B------:R-:W-:Y:S01]  /*e2f0*/  HFMA2 R32, R85, R34, R32 ;  /* 0x0000002255207231 */ /* 0x000fe20000000020 */
[----:B------:R-:W-:Y:S01]  /*e300*/  @!P0 PRMT R110, R110, 0x7610, R98 ;  /* 0x000076106e6e8816 */ /* 0x000fe20000000062 */
[-C--:B------:R-:W-:Y:S01]  /*e310*/  HFMA2 R100, R92, R35.reuse, R42 ;  /* 0x000000235c647231 */ /* 0x080fe2000000002a */
[----:B------:R-:W-:Y:S01]  /*e320*/  @!P0 PRMT R105, R105, 0x7610, R99 ;  /* 0x0000761069698816 */ /* 0x000fe20000000063 */
[-C--:B------:R-:W-:Y:S02]  /*e330*/  HFMA2 R99, R91, R35.reuse, R41 ;  /* 0x000000235b637231 */ /* 0x080fe40000000029 */
[-C--:B------:R-:W-:Y:S02]  /*e340*/  HFMA2 R98, R90, R35.reuse, R43 ;  /* 0x000000235a627231 */ /* 0x080fe4000000002b */
[----:B------:R-:W-:Y:S01]  /*e350*/  HFMA2 R32, R89, R35, R32 ;  /* 0x0000002359207231 */ /* 0x000fe20000000020 */
[----:B------:R-:W1:Y:S01]  /*e360*/  LDS.128 R40, [UR4+0x120] ;  /* 0x00012004ff287984 */ /* 0x000e620008000c00 */
[----:B0-----:R-:W-:-:S02]  /*e370*/  HFMA2 R33, R63, R36, RZ.H0_H0 ;  /* 0x000000243f217231 */ /* 0x001fc400000400ff */
[----:B------:R-:W-:Y:S02]  /*e380*/  HADD2 R97, R32.H0_H0, R32.H1_H1 ;  /* 0x3000002020617230 */ /* 0x000fe40000000800 */
[-C--:B------:R-:W-:Y:S02]  /*e390*/  HFMA2 R32, R64, R36.reuse, RZ ;  /* 0x0000002440207231 */ /* 0x080fe400000000ff */
[-C--:B------:R-:W-:Y:S02]  /*e3a0*/  HFMA2 R33, R56, R37.reuse, R33 ;  /* 0x0000002538217231 */ /* 0x080fe40000000021 */
        /* <DEDUP_REMOVED lines=10> */
[-C--:B------:R-:W-:Y:S02]  /*e450*/  HFMA2 R37, R20, R39.reuse, R33 ;  /* 0x0000002714257231 */ /* 0x080fe40000000021 */
[----:B------:R-:W0:Y:S01]  /*e460*/  LDS.128 R32, [UR4+0x130] ;  /* 0x00013004ff207984 */ /* 0x000e220008000c00 */
[----:B------:R-:W-:Y:S01]  /*e470*/  @!P0 MOV R122, R124 ;  /* 0x0000007c007a8202 */ /* 0x000fe20000000f00 */
[-C--:B------:R-:W-:Y:S02]  /*e480*/  HFMA2 R101, R19, R39.reuse, R101 ;  /* 0x0000002713657231 */ /* 0x080fe40000000065 */
[----:B------:R-:W-:Y:S02]  /*e490*/  HFMA2 R38, R18, R39, R38 ;  /* 0x0000002712267231 */ /* 0x000fe40000000026 */
[----:B--2---:R-:W-:-:S02]  /*e4a0*/  HFMA2 R36, R17, R28, R36 ;  /* 0x0000001c11247231 */ /* 0x004fc40000000024 */
[-C--:B------:R-:W-:Y:S01]  /*e4b0*/  HFMA2 R37, R4, R28.reuse, R37 ;  /* 0x0000001c04257231 */ /* 0x080fe20000000025 */
[----:B------:R2:W3:Y:S01]  /*e4c0*/  @!P0 LDG.E.U16.CONSTANT R131, desc[UR8][R122.64] ;  /* 0x000000087a838981 */ /* 0x0004e2000c1e9500 */
        /* <DEDUP_REMOVED lines=17> */
[----:B------:R-:W-:Y:S01]  /*e5e0*/  HFMA2 R39, R65, R40, R39 ;  /* 0x0000002841277231 */ /* 0x000fe20000000027 */
[----:B------:R-:W1:Y:S01]  /*e5f0*/  LDS.128 R28, [UR4+0x180] ;  /* 0x00018004ff1c7984 */ /* 0x000e620008000c00 */
        /* <DEDUP_REMOVED lines=32> */
[----:B------:R-:W-:Y:S02]  /*e800*/  HADD2 R101, R32.H0_H0, R32.H1_H1 ;  /* 0x3000002020657230 */ /* 0x000fe40000000800 */
[-C--:B-1----:R-:W-:Y:S02]  /*e810*/  HFMA2 R40, R64, R28.reuse, RZ ;  /* 0x0000001c40287231 */ /* 0x082fe400000000ff */
[-C--:B------:R-:W-:Y:S02]  /*e820*/  HFMA2 R43, R63, R28.reuse, RZ.H0_H0 ;  /* 0x0000001c3f2b7231 */ /* 0x080fe400000400ff */
[----:B------:R-:W-:-:S02]  /*e830*/  HFMA2 R41, R54, R28, RZ ;  /* 0x0000001c36297231 */ /* 0x000fc400000000ff */
[----:B------:R-:W-:Y:S01]  /*e840*/  HFMA2 R42, R52, R28, RZ.H0_H0 ;  /* 0x0000001c342a7231 */ /* 0x000fe200000400ff */
        /* <DEDUP_REMOVED lines=58> */
[----:B------:R-:W-:Y:S02]  /*ebf0*/  HFMA2 R29, R85, R30, R29 ;  /* 0x0000001e551d7231 */ /* 0x000fe4000000001d */
[-C--:B------:R-:W-:Y:S02]  /*ec00*/  HFMA2 R28, R92, R31.reuse, R28 ;  /* 0x0000001f5c1c7231 */ /* 0x080fe4000000001c */
[-C--:B------:R-:W-:Y:S02]  /*ec10*/  HFMA2 R40, R91, R31.reuse, R40 ;  /* 0x0000001f5b287231 */ /* 0x080fe40000000028 */
[----:B------:R-:W-:Y:S02]  /*ec20*/  HFMA2 R29, R89, R31, R29 ;  /* 0x0000001f591d7231 */ /* 0x000fe4000000001d */
[----:B------:R-:W-:-:S02]  /*ec30*/  HADD2 R106, R28.H0_H0, R28.H1_H1 ;  /* 0x3000001c1c6a7230 */ /* 0x000fc40000000800 */
[----:B------:R-:W-:Y:S02]  /*ec40*/  HADD2 R107, R40.H0_H0, R40.H1_H1 ;  /* 0x30000028286b7230 */ /* 0x000fe40000000800 */
[----:B------:R-:W-:Y:S02]  /*ec50*/  HADD2 R109, R29.H0_H0, R29.H1_H1 ;  /* 0x3000001d1d6d7230 */ /* 0x000fe40000000800 */
        /* <DEDUP_REMOVED lines=45> */
[----:B------:R-:W1:Y:S01]  /*ef30*/  LDS.128 R32, [UR4+0x280] ;  /* 0x00028004ff207984 */ /* 0x000e620008000c00 */
[----:B------:R-:W-:-:S04]  /*ef40*/  HFMA2 R29, R45, R30, R29 ;  /* 0x0000001e2d1d7231 */ /* 0x000fc8000000001d */
[----:B------:R-:W-:Y:S02]  /*ef50*/  HFMA2 R29, R46, R31, R29 ;  /* 0x0000001f2e1d7231 */ /* 0x000fe4000000001d */
[-C--:B------:R-:W-:Y:S02]  /*ef60*/  HFMA2 R40, R72, R30.reuse, R40 ;  /* 0x0000001e48287231 */ /* 0x080fe40000000028 */
[----:B------:R-:W-:Y:S02]  /*ef70*/  HFMA2 R28, R73, R30, R28 ;  /* 0x0000001e491c7231 */ /* 0x000fe4000000001c */
[----:B0-----:R-:W-:-:S04]  /*ef80*/  HFMA2 R29, R78, R36, R29 ;  /* 0x000000244e1d7231 */ /* 0x001fc8000000001d */
[----:B------:R-:W-:Y:S02]  /*ef90*/  HFMA2 R29, R47, R37, R29 ;  /* 0x000000252f1d7231 */ /* 0x000fe4000000001d */
[-C--:B------:R-:W-:Y:S02]  /*efa0*/  HFMA2 R42, R77, R31.reuse, R41 ;  /* 0x0000001f4d2a7231 */ /* 0x080fe40000000029 */
[-C--:B------:R-:W-:Y:S02]  /*efb0*/  HFMA2 R41, R76, R31.reuse, R28 ;  /* 0x0000001f4c297231 */ /* 0x080fe4000000001c */
[----:B------:R-:W-:Y:S02]  /*efc0*/  HFMA2 R40, R75, R31, R40 ;  /* 0x0000001f4b287231 */ /* 0x000fe40000000028 */
[----:B--2---:R-:W-:Y:S02]  /*efd0*/  HFMA2 R122, R85, R38, R29 ;  /* 0x00000026557a7231 */ /* 0x004fe4000000001d */
[----:B------:R-:W0:Y:S01]  /*efe0*/  LDS.128 R28, [UR4+0x290] ;  /* 0x00029004ff1c7984 */ /* 0x000e220008000c00 */
[----:B------:R-:W-:-:S02]  /*eff0*/  HFMA2 R42, R84, R36, R42 ;  /* 0x00000024542a7231 */ /* 0x000fc4000000002a */
[-C--:B------:R-:W-:Y:S02]  /*f000*/  HFMA2 R41, R82, R36.reuse, R41 ;  /* 0x0000002452297231 */ /* 0x080fe40000000029 */
[----:B------:R-:W-:Y:S02]  /*f010*/  HFMA2 R40, R80, R36, R40 ;  /* 0x0000002450287231 */ /* 0x000fe40000000028 */
[----:B------:R-:W-:Y:S02]  /*f020*/  HADD2 R108, R43.H0_H0, R43.H1_H1 ;  /* 0x3000002b2b6c7230 */ /* 0x000fe40000000800 */
[-C--:B------:R-:W-:Y:S02]  /*f030*/  HFMA2 R42, R83, R37.reuse, R42 ;  /* 0x00000025532a7231 */ /* 0x080fe4000000002a */
[-C--:B------:R-:W-:Y:S02]  /*f040*/  HFMA2 R41, R81, R37.reuse, R41 ;  /* 0x0000002551297231 */ /* 0x080fe40000000029 */
        /* <DEDUP_REMOVED lines=8> */
[----:B------:R-:W-:Y:S04]  /*f0d0*/  LDS.128 R40, [UR4+0x2b0] ;  /* 0x0002b004ff287984 */ /* 0x000fe80008000c00 */
[----:B------:R-:W2:Y:S01]  /*f0e0*/  LDS.128 R36, [UR4+0x2a0] ;  /* 0x0002a004ff247984 */ /* 0x000ea20008000c00 */
        /* <DEDUP_REMOVED lines=20> */
[----:B------:R-:W-:-:S02]  /*f230*/  HFMA2 R64, R26, R29, R64 ;  /* 0x0000001d1a407231 */ /* 0x000fc40000000040 */
[-C--:B------:R-:W-:Y:S02]  /*f240*/  HFMA2 R63, R25, R29.reuse, R63 ;  /* 0x0000001d193f7231 */ /* 0x080fe4000000003f */
[-C--:B------:R-:W-:Y:S02]  /*f250*/  HFMA2 R24, R24, R29.reuse, R54 ;  /* 0x0000001d18187231 */ /* 0x080fe40000000036 */
[----:B------:R-:W-:Y:S01]  /*f260*/  HFMA2 R32, R23, R29, R32 ;  /* 0x0000001d17207231 */ /* 0x000fe20000000020 */
[----:B------:R-:W-:Y:S01]  /*f270*/  @!P0 IADD3 R33, PT, PT, R112, 0x1, RZ ;  /* 0x0000000170218810 */ /* 0x000fe20007ffe0ff */
[-C--:B------:R-:W-:Y:S02]  /*f280*/  HFMA2 R64, R50, R30.reuse, R64 ;  /* 0x0000001e32407231 */ /* 0x080fe40000000040 */
        /* <DEDUP_REMOVED lines=34> */
[----:B---3--:R-:W-:Y:S01]  /*f4b0*/  @!P0 IADD3 R113, PT, PT, R131, R114, RZ ;  /* 0x0000007283718210 */ /* 0x008fe20007ffe0ff */
        /* <DEDUP_REMOVED lines=43> */
[-C--:B------:R-:W-:Y:S01]  /*f770*/  HFMA2 R15, R94, R105.reuse, R15 ;  /* 0x000000695e0f7231 */ /* 0x080fe2000000000f */
[----:B------:R-:W-:Y:S01]  /*f780*/  IADD3.X R123, PT, PT, RZ, R123, RZ, P1, !PT ;  /* 0x0000007bff7b7210 */ /* 0x000fe20000ffe4ff */
[----:B------:R-:W-:Y:S02]  /*f790*/  HFMA2 R13, R98, R105, R13 ;  /* 0x00000069620d7231 */ /* 0x000fe4000000000d */
[----:B------:R-:W-:-:S04]  /*f7a0*/  IMAD.WIDE R128, R111, 0x4, R126 ;  /* 0x000000046f807825 */ /* 0x000fc800078e027e */
[-C--:B------:R-:W-:Y:S02]  /*f7b0*/  HFMA2 R11, R102, R105.reuse, R11 ;  /* 0x00000069660b7231 */ /* 0x080fe4000000000b */
[-C--:B------:R-:W-:Y:S02]  /*f7c0*/  HFMA2 R9, R108, R105.reuse, R9 ;  /* 0x000000696c097231 */ /* 0x080fe40000000009 */
[----:B------:R-:W-:Y:S01]  /*f7d0*/  HFMA2 R5, R45, R105, R5 ;  /* 0x000000692d057231 */ /* 0x000fe20000000005 */
[----:B------:R-:W-:Y:S06]  /*f7e0*/  @!P0 BRA `(.L_x_2559) ;  /* 0xffffffd000808947 */ /* 0x000fec000383ffff */
[----:B------:R-:W-:-:S07]  /*f7f0*/  IMAD.WIDE R120, R111, 0x14, R120 ;  /* 0x000000146f787825 */ /* 0x000fce00078e0278 */
.L_x_2558:
[C---:B------:R-:W-:Y:S02]  /*f800*/  VIMNMX R19, PT, PT, R115.reuse, UR13, PT ;  /* 0x0000000d73137c48 */ /* 0x040fe4000bfe0100 */
[----:B------:R-:W-:Y:S02]  /*f810*/  VIMNMX R125, PT, PT, R115, UR14, PT ;  /* 0x0000000e737d7c48 */ /* 0x000fe4000bfe0100 */
[----:B------:R-:W-:-:S13]  /*f820*/  ISETP.GT.AND P0, PT, R19, R114, PT ;  /* 0x000000721300720c */ /* 0x000fda0003f04270 */
[----:B------:R-:W-:Y:S05]  /*f830*/  @!P0 BRA `(.L_x_2560) ;  /* 0x00000068000c8947 */ /* 0x000fea0003800000 */
.L_x_2561:
[C---:B------:R-:W-:Y:S01]  /*f840*/  ISETP.NE.AND P0, PT, R114.reuse, R113, PT ;  /* 0x000000717200720c */ /* 0x040fe20003f05270 */
[----:B------:R0:W2:Y:S04]  /*f850*/  LDG.E.128.CONSTANT R20, desc[UR8][R120.64] ;  /* 0x0000000878147981 */ /* 0x0000a8000c1e9d00 */
[----:B------:R-:W1:Y:S08]  /*f860*/  LDS.64 R34, [UR4] ;  /* 0x00000004ff227984 */ /* 0x000e700008000a00 */
[----:B------:R-:W3:Y:S01]  /*f870*/  @!P0 LDC.64 R2, c[0x0][0x3b8] ;  /* 0x0000ee00ff028b82 */ /* 0x000ee20000000a00 */
[----:B------:R-:W-:-:S05]  /*f880*/  @!P0 SHF.L.U32 R17, R114, 0x1, RZ ;  /* 0x0000000172118819 */ /* 0x000fca00000006ff */
[----:B---3--:R-:W-:-:S06]  /*f890*/  @!P0 IMAD.WIDE.U32 R2, R17, 0x2, R2 ;  /* 0x0000000211028825 */ /* 0x008fcc00078e0002 */
[----:B------:R3:W4:Y:S01]  /*f8a0*/  @!P0 LDG.E.U16.CONSTANT R3, desc[UR8][R2.64+0x2] ;  /* 0x0000020802038981 */ /* 0x000722000c1e9500 */
[----:B------:R-:W-:-:S06]  /*f8b0*/  @!P0 LEA R24, R112, R1, 0x3 ;  /* 0x0000000170188211 */ /* 0x000fcc00078e18ff */
[----:B------:R-:W5:Y:S01]  /*f8c0*/  @!P0 LDL.64 R24, [R24+0x8] ;  /* 0x0000080018188983 */ /* 0x000f620000100a00 */
[----:B------:R-:W-:-:S04]  /*f8d0*/  @!P0 IADD3 R0, PT, PT, R112, 0x1, RZ ;  /* 0x0000000170008810 */ /* 0x000fc80007ffe0ff */
[----:B------:R-:W-:Y:S01]  /*f8e0*/  @!P0 MOV R112, R0 ;  /* 0x0000000000708202 */ /* 0x000fe20000000f00 */
[----:B------:R-:W-:Y:S02]  /*f8f0*/  HFMA2 R18, -RZ, RZ, 0, 0.0625 ;  /* 0x00002c00ff127431 */ /* 0x000fe400000001ff */
[--C-:B-1----:R-:W-:Y:S02]  /*f900*/  HADD2.F32 R17, -RZ, R34.reuse.H0_H0 ;  /* 0x20000022ff117230 */ /* 0x102fe40000004100 */
[----:B------:R-:W-:Y:S02]  /*f910*/  HADD2.F32 R34, -RZ, R34.H1_H1 ;  /* 0x30000022ff227230 */ /* 0x000fe40000004100 */
[--C-:B------:R-:W-:Y:S02]  /*f920*/  HADD2.F32 R48, -RZ, R35.reuse.H0_H0 ;  /* 0x20000023ff307230 */ /* 0x100fe40000004100 */
[----:B------:R-:W-:Y:S01]  /*f930*/  HADD2.F32 R49, -RZ, R35.H1_H1 ;  /* 0x30000023ff317230 */ /* 0x000fe20000004100 */
[----:B------:R-:W-:-:S05]  /*f940*/  MOV R111, UR10 ;  /* 0x0000000a006f7c02 */ /* 0x000fca0008000f00 */
[----:B0-----:R-:W-:Y:S01]  /*f950*/  IMAD.WIDE R120, R111, 0x4, R120 ;  /* 0x000000046f787825 */ /* 0x001fe200078e0278 */
[C---:B--2---:R-:W-:Y:S02]  /*f960*/  LOP3.LUT R0, R20.reuse, 0xf000f, RZ, 0xc0, !PT ;  /* 0x000f000f14007812 */ /* 0x044fe400078ec0ff */
[----:B------:R-:W-:Y:S02]  /*f970*/  LOP3.LUT R4, R20, 0xf000f0, RZ, 0xc0, !PT ;  /* 0x00f000f014047812 */ /* 0x000fe400078ec0ff */
[----:B------:R-:W-:Y:S02]  /*f980*/  SHF.R.U32.HI R27, RZ, 0x8, R20 ;  /* 0x00000008ff1b7819 */ /* 0x000fe40000011614 */
[C---:B---3--:R-:W-:Y:S02]  /*f990*/  LOP3.LUT R2, R21.reuse, 0xf000f, RZ, 0xc0, !PT ;  /* 0x000f000f15027812 */ /* 0x048fe400078ec0ff */
[----:B------:R-:W-:Y:S02]  /*f9a0*/  LOP3.LUT R28, R21, 0xf000f0, RZ, 0xc0, !PT ;  /* 0x00f000f0151c7812 */ /* 0x000fe400078ec0ff */
[----:B------:R-:W-:-:S02]  /*f9b0*/  SHF.R.U32.HI R26, RZ, 0x8, R21 ;  /* 0x00000008ff1a7819 */ /* 0x000fc40000011615 */
[----:B------:R-:W-:Y:S02]  /*f9c0*/  LOP3.LUT R21, R23, 0xf000f, RZ, 0xc0, !PT ;  /* 0x000f000f17157812 */ /* 0x000fe400078ec0ff */
[----:B------:R-:W-:Y:S02]  /*f9d0*/  LOP3.LUT R0, R0, 0x64006400, RZ, 0xfc, !PT ;  /* 0x6400640000007812 */ /* 0x000fe400078efcff */
[----:B------:R-:W-:Y:S02]  /*f9e0*/  LOP3.LUT R31, R21, 0x64006400, RZ, 0xfc, !PT ;  /* 0x64006400151f7812 */ /* 0x000fe400078efcff */
[----:B------:R-:W-:Y:S01]  /*f9f0*/  LOP3.LUT R2, R2, 0x64006400, RZ, 0xfc, !PT ;  /* 0x6400640002027812 */ /* 0x000fe200078efcff */
[----:B------:R-:W-:-:S04]  /*fa00*/  HADD2 R0, R0, -1032, -1032 ;  /* 0xe408e40800007430 */ /* 0x000fc80000000000 */
[----:B------:R-:W-:Y:S01]  /*fa10*/  HADD2 R2, R2, -1032, -1032 ;  /* 0xe408e40802027430 */ /* 0x000fe20000000000 */
[----:B----4-:R-:W-:Y:S02]  /*fa20*/  @!P0 IADD3 R113, PT, PT, R3, R114, RZ ;  /* 0x0000007203718210 */ /* 0x010fe40007ffe0ff */
[----:B------:R-:W-:-:S04]  /*fa30*/  LOP3.LUT R3, R22, 0xf000f, RZ, 0xc0, !PT ;  /* 0x000f000f16037812 */ /* 0x000fc800078ec0ff */
[----:B------:R-:W-:-:S05]  /*fa40*/  LOP3.LUT R20, R3, 0x64006400, RZ, 0xfc, !PT ;  /* 0x6400640003147812 */ /* 0x000fca00078efcff */
[----:B------:R-:W-:Y:S02]  /*fa50*/  HADD2 R29, R20, -1032, -1032 ;  /* 0xe408e408141d7430 */ /* 0x000fe40000000000 */
[----:B------:R-:W0:Y:S01]  /*fa60*/  LDS.64 R20, [UR4+0x8] ;  /* 0x00000804ff147984 */ /* 0x000e220008000a00 */
[--C-:B------:R-:W-:Y:S02]  /*fa70*/  HADD2.F32 R3, -RZ, R0.reuse.H0_H0 ;  /* 0x20000000ff037230 */ /* 0x100fe40000004100 */
[----:B------:R-:W-:Y:S02]  /*fa80*/  HADD2.F32 R37, -RZ, R0.H1_H1 ;  /* 0x30000000ff257230 */ /* 0x000fe40000004100 */
[----:B------:R-:W-:Y:S02]  /*fa90*/  HADD2 R31, R31, -1032, -1032 ;  /* 0xe408e4081f1f7430 */ /* 0x000fe40000000000 */
[--C-:B------:R-:W-:Y:S02]  /*faa0*/  HADD2.F32 R0, -RZ, R2.reuse.H0_H0 ;  /* 0x20000002ff007230 */ /* 0x100fe40000004100 */
[----:B------:R-:W-:-:S02]  /*fab0*/  HADD2.F32 R38, -RZ, R2.H1_H1 ;  /* 0x30000002ff267230 */ /* 0x000fc40000004100 */
[--C-:B------:R-:W-:Y:S02]  /*fac0*/  HADD2.F32 R2, -RZ, R29.reuse.H0_H0 ;  /* 0x2000001dff027230 */ /* 0x100fe40000004100 */
[----:B------:R-:W-:Y:S01]  /*fad0*/  HADD2.F32 R36, -RZ, R29.H1_H1 ;  /* 0x3000001dff247230 */ /* 0x000fe20000004100 */
[----:B------:R-:W-:Y:S02]  /*fae0*/  LOP3.LUT R29, R4, 0x64006400, RZ, 0xfc, !PT ;  /* 0x64006400041d7812 */ /* 0x000fe400078efcff */
[----:B------:R-:W-:Y:S01]  /*faf0*/  LOP3.LUT R30, R22, 0xf000f0, RZ, 0xc0, !PT ;  /* 0x00f000f0161e7812 */ /* 0x000fe200078ec0ff */
[--C-:B------:R-:W-:Y:S01]  /*fb00*/  HADD2.F32 R4, -RZ, R31.reuse.H0_H0 ;  /* 0x2000001fff047230 */ /* 0x100fe20000004100 */
[----:B------:R-:W-:Y:S01]  /*fb10*/  LOP3.LUT R32, R23, 0xf000f0, RZ, 0xc0, !PT ;  /* 0x00f000f017207812 */ /* 0x000fe200078ec0ff */
[----:B------:R-:W-:Y:S02]  /*fb20*/  HADD2.F32 R39, -RZ, R31.H1_H1 ;  /* 0x3000001fff277230 */ /* 0x000fe40000004100 */
[----:B------:R-:W-:Y:S01]  /*fb30*/  HFMA2 R29, R29, R18.H0_H0, -72, -72 ;  /* 0xd480d4801d1d7431 */ /* 0x000fe20000040012 */
[----:B------:R-:W-:Y:S01]  /*fb40*/  LOP3.LUT R31, R28, 0x64006400, RZ, 0xfc, !PT ;  /* 0x640064001c1f7812 */ /* 0x000fe200078efcff */
[----:B------:R-:W-:Y:S01]  /*fb50*/  FFMA.FTZ R28, R3, R17, RZ ;  /* 0x00000011031c7223 */ /* 0x000fe200000100ff */
[----:B------:R-:W-:Y:S01]  /*fb60*/  LOP3.LUT R33, R30, 0x64006400, RZ, 0xfc, !PT ;  /* 0x640064001e217812 */ /* 0x000fe200078efcff */
[C---:B------:R-:W-:Y:S01]  /*fb70*/  FFMA.FTZ R41, R17.reuse, R0, RZ ;  /* 0x0000000011297223 */ /* 0x040fe200000100ff */
[C---:B------:R-:W-:Y:S01]  /*fb80*/  FFMA.FTZ R43, R17.reuse, R2, RZ ;  /* 0x00000002112b7223 */ /* 0x040fe200000100ff */
[----:B------:R-:W-:Y:S01]  /*fb90*/  FFMA.FTZ R30, R17, R4, RZ ;  /* 0x00000004111e7223 */ /* 0x000fe200000100ff */
[----:B------:R-:W-:Y:S01]  /*fba0*/  LOP3.LUT R17, R32, 0x64006400, RZ, 0xfc, !PT ;  /* 0x6400640020117812 */ /* 0x000fe200078efcff */
[----:B------:R-:W-:-:S02]  /*fbb0*/  HADD2.F32 R46, -RZ, R29.H0_H0 ;  /* 0x2000001dff2e7230 */ /* 0x000fc40000004100 */
[----:B------:R-:W-:Y:S01]  /*fbc0*/  FFMA.FTZ R35, R37, R34, R28 ;  /* 0x0000002225237223 */ /* 0x000fe2000001001c */
[-C--:B------:R-:W-:Y:S02]  /*fbd0*/  HFMA2 R33, R33, R18.reuse.H0_H0, -72, -72 ;  /* 0xd480d48021217431 */ /* 0x080fe40000040012 */
[C---:B------:R-:W-:Y:S01]  /*fbe0*/  FFMA.FTZ R50, R34.reuse, R36, R43 ;  /* 0x0000002422327223 */ /* 0x040fe2000001002b */
[----:B------:R-:W-:Y:S02]  /*fbf0*/  HADD2.F32 R43, -RZ, R29.H1_H1 ;  /* 0x3000001dff2b7230 */ /* 0x000fe40000004100 */
[----:B------:R-:W-:Y:S01]  /*fc00*/  FFMA.FTZ R51, R34, R38, R41 ;  /* 0x0000002622337223 */ /* 0x000fe20000010029 */
[-C--:B------:R-:W-:Y:S02]  /*fc10*/  HFMA2 R17, R17, R18.reuse.H0_H0, -72, -72 ;  /* 0xd480d48011117431 */ /* 0x080fe40000040012 */
[----:B------:R-:W-:Y:S01]  /*fc20*/  FFMA.FTZ R28, R46, R48, R35 ;  /* 0x000000302e1c7223 */ /* 0x000fe20000010023 */
[----:B------:R-:W-:-:S02]  /*fc30*/  HFMA2 R31, R31, R18.H0_H0, -72, -72 ;  /* 0xd480d4801f1f7431 */ /* 0x000fc40000040012 */
[--C-:B------:R-:W-:Y:S02]  /*fc40*/  HADD2.F32 R41, -RZ, R33.reuse.H0_H0 ;  /* 0x20000021ff297230 */ /* 0x100fe40000004100 */
[----:B------:R-:W-:Y:S01]  /*fc50*/  FFMA.FTZ R32, R43, R49, R28 ;  /* 0x000000312b207223 */ /* 0x000fe2000001001c */
[----:B------:R-:W-:Y:S01]  /*fc60*/  HADD2.F32 R44, -RZ, R33.H1_H1 ;  /* 0x30000021ff2c7230 */ /* 0x000fe20000004100 */
[----:B------:R-:W-:Y:S01]  /*fc70*/  LOP3.LUT R28, R26, 0xf000f, RZ, 0xc0, !PT ;  /* 0x000f000f1a1c7812 */ /* 0x000fe200078ec0ff */
[--C-:B------:R-:W-:Y:S02]  /*fc80*/  HADD2.F32 R40, -RZ, R17.reuse.H0_H0 ;  /* 0x20000011ff287230 */ /* 0x100fe40000004100 */
[----:B------:R-:W-:Y:S02]  /*fc90*/  HADD2.F32 R45, -RZ, R17.H1_H1 ;  /* 0x30000011ff2d7230 */ /* 0x000fe40000004100 */
[----:B------:R-:W-:Y:S01]  /*fca0*/  FFMA.FTZ R17, R48, R41, R50 ;  /* 0x0000002930117223 */ /* 0x000fe20000010032 */
[--C-:B------:R-:W-:Y:S01]  /*fcb0*/  HADD2.F32 R47, -RZ, R31.reuse.H0_H0 ;  /* 0x2000001fff2f7230 */ /* 0x100fe20000004100 */
[----:B------:R-:W-:Y:S01]  /*fcc0*/  SHF.R.U32.HI R22, RZ, 0x8, R22 ;  /* 0x00000008ff167819 */ /* 0x000fe20000011616 */
[----:B------:R-:W-:Y:S01]  /*fcd0*/  FFMA.FTZ R53, R34, R39, R30 ;  /* 0x0000002722357223 */ /* 0x000fe2000001001e */
[----:B------:R-:W-:Y:S01]  /*fce0*/  LOP3.LUT R28, R28, 0x64006400, RZ, 0xfc, !PT ;  /* 0x640064001c1c7812 */ /* 0x000fe200078efcff */
[----:B------:R-:W-:-:S02]  /*fcf0*/  HADD2.F32 R42, -RZ, R31.H1_H1 ;  /* 0x3000001fff2a7230 */ /* 0x000fc40000004100 */
[----:B------:R-:W-:Y:S01]  /*fd00*/  FFMA.FTZ R54, R49, R44, R17 ;  /* 0x0000002c31367223 */ /* 0x000fe20000010011 */
[----:B------:R-:W-:Y:S01]  /*fd10*/  FFMA.FTZ R30, R48, R47, R51 ;  /* 0x0000002f301e7223 */ /* 0x000fe20000010033 */
[----:B------:R-:W-:Y:S01]  /*fd20*/  LOP3.LUT R17, R27, 0xf000f, RZ, 0xc0, !PT ;  /* 0x000f000f1b117812 */ /* 0x000fe200078ec0ff */
[--C-:B0-----:R-:W-:Y:S01]  /*fd30*/  HADD2.F32 R33, -RZ, R20.reuse.H0_H0 ;  /* 0x20000014ff217230 */ /* 0x101fe20000004100 */
[----:B------:R-:W-:Y:S01]  /*fd40*/  SHF.R.U32.HI R23, RZ, 0x8, R23 ;  /* 0x00000008ff177819 */ /* 0x000fe20000011617 */
[----:B------:R-:W-:Y:S01]  /*fd50*/  HADD2.F32 R34, -RZ, R20.H1_H1 ;  /* 0x30000014ff227230 */ /* 0x000fe20000004100 */
[----:B------:R-:W-:Y:S01]  /*fd60*/  LOP3.LUT R29, R22, 0xf000f, RZ, 0xc0, !PT ;  /* 0x000f000f161d7812 */ /* 0x000fe200078ec0ff */
[----:B------:R-:W-:Y:S02]  /*fd70*/  HADD2 R20, R28, -1032, -1032 ;  /* 0xe408e4081c147430 */ /* 0x000fe40000000000 */
[----:B------:R-:W-:Y:S01]  /*fd80*/  FFMA.FTZ R52, R49, R42, R30 ;  /* 0x0000002a31347223 */ /* 0x000fe2000001001e */
[----:B------:R-:W-:-:S02]  /*fd90*/  LOP3.LUT R17, R17, 0x64006400, RZ, 0xfc, !PT ;  /* 0x6400640011117812 */ /* 0x000fc400078efcff */
[----:B------:R-:W-:Y:S02]  /*fda0*/  LOP3.LUT R30, R23, 0xf000f, RZ, 0xc0, !PT ;  /* 0x000f000f171e7812 */ /* 0x000fe400078ec0ff */
[----:B------:R-:W-:Y:S01]  /*fdb0*/  LOP3.LUT R29, R29, 0x64006400, RZ, 0xfc, !PT ;  /* 0x640064001d1d7812 */ /* 0x000fe200078efcff */
[----:B------:R-:W-:Y:S01]  /*fdc0*/  HADD2.F32 R50, -RZ, R20.H0_H0 ;  /* 0x20000014ff327230 */ /* 0x000fe20000004100 */
[----:B------:R-:W-:Y:S01]  /*fdd0*/  LOP3.LUT R31, R30, 0x64006400, RZ, 0xfc, !PT ;  /* 0x640064001e1f7812 */ /* 0x000fe200078efcff */
[----:B------:R-:W-:Y:S02]  /*fde0*/  HADD2 R17, R17, -1032, -1032 ;  /* 0xe408e40811117430 */ /* 0x000fe40000000000 */
[----:B------:R-:W-:Y:S01]  /*fdf0*/  FFMA.FTZ R48, R48, R40, R53 ;  /* 0x0000002830307223 */ /* 0x000fe20000010035 */
[----:B------:R-:W-:Y:S01]  /*fe00*/  HADD2 R30, R29, -1032, -1032 ;  /* 0xe408e4081d1e7430 */ /* 0x000fe20000000000 */
[----:B------:R-:W-:Y:S01]  /*fe10*/  LOP3.LUT R22, R22, 0xf000f0, RZ, 0xc0, !PT ;  /* 0x00f000f016167812 */ /* 0x000fe200078ec0ff */
[----:B------:R-:W-:Y:S01]  /*fe20*/  FFMA.FTZ R57, R33, R50, R52 ;  /* 0x0000003221397223 */ /* 0x000fe20000010034 */
[----:B------:R-:W-:-:S02]  /*fe30*/  HADD2 R31, R31, -1032, -1032 ;  /* 0xe408e4081f1f7430 */ /* 0x000fc40000000000 */
[--C-:B------:R-:W-:Y:S02]  /*fe40*/  HADD2.F32 R51, -RZ, R17.reuse.H0_H0 ;  /* 0x20000011ff337230 */ /* 0x100fe40000004100 */
[----:B------:R-:W-:Y:S01]  /*fe50*/  FFMA.FTZ R53, R49, R45, R48 ;  /* 0x0000002d31357223 */ /* 0x000fe20000010030 */
[----:B------:R-:W-:Y:S01]  /*fe60*/  HADD2.F32 R52, -RZ, R17.H1_H1 ;  /* 0x30000011ff347230 */ /* 0x000fe20000004100 */
[----:B------:R-:W-:Y:S01]  /*fe70*/  LOP3.LUT R17, R23, 0xf000f0, RZ, 0xc0, !PT ;  /* 0x00f000f017117812 */ /* 0x000fe200078ec0ff */
[----:B------:R-:W-:Y:S01]  /*fe80*/  HADD2.F32 R49, -RZ, R30.H0_H0 ;  /* 0x2000001eff317230 */ /* 0x000fe20000004100 */
[----:B------:R-:W-:Y:S01]  /*fe90*/  LOP3.LUT R23, R22, 0x64006400, RZ, 0xfc, !PT ;  /* 0x6400640016177812 */ /* 0x000fe200078efcff */
[----:B------:R-:W-:Y:S01]  /*fea0*/  HADD2.F32 R48, -RZ, R31.H0_H0 ;  /* 0x2000001fff307230 */ /* 0x000fe20000004100 */
[----:B------:R-:W-:Y:S01]  /*feb0*/  LOP3.LUT R26, R26, 0xf000f0, RZ, 0xc0, !PT ;  /* 0x00f000f01a1a7812 */ /* 0x000fe200078ec0ff */
[----:B------:R-:W0:Y:S01]  /*fec0*/  LDS.64 R28, [UR4+0x80] ;  /* 0x00008004ff1c7984 */ /* 0x000e220008000a00 */
[----:B------:R-:W-:-:S02]  /*fed0*/  HADD2.F32 R60, -RZ, R21.H0_H0 ;  /* 0x20000015ff3c7230 */ /* 0x000fc40000004100 */
[----:B------:R-:W-:Y:S01]  /*fee0*/  FFMA.FTZ R59, R33, R49, R54 ;  /* 0x00000031213b7223 */ /* 0x000fe20000010036 */
[----:B------:R-:W-:Y:S02]  /*fef0*/  HADD2.F32 R64, -RZ, R21.H1_H1 ;  /* 0x30000015ff407230 */ /* 0x000fe40000004100 */
[----:B------:R-:W-:Y:S02]  /*ff00*/  HFMA2 R23, R23, R18.H0_H0, -72, -72 ;  /* 0xd480d48017177431 */ /* 0x000fe40000040012 */
[----:B------:R-:W-:Y:S01]  /*ff10*/  HADD2.F32 R54, -RZ, R30.H1_H1 ;  /* 0x3000001eff367230 */ /* 0x000fe20000004100 */
[----:B------:R-:W-:Y:S01]  /*ff20*/  LOP3.LUT R21, R26, 0x64006400, RZ, 0xfc, !PT ;  /* 0x640064001a157812 */ /* 0x000fe200078efcff */
[----:B------:R-:W-:Y:S01]  /*ff30*/  FFMA.FTZ R35, R51, R33, R32 ;  /* 0x0000002133237223 */ /* 0x000fe20000010020 */
[----:B------:R-:W-:Y:S01]  /*ff40*/  FFMA.FTZ R32, R33, R48, R53 ;  /* 0x0000003021207223 */ /* 0x000fe20000010035 */
[----:B------:R-:W-:Y:S02]  /*ff50*/  HADD2.F32 R55, -RZ, R20.H1_H1 ;  /* 0x30000014ff377230 */ /* 0x000fe40000004100 */
[----:B------:R-:W-:-:S02]  /*ff60*/  HADD2.F32 R53, -RZ, R31.H1_H1 ;  /* 0x3000001fff357230 */ /* 0x000fc40000004100 */
[----:B------:R-:W-:Y:S01]  /*ff70*/  FFMA.FTZ R61, R34, R54, R59 ;  /* 0x00000036223d7223 */ /* 0x000fe2000001003b */
[----:B------:R-:W-:Y:S02]  /*ff80*/  HADD2.F32 R58, -RZ, R23.H0_H0 ;  /* 0x20000017ff3a7230 */ /* 0x000fe40000004100 */
[----:B------:R-:W-:Y:S02]  /*ff90*/  HFMA2 R21, R21, R18.H0_H0, -72, -72 ;  /* 0xd480d48015157431 */ /* 0x000fe40000040012 */
[----:B------:R-:W-:Y:S01]  /*ffa0*/  FFMA.FTZ R35, R52, R34, R35 ;  /* 0x0000002234237223 */ /* 0x000fe20000010023 */
[C---:B------:R-:W-:Y:S01]  /*ffb0*/  FFMA.FTZ R33, R34.reuse, R55, R57 ;  /* 0x0000003722217223 */ /* 0x040fe20000010039 */
[----:B------:R-:W-:Y:S01]  /*ffc0*/  FFMA.FTZ R34, R34, R53, R32 ;  /* 0x0000003522227223 */ /* 0x000fe20000010020 */
[----:B------:R-:W-:Y:S01]  /*ffd0*/  FFMA.FTZ R32, R60, R58, R61 ;  /* 0x0000003a3c207223 */ /* 0x000fe2000001003d */
[--C-:B------:R-:W-:Y:S02]  /*ffe0*/  HADD2.F32 R57, -RZ, R21.reuse.H0_H0 ;  /* 0x20000015ff397230 */ /* 0x100fe40000004100 */
[----:B------:R-:W-:-:S02]  /*fff0*/  HADD2.F32 R62, -RZ, R21.H1_H1 ;  /* 0x30000015ff3e7230 */ /* 0x000fc40000004100 */
[----:B------:R-:W-:Y:S02]  /*10000*/  HADD2.F32 R61, -RZ, R23.H1_H1 ;  /* 0x30000017ff3d7230 */ /* 0x000fe40000004100 */
[----:B------:R-:W2:Y:S01]  /*10010*/  LDG.E.128.CONSTANT R20, desc[UR8][R120.64] ;  /* 0x0000000878147981 */ /* 0x000ea2000c1e9d00 */
[----:B------:R-:W-:-:S04]  /*10020*/  LOP3.LUT R27, R27, 0xf000f0, RZ, 0xc0, !PT ;  /* 0x00f000f01b1b7812 */ /* 0x000fc800078ec0ff */
[----:B------:R-:W-:Y:S02]  /*10030*/  LOP3.LUT R27, R27, 0x64006400, RZ, 0xfc, !PT ;  /* 0x640064001b1b7812 */ /* 0x000fe400078efcff */
[----:B------:R-:W-:-:S03]  /*10040*/  LOP3.LUT R31, R17, 0x64006400, RZ, 0xfc, !PT ;  /* 0x64006400111f7812 */ /* 0x000fc600078efcff */
[-C--:B------:R-:W-:Y:S02]  /*10050*/  HFMA2 R17, R27, R18.reuse.H0_H0, -72, -72 ;  /* 0xd480d4801b117431 */ /* 0x080fe40000040012 */
[----:B------:R-:W1:Y:S01]  /*10060*/  LDS.64 R26, [UR4+0x88] ;  /* 0x00008804ff1a7984 */ /* 0x000e620008000a00 */
[----:B------:R-:W-:Y:S02]  /*10070*/  HFMA2 R31, R31, R18.H0_H0, -72, -72 ;  /* 0xd480d4801f1f7431 */ /* 0x000fe40000040012 */
[----:B------:R-:W-:-:S03]  /*10080*/  HADD2.F32 R56, -RZ, R17.H0_H0 ;  /* 0x20000011ff387230 */ /* 0x000fc60000004100 */
[----:B------:R-:W-:Y:S02]  /*10090*/  HADD2.F32 R59, -RZ, R31.H0_H0 ;  /* 0x2000001fff3b7230 */ /* 0x000fe40000004100 */
[----:B------:R-:W-:Y:S01]  /*100a0*/  FFMA.FTZ R33, R60, R57, R33 ;  /* 0x000000393c217223 */ /* 0x000fe20000010021 */
[----:B------:R-:W-:Y:S02]  /*100b0*/  HADD2.F32 R63, -RZ, R17.H1_H1 ;  /* 0x30000011ff3f7230 */ /* 0x000fe40000004100 */
[----:B------:R-:W-:Y:S01]  /*100c0*/  FFMA.FTZ R30, R56, R60, R35 ;  /* 0x0000003c381e7223 */ /* 0x000fe20000010023 */
[----:B------:R-:W-:Y:S01]  /*100d0*/  FFMA.FTZ R65, R60, R59, R34 ;  /* 0x0000003b3c417223 */ /* 0x000fe20000010022 */
[----:B------:R-:W-:Y:S02]  /*100e0*/  HADD2.F32 R60, -RZ, R31.H1_H1 ;  /* 0x3000001fff3c7230 */ /* 0x000fe40000004100 */
[--C-:B0-----:R-:W-:Y:S02]  /*100f0*/  HADD2.F32 R17, -RZ, R28.reuse.H0_H0 ;  /* 0x2000001cff117230 */ /* 0x101fe40000004100 */
[----:B------:R-:W-:Y:S01]  /*10100*/  FFMA.FTZ R35, R63, R64, R30 ;  /* 0x000000403f237223 */ /* 0x000fe2000001001e */
[----:B------:R-:W-:Y:S01]  /*10110*/  FFMA.FTZ R34, R64, R62, R33 ;  /* 0x0000003e40227223 */ /* 0x000fe20000010021 */
[----:B------:R-:W-:-:S02]  /*10120*/  HADD2.F32 R30, -RZ, R28.H1_H1 ;  /* 0x3000001cff1e7230 */ /* 0x000fc40000004100 */
[C---:B------:R-:W-:Y:S01]  /*10130*/  FFMA.FTZ R32, R64.reuse, R61, R32 ;  /* 0x0000003d40207223 */ /* 0x040fe20000010020 */
[--C-:B------:R-:W-:Y:S02]  /*10140*/  HADD2.F32 R66, -RZ, R29.reuse.H0_H0 ;  /* 0x2000001dff427230 */ /* 0x100fe40000004100 */
[----:B------:R-:W-:Y:S01]  /*10150*/  FFMA.FTZ R33, R64, R60, R65 ;  /* 0x0000003c40217223 */ /* 0x000fe20000010041 */
[----:B------:R-:W-:Y:S02]  /*10160*/  HADD2.F32 R31, -RZ, R29.H1_H1 ;  /* 0x3000001dff1f7230 */ /* 0x000fe40000004100 */
[-C--:B------:R-:W-:Y:S01]  /*10170*/  FFMA.FTZ R64, R3, R17.reuse, RZ ;  /* 0x0000001103407223 */ /* 0x080fe200000100ff */
[----:B------:R-:W0:Y:S01]  /*10180*/  LDS.64 R28, [UR4+0x100] ;  /* 0x00010004ff1c7984 */ /* 0x000e220008000a00 */
        /* <DEDUP_REMOVED lines=15> */
[----:B------:R-:W3:Y:S01]  /*10280*/  LDS.64 R30, [UR4+0x108] ;  /* 0x00010804ff1e7984 */ /* 0x000ee20008000a00 */
[--C-:B-1----:R-:W-:Y:S02]  /*10290*/  HADD2.F32 R17, -RZ, R26.reuse.H0_H0 ;  /* 0x2000001aff117230 */ /* 0x102fe40000004100 */
        /* <DEDUP_REMOVED lines=16> */
[----:B-----5:R-:W-:Y:S01]  /*103a0*/  @!P0 PRMT R110, R24, 0x7610, R110 ;  /* 0x00007610186e8816 */ /* 0x020fe2000000006e */
[--C-:B0-----:R-:W-:Y:S01]  /*103b0*/  HADD2.F32 R17, -RZ, R28.reuse.H0_H0 ;  /* 0x2000001cff117230 */ /* 0x101fe20000004100 */
[----:B------:R-:W-:Y:S01]  /*103c0*/  @!P0 PRMT R105, R25, 0x7610, R105 ;  /* 0x0000761019698816 */ /* 0x000fe20000000069 */
[-C--:B------:R-:W-:Y:S01]  /*103d0*/  FFMA.FTZ R65, R63, R67.reuse, R26 ;  /* 0x000000433f417223 */ /* 0x080fe2000001001a */
[-C--:B------:R-:W-:Y:S01]  /*103e0*/  FFMA.FTZ R64, R61, R67.reuse, R64 ;  /* 0x000000433d407223 */ /* 0x080fe20000010040 */
[----:B------:R-:W-:Y:S01]  /*103f0*/  FFMA.FTZ R27, R60, R67, R27 ;  /* 0x000000433c1b7223 */ /* 0x000fe2000001001b */
[----:B------:R-:W-:Y:S01]  /*10400*/  @!P0 PRMT R110, R110, 0x7610, R24 ;  /* 0x000076106e6e8816 */ /* 0x000fe20000000018 */
[----:B------:R-:W-:Y:S01]  /*10410*/  HADD2.F32 R28, -RZ, R28.H1_H1 ;  /* 0x3000001cff1c7230 */ /* 0x000fe20000004100 */
[----:B------:R-:W-:Y:S01]  /*10420*/  @!P0 PRMT R105, R105, 0x7610, R25 ;  /* 0x0000761069698816 */ /* 0x000fe20000000019 */
        /* <DEDUP_REMOVED lines=29> */
[----:B------:R-:W-:Y:S01]  /*10600*/  FFMA.FTZ R30, R58, R26, R29 ;  /* 0x0000001a3a1e7223 */ /* 0x000fe2000001001d */
[----:B------:R-:W-:-:S02]  /*10610*/  HADD2.F32 R31, -RZ, R31.H1_H1 ;  /* 0x3000001fff1f7230 */ /* 0x000fc40000004100 */
[-C--:B------:R-:W-:Y:S01]  /*10620*/  FFMA.FTZ R28, R56, R26.reuse, R25 ;  /* 0x0000001a381c7223 */ /* 0x080fe20000010019 */
[----:B------:R-:W-:-:S03]  /*10630*/  FFMA.FTZ R29, R59, R26, R68 ;  /* 0x0000001a3b1d7223 */ /* 0x000fc60000010044 */
[-C--:B------:R-:W-:Y:S01]  /*10640*/  FFMA.FTZ R67, R63, R31.reuse, R28 ;  /* 0x0000001f3f437223 */ /* 0x080fe2000001001c */
[-C--:B------:R-:W-:Y:S02]  /*10650*/  FFMA.FTZ R69, R60, R31.reuse, R29 ;  /* 0x0000001f3c457223 */ /* 0x080fe4000001001d */
[----:B------:R-:W0:Y:S01]  /*10660*/  LDS.64 R28, [UR4+0x180] ;  /* 0x00018004ff1c7984 */ /* 0x000e220008000a00 */
[----:B------:R-:W-:Y:S01]  /*10670*/  FFMA.FTZ R25, R57, R26, R24 ;  /* 0x0000001a39197223 */ /* 0x000fe20000010018 */
[--C-:B------:R-:W-:Y:S02]  /*10680*/  HADD2.F32 R24, -RZ, R110.reuse.H0_H0 ;  /* 0x2000006eff187230 */ /* 0x100fe40000004100 */
[----:B------:R-:W-:Y:S02]  /*10690*/  HADD2.F32 R17, -RZ, R110.H1_H1 ;  /* 0x3000006eff117230 */ /* 0x000fe40000004100 */
[----:B------:R-:W-:Y:S01]  /*106a0*/  FFMA.FTZ R68, R62, R31, R25 ;  /* 0x0000001f3e447223 */ /* 0x000fe20000010019 */
[----:B------:R-:W-:-:S02]  /*106b0*/  HADD2.F32 R25, -RZ, R105.H0_H0 ;  /* 0x20000069ff197230 */ /* 0x000fc40000004100 */
[----:B------:R-:W-:Y:S02]  /*106c0*/  HADD2.F32 R26, -RZ, R105.H1_H1 ;  /* 0x30000069ff1a7230 */ /* 0x000fe40000004100 */
        /* <DEDUP_REMOVED lines=27> */
[----:B------:R-:W-:Y:S01]  /*10880*/  HADD2 R33, R64, R13 ;  /* 0x0000000d40217230 */ /* 0x000fe20000000000 */
[----:B------:R-:W-:Y:S01]  /*10890*/  PRMT R65, R65, 0x5410, R66 ;  /* 0x0000541041417816 */ /* 0x000fe20000000042 */
[----:B------:R-:W-:Y:S01]  /*108a0*/  HFMA2 R16, R67, 1, 1, R12 ;  /* 0x3c003c0043107831 */ /* 0x000fe2000000000c */
[----:B------:R-:W-:Y:S01]  /*108b0*/  MOV R27, R11 ;  /* 0x0000000b001b7202 */ /* 0x000fe20000000f00 */
[----:B0-----:R-:W-:Y:S01]  /*108c0*/  HADD2.F32 R11, -RZ, R28.H0_H0 ;  /* 0x2000001cff0b7230 */ /* 0x001fe20000004100 */
[----:B------:R-:W0:Y:S01]  /*108d0*/  LDS.64 R12, [UR4+0x200] ;  /* 0x00020004ff0c7984 */ /* 0x000e220008000a00 */
[----:B------:R-:W-:-:S02]  /*108e0*/  HADD2 R35, R32, R15 ;  /* 0x0000000f20237230 */ /* 0x000fc40000000000 */
[----:B------:R-:W-:Y:S02]  /*108f0*/  HFMA2 R32, R65, 1, 1, R14 ;  /* 0x3c003c0041207831 */ /* 0x000fe4000000000e */
[----:B------:R-:W-:Y:S02]  /*10900*/  HADD2.F32 R28, -RZ, R28.H1_H1 ;  /* 0x3000001cff1c7230 */ /* 0x000fe40000004100 */
[-C--:B------:R-:W-:Y:S01]  /*10910*/  FFMA.FTZ R14, R3, R11.reuse, RZ ;  /* 0x0000000b030e7223 */ /* 0x080fe200000100ff */
[-C--:B------:R-:W-:Y:S01]  /*10920*/  FFMA.FTZ R15, R0, R11.reuse, RZ ;  /* 0x0000000b000f7223 */ /* 0x080fe200000100ff */
[-C--:B------:R-:W-:Y:S01]  /*10930*/  FFMA.FTZ R65, R2, R11.reuse, RZ ;  /* 0x0000000b02417223 */ /* 0x080fe200000100ff */
[----:B------:R-:W-:Y:S01]  /*10940*/  FFMA.FTZ R68, R4, R11, RZ ;  /* 0x0000000b04447223 */ /* 0x000fe200000100ff */
[-C--:B------:R-:W-:Y:S01]  /*10950*/  FFMA.FTZ R11, R37, R28.reuse, R14 ;  /* 0x0000001c250b7223 */ /* 0x080fe2000001000e */
[----:B------:R-:W-:Y:S02]  /*10960*/  HADD2.F32 R64, -RZ, R29.H0_H0 ;  /* 0x2000001dff407230 */ /* 0x000fe40000004100 */
        /* <DEDUP_REMOVED lines=8> */
[----:B------:R-:W-:Y:S02]  /*109f0*/  HADD2.F32 R29, -RZ, R29.H1_H1 ;  /* 0x3000001dff1d7230 */ /* 0x000fe40000004100 */
[----:B-1----:R-:W-:-:S03]  /*10a00*/  HADD2.F32 R11, -RZ, R30.H0_H0 ;  /* 0x2000001eff0b7230 */ /* 0x002fc60000004100 */
[-C--:B------:R-:W-:Y:S01]  /*10a10*/  FFMA.FTZ R28, R43, R29.reuse, R28 ;  /* 0x0000001d2b1c7223 */ /* 0x080fe2000001001c */
[-C--:B------:R-:W-:Y:S01]  /*10a20*/  FFMA.FTZ R65, R42, R29.reuse, R65 ;  /* 0x0000001d2a417223 */ /* 0x080fe20000010041 */
[-C--:B------:R-:W-:Y:S01]  /*10a30*/  FFMA.FTZ R66, R44, R29.reuse, R67 ;  /* 0x0000001d2c427223 */ /* 0x080fe20000010043 */
[----:B------:R-:W-:Y:S01]  /*10a40*/  FFMA.FTZ R67, R45, R29, R64 ;  /* 0x0000001d2d437223 */ /* 0x000fe20000010040 */
[----:B------:R-:W-:Y:S02]  /*10a50*/  HADD2.F32 R30, -RZ, R30.H1_H1 ;  /* 0x3000001eff1e7230 */ /* 0x000fe40000004100 */
[-C--:B------:R-:W-:Y:S01]  /*10a60*/  FFMA.FTZ R29, R51, R11.reuse, R28 ;  /* 0x0000000b331d7223 */ /* 0x080fe2000001001c */
[----:B------:R-:W-:Y:S01]  /*10a70*/  FFMA.FTZ R28, R50, R11, R65 ;  /* 0x0000000b321c7223 */ /* 0x000fe20000010041 */
[----:B------:R-:W-:Y:S01]  /*10a80*/  FMUL.FTZ R70, R70, R25 ;  /* 0x0000001946467220 */ /* 0x000fe20000410000 */
[----:B------:R-:W-:Y:S01]  /*10a90*/  FMUL.FTZ R69, R69, R26 ;  /* 0x0000001a45457220 */ /* 0x000fe20000410000 */
[----:B------:R-:W-:Y:S01]  /*10aa0*/  FFMA.FTZ R65, R49, R11, R66 ;  /* 0x0000000b31417223 */ /* 0x000fe20000010042 */
[----:B------:R-:W-:-:S02]  /*10ab0*/  HADD2.F32 R64, -RZ, R31.H0_H0 ;  /* 0x2000001fff407230 */ /* 0x000fc40000004100 */
[----:B------:R-:W-:Y:S01]  /*10ac0*/  FFMA.FTZ R68, R48, R11, R67 ;  /* 0x0000000b30447223 */ /* 0x000fe20000010043 */
[-C--:B------:R-:W-:Y:S01]  /*10ad0*/  FFMA.FTZ R29, R52, R30.reuse, R29 ;  /* 0x0000001e341d7223 */ /* 0x080fe2000001001d */
[-C--:B------:R-:W-:Y:S01]  /*10ae0*/  FFMA.FTZ R66, R55, R30.reuse, R28 ;  /* 0x0000001e37427223 */ /* 0x080fe2000001001c */
[----:B------:R-:W-:Y:S01]  /*10af0*/  FFMA.FTZ R65, R54, R30, R65 ;  /* 0x0000001e36417223 */ /* 0x000fe20000010041 */
[----:B------:R-:W-:Y:S01]  /*10b00*/  F2FP.F16.F32.PACK_AB R70, RZ, R70 ;  /* 0x00000046ff46723e */ /* 0x000fe200000000ff */
[----:B------:R-:W-:Y:S01]  /*10b10*/  FFMA.FTZ R68, R53, R30, R68 ;  /* 0x0000001e35447223 */ /* 0x000fe20000010044 */
[----:B------:R-:W-:Y:S01]  /*10b20*/  F2FP.F16.F32.PACK_AB R69, RZ, R69 ;  /* 0x00000045ff45723e */ /* 0x000fe200000000ff */
[-C--:B------:R-:W-:Y:S01]  /*10b30*/  FFMA.FTZ R28, R56, R64.reuse, R29 ;  /* 0x00000040381c7223 */ /* 0x080fe2000001001d */
[----:B------:R-:W-:Y:S02]  /*10b40*/  HADD2.F32 R31, -RZ, R31.H1_H1 ;  /* 0x3000001fff1f7230 */ /* 0x000fe40000004100 */
[-C--:B------:R-:W-:Y:S01]  /*10b50*/  FFMA.FTZ R29, R57, R64.reuse, R66 ;  /* 0x00000040391d7223 */ /* 0x080fe20000010042 */
[-C--:B------:R-:W-:Y:S01]  /*10b60*/  FFMA.FTZ R66, R58, R64.reuse, R65 ;  /* 0x000000403a427223 */ /* 0x080fe20000010041 */
[--C-:B0-----:R-:W-:Y:S01]  /*10b70*/  HADD2.F32 R67, -RZ, R12.reuse.H0_H0 ;  /* 0x2000000cff437230 */ /* 0x101fe20000004100 */
[----:B------:R-:W-:Y:S01]  /*10b80*/  PRMT R70, R70, 0x5410, R69 ;  /* 0x0000541046467816 */ /* 0x000fe20000000045 */
[----:B------:R-:W-:Y:S01]  /*10b90*/  FFMA.FTZ R65, R59, R64, R68 ;  /* 0x000000403b417223 */ /* 0x000fe20000010044 */
[----:B------:R-:W-:Y:S01]  /*10ba0*/  FFMA.FTZ R11, R63, R31, R28 ;  /* 0x0000001f3f0b7223 */ /* 0x000fe2000001001c */
[----:B------:R-:W-:-:S02]  /*10bb0*/  HADD2.F32 R12, -RZ, R12.H1_H1 ;  /* 0x3000000cff0c7230 */ /* 0x000fc40000004100 */
[-C--:B------:R-:W-:Y:S01]  /*10bc0*/  FFMA.FTZ R30, R62, R31.reuse, R29 ;  /* 0x0000001f3e1e7223 */ /* 0x080fe2000001001d */
[-C--:B------:R-:W-:Y:S01]  /*10bd0*/  FFMA.FTZ R28, R61, R31.reuse, R66 ;  /* 0x0000001f3d1c7223 */ /* 0x080fe20000010042 */
[----:B------:R-:W-:Y:S01]  /*10be0*/  FFMA.FTZ R65, R60, R31, R65 ;  /* 0x0000001f3c417223 */ /* 0x000fe20000010041 */
[-C--:B------:R-:W-:Y:S01]  /*10bf0*/  FFMA.FTZ R64, R3, R67.reuse, RZ ;  /* 0x0000004303407223 */ /* 0x080fe200000100ff */
[----:B------:R-:W-:Y:S02]  /*10c00*/  HFMA2 R27, R70, 1, 1, R27 ;  /* 0x3c003c00461b7831 */ /* 0x000fe4000000001b */
[-C--:B------:R-:W-:Y:S01]  /*10c10*/  FFMA.FTZ R31, R0, R67.reuse, RZ ;  /* 0x00000043001f7223 */ /* 0x080fe200000100ff */
[-C--:B------:R-:W-:Y:S01]  /*10c20*/  FFMA.FTZ R69, R2, R67.reuse, RZ ;  /* 0x0000004302457223 */ /* 0x080fe200000100ff */
[----:B------:R-:W-:Y:S01]  /*10c30*/  FFMA.FTZ R70, R4, R67, RZ ;  /* 0x0000004304467223 */ /* 0x000fe200000100ff */
        /* <DEDUP_REMOVED lines=21> */
[----:B------:R-:W-:Y:S02]  /*10d90*/  FFMA.FTZ R68, R48, R13, R67 ;  /* 0x0000000d30447223 */ /* 0x000fe40000010043 */
[----:B------:R-:W-:Y:S02]  /*10da0*/  FFMA.FTZ R66, R55, R14, R12 ;  /* 0x0000000e37427223 */ /* 0x000fe4000001000c */
[----:B------:R-:W0:Y:S01]  /*10db0*/  LDS.64 R12, [UR4+0x280] ;  /* 0x00028004ff0c7984 */ /* 0x000e220008000a00 */
[----:B------:R-:W-:Y:S01]  /*10dc0*/  FMUL.FTZ R11, R11, R24 ;  /* 0x000000180b0b7220 */ /* 0x000fe20000410000 */
[----:B------:R-:W-:Y:S01]  /*10dd0*/  FMUL.FTZ R30, R30, R17 ;  /* 0x000000111e1e7220 */ /* 0x000fe20000410000 */
        /* <DEDUP_REMOVED lines=8> */
[----:B------:R-:W-:Y:S01]  /*10e60*/  PRMT R11, R11, 0x5410, R30 ;  /* 0x000054100b0b7816 */ /* 0x000fe2000000001e */
[----:B------:R-:W-:Y:S01]  /*10e70*/  FFMA.FTZ R67, R59, R64, R68 ;  /* 0x000000403b437223 */ /* 0x000fe20000010044 */
[-C--:B------:R-:W-:Y:S01]  /*10e80*/  FFMA.FTZ R15, R63, R29.reuse, R14 ;  /* 0x0000001d3f0f7223 */ /* 0x080fe2000001000e */
[----:B------:R-:W-:Y:S02]  /*10e90*/  FFMA.FTZ R64, R62, R29, R31 ;  /* 0x0000001d3e407223 */ /* 0x000fe4000001001f */
[----:B------:R-:W-:Y:S02]  /*10ea0*/  HFMA2 R14, R11, 1, 1, R10 ;  /* 0x3c003c000b0e7831 */ /* 0x000fe4000000000a */
[----:B------:R-:W-:Y:S01]  /*10eb0*/  FMUL.FTZ R15, R15, R24 ;  /* 0x000000180f0f7220 */ /* 0x000fe20000410000 */
[----:B------:R-:W1:Y:S01]  /*10ec0*/  LDS.64 R10, [UR4+0x288] ;  /* 0x00028804ff0a7984 */ /* 0x000e620008000a00 */
[----:B------:R-:W-:Y:S01]  /*10ed0*/  FMUL.FTZ R64, R64, R17 ;  /* 0x0000001140407220 */ /* 0x000fe20000410000 */
[----:B------:R-:W-:Y:S01]  /*10ee0*/  FMUL.FTZ R28, R28, R25 ;  /* 0x000000191c1c7220 */ /* 0x000fe20000410000 */
[----:B------:R-:W-:Y:S01]  /*10ef0*/  FMUL.FTZ R65, R65, R26 ;  /* 0x0000001a41417220 */ /* 0x000fe20000410000 */
[----:B------:R-:W-:-:S02]  /*10f00*/  F2FP.F16.F32.PACK_AB R15, RZ, R15 ;  /* 0x0000000fff0f723e */ /* 0x000fc400000000ff */
[----:B------:R-:W-:Y:S01]  /*10f10*/  F2FP.F16.F32.PACK_AB R64, RZ, R64 ;  /* 0x00000040ff40723e */ /* 0x000fe200000000ff */
[-C--:B------:R-:W-:Y:S01]  /*10f20*/  FFMA.FTZ R66, R61, R29.reuse, R66 ;  /* 0x0000001d3d427223 */ /* 0x080fe20000010042 */
[----:B------:R-:W-:Y:S01]  /*10f30*/  FFMA.FTZ R67, R60, R29, R67 ;  /* 0x0000001d3c437223 */ /* 0x000fe20000010043 */
[----:B------:R-:W-:Y:S02]  /*10f40*/  MOV R29, R7 ;  /* 0x00000007001d7202 */ /* 0x000fe40000000f00 */
[----:B------:R-:W-:Y:S02]  /*10f50*/  PRMT R15, R15, 0x5410, R64 ;  /* 0x000054100f0f7816 */ /* 0x000fe40000000040 */
[----:B------:R-:W-:Y:S02]  /*10f60*/  F2FP.F16.F32.PACK_AB R28, RZ, R28 ;  /* 0x0000001cff1c723e */ /* 0x000fe400000000ff */
[----:B------:R-:W-:Y:S01]  /*10f70*/  F2FP.F16.F32.PACK_AB R65, RZ, R65 ;  /* 0x00000041ff41723e */ /* 0x000fe200000000ff */
[----:B------:R-:W-:-:S02]  /*10f80*/  HFMA2 R15, R15, 1, 1, R8 ;  /* 0x3c003c000f0f7831 */ /* 0x000fc40000000008 */
[--C-:B0-----:R-:W-:Y:S01]  /*10f90*/  HADD2.F32 R7, -RZ, R12.reuse.H0_H0 ;  /* 0x2000000cff077230 */ /* 0x101fe20000004100 */
[----:B------:R-:W-:Y:S01]  /*10fa0*/  PRMT R28, R28, 0x5410, R65 ;  /* 0x000054101c1c7816 */ /* 0x000fe20000000041 */
[----:B------:R-:W-:-:S03]  /*10fb0*/  HADD2.F32 R12, -RZ, R12.H1_H1 ;  /* 0x3000000cff0c7230 */ /* 0x000fc60000004100 */
[-C--:B------:R-:W-:Y:S01]  /*10fc0*/  FFMA.FTZ R8, R3, R7.reuse, RZ ;  /* 0x0000000703087223 */ /* 0x080fe200000100ff */
[-C--:B------:R-:W-:Y:S01]  /*10fd0*/  FFMA.FTZ R3, R0, R7.reuse, RZ ;  /* 0x0000000700037223 */ /* 0x080fe200000100ff */
[----:B------:R-:W-:Y:S02]  /*10fe0*/  HADD2 R28, R28, R9 ;  /* 0x000000091c1c7230 */ /* 0x000fe40000000000 */
[-C--:B------:R-:W-:Y:S01]  /*10ff0*/  FFMA.FTZ R9, R2, R7.reuse, RZ ;  /* 0x0000000702097223 */ /* 0x080fe200000100ff */
[-C--:B------:R-:W-:Y:S02]  /*11000*/  FFMA.FTZ R38, R38, R12.reuse, R3 ;  /* 0x0000000c26267223 */ /* 0x080fe40000010003 */
[----:B------:R-:W0:Y:S01]  /*11010*/  LDS.64 R2, [UR4+0x10] ;  /* 0x00001004ff027984 */ /* 0x000e220008000a00 */
[----:B------:R-:W-:Y:S01]  /*11020*/  FFMA.FTZ R4, R4, R7, RZ ;  /* 0x0000000704047223 */ /* 0x000fe200000100ff */
[--C-:B------:R-:W-:Y:S02]  /*11030*/  HADD2.F32 R30, -RZ, R13.reuse.H0_H0 ;  /* 0x2000000dff1e7230 */ /* 0x100fe40000004100 */
        /* <DEDUP_REMOVED lines=11> */
[--C-:B-1----:R-:W-:Y:S02]  /*110f0*/  HADD2.F32 R7, -RZ, R10.reuse.H0_H0 ;  /* 0x2000000aff077230 */ /* 0x102fe40000004100 */
        /* <DEDUP_REMOVED lines=16> */
[----:B--2---:R-:W-:Y:S02]  /*11200*/  LOP3.LUT R0, R20, 0xf000f, RZ, 0xc0, !PT ;  /* 0x000f000f14007812 */ /* 0x004fe400078ec0ff */
[----:B------:R-:W-:Y:S01]  /*11210*/  LOP3.LUT R8, R21, 0xf000f, RZ, 0xc0, !PT ;  /* 0x000f000f15087812 */ /* 0x000fe200078ec0ff */
[-C--:B------:R-:W-:Y:S01]  /*11220*/  FFMA.FTZ R63, R63, R11.reuse, R56 ;  /* 0x0000000b3f3f7223 */ /* 0x080fe20000010038 */
[----:B------:R-:W-:Y:S01]  /*11230*/  LOP3.LUT R9, R22, 0xf000f, RZ, 0xc0, !PT ;  /* 0x000f000f16097812 */ /* 0x000fe200078ec0ff */
[-C--:B------:R-:W-:Y:S01]  /*11240*/  FFMA.FTZ R62, R62, R11.reuse, R57 ;  /* 0x0000000b3e3e7223 */ /* 0x080fe20000010039 */
[-C--:B------:R-:W-:Y:S01]  /*11250*/  FFMA.FTZ R52, R61, R11.reuse, R52 ;  /* 0x0000000b3d347223 */ /* 0x080fe20000010034 */
[----:B------:R-:W-:Y:S01]  /*11260*/  FFMA.FTZ R53, R60, R11, R53 ;  /* 0x0000000b3c357223 */ /* 0x000fe20000010035 */
[----:B------:R-:W-:-:S02]  /*11270*/  LOP3.LUT R11, R23, 0xf000f, RZ, 0xc0, !PT ;  /* 0x000f000f170b7812 */ /* 0x000fc400078ec0ff */
[----:B------:R-:W-:Y:S02]  /*11280*/  LOP3.LUT R0, R0, 0x64006400, RZ, 0xfc, !PT ;  /* 0x6400640000007812 */ /* 0x000fe400078efcff */
[----:B------:R-:W-:Y:S02]  /*11290*/  LOP3.LUT R8, R8, 0x64006400, RZ, 0xfc, !PT ;  /* 0x6400640008087812 */ /* 0x000fe400078efcff */
[----:B------:R-:W-:Y:S01]  /*112a0*/  LOP3.LUT R9, R9, 0x64006400, RZ, 0xfc, !PT ;  /* 0x6400640009097812 */ /* 0x000fe200078efcff */
[--C-:B0-----:R-:W-:Y:S01]  /*112b0*/  HADD2.F32 R7, -RZ, R2.reuse.H0_H0 ;  /* 0x20000002ff077230 */ /* 0x101fe20000004100 */
[----:B------:R-:W-:Y:S01]  /*112c0*/  LOP3.LUT R13, R11, 0x64006400, RZ, 0xfc, !PT ;  /* 0x640064000b0d7812 */ /* 0x000fe200078efcff */
[----:B------:R-:W-:Y:S02]  /*112d0*/  HADD2.F32 R39, -RZ, R2.H1_H1 ;  /* 0x30000002ff277230 */ /* 0x000fe40000004100 */
[----:B------:R-:W-:Y:S02]  /*112e0*/  HADD2 R2, R0, -1032, -1032 ;  /* 0xe408e40800027430 */ /* 0x000fe40000000000 */
[----:B------:R-:W-:-:S02]  /*112f0*/  HADD2.F32 R47, -RZ, R3.H0_H0 ;  /* 0x20000003ff2f7230 */ /* 0x000fc40000004100 */
[----:B------:R-:W-:Y:S02]  /*11300*/  HADD2.F32 R46, -RZ, R3.H1_H1 ;  /* 0x30000003ff2e7230 */ /* 0x000fe40000004100 */
[----:B------:R-:W-:Y:S02]  /*11310*/  HADD2 R3, R8, -1032, -1032 ;  /* 0xe408e40808037430 */ /* 0x000fe40000000000 */
[----:B------:R-:W-:Y:S01]  /*11320*/  HADD2 R11, R9, -1032, -1032 ;  /* 0xe408e408090b7430 */ /* 0x000fe20000000000 */
[----:B------:R-:W-:Y:S01]  /*11330*/  LOP3.LUT R4, R20, 0xf000f0, RZ, 0xc0, !PT ;  /* 0x00f000f014047812 */ /* 0x000fe200078ec0ff */
[----:B------:R-:W-:Y:S02]  /*11340*/  HADD2 R13, R13, -1032, -1032 ;  /* 0xe408e4080d0d7430 */ /* 0x000fe40000000000 */
[--C-:B------:R-:W-:Y:S01]  /*11350*/  HADD2.F32 R0, -RZ, R2.reuse.H0_H0 ;  /* 0x20000002ff007230 */ /* 0x100fe20000004100 */
[----:B------:R-:W0:Y:S01]  /*11360*/  LDS.64 R8, [UR4+0x18] ;  /* 0x00001804ff087984 */ /* 0x000e220008000a00 */
        /* <DEDUP_REMOVED lines=15> */
[----:B------:R-:W-:-:S02]  /*11460*/  LOP3.LUT R38, R23, 0xf000f0, RZ, 0xc0, !PT ;  /* 0x00f000f017267812 */ /* 0x000fc400078ec0ff */
[----:B------:R-:W-:Y:S01]  /*11470*/  LOP3.LUT R13, R10, 0x64006400, RZ, 0xfc, !PT ;  /* 0x640064000a0d7812 */ /* 0x000fe200078efcff */
[----:B------:R-:W-:Y:S01]  /*11480*/  FFMA.FTZ R48, R39, R42, R7 ;  /* 0x0000002a27307223 */ /* 0x000fe20000010007 */
[----:B------:R-:W-:-:S03]  /*11490*/  LOP3.LUT R7, R38, 0x64006400, RZ, 0xfc, !PT ;  /* 0x6400640026077812 */ /* 0x000fc600078efcff */
[-C--:B------:R-:W-:Y:S02]  /*114a0*/  HFMA2 R13, R13, R18.reuse.H0_H0, -72, -72 ;  /* 0xd480d4800d0d7431 */ /* 0x080fe40000040012 */
[-C--:B------:R-:W-:Y:S02]  /*114b0*/  HFMA2 R11, R11, R18.reuse.H0_H0, -72, -72 ;  /* 0xd480d4800b0b7431 */ /* 0x080fe40000040012 */
[-C--:B------:R-:W-:Y:S02]  /*114c0*/  HFMA2 R37, R37, R18.reuse.H0_H0, -72, -72 ;  /* 0xd480d48025257431 */ /* 0x080fe40000040012 */
[----:B------:R-:W-:Y:S02]  /*114d0*/  HADD2.F32 R44, -RZ, R13.H0_H0 ;  /* 0x2000000dff2c7230 */ /* 0x000fe40000004100 */
[----:B------:R-:W-:Y:S02]  /*114e0*/  HFMA2 R7, R7, R18.H0_H0, -72, -72 ;  /* 0xd480d48007077431 */ /* 0x000fe40000040012 */
[C---:B------:R-:W-:Y:S01]  /*114f0*/  FFMA.FTZ R12, R39.reuse, R31, R12 ;  /* 0x0000001f270c7223 */ /* 0x040fe2000001000c */
[----:B------:R-:W-:Y:S01]  /*11500*/  SHF.R.U32.HI R23, RZ, 0x8, R23 ;  /* 0x00000008ff177819 */ /* 0x000fe20000011617 */
[----:B------:R-:W-:Y:S01]  /*11510*/  FFMA.FTZ R49, R39, R30, R43 ;  /* 0x0000001e27317223 */ /* 0x000fe2000001002b */
[----:B------:R-:W-:-:S02]  /*11520*/  HADD2.F32 R45, -RZ, R11.H0_H0 ;  /* 0x2000000bff2d7230 */ /* 0x000fc40000004100 */
[----:B------:R-:W-:Y:S01]  /*11530*/  FFMA.FTZ R10, R36, R39, R41 ;  /* 0x00000027240a7223 */ /* 0x000fe20000010029 */
[--C-:B------:R-:W-:Y:S02]  /*11540*/  HADD2.F32 R38, -RZ, R37.reuse.H0_H0 ;  /* 0x20000025ff267230 */ /* 0x100fe40000004100 */
[----:B------:R-:W-:Y:S02]  /*11550*/  HADD2.F32 R40, -RZ, R37.H1_H1 ;  /* 0x30000025ff287230 */ /* 0x000fe40000004100 */
[--C-:B------:R-:W-:Y:S02]  /*11560*/  HADD2.F32 R37, -RZ, R7.reuse.H0_H0 ;  /* 0x20000007ff257230 */ /* 0x100fe40000004100 */
[----:B------:R-:W-:Y:S02]  /*11570*/  HADD2.F32 R43, -RZ, R7.H1_H1 ;  /* 0x30000007ff2b7230 */ /* 0x000fe40000004100 */
[----:B------:R-:W-:Y:S01]  /*11580*/  FFMA.FTZ R7, R47, R44, R12 ;  /* 0x0000002c2f077223 */ /* 0x000fe2000001000c */
[----:B------:R-:W-:Y:S01]  /*11590*/  HADD2.F32 R41, -RZ, R13.H1_H1 ;  /* 0x3000000dff297230 */ /* 0x000fe20000004100 */
[----:B------:R-:W-:Y:S01]  /*115a0*/  LOP3.LUT R12, R23, 0xf000f, RZ, 0xc0, !PT ;  /* 0x000f000f170c7812 */ /* 0x000fe200078ec0ff */
[----:B------:R-:W-:Y:S01]  /*115b0*/  HADD2.F32 R39, -RZ, R11.H1_H1 ;  /* 0x3000000bff277230 */ /* 0x000fe20000004100 */
[----:B------:R-:W-:Y:S01]  /*115c0*/  SHF.R.U32.HI R20, RZ, 0x8, R20 ;  /* 0x00000008ff147819 */ /* 0x000fe20000011614 */
[----:B------:R-:W-:Y:S01]  /*115d0*/  FFMA.FTZ R10, R45, R47, R10 ;  /* 0x0000002f2d0a7223 */ /* 0x000fe2000001000a */
[----:B------:R-:W-:Y:S01]  /*115e0*/  SHF.R.U32.HI R21, RZ, 0x8, R21 ;  /* 0x00000008ff157819 */ /* 0x000fe20000011615 */
[----:B------:R-:W-:Y:S01]  /*115f0*/  FMUL.FTZ R66, R66, R25 ;  /* 0x0000001942427220 */ /* 0x000fe20000410000 */
[----:B------:R-:W-:Y:S01]  /*11600*/  LOP3.LUT R12, R12, 0x64006400, RZ, 0xfc, !PT ;  /* 0x640064000c0c7812 */ /* 0x000fe200078efcff */
[----:B------:R-:W-:Y:S01]  /*11610*/  FMUL.FTZ R67, R67, R26 ;  /* 0x0000001a43437220 */ /* 0x000fe20000410000 */
[----:B------:R-:W-:Y:S01]  /*11620*/  SHF.R.U32.HI R22, RZ, 0x8, R22 ;  /* 0x00000008ff167819 */ /* 0x000fe20000011616 */
[----:B------:R-:W-:Y:S01]  /*11630*/  FFMA.FTZ R54, R46, R41, R7 ;  /* 0x000000292e367223 */ /* 0x000fe20000010007 */
[----:B------:R-:W-:Y:S01]  /*11640*/  FFMA.FTZ R50, R39, R46, R10 ;  /* 0x0000002e27327223 */ /* 0x000fe2000001000a */
[----:B------:R-:W-:-:S02]  /*11650*/  LOP3.LUT R7, R20, 0xf000f, RZ, 0xc0, !PT ;  /* 0x000f000f14077812 */ /* 0x000fc400078ec0ff */
[----:B------:R-:W-:Y:S01]  /*11660*/  LOP3.LUT R10, R21, 0xf000f, RZ, 0xc0, !PT ;  /* 0x000f000f150a7812 */ /* 0x000fe200078ec0ff */
[C---:B------:R-:W-:Y:S01]  /*11670*/  FFMA.FTZ R49, R47.reuse, R38, R49 ;  /* 0x000000262f317223 */ /* 0x040fe20000010031 */
[----:B------:R-:W-:Y:S01]  /*11680*/  FFMA.FTZ R48, R47, R37, R48 ;  /* 0x000000252f307223 */ /* 0x000fe20000010030 */
[----:B------:R-:W-:Y:S01]  /*11690*/  LOP3.LUT R11, R22, 0xf000f, RZ, 0xc0, !PT ;  /* 0x000f000f160b7812 */ /* 0x000fe200078ec0ff */
[----:B------:R-:W-:Y:S01]  /*116a0*/  HADD2 R12, R12, -1032, -1032 ;  /* 0xe408e4080c0c7430 */ /* 0x000fe20000000000 */
[----:B------:R-:W-:Y:S02]  /*116b0*/  F2FP.F16.F32.PACK_AB R66, RZ, R66 ;  /* 0x00000042ff42723e */ /* 0x000fe400000000ff */
[----:B------:R-:W-:Y:S02]  /*116c0*/  F2FP.F16.F32.PACK_AB R67, RZ, R67 ;  /* 0x00000043ff43723e */ /* 0x000fe400000000ff */
[----:B------:R-:W-:Y:S02]  /*116d0*/  LOP3.LUT R7, R7, 0x64006400, RZ, 0xfc, !PT ;  /* 0x6400640007077812 */ /* 0x000fe400078efcff */
[----:B------:R-:W-:Y:S01]  /*116e0*/  LOP3.LUT R10, R10, 0x64006400, RZ, 0xfc, !PT ;  /* 0x640064000a0a7812 */ /* 0x000fe200078efcff */
[C---:B------:R-:W-:Y:S01]  /*116f0*/  FFMA.FTZ R56, R46.reuse, R40, R49 ;  /* 0x000000282e387223 */ /* 0x040fe20000010031 */
[----:B------:R-:W-:Y:S01]  /*11700*/  FFMA.FTZ R51, R46, R43, R48 ;  /* 0x0000002b2e337223 */ /* 0x000fe20000010030 */
[----:B------:R-:W-:Y:S01]  /*11710*/  LOP3.LUT R11, R11, 0x64006400, RZ, 0xfc, !PT ;  /* 0x640064000b0b7812 */ /* 0x000fe200078efcff */
[----:B0-----:R-:W-:Y:S01]  /*11720*/  HADD2.F32 R13, -RZ, R8.H0_H0 ;  /* 0x20000008ff0d7230 */ /* 0x001fe20000004100 */
[----:B------:R-:W-:Y:S01]  /*11730*/  PRMT R66, R66, 0x5410, R67 ;  /* 0x0000541042427816 */ /* 0x000fe20000000043 */
[----:B------:R-:W-:-:S02]  /*11740*/  HADD2.F32 R46, -RZ, R12.H0_H0 ;  /* 0x2000000cff2e7230 */ /* 0x000fc40000004100 */
[----:B------:R-:W-:Y:S01]  /*11750*/  HADD2 R7, R7, -1032, -1032 ;  /* 0xe408e40807077430 */ /* 0x000fe20000000000 */
[----:B------:R-:W-:Y:S01]  /*11760*/  LOP3.LUT R20, R20, 0xf000f0, RZ, 0xc0, !PT ;  /* 0x00f000f014147812 */ /* 0x000fe200078ec0ff */
[----:B------:R-:W-:Y:S01]  /*11770*/  HADD2 R10, R10, -1032, -1032 ;  /* 0xe408e4080a0a7430 */ /* 0x000fe20000000000 */
[----:B------:R-:W-:Y:S01]  /*11780*/  LOP3.LUT R21, R21, 0xf000f0, RZ, 0xc0, !PT ;  /* 0x00f000f015157812 */ /* 0x000fe200078ec0ff */
[----:B------:R-:W-:Y:S01]  /*11790*/  HADD2 R11, R11, -1032, -1032 ;  /* 0xe408e4080b0b7430 */ /* 0x000fe20000000000 */
[----:B------:R-:W-:Y:S02]  /*117a0*/  LOP3.LUT R22, R22, 0xf000f0, RZ, 0xc0, !PT ;  /* 0x00f000f016167812 */ /* 0x000fe400078ec0ff */
[----:B------:R-:W-:Y:S01]  /*117b0*/  LOP3.LUT R23, R23, 0xf000f0, RZ, 0xc0, !PT ;  /* 0x00f000f017177812 */ /* 0x000fe200078ec0ff */
[----:B------:R-:W-:Y:S02]  /*117c0*/  HFMA2 R29, R66, 1, 1, R29 ;  /* 0x3c003c00421d7831 */ /* 0x000fe4000000001d */
[----:B------:R-:W-:Y:S01]  /*117d0*/  FFMA.FTZ R68, R13, R46, R51 ;  /* 0x0000002e0d447223 */ /* 0x000fe20000010033 */
[----:B------:R-:W-:Y:S01]  /*117e0*/  HADD2.F32 R64, -RZ, R9.H0_H0 ;  /* 0x20000009ff407230 */ /* 0x000fe20000004100 */
[----:B------:R-:W-:Y:S01]  /*117f0*/  LOP3.LUT R21, R21, 0x64006400, RZ, 0xfc, !PT ;  /* 0x6400640015157812 */ /* 0x000fe200078efcff */
[----:B------:R-:W-:Y:S01]  /*11800*/  HADD2.F32 R49, -RZ, R7.H0_H0 ;  /* 0x20000007ff317230 */ /* 0x000fe20000004100 */
[----:B------:R-:W-:Y:S01]  /*11810*/  LOP3.LUT R23, R23, 0x64006400, RZ, 0xfc, !PT ;  /* 0x6400640017177812 */ /* 0x000fe200078efcff */
[----:B------:R-:W-:Y:S01]  /*11820*/  HADD2.F32 R66, -RZ, R9.H1_H1 ;  /* 0x30000009ff427230 */ /* 0x000fe20000004100 */
[----:B------:R-:W-:Y:S01]  /*11830*/  LOP3.LUT R9, R22, 0x64006400, RZ, 0xfc, !PT ;  /* 0x6400640016097812 */ /* 0x000fe200078efcff */
[----:B------:R-:W-:Y:S01]  /*11840*/  HADD2.F32 R51, -RZ, R7.H1_H1 ;  /* 0x30000007ff337230 */ /* 0x000fe20000004100 */
[----:B------:R-:W-:Y:S01]  /*11850*/  LOP3.LUT R7, R20, 0x64006400, RZ, 0xfc, !PT ;  /* 0x6400640014077812 */ /* 0x000fe200078efcff */
[----:B------:R-:W-:-:S02]  /*11860*/  HADD2.F32 R48, -RZ, R10.H0_H0 ;  /* 0x2000000aff307230 */ /* 0x000fc40000004100 */
[----:B------:R-:W-:Y:S02]  /*11870*/  HADD2.F32 R47, -RZ, R11.H0_H0 ;  /* 0x2000000bff2f7230 */ /* 0x000fe40000004100 */
[----:B------:R-:W-:Y:S01]  /*11880*/  FFMA.FTZ R60, R49, R13, R50 ;  /* 0x0000000d313c7223 */ /* 0x000fe20000010032 */
[-C--:B------:R-:W-:Y:S02]  /*11890*/  HFMA2 R7, R7, R18.reuse.H0_H0, -72, -72 ;  /* 0xd480d48007077431 */ /* 0x080fe40000040012 */
[----:B------:R-:W-:Y:S01]  /*118a0*/  FFMA.FTZ R61, R13, R48, R54 ;  /* 0x000000300d3d7223 */ /* 0x000fe20000010036 */
[-C--:B------:R-:W-:Y:S02]  /*118b0*/  HFMA2 R21, R21, R18.reuse.H0_H0, -72, -72 ;  /* 0xd480d48015157431 */ /* 0x080fe40000040012 */
[----:B------:R-:W-:Y:S02]  /*118c0*/  HADD2.F32 R8, -RZ, R8.H1_H1 ;  /* 0x30000008ff087230 */ /* 0x000fe40000004100 */
[----:B------:R-:W-:-:S02]  /*118d0*/  HFMA2 R9, R9, R18.H0_H0, -72, -72 ;  /* 0xd480d48009097431 */ /* 0x000fc40000040012 */
[----:B------:R-:W-:Y:S02]  /*118e0*/  HADD2.F32 R50, -RZ, R10.H1_H1 ;  /* 0x3000000aff327230 */ /* 0x000fe40000004100 */
[----:B------:R-:W-:Y:S02]  /*118f0*/  HFMA2 R23, R23, R18.H0_H0, -72, -72 ;  /* 0xd480d48017177431 */ /* 0x000fe40000040012 */
[----:B------:R-:W-:Y:S02]  /*11900*/  HADD2.F32 R54, -RZ, R11.H1_H1 ;  /* 0x3000000bff367230 */ /* 0x000fe40000004100 */
[----:B------:R-:W-:Y:S01]  /*11910*/  FFMA.FTZ R65, R13, R47, R56 ;  /* 0x0000002f0d417223 */ /* 0x000fe20000010038 */
[----:B------:R-:W-:Y:S02]  /*11920*/  HADD2.F32 R59, -RZ, R12.H1_H1 ;  /* 0x3000000cff3b7230 */ /* 0x000fe40000004100 */
        /* <DEDUP_REMOVED lines=8> */
[----:B------:R-:W-:-:S04]  /*119b0*/  IMAD.WIDE R120, R111, 0x4, R120 ;  /* 0x000000046f787825 */ /* 0x000fc800078e0278 */
[----:B------:R-:W-:Y:S01]  /*119c0*/  FFMA.FTZ R67, R58, R64, R11 ;  /* 0x000000403a437223 */ /* 0x000fe2000001000b */
[C---:B------:R-:W-:Y:S01]  /*119d0*/  FFMA.FTZ R69, R64.reuse, R57, R61 ;  /* 0x0000003940457223 */ /* 0x040fe2000001003d */
[C---:B------:R-:W-:Y:S01]  /*119e0*/  FFMA.FTZ R71, R64.reuse, R56, R65 ;  /* 0x0000003840477223 */ /* 0x040fe20000010041 */
[----:B------:R-:W-:Y:S01]  /*119f0*/  FFMA.FTZ R68, R64, R55, R68 ;  /* 0x0000003740447223 */ /* 0x000fe20000010044 */
[----:B------:R-:W-:Y:S01]  /*11a00*/  HADD2.F32 R64, -RZ, R9.H1_H1 ;  /* 0x30000009ff407230 */ /* 0x000fe20000004100 */
[----:B------:R-:W0:Y:S04]  /*11a10*/  LDS.64 R12, [UR4+0x90] ;  /* 0x00009004ff0c7984 */ /* 0x000e280008000a00 */
[----:B------:R-:W2:Y:S01]  /*11a20*/  LDG.E.128.CONSTANT R8, desc[UR8][R120.64] ;  /* 0x0000000878087981 */ /* 0x000ea2000c1e9d00 */
[----:B------:R-:W-:-:S02]  /*11a30*/  HADD2.F32 R61, -RZ, R21.H1_H1 ;  /* 0x30000015ff3d7230 */ /* 0x000fc40000004100 */
[----:B------:R-:W-:Y:S02]  /*11a40*/  HADD2.F32 R65, -RZ, R23.H1_H1 ;  /* 0x30000017ff417230 */ /* 0x000fe40000004100 */
[----:B------:R-:W-:Y:S01]  /*11a50*/  HADD2.F32 R60, -RZ, R7.H1_H1 ;  /* 0x30000007ff3c7230 */ /* 0x000fe20000004100 */
[----:B------:R-:W-:Y:S01]  /*11a60*/  MOV R23, R6 ;  /* 0x0000000600177202 */ /* 0x000fe20000000f00 */
[C---:B------:R-:W-:Y:S01]  /*11a70*/  FFMA.FTZ R20, R66.reuse, R61, R69 ;  /* 0x0000003d42147223 */ /* 0x040fe20000010045 */
[----:B------:R-:W-:Y:S01]  /*11a80*/  FFMA.FTZ R21, R66, R65, R68 ;  /* 0x0000004142157223 */ /* 0x000fe20000010044 */
[----:B------:R-:W1:Y:S01]  /*11a90*/  LDS.64 R6, [UR4+0x98] ;  /* 0x00009804ff067984 */ /* 0x000e620008000a00 */
[----:B------:R-:W-:Y:S01]  /*11aa0*/  FFMA.FTZ R67, R60, R66, R67 ;  /* 0x000000423c437223 */ /* 0x000fe20000010043 */
[----:B------:R-:W-:Y:S01]  /*11ab0*/  FFMA.FTZ R22, R66, R64, R71 ;  /* 0x0000004042167223 */ /* 0x000fe20000010047 */
[----:B------:R-:W-:Y:S01]  /*11ac0*/  FMUL.FTZ R52, R52, R25 ;  /* 0x0000001934347220 */ /* 0x000fe20000410000 */
[-C--:B------:R-:W-:Y:S01]  /*11ad0*/  FMUL.FTZ R53, R53, R26.reuse ;  /* 0x0000001a35357220 */ /* 0x080fe20000410000 */
        /* <DEDUP_REMOVED lines=17> */
[----:B------:R-:W3:Y:S01]  /*11bf0*/  LDS.64 R20, [UR4+0x110] ;  /* 0x00011004ff147984 */ /* 0x000ee20008000a00 */
[----:B------:R-:W-:Y:S01]  /*11c00*/  PRMT R63, R63, 0x5410, R62 ;  /* 0x000054103f3f7816 */ /* 0x000fe2000000003e */
[----:B------:R-:W-:-:S02]  /*11c10*/  HADD2 R22, R52, R5 ;  /* 0x0000000534167230 */ /* 0x000fc40000000000 */
[--C-:B0-----:R-:W-:Y:S02]  /*11c20*/  HADD2.F32 R5, -RZ, R12.reuse.H0_H0 ;  /* 0x2000000cff057230 */ /* 0x101fe40000004100 */
[----:B------:R-:W-:Y:S02]  /*11c30*/  HFMA2 R35, R53, 1, 1, R35 ;  /* 0x3c003c0035237831 */ /* 0x000fe40000000023 */
[----:B------:R-:W-:Y:S02]  /*11c40*/  HADD2.F32 R53, -RZ, R12.H1_H1 ;  /* 0x3000000cff357230 */ /* 0x000fe40000004100 */
[----:B------:R-:W-:Y:S02]  /*11c50*/  HFMA2 R23, R63, 1, 1, R23 ;  /* 0x3c003c003f177831 */ /* 0x000fe40000000017 */
[--C-:B------:R-:W-:Y:S02]  /*11c60*/  HADD2.F32 R63, -RZ, R13.reuse.H0_H0 ;  /* 0x2000000dff3f7230 */ /* 0x100fe40000004100 */
[----:B------:R-:W-:-:S02]  /*11c70*/  HADD2.F32 R52, -RZ, R13.H1_H1 ;  /* 0x3000000dff347230 */ /* 0x000fc40000004100 */
[-C--:B------:R-:W-:Y:S01]  /*11c80*/  FFMA.FTZ R13, R0, R5.reuse, RZ ;  /* 0x00000005000d7223 */ /* 0x080fe200000100ff */
[----:B------:R-:W-:Y:S01]  /*11c90*/  FFMA.FTZ R62, R2, R5, RZ ;  /* 0x00000005023e7223 */ /* 0x000fe200000100ff */
[----:B------:R-:W-:Y:S02]  /*11ca0*/  HFMA2 R34, R67, 1, 1, R34 ;  /* 0x3c003c0043227831 */ /* 0x000fe40000000022 */
[----:B------:R-:W-:Y:S01]  /*11cb0*/  FFMA.FTZ R12, R36, R53, R13 ;  /* 0x00000035240c7223 */ /* 0x000fe2000001000d */
[-C--:B------:R-:W-:Y:S01]  /*11cc0*/  FFMA.FTZ R67, R3, R5.reuse, RZ ;  /* 0x0000000503437223 */ /* 0x080fe200000100ff */
[----:B------:R-:W-:Y:S01]  /*11cd0*/  FFMA.FTZ R69, R4, R5, RZ ;  /* 0x0000000504457223 */ /* 0x000fe200000100ff */
[----:B------:R-:W-:Y:S01]  /*11ce0*/  FFMA.FTZ R5, R31, R53, R62 ;  /* 0x000000351f057223 */ /* 0x000fe2000001003e */
[----:B------:R-:W-:Y:S01]  /*11cf0*/  FFMA.FTZ R62, R45, R63, R12 ;  /* 0x0000003f2d3e7223 */ /* 0x000fe2000001000c */
[-C--:B------:R-:W-:Y:S01]  /*11d00*/  FFMA.FTZ R67, R30, R53.reuse, R67 ;  /* 0x000000351e437223 */ /* 0x080fe20000010043 */
[----:B------:R-:W0:Y:S01]  /*11d10*/  LDS.64 R12, [UR4+0x118] ;  /* 0x00011804ff0c7984 */ /* 0x000e220008000a00 */
[----:B------:R-:W-:Y:S01]  /*11d20*/  FFMA.FTZ R68, R42, R53, R69 ;  /* 0x000000352a447223 */ /* 0x000fe20000010045 */
[-C--:B------:R-:W-:Y:S01]  /*11d30*/  FFMA.FTZ R66, R44, R63.reuse, R5 ;  /* 0x0000003f2c427223 */ /* 0x080fe20000010005 */
        /* <DEDUP_REMOVED lines=34> */
[-C--:B------:R-:W-:Y:S02]  /*11f60*/  FFMA.FTZ R69, R30, R63.reuse, R69 ;  /* 0x0000003f1e457223 */ /* 0x080fe40000010045 */
        /* <DEDUP_REMOVED lines=21> */
[----:B------:R-:W-:Y:S01]  /*120c0*/  FFMA.FTZ R20, R50, R52, R63 ;  /* 0x0000003432147223 */ /* 0x000fe2000001003f */
[----:B------:R-:W-:-:S02]  /*120d0*/  FMUL.FTZ R6, R6, R25 ;  /* 0x0000001906067220 */ /* 0x000fc40000410000 */
[-C--:B------:R-:W-:Y:S01]  /*120e0*/  FFMA.FTZ R21, R58, R66.reuse, R21 ;  /* 0x000000423a157223 */ /* 0x080fe20000010015 */
[----:B------:R-:W-:Y:S01]  /*120f0*/  FFMA.FTZ R20, R57, R66, R20 ;  /* 0x0000004239147223 */ /* 0x000fe20000010014 */
[-C--:B------:R-:W-:Y:S01]  /*12100*/  FFMA.FTZ R67, R54, R52.reuse, R67 ;  /* 0x0000003436437223 */ /* 0x080fe20000010043 */
[----:B------:R-:W-:Y:S01]  /*12110*/  FFMA.FTZ R68, R59, R52, R68 ;  /* 0x000000343b447223 */ /* 0x000fe20000010044 */
[-C--:B------:R-:W-:Y:S01]  /*12120*/  FFMA.FTZ R63, R60, R53.reuse, R21 ;  /* 0x000000353c3f7223 */ /* 0x080fe20000010015 */
[----:B------:R-:W-:Y:S01]  /*12130*/  FFMA.FTZ R52, R61, R53, R20 ;  /* 0x000000353d347223 */ /* 0x000fe20000010014 */
[----:B------:R-:W-:Y:S01]  /*12140*/  FMUL.FTZ R21, R7, R26 ;  /* 0x0000001a07157220 */ /* 0x000fe20000410000 */
[----:B------:R-:W-:Y:S02]  /*12150*/  F2FP.F16.F32.PACK_AB R20, RZ, R6 ;  /* 0x00000006ff14723e */ /* 0x000fe400000000ff */
[----:B------:R-:W1:Y:S01]  /*12160*/  LDS.64 R6, [UR4+0x198] ;  /* 0x00019804ff067984 */ /* 0x000e620008000a00 */
[----:B------:R-:W-:Y:S01]  /*12170*/  FFMA.FTZ R67, R56, R66, R67 ;  /* 0x0000004238437223 */ /* 0x000fe20000010043 */
[----:B------:R-:W-:Y:S01]  /*12180*/  FMUL.FTZ R5, R5, R24 ;  /* 0x0000001805057220 */ /* 0x000fe20000410000 */
[----:B------:R-:W-:Y:S01]  /*12190*/  FMUL.FTZ R62, R62, R17 ;  /* 0x000000113e3e7220 */ /* 0x000fe20000410000 */
[----:B------:R-:W-:Y:S01]  /*121a0*/  F2FP.F16.F32.PACK_AB R21, RZ, R21 ;  /* 0x00000015ff15723e */ /* 0x000fe200000000ff */
[----:B------:R-:W-:Y:S01]  /*121b0*/  FFMA.FTZ R68, R55, R66, R68 ;  /* 0x0000004237447223 */ /* 0x000fe20000010044 */
[----:B------:R-:W-:Y:S01]  /*121c0*/  FFMA.FTZ R66, R64, R53, R67 ;  /* 0x0000003540427223 */ /* 0x000fe20000010043 */
[----:B------:R-:W-:Y:S01]  /*121d0*/  FMUL.FTZ R63, R63, R24 ;  /* 0x000000183f3f7220 */ /* 0x000fe20000410000 */
[----:B------:R-:W-:Y:S01]  /*121e0*/  FMUL.FTZ R52, R52, R17 ;  /* 0x0000001134347220 */ /* 0x000fe20000410000 */
[----:B------:R-:W-:Y:S01]  /*121f0*/  PRMT R20, R20, 0x5410, R21 ;  /* 0x0000541014147816 */ /* 0x000fe20000000015 */
[----:B------:R-:W-:Y:S01]  /*12200*/  FFMA.FTZ R53, R65, R53, R68 ;  /* 0x0000003541357223 */ /* 0x000fe20000010044 */
[----:B------:R-:W-:-:S02]  /*12210*/  F2FP.F16.F32.PACK_AB R5, RZ, R5 ;  /* 0x00000005ff05723e */ /* 0x000fc400000000ff */
[----:B------:R-:W-:Y:S01]  /*12220*/  F2FP.F16.F32.PACK_AB R62, RZ, R62 ;  /* 0x0000003eff3e723e */ /* 0x000fe200000000ff */
[----:B------:R-:W-:Y:S01]  /*12230*/  FMUL.FTZ R66, R66, R25 ;  /* 0x0000001942427220 */ /* 0x000fe20000410000 */
[----:B------:R-:W-:Y:S01]  /*12240*/  FMUL.FTZ R53, R53, R26 ;  /* 0x0000001a35357220 */ /* 0x000fe20000410000 */
[----:B------:R-:W-:Y:S01]  /*12250*/  F2FP.F16.F32.PACK_AB R63, RZ, R63 ;  /* 0x0000003fff3f723e */ /* 0x000fe200000000ff */
[----:B------:R-:W-:Y:S01]  /*12260*/  HADD2 R33, R20, R33 ;  /* 0x0000002114217230 */ /* 0x000fe20000000000 */
[----:B------:R-:W-:Y:S01]  /*12270*/  PRMT R5, R5, 0x5410, R62 ;  /* 0x0000541005057816 */ /* 0x000fe2000000003e */
[----:B------:R-:W3:Y:S01]  /*12280*/  LDS.64 R20, [UR4+0x210] ;  /* 0x00021004ff147984 */ /* 0x000ee20008000a00 */
[----:B------:R-:W-:Y:S02]  /*12290*/  F2FP.F16.F32.PACK_AB R52, RZ, R52 ;  /* 0x00000034ff34723e */ /* 0x000fe400000000ff */
[----:B------:R-:W-:Y:S01]  /*122a0*/  F2FP.F16.F32.PACK_AB R66, RZ, R66 ;  /* 0x00000042ff42723e */ /* 0x000fe200000000ff */
[----:B------:R-:W-:Y:S01]  /*122b0*/  HFMA2 R32, R5, 1, 1, R32 ;  /* 0x3c003c0005207831 */ /* 0x000fe20000000020 */
[----:B------:R-:W-:Y:S01]  /*122c0*/  PRMT R63, R63, 0x5410, R52 ;  /* 0x000054103f3f7816 */ /* 0x000fe20000000034 */
[----:B0-----:R-:W-:Y:S01]  /*122d0*/  HADD2.F32 R5, -RZ, R12.H0_H0 ;  /* 0x2000000cff057230 */ /* 0x001fe20000004100 */
[----:B------:R-:W-:Y:S01]  /*122e0*/  F2FP.F16.F32.PACK_AB R53, RZ, R53 ;  /* 0x00000035ff35723e */ /* 0x000fe200000000ff */
[----:B------:R-:W-:-:S02]  /*122f0*/  HADD2.F32 R52, -RZ, R13.H1_H1 ;  /* 0x3000000dff347230 */ /* 0x000fc40000004100 */
[----:B------:R-:W-:Y:S01]  /*12300*/  HFMA2 R16, R63, 1, 1, R16 ;  /* 0x3c003c003f107831 */ /* 0x000fe20000000010 */
[----:B------:R-:W-:Y:S01]  /*12310*/  PRMT R66, R66, 0x5410, R53 ;  /* 0x0000541042427816 */ /* 0x000fe20000000035 */
[----:B------:R-:W-:Y:S02]  /*12320*/  HADD2.F32 R53, -RZ, R12.H1_H1 ;  /* 0x3000000cff357230 */ /* 0x000fe40000004100 */
[----:B------:R-:W-:Y:S02]  /*12330*/  HADD2.F32 R63, -RZ, R13.H0_H0 ;  /* 0x2000000dff3f7230 */ /* 0x000fe40000004100 */
        /* <DEDUP_REMOVED lines=9> */
[----:B------:R-:W-:Y:S01]  /*123d0*/  HFMA2 R27, R66, 1, 1, R27 ;  /* 0x3c003c00421b7831 */ /* 0x000fe2000000001b */
        /* <DEDUP_REMOVED lines=64> */
[-C--:B------:R-:W-:Y:S01]  /*127e0*/  FFMA.FTZ R69, R56, R52.reuse, R69 ;  /* 0x0000003438457223 */ /* 0x080fe20000010045 */
[----:B------:R-:W-:Y:S01]  /*127f0*/  FFMA.FTZ R68, R55, R52, R66 ;  /* 0x0000003437447223 */ /* 0x000fe20000010042 */
[-C--:B------:R-:W-:Y:S01]  /*12800*/  FFMA.FTZ R52, R61, R63.reuse, R20 ;  /* 0x0000003f3d347223 */ /* 0x080fe20000010014 */
[----:B------:R-:W-:Y:S01]  /*12810*/  FFMA.FTZ R21, R60, R63, R7 ;  /* 0x0000003f3c157223 */ /* 0x000fe20000010007 */
[----:B------:R-:W-:-:S02]  /*12820*/  F2FP.F16.F32.PACK_AB R20, RZ, R6 ;  /* 0x00000006ff14723e */ /* 0x000fc400000000ff */
[----:B------:R-:W1:Y:S01]  /*12830*/  LDS.64 R6, [UR4+0x298] ;  /* 0x00029804ff067984 */ /* 0x000e620008000a00 */
[----:B------:R-:W-:Y:S01]  /*12840*/  FMUL.FTZ R5, R5, R26 ;  /* 0x0000001a05057220 */ /* 0x000fe20000410000 */
[-C--:B------:R-:W-:Y:S01]  /*12850*/  FMUL.FTZ R21, R21, R24.reuse ;  /* 0x0000001815157220 */ /* 0x080fe20000410000 */
[-C--:B------:R-:W-:Y:S01]  /*12860*/  FMUL.FTZ R52, R52, R17.reuse ;  /* 0x0000001134347220 */ /* 0x080fe20000410000 */
[----:B------:R-:W-:Y:S01]  /*12870*/  FMUL.FTZ R53, R53, R24 ;  /* 0x0000001835357220 */ /* 0x000fe20000410000 */
[----:B------:R-:W-:Y:S01]  /*12880*/  FMUL.FTZ R62, R62, R17 ;  /* 0x000000113e3e7220 */ /* 0x000fe20000410000 */
[-C--:B------:R-:W-:Y:S01]  /*12890*/  FFMA.FTZ R66, R64, R63.reuse, R69 ;  /* 0x0000003f40427223 */ /* 0x080fe20000010045 */
[----:B------:R-:W-:Y:S01]  /*128a0*/  FFMA.FTZ R63, R65, R63, R68 ;  /* 0x0000003f413f7223 */ /* 0x000fe20000010044 */
[----:B------:R-:W-:Y:S02]  /*128b0*/  F2FP.F16.F32.PACK_AB R5, RZ, R5 ;  /* 0x00000005ff05723e */ /* 0x000fe400000000ff */
[----:B------:R-:W-:-:S02]  /*128c0*/  F2FP.F16.F32.PACK_AB R21, RZ, R21 ;  /* 0x00000015ff15723e */ /* 0x000fc400000000ff */
[----:B------:R-:W-:Y:S01]  /*128d0*/  F2FP.F16.F32.PACK_AB R52, RZ, R52 ;  /* 0x00000034ff34723e */ /* 0x000fe200000000ff */
[----:B------:R-:W-:Y:S01]  /*128e0*/  FMUL.FTZ R66, R66, R25 ;  /* 0x0000001942427220 */ /* 0x000fe20000410000 */
[----:B------:R-:W-:Y:S01]  /*128f0*/  F2FP.F16.F32.PACK_AB R53, RZ, R53 ;  /* 0x00000035ff35723e */ /* 0x000fe200000000ff */
[----:B------:R-:W-:Y:S01]  /*12900*/  FMUL.FTZ R63, R63, R26 ;  /* 0x0000001a3f3f7220 */ /* 0x000fe20000410000 */
[----:B------:R-:W-:Y:S02]  /*12910*/  F2FP.F16.F32.PACK_AB R62, RZ, R62 ;  /* 0x0000003eff3e723e */ /* 0x000fe400000000ff */
[----:B------:R-:W-:Y:S02]  /*12920*/  PRMT R20, R20, 0x5410, R5 ;  /* 0x0000541014147816 */ /* 0x000fe40000000005 */
[----:B------:R-:W-:Y:S01]  /*12930*/  PRMT R21, R21, 0x5410, R52 ;  /* 0x0000541015157816 */ /* 0x000fe20000000034 */
[----:B0-----:R-:W-:Y:S01]  /*12940*/  HADD2.F32 R5, -RZ, R12.H0_H0 ;  /* 0x2000000cff057230 */ /* 0x001fe20000004100 */
[----:B------:R-:W-:-:S02]  /*12950*/  PRMT R53, R53, 0x5410, R62 ;  /* 0x0000541035357816 */ /* 0x000fc4000000003e */
[----:B------:R-:W-:Y:S01]  /*12960*/  F2FP.F16.F32.PACK_AB R66, RZ, R66 ;  /* 0x00000042ff42723e */ /* 0x000fe200000000ff */
[----:B------:R-:W-:Y:S01]  /*12970*/  HFMA2 R15, R21, 1, 1, R15 ;  /* 0x3c003c00150f7831 */ /* 0x000fe2000000000f */
[----:B------:R-:W-:Y:S01]  /*12980*/  F2FP.F16.F32.PACK_AB R63, RZ, R63 ;  /* 0x0000003fff3f723e */ /* 0x000fe200000000ff */
[----:B------:R-:W-:Y:S02]  /*12990*/  HADD2.F32 R21, -RZ, R12.H1_H1 ;  /* 0x3000000cff157230 */ /* 0x000fe40000004100 */
[-C--:B------:R-:W-:Y:S01]  /*129a0*/  FFMA.FTZ R2, R2, R5.reuse, RZ ;  /* 0x0000000502027223 */ /* 0x080fe200000100ff */
[-C--:B------:R-:W-:Y:S01]  /*129b0*/  FFMA.FTZ R3, R3, R5.reuse, RZ ;  /* 0x0000000503037223 */ /* 0x080fe200000100ff */
[----:B------:R-:W-:Y:S01]  /*129c0*/  HFMA2 R14, R53, 1, 1, R14 ;  /* 0x3c003c00350e7831 */ /* 0x000fe2000000000e */
[----:B------:R-:W-:Y:S01]  /*129d0*/  PRMT R66, R66, 0x5410, R63 ;  /* 0x0000541042427816 */ /* 0x000fe2000000003f */
[--C-:B------:R-:W-:Y:S02]  /*129e0*/  HADD2.F32 R53, -RZ, R13.reuse.H0_H0 ;  /* 0x2000000dff357230 */ /* 0x100fe40000004100 */
[----:B------:R-:W-:Y:S01]  /*129f0*/  FFMA.FTZ R63, R4, R5, RZ ;  /* 0x00000005043f7223 */ /* 0x000fe200000100ff */
[----:B------:R-:W-:-:S02]  /*12a00*/  HADD2.F32 R12, -RZ, R13.H1_H1 ;  /* 0x3000000dff0c7230 */ /* 0x000fc40000004100 */
[----:B------:R-:W-:Y:S01]  /*12a10*/  FFMA.FTZ R13, R0, R5, RZ ;  /* 0x00000005000d7223 */ /* 0x000fe200000100ff */
        /* <DEDUP_REMOVED lines=32> */
[----:B------:R-:W-:Y:S01]  /*12c20*/  LOP3.LUT R6, R10, 0xf000f, RZ, 0xc0, !PT ;  /* 0x000f000f0a067812 */ /* 0x000fe200078ec0ff */
[-C--:B------:R-:W-:Y:S01]  /*12c30*/  FFMA.FTZ R13, R60, R7.reuse, R13 ;  /* 0x000000073c0d7223 */ /* 0x080fe2000001000d */
[----:B------:R-:W-:Y:S01]  /*12c40*/  LOP3.LUT R4, R4, 0x64006400, RZ, 0xfc, !PT ;  /* 0x6400640004047812 */ /* 0x000fe200078efcff */
[-C--:B------:R-:W-:Y:S01]  /*12c50*/  FFMA.FTZ R12, R61, R7.reuse, R12 ;  /* 0x000000073d0c7223 */ /* 0x080fe2000001000c */
[-C--:B------:R-:W-:Y:S01]  /*12c60*/  FFMA.FTZ R64, R64, R7.reuse, R47 ;  /* 0x0000000740407223 */ /* 0x080fe2000001002f */
[----:B------:R-:W-:Y:S01]  /*12c70*/  FFMA.FTZ R65, R65, R7, R46 ;  /* 0x0000000741417223 */ /* 0x000fe2000001002e */
[----:B------:R-:W-:Y:S01]  /*12c80*/  HADD2 R0, R0, -1032, -1032 ;  /* 0xe408e40800007430 */ /* 0x000fe20000000000 */
[----:B------:R-:W-:Y:S02]  /*12c90*/  LOP3.LUT R7, R11, 0xf000f, RZ, 0xc0, !PT ;  /* 0x000f000f0b077812 */ /* 0x000fe400078ec0ff */
[----:B------:R-:W-:Y:S01]  /*12ca0*/  LOP3.LUT R6, R6, 0x64006400, RZ, 0xfc, !PT ;  /* 0x6400640006067812 */ /* 0x000fe200078efcff */
[----:B0-----:R-:W-:-:S02]  /*12cb0*/  HADD2.F32 R5, -RZ, R2.H0_H0 ;  /* 0x20000002ff057230 */ /* 0x001fc40000004100 */
[----:B------:R-:W-:Y:S02]  /*12cc0*/  HADD2.F32 R43, -RZ, R2.H1_H1 ;  /* 0x30000002ff2b7230 */ /* 0x000fe40000004100 */
[----:B------:R-:W-:Y:S02]  /*12cd0*/  HADD2 R2, R4, -1032, -1032 ;  /* 0xe408e40804027430 */ /* 0x000fe40000000000 */
[--C-:B------:R-:W-:Y:S02]  /*12ce0*/  HADD2.F32 R46, -RZ, R3.reuse.H0_H0 ;  /* 0x20000003ff2e7230 */ /* 0x100fe40000004100 */
[----:B------:R-:W-:Y:S01]  /*12cf0*/  HADD2.F32 R47, -RZ, R3.H1_H1 ;  /* 0x30000003ff2f7230 */ /* 0x000fe20000004100 */
[----:B------:R-:W-:Y:S01]  /*12d00*/  LOP3.LUT R3, R7, 0x64006400, RZ, 0xfc, !PT ;  /* 0x6400640007037812 */ /* 0x000fe200078efcff */
[--C-:B------:R-:W-:Y:S02]  /*12d10*/  HADD2.F32 R4, -RZ, R0.reuse.H0_H0 ;  /* 0x20000000ff047230 */ /* 0x100fe40000004100 */
[----:B------:R-:W-:-:S02]  /*12d20*/  HADD2.F32 R37, -RZ, R0.H1_H1 ;  /* 0x30000000ff257230 */ /* 0x000fc40000004100 */
[----:B------:R-:W-:Y:S02]  /*12d30*/  HADD2 R0, R6, -1032, -1032 ;  /* 0xe408e40806007430 */ /* 0x000fe40000000000 */
[----:B------:R-:W0:Y:S01]  /*12d40*/  LDS.64 R6, [UR4+0x28] ;  /* 0x00002804ff067984 */ /* 0x000e220008000a00 */
[----:B------:R-:W-:Y:S01]  /*12d50*/  HADD2 R28, R20, R28 ;  /* 0x0000001c141c7230 */ /* 0x000fe20000000000 */
[----:B------:R-:W-:Y:S01]  /*12d60*/  LOP3.LUT R20, R8, 0xf000f0, RZ, 0xc0, !PT ;  /* 0x00f000f008147812 */ /* 0x000fe200078ec0ff */
[----:B------:R-:W-:Y:S01]  /*12d70*/  HADD2 R31, R3, -1032, -1032 ;  /* 0xe408e408031f7430 */ /* 0x000fe20000000000 */
[----:B------:R-:W-:Y:S01]  /*12d80*/  LOP3.LUT R38, R9, 0xf000f0, RZ, 0xc0, !PT ;  /* 0x00f000f009267812 */ /* 0x000fe200078ec0ff */
[--C-:B------:R-:W-:Y:S01]  /*12d90*/  HADD2.F32 R3, -RZ, R2.reuse.H0_H0 ;  /* 0x20000002ff037230 */ /* 0x100fe20000004100 */
[----:B------:R-:W-:Y:S01]  /*12da0*/  LOP3.LUT R40, R10, 0xf000f0, RZ, 0xc0, !PT ;  /* 0x00f000f00a287812 */ /* 0x000fe200078ec0ff */
[----:B------:R-:W-:Y:S01]  /*12db0*/  HADD2.F32 R30, -RZ, R2.H1_H1 ;  /* 0x30000002ff1e7230 */ /* 0x000fe20000004100 */
[----:B------:R-:W-:Y:S01]  /*12dc0*/  LOP3.LUT R21, R20, 0x64006400, RZ, 0xfc, !PT ;  /* 0x6400640014157812 */ /* 0x000fe200078efcff */
[----:B------:R-:W-:-:S02]  /*12dd0*/  HADD2.F32 R2, -RZ, R0.H0_H0 ;  /* 0x20000000ff027230 */ /* 0x000fc40000004100 */
[----:B------:R-:W-:Y:S02]  /*12de0*/  HADD2.F32 R36, -RZ, R0.H1_H1 ;  /* 0x30000000ff247230 */ /* 0x000fe40000004100 */
[----:B------:R-:W-:Y:S01]  /*12df0*/  HADD2.F32 R0, -RZ, R31.H0_H0 ;  /* 0x2000001fff007230 */ /* 0x000fe20000004100 */
[----:B------:R-:W-:Y:S01]  /*12e00*/  LOP3.LUT R42, R11, 0xf000f0, RZ, 0xc0, !PT ;  /* 0x00f000f00b2a7812 */ /* 0x000fe200078ec0ff */
[----:B------:R-:W-:Y:S01]  /*12e10*/  FFMA.FTZ R20, R4, R5, RZ ;  /* 0x0000000504147223 */ /* 0x000fe200000100ff */
[----:B------:R-:W-:Y:S02]  /*12e20*/  LOP3.LUT R39, R38, 0x64006400, RZ, 0xfc, !PT ;  /* 0x6400640026277812 */ /* 0x000fe400078efcff */
[----:B------:R-:W-:Y:S01]  /*12e30*/  LOP3.LUT R41, R40, 0x64006400, RZ, 0xfc, !PT ;  /* 0x6400640028297812 */ /* 0x000fe200078efcff */
[-C--:B------:R-:W-:Y:S02]  /*12e40*/  HFMA2 R21, R21, R18.reuse.H0_H0, -72, -72 ;  /* 0xd480d48015157431 */ /* 0x080fe40000040012 */
[C---:B------:R-:W-:Y:S01]  /*12e50*/  FFMA.FTZ R38, R5.reuse, R3, RZ ;  /* 0x0000000305267223 */ /* 0x040fe200000100ff */
[C---:B------:R-:W-:Y:S01]  /*12e60*/  FFMA.FTZ R51, R5.reuse, R2, RZ ;  /* 0x0000000205337223 */ /* 0x040fe200000100ff */
[----:B------:R-:W-:Y:S01]  /*12e70*/  FFMA.FTZ R40, R5, R0, RZ ;  /* 0x0000000005287223 */ /* 0x000fe200000100ff */
[----:B------:R-:W-:Y:S01]  /*12e80*/  FFMA.FTZ R45, R37, R43, R20 ;  /* 0x0000002b252d7223 */ /* 0x000fe20000010014 */
[----:B------:R-:W-:Y:S01]  /*12e90*/  LOP3.LUT R5, R42, 0x64006400, RZ, 0xfc, !PT ;  /* 0x640064002a057812 */ /* 0x000fe200078efcff */
[----:B------:R-:W-:-:S02]  /*12ea0*/  HFMA2 R39, R39, R18.H0_H0, -72, -72 ;  /* 0xd480d48027277431 */ /* 0x000fc40000040012 */
[-C--:B------:R-:W-:Y:S02]  /*12eb0*/  HFMA2 R20, R41, R18.reuse.H0_H0, -72, -72 ;  /* 0xd480d48029147431 */ /* 0x080fe40000040012 */
[----:B------:R-:W-:Y:S01]  /*12ec0*/  FFMA.FTZ R49, R43, R30, R38 ;  /* 0x0000001e2b317223 */ /* 0x000fe20000010026 */
[----:B------:R-:W-:Y:S02]  /*12ed0*/  HADD2.F32 R31, -RZ, R31.H1_H1 ;  /* 0x3000001fff1f7230 */ /* 0x000fe40000004100 */
[--C-:B------:R-:W-:Y:S02]  /*12ee0*/  HADD2.F32 R38, -RZ, R21.reuse.H0_H0 ;  /* 0x20000015ff267230 */ /* 0x100fe40000004100 */
[----:B------:R-:W-:Y:S02]  /*12ef0*/  HADD2.F32 R42, -RZ, R21.H1_H1 ;  /* 0x30000015ff2a7230 */ /* 0x000fe40000004100 */
[----:B------:R-:W-:Y:S02]  /*12f00*/  HFMA2 R21, R5, R18.H0_H0, -72, -72 ;  /* 0xd480d48005157431 */ /* 0x000fe40000040012 */
[----:B------:R-:W-:-:S02]  /*12f10*/  HADD2.F32 R5, -RZ, R39.H0_H0 ;  /* 0x20000027ff057230 */ /* 0x000fc40000004100 */
[C---:B------:R-:W-:Y:S01]  /*12f20*/  FFMA.FTZ R51, R43.reuse, R36, R51 ;  /* 0x000000242b337223 */ /* 0x040fe20000010033 */
[--C-:B------:R-:W-:Y:S02]  /*12f30*/  HADD2.F32 R44, -RZ, R20.reuse.H0_H0 ;  /* 0x20000014ff2c7230 */ /* 0x100fe40000004100 */
[----:B------:R-:W-:Y:S01]  /*12f40*/  FFMA.FTZ R48, R43, R31, R40 ;  /* 0x0000001f2b307223 */ /* 0x000fe20000010028 */
[----:B------:R-:W-:Y:S02]  /*12f50*/  HADD2.F32 R41, -RZ, R39.H1_H1 ;  /* 0x30000027ff297230 */ /* 0x000fe40000004100 */
[----:B------:R-:W-:Y:S01]  /*12f60*/  FFMA.FTZ R45, R38, R46, R45 ;  /* 0x0000002e262d7223 */ /* 0x000fe2000001002d */
[----:B------:R-:W-:Y:S02]  /*12f70*/  HADD2.F32 R40, -RZ, R20.H1_H1 ;  /* 0x30000014ff287230 */ /* 0x000fe40000004100 */
[----:B------:R-:W-:Y:S01]  /*12f80*/  FFMA.FTZ R20, R46, R5, R49 ;  /* 0x000000052e147223 */ /* 0x000fe20000010031 */
[----:B------:R-:W-:-:S02]  /*12f90*/  HADD2.F32 R43, -RZ, R21.H0_H0 ;  /* 0x20000015ff2b7230 */ /* 0x000fc40000004100 */
[----:B------:R-:W-:Y:S02]  /*12fa0*/  HADD2.F32 R39, -RZ, R21.H1_H1 ;  /* 0x30000015ff277230 */ /* 0x000fe40000004100 */
[C---:B------:R-:W-:Y:S01]  /*12fb0*/  FFMA.FTZ R21, R46.reuse, R44, R51 ;  /* 0x0000002c2e157223 */ /* 0x040fe20000010033 */
[----:B------:R-:W-:Y:S02]  /*12fc0*/  SHF.R.U32.HI R8, RZ, 0x8, R8 ;  /* 0x00000008ff087819 */ /* 0x000fe40000011608 */
[----:B------:R-:W-:Y:S02]  /*12fd0*/  SHF.R.U32.HI R9, RZ, 0x8, R9 ;  /* 0x00000008ff097819 */ /* 0x000fe40000011609 */
[----:B------:R-:W-:Y:S02]  /*12fe0*/  SHF.R.U32.HI R10, RZ, 0x8, R10 ;  /* 0x00000008ff0a7819 */ /* 0x000fe4000001160a */
[----:B------:R-:W-:Y:S01]  /*12ff0*/  SHF.R.U32.HI R11, RZ, 0x8, R11 ;  /* 0x00000008ff0b7819 */ /* 0x000fe2000001160b */
        /* <DEDUP_REMOVED lines=12> */
[--C-:B0-----:R-:W-:Y:S02]  /*130c0*/  HADD2.F32 R50, -RZ, R6.reuse.H0_H0 ;  /* 0x20000006ff327230 */ /* 0x101fe40000004100 */
[----:B------:R-:W-:Y:S02]  /*130d0*/  HADD2 R20, R20, -1032, -1032 ;  /* 0xe408e40814147430 */ /* 0x000fe40000000000 */
[----:B------:R-:W-:Y:S02]  /*130e0*/  HADD2.F32 R57, -RZ, R6.H1_H1 ;  /* 0x30000006ff397230 */ /* 0x000fe40000004100 */
[----:B------:R-:W-:Y:S02]  /*130f0*/  HADD2 R21, R21, -1032, -1032 ;  /* 0xe408e40815157430 */ /* 0x000fe40000000000 */
[----:B------:R-:W-:Y:S02]  /*13100*/  HADD2 R6, R45, -1032, -1032 ;  /* 0xe408e4082d067430 */ /* 0x000fe40000000000 */
[----:B------:R-:W-:-:S02]  /*13110*/  HADD2 R52, R46, -1032, -1032 ;  /* 0xe408e4082e347430 */ /* 0x000fc40000000000 */
[----:B------:R-:W-:Y:S01]  /*13120*/  FFMA.FTZ R54, R47, R39, R48 ;  /* 0x000000272f367223 */ /* 0x000fe20000010030 */
[----:B------:R-:W-:Y:S02]  /*13130*/  HADD2.F32 R48, -RZ, R20.H0_H0 ;  /* 0x20000014ff307230 */ /* 0x000fe40000004100 */
[----:B------:R-:W-:Y:S02]  /*13140*/  HADD2.F32 R47, -RZ, R21.H0_H0 ;  /* 0x20000015ff2f7230 */ /* 0x000fe40000004100 */
[----:B------:R-:W-:Y:S02]  /*13150*/  HADD2.F32 R46, -RZ, R6.H0_H0 ;  /* 0x20000006ff2e7230 */ /* 0x000fe40000004100 */
[----:B------:R-:W-:Y:S02]  /*13160*/  HADD2.F32 R45, -RZ, R52.H0_H0 ;  /* 0x20000034ff2d7230 */ /* 0x000fe40000004100 */
[----:B------:R-:W-:Y:S01]  /*13170*/  FFMA.FTZ R59, R48, R50, R49 ;  /* 0x00000032303b7223 */ /* 0x000fe20000010031 */
[C---:B------:R-:W-:Y:S01]  /*13180*/  FFMA.FTZ R58, R50.reuse, R47, R51 ;  /* 0x0000002f323a7223 */ /* 0x040fe20000010033 */
[C---:B------:R-:W-:Y:S01]  /*13190*/  FFMA.FTZ R60, R50.reuse, R46, R53 ;  /* 0x0000002e323c7223 */ /* 0x040fe20000010035 */
[----:B------:R-:W-:Y:S01]  /*131a0*/  FFMA.FTZ R63, R50, R45, R54 ;  /* 0x0000002d323f7223 */ /* 0x000fe20000010036 */
[----:B------:R-:W-:Y:S01]  /*131b0*/  HADD2.F32 R50, -RZ, R20.H1_H1 ;  /* 0x30000014ff327230 */ /* 0x000fe20000004100 */
[----:B------:R-:W-:-:S02]  /*131c0*/  LOP3.LUT R20, R11, 0xf000f0, RZ, 0xc0, !PT ;  /* 0x00f000f00b147812 */ /* 0x000fc400078ec0ff */
[----:B------:R-:W-:Y:S01]  /*131d0*/  LOP3.LUT R8, R8, 0xf000f0, RZ, 0xc0, !PT ;  /* 0x00f000f008087812 */ /* 0x000fe200078ec0ff */
[----:B------:R-:W-:Y:S01]  /*131e0*/  HADD2.F32 R49, -RZ, R21.H1_H1 ;  /* 0x30000015ff317230 */ /* 0x000fe20000004100 */
[----:B------:R-:W-:Y:S01]  /*131f0*/  LOP3.LUT R21, R20, 0x64006400, RZ, 0xfc, !PT ;  /* 0x6400640014157812 */ /* 0x000fe200078efcff */
[--C-:B------:R-:W-:Y:S01]  /*13200*/  HADD2.F32 R61, -RZ, R7.reuse.H0_H0 ;  /* 0x20000007ff3d7230 */ /* 0x100fe20000004100 */
[----:B------:R-:W-:Y:S01]  /*13210*/  LOP3.LUT R9, R9, 0xf000f0, RZ, 0xc0, !PT ;  /* 0x00f000f009097812 */ /* 0x000fe200078ec0ff */
[----:B------:R-:W-:Y:S01]  /*13220*/  HADD2.F32 R62, -RZ, R7.H1_H1 ;  /* 0x30000007ff3e7230 */ /* 0x000fe20000004100 */
[----:B------:R-:W-:Y:S02]  /*13230*/  LOP3.LUT R10, R10, 0xf000f0, RZ, 0xc0, !PT ;  /* 0x00f000f00a0a7812 */ /* 0x000fe400078ec0ff */
[----:B------:R-:W-:Y:S01]  /*13240*/  LOP3.LUT R7, R8, 0x64006400, RZ, 0xfc, !PT ;  /* 0x6400640008077812 */ /* 0x000fe200078efcff */
[----:B------:R-:W-:Y:S01]  /*13250*/  HADD2.F32 R51, -RZ, R6.H1_H1 ;  /* 0x30000006ff337230 */ /* 0x000fe20000004100 */
[----:B------:R-:W-:Y:S01]  /*13260*/  LOP3.LUT R9, R9, 0x64006400, RZ, 0xfc, !PT ;  /* 0x6400640009097812 */ /* 0x000fe200078efcff */
[-C--:B------:R-:W-:Y:S01]  /*13270*/  HFMA2 R21, R21, R18.reuse.H0_H0, -72, -72 ;  /* 0xd480d48015157431 */ /* 0x080fe20000040012 */
[----:B------:R-:W-:Y:S01]  /*13280*/  LOP3.LUT R11, R10, 0x64006400, RZ, 0xfc, !PT ;  /* 0x640064000a0b7812 */ /* 0x000fe200078efcff */
[----:B------:R-:W-:-:S02]  /*13290*/  HFMA2 R8, R7, R18.H0_H0, -72, -72 ;  /* 0xd480d48007087431 */ /* 0x000fc40000040012 */
[----:B------:R-:W-:Y:S02]  /*132a0*/  HADD2.F32 R52, -RZ, R52.H1_H1 ;  /* 0x30000034ff347230 */ /* 0x000fe40000004100 */
[-C--:B------:R-:W-:Y:S02]  /*132b0*/  HFMA2 R9, R9, R18.reuse.H0_H0, -72, -72 ;  /* 0xd480d48009097431 */ /* 0x080fe40000040012 */
[----:B------:R-:W-:Y:S02]  /*132c0*/  HADD2.F32 R56, -RZ, R21.H0_H0 ;  /* 0x20000015ff387230 */ /* 0x000fe40000004100 */
[----:B------:R-:W-:Y:S02]  /*132d0*/  HFMA2 R11, R11, R18.H0_H0, -72, -72 ;  /* 0xd480d4800b0b7431 */ /* 0x000fe40000040012 */
[----:B------:R-:W-:Y:S01]  /*132e0*/  FFMA.FTZ R6, R50, R57, R59 ;  /* 0x0000003932067223 */ /* 0x000fe2000001003b */
[C---:B------:R-:W-:Y:S01]  /*132f0*/  FFMA.FTZ R58, R57.reuse, R49, R58 ;  /* 0x00000031393a7223 */ /* 0x040fe2000001003a */
[----:B------:R-:W-:Y:S01]  /*13300*/  FFMA.FTZ R60, R57, R51, R60 ;  /* 0x00000033393c7223 */ /* 0x000fe2000001003c */
[----:B------:R-:W-:-:S02]  /*13310*/  HADD2.F32 R53, -RZ, R8.H0_H0 ;  /* 0x20000008ff357230 */ /* 0x000fc40000004100 */
[----:B------:R-:W-:Y:S01]  /*13320*/  FFMA.FTZ R57, R57, R52, R63 ;  /* 0x0000003439397223 */ /* 0x000fe2000001003f */
[----:B------:R-:W-:Y:S02]  /*13330*/  HADD2.F32 R54, -RZ, R9.H0_H0 ;  /* 0x20000009ff367230 */ /* 0x000fe40000004100 */
[----:B------:R-:W-:Y:S02]  /*13340*/  HADD2.F32 R55, -RZ, R11.H0_H0 ;  /* 0x2000000bff377230 */ /* 0x000fe40000004100 */
[----:B------:R-:W-:Y:S01]  /*13350*/  FFMA.FTZ R67, R61, R56, R57 ;  /* 0x000000383d437223 */ /* 0x000fe20000010039 */
[----:B------:R-:W-:Y:S01]  /*13360*/  FFMA.FTZ R10, R53, R61, R6 ;  /* 0x0000003d350a7223 */ /* 0x000fe20000010006 */
[----:B------:R-:W-:Y:S02]  /*13370*/  HADD2.F32 R57, -RZ, R8.H1_H1 ;  /* 0x30000008ff397230 */ /* 0x000fe40000004100 */
[----:B------:R-:W-:-:S04]  /*13380*/  IMAD.WIDE R120, R111, 0x4, R120 ;  /* 0x000000046f787825 */ /* 0x000fc800078e0278 */
[C---:B------:R-:W-:Y:S01]  /*13390*/  FFMA.FTZ R63, R61.reuse, R54, R58 ;  /* 0x000000363d3f7223 */ /* 0x040fe2000001003a */
[----:B------:R-:W-:Y:S01]  /*133a0*/  FFMA.FTZ R20, R61, R55, R60 ;  /* 0x000000373d147223 */ /* 0x000fe2000001003c */
[----:B------:R-:W-:Y:S01]  /*133b0*/  FFMA.FTZ R61, R57, R62, R10 ;  /* 0x0000003e393d7223 */ /* 0x000fe2000001000a */
[----:B------:R-:W-:Y:S01]  /*133c0*/  HADD2.F32 R58, -RZ, R9.H1_H1 ;  /* 0x30000009ff3a7230 */ /* 0x000fe20000004100 */
[----:B------:R-:W0:Y:S01]  /*133d0*/  LDS.64 R6, [UR4+0xa0] ;  /* 0x0000a004ff067984 */ /* 0x000e220008000a00 */
[----:B------:R-:W-:-:S03]  /*133e0*/  HADD2.F32 R59, -RZ, R11.H1_H1 ;  /* 0x3000000bff3b7230 */ /* 0x000fc60000004100 */
[----:B------:R-:W2:Y:S01]  /*133f0*/  LDG.E.128.CONSTANT R8, desc[UR8][R120.64] ;  /* 0x0000000878087981 */ /* 0x000ea2000c1e9d00 */
[----:B------:R-:W-:Y:S01]  /*13400*/  FMUL.FTZ R13, R13, R24 ;  /* 0x000000180d0d7220 */ /* 0x000fe20000410000 */
[----:B------:R-:W-:Y:S01]  /*13410*/  FMUL.FTZ R12, R12, R17 ;  /* 0x000000110c0c7220 */ /* 0x000fe20000410000 */
[----:B------:R-:W-:Y:S02]  /*13420*/  HADD2.F32 R60, -RZ, R21.H1_H1 ;  /* 0x30000015ff3c7230 */ /* 0x000fe40000004100 */
[----:B------:R-:W-:Y:S01]  /*13430*/  FFMA.FTZ R68, R62, R59, R20 ;  /* 0x0000003b3e447223 */ /* 0x000fe20000010014 */
[----:B------:R-:W-:Y:S02]  /*13440*/  F2FP.F16.F32.PACK_AB R20, RZ, R13 ;  /* 0x0000000dff14723e */ /* 0x000fe400000000ff */
[----:B------:R-:W-:Y:S02]  /*13450*/  F2FP.F16.F32.PACK_AB R21, RZ, R12 ;  /* 0x0000000cff15723e */ /* 0x000fe400000000ff */
[----:B------:R-:W1:Y:S01]  /*13460*/  LDS.64 R12, [UR4+0xa8] ;  /* 0x0000a804ff0c7984 */ /* 0x000e620008000a00 */
[----:B------:R-:W-:-:S02]  /*13470*/  HFMA2 R29, R66, 1, 1, R29 ;  /* 0x3c003c00421d7831 */ /* 0x000fc4000000001d */
[----:B------:R-:W-:Y:S01]  /*13480*/  FFMA.FTZ R66, R62, R58, R63 ;  /* 0x0000003a3e427223 */ /* 0x000fe2000001003f */
[----:B------:R-:W-:Y:S01]  /*13490*/  FMUL.FTZ R64, R64, R25 ;  /* 0x0000001940407220 */ /* 0x000fe20000410000 */
[----:B------:R-:W-:Y:S01]  /*134a0*/  FMUL.FTZ R65, R65, R26 ;  /* 0x0000001a41417220 */ /* 0x000fe20000410000 */
[----:B------:R-:W-:Y:S01]  /*134b0*/  FFMA.FTZ R67, R62, R60, R67 ;  /* 0x0000003c3e437223 */ /* 0x000fe20000010043 */
[----:B------:R-:W-:Y:S01]  /*134c0*/  FMUL.FTZ R61, R61, R24 ;  /* 0x000000183d3d7220 */ /* 0x000fe20000410000 */
[----:B------:R-:W-:Y:S01]  /*134d0*/  FMUL.FTZ R66, R66, R17 ;  /* 0x0000001142427220 */ /* 0x000fe20000410000 */
[----:B------:R-:W-:Y:S01]  /*134e0*/  PRMT R20, R20, 0x5410, R21 ;  /* 0x0000541014147816 */ /* 0x000fe20000000015 */
[----:B------:R-:W-:Y:S01]  /*134f0*/  FMUL.FTZ R68, R68, R25 ;  /* 0x0000001944447220 */ /* 0x000fe20000410000 */
[----:B------:R-:W-:Y:S01]  /*13500*/  F2FP.F16.F32.PACK_AB R64, RZ, R64 ;  /* 0x00000040ff40723e */ /* 0x000fe200000000ff */
[----:B------:R-:W-:Y:S01]  /*13510*/  FMUL.FTZ R67, R67, R26 ;  /* 0x0000001a43437220 */ /* 0x000fe20000410000 */
[----:B------:R-:W-:Y:S01]  /*13520*/  F2FP.F16.F32.PACK_AB R65, RZ, R65 ;  /* 0x00000041ff41723e */ /* 0x000fe200000000ff */
[----:B------:R-:W-:Y:S01]  /*13530*/  HFMA2 R23, R20, 1, 1, R23 ;  /* 0x3c003c0014177831 */ /* 0x000fe20000000017 */
[----:B------:R-:W-:Y:S01]  /*13540*/  F2FP.F16.F32.PACK_AB R61, RZ, R61 ;  /* 0x0000003dff3d723e */ /* 0x000fe200000000ff */
[----:B------:R-:W3:Y:S01]  /*13550*/  LDS.64 R20, [UR4+0x120] ;  /* 0x00012004ff147984 */ /* 0x000ee20008000a00 */
[----:B------:R-:W-:-:S02]  /*13560*/  F2FP.F16.F32.PACK_AB R66, RZ, R66 ;  /* 0x00000042ff42723e */ /* 0x000fc400000000ff */
[----:B------:R-:W-:Y:S02]  /*13570*/  PRMT R64, R64, 0x5410, R65 ;  /* 0x0000541040407816 */ /* 0x000fe40000000041 */
[----:B------:R-:W-:Y:S02]  /*13580*/  F2FP.F16.F32.PACK_AB R68, RZ, R68 ;  /* 0x00000044ff44723e */ /* 0x000fe400000000ff */
[----:B------:R-:W-:Y:S02]  /*13590*/  F2FP.F16.F32.PACK_AB R67, RZ, R67 ;  /* 0x00000043ff43723e */ /* 0x000fe400000000ff */
[----:B------:R-:W-:Y:S01]  /*135a0*/  PRMT R62, R61, 0x5410, R66 ;  /* 0x000054103d3e7816 */ /* 0x000fe20000000042 */
[----:B0-----:R-:W-:Y:S02]  /*135b0*/  HADD2.F32 R63, -RZ, R6.H0_H0 ;  /* 0x20000006ff3f7230 */ /* 0x001fe40000004100 */
[----:B------:R-:W-:Y:S02]  /*135c0*/  HADD2 R61, R64, R22 ;  /* 0x00000016403d7230 */ /* 0x000fe40000000000 */
[----:B------:R-:W-:Y:S01]  /*135d0*/  HADD2.F32 R6, -RZ, R6.H1_H1 ;  /* 0x30000006ff067230 */ /* 0x000fe20000004100 */
[----:B------:R-:W-:Y:S01]  /*135e0*/  PRMT R68, R68, 0x5410, R67 ;  /* 0x0000541044447816 */ /* 0x000fe20000000043 */
[-C--:B------:R-:W-:Y:S01]  /*135f0*/  FFMA.FTZ R22, R4, R63.reuse, RZ ;  /* 0x0000003f04167223 */ /* 0x080fe200000100ff */
[-C--:B------:R-:W-:Y:S01]  /*13600*/  FFMA.FTZ R65, R3, R63.reuse, RZ ;  /* 0x0000003f03417223 */ /* 0x080fe200000100ff */
[----:B------:R-:W-:Y:S01]  /*13610*/  FFMA.FTZ R67, R2, R63, RZ ;  /* 0x0000003f02437223 */ /* 0x000fe200000100ff */
[----:B------:R-:W-:-:S02]  /*13620*/  HFMA2 R34, R62, 1, 1, R34 ;  /* 0x3c003c003e227831 */ /* 0x000fc40000000022 */
[----:B------:R-:W-:Y:S01]  /*13630*/  FFMA.FTZ R66, R0, R63, RZ ;  /* 0x0000003f00427223 */ /* 0x000fe200000100ff */
        /* <DEDUP_REMOVED lines=26> */
[----:B------:R-:W-:Y:S01]  /*137e0*/  FFMA.FTZ R62, R51, R12, R62 ;  /* 0x0000000c333e7223 */ /* 0x000fe2000001003e */
[-C--:B------:R-:W-:Y:S01]  /*137f0*/  FFMA.FTZ R22, R53, R65.reuse, R22 ;  /* 0x0000004135167223 */ /* 0x080fe20000010016 */
[-C--:B------:R-:W-:Y:S01]  /*13800*/  FFMA.FTZ R63, R54, R65.reuse, R63 ;  /* 0x00000041363f7223 */ /* 0x080fe2000001003f */
[--C-:B---3--:R-:W-:Y:S02]  /*13810*/  HADD2.F32 R69, -RZ, R20.reuse.H0_H0 ;  /* 0x20000014ff457230 */ /* 0x108fe40000004100 */
[-C--:B------:R-:W-:Y:S01]  /*13820*/  FFMA.FTZ R67, R56, R65.reuse, R67 ;  /* 0x0000004138437223 */ /* 0x080fe20000010043 */
[----:B------:R-:W-:Y:S01]  /*13830*/  FFMA.FTZ R62, R55, R65, R62 ;  /* 0x00000041373e7223 */ /* 0x000fe2000001003e */
[-C--:B------:R-:W-:Y:S01]  /*13840*/  FFMA.FTZ R65, R57, R13.reuse, R22 ;  /* 0x0000000d39417223 */ /* 0x080fe20000010016 */
[----:B------:R-:W-:Y:S01]  /*13850*/  FFMA.FTZ R22, R58, R13, R63 ;  /* 0x0000000d3a167223 */ /* 0x000fe2000001003f */
[----:B------:R-:W-:-:S02]  /*13860*/  HADD2.F32 R20, -RZ, R20.H1_H1 ;  /* 0x30000014ff147230 */ /* 0x000fc40000004100 */
[----:B------:R-:W-:Y:S01]  /*13870*/  FFMA.FTZ R63, R60, R13, R67 ;  /* 0x0000000d3c3f7223 */ /* 0x000fe20000010043 */
[-C--:B------:R-:W-:Y:S01]  /*13880*/  FFMA.FTZ R12, R4, R69.reuse, RZ ;  /* 0x00000045040c7223 */ /* 0x080fe200000100ff */
[-C--:B------:R-:W-:Y:S01]  /*13890*/  FFMA.FTZ R67, R3, R69.reuse, RZ ;  /* 0x0000004503437223 */ /* 0x080fe200000100ff */
[-C--:B------:R-:W-:Y:S01]  /*138a0*/  FFMA.FTZ R71, R2, R69.reuse, RZ ;  /* 0x0000004502477223 */ /* 0x080fe200000100ff */
[----:B------:R-:W-:Y:S01]  /*138b0*/  FFMA.FTZ R66, R0, R69, RZ ;  /* 0x0000004500427223 */ /* 0x000fe200000100ff */
        /* <DEDUP_REMOVED lines=16> */
[----:B------:R-:W-:-:S02]  /*139c0*/  HFMA2 R35, R68, 1, 1, R35 ;  /* 0x3c003c0044237831 */ /* 0x000fc40000000023 */
[--C-:B------:R-:W-:Y:S02]  /*139d0*/  HADD2.F32 R21, -RZ, R7.reuse.H0_H0 ;  /* 0x20000007ff157230 */ /* 0x100fe40000004100 */
[-C--:B------:R-:W-:Y:S01]  /*139e0*/  FFMA.FTZ R66, R47, R12.reuse, R20 ;  /* 0x0000000c2f427223 */ /* 0x080fe20000010014 */
[----:B------:R-:W-:Y:S02]  /*139f0*/  HADD2.F32 R64, -RZ, R7.H1_H1 ;  /* 0x30000007ff407230 */ /* 0x000fe40000004100 */
[-C--:B------:R-:W-:Y:S01]  /*13a00*/  FFMA.FTZ R7, R48, R12.reuse, R13 ;  /* 0x0000000c30077223 */ /* 0x080fe2000001000d */
[----:B------:R-:W-:Y:S02]  /*13a10*/  HADD2.F32 R6, -RZ, R6.H1_H1 ;  /* 0x30000006ff067230 */ /* 0x000fe40000004100 */
[-C--:B------:R-:W-:Y:S01]  /*13a20*/  FFMA.FTZ R68, R46, R12.reuse, R71 ;  /* 0x0000000c2e447223 */ /* 0x080fe20000010047 */
[----:B------:R-:W-:Y:S02]  /*13a30*/  FFMA.FTZ R67, R45, R12, R70 ;  /* 0x0000000c2d437223 */ /* 0x000fe40000010046 */
        /* <DEDUP_REMOVED lines=10> */
[----:B------:R-:W-:-:S02]  /*13ae0*/  FFMA.FTZ R20, R58, R64, R7 ;  /* 0x000000403a147223 */ /* 0x000fc40000010007 */
[----:B------:R-:W1:Y:S01]  /*13af0*/  LDS.64 R6, [UR4+0x1a8] ;  /* 0x0001a804ff067984 */ /* 0x000e620008000a00 */
[-C--:B------:R-:W-:Y:S01]  /*13b00*/  FMUL.FTZ R21, R21, R24.reuse ;  /* 0x0000001815157220 */ /* 0x080fe20000410000 */
[-C--:B------:R-:W-:Y:S01]  /*13b10*/  FMUL.FTZ R20, R20, R17.reuse ;  /* 0x0000001114147220 */ /* 0x080fe20000410000 */
[----:B------:R-:W-:Y:S01]  /*13b20*/  FMUL.FTZ R65, R65, R24 ;  /* 0x0000001841417220 */ /* 0x000fe20000410000 */
[----:B------:R-:W-:Y:S02]  /*13b30*/  FMUL.FTZ R22, R22, R17 ;  /* 0x0000001116167220 */ /* 0x000fe40000410000 */
[----:B------:R-:W-:Y:S02]  /*13b40*/  F2FP.F16.F32.PACK_AB R21, RZ, R21 ;  /* 0x00000015ff15723e */ /* 0x000fe400000000ff */
[----:B------:R-:W-:Y:S02]  /*13b50*/  F2FP.F16.F32.PACK_AB R20, RZ, R20 ;  /* 0x00000014ff14723e */ /* 0x000fe400000000ff */
[----:B------:R-:W-:-:S02]  /*13b60*/  F2FP.F16.F32.PACK_AB R65, RZ, R65 ;  /* 0x00000041ff41723e */ /* 0x000fc400000000ff */
[----:B------:R-:W-:Y:S02]  /*13b70*/  F2FP.F16.F32.PACK_AB R22, RZ, R22 ;  /* 0x00000016ff16723e */ /* 0x000fe400000000ff */
[----:B------:R-:W-:Y:S01]  /*13b80*/  PRMT R21, R21, 0x5410, R20 ;  /* 0x0000541015157816 */ /* 0x000fe20000000014 */
[----:B------:R-:W-:Y:S01]  /*13b90*/  FMUL.FTZ R62, R62, R25 ;  /* 0x000000193e3e7220 */ /* 0x000fe20000410000 */
[----:B------:R-:W-:Y:S01]  /*13ba0*/  FMUL.FTZ R63, R63, R26 ;  /* 0x0000001a3f3f7220 */ /* 0x000fe20000410000 */
[----:B------:R-:W-:Y:S02]  /*13bb0*/  PRMT R65, R65, 0x5410, R22 ;  /* 0x0000541041417816 */ /* 0x000fe40000000016 */
[----:B------:R-:W-:Y:S02]  /*13bc0*/  HFMA2 R22, R21, 1, 1, R16 ;  /* 0x3c003c0015167831 */ /* 0x000fe40000000010 */
[-C--:B------:R-:W-:Y:S01]  /*13bd0*/  FFMA.FTZ R68, R59, R64.reuse, R68 ;  /* 0x000000403b447223 */ /* 0x080fe20000010044 */
[----:B------:R-:W3:Y:S01]  /*13be0*/  LDS.64 R20, [UR4+0x220] ;  /* 0x00022004ff147984 */ /* 0x000ee20008000a00 */
[----:B------:R-:W-:Y:S01]  /*13bf0*/  FFMA.FTZ R67, R60, R64, R67 ;  /* 0x000000403c437223 */ /* 0x000fe20000010043 */
[----:B------:R-:W-:-:S02]  /*13c00*/  F2FP.F16.F32.PACK_AB R62, RZ, R62 ;  /* 0x0000003eff3e723e */ /* 0x000fc400000000ff */
[----:B------:R-:W-:Y:S01]  /*13c10*/  F2FP.F16.F32.PACK_AB R63, RZ, R63 ;  /* 0x0000003fff3f723e */ /* 0x000fe200000000ff */
[----:B------:R-:W-:Y:S01]  /*13c20*/  FMUL.FTZ R68, R68, R25 ;  /* 0x0000001944447220 */ /* 0x000fe20000410000 */
[----:B------:R-:W-:Y:S02]  /*13c30*/  FMUL.FTZ R67, R67, R26 ;  /* 0x0000001a43437220 */ /* 0x000fe40000410000 */
[----:B------:R-:W-:Y:S01]  /*13c40*/  PRMT R62, R62, 0x5410, R63 ;  /* 0x000054103e3e7816 */ /* 0x000fe2000000003f */
[--C-:B0-----:R-:W-:Y:S01]  /*13c50*/  HADD2.F32 R63, -RZ, R12.reuse.H0_H0 ;  /* 0x2000000cff3f7230 */ /* 0x101fe20000004100 */
[----:B------:R-:W-:Y:S02]  /*13c60*/  F2FP.F16.F32.PACK_AB R68, RZ, R68 ;  /* 0x00000044ff44723e */ /* 0x000fe400000000ff */
[----:B------:R-:W-:Y:S01]  /*13c70*/  F2FP.F16.F32.PACK_AB R67, RZ, R67 ;  /* 0x00000043ff43723e */ /* 0x000fe200000000ff */
[----:B------:R-:W-:Y:S02]  /*13c80*/  HADD2.F32 R12, -RZ, R12.H1_H1 ;  /* 0x3000000cff0c7230 */ /* 0x000fe40000004100 */
[----:B------:R-:W-:-:S02]  /*13c90*/  HFMA2 R32, R65, 1, 1, R32 ;  /* 0x3c003c0041207831 */ /* 0x000fc40000000020 */
[-C--:B------:R-:W-:Y:S01]  /*13ca0*/  FFMA.FTZ R16, R4, R63.reuse, RZ ;  /* 0x0000003f04107223 */ /* 0x080fe200000100ff */
[----:B------:R-:W-:Y:S01]  /*13cb0*/  PRMT R68, R68, 0x5410, R67 ;  /* 0x0000541044447816 */ /* 0x000fe20000000043 */
[-C--:B------:R-:W-:Y:S01]  /*13cc0*/  FFMA.FTZ R65, R3, R63.reuse, RZ ;  /* 0x0000003f03417223 */ /* 0x080fe200000100ff */
[----:B------:R-:W-:Y:S02]  /*13cd0*/  HADD2 R33, R62, R33 ;  /* 0x000000213e217230 */ /* 0x000fe40000000000 */
[-C--:B------:R-:W-:Y:S01]  /*13ce0*/  FFMA.FTZ R67, R2, R63.reuse, RZ ;  /* 0x0000003f02437223 */ /* 0x080fe200000100ff */
[--C-:B------:R-:W-:Y:S02]  /*13cf0*/  HADD2.F32 R62, -RZ, R13.reuse.H0_H0 ;  /* 0x2000000dff3e7230 */ /* 0x100fe40000004100 */
[----:B------:R-:W-:Y:S01]  /*13d00*/  FFMA.FTZ R66, R0, R63, RZ ;  /* 0x0000003f00427223 */ /* 0x000fe200000100ff */
        /* <DEDUP_REMOVED lines=9> */
[----:B-1----:R-:W-:Y:S01]  /*13da0*/  HADD2.F32 R16, -RZ, R6.H0_H0 ;  /* 0x20000006ff107230 */ /* 0x002fe20000004100 */
[----:B------:R-:W0:Y:S01]  /*13db0*/  LDS.64 R12, [UR4+0x228] ;  /* 0x00022804ff0c7984 */ /* 0x000e220008000a00 */
[----:B------:R-:W-:Y:S01]  /*13dc0*/  FFMA.FTZ R66, R41, R64, R66 ;  /* 0x0000004029427223 */ /* 0x000fe20000010042 */
[----:B------:R-:W-:-:S02]  /*13dd0*/  HFMA2 R27, R68, 1, 1, R27 ;  /* 0x3c003c00441b7831 */ /* 0x000fc4000000001b */
        /* <DEDUP_REMOVED lines=18> */
[----:B------:R-:W1:Y:S01]  /*13f00*/  LDS.64 R6, [UR4+0x2a0] ;  /* 0x0002a004ff067984 */ /* 0x000e620008000a00 */
[--C-:B---3--:R-:W-:Y:S02]  /*13f10*/  HADD2.F32 R69, -RZ, R20.reuse.H0_H0 ;  /* 0x20000014ff457230 */ /* 0x108fe40000004100 */
        /* <DEDUP_REMOVED lines=20> */
[--C-:B0-----:R-:W-:Y:S02]  /*14060*/  HADD2.F32 R64, -RZ, R12.reuse.H0_H0 ;  /* 0x2000000cff407230 */ /* 0x101fe40000004100 */
        /* <DEDUP_REMOVED lines=12> */
[----:B------:R-:W-:Y:S02]  /*14130*/  HADD2.F32 R13, -RZ, R13.H1_H1 ;  /* 0x3000000dff0d7230 */ /* 0x000fe40000004100 */
[-C--:B------:R-:W-:Y:S01]  /*14140*/  FFMA.FTZ R66, R51, R12.reuse, R66 ;  /* 0x0000000c33427223 */ /* 0x080fe20000010042 */
[----:B------:R-:W-:Y:S01]  /*14150*/  FFMA.FTZ R71, R52, R12, R71 ;  /* 0x0000000c34477223 */ /* 0x000fe20000010047 */
[-C--:B------:R-:W-:Y:S01]  /*14160*/  FFMA.FTZ R64, R53, R67.reuse, R64 ;  /* 0x0000004335407223 */ /* 0x080fe20000010040 */
[----:B------:R-:W-:Y:S01]  /*14170*/  FFMA.FTZ R69, R54, R67, R69 ;  /* 0x0000004336457223 */ /* 0x000fe20000010045 */
[----:B-1----:R-:W-:-:S02]  /*14180*/  HADD2.F32 R73, -RZ, R6.H0_H0 ;  /* 0x20000006ff497230 */ /* 0x002fc40000004100 */
[-C--:B------:R-:W-:Y:S01]  /*14190*/  FFMA.FTZ R12, R55, R67.reuse, R66 ;  /* 0x00000043370c7223 */ /* 0x080fe20000010042 */
[----:B------:R-:W-:Y:S01]  /*141a0*/  FFMA.FTZ R71, R56, R67, R71 ;  /* 0x0000004338477223 */ /* 0x000fe20000010047 */
        /* <DEDUP_REMOVED lines=39> */
[----:B------:R-:W-:Y:S02]  /*14420*/  FFMA.FTZ R13, R60, R13, R71 ;  /* 0x0000000d3c0d7223 */ /* 0x000fe40000010047 */
[-C--:B------:R-:W-:Y:S01]  /*14430*/  FFMA.FTZ R57, R57, R21.reuse, R50 ;  /* 0x0000001539397223 */ /* 0x080fe20000010032 */
[----:B------:R-:W-:Y:S01]  /*14440*/  FFMA.FTZ R58, R58, R21, R49 ;  /* 0x000000153a3a7223 */ /* 0x000fe20000010031 */
[-C--:B------:R-:W-:Y:S01]  /*14450*/  FMUL.FTZ R12, R12, R25.reuse ;  /* 0x000000190c0c7220 */ /* 0x080fe20000410000 */
[-C--:B------:R-:W-:Y:S01]  /*14460*/  FMUL.FTZ R13, R13, R26.reuse ;  /* 0x0000001a0d0d7220 */ /* 0x080fe20000410000 */
[----:B------:R-:W-:Y:S01]  /*14470*/  FMUL.FTZ R16, R16, R25 ;  /* 0x0000001910107220 */ /* 0x000fe20000410000 */
[----:B------:R-:W-:Y:S01]  /*14480*/  FMUL.FTZ R63, R63, R26 ;  /* 0x0000001a3f3f7220 */ /* 0x000fe20000410000 */
[-C--:B------:R-:W-:Y:S01]  /*14490*/  FMUL.FTZ R57, R57, R24.reuse ;  /* 0x0000001839397220 */ /* 0x080fe20000410000 */
[-C--:B------:R-:W-:Y:S01]  /*144a0*/  FMUL.FTZ R58, R58, R17.reuse ;  /* 0x000000113a3a7220 */ /* 0x080fe20000410000 */
[----:B------:R-:W-:Y:S01]  /*144b0*/  FMUL.FTZ R67, R67, R24 ;  /* 0x0000001843437220 */ /* 0x000fe20000410000 */
[----:B------:R-:W-:Y:S01]  /*144c0*/  FMUL.FTZ R64, R64, R17 ;  /* 0x0000001140407220 */ /* 0x000fe20000410000 */
[----:B------:R-:W-:-:S02]  /*144d0*/  F2FP.F16.F32.PACK_AB R12, RZ, R12 ;  /* 0x0000000cff0c723e */ /* 0x000fc400000000ff */
[----:B------:R-:W-:Y:S02]  /*144e0*/  F2FP.F16.F32.PACK_AB R13, RZ, R13 ;  /* 0x0000000dff0d723e */ /* 0x000fe400000000ff */
[----:B------:R-:W-:Y:S02]  /*144f0*/  F2FP.F16.F32.PACK_AB R16, RZ, R16 ;  /* 0x00000010ff10723e */ /* 0x000fe400000000ff */
[----:B------:R-:W-:Y:S02]  /*14500*/  F2FP.F16.F32.PACK_AB R63, RZ, R63 ;  /* 0x0000003fff3f723e */ /* 0x000fe400000000ff */
[----:B------:R-:W-:Y:S02]  /*14510*/  F2FP.F16.F32.PACK_AB R57, RZ, R57 ;  /* 0x00000039ff39723e */ /* 0x000fe400000000ff */
[----:B------:R-:W-:Y:S01]  /*14520*/  F2FP.F16.F32.PACK_AB R58, RZ, R58 ;  /* 0x0000003aff3a723e */ /* 0x000fe200000000ff */
[----:B------:R-:W-:Y:S01]  /*14530*/  FMUL.FTZ R65, R65, R24 ;  /* 0x0000001841417220 */ /* 0x000fe20000410000 */
[----:B------:R-:W-:Y:S01]  /*14540*/  FMUL.FTZ R62, R62, R17 ;  /* 0x000000113e3e7220 */ /* 0x000fe20000410000 */
[----:B------:R-:W-:-:S02]  /*14550*/  PRMT R12, R12, 0x5410, R13 ;  /* 0x000054100c0c7816 */ /* 0x000fc4000000000d */
[----:B--2---:R-:W-:Y:S02]  /*14560*/  LOP3.LUT R0, R8, 0xf000f, RZ, 0xc0, !PT ;  /* 0x000f000f08007812 */ /* 0x004fe400078ec0ff */
[----:B------:R-:W-:Y:S02]  /*14570*/  LOP3.LUT R7, R10, 0xf000f, RZ, 0xc0, !PT ;  /* 0x000f000f0a077812 */ /* 0x000fe400078ec0ff */
[----:B------:R-:W-:Y:S02]  /*14580*/  F2FP.F16.F32.PACK_AB R67, RZ, R67 ;  /* 0x00000043ff43723e */ /* 0x000fe400000000ff */
[----:B------:R-:W-:Y:S02]  /*14590*/  F2FP.F16.F32.PACK_AB R64, RZ, R64 ;  /* 0x00000040ff40723e */ /* 0x000fe400000000ff */
[----:B------:R-:W-:Y:S02]  /*145a0*/  PRMT R16, R16, 0x5410, R63 ;  /* 0x0000541010107816 */ /* 0x000fe4000000003f */
[----:B------:R-:W-:-:S02]  /*145b0*/  LOP3.LUT R4, R8, 0xf000f0, RZ, 0xc0, !PT ;  /* 0x00f000f008047812 */ /* 0x000fc400078ec0ff */
[----:B------:R-:W-:Y:S02]  /*145c0*/  SHF.R.U32.HI R13, RZ, 0x8, R8 ;  /* 0x00000008ff0d7819 */ /* 0x000fe40000011608 */
[----:B------:R-:W-:Y:S02]  /*145d0*/  LOP3.LUT R6, R9, 0xf000f, RZ, 0xc0, !PT ;  /* 0x000f000f09067812 */ /* 0x000fe400078ec0ff */
[----:B------:R-:W-:Y:S02]  /*145e0*/  PRMT R57, R57, 0x5410, R58 ;  /* 0x0000541039397816 */ /* 0x000fe4000000003a */
[----:B------:R-:W-:Y:S01]  /*145f0*/  LOP3.LUT R8, R11, 0xf000f, RZ, 0xc0, !PT ;  /* 0x000f000f0b087812 */ /* 0x000fe200078ec0ff */
[--C-:B0-----:R-:W-:Y:S01]  /*14600*/  HADD2.F32 R49, -RZ, R3.reuse.H0_H0 ;  /* 0x20000003ff317230 */ /* 0x101fe20000004100 */
[----:B------:R-:W-:Y:S01]  /*14610*/  LOP3.LUT R0, R0, 0x64006400, RZ, 0xfc, !PT ;  /* 0x6400640000007812 */ /* 0x000fe200078efcff */
[----:B------:R-:W-:Y:S01]  /*14620*/  HADD2.F32 R48, -RZ, R3.H1_H1 ;  /* 0x30000003ff307230 */ /* 0x000fe20000004100 */
[----:B------:R-:W-:Y:S01]  /*14630*/  LOP3.LUT R7, R7, 0x64006400, RZ, 0xfc, !PT ;  /* 0x6400640007077812 */ /* 0x000fe200078efcff */
[----:B------:R-:W-:Y:S01]  /*14640*/  HADD2 R36, R16, R28 ;  /* 0x0000001c10247230 */ /* 0x000fe20000000000 */
[----:B------:R-:W-:-:S02]  /*14650*/  F2FP.F16.F32.PACK_AB R65, RZ, R65 ;  /* 0x00000041ff41723e */ /* 0x000fc400000000ff */
[----:B------:R-:W-:Y:S02]  /*14660*/  F2FP.F16.F32.PACK_AB R62, RZ, R62 ;  /* 0x0000003eff3e723e */ /* 0x000fe400000000ff */
[----:B------:R-:W-:Y:S02]  /*14670*/  PRMT R67, R67, 0x5410, R64 ;  /* 0x0000541043437816 */ /* 0x000fe40000000040 */
[----:B------:R-:W-:Y:S01]  /*14680*/  LOP3.LUT R6, R6, 0x64006400, RZ, 0xfc, !PT ;  /* 0x6400640006067812 */ /* 0x000fe200078efcff */
[----:B------:R-:W-:Y:S01]  /*14690*/  HFMA2 R28, R57, 1, 1, R23 ;  /* 0x3c003c00391c7831 */ /* 0x000fe20000000017 */
[----:B------:R-:W-:Y:S01]  /*146a0*/  LOP3.LUT R3, R8, 0x64006400, RZ, 0xfc, !PT ;  /* 0x6400640008037812 */ /* 0x000fe200078efcff */
[--C-:B------:R-:W-:Y:S01]  /*146b0*/  HADD2.F32 R5, -RZ, R2.reuse.H0_H0 ;  /* 0x20000002ff057230 */ /* 0x100fe20000004100 */
[----:B------:R-:W-:Y:S01]  /*146c0*/  PRMT R65, R65, 0x5410, R62 ;  /* 0x0000541041417816 */ /* 0x000fe2000000003e */
[----:B------:R-:W-:Y:S02]  /*146d0*/  HADD2.F32 R23, -RZ, R2.H1_H1 ;  /* 0x30000002ff177230 */ /* 0x000fe40000004100 */
[----:B------:R-:W-:-:S02]  /*146e0*/  HADD2 R2, R0, -1032, -1032 ;  /* 0xe408e40800027430 */ /* 0x000fc40000000000 */
[----:B------:R-:W-:Y:S02]  /*146f0*/  HFMA2 R31, R67, 1, 1, R15 ;  /* 0x3c003c00431f7831 */ /* 0x000fe4000000000f */
[----:B------:R-:W-:Y:S02]  /*14700*/  HADD2 R7, R7, -1032, -1032 ;  /* 0xe408e40807077430 */ /* 0x000fe40000000000 */
[----:B------:R-:W-:Y:S02]  /*14710*/  HADD2 R6, R6, -1032, -1032 ;  /* 0xe408e40806067430 */ /* 0x000fe40000000000 */
[----:B------:R-:W-:Y:S02]  /*14720*/  HADD2 R15, R3, -1032, -1032 ;  /* 0xe408e408030f7430 */ /* 0x000fe40000000000 */
[----:B------:R-:W-:Y:S02]  /*14730*/  HFMA2 R30, R65, 1, 1, R14 ;  /* 0x3c003c00411e7831 */ /* 0x000fe4000000000e */
[--C-:B------:R-:W-:Y:S01]  /*14740*/  HADD2.F32 R0, -RZ, R2.reuse.H0_H0 ;  /* 0x20000002ff007230 */ /* 0x100fe20000004100 */
[----:B------:R-:W-:Y:S01]  /*14750*/  LOP3.LUT R14, R9, 0xf000f0, RZ, 0xc0, !PT ;  /* 0x00f000f0090e7812 */ /* 0x000fe200078ec0ff */
[----:B------:R-:W-:Y:S01]  /*14760*/  HADD2.F32 R37, -RZ, R2.H1_H1 ;  /* 0x30000002ff257230 */ /* 0x000fe20000004100 */
[----:B------:R-:W-:Y:S01]  /*14770*/  LOP3.LUT R16, R10, 0xf000f0, RZ, 0xc0, !PT ;  /* 0x00f000f00a107812 */ /* 0x000fe200078ec0ff */
[----:B------:R-:W-:-:S02]  /*14780*/  HADD2.F32 R3, -RZ, R7.H0_H0 ;  /* 0x20000007ff037230 */ /* 0x000fc40000004100 */
[----:B------:R-:W-:Y:S01]  /*14790*/  HADD2.F32 R39, -RZ, R7.H1_H1 ;  /* 0x30000007ff277230 */ /* 0x000fe20000004100 */
[----:B------:R-:W-:Y:S01]  /*147a0*/  LOP3.LUT R7, R4, 0x64006400, RZ, 0xfc, !PT ;  /* 0x6400640004077812 */ /* 0x000fe200078efcff */
[--C-:B------:R-:W-:Y:S02]  /*147b0*/  HADD2.F32 R2, -RZ, R6.reuse.H0_H0 ;  /* 0x20000006ff027230 */ /* 0x100fe40000004100 */
[-C--:B------:R-:W-:Y:S01]  /*147c0*/  FFMA.FTZ R46, R59, R21.reuse, R46 ;  /* 0x000000153b2e7223 */ /* 0x080fe2000001002e */
[----:B------:R-:W-:Y:S02]  /*147d0*/  HADD2.F32 R4, -RZ, R15.H0_H0 ;  /* 0x2000000fff047230 */ /* 0x000fe40000004100 */
[----:B------:R-:W-:Y:S01]  /*147e0*/  FFMA.FTZ R45, R60, R21, R45 ;  /* 0x000000153c2d7223 */ /* 0x000fe2000001002d */
[----:B------:R-:W-:Y:S02]  /*147f0*/  HADD2 R29, R12, R29 ;  /* 0x0000001d0c1d7230 */ /* 0x000fe40000000000 */
[----:B------:R-:W-:Y:S01]  /*14800*/  HADD2.F32 R40, -RZ, R15.H1_H1 ;  /* 0x3000000fff287230 */ /* 0x000fe20000004100 */
[----:B------:R-:W-:Y:S01]  /*14810*/  SHF.R.U32.HI R12, RZ, 0x8, R9 ;  /* 0x00000008ff0c7819 */ /* 0x000fe20000011609 */
[----:B------:R-:W-:Y:S01]  /*14820*/  HADD2.F32 R38, -RZ, R6.H1_H1 ;  /* 0x30000006ff267230 */ /* 0x000fe20000004100 */
[----:B------:R-:W-:Y:S01]  /*14830*/  LOP3.LUT R15, R14, 0x64006400, RZ, 0xfc, !PT ;  /* 0x640064000e0f7812 */ /* 0x000fe200078efcff */
[----:B------:R-:W0:Y:S01]  /*14840*/  LDS.64 R8, [UR4+0x38] ;  /* 0x00003804ff087984 */ /* 0x000e220008000a00 */
[----:B------:R-:W-:Y:S01]  /*14850*/  LOP3.LUT R21, R16, 0x64006400, RZ, 0xfc, !PT ;  /* 0x6400640010157812 */ /* 0x000fe200078efcff */
[----:B------:R-:W-:Y:S01]  /*14860*/  FFMA.FTZ R6, R0, R5, RZ ;  /* 0x0000000500067223 */ /* 0x000fe200000100ff */
[C---:B------:R-:W-:Y:S01]  /*14870*/  FFMA.FTZ R14, R5.reuse, R2, RZ ;  /* 0x00000002050e7223 */ /* 0x040fe200000100ff */
[----:B------:R-:W-:Y:S01]  /*14880*/  FFMA.FTZ R16, R5, R3, RZ ;  /* 0x0000000305107223 */ /* 0x000fe200000100ff */
[----:B------:R-:W-:Y:S01]  /*14890*/  FMUL.FTZ R46, R46, R25 ;  /* 0x000000192e2e7220 */ /* 0x000fe20000410000 */
[----:B------:R-:W-:Y:S01]  /*148a0*/  FMUL.FTZ R45, R45, R26 ;  /* 0x0000001a2d2d7220 */ /* 0x000fe20000410000 */
[----:B------:R-:W-:Y:S01]  /*148b0*/  FFMA.FTZ R5, R5, R4, RZ ;  /* 0x0000000405057223 */ /* 0x000fe200000100ff */
[----:B------:R-:W-:Y:S01]  /*148c0*/  LOP3.LUT R20, R11, 0xf000f0, RZ, 0xc0, !PT ;  /* 0x00f000f00b147812 */ /* 0x000fe200078ec0ff */
[----:B------:R-:W-:Y:S01]  /*148d0*/  FFMA.FTZ R6, R37, R23, R6 ;  /* 0x0000001725067223 */ /* 0x000fe20000010006 */
[C---:B------:R-:W-:Y:S01]  /*148e0*/  FFMA.FTZ R14, R23.reuse, R38, R14 ;  /* 0x00000026170e7223 */ /* 0x040fe2000001000e */
[C---:B------:R-:W-:Y:S01]  /*148f0*/  FFMA.FTZ R51, R23.reuse, R39, R16 ;  /* 0x0000002717337223 */ /* 0x040fe20000010010 */
[----:B------:R-:W-:Y:S01]  /*14900*/  FFMA.FTZ R53, R23, R40, R5 ;  /* 0x0000002817357223 */ /* 0x000fe20000010005 */
[----:B------:R-:W-:-:S02]  /*14910*/  F2FP.F16.F32.PACK_AB R46, RZ, R46 ;  /* 0x0000002eff2e723e */ /* 0x000fc400000000ff */
[----:B------:R-:W-:Y:S02]  /*14920*/  F2FP.F16.F32.PACK_AB R45, RZ, R45 ;  /* 0x0000002dff2d723e */ /* 0x000fe400000000ff */
[----:B------:R-:W-:Y:S01]  /*14930*/  LOP3.LUT R23, R20, 0x64006400, RZ, 0xfc, !PT ;  /* 0x6400640014177812 */ /* 0x000fe200078efcff */
[-C--:B------:R-:W-:Y:S01]  /*14940*/  HFMA2 R15, R15, R18.reuse.H0_H0, -72, -72 ;  /* 0xd480d4800f0f7431 */ /* 0x080fe20000040012 */
[----:B------:R-:W-:Y:S01]  /*14950*/  PRMT R46, R46, 0x5410, R45 ;  /* 0x000054102e2e7816 */ /* 0x000fe2000000002d */
[-C--:B------:R-:W-:Y:S02]  /*14960*/  HFMA2 R21, R21, R18.reuse.H0_H0, -72, -72 ;  /* 0xd480d48015157431 */ /* 0x080fe40000040012 */
[-C--:B------:R-:W-:Y:S02]  /*14970*/  HFMA2 R23, R23, R18.reuse.H0_H0, -72, -72 ;  /* 0xd480d48017177431 */ /* 0x080fe40000040012 */
[----:B------:R-:W-:Y:S02]  /*14980*/  HFMA2 R7, R7, R18.H0_H0, -72, -72 ;  /* 0xd480d48007077431 */ /* 0x000fe40000040012 */
[----:B------:R-:W-:-:S02]  /*14990*/  HADD2.F32 R42, -RZ, R15.H0_H0 ;  /* 0x2000000fff2a7230 */ /* 0x000fc40000004100 */
[----:B------:R-:W-:Y:S02]  /*149a0*/  HADD2 R61, R46, R61 ;  /* 0x0000003d2e3d7230 */ /* 0x000fe40000000000 */
[----:B------:R-:W-:Y:S02]  /*149b0*/  HADD2.F32 R44, -RZ, R21.H0_H0 ;  /* 0x20000015ff2c7230 */ /* 0x000fe40000004100 */
[----:B------:R-:W-:Y:S02]  /*149c0*/  HADD2.F32 R46, -RZ, R23.H0_H0 ;  /* 0x20000017ff2e7230 */ /* 0x000fe40000004100 */
[--C-:B------:R-:W-:Y:S02]  /*149d0*/  HADD2.F32 R5, -RZ, R7.reuse.H0_H0 ;  /* 0x20000007ff057230 */ /* 0x100fe40000004100 */
[----:B------:R-:W-:Y:S02]  /*149e0*/  HADD2.F32 R41, -RZ, R7.H1_H1 ;  /* 0x30000007ff297230 */ /* 0x000fe40000004100 */
[----:B------:R-:W-:Y:S01]  /*149f0*/  FFMA.FTZ R7, R49, R42, R14 ;  /* 0x0000002a31077223 */ /* 0x000fe2000001000e */
[----:B------:R-:W-:-:S02]  /*14a00*/  HADD2.F32 R45, -RZ, R21.H1_H1 ;  /* 0x30000015ff2d7230 */ /* 0x000fc40000004100 */
[C---:B------:R-:W-:Y:S01]  /*14a10*/  FFMA.FTZ R14, R49.reuse, R44, R51 ;  /* 0x0000002c310e7223 */ /* 0x040fe20000010033 */
[----:B------:R-:W-:Y:S02]  /*14a20*/  HADD2.F32 R47, -RZ, R23.H1_H1 ;  /* 0x30000017ff2f7230 */ /* 0x000fe40000004100 */
[----:B------:R-:W-:Y:S01]  /*14a30*/  FFMA.FTZ R16, R49, R46, R53 ;  /* 0x0000002e31107223 */ /* 0x000fe20000010035 */
[----:B------:R-:W-:Y:S01]  /*14a40*/  SHF.R.U32.HI R10, RZ, 0x8, R10 ;  /* 0x00000008ff0a7819 */ /* 0x000fe2000001160a */
[----:B------:R-:W-:Y:S01]  /*14a50*/  HADD2.F32 R43, -RZ, R15.H1_H1 ;  /* 0x3000000fff2b7230 */ /* 0x000fe20000004100 */
[----:B------:R-:W-:Y:S01]  /*14a60*/  SHF.R.U32.HI R11, RZ, 0x8, R11 ;  /* 0x00000008ff0b7819 */ /* 0x000fe2000001160b */
[----:B------:R-:W-:Y:S01]  /*14a70*/  FFMA.FTZ R6, R5, R49, R6 ;  /* 0x0000003105067223 */ /* 0x000fe20000010006 */
[C---:B------:R-:W-:Y:S01]  /*14a80*/  FFMA.FTZ R56, R48.reuse, R45, R14 ;  /* 0x0000002d30387223 */ /* 0x040fe2000001000e */
[----:B------:R-:W-:Y:S01]  /*14a90*/  FFMA.FTZ R53, R48, R47, R16 ;  /* 0x0000002f30357223 */ /* 0x000fe20000010010 */
[----:B------:R-:W-:-:S02]  /*14aa0*/  LOP3.LUT R14, R13, 0xf000f, RZ, 0xc0, !PT ;  /* 0x000f000f0d0e7812 */ /* 0x000fc400078ec0ff */
[----:B------:R-:W-:Y:S02]  /*14ab0*/  LOP3.LUT R15, R12, 0xf000f, RZ, 0xc0, !PT ;  /* 0x000f000f0c0f7812 */ /* 0x000fe400078ec0ff */
[----:B------:R-:W-:Y:S02]  /*14ac0*/  LOP3.LUT R16, R10, 0xf000f, RZ, 0xc0, !PT ;  /* 0x000f000f0a107812 */ /* 0x000fe400078ec0ff */
[----:B------:R-:W-:Y:S01]  /*14ad0*/  LOP3.LUT R20, R11, 0xf000f, RZ, 0xc0, !PT ;  /* 0x000f000f0b147812 */ /* 0x000fe200078ec0ff */
[----:B------:R-:W-:Y:S01]  /*14ae0*/  FFMA.FTZ R52, R41, R48, R6 ;  /* 0x0000003029347223 */ /* 0x000fe20000010006 */
[----:B------:R-:W-:Y:S01]  /*14af0*/  FFMA.FTZ R54, R48, R43, R7 ;  /* 0x0000002b30367223 */ /* 0x000fe20000010007 */
[----:B------:R-:W-:Y:S01]  /*14b00*/  LOP3.LUT R14, R14, 0x64006400, RZ, 0xfc, !PT ;  /* 0x640064000e0e7812 */ /* 0x000fe200078efcff */
[----:B------:R-:W1:Y:S01]  /*14b10*/  LDS.64 R6, [UR4+0xb0] ;  /* 0x0000b004ff067984 */ /* 0x000e620008000a00 */
[----:B------:R-:W-:Y:S02]  /*14b20*/  LOP3.LUT R15, R15, 0x64006400, RZ, 0xfc, !PT ;  /* 0x640064000f0f7812 */ /* 0x000fe400078efcff */
[----:B------:R-:W-:-:S02]  /*14b30*/  LOP3.LUT R16, R16, 0x64006400, RZ, 0xfc, !PT ;  /* 0x6400640010107812 */ /* 0x000fc400078efcff */
[----:B------:R-:W-:Y:S01]  /*14b40*/  LOP3.LUT R20, R20, 0x64006400, RZ, 0xfc, !PT ;  /* 0x6400640014147812 */ /* 0x000fe200078efcff */
[----:B------:R-:W-:Y:S02]  /*14b50*/  HADD2 R14, R14, -1032, -1032 ;  /* 0xe408e4080e0e7430 */ /* 0x000fe40000000000 */
[----:B------:R-:W-:Y:S02]  /*14b60*/  HADD2 R15, R15, -1032, -1032 ;  /* 0xe408e4080f0f7430 */ /* 0x000fe40000000000 */
[----:B------:R-:W-:Y:S02]  /*14b70*/  HADD2 R16, R16, -1032, -1032 ;  /* 0xe408e40810107430 */ /* 0x000fe40000000000 */
[----:B------:R-:W-:Y:S02]  /*14b80*/  HADD2 R20, R20, -1032, -1032 ;  /* 0xe408e40814147430 */ /* 0x000fe40000000000 */
[--C-:B0-----:R-:W-:Y:S02]  /*14b90*/  HADD2.F32 R21, -RZ, R8.reuse.H0_H0 ;  /* 0x20000008ff157230 */ /* 0x101fe40000004100 */
[----:B------:R-:W-:Y:S01]  /*14ba0*/  HADD2.F32 R23, -RZ, R8.H1_H1 ;  /* 0x30000008ff177230 */ /* 0x000fe20000004100 */
[----:B------:R-:W-:Y:S01]  /*14bb0*/  LOP3.LUT R8, R11, 0xf000f0, RZ, 0xc0, !PT ;  /* 0x00f000f00b087812 */ /* 0x000fe200078ec0ff */
[----:B------:R-:W-:-:S02]  /*14bc0*/  HADD2.F32 R51, -RZ, R14.H0_H0 ;  /* 0x2000000eff337230 */ /* 0x000fc40000004100 */
[----:B------:R-:W-:Y:S02]  /*14bd0*/  HADD2.F32 R50, -RZ, R15.H0_H0 ;  /* 0x2000000fff327230 */ /* 0x000fe40000004100 */
[----:B------:R-:W-:Y:S02]  /*14be0*/  HADD2.F32 R49, -RZ, R16.H0_H0 ;  /* 0x20000010ff317230 */ /* 0x000fe40000004100 */
[----:B------:R-:W-:Y:S02]  /*14bf0*/  HADD2.F32 R48, -RZ, R20.H0_H0 ;  /* 0x20000014ff307230 */ /* 0x000fe40000004100 */
[----:B------:R-:W-:Y:S01]  /*14c00*/  FFMA.FTZ R59, R51, R21, R52 ;  /* 0x00000015333b7223 */ /* 0x000fe20000010034 */
[C---:B------:R-:W-:Y:S01]  /*14c10*/  FFMA.FTZ R60, R21.reuse, R50, R54 ;  /* 0x00000032153c7223 */ /* 0x040fe20000010036 */
[C---:B------:R-:W-:Y:S01]  /*14c20*/  FFMA.FTZ R65, R21.reuse, R49, R56 ;  /* 0x0000003115417223 */ /* 0x040fe20000010038 */
[--C-:B------:R-:W-:Y:S02]  /*14c30*/  HADD2.F32 R63, -RZ, R9.reuse.H0_H0 ;  /* 0x20000009ff3f7230 */ /* 0x100fe40000004100 */
[----:B------:R-:W-:Y:S01]  /*14c40*/  FFMA.FTZ R67, R21, R48, R53 ;  /* 0x0000003015437223 */ /* 0x000fe20000010035 */
[----:B------:R-:W-:Y:S01]  /*14c50*/  HADD2.F32 R64, -RZ, R9.H1_H1 ;  /* 0x30000009ff407230 */ /* 0x000fe20000004100 */
[----:B------:R-:W-:-:S02]  /*14c60*/  LOP3.LUT R21, R8, 0x64006400, RZ, 0xfc, !PT ;  /* 0x6400640008157812 */ /* 0x000fc400078efcff */
[----:B------:R-:W0:Y:S01]  /*14c70*/  LDS.64 R8, [UR4+0xb8] ;  /* 0x0000b804ff087984 */ /* 0x000e220008000a00 */
[----:B------:R-:W-:Y:S02]  /*14c80*/  LOP3.LUT R13, R13, 0xf000f0, RZ, 0xc0, !PT ;  /* 0x00f000f00d0d7812 */ /* 0x000fe400078ec0ff */
[----:B------:R-:W-:Y:S02]  /*14c90*/  LOP3.LUT R12, R12, 0xf000f0, RZ, 0xc0, !PT ;  /* 0x00f000f00c0c7812 */ /* 0x000fe400078ec0ff */
[----:B------:R-:W-:Y:S01]  /*14ca0*/  LOP3.LUT R10, R10, 0xf000f0, RZ, 0xc0, !PT ;  /* 0x00f000f00a0a7812 */ /* 0x000fe200078ec0ff */
[----:B------:R-:W-:Y:S01]  /*14cb0*/  HADD2.F32 R53, -RZ, R15.H1_H1 ;  /* 0x3000000fff357230 */ /* 0x000fe20000004100 */
[----:B------:R-:W-:Y:S02]  /*14cc0*/  LOP3.LUT R13, R13, 0x64006400, RZ, 0xfc, !PT ;  /* 0x640064000d0d7812 */ /* 0x000fe400078efcff */
[----:B------:R-:W-:Y:S02]  /*14cd0*/  LOP3.LUT R11, R12, 0x64006400, RZ, 0xfc, !PT ;  /* 0x640064000c0b7812 */ /* 0x000fe400078efcff */
[----:B------:R-:W-:Y:S01]  /*14ce0*/  LOP3.LUT R15, R10, 0x64006400, RZ, 0xfc, !PT ;  /* 0x640064000a0f7812 */ /* 0x000fe200078efcff */
[----:B------:R-:W-:-:S02]  /*14cf0*/  HFMA2 R13, R13, R18.H0_H0, -72, -72 ;  /* 0xd480d4800d0d7431 */ /* 0x000fc40000040012 */
[----:B------:R-:W-:Y:S02]  /*14d00*/  HADD2.F32 R52, -RZ, R14.H1_H1 ;  /* 0x3000000eff347230 */ /* 0x000fe40000004100 */
[-C--:B------:R-:W-:Y:S02]  /*14d10*/  HFMA2 R11, R11, R18.reuse.H0_H0, -72, -72 ;  /* 0xd480d4800b0b7431 */ /* 0x080fe40000040012 */
[----:B------:R-:W-:Y:S02]  /*14d20*/  HADD2.F32 R54, -RZ, R16.H1_H1 ;  /* 0x30000010ff367230 */ /* 0x000fe40000004100 */
[-C--:B------:R-:W-:Y:S02]  /*14d30*/  HFMA2 R15, R15, R18.reuse.H0_H0, -72, -72 ;  /* 0xd480d4800f0f7431 */ /* 0x080fe40000040012 */
[----:B------:R-:W-:Y:S02]  /*14d40*/  HADD2.F32 R58, -RZ, R20.H1_H1 ;  /* 0x30000014ff3a7230 */ /* 0x000fe40000004100 */
        /* <DEDUP_REMOVED lines=20> */
[----:B------:R-:W-:Y:S01]  /*14e90*/  FFMA.FTZ R13, R64, R63, R14 ;  /* 0x0000003f400d7223 */ /* 0x000fe2000001000e */
[----:B------:R-:W-:-:S02]  /*14ea0*/  HADD2.F32 R6, -RZ, R6.H1_H1 ;  /* 0x30000006ff067230 */ /* 0x000fc40000004100 */
[-C--:B------:R-:W-:Y:S01]  /*14eb0*/  FFMA.FTZ R14, R0, R15.reuse, RZ ;  /* 0x0000000f000e7223 */ /* 0x080fe200000100ff */
        /* <DEDUP_REMOVED lines=29> */
[----:B------:R-:W-:-:S02]  /*15090*/  FFMA.FTZ R14, R54, R15, R65 ;  /* 0x0000000f360e7223 */ /* 0x000fc40000010041 */
[-C--:B------:R-:W-:Y:S01]  /*150a0*/  FFMA.FTZ R6, R57, R23.reuse, R6 ;  /* 0x0000001739067223 */ /* 0x080fe20000010006 */
[----:B------:R-:W-:Y:S01]  /*150b0*/  FFMA.FTZ R7, R56, R23, R7 ;  /* 0x0000001738077223 */ /* 0x000fe20000010007 */
[----:B------:R-:W-:Y:S01]  /*150c0*/  FFMA.FTZ R67, R58, R15, R67 ;  /* 0x0000000f3a437223 */ /* 0x000fe20000010043 */
[-C--:B------:R-:W-:Y:S01]  /*150d0*/  FFMA.FTZ R21, R55, R23.reuse, R14 ;  /* 0x0000001737157223 */ /* 0x080fe2000001000e */
[-C--:B------:R-:W-:Y:S01]  /*150e0*/  FFMA.FTZ R15, R59, R16.reuse, R6 ;  /* 0x000000103b0f7223 */ /* 0x080fe20000010006 */
[----:B------:R-:W-:Y:S01]  /*150f0*/  FFMA.FTZ R14, R60, R16, R7 ;  /* 0x000000103c0e7223 */ /* 0x000fe20000010007 */
[----:B------:R-:W-:Y:S01]  /*15100*/  FFMA.FTZ R64, R18, R23, R67 ;  /* 0x0000001712407223 */ /* 0x000fe20000010043 */
[----:B------:R-:W1:Y:S01]  /*15110*/  LDS.64 R6, [UR4+0x138] ;  /* 0x00013804ff067984 */ /* 0x000e620008000a00 */
        /* <DEDUP_REMOVED lines=10> */
[----:B------:R-:W-:Y:S01]  /*151c0*/  FMUL.FTZ R20, R20, R25 ;  /* 0x0000001914147220 */ /* 0x000fe20000410000 */
[----:B------:R-:W-:Y:S01]  /*151d0*/  FMUL.FTZ R21, R21, R26 ;  /* 0x0000001a15157220 */ /* 0x000fe20000410000 */
[----:B------:R-:W-:-:S02]  /*151e0*/  F2FP.F16.F32.PACK_AB R12, RZ, R12 ;  /* 0x0000000cff0c723e */ /* 0x000fc400000000ff */
[----:B------:R-:W-:Y:S02]  /*151f0*/  F2FP.F16.F32.PACK_AB R13, RZ, R13 ;  /* 0x0000000dff0d723e */ /* 0x000fe400000000ff */
[----:B------:R-:W-:Y:S02]  /*15200*/  PRMT R11, R11, 0x5410, R10 ;  /* 0x000054100b0b7816 */ /* 0x000fe4000000000a */
[----:B------:R-:W-:Y:S02]  /*15210*/  F2FP.F16.F32.PACK_AB R15, RZ, R15 ;  /* 0x0000000fff0f723e */ /* 0x000fe400000000ff */
[----:B------:R-:W-:Y:S02]  /*15220*/  F2FP.F16.F32.PACK_AB R14, RZ, R14 ;  /* 0x0000000eff0e723e */ /* 0x000fe400000000ff */
[----:B------:R-:W-:Y:S02]  /*15230*/  F2FP.F16.F32.PACK_AB R20, RZ, R20 ;  /* 0x00000014ff14723e */ /* 0x000fe400000000ff */
[----:B------:R-:W-:Y:S01]  /*15240*/  F2FP.F16.F32.PACK_AB R21, RZ, R21 ;  /* 0x00000015ff15723e */ /* 0x000fe200000000ff */
[----:B------:R-:W-:Y:S01]  /*15250*/  HFMA2 R16, R11, 1, 1, R34 ;  /* 0x3c003c000b107831 */ /* 0x000fe20000000022 */
[----:B------:R-:W-:Y:S01]  /*15260*/  PRMT R12, R12, 0x5410, R13 ;  /* 0x000054100c0c7816 */ /* 0x000fe2000000000d */
[----:B------:R-:W2:Y:S01]  /*15270*/  LDS.64 R10, [UR4+0x1b0] ;  /* 0x0001b004ff0a7984 */ /* 0x000ea20008000a00 */
[----:B------:R-:W-:-:S02]  /*15280*/  PRMT R13, R15, 0x5410, R14 ;  /* 0x000054100f0d7816 */ /* 0x000fc4000000000e */
[----:B------:R-:W-:Y:S01]  /*15290*/  PRMT R20, R20, 0x5410, R21 ;  /* 0x0000541014147816 */ /* 0x000fe20000000015 */
[----:B0-----:R-:W-:Y:S02]  /*152a0*/  HADD2.F32 R21, -RZ, R8.H0_H0 ;  /* 0x20000008ff157230 */ /* 0x001fe40000004100 */
[----:B------:R-:W-:Y:S02]  /*152b0*/  HFMA2 R14, R13, 1, 1, R32 ;  /* 0x3c003c000d0e7831 */ /* 0x000fe40000000020 */
[----:B------:R-:W-:Y:S02]  /*152c0*/  HADD2.F32 R8, -RZ, R8.H1_H1 ;  /* 0x30000008ff087230 */ /* 0x000fe40000004100 */
[----:B------:R-:W-:Y:S02]  /*152d0*/  HFMA2 R13, R20, 1, 1, R33 ;  /* 0x3c003c00140d7831 */ /* 0x000fe40000000021 */
[--C-:B------:R-:W-:Y:S02]  /*152e0*/  HADD2.F32 R23, -RZ, R9.reuse.H0_H0 ;  /* 0x20000009ff177230 */ /* 0x100fe40000004100 */
[----:B------:R-:W-:-:S02]  /*152f0*/  HADD2.F32 R20, -RZ, R9.H1_H1 ;  /* 0x30000009ff147230 */ /* 0x000fc40000004100 */
[-C--:B------:R-:W-:Y:S01]  /*15300*/  FFMA.FTZ R9, R2, R21.reuse, RZ ;  /* 0x0000001502097223 */ /* 0x080fe200000100ff */
[----:B------:R-:W-:Y:S02]  /*15310*/  HADD2 R15, R12, R35 ;  /* 0x000000230c0f7230 */ /* 0x000fe40000000000 */
        /* <DEDUP_REMOVED lines=60> */
[----:B------:R-:W-:Y:S02]  /*156e0*/  FFMA.FTZ R9, R51, R11, R20 ;  /* 0x0000000b33097223 */ /* 0x000fe40000010014 */
[----:B------:R-:W0:Y:S01]  /*156f0*/  LDS.64 R20, [UR4+0x230] ;  /* 0x00023004ff147984 */ /* 0x000e220008000a00 */
[----:B------:R-:W-:-:S02]  /*15700*/  HADD2.F32 R33, -RZ, R8.H1_H1 ;  /* 0x30000008ff217230 */ /* 0x000fc40000004100 */
[-C--:B------:R-:W-:Y:S01]  /*15710*/  FFMA.FTZ R65, R49, R11.reuse, R34 ;  /* 0x0000000b31417223 */ /* 0x080fe20000010022 */
[----:B------:R-:W-:Y:S02]  /*15720*/  FFMA.FTZ R67, R48, R11, R67 ;  /* 0x0000000b30437223 */ /* 0x000fe40000010043 */
[-C--:B------:R-:W-:Y:S01]  /*15730*/  FFMA.FTZ R8, R52, R33.reuse, R9 ;  /* 0x0000002134087223 */ /* 0x080fe20000010009 */
[-C--:B------:R-:W-:Y:S01]  /*15740*/  FFMA.FTZ R9, R53, R33.reuse, R32 ;  /* 0x0000002135097223 */ /* 0x080fe20000010020 */
[----:B------:R-:W-:Y:S01]  /*15750*/  FFMA.FTZ R32, R54, R33, R65 ;  /* 0x0000002136207223 */ /* 0x000fe20000010041 */
[----:B------:R-:W-:Y:S01]  /*15760*/  FMUL.FTZ R7, R7, R24 ;  /* 0x0000001807077220 */ /* 0x000fe20000410000 */
[-C--:B------:R-:W-:Y:S01]  /*15770*/  FFMA.FTZ R8, R57, R35.reuse, R8 ;  /* 0x0000002339087223 */ /* 0x080fe20000010008 */
[----:B------:R-:W-:Y:S01]  /*15780*/  FFMA.FTZ R9, R56, R35, R9 ;  /* 0x0000002338097223 */ /* 0x000fe20000010009 */
[----:B------:R-:W-:Y:S01]  /*15790*/  FMUL.FTZ R6, R6, R17 ;  /* 0x0000001106067220 */ /* 0x000fe20000410000 */
[----:B------:R-:W-:Y:S01]  /*157a0*/  FFMA.FTZ R67, R58, R33, R67 ;  /* 0x000000213a437223 */ /* 0x000fe20000010043 */
[----:B------:R-:W-:Y:S01]  /*157b0*/  FFMA.FTZ R33, R55, R35, R32 ;  /* 0x0000002337217223 */ /* 0x000fe20000010020 */
[-C--:B------:R-:W-:Y:S01]  /*157c0*/  FFMA.FTZ R11, R59, R10.reuse, R8 ;  /* 0x0000000a3b0b7223 */ /* 0x080fe20000010008 */
[----:B------:R-:W-:Y:S01]  /*157d0*/  FFMA.FTZ R32, R60, R10, R9 ;  /* 0x0000000a3c207223 */ /* 0x000fe20000010009 */
[----:B------:R-:W-:-:S02]  /*157e0*/  F2FP.F16.F32.PACK_AB R8, RZ, R7 ;  /* 0x00000007ff08723e */ /* 0x000fc400000000ff */
[----:B------:R-:W-:Y:S02]  /*157f0*/  F2FP.F16.F32.PACK_AB R9, RZ, R6 ;  /* 0x00000006ff09723e */ /* 0x000fe400000000ff */
[----:B------:R-:W1:Y:S01]  /*15800*/  LDS.64 R6, [UR4+0x238] ;  /* 0x00023804ff067984 */ /* 0x000e620008000a00 */
[----:B------:R-:W-:Y:S01]  /*15810*/  FFMA.FTZ R64, R18, R35, R67 ;  /* 0x0000002312407223 */ /* 0x000fe20000010043 */
[----:B------:R-:W-:Y:S01]  /*15820*/  FMUL.FTZ R12, R12, R25 ;  /* 0x000000190c0c7220 */ /* 0x000fe20000410000 */
[----:B------:R-:W-:Y:S01]  /*15830*/  FMUL.FTZ R23, R23, R26 ;  /* 0x0000001a17177220 */ /* 0x000fe20000410000 */
[-C--:B------:R-:W-:Y:S01]  /*15840*/  FFMA.FTZ R34, R62, R10.reuse, R33 ;  /* 0x0000000a3e227223 */ /* 0x080fe20000010021 */
[----:B------:R-:W-:Y:S01]  /*15850*/  FFMA.FTZ R33, R63, R10, R64 ;  /* 0x0000000a3f217223 */ /* 0x000fe20000010040 */
[----:B------:R-:W-:Y:S01]  /*15860*/  FMUL.FTZ R11, R11, R24 ;  /* 0x000000180b0b7220 */ /* 0x000fe20000410000 */
[----:B------:R-:W-:Y:S01]  /*15870*/  FMUL.FTZ R32, R32, R17 ;  /* 0x0000001120207220 */ /* 0x000fe20000410000 */
[----:B------:R-:W-:-:S02]  /*15880*/  F2FP.F16.F32.PACK_AB R10, RZ, R12 ;  /* 0x0000000cff0a723e */ /* 0x000fc400000000ff */
[----:B------:R-:W-:Y:S02]  /*15890*/  F2FP.F16.F32.PACK_AB R23, RZ, R23 ;  /* 0x00000017ff17723e */ /* 0x000fe400000000ff */
[----:B------:R-:W-:Y:S01]  /*158a0*/  PRMT R8, R8, 0x5410, R9 ;  /* 0x0000541008087816 */ /* 0x000fe20000000009 */
[----:B------:R-:W-:Y:S01]  /*158b0*/  FMUL.FTZ R34, R34, R25 ;  /* 0x0000001922227220 */ /* 0x000fe20000410000 */
[----:B------:R-:W-:Y:S01]  /*158c0*/  FMUL.FTZ R33, R33, R26 ;  /* 0x0000001a21217220 */ /* 0x000fe20000410000 */
[----:B------:R-:W-:Y:S02]  /*158d0*/  F2FP.F16.F32.PACK_AB R11, RZ, R11 ;  /* 0x0000000bff0b723e */ /* 0x000fe400000000ff */
[----:B------:R-:W-:Y:S02]  /*158e0*/  F2FP.F16.F32.PACK_AB R32, RZ, R32 ;  /* 0x00000020ff20723e */ /* 0x000fe400000000ff */
[----:B------:R-:W-:Y:S01]  /*158f0*/  PRMT R10, R10, 0x5410, R23 ;  /* 0x000054100a0a7816 */ /* 0x000fe20000000017 */
[----:B------:R-:W-:Y:S01]  /*15900*/  HFMA2 R12, R8, 1, 1, R22 ;  /* 0x3c003c00080c7831 */ /* 0x000fe20000000016 */
[----:B------:R-:W-:Y:S01]  /*15910*/  PRMT R8, R11, 0x5410, R32 ;  /* 0x000054100b087816 */ /* 0x000fe20000000020 */
[----:B------:R-:W2:Y:S01]  /*15920*/  LDS.64 R22, [UR4+0x2b0] ;  /* 0x0002b004ff167984 */ /* 0x000ea20008000a00 */
[----:B------:R-:W-:Y:S01]  /*15930*/  F2FP.F16.F32.PACK_AB R34, RZ, R34 ;  /* 0x00000022ff22723e */ /* 0x000fe200000000ff */
[----:B------:R-:W-:Y:S01]  /*15940*/  HADD2 R11, R10, R27 ;  /* 0x0000001b0a0b7230 */ /* 0x000fe20000000000 */
[----:B------:R-:W-:Y:S01]  /*15950*/  F2FP.F16.F32.PACK_AB R33, RZ, R33 ;  /* 0x00000021ff21723e */ /* 0x000fe200000000ff */
[----:B0-----:R-:W-:-:S02]  /*15960*/  HADD2.F32 R27, -RZ, R20.H0_H0 ;  /* 0x20000014ff1b7230 */ /* 0x001fc40000004100 */
[----:B------:R-:W-:Y:S02]  /*15970*/  HFMA2 R10, R8, 1, 1, R30 ;  /* 0x3c003c00080a7831 */ /* 0x000fe4000000001e */
[----:B------:R-:W-:Y:S01]  /*15980*/  HADD2.F32 R20, -RZ, R20.H1_H1 ;  /* 0x30000014ff147230 */ /* 0x000fe20000004100 */
[----:B------:R-:W-:Y:S01]  /*15990*/  PRMT R34, R34, 0x5410, R33 ;  /* 0x0000541022227816 */ /* 0x000fe20000000021 */
        /* <DEDUP_REMOVED lines=79> */
[----:B------:R-:W-:Y:S01]  /*15e90*/  IADD3 R114, PT, PT, R114, 0x20, RZ ;  /* 0x0000002072727810 */ /* 0x000fe20007ffe0ff */
[----:B------:R-:W-:Y:S01]  /*15ea0*/  FFMA.FTZ R21, R63, R21, R18 ;  /* 0x000000153f157223 */ /* 0x000fe20000010012 */
[-C--:B------:R-:W-:Y:S01]  /*15eb0*/  FMUL.FTZ R59, R59, R24.reuse ;  /* 0x000000183b3b7220 */ /* 0x080fe20000410000 */
[-C--:B------:R-:W-:Y:S01]  /*15ec0*/  FMUL.FTZ R60, R60, R17.reuse ;  /* 0x000000113c3c7220 */ /* 0x080fe20000410000 */
[----:B------:R-:W-:Y:S01]  /*15ed0*/  FMUL.FTZ R7, R7, R24 ;  /* 0x0000001807077220 */ /* 0x000fe20000410000 */
        /* <DEDUP_REMOVED lines=20> */
[----:B------:R-:W-:-:S04]  /*16020*/  IMAD.WIDE R120, R111, 0x4, R120 ;  /* 0x000000046f787825 */ /* 0x000fc800078e0278 */
[----:B------:R-:W-:Y:S02]  /*16030*/  HFMA2 R8, R7, 1, 1, R31 ;  /* 0x3c003c0007087831 */ /* 0x000fe4000000001f */
[----:B------:R-:W-:Y:S02]  /*16040*/  HADD2 R7, R0, R29 ;  /* 0x0000001d00077230 */ /* 0x000fe40000000000 */
[----:B------:R-:W-:Y:S01]  /*16050*/  HADD2 R5, R62, R61 ;  /* 0x0000003d3e057230 */ /* 0x000fe20000000000 */
[----:B------:R-:W-:Y:S06]  /*16060*/  @!P0 BRA `(.L_x_2561) ;  /* 0xffffff9400f48947 */ /* 0x000fec000383ffff */
.L_x_2560:
[----:B------:R-:W-:-:S13]  /*16070*/  ISETP.GT.AND P0, PT, R125, R114, PT ;  /* 0x000000727d00720c */ /* 0x000fda0003f04270 */
[----:B------:R-:W-:Y:S05]  /*16080*/  @!P0 BRA `(.L_x_2562) ;  /* 0x0000002c002c8947 */ /* 0x000fea0003800000 */
[----:B------:R-:W-:Y:S01]  /*16090*/  IMAD.WIDE.U32 R2, R114, 0x4, R118 ;  /* 0x0000000472027825 */ /* 0x000fe200078e0076 */
[----:B------:R-:W-:Y:S02]  /*160a0*/  MOV R130, R120 ;  /* 0x0000007800827202 */ /* 0x000fe40000000f00 */
[----:B------:R-:W-:Y:S02]  /*160b0*/  MOV R131, R121 ;  /* 0x0000007900837202 */ /* 0x000fe40000000f00 */
[----:B------:R-:W-:-:S04]  /*160c0*/  IADD3 R124, P0, PT, R2, 0x2, RZ ;  /* 0x00000002027c7810 */ /* 0x000fc80007f1e0ff */
[----:B------:R-:W-:-:S09]  /*160d0*/  IADD3.X R123, PT, PT, RZ, R3, RZ, P0, !PT ;  /* 0x00000003ff7b7210 */ /* 0x000fd200007fe4ff */
.L_x_2563:
        /* <DEDUP_REMOVED lines=9> */
[----:B------:R-:W-:-:S06]  /*16170*/  @!P0 LEA R40, R112, R1, 0x3 ;  /* 0x0000000170288211 */ /* 0x000fcc00078e18ff */
[----:B------:R-:W5:Y:S01]  /*16180*/  @!P0 LDL.64 R40, [R40+0x8] ;  /* 0x0000080028288983 */ /* 0x000f620000100a00 */
[C---:B--2---:R-:W-:Y:S02]  /*16190*/  LOP3.LUT R4, R20.reuse, 0x70007, RZ, 0xc0, !PT ;  /* 0x0007000714047812 */ /* 0x044fe400078ec0ff */
[----:B------:R-:W-:Y:S02]  /*161a0*/  LOP3.LUT R17, R20, 0x380038, RZ, 0xc0, !PT ;  /* 0x0038003814117812 */ /* 0x000fe400078ec0ff */
[--C-:B------:R-:W-:Y:S02]  /*161b0*/  SHF.R.U32.HI R37, RZ, 0x6, R20.reuse ;  /* 0x00000006ff257819 */ /* 0x100fe40000011614 */
[----:B0-----:R-:W-:Y:S02]  /*161c0*/  SHF.R.U32.HI R2, RZ, 0xf, R20 ;  /* 0x0000000fff027819 */ /* 0x001fe40000011614 */
        /* <DEDUP_REMOVED lines=17> */
[----:B------:R-:W-:Y:S01]  /*162e0*/  LOP3.LUT R43, R33, 0x20002, R34, 0xf8, !PT ;  /* 0x00020002212b7812 */ /* 0x000fe200078ef822 */
[----:B------:R-:W-:Y:S01]  /*162f0*/  HADD2 R56, R35, -1028, -1028 ;  /* 0xe404e40423387430 */ /* 0x000fe20000000000 */
[----:B------:R-:W-:Y:S02]  /*16300*/  LOP3.LUT R59, R32, 0x64006400, RZ, 0xfc, !PT ;  /* 0x64006400203b7812 */ /* 0x000fe400078efcff */
[----:B------:R-:W1:Y:S01]  /*16310*/  LDS.128 R32, [UR4+0x10] ;  /* 0x00001004ff207984 */ /* 0x000e620008000c00 */
[----:B------:R-:W-:Y:S02]  /*16320*/  SHF.R.U32.HI R3, RZ, 0xe, R24 ;  /* 0x0000000eff037819 */ /* 0x000fe40000011618 */
[----:B------:R-:W-:-:S02]  /*16330*/  LOP3.LUT R2, R2, 0x10001, RZ, 0xc0, !PT ;  /* 0x0001000102027812 */ /* 0x000fc400078ec0ff */
[----:B------:R-:W-:Y:S02]  /*16340*/  LOP3.LUT R4, R4, 0x64006400, RZ, 0xfc, !PT ;  /* 0x6400640004047812 */ /* 0x000fe400078efcff */
[----:B------:R-:W-:Y:S02]  /*16350*/  LOP3.LUT R19, R19, 0x64006400, RZ, 0xfc, !PT ;  /* 0x6400640013137812 */ /* 0x000fe400078efcff */
[----:B------:R-:W-:Y:S02]  /*16360*/  LOP3.LUT R49, R49, 0x64006400, RZ, 0xfc, !PT ;  /* 0x6400640031317812 */ /* 0x000fe400078efcff */
[----:B------:R-:W-:Y:S02]  /*16370*/  LOP3.LUT R89, R42, 0x10001, RZ, 0xc0, !PT ;  /* 0x000100012a597812 */ /* 0x000fe400078ec0ff */
[C---:B------:R-:W-:Y:S02]  /*16380*/  LOP3.LUT R18, R24.reuse, 0x70007, RZ, 0xc0, !PT ;  /* 0x0007000718127812 */ /* 0x040fe400078ec0ff */
[----:B------:R-:W-:-:S02]  /*16390*/  LOP3.LUT R44, R24, 0x380038, RZ, 0xc0, !PT ;  /* 0x00380038182c7812 */ /* 0x000fc400078ec0ff */
[----:B------:R-:W-:Y:S02]  /*163a0*/  SHF.R.U32.HI R51, RZ, 0x6, R24 ;  /* 0x00000006ff337819 */ /* 0x000fe40000011618 */
[----:B------:R-:W-:Y:S02]  /*163b0*/  LOP3.LUT R42, R2, 0x20002, R3, 0xf8, !PT ;  /* 0x00020002022a7812 */ /* 0x000fe400078ef803 */
[C---:B------:R-:W-:Y:S02]  /*163c0*/  LOP3.LUT R24, R26.reuse, 0x70007, RZ, 0xc0, !PT ;  /* 0x000700071a187812 */ /* 0x040fe400078ec0ff */
[----:B------:R-:W-:Y:S02]  /*163d0*/  LOP3.LUT R46, R26, 0x380038, RZ, 0xc0, !PT ;  /* 0x003800381a2e7812 */ /* 0x000fe400078ec0ff */
[----:B------:R-:W-:Y:S02]  /*163e0*/  SHF.R.U32.HI R57, RZ, 0x6, R26 ;  /* 0x00000006ff397819 */ /* 0x000fe4000001161a */
[----:B------:R-:W-:-:S02]  /*163f0*/  SHF.R.U32.HI R52, RZ, 0xe, R27 ;  /* 0x0000000eff347819 */ /* 0x000fc4000001161b */
[----:B------:R-:W-:Y:S01]  /*16400*/  LOP3.LUT R3, R50, 0x64006400, RZ, 0xfc, !PT ;  /* 0x6400640032037812 */ /* 0x000fe200078efcff */
[----:B------:R-:W-:Y:S01]  /*16410*/  HADD2 R64, R4, -1028, -1028 ;  /* 0xe404e40404407430 */ /* 0x000fe20000000000 */
[----:B------:R-:W-:Y:S01]  /*16420*/  SHF.R.U32.HI R26, RZ, 0xe, R26 ;  /* 0x0000000eff1a7819 */ /* 0x000fe2000001161a */
[----:B------:R-:W-:Y:S01]  /*16430*/  HADD2 R63, R19, -1028, -1028 ;  /* 0xe404e404133f7430 */ /* 0x000fe20000000000 */
[----:B------:R-:W-:Y:S01]  /*16440*/  LOP3.LUT R17, R17, 0x64006400, RZ, 0xfc, !PT ;  /* 0x6400640011117812 */ /* 0x000fe200078efcff */
[----:B------:R-:W-:Y:S01]  /*16450*/  HADD2 R53, R49, -1028, -1028 ;  /* 0xe404e40431357430 */ /* 0x000fe20000000000 */
[----:B------:R-:W-:Y:S02]  /*16460*/  LOP3.LUT R55, R48, 0x64006400, RZ, 0xfc, !PT ;  /* 0x6400640030377812 */ /* 0x000fe400078efcff */
[----:B------:R-:W-:Y:S01]  /*16470*/  LOP3.LUT R71, R71, 0x20002, R52, 0xf8, !PT ;  /* 0x0002000247477812 */ /* 0x000fe200078ef834 */
[-C--:B------:R-:W-:Y:S01]  /*16480*/  HFMA2 R52, R3, R70.reuse.H0_H0, -132, -132 ;  /* 0xd820d82003347431 */ /* 0x080fe20000040046 */
[----:B------:R-:W-:Y:S01]  /*16490*/  LOP3.LUT R89, R89, 0x20002, R26, 0xf8, !PT ;  /* 0x0002000259597812 */ /* 0x000fe200078ef81a */
[----:B------:R-:W-:-:S02]  /*164a0*/  HFMA2 R62, R17, R70.H0_H0, -132, -132 ;  /* 0xd820d820113e7431 */ /* 0x000fc40000040046 */
[----:B0-----:R-:W-:Y:S02]  /*164b0*/  HFMA2 R2, R64, R20, RZ ;  /* 0x0000001440027231 */ /* 0x001fe400000000ff */
[----:B------:R-:W-:Y:S02]  /*164c0*/  HFMA2 R59, R59, R70.H0_H0, -132, -132 ;  /* 0xd820d8203b3b7431 */ /* 0x000fe40000040046 */
[----:B------:R-:W-:Y:S02]  /*164d0*/  HFMA2 R4, R56, R20, RZ ;  /* 0x0000001438047231 */ /* 0x000fe400000000ff */
[----:B------:R-:W-:Y:S01]  /*164e0*/  HFMA2 R55, R55, R70.H0_H0, -132, -132 ;  /* 0xd820d82037377431 */ /* 0x000fe20000040046 */
[C---:B------:R-:W-:Y:S01]  /*164f0*/  LOP3.LUT R0, R25.reuse, 0x70007, RZ, 0xc0, !PT ;  /* 0x0007000719007812 */ /* 0x040fe200078ec0ff */
[-C--:B------:R-:W-:Y:S01]  /*16500*/  HFMA2 R3, R63, R20.reuse, RZ.H0_H0 ;  /* 0x000000143f037231 */ /* 0x080fe200000400ff */
[----:B------:R-:W-:Y:S01]  /*16510*/  LOP3.LUT R45, R25, 0x380038, RZ, 0xc0, !PT ;  /* 0x00380038192d7812 */ /* 0x000fe200078ec0ff */
[----:B------:R-:W-:-:S02]  /*16520*/  HFMA2 R26, R53, R20, RZ.H0_H0 ;  /* 0x00000014351a7231 */ /* 0x000fc400000400ff */
        /* <DEDUP_REMOVED lines=17> */
[C---:B------:R-:W-:Y:S02]  /*16640*/  LOP3.LUT R25, R27.reuse, 0x70007, RZ, 0xc0, !PT ;  /* 0x000700071b197812 */ /* 0x040fe400078ec0ff */
[----:B------:R-:W-:-:S02]  /*16650*/  LOP3.LUT R47, R27, 0x380038, RZ, 0xc0, !PT ;  /* 0x003800381b2f7812 */ /* 0x000fc400078ec0ff */
[----:B------:R-:W-:Y:S02]  /*16660*/  SHF.R.U32.HI R60, RZ, 0x6, R27 ;  /* 0x00000006ff3c7819 */ /* 0x000fe4000001161b */
        /* <DEDUP_REMOVED lines=11> */
[----:B------:R-:W-:-:S02]  /*16720*/  HFMA2 R50, R61, R22, R50 ;  /* 0x000000163d327231 */ /* 0x000fc40000000032 */
        /* <DEDUP_REMOVED lines=17> */
[----:B------:R-:W-:Y:S01]  /*16840*/  HFMA2 R18, R36, R69.H0_H0, -20, -20 ;  /* 0xcd00cd0024127431 */ /* 0x000fe20000040045 */
[----:B------:R-:W-:-:S02]  /*16850*/  LOP3.LUT R26, R0, 0x64006400, RZ, 0xfc, !PT ;  /* 0x64006400001a7812 */ /* 0x000fc400078efcff */
[----:B------:R-:W-:Y:S01]  /*16860*/  LOP3.LUT R27, R24, 0x64006400, RZ, 0xfc, !PT ;  /* 0x64006400181b7812 */ /* 0x000fe200078efcff */
[-C--:B------:R-:W-:Y:S01]  /*16870*/  HFMA2 R0, R22, R69.reuse.H0_H0, -20, -20 ;  /* 0xcd00cd0016007431 */ /* 0x080fe20000040045 */
[----:B------:R-:W-:Y:S01]  /*16880*/  LOP3.LUT R37, R25, 0x64006400, RZ, 0xfc, !PT ;  /* 0x6400640019257812 */ /* 0x000fe200078efcff */
[-C--:B------:R-:W-:Y:S02]  /*16890*/  HFMA2 R22, R38, R69.reuse.H0_H0, -20, -20 ;  /* 0xcd00cd0026167431 */ /* 0x080fe40000040045 */
[----:B-1----:R-:W-:Y:S02]  /*168a0*/  HFMA2 R36, R18, R32, R66 ;  /* 0x0000002012247231 */ /* 0x002fe40000000042 */
[----:B------:R-:W-:Y:S02]  /*168b0*/  HFMA2 R21, R48, R69.H0_H0, -20, -20 ;  /* 0xcd00cd0030157431 */ /* 0x000fe40000040045 */
[----:B------:R-:W-:Y:S02]  /*168c0*/  HADD2 R24, R26, -1028, -1028 ;  /* 0xe404e4041a187430 */ /* 0x000fe40000000000 */
[----:B------:R-:W-:-:S02]  /*168d0*/  HADD2 R26, R27, -1028, -1028 ;  /* 0xe404e4041b1a7430 */ /* 0x000fc40000000000 */
[-C--:B------:R-:W-:Y:S02]  /*168e0*/  HFMA2 R50, R0, R32.reuse, R50 ;  /* 0x0000002000327231 */ /* 0x080fe40000000032 */
[-C--:B------:R-:W-:Y:S02]  /*168f0*/  HFMA2 R65, R22, R32.reuse, R65 ;  /* 0x0000002016417231 */ /* 0x080fe40000000041 */
[----:B------:R-:W-:Y:S02]  /*16900*/  HFMA2 R32, R21, R32, R67 ;  /* 0x0000002015207231 */ /* 0x000fe40000000043 */
[----:B------:R-:W-:Y:S02]  /*16910*/  HFMA2 R67, R26, R33, R36 ;  /* 0x000000211a437231 */ /* 0x000fe40000000024 */
[----:B------:R-:W-:Y:S02]  /*16920*/  HADD2 R25, R23, -1028, -1028 ;  /* 0xe404e40417197430 */ /* 0x000fe40000000000 */
[----:B------:R-:W-:-:S02]  /*16930*/  HADD2 R23, R37, -1028, -1028 ;  /* 0xe404e40425177430 */ /* 0x000fc40000000000 */
[----:B------:R-:W0:Y:S01]  /*16940*/  LDS.128 R36, [UR4+0x20] ;  /* 0x00002004ff247984 */ /* 0x000e220008000c00 */
[----:B------:R-:W-:Y:S01]  /*16950*/  LOP3.LUT R27, R44, 0x64006400, RZ, 0xfc, !PT ;  /* 0x640064002c1b7812 */ /* 0x000fe200078efcff */
[-C--:B------:R-:W-:Y:S01]  /*16960*/  HFMA2 R50, R25, R33.reuse, R50 ;  /* 0x0000002119327231 */ /* 0x080fe20000000032 */
[----:B------:R-:W-:Y:S01]  /*16970*/  LOP3.LUT R49, R46, 0x64006400, RZ, 0xfc, !PT ;  /* 0x640064002e317812 */ /* 0x000fe200078efcff */
[-C--:B------:R-:W-:Y:S01]  /*16980*/  HFMA2 R66, R24, R33.reuse, R65 ;  /* 0x0000002118427231 */ /* 0x080fe20000000041 */
        /* <DEDUP_REMOVED lines=22> */
[----:B------:R-:W-:Y:S02]  /*16af0*/  HADD2 R48, R48, -1028, -1028 ;  /* 0xe404e40430307430 */ /* 0x000fe40000000000 */
        /* <DEDUP_REMOVED lines=23> */
[----:B------:R-:W-:Y:S02]  /*16c70*/  HFMA2 R51, R51, R70.H0_H0, -132, -132 ;  /* 0xd820d82033337431 */ /* 0x000fe40000040046 */
[----:B0-----:R-:W-:Y:S02]  /*16c80*/  HFMA2 R33, R54, R36, R74 ;  /* 0x0000002436217231 */ /* 0x001fe4000000004a */
        /* <DEDUP_REMOVED lines=30> */
[----:B------:R-:W-:Y:S02]  /*16e70*/  LOP3.LUT R84, R28, 0x70007, RZ, 0xc0, !PT ;  /* 0x000700071c547812 */ /* 0x000fe400078ec0ff */
[----:B------:R-:W-:Y:S02]  /*16e80*/  LOP3.LUT R73, R88, 0x1c001c0, RZ, 0xc0, !PT ;  /* 0x01c001c058497812 */ /* 0x000fe400078ec0ff */
[----:B------:R-:W-:Y:S02]  /*16e90*/  LOP3.LUT R72, R28, 0x380038, RZ, 0xc0, !PT ;  /* 0x003800381c487812 */ /* 0x000fe400078ec0ff */
[----:B------:R-:W-:-:S02]  /*16ea0*/  LOP3.LUT R75, R30, 0x380038, RZ, 0xc0, !PT ;  /* 0x003800381e4b7812 */ /* 0x000fc400078ec0ff */
[----:B------:R-:W-:Y:S02]  /*16eb0*/  LOP3.LUT R28, R29, 0x380038, RZ, 0xc0, !PT ;  /* 0x003800381d1c7812 */ /* 0x000fe400078ec0ff */
[----:B------:R-:W-:Y:S02]  /*16ec0*/  LOP3.LUT R30, R30, 0x70007, RZ, 0xc0, !PT ;  /* 0x000700071e1e7812 */ /* 0x000fe400078ec0ff */
[----:B------:R-:W-:Y:S01]  /*16ed0*/  LOP3.LUT R78, R73, 0x64006400, RZ, 0xfc, !PT ;  /* 0x64006400494e7812 */ /* 0x000fe200078efcff */
[----:B------:R-:W-:Y:S01]  /*16ee0*/  HFMA2 R73, R76, R69.H0_H0, -20, -20 ;  /* 0xcd00cd004c497431 */ /* 0x000fe20000040045 */
        /* <DEDUP_REMOVED lines=14> */
[----:B------:R-:W-:Y:S01]  /*16fd0*/  LOP3.LUT R90, R71, 0x40004, R90, 0xf8, !PT ;  /* 0x00040004475a7812 */ /* 0x000fe200078ef85a */
[-C--:B------:R-:W-:Y:S01]  /*16fe0*/  HFMA2 R82, R29, R70.reuse.H0_H0, -132, -132 ;  /* 0xd820d8201d527431 */ /* 0x080fe20000040046 */
[----:B------:R-:W-:Y:S01]  /*16ff0*/  LOP3.LUT R84, R84, 0x64006400, RZ, 0xfc, !PT ;  /* 0x6400640054547812 */ /* 0x000fe200078efcff */
[----:B------:R-:W-:Y:S01]  /*17000*/  HFMA2 R78, R31, R70.H0_H0, -132, -132 ;  /* 0xd820d8201f4e7431 */ /* 0x000fe20000040046 */
[----:B------:R-:W-:Y:S01]  /*17010*/  LOP3.LUT R71, R85, 0x380038, RZ, 0xc0, !PT ;  /* 0x0038003855477812 */ /* 0x000fe200078ec0ff */
[----:B------:R-:W1:Y:S01]  /*17020*/  LDS.128 R28, [UR4+0x80] ;  /* 0x00008004ff1c7984 */ /* 0x000e620008000c00 */
        /* <DEDUP_REMOVED lines=12> */
[----:B------:R-:W-:Y:S02]  /*170f0*/  HFMA2 R75, R75, R70.H0_H0, -132, -132 ;  /* 0xd820d8204b4b7431 */ /* 0x000fe40000040046 */
[-C--:B------:R-:W-:Y:S02]  /*17100*/  HFMA2 R86, R76, R38.reuse, R86 ;  /* 0x000000264c567231 */ /* 0x080fe40000000056 */
[----:B------:R-:W-:Y:S01]  /*17110*/  HFMA2 R87, R80, R38, R87 ;  /* 0x0000002650577231 */ /* 0x000fe20000000057 */
[----:B------:R-:W-:-:S02]  /*17120*/  LOP3.LUT R88, R88, 0x70007, RZ, 0xc0, !PT ;  /* 0x0007000758587812 */ /* 0x000fc400078ec0ff */
[----:B------:R-:W-:Y:S02]  /*17130*/  LOP3.LUT R37, R37, 0x64006400, RZ, 0xfc, !PT ;  /* 0x6400640025257812 */ /* 0x000fe400078efcff */
[----:B------:R-:W-:Y:S01]  /*17140*/  LOP3.LUT R85, R85, 0x64006400, RZ, 0xfc, !PT ;  /* 0x6400640055557812 */ /* 0x000fe200078efcff */
[----:B------:R-:W-:Y:S01]  /*17150*/  HFMA2 R91, R84, R38, R91 ;  /* 0x00000026545b7231 */ /* 0x000fe2000000005b */
[----:B------:R-:W-:Y:S01]  /*17160*/  LOP3.LUT R97, R74, 0x64006400, RZ, 0xfc, !PT ;  /* 0x640064004a617812 */ /* 0x000fe200078efcff */
[----:B------:R-:W-:Y:S01]  /*17170*/  HFMA2 R74, R93, R70.H0_H0, -132, -132 ;  /* 0xd820d8205d4a7431 */ /* 0x000fe20000040046 */
[----:B------:R-:W-:Y:S01]  /*17180*/  LOP3.LUT R36, R36, 0x64006400, RZ, 0xfc, !PT ;  /* 0x6400640024247812 */ /* 0x000fe200078efcff */
[----:B------:R-:W-:Y:S01]  /*17190*/  HFMA2 R94, R72, R38, R92 ;  /* 0x00000026485e7231 */ /* 0x000fe2000000005c */
[----:B------:R-:W-:Y:S01]  /*171a0*/  LOP3.LUT R38, R88, 0x64006400, RZ, 0xfc, !PT ;  /* 0x6400640058267812 */ /* 0x000fe200078efcff */
[----:B------:R-:W-:Y:S02]  /*171b0*/  HFMA2 R83, R83, R70.H0_H0, -132, -132 ;  /* 0xd820d82053537431 */ /* 0x000fe40000040046 */
[----:B------:R-:W-:-:S02]  /*171c0*/  HFMA2 R93, R75, R39, R86 ;  /* 0x000000274b5d7231 */ /* 0x000fc40000000056 */
[----:B------:R-:W-:Y:S02]  /*171d0*/  HFMA2 R71, R95, R70.H0_H0, -132, -132 ;  /* 0xd820d8205f477431 */ /* 0x000fe40000040046 */
[-C--:B------:R-:W-:Y:S02]  /*171e0*/  HFMA2 R92, R79, R39.reuse, R87 ;  /* 0x000000274f5c7231 */ /* 0x080fe40000000057 */
[----:B------:R-:W-:Y:S02]  /*171f0*/  HADD2 R87, R37, -1028, -1028 ;  /* 0xe404e40425577430 */ /* 0x000fe40000000000 */
[----:B------:R-:W-:Y:S02]  /*17200*/  HADD2 R86, R85, -1028, -1028 ;  /* 0xe404e40455567430 */ /* 0x000fe40000000000 */
[-C--:B------:R-:W-:Y:S02]  /*17210*/  HFMA2 R91, R83, R39.reuse, R91 ;  /* 0x00000027535b7231 */ /* 0x080fe4000000005b */
[----:B------:R-:W-:-:S02]  /*17220*/  HFMA2 R94, R71, R39, R94 ;  /* 0x00000027475e7231 */ /* 0x000fc4000000005e */
[----:B------:R-:W-:Y:S02]  /*17230*/  HADD2 R88, R36, -1028, -1028 ;  /* 0xe404e40424587430 */ /* 0x000fe40000000000 */
[-C--:B0-----:R-:W-:Y:S02]  /*17240*/  HFMA2 R37, R86, R32.reuse, R93 ;  /* 0x0000002056257231 */ /* 0x081fe4000000005d */
[----:B------:R-:W-:Y:S02]  /*17250*/  HADD2 R85, R38, -1028, -1028 ;  /* 0xe404e40426557430 */ /* 0x000fe40000000000 */
[-C--:B------:R-:W-:Y:S02]  /*17260*/  HFMA2 R39, R87, R32.reuse, R92 ;  /* 0x0000002057277231 */ /* 0x080fe4000000005c */
[-C--:B------:R-:W-:Y:S02]  /*17270*/  HFMA2 R91, R88, R32.reuse, R91 ;  /* 0x00000020585b7231 */ /* 0x080fe4000000005b */
[----:B------:R-:W-:-:S02]  /*17280*/  HFMA2 R32, R85, R32, R94 ;  /* 0x0000002055207231 */ /* 0x000fc4000000005e */
[-C--:B------:R-:W-:Y:S02]  /*17290*/  HFMA2 R94, R74, R33.reuse, R37 ;  /* 0x000000214a5e7231 */ /* 0x080fe40000000025 */
[----:B------:R-:W-:Y:S02]  /*172a0*/  HFMA2 R70, R97, R70.H0_H0, -132, -132 ;  /* 0xd820d82061467431 */ /* 0x000fe40000040046 */
[-C--:B------:R-:W-:Y:S02]  /*172b0*/  HFMA2 R92, R78, R33.reuse, R39 ;  /* 0x000000214e5c7231 */ /* 0x080fe40000000027 */
[----:B------:R-:W0:Y:S01]  /*172c0*/  LDS.128 R36, [UR4+0x90] ;  /* 0x00009004ff247984 */ /* 0x000e220008000c00 */
[-C--:B------:R-:W-:Y:S02]  /*172d0*/  HFMA2 R91, R82, R33.reuse, R91 ;  /* 0x00000021525b7231 */ /* 0x080fe4000000005b */
[----:B------:R-:W-:Y:S01]  /*172e0*/  HFMA2 R95, R70, R33, R32 ;  /* 0x00000021465f7231 */ /* 0x000fe20000000020 */
[----:B------:R-:W-:-:S02]  /*172f0*/  LOP3.LUT R42, R42, 0x64006400, RZ, 0xfc, !PT ;  /* 0x640064002a2a7812 */ /* 0x000fc400078efcff */
[----:B------:R-:W-:Y:S02]  /*17300*/  LOP3.LUT R43, R43, 0x64006400, RZ, 0xfc, !PT ;  /* 0x640064002b2b7812 */ /* 0x000fe400078efcff */
[----:B------:R-:W-:Y:S02]  /*17310*/  LOP3.LUT R89, R89, 0x64006400, RZ, 0xfc, !PT ;  /* 0x6400640059597812 */ /* 0x000fe400078efcff */
[----:B------:R-:W-:Y:S01]  /*17320*/  LOP3.LUT R32, R90, 0x64006400, RZ, 0xfc, !PT ;  /* 0x640064005a207812 */ /* 0x000fe200078efcff */
[-C--:B------:R-:W-:Y:S02]  /*17330*/  HFMA2 R33, R81, R34.reuse, R91 ;  /* 0x0000002251217231 */ /* 0x080fe4000000005b */
[-C--:B------:R-:W-:Y:S02]  /*17340*/  HFMA2 R93, R77, R34.reuse, R92 ;  /* 0x000000224d5d7231 */ /* 0x080fe4000000005c */
[----:B------:R-:W-:Y:S02]  /*17350*/  HFMA2 R94, R73, R34, R94 ;  /* 0x00000022495e7231 */ /* 0x000fe4000000005e */
[----:B------:R-:W-:-:S02]  /*17360*/  HADD2 R92, R42, -1028, -1028 ;  /* 0xe404e4042a5c7430 */ /* 0x000fc40000000000 */
[----:B------:R-:W-:Y:S02]  /*17370*/  HADD2 R91, R43, -1028, -1028 ;  /* 0xe404e4042b5b7430 */ /* 0x000fe40000000000 */
[----:B------:R-:W-:Y:S02]  /*17380*/  HADD2 R90, R89, -1028, -1028 ;  /* 0xe404e404595a7430 */ /* 0x000fe40000000000 */
[----:B------:R-:W-:Y:S02]  /*17390*/  HFMA2 R95, R69, R34, R95 ;  /* 0x00000022455f7231 */ /* 0x000fe4000000005f */
[----:B------:R-:W-:Y:S02]  /*173a0*/  HADD2 R89, R32, -1028, -1028 ;  /* 0xe404e40420597430 */ /* 0x000fe40000000000 */
[-C--:B------:R-:W-:Y:S02]  /*173b0*/  HFMA2 R33, R92, R35.reuse, R33 ;  /* 0x000000235c217231 */ /* 0x080fe40000000021 */
[----:B------:R-:W-:-:S02]  /*173c0*/  HFMA2 R93, R91, R35, R93 ;  /* 0x000000235b5d7231 */ /* 0x000fc4000000005d */
[-C--:B------:R-:W-:Y:S02]  /*173d0*/  HFMA2 R94, R90, R35.reuse, R94 ;  /* 0x000000235a5e7231 */ /* 0x080fe4000000005e */
[----:B------:R-:W-:Y:S02]  /*173e0*/  HFMA2 R35, R89, R35, R95 ;  /* 0x0000002359237231 */ /* 0x000fe4000000005f */
[----:B------:R-:W-:Y:S02]  /*173f0*/  HADD2 R95, R93.H0_H0, R93.H1_H1 ;  /* 0x3000005d5d5f7230 */ /* 0x000fe40000000800 */
[----:B------:R-:W-:Y:S02]  /*17400*/  HADD2 R96, R33.H0_H0, R33.H1_H1 ;  /* 0x3000002121607230 */ /* 0x000fe40000000800 */
[----:B------:R-:W-:Y:S02]  /*17410*/  HADD2 R93, R35.H0_H0, R35.H1_H1 ;  /* 0x30000023235d7230 */ /* 0x000fe40000000800 */
[-C--:B-1----:R-:W-:Y:S01]  /*17420*/  HFMA2 R42, R64, R28.reuse, RZ ;  /* 0x0000001c402a7231 */ /* 0x082fe200000000ff */
[----:B------:R-:W1:Y:S01]  /*17430*/  LDS.128 R32, [UR4+0xa0] ;  /* 0x0000a004ff207984 */ /* 0x000e620008000c00 */
        /* <DEDUP_REMOVED lines=33> */
[----:B-----5:R-:W-:Y:S01]  /*17650*/  @!P0 PRMT R110, R40, 0x7610, R110 ;  /* 0x00007610286e8816 */ /* 0x020fe2000000006e */
[-C--:B-1----:R-:W-:Y:S02]  /*17660*/  HFMA2 R42, R60, R32.reuse, R42 ;  /* 0x000000203c2a7231 */ /* 0x082fe4000000002a */
[-C--:B------:R-:W-:Y:S02]  /*17670*/  HFMA2 R43, R57, R32.reuse, R43 ;  /* 0x00000020392b7231 */ /* 0x080fe4000000002b */
[-C--:B------:R-:W-:Y:S02]  /*17680*/  HFMA2 R97, R54, R32.reuse, R97 ;  /* 0x0000002036617231 */ /* 0x080fe40000000061 */
[----:B------:R-:W-:Y:S01]  /*17690*/  HFMA2 R98, R51, R32, R98 ;  /* 0x0000002033627231 */ /* 0x000fe20000000062 */
[----:B------:R-:W-:Y:S01]  /*176a0*/  @!P0 PRMT R110, R110, 0x7610, R40 ;  /* 0x000076106e6e8816 */ /* 0x000fe20000000028 */
        /* <DEDUP_REMOVED lines=8> */
[----:B------:R-:W-:Y:S01]  /*17730*/  @!P0 PRMT R105, R41, 0x7610, R105 ;  /* 0x0000761029698816 */ /* 0x000fe20000000069 */
[-C--:B------:R-:W-:Y:S02]  /*17740*/  HFMA2 R32, R83, R35.reuse, R42 ;  /* 0x0000002353207231 */ /* 0x080fe4000000002a */
[-C--:B------:R-:W-:Y:S02]  /*17750*/  HFMA2 R33, R79, R35.reuse, R40 ;  /* 0x000000234f217231 */ /* 0x080fe40000000028 */
[-C--:B------:R-:W-:Y:S02]  /*17760*/  HFMA2 R97, R75, R35.reuse, R97 ;  /* 0x000000234b617231 */ /* 0x080fe40000000061 */
[----:B------:R-:W-:Y:S01]  /*17770*/  HFMA2 R98, R71, R35, R98 ;  /* 0x0000002347627231 */ /* 0x000fe20000000062 */
[----:B------:R-:W-:Y:S01]  /*17780*/  @!P0 PRMT R105, R105, 0x7610, R41 ;  /* 0x0000761069698816 */ /* 0x000fe20000000029 */
[-C--:B--2---:R-:W-:Y:S01]  /*17790*/  HFMA2 R32, R88, R28.reuse, R32 ;  /* 0x0000001c58207231 */ /* 0x084fe20000000020 */
        /* <DEDUP_REMOVED lines=17> */
[----:B------:R-:W-:Y:S02]  /*178b0*/  HADD2 R98, R97.H0_H0, R97.H1_H1 ;  /* 0x3000006161627230 */ /* 0x000fe40000000800 */
[----:B------:R-:W-:Y:S02]  /*178c0*/  HADD2 R97, R31.H0_H0, R31.H1_H1 ;  /* 0x3000001f1f617230 */ /* 0x000fe40000000800 */
        /* <DEDUP_REMOVED lines=14> */
[----:B------:R-:W0:Y:S01]  /*179b0*/  LDS.128 R28, [UR4+0x130] ;  /* 0x00013004ff1c7984 */ /* 0x000e220008000c00 */
[-C--:B------:R-:W-:Y:S02]  /*179c0*/  HFMA2 R101, R4, R39.reuse, R101 ;  /* 0x0000002704657231 */ /* 0x080fe40000000065 */
[----:B------:R-:W-:Y:S01]  /*179d0*/  HFMA2 R38, R19, R39, R38 ;  /* 0x0000002713267231 */ /* 0x000fe20000000026 */
[----:B------:R-:W-:Y:S01]  /*179e0*/  @!P0 MOV R122, R124 ;  /* 0x0000007c007a8202 */ /* 0x000fe20000000f00 */
[-C--:B-1----:R-:W-:Y:S02]  /*179f0*/  HFMA2 R36, R0, R40.reuse, R36 ;  /* 0x0000002800247231 */ /* 0x082fe40000000024 */
[-C--:B------:R-:W-:Y:S02]  /*17a00*/  HFMA2 R37, R22, R40.reuse, R37 ;  /* 0x0000002816257231 */ /* 0x080fe40000000025 */
[-C--:B------:R-:W-:Y:S02]  /*17a10*/  HFMA2 R101, R18, R40.reuse, R101 ;  /* 0x0000002812657231 */ /* 0x080fe40000000065 */
[----:B------:R-:W-:Y:S01]  /*17a20*/  HFMA2 R38, R21, R40, R38 ;  /* 0x0000002815267231 */ /* 0x000fe20000000026 */
[----:B------:R1:W3:Y:S01]  /*17a30*/  @!P0 LDG.E.U16.CONSTANT R127, desc[UR8][R122.64] ;  /* 0x000000087a7f8981 */ /* 0x0002e2000c1e9500 */
        /* <DEDUP_REMOVED lines=12> */
[----:B--2---:R-:W-:-:S02]  /*17b00*/  HFMA2 R42, R60, R32, R36 ;  /* 0x000000203c2a7231 */ /* 0x004fc40000000024 */
[-C--:B------:R-:W-:Y:S02]  /*17b10*/  HFMA2 R40, R57, R32.reuse, R37 ;  /* 0x0000002039287231 */ /* 0x080fe40000000025 */
[-C--:B------:R-:W-:Y:S02]  /*17b20*/  HFMA2 R41, R54, R32.reuse, R41 ;  /* 0x0000002036297231 */ /* 0x080fe40000000029 */
[----:B------:R-:W-:Y:S01]  /*17b30*/  HFMA2 R43, R51, R32, R43 ;  /* 0x00000020332b7231 */ /* 0x000fe2000000002b */
[----:B------:R-:W2:Y:S01]  /*17b40*/  LDS.128 R36, [UR4+0x180] ;  /* 0x00018004ff247984 */ /* 0x000ea20008000c00 */
        /* <DEDUP_REMOVED lines=32> */
[-C--:B--2---:R-:W-:Y:S02]  /*17d50*/  HFMA2 R40, R64, R36.reuse, RZ ;  /* 0x0000002440287231 */ /* 0x084fe400000000ff */
[----:B------:R-:W-:-:S02]  /*17d60*/  HFMA2 R43, R63, R36, RZ.H0_H0 ;  /* 0x000000243f2b7231 */ /* 0x000fc400000400ff */
[-C--:B------:R-:W-:Y:S02]  /*17d70*/  HFMA2 R41, R56, R36.reuse, RZ ;  /* 0x0000002438297231 */ /* 0x080fe400000000ff */
[----:B------:R-:W-:Y:S02]  /*17d80*/  HFMA2 R42, R53, R36, RZ.H0_H0 ;  /* 0x00000024352a7231 */ /* 0x000fe400000400ff */
[----:B------:R-:W-:Y:S02]  /*17d90*/  HADD2 R101, R28.H0_H0, R28.H1_H1 ;  /* 0x3000001c1c657230 */ /* 0x000fe40000000800 */
[-C--:B------:R-:W-:Y:S01]  /*17da0*/  HFMA2 R40, R62, R37.reuse, R40 ;  /* 0x000000253e287231 */ /* 0x080fe20000000028 */
[----:B------:R-:W2:Y:S01]  /*17db0*/  LDS.128 R28, [UR4+0x1a0] ;  /* 0x0001a004ff1c7984 */ /* 0x000ea20008000c00 */
        /* <DEDUP_REMOVED lines=62> */
[----:B------:R-:W-:Y:S02]  /*181a0*/  HADD2 R106, R40.H0_H0, R40.H1_H1 ;  /* 0x30000028286a7230 */ /* 0x000fe40000000800 */
[----:B------:R-:W-:Y:S02]  /*181b0*/  HADD2 R107, R41.H0_H0, R41.H1_H1 ;  /* 0x30000029296b7230 */ /* 0x000fe40000000800 */
[----:B------:R-:W-:-:S02]  /*181c0*/  HADD2 R108, R36.H0_H0, R36.H1_H1 ;  /* 0x30000024246c7230 */ /* 0x000fc40000000800 */
[----:B------:R-:W-:Y:S02]  /*181d0*/  HADD2 R109, R37.H0_H0, R37.H1_H1 ;  /* 0x30000025256d7230 */ /* 0x000fe40000000800 */
[-C--:B--2---:R-:W-:Y:S02]  /*181e0*/  HFMA2 R41, R64, R32.reuse, RZ ;  /* 0x0000002040297231 */ /* 0x084fe400000000ff */
[-C--:B------:R-:W-:Y:S02]  /*181f0*/  HFMA2 R40, R63, R32.reuse, RZ.H0_H0 ;  /* 0x000000203f287231 */ /* 0x080fe400000400ff */
[-C--:B------:R-:W-:Y:S02]  /*18200*/  HFMA2 R36, R56, R32.reuse, RZ ;  /* 0x0000002038247231 */ /* 0x080fe400000000ff */
[----:B------:R-:W-:Y:S02]  /*18210*/  HFMA2 R37, R53, R32, RZ.H0_H0 ;  /* 0x0000002035257231 */ /* 0x000fe400000400ff */
[----:B------:R-:W-:-:S02]  /*18220*/  HFMA2 R41, R62, R33, R41 ;  /* 0x000000213e297231 */ /* 0x000fc40000000029 */
[-C--:B------:R-:W-:Y:S02]  /*18230*/  HFMA2 R40, R59, R33.reuse, R40 ;  /* 0x000000213b287231 */ /* 0x080fe40000000028 */
[-C--:B------:R-:W-:Y:S02]  /*18240*/  HFMA2 R32, R55, R33.reuse, R36 ;  /* 0x0000002137207231 */ /* 0x080fe40000000024 */
[----:B------:R-:W-:Y:S02]  /*18250*/  HFMA2 R33, R52, R33, R37 ;  /* 0x0000002134217231 */ /* 0x000fe40000000025 */
        /* <DEDUP_REMOVED lines=26> */
[-C--:B--2---:R-:W-:Y:S02]  /*18400*/  HFMA2 R31, R57, R36.reuse, R28 ;  /* 0x00000024391f7231 */ /* 0x084fe4000000001c */
        /* <DEDUP_REMOVED lines=8> */
[----:B------:R-:W2:Y:S01]  /*18490*/  LDS.128 R28, [UR4+0x280] ;  /* 0x00028004ff1c7984 */ /* 0x000ea20008000c00 */
[----:B------:R-:W-:-:S02]  /*184a0*/  HFMA2 R37, R72, R38, R37 ;  /* 0x0000002648257231 */ /* 0x000fc40000000025 */
[-C--:B------:R-:W-:Y:S02]  /*184b0*/  HFMA2 R41, R84, R38.reuse, R42 ;  /* 0x0000002654297231 */ /* 0x080fe4000000002a */
[-C--:B------:R-:W-:Y:S02]  /*184c0*/  HFMA2 R40, R79, R39.reuse, R40 ;  /* 0x000000274f287231 */ /* 0x080fe40000000028 */
[----:B------:R-:W-:Y:S02]  /*184d0*/  HFMA2 R36, R76, R38, R36 ;  /* 0x000000264c247231 */ /* 0x000fe40000000024 */
[-C--:B------:R-:W-:Y:S02]  /*184e0*/  HFMA2 R37, R71, R39.reuse, R37 ;  /* 0x0000002747257231 */ /* 0x080fe40000000025 */
[-C--:B------:R-:W-:Y:S02]  /*184f0*/  HFMA2 R41, R83, R39.reuse, R41 ;  /* 0x0000002753297231 */ /* 0x080fe40000000029 */
[----:B------:R-:W-:-:S02]  /*18500*/  HFMA2 R43, R75, R39, R36 ;  /* 0x000000274b2b7231 */ /* 0x000fc40000000024 */
[-C--:B0-----:R-:W-:Y:S02]  /*18510*/  HFMA2 R39, R87, R32.reuse, R40 ;  /* 0x0000002057277231 */ /* 0x081fe40000000028 */
[----:B------:R-:W-:Y:S02]  /*18520*/  HFMA2 R37, R85, R32, R37 ;  /* 0x0000002055257231 */ /* 0x000fe40000000025 */
[-C--:B------:R-:W-:Y:S02]  /*18530*/  HFMA2 R39, R78, R33.reuse, R39 ;  /* 0x000000214e277231 */ /* 0x080fe40000000027 */
[----:B------:R-:W-:Y:S02]  /*18540*/  HFMA2 R37, R70, R33, R37 ;  /* 0x0000002146257231 */ /* 0x000fe40000000025 */
[-C--:B------:R-:W-:Y:S02]  /*18550*/  HFMA2 R120, R77, R34.reuse, R39 ;  /* 0x000000224d787231 */ /* 0x080fe40000000027 */
[----:B-1----:R-:W-:-:S02]  /*18560*/  HFMA2 R122, R69, R34, R37 ;  /* 0x00000022457a7231 */ /* 0x002fc40000000025 */
[----:B------:R-:W0:Y:S01]  /*18570*/  LDS.128 R36, [UR4+0x290] ;  /* 0x00029004ff247984 */ /* 0x000e220008000c00 */
[-C--:B------:R-:W-:Y:S02]  /*18580*/  HFMA2 R41, R88, R32.reuse, R41 ;  /* 0x0000002058297231 */ /* 0x080fe40000000029 */
[----:B------:R-:W-:Y:S02]  /*18590*/  HFMA2 R43, R86, R32, R43 ;  /* 0x00000020562b7231 */ /* 0x000fe4000000002b */
[-C--:B------:R-:W-:Y:S02]  /*185a0*/  HFMA2 R41, R82, R33.reuse, R41 ;  /* 0x0000002152297231 */ /* 0x080fe40000000029 */
[----:B------:R-:W-:Y:S02]  /*185b0*/  HFMA2 R43, R74, R33, R43 ;  /* 0x000000214a2b7231 */ /* 0x000fe4000000002b */
[-C--:B------:R-:W-:Y:S02]  /*185c0*/  HFMA2 R117, R81, R34.reuse, R41 ;  /* 0x0000002251757231 */ /* 0x080fe40000000029 */
[----:B------:R-:W-:-:S02]  /*185d0*/  HFMA2 R121, R73, R34, R43 ;  /* 0x0000002249797231 */ /* 0x000fc4000000002b */
[-C--:B------:R-:W-:Y:S02]  /*185e0*/  HFMA2 R120, R91, R35.reuse, R120 ;  /* 0x000000235b787231 */ /* 0x080fe40000000078 */
[-C--:B------:R-:W-:Y:S02]  /*185f0*/  HFMA2 R117, R92, R35.reuse, R117 ;  /* 0x000000235c757231 */ /* 0x080fe40000000075 */
[-C--:B------:R-:W-:Y:S02]  /*18600*/  HFMA2 R122, R89, R35.reuse, R122 ;  /* 0x00000023597a7231 */ /* 0x080fe4000000007a */
[----:B------:R-:W-:Y:S01]  /*18610*/  HFMA2 R121, R90, R35, R121 ;  /* 0x000000235a797231 */ /* 0x000fe20000000079 */
[----:B------:R-:W-:Y:S04]  /*18620*/  LDS.128 R40, [UR4+0x2b0] ;  /* 0x0002b004ff287984 */ /* 0x000fe80008000c00 */
[----:B------:R-:W1:Y:S01]  /*18630*/  LDS.128 R32, [UR4+0x2a0] ;  /* 0x0002a004ff207984 */ /* 0x000e620008000c00 */
        /* <DEDUP_REMOVED lines=56> */
[----:B------:R-:W-:Y:S01]  /*189c0*/  @!P0 IADD3 R29, PT, PT, R112, 0x1, RZ ;  /* 0x00000001701d8810 */ /* 0x000fe20007ffe0ff */
[-C--:B------:R-:W-:Y:S02]  /*189d0*/  HFMA2 R46, R81, R42.reuse, R21 ;  /* 0x0000002a512e7231 */ /* 0x080fe40000000015 */
[-C--:B------:R-:W-:Y:S01]  /*189e0*/  HFMA2 R39, R77, R42.reuse, R39 ;  /* 0x0000002a4d277231 */ /* 0x080fe20000000027 */
[----:B---3--:R-:W-:Y:S01]  /*189f0*/  @!P0 IADD3 R113, PT, PT, R127, R114, RZ ;  /* 0x000000727f718210 */ /* 0x008fe20007ffe0ff */
        /* <DEDUP_REMOVED lines=19> */
[----:B------:R-:W-:Y:S01]  /*18b30*/  HADD2 R35, R35.H0_H0, R35.H1_H1 ;  /* 0x3000002323237230 */ /* 0x000fe20000000800 */
        /* <DEDUP_REMOVED lines=32> */
.L_x_2562:
        /* <DEDUP_REMOVED lines=8> */
.L_x_2565:
[----:B------:R-:W2:Y:S01]  /*18dc0*/  LDG.E.128.CONSTANT R20, desc[UR8][R120.64] ;  /* 0x0000000878147981 */ /* 0x000ea2000c1e9d00 */
[----:B------:R-:W-:-:S13]  /*18dd0*/  ISETP.NE.AND P0, PT, R114, R113, PT ;  /* 0x000000717200720c */ /* 0x000fda0003f05270 */
[----:B------:R-:W-:-:S06]  /*18de0*/  @!P0 LEA R18, R112, R1, 0x3 ;  /* 0x0000000170128211 */ /* 0x000fcc00078e18ff */
[----:B------:R-:W3:Y:S01]  /*18df0*/  @!P0 LDL.64 R18, [R18+0x8] ;  /* 0x0000080012128983 */ /* 0x000ee20000100a00 */
[----:B------:R-:W-:Y:S01]  /*18e00*/  @!P0 MOV R24, R0 ;  /* 0x0000000000188202 */ /* 0x000fe20000000f00 */
[----:B------:R-:W-:Y:S01]  /*18e10*/  HFMA2 R43, -RZ, RZ, 0, 0.25 ;  /* 0x00003400ff2b7431 */ /* 0x000fe200000001ff */
[----:B------:R-:W-:Y:S01]  /*18e20*/  @!P0 MOV R25, R17 ;  /* 0x0000001100198202 */ /* 0x000fe20000000f00 */
[----:B------:R-:W-:Y:S01]  /*18e30*/  HFMA2 R61, -RZ, RZ, 0, 0.015625 ;  /* 0x00002400ff3d7431 */ /* 0x000fe200000001ff */
[----:B------:R-:W-:Y:S02]  /*18e40*/  @!P0 IADD3 R4, PT, PT, R112, 0x1, RZ ;  /* 0x0000000170048810 */ /* 0x000fe40007ffe0ff */
[----:B------:R-:W-:Y:S01]  /*18e50*/  PRMT R43, R43, 0x5410, R43 ;  /* 0x000054102b2b7816 */ /* 0x000fe2000000002b */
[----:B------:R0:W4:Y:S01]  /*18e60*/  @!P0 LDG.E.U16.CONSTANT R37, desc[UR8][R24.64] ;  /* 0x0000000818258981 */ /* 0x000122000c1e9500 */
[----:B------:R-:W-:Y:S02]  /*18e70*/  @!P0 MOV R112, R4 ;  /* 0x0000000400708202 */ /* 0x000fe40000000f00 */
[----:B------:R-:W-:-:S02]  /*18e80*/  MOV R54, 0x2c00 ;  /* 0x00002c0000367802 */ /* 0x000fc40000000f00 */
[C---:B--2---:R-:W-:Y:S02]  /*18e90*/  LOP3.LUT R51, R20.reuse, 0x30003, RZ, 0xc0, !PT ;  /* 0x0003000314337812 */ /* 0x044fe400078ec0ff */
        /* <DEDUP_REMOVED lines=11> */
[----:B------:R-:W-:Y:S02]  /*18f50*/  SHF.R.U32.HI R35, RZ, 0x8, R23 ;  /* 0x00000008ff237819 */ /* 0x000fe40000011617 */
[C---:B------:R-:W-:Y:S02]  /*18f60*/  LOP3.LUT R56, R22.reuse, 0x30003, RZ, 0xc0, !PT ;  /* 0x0003000316387812 */ /* 0x040fe400078ec0ff */
[C---:B0-----:R-:W-:Y:S02]  /*18f70*/  LOP3.LUT R24, R22.reuse, 0x300030, RZ, 0xc0, !PT ;  /* 0x0030003016187812 */ /* 0x041fe400078ec0ff */
        /* <DEDUP_REMOVED lines=17> */
[-C--:B------:R-:W-:Y:S02]  /*19090*/  HFMA2 R47, R4, R43.reuse.H1_H1, -258, -258 ;  /* 0xdc08dc08042f7431 */ /* 0x080fe4000006002b */
[-C--:B------:R-:W-:Y:S02]  /*190a0*/  HFMA2 R36, R36, R43.reuse.H1_H1, -258, -258 ;  /* 0xdc08dc0824247431 */ /* 0x080fe4000006002b */
[-C--:B------:R-:W-:Y:S02]  /*190b0*/  HFMA2 R4, R22, R43.reuse.H1_H1, -258, -258 ;  /* 0xdc08dc0816047431 */ /* 0x080fe4000006002b */
[-C--:B------:R-:W-:Y:S02]  /*190c0*/  HFMA2 R48, R25, R43.reuse.H1_H1, -258, -258 ;  /* 0xdc08dc0819307431 */ /* 0x080fe4000006002b */
[----:B------:R-:W-:-:S02]  /*190d0*/  HFMA2 R46, R20, R43.H1_H1, -258, -258 ;  /* 0xdc08dc08142e7431 */ /* 0x000fc4000006002b */
[-C--:B------:R-:W-:Y:S02]  /*190e0*/  HFMA2 R45, R21, R43.reuse.H1_H1, -258, -258 ;  /* 0xdc08dc08152d7431 */ /* 0x080fe4000006002b */
[-C--:B------:R-:W-:Y:S02]  /*190f0*/  HFMA2 R44, R23, R43.reuse.H1_H1, -258, -258 ;  /* 0xdc08dc08172c7431 */ /* 0x080fe4000006002b */
[----:B------:R-:W-:Y:S02]  /*19100*/  HFMA2 R43, R28, R43.H1_H1, -258, -258 ;  /* 0xdc08dc081c2b7431 */ /* 0x000fe4000006002b */
[----:B------:R-:W0:Y:S01]  /*19110*/  LDS.128 R28, [UR4] ;  /* 0x00000004ff1c7984 */ /* 0x000e220008000c00 */
        /* <DEDUP_REMOVED lines=23> */
[-C--:B------:R-:W-:Y:S01]  /*19290*/  HFMA2 R40, R59, R54.reuse.H0_H0, -66, -66 ;  /* 0xd420d4203b287431 */ /* 0x080fe20000040036 */
[----:B------:R-:W-:Y:S01]  /*192a0*/  LOP3.LUT R59, R56, 0x64006400, RZ, 0xfc, !PT ;  /* 0x64006400383b7812 */ /* 0x000fe200078efcff */
[----:B------:R-:W-:Y:S01]  /*192b0*/  HFMA2 R54, R63, R54.H0_H0, -66, -66 ;  /* 0xd420d4203f367431 */ /* 0x000fe20000040036 */
[----:B------:R-:W-:Y:S01]  /*192c0*/  LOP3.LUT R63, R53, 0x64006400, RZ, 0xfc, !PT ;  /* 0x64006400353f7812 */ /* 0x000fe200078efcff */
[----:B------:R-:W2:Y:S01]  /*192d0*/  LDS.128 R24, [UR4+0x10] ;  /* 0x00001004ff187984 */ /* 0x000ea20008000c00 */
[----:B------:R-:W-:Y:S02]  /*192e0*/  LOP3.LUT R51, R35, 0xc000c0, RZ, 0xc0, !PT ;  /* 0x00c000c023337812 */ /* 0x000fe400078ec0ff */
        /* <DEDUP_REMOVED lines=8> */
[----:B------:R-:W-:Y:S02]  /*19370*/  HADD2 R63, R63, -1026, -1026 ;  /* 0xe402e4023f3f7430 */ /* 0x000fe40000000000 */
[----:B------:R-:W-:Y:S02]  /*19380*/  HADD2 R59, R59, -1026, -1026 ;  /* 0xe402e4023b3b7430 */ /* 0x000fe40000000000 */
[----:B------:R-:W-:Y:S02]  /*19390*/  HADD2 R62, R64, -1026, -1026 ;  /* 0xe402e402403e7430 */ /* 0x000fe40000000000 */
[----:B------:R-:W-:-:S02]  /*193a0*/  HFMA2 R57, R52, R61.H0_H0, -18, -18 ;  /* 0xcc80cc8034397431 */ /* 0x000fc4000004003d */
[-C--:B------:R-:W-:Y:S02]  /*193b0*/  HFMA2 R53, R20, R61.reuse.H0_H0, -18, -18 ;  /* 0xcc80cc8014357431 */ /* 0x080fe4000004003d */
[-C--:B0-----:R-:W-:Y:S02]  /*193c0*/  HFMA2 R20, R60, R28.reuse, RZ ;  /* 0x0000001c3c147231 */ /* 0x081fe400000000ff */
[----:B------:R-:W-:Y:S02]  /*193d0*/  HFMA2 R52, R22, R61.H0_H0, -18, -18 ;  /* 0xcc80cc8016347431 */ /* 0x000fe4000004003d */
        /* <DEDUP_REMOVED lines=23> */
[----:B------:R-:W-:Y:S02]  /*19550*/  LOP3.LUT R34, R34, 0x64006400, RZ, 0xfc, !PT ;  /* 0x6400640022227812 */ /* 0x000fe400078efcff */
[----:B------:R-:W-:Y:S01]  /*19560*/  LOP3.LUT R35, R35, 0x64006400, RZ, 0xfc, !PT ;  /* 0x6400640023237812 */ /* 0x000fe200078efcff */
[----:B------:R-:W-:-:S02]  /*19570*/  HFMA2 R61, R68, R61.H0_H0, -18, -18 ;  /* 0xcc80cc80443d7431 */ /* 0x000fc4000004003d */
[-C--:B------:R-:W-:Y:S02]  /*19580*/  HFMA2 R68, R57, R31.reuse, R28 ;  /* 0x0000001f39447231 */ /* 0x080fe4000000001c */
[-C--:B------:R-:W-:Y:S02]  /*19590*/  HFMA2 R69, R58, R31.reuse, R29 ;  /* 0x0000001f3a457231 */ /* 0x080fe4000000001d */
[-C--:B------:R-:W-:Y:S02]  /*195a0*/  HFMA2 R70, R56, R31.reuse, R64 ;  /* 0x0000001f38467231 */ /* 0x080fe40000000040 */
[----:B------:R-:W-:Y:S02]  /*195b0*/  HFMA2 R71, R55, R31, R30 ;  /* 0x0000001f37477231 */ /* 0x000fe4000000001e */
[----:B------:R-:W5:Y:S01]  /*195c0*/  LDS.128 R28, [UR4+0x90] ;  /* 0x00009004ff1c7984 */ /* 0x000f620008000c00 */
[----:B------:R-:W-:Y:S02]  /*195d0*/  HADD2 R64, R32, -1026, -1026 ;  /* 0xe402e40220407430 */ /* 0x000fe40000000000 */
[----:B------:R-:W-:-:S02]  /*195e0*/  HADD2 R65, R33, -1026, -1026 ;  /* 0xe402e40221417430 */ /* 0x000fc40000000000 */
[----:B------:R-:W-:Y:S02]  /*195f0*/  HADD2 R66, R34, -1026, -1026 ;  /* 0xe402e40222427430 */ /* 0x000fe40000000000 */
[----:B------:R-:W-:Y:S02]  /*19600*/  HADD2 R67, R35, -1026, -1026 ;  /* 0xe402e40223437430 */ /* 0x000fe40000000000 */
        /* <DEDUP_REMOVED lines=16> */
[----:B------:R-:W2:Y:S01]  /*19710*/  LDS.128 R24, [UR4+0x100] ;  /* 0x00010004ff187984 */ /* 0x000ea20008000c00 */
[----:B---3--:R-:W-:Y:S01]  /*19720*/  @!P0 PRMT R110, R18, 0x7610, R110 ;  /* 0x00007610126e8816 */ /* 0x008fe2000000006e */
[-C--:B0-----:R-:W-:Y:S02]  /*19730*/  HFMA2 R32, R63, R20.reuse, RZ.H0_H0 ;  /* 0x000000143f207231 */ /* 0x081fe400000400ff */
[-C--:B------:R-:W-:Y:S01]  /*19740*/  HFMA2 R33, R59, R20.reuse, RZ ;  /* 0x000000143b217231 */ /* 0x080fe200000000ff */
[----:B------:R-:W-:Y:S02]  /*19750*/  @!P0 PRMT R105, R19, 0x7610, R105 ;  /* 0x0000761013698816 */ /* 0x000fe40000000069 */
[----:B------:R-:W-:Y:S01]  /*19760*/  @!P0 PRMT R110, R110, 0x7610, R18 ;  /* 0x000076106e6e8816 */ /* 0x000fe20000000012 */
[-C--:B------:R-:W-:Y:S02]  /*19770*/  HFMA2 R18, R60, R20.reuse, RZ ;  /* 0x000000143c127231 */ /* 0x080fe400000000ff */
[----:B------:R-:W-:-:S02]  /*19780*/  HFMA2 R20, R62, R20, RZ.H0_H0 ;  /* 0x000000143e147231 */ /* 0x000fc400000400ff */
[-C--:B------:R-:W-:Y:S02]  /*19790*/  HFMA2 R33, R4, R21.reuse, R33 ;  /* 0x0000001504217231 */ /* 0x080fe40000000021 */
[-C--:B------:R-:W-:Y:S01]  /*197a0*/  HFMA2 R32, R36, R21.reuse, R32 ;  /* 0x0000001524207231 */ /* 0x080fe20000000020 */
[----:B------:R-:W-:Y:S01]  /*197b0*/  @!P0 PRMT R105, R105, 0x7610, R19 ;  /* 0x0000761069698816 */ /* 0x000fe20000000013 */
[-C--:B------:R-:W-:Y:S02]  /*197c0*/  HFMA2 R19, R47, R21.reuse, R18 ;  /* 0x000000152f137231 */ /* 0x080fe40000000012 */
[----:B------:R-:W-:Y:S02]  /*197d0*/  HFMA2 R21, R48, R21, R20 ;  /* 0x0000001530157231 */ /* 0x000fe40000000014 */
[-C--:B------:R-:W-:Y:S02]  /*197e0*/  HFMA2 R20, R50, R22.reuse, R33 ;  /* 0x0000001632147231 */ /* 0x080fe40000000021 */
[----:B------:R-:W-:-:S02]  /*197f0*/  HFMA2 R18, R39, R22, R32 ;  /* 0x0000001627127231 */ /* 0x000fc40000000020 */
[-C--:B------:R-:W-:Y:S01]  /*19800*/  HFMA2 R19, R38, R22.reuse, R19 ;  /* 0x0000001626137231 */ /* 0x080fe20000000013 */
[----:B------:R-:W0:Y:S01]  /*19810*/  LDS.128 R32, [UR4+0x110] ;  /* 0x00011004ff207984 */ /* 0x000e220008000c00 */
[----:B------:R-:W-:Y:S02]  /*19820*/  HFMA2 R21, R49, R22, R21 ;  /* 0x0000001631157231 */ /* 0x000fe40000000015 */
[-C--:B------:R-:W-:Y:S02]  /*19830*/  HFMA2 R20, R56, R23.reuse, R20 ;  /* 0x0000001738147231 */ /* 0x080fe40000000014 */
        /* <DEDUP_REMOVED lines=19> */
[----:B------:R-:W-:Y:S01]  /*19970*/  HADD2 R72, R20.H0_H0, R20.H1_H1 ;  /* 0x3000001414487230 */ /* 0x000fe20000000800 */
[----:B------:R-:W3:Y:S01]  /*19980*/  LDS.128 R28, [UR4+0x180] ;  /* 0x00018004ff1c7984 */ /* 0x000ee20008000c00 */
        /* <DEDUP_REMOVED lines=14> */
[----:B------:R-:W2:Y:S01]  /*19a70*/  LDS.128 R20, [UR4+0x190] ;  /* 0x00019004ff147984 */ /* 0x000ea20008000c00 */
        /* <DEDUP_REMOVED lines=49> */
[----:B------:R-:W2:Y:S01]  /*19d90*/  LDS.128 R32, [UR4+0x280] ;  /* 0x00028004ff207984 */ /* 0x000ea20008000c00 */
[-C--:B------:R-:W-:Y:S02]  /*19da0*/  HFMA2 R20, R53, R23.reuse, R20 ;  /* 0x0000001735147231 */ /* 0x080fe40000000014 */
[-C--:B------:R-:W-:Y:S02]  /*19db0*/  HFMA2 R21, R52, R23.reuse, R21 ;  /* 0x0000001734157231 */ /* 0x080fe40000000015 */
[-C--:B------:R-:W-:Y:S02]  /*19dc0*/  HFMA2 R22, R61, R23.reuse, R22 ;  /* 0x000000173d167231 */ /* 0x080fe40000000016 */
[----:B------:R-:W-:Y:S02]  /*19dd0*/  HFMA2 R80, R51, R23, R78 ;  /* 0x0000001733507231 */ /* 0x000fe4000000004e */
[----:B------:R-:W-:Y:S01]  /*19de0*/  HADD2 R78, R20.H0_H0, R20.H1_H1 ;  /* 0x30000014144e7230 */ /* 0x000fe20000000800 */
[----:B------:R-:W3:Y:S01]  /*19df0*/  LDS.128 R28, [UR4+0x210] ;  /* 0x00021004ff1c7984 */ /* 0x000ee20008000c00 */
[----:B------:R-:W-:-:S02]  /*19e00*/  HADD2 R79, R21.H0_H0, R21.H1_H1 ;  /* 0x30000015154f7230 */ /* 0x000fc40000000800 */
[----:B------:R-:W-:Y:S02]  /*19e10*/  HADD2 R81, R22.H0_H0, R22.H1_H1 ;  /* 0x3000001616517230 */ /* 0x000fe40000000800 */
        /* <DEDUP_REMOVED lines=14> */
[----:B------:R-:W-:Y:S02]  /*19f00*/  HFMA2 R24, R57, R27, R24 ;  /* 0x0000001b39187231 */ /* 0x000fe40000000018 */
[-C--:B--2---:R-:W-:Y:S02]  /*19f10*/  HFMA2 R63, R63, R32.reuse, RZ ;  /* 0x000000203f3f7231 */ /* 0x084fe400000000ff */
        /* <DEDUP_REMOVED lines=12> */
[----:B------:R-:W-:Y:S02]  /*19fe0*/  HFMA2 R32, R57, R35, R60 ;  /* 0x0000002339207231 */ /* 0x000fe4000000003c */
[----:B------:R-:W-:-:S02]  /*19ff0*/  HFMA2 R82, R56, R27, R82 ;  /* 0x0000001b38527231 */ /* 0x000fc40000000052 */
[C---:B------:R-:W-:Y:S02]  /*1a000*/  HFMA2 R26, R55.reuse, R27, R26 ;  /* 0x0000001b371a7231 */ /* 0x040fe4000000001a */
[-C--:B------:R-:W-:Y:S02]  /*1a010*/  HFMA2 R33, R56, R35.reuse, R59 ;  /* 0x0000002338217231 */ /* 0x080fe4000000003b */
[----:B------:R-:W-:Y:S02]  /*1a020*/  HFMA2 R34, R55, R35, R34 ;  /* 0x0000002337227231 */ /* 0x000fe40000000022 */
[-C--:B---3--:R-:W-:Y:S02]  /*1a030*/  HFMA2 R24, R64, R28.reuse, R24 ;  /* 0x0000001c40187231 */ /* 0x088fe40000000018 */
        /* <DEDUP_REMOVED lines=8> */
[C---:B------:R-:W-:Y:S02]  /*1a0c0*/  HFMA2 R25, R45.reuse, R29, R25 ;  /* 0x0000001d2d197231 */ /* 0x040fe40000000019 */
[-C--:B------:R-:W-:Y:S02]  /*1a0d0*/  HFMA2 R32, R46, R21.reuse, R32 ;  /* 0x000000152e207231 */ /* 0x080fe40000000020 */
[----:B------:R-:W-:Y:S02]  /*1a0e0*/  HFMA2 R63, R45, R21, R63 ;  /* 0x000000152d3f7231 */ /* 0x000fe4000000003f */
[CC--:B------:R-:W-:Y:S02]  /*1a0f0*/  HFMA2 R82, R44.reuse, R29.reuse, R82 ;  /* 0x0000001d2c527231 */ /* 0x0c0fe40000000052 */
[----:B------:R-:W-:Y:S02]  /*1a100*/  HFMA2 R27, R43, R29, R26 ;  /* 0x0000001d2b1b7231 */ /* 0x000fe4000000001a */
[----:B------:R-:W-:-:S02]  /*1a110*/  HFMA2 R20, R44, R21, R33 ;  /* 0x000000152c147231 */ /* 0x000fc40000000021 */
[----:B------:R-:W-:Y:S02]  /*1a120*/  HFMA2 R34, R43, R21, R34 ;  /* 0x000000152b227231 */ /* 0x000fe40000000022 */
[CC--:B------:R-:W-:Y:S02]  /*1a130*/  HFMA2 R24, R42.reuse, R30.reuse, R24 ;  /* 0x0000001e2a187231 */ /* 0x0c0fe40000000018 */
[C---:B------:R-:W-:Y:S02]  /*1a140*/  HFMA2 R26, R41.reuse, R30, R25 ;  /* 0x0000001e291a7231 */ /* 0x040fe40000000019 */
[-C--:B------:R-:W-:Y:S02]  /*1a150*/  HFMA2 R32, R42, R22.reuse, R32 ;  /* 0x000000162a207231 */ /* 0x080fe40000000020 */
[----:B------:R-:W-:Y:S01]  /*1a160*/  HFMA2 R63, R41, R22, R63 ;  /* 0x00000016293f7231 */ /* 0x000fe2000000003f */
[----:B----4-:R-:W-:Y:S01]  /*1a170*/  @!P0 IADD3 R113, PT, PT, R37, R114, RZ ;  /* 0x0000007225718210 */ /* 0x010fe20007ffe0ff */
[-C--:B------:R-:W-:Y:S01]  /*1a180*/  HFMA2 R82, R40, R30.reuse, R82 ;  /* 0x0000001e28527231 */ /* 0x080fe20000000052 */
[----:B------:R-:W-:Y:S01]  /*1a190*/  IADD3 R114, PT, PT, R114, 0x10, RZ ;  /* 0x0000001072727810 */ /* 0x000fe20007ffe0ff */
[----:B------:R-:W-:-:S02]  /*1a1a0*/  HFMA2 R27, R54, R30, R27 ;  /* 0x0000001e361b7231 */ /* 0x000fc4000000001b */
[-C--:B------:R-:W-:Y:S02]  /*1a1b0*/  HFMA2 R20, R40, R22.reuse, R20 ;  /* 0x0000001628147231 */ /* 0x080fe40000000014 */
[----:B------:R-:W-:Y:S02]  /*1a1c0*/  HFMA2 R34, R54, R22, R34 ;  /* 0x0000001636227231 */ /* 0x000fe40000000022 */
[CC--:B------:R-:W-:Y:S02]  /*1a1d0*/  HFMA2 R24, R53.reuse, R31.reuse, R24 ;  /* 0x0000001f35187231 */ /* 0x0c0fe40000000018 */
[C---:B------:R-:W-:Y:S02]  /*1a1e0*/  HFMA2 R26, R52.reuse, R31, R26 ;  /* 0x0000001f341a7231 */ /* 0x040fe4000000001a */
[-C--:B------:R-:W-:Y:S02]  /*1a1f0*/  HFMA2 R32, R53, R23.reuse, R32 ;  /* 0x0000001735207231 */ /* 0x080fe40000000020 */
[----:B------:R-:W-:Y:S01]  /*1a200*/  HFMA2 R63, R52, R23, R63 ;  /* 0x00000017343f7231 */ /* 0x000fe2000000003f */
[----:B------:R-:W-:Y:S01]  /*1a210*/  ISETP.GE.AND P0, PT, R114, R115, PT ;  /* 0x000000737200720c */ /* 0x000fe20003f06270 */
[----:B------:R-:W-:-:S02]  /*1a220*/  HFMA2 R82, R51, R31, R82 ;  /* 0x0000001f33527231 */ /* 0x000fc40000000052 */
[----:B------:R-:W-:Y:S02]  /*1a230*/  HFMA2 R27, R61, R31, R27 ;  /* 0x0000001f3d1b7231 */ /* 0x000fe4000000001b */
        /* <DEDUP_REMOVED lines=48> */
[----:B------:R-:W-:Y:S01]  /*1a540*/  HFMA2 R5, R20, R105, R5 ;  /* 0x0000006914057231 */ /* 0x000fe20000000005 */
[----:B------:R-:W-:Y:S06]  /*1a550*/  @!P0 BRA `(.L_x_2565) ;  /* 0xffffffe800188947 */ /* 0x000fec000383ffff */
.L_x_2564:
        /* <DEDUP_REMOVED lines=12> */
.L_x_2569:
[----:B------:R-:W0:Y:S02]  /*1a620*/  LDS R2, [R0] ;  /* 0x0000000000027984 */ /* 0x000e240000000800 */
[----:B0-----:R-:W-:-:S05]  /*1a630*/  HADD2 R3, R2, R19 ;  /* 0x0000001302037230 */ /* 0x001fca0000000000 */
[----:B------:R-:W0:Y:S02]  /*1a640*/  ATOMS.CAST.SPIN P0, [R0], R2, R3 ;  /* 0x000000020000758d */ /* 0x000e240001800003 */
[----:B0-----:R-:W-:Y:S05]  /*1a650*/  @!P0 BRA `(.L_x_2569) ;  /* 0xfffffffc00f08947 */ /* 0x001fea000383ffff */
[----:B------:R-:W-:Y:S05]  /*1a660*/  BRA `(.L_x_2567) ;  /* 0x00000000000c7947 */ /* 0x000fea0003800000 */
.L_x_2568:
[----:B------:R-:W2:Y:S02]  /*1a670*/  LD.E R0, desc[UR8][R16.64] ;  /* 0x0000000810007980 */ /* 0x000ea4000c101900 */
[----:B--2---:R-:W-:-:S05]  /*1a680*/  IADD3 R3, PT, PT, R19, R0, RZ ;  /* 0x0000000013037210 */ /* 0x004fca0007ffe0ff */
[----:B------:R0:W-:Y:S02]  /*1a690*/  ST.E desc[UR8][R16.64], R3 ;  /* 0x0000000310007985 */ /* 0x0001e4000c101908 */
.L_x_2567:
[----:B------:R-:W-:Y:S05]  /*1a6a0*/  BSYNC.RECONVERGENT B0 ;  /* 0x0000000000007941 */ /* 0x000fea0003800200 */
.L_x_2566:
[----:B------:R1:W-:Y:S01]  /*1a6b0*/  ATOM.E.ADD.F16x2.RN.STRONG.GPU P0, RZ, desc[UR8][R16.64+0x4], R15 ;  /* 0x8000040f10ff79a2 */ /* 0x0003e2000c10e108 */
[----:B------:R-:W-:Y:S04]  /*1a6c0*/  BSSY.RECONVERGENT B0, `(.L_x_2570) ;  /* 0x000000e000007945 */ /* 0x000fe80003800200 */
[----:B-1----:R-:W-:Y:S05]  /*1a6d0*/  @P0 BRA `(.L_x_2571) ;  /* 0x0000000000300947 */ /* 0x002fea0003800000 */
[----:B------:R-:W1:Y:S02]  /*1a6e0*/  QSPC.E.S P0, RZ, [R16+0x4] ;  /* 0x0000040010ff73aa */ /* 0x000e640000000500 */
[----:B-1----:R-:W-:Y:S05]  /*1a6f0*/  @!P0 BRA `(.L_x_2572) ;  /* 0x00000000001c8947 */ /* 0x002fea0003800000 */
[----:B------:R-:W-:-:S04]  /*1a700*/  MOV R2, R16 ;  /* 0x0000001000027202 */ /* 0x000fc80000000f00 */
[----:B------:R-:W-:-:S07]  /*1a710*/  MOV R0, R2 ;  /* 0x0000000200007202 */ /* 0x000fce0000000f00 */
.L_x_2573:
[----:B------:R-:W0:Y:S02]  /*1a720*/  LDS R2, [R0+0x4] ;  /* 0x0000040000027984 */ /* 0x000e240000000800 */
[----:B0-----:R-:W-:-:S05]  /*1a730*/  HFMA2 R3, R2, 1, 1, R15 ;  /* 0x3c003c0002037831 */ /* 0x001fca000000000f */
[----:B------:R-:W0:Y:S02]  /*1a740*/  ATOMS.CAST.SPIN P0, [R0+0x4], R2, R3 ;  /* 0x000004020000758d */ /* 0x000e240001800003 */
[----:B0-----:R-:W-:Y:S05]  /*1a750*/  @!P0 BRA `(.L_x_2573) ;  /* 0xfffffffc00f08947 */ /* 0x001fea000383ffff */
[----:B------:R-:W-:Y:S05]  /*1a760*/  BRA `(.L_x_2571) ;  /* 0x00000000000c7947 */ /* 0x000fea0003800000 */
.L_x_2572:
[----:B------:R-:W0:Y:S02]  /*1a770*/  LD.E R0, desc[UR8][R16.64+0x4] ;  /* 0x0000040810007980 */ /* 0x000e24000c101900 */
[----:B0-----:R-:W-:-:S05]  /*1a780*/  IADD3 R3, PT, PT, R15, R0, RZ ;  /* 0x000000000f037210 */ /* 0x001fca0007ffe0ff */
[----:B------:R1:W-:Y:S02]  /*1a790*/  ST.E desc[UR8][R16.64+0x4], R3 ;  /* 0x0000040310007985 */ /* 0x0003e4000c101908 */
.L_x_2571:
[----:B------:R-:W-:Y:S05]  /*1a7a0*/  BSYNC.RECONVERGENT B0 ;  /* 0x0000000000007941 */ /* 0x000fea0003800200 */
.L_x_2570:
        /* <DEDUP_REMOVED lines=10> */
.L_x_2577:
[----:B------:R-:W0:Y:S02]  /*1a850*/  LDS R2, [R0] ;  /* 0x0000000000027984 */ /* 0x000e240000000800 */
[----:B0-----:R-:W-:-:S05]  /*1a860*/  HADD2 R3, R2, R15 ;  /* 0x0000000f02037230 */ /* 0x001fca0000000000 */
[----:B------:R-:W0:Y:S02]  /*1a870*/  ATOMS.CAST.SPIN P0, [R0], R2, R3 ;  /* 0x000000020000758d */ /* 0x000e240001800003 */
[----:B0-----:R-:W-:Y:S05]  /*1a880*/  @!P0 BRA `(.L_x_2577) ;  /* 0xfffffffc00f08947 */ /* 0x001fea000383ffff */
[----:B------:R-:W-:Y:S05]  /*1a890*/  BRA `(.L_x_2575) ;  /* 0x00000000000c7947 */ /* 0x000fea0003800000 */
.L_x_2576:
[----:B------:R-:W2:Y:S02]  /*1a8a0*/  LD.E R0, desc[UR8][R16.64] ;  /* 0x0000000810007980 */ /* 0x000ea4000c101900 */
[----:B--2---:R-:W-:-:S05]  /*1a8b0*/  IADD3 R3, PT, PT, R15, R0, RZ ;  /* 0x000000000f037210 */ /* 0x004fca0007ffe0ff */
[----:B------:R0:W-:Y:S02]  /*1a8c0*/  ST.E desc[UR8][R16.64], R3 ;  /* 0x0000000310007985 */ /* 0x0001e4000c101908 */
.L_x_2575:
[----:B------:R-:W-:Y:S05]  /*1a8d0*/  BSYNC.RECONVERGENT B0 ;  /* 0x0000000000007941 */ /* 0x000fea0003800200 */
.L_x_2574:
[----:B------:R1:W-:Y:S01]  /*1a8e0*/  ATOM.E.ADD.F16x2.RN.STRONG.GPU P0, RZ, desc[UR8][R16.64+0x4], R13 ;  /* 0x8000040d10ff79a2 */ /* 0x0003e2000c10e108 */
[----:B------:R-:W-:Y:S04]  /*1a8f0*/  BSSY.RECONVERGENT B0, `(.L_x_2578) ;  /* 0x000000e000007945 */ /* 0x000fe80003800200 */
[----:B-1----:R-:W-:Y:S05]  /*1a900*/  @P0 BRA `(.L_x_2579) ;  /* 0x0000000000300947 */ /* 0x002fea0003800000 */
[----:B------:R-:W1:Y:S02]  /*1a910*/  QSPC.E.S P0, RZ, [R16+0x4] ;  /* 0x0000040010ff73aa */ /* 0x000e640000000500 */
[----:B-1----:R-:W-:Y:S05]  /*1a920*/  @!P0 BRA `(.L_x_2580) ;  /* 0x00000000001c8947 */ /* 0x002fea0003800000 */
[----:B------:R-:W-:-:S04]  /*1a930*/  MOV R2, R16 ;  /* 0x0000001000027202 */ /* 0x000fc80000000f00 */
[----:B------:R-:W-:-:S07]  /*1a940*/  MOV R0, R2 ;  /* 0x0000000200007202 */ /* 0x000fce0000000f00 */
.L_x_2581:
[----:B------:R-:W0:Y:S02]  /*1a950*/  LDS R2, [R0+0x4] ;  /* 0x0000040000027984 */ /* 0x000e240000000800 */
[----:B0-----:R-:W-:-:S05]  /*1a960*/  HFMA2 R3, R2, 1, 1, R13 ;  /* 0x3c003c0002037831 */ /* 0x001fca000000000d */
[----:B------:R-:W0:Y:S02]  /*1a970*/  ATOMS.CAST.SPIN P0, [R0+0x4], R2, R3 ;  /* 0x000004020000758d */ /* 0x000e240001800003 */
[----:B0-----:R-:W-:Y:S05]  /*1a980*/  @!P0 BRA `(.L_x_2581) ;  /* 0xfffffffc00f08947 */ /* 0x001fea000383ffff */
[----:B------:R-:W-:Y:S05]  /*1a990*/  BRA `(.L_x_2579) ;  /* 0x00000000000c7947 */ /* 0x000fea0003800000 */
.L_x_2580:
[----:B------:R-:W0:Y:S02]  /*1a9a0*/  LD.E R0, desc[UR8][R16.64+0x4] ;  /* 0x0000040810007980 */ /* 0x000e24000c101900 */
[----:B0-----:R-:W-:-:S05]  /*1a9b0*/  IADD3 R3, PT, PT, R13, R0, RZ ;  /* 0x000000000d037210 */ /* 0x001fca0007ffe0ff */
[----:B------:R1:W-:Y:S02]  /*1a9c0*/  ST.E desc[UR8][R16.64+0x4], R3 ;  /* 0x0000040310007985 */ /* 0x0003e4000c101908 */
.L_x_2579:
[----:B------:R-:W-:Y:S05]  /*1a9d0*/  BSYNC.RECONVERGENT B0 ;  /* 0x0000000000007941 */ /* 0x000fea0003800200 */
.L_x_2578:
        /* <DEDUP_REMOVED lines=10> */
.L_x_2585:
[----:B------:R-:W0:Y:S02]  /*1aa80*/  LDS R2, [R0] ;  /* 0x0000000000027984 */ /* 0x000e240000000800 */
[----:B0-----:R-:W-:-:S05]  /*1aa90*/  HADD2 R3, R2, R13 ;  /* 0x0000000d02037230 */ /* 0x001fca0000000000 */
[----:B------:R-:W0:Y:S02]  /*1aaa0*/  ATOMS.CAST.SPIN P0, [R0], R2, R3 ;  /* 0x000000020000758d */ /* 0x000e240001800003 */
[----:B0-----:R-:W-:Y:S05]  /*1aab0*/  @!P0 BRA `(.L_x_2585) ;  /* 0xfffffffc00f08947 */ /* 0x001fea000383ffff */
[----:B------:R-:W-:Y:S05]  /*1aac0*/  BRA `(.L_x_2583) ;  /* 0x00000000000c7947 */ /* 0x000fea0003800000 */
.L_x_2584:
[----:B------:R-:W2:Y:S02]  /*1aad0*/  LD.E R0, desc[UR8][R16.64] ;  /* 0x0000000810007980 */ /* 0x000ea4000c101900 */
[----:B--2---:R-:W-:-:S05]  /*1aae0*/  IADD3 R3, PT, PT, R13, R0, RZ ;  /* 0x000000000d037210 */ /* 0x004fca0007ffe0ff */
[----:B------:R0:W-:Y:S02]  /*1aaf0*/  ST.E desc[UR8][R16.64], R3 ;  /* 0x0000000310007985 */ /* 0x0001e4000c101908 */
.L_x_2583:
[----:B------:R-:W-:Y:S05]  /*1ab00*/  BSYNC.RECONVERGENT B0 ;  /* 0x0000000000007941 */ /* 0x000fea0003800200 */
.L_x_2582:
[----:B------:R1:W-:Y:S01]  /*1ab10*/  ATOM.E.ADD.F16x2.RN.STRONG.GPU P0, RZ, desc[UR8][R16.64+0x4], R11 ;  /* 0x8000040b10ff79a2 */ /* 0x0003e2000c10e108 */
[----:B------:R-:W-:Y:S04]  /*1ab20*/  BSSY.RECONVERGENT B0, `(.L_x_2586) ;  /* 0x000000e000007945 */ /* 0x000fe80003800200 */
[----:B-1----:R-:W-:Y:S05]  /*1ab30*/  @P0 BRA `(.L_x_2587) ;  /* 0x0000000000300947 */ /* 0x002fea0003800000 */
[----:B------:R-:W1:Y:S02]  /*1ab40*/  QSPC.E.S P0, RZ, [R16+0x4] ;  /* 0x0000040010ff73aa */ /* 0x000e640000000500 */
[----:B-1----:R-:W-:Y:S05]  /*1ab50*/  @!P0 BRA `(.L_x_2588) ;  /* 0x00000000001c8947 */ /* 0x002fea0003800000 */
[----:B------:R-:W-:-:S04]  /*1ab60*/  MOV R2, R16 ;  /* 0x0000001000027202 */ /* 0x000fc80000000f00 */
[----:B------:R-:W-:-:S07]  /*1ab70*/  MOV R0, R2 ;  /* 0x0000000200007202 */ /* 0x000fce0000000f00 */
.L_x_2589:
[----:B------:R-:W0:Y:S02]  /*1ab80*/  LDS R2, [R0+0x4] ;  /* 0x0000040000027984 */ /* 0x000e240000000800 */
[----:B0-----:R-:W-:-:S05]  /*1ab90*/  HFMA2 R3, R2, 1, 1, R11 ;  /* 0x3c003c0002037831 */ /* 0x001fca000000000b */
[----:B------:R-:W0:Y:S02]  /*1aba0*/  ATOMS.CAST.SPIN P0, [R0+0x4], R2, R3 ;  /* 0x000004020000758d */ /* 0x000e240001800003 */
[----:B0-----:R-:W-:Y:S05]  /*1abb0*/  @!P0 BRA `(.L_x_2589) ;  /* 0xfffffffc00f08947 */ /* 0x001fea000383ffff */
[----:B------:R-:W-:Y:S05]  /*1abc0*/  BRA `(.L_x_2587) ;  /* 0x00000000000c7947 */ /* 0x000fea0003800000 */
.L_x_2588:
[----:B------:R-:W0:Y:S02]  /*1abd0*/  LD.E R0, desc[UR8][R16.64+0x4] ;  /* 0x0000040810007980 */ /* 0x000e24000c101900 */
[----:B0-----:R-:W-:-:S05]  /*1abe0*/  IADD3 R3, PT, PT, R11, R0, RZ ;  /* 0x000000000b037210 */ /* 0x001fca0007ffe0ff */
[----:B------:R1:W-:Y:S02]  /*1abf0*/  ST.E desc[UR8][R16.64+0x4], R3 ;  /* 0x0000040310007985 */ /* 0x0003e4000c101908 */
.L_x_2587:
[----:B------:R-:W-:Y:S05]  /*1ac00*/  BSYNC.RECONVERGENT B0 ;  /* 0x0000000000007941 */ /* 0x000fea0003800200 */
.L_x_2586:
        /* <DEDUP_REMOVED lines=10> */
.L_x_2593:
[----:B------:R-:W0:Y:S02]  /*1acb0*/  LDS R2, [R0] ;  /* 0x0000000000027984 */ /* 0x000e240000000800 */
[----:B0-----:R-:W-:-:S05]  /*1acc0*/  HADD2 R3, R2, R11 ;  /* 0x0000000b02037230 */ /* 0x001fca0000000000 */
[----:B------:R-:W0:Y:S02]  /*1acd0*/  ATOMS.CAST.SPIN P0, [R0], R2, R3 ;  /* 0x000000020000758d */ /* 0x000e240001800003 */
[----:B0-----:R-:W-:Y:S05]  /*1ace0*/  @!P0 BRA `(.L_x_2593) ;  /* 0xfffffffc00f08947 */ /* 0x001fea000383ffff */
[----:B------:R-:W-:Y:S05]  /*1acf0*/  BRA `(.L_x_2591) ;  /* 0x00000000000c7947 */ /* 0x000fea0003800000 */
.L_x_2592:
[----:B------:R-:W2:Y:S02]  /*1ad00*/  LD.E R0, desc[UR8][R16.64] ;  /* 0x0000000810007980 */ /* 0x000ea4000c101900 */
[----:B--2---:R-:W-:-:S05]  /*1ad10*/  IADD3 R3, PT, PT, R11, R0, RZ ;  /* 0x000000000b037210 */ /* 0x004fca0007ffe0ff */
[----:B------:R0:W-:Y:S02]  /*1ad20*/  ST.E desc[UR8][R16.64], R3 ;  /* 0x0000000310007985 */ /* 0x0001e4000c101908 */
.L_x_2591:
[----:B------:R-:W-:Y:S05]  /*1ad30*/  BSYNC.RECONVERGENT B0 ;  /* 0x0000000000007941 */ /* 0x000fea0003800200 */
.L_x_2590:
[----:B------:R1:W-:Y:S01]  /*1ad40*/  ATOM.E.ADD.F16x2.RN.STRONG.GPU P0, RZ, desc[UR8][R16.64+0x4], R9 ;  /* 0x8000040910ff79a2 */ /* 0x0003e2000c10e108 */
[----:B------:R-:W-:Y:S04]  /*1ad50*/  BSSY.RECONVERGENT B0, `(.L_x_2594) ;  /* 0x000000e000007945 */ /* 0x000fe80003800200 */
[----:B-1----:R-:W-:Y:S05]  /*1ad60*/  @P0 BRA `(.L_x_2595) ;  /* 0x0000000000300947 */ /* 0x002fea0003800000 */
[----:B------:R-:W1:Y:S02]  /*1ad70*/  QSPC.E.S P0, RZ, [R16+0x4] ;  /* 0x0000040010ff73aa */ /* 0x000e640000000500 */
[----:B-1----:R-:W-:Y:S05]  /*1ad80*/  @!P0 BRA `(.L_x_2596) ;  /* 0x00000000001c8947 */ /* 0x002fea0003800000 */
[----:B------:R-:W-:-:S04]  /*1ad90*/  MOV R2, R16 ;  /* 0x0000001000027202 */ /* 0x000fc80000000f00 */
[----:B------:R-:W-:-:S07]  /*1ada0*/  MOV R0, R2 ;  /* 0x0000000200007202 */ /* 0x000fce0000000f00 */
.L_x_2597:
[----:B------:R-:W0:Y:S02]  /*1adb0*/  LDS R2, [R0+0x4] ;  /* 0x0000040000027984 */ /* 0x000e240000000800 */
[----:B0-----:R-:W-:-:S05]  /*1adc0*/  HFMA2 R3, R2, 1, 1, R9 ;  /* 0x3c003c0002037831 */ /* 0x001fca0000000009 */
[----:B------:R-:W0:Y:S02]  /*1add0*/  ATOMS.CAST.SPIN P0, [R0+0x4], R2, R3 ;  /* 0x000004020000758d */ /* 0x000e240001800003 */
[----:B0-----:R-:W-:Y:S05]  /*1ade0*/  @!P0 BRA `(.L_x_2597) ;  /* 0xfffffffc00f08947 */ /* 0x001fea000383ffff */
[----:B------:R-:W-:Y:S05]  /*1adf0*/  BRA `(.L_x_2595) ;  /* 0x00000000000c7947 */ /* 0x000fea0003800000 */
.L_x_2596:
[----:B------:R-:W0:Y:S02]  /*1ae00*/  LD.E R0, desc[UR8][R16.64+0x4] ;  /* 0x0000040810007980 */ /* 0x000e24000c101900 */
[----:B0-----:R-:W-:-:S05]  /*1ae10*/  IADD3 R3, PT, PT, R9, R0, RZ ;  /* 0x0000000009037210 */ /* 0x001fca0007ffe0ff */
[----:B------:R1:W-:Y:S02]  /*1ae20*/  ST.E desc[UR8][R16.64+0x4], R3 ;  /* 0x0000040310007985 */ /* 0x0003e4000c101908 */
.L_x_2595:
[----:B------:R-:W-:Y:S05]  /*1ae30*/  BSYNC.RECONVERGENT B0 ;  /* 0x0000000000007941 */ /* 0x000fea0003800200 */
.L_x_2594:
        /* <DEDUP_REMOVED lines=11> */
.L_x_2601:
[----:B------:R-:W0:Y:S02]  /*1aef0*/  LDS R2, [R0] ;  /* 0x0000000000027984 */ /* 0x000e240000000800 */
[----:B0-----:R-:W-:-:S05]  /*1af00*/  HADD2 R3, R2, R11 ;  /* 0x0000000b02037230 */ /* 0x001fca0000000000 */
[----:B------:R-:W0:Y:S02]  /*1af10*/  ATOMS.CAST.SPIN P0, [R0], R2, R3 ;  /* 0x000000020000758d */ /* 0x000e240001800003 */
[----:B0-----:R-:W-:Y:S05]  /*1af20*/  @!P0 BRA `(.L_x_2601) ;  /* 0xfffffffc00f08947 */ /* 0x001fea000383ffff */
[----:B------:R-:W-:Y:S05]  /*1af30*/  BRA `(.L_x_2599) ;  /* 0x00000000000c7947 */ /* 0x000fea0003800000 */
.L_x_2600:
[----:B------:R-:W2:Y:S02]  /*1af40*/  LD.E R0, desc[UR8][R16.64] ;  /* 0x0000000810007980 */ /* 0x000ea4000c101900 */
[----:B--2---:R-:W-:-:S05]  /*1af50*/  IADD3 R3, PT, PT, R11, R0, RZ ;  /* 0x000000000b037210 */ /* 0x004fca0007ffe0ff */
[----:B------:R0:W-:Y:S02]  /*1af60*/  ST.E desc[UR8][R16.64], R3 ;  /* 0x0000000310007985 */ /* 0x0001e4000c101908 */
.L_x_2599:
[----:B------:R-:W-:Y:S05]  /*1af70*/  BSYNC.RECONVERGENT B0 ;  /* 0x0000000000007941 */ /* 0x000fea0003800200 */
.L_x_2598:
[----:B------:R1:W-:Y:S01]  /*1af80*/  ATOM.E.ADD.F16x2.RN.STRONG.GPU P0, RZ, desc[UR8][R16.64+0x4], R7 ;  /* 0x8000040710ff79a2 */ /* 0x0003e2000c10e108 */
[----:B------:R-:W-:Y:S04]  /*1af90*/  BSSY.RECONVERGENT B0, `(.L_x_2602) ;  /* 0x000000e000007945 */ /* 0x000fe80003800200 */
[----:B-1----:R-:W-:Y:S05]  /*1afa0*/  @P0 BRA `(.L_x_2603) ;  /* 0x0000000000300947 */ /* 0x002fea0003800000 */
[----:B------:R-:W1:Y:S02]  /*1afb0*/  QSPC.E.S P0, RZ, [R16+0x4] ;  /* 0x0000040010ff73aa */ /* 0x000e640000000500 */
[----:B-1----:R-:W-:Y:S05]  /*1afc0*/  @!P0 BRA `(.L_x_2604) ;  /* 0x00000000001c8947 */ /* 0x002fea0003800000 */
[----:B------:R-:W-:-:S04]  /*1afd0*/  MOV R2, R16 ;  /* 0x0000001000027202 */ /* 0x000fc80000000f00 */
[----:B------:R-:W-:-:S07]  /*1afe0*/  MOV R0, R2 ;  /* 0x0000000200007202 */ /* 0x000fce0000000f00 */
.L_x_2605:
[----:B------:R-:W0:Y:S02]  /*1aff0*/  LDS R2, [R0+0x4] ;  /* 0x0000040000027984 */ /* 0x000e240000000800 */
[----:B0-----:R-:W-:-:S05]  /*1b000*/  HFMA2 R3, R2, 1, 1, R7 ;  /* 0x3c003c0002037831 */ /* 0x001fca0000000007 */
[----:B------:R-:W0:Y:S02]  /*1b010*/  ATOMS.CAST.SPIN P0, [R0+0x4], R2, R3 ;  /* 0x000004020000758d */ /* 0x000e240001800003 */
[----:B0-----:R-:W-:Y:S05]  /*1b020*/  @!P0 BRA `(.L_x_2605) ;  /* 0xfffffffc00f08947 */ /* 0x001fea000383ffff */
[----:B------:R-:W-:Y:S05]  /*1b030*/  BRA `(.L_x_2603) ;  /* 0x00000000000c7947 */ /* 0x000fea0003800000 */
.L_x_2604:
[----:B------:R-:W0:Y:S02]  /*1b040*/  LD.E R0, desc[UR8][R16.64+0x4] ;  /* 0x0000040810007980 */ /* 0x000e24000c101900 */
[----:B0-----:R-:W-:-:S05]  /*1b050*/  IADD3 R3, PT, PT, R7, R0, RZ ;  /* 0x0000000007037210 */ /* 0x001fca0007ffe0ff */
[----:B------:R1:W-:Y:S02]  /*1b060*/  ST.E desc[UR8][R16.64+0x4], R3 ;  /* 0x0000040310007985 */ /* 0x0003e4000c101908 */
.L_x_2603:
[----:B------:R-:W-:Y:S05]  /*1b070*/  BSYNC.RECONVERGENT B0 ;  /* 0x0000000000007941 */ /* 0x000fea0003800200 */
.L_x_2602:
        /* <DEDUP_REMOVED lines=10> */
.L_x_2609:
[----:B------:R-:W0:Y:S02]  /*1b120*/  LDS R2, [R0] ;  /* 0x0000000000027984 */ /* 0x000e240000000800 */
[----:B0-----:R-:W-:-:S05]  /*1b130*/  HADD2 R3, R2, R7 ;  /* 0x0000000702037230 */ /* 0x001fca0000000000 */
[----:B------:R-:W0:Y:S02]  /*1b140*/  ATOMS.CAST.SPIN P0, [R0], R2, R3 ;  /* 0x000000020000758d */ /* 0x000e240001800003 */
[----:B0-----:R-:W-:Y:S05]  /*1b150*/  @!P0 BRA `(.L_x_2609) ;  /* 0xfffffffc00f08947 */ /* 0x001fea000383ffff */
[----:B------:R-:W-:Y:S05]  /*1b160*/  BRA `(.L_x_2607) ;  /* 0x00000000000c7947 */ /* 0x000fea0003800000 */
.L_x_2608:
[----:B------:R-:W2:Y:S02]  /*1b170*/  LD.E R0, desc[UR8][R16.64] ;  /* 0x0000000810007980 */ /* 0x000ea4000c101900 */
[----:B--2---:R-:W-:-:S05]  /*1b180*/  IADD3 R3, PT, PT, R7, R0, RZ ;  /* 0x0000000007037210 */ /* 0x004fca0007ffe0ff */
[----:B------:R0:W-:Y:S02]  /*1b190*/  ST.E desc[UR8][R16.64], R3 ;  /* 0x0000000310007985 */ /* 0x0001e4000c101908 */
.L_x_2607:
[----:B------:R-:W-:Y:S05]  /*1b1a0*/  BSYNC.RECONVERGENT B0 ;  /* 0x0000000000007941 */ /* 0x000fea0003800200 */
.L_x_2606:
[----:B------:R1:W-:Y:S02]  /*1b1b0*/  ATOM.E.ADD.F16x2.RN.STRONG.GPU P0, RZ, desc[UR8][R16.64+0x4], R5 ;  /* 0x8000040510ff79a2 */ /* 0x0003e4000c10e108 */
[----:B-1----:R-:W-:Y:S05]  /*1b1c0*/  @P0 EXIT ;  /* 0x000000000000094d */ /* 0x002fea0003800000 */
[----:B------:R-:W1:Y:S02]  /*1b1d0*/  QSPC.E.S P0, RZ, [R16+0x4] ;  /* 0x0000040010ff73aa */ /* 0x000e640000000500 */
[----:B-1----:R-:W-:Y:S05]  /*1b1e0*/  @!P0 BRA `(.L_x_2610) ;  /* 0x00000000001c8947 */ /* 0x002fea0003800000 */
[----:B------:R-:W-:-:S04]  /*1b1f0*/  MOV R2, R16 ;  /* 0x0000001000027202 */ /* 0x000fc80000000f00 */
[----:B------:R-:W-:-:S07]  /*1b200*/  MOV R0, R2 ;  /* 0x0000000200007202 */ /* 0x000fce0000000f00 */
.L_x_2611:
[----:B------:R-:W0:Y:S02]  /*1b210*/  LDS R2, [R0+0x4] ;  /* 0x0000040000027984 */ /* 0x000e240000000800 */
[----:B0-----:R-:W-:-:S05]  /*1b220*/  HFMA2 R3, R2, 1, 1, R5 ;  /* 0x3c003c0002037831 */ /* 0x001fca0000000005 */
[----:B------:R-:W0:Y:S02]  /*1b230*/  ATOMS.CAST.SPIN P0, [R0+0x4], R2, R3 ;  /* 0x000004020000758d */ /* 0x000e240001800003 */
[----:B0-----:R-:W-:Y:S05]  /*1b240*/  @!P0 BRA `(.L_x_2611) ;  /* 0xfffffffc00f08947 */ /* 0x001fea000383ffff */
[----:B------:R-:W-:Y:S05]  /*1b250*/  EXIT ;  /* 0x000000000000794d */ /* 0x000fea0003800000 */
.L_x_2610:
[----:B------:R-:W0:Y:S02]  /*1b260*/  LD.E R0, desc[UR8][R16.64+0x4] ;  /* 0x0000040810007980 */ /* 0x000e24000c101900 */
[----:B0-----:R-:W-:-:S05]  /*1b270*/  IADD3 R3, PT, PT, R5, R0, RZ ;  /* 0x0000000005037210 */ /* 0x001fca0007ffe0ff */
[----:B------:R-:W-:Y:S01]  /*1b280*/  ST.E desc[UR8][R16.64+0x4], R3 ;  /* 0x0000040310007985 */ /* 0x000fe2000c101908 */
[----:B------:R-:W-:Y:S05]  /*1b290*/  EXIT ;  /* 0x000000000000794d */ /* 0x000fea0003800000 */
.L_x_2612:
        /* <DEDUP_REMOVED lines=14> */
.L_x_3337:


//--------------------- .text._Z23gemm_half_q_half_kernelILi5ELb0ELb1EEvPK6__halfPKjS4_S2_PS0_iiiiPKtS7_iiiiiibS2_i --------------------------
	.section	.text._Z23gemm_half_q_half_kernelILi5ELb0ELb1EEvPK6__halfPKjS4_S2_PS0_iiiiPKtS7_iiiiiibS2_i,"ax",@progbits
	.align	128
        .global         _Z23gemm_half_q_half_kernelILi5ELb0ELb1EEvPK6__halfPKjS4_S2_PS0_iiiiPKtS7_iiiiiibS2_i
        .type           _Z23gemm_half_q_half_kernelILi5ELb0ELb1EEvPK6__halfPKjS4_S2_PS0_iiiiPKtS7_iiiiiibS2_i,@function
        .size           _Z23gemm_half_q_half_kernelILi5ELb0ELb1EEvPK6__halfPKjS4_S2_PS0_iiiiPKtS7_iiiiiibS2_i,(.L_x_3338 - _Z23gemm_half_q_half_kernelILi5ELb0ELb1EEvPK6__halfPKjS4_S2_PS0_iiiiPKtS7_iiiiiibS2_i)
        .other          _Z23gemm_half_q_half_kernelILi5ELb0ELb1EEvPK6__halfPKjS4_S2_PS0_iiiiPKtS7_iiiiiibS2_i,@"STO_CUDA_ENTRY STV_DEFAULT"
_Z23gemm_half_q_half_kernelILi5ELb0ELb1EEvPK6__halfPKjS4_S2_PS0_iiiiPKtS7_iiiiiibS2_i:
.text._Z23gemm_half_q_half_kernelILi5ELb0ELb1EEvPK6__halfPKjS4_S2_PS0_iiiiPKtS7_iiiiiibS2_i:
        /* <DEDUP_REMOVED lines=32> */
[----:B------:R-:W-:Y:S02]  /*0200*/  LEA.HI.X R9, R9, UR5, R12, 0x1, P1 ;  /* 0x0000000509097c11 */ /* 0x000fe400088f0c0c */
[----:B------:R-:W-:Y:S02]  /*0210*/  IADD3 R11, P1, PT, R0, R10, RZ ;  /* 0x0000000a000b7210 */ /* 0x000fe40007f3e0ff */
[----:B------:R-:W-:Y:S02]  /*0220*/  LEA.HI.X.SX32 R7, R4, RZ, 0x1, P2 ;  /* 0x000000ff04077211 */ /* 0x000fe400010f0eff */
[----:B------:R-:W-:Y:S01]  /*0230*/  LEA R6, P2, R16, UR4, 0x1 ;  /* 0x0000000410067c11 */ /* 0x000fe2000f8408ff */
[----:B------:R-:W2:Y:S01]  /*0240*/  LDG.E.U16.CONSTANT R9, desc[UR8][R8.64] ;  /* 0x0000000808097981 */ /* 0x000ea2000c1e9500 */
[----:B------:R-:W-:Y:S02]  /*0250*/  IADD3 R15, PT, PT, R2, R5, RZ ;  /* 0x00000005020f7210 */ /* 0x000fe40007ffe0ff */
[----:B------:R-:W-:-:S02]  /*0260*/  LEA.HI.X.SX32 R14, R10, RZ, 0x1, P1 ;  /* 0x000000ff0a0e7211 */ /* 0x000fc400008f0eff */
[----:B------:R-:W-:Y:S02]  /*0270*/  IADD3 R4, P3, PT, R0, R2, RZ ;  /* 0x0000000200047210 */ /* 0x000fe40007f7e0ff */
[C---:B------:R-:W-:Y:S02]  /*0280*/  LEA R10, P1, R11.reuse, UR4, 0x1 ;  /* 0x000000040b0a7c11 */ /* 0x040fe4000f8208ff */
[----:B------:R-:W-:Y:S02]  /*0290*/  LEA.HI.X R7, R16, UR5, R7, 0x1, P2 ;  /* 0x0000000510077c11 */ /* 0x000fe400090f0c07 */
[----:B------:R-:W-:Y:S02]  /*02a0*/  IADD3 R0, P2, PT, R0, R15, RZ ;  /* 0x0000000f00007210 */ /* 0x000fe40007f5e0ff */
[----:B------:R-:W-:Y:S02]  /*02b0*/  LEA.HI.X.SX32 R13, R2, RZ, 0x1, P3 ;  /* 0x000000ff020d7211 */ /* 0x000fe400018f0eff */
[----:B------:R-:W-:Y:S01]  /*02c0*/  LEA.HI.X R11, R11, UR5, R14, 0x1, P1 ;  /* 0x000000050b0b7c11 */ /* 0x000fe200088f0c0e */
[----:B------:R-:W3:Y:S01]  /*02d0*/  LDG.E.U16.CONSTANT R7, desc[UR8][R6.64] ;  /* 0x0000000806077981 */ /* 0x000ee2000c1e9500 */
[----:B------:R-:W-:-:S02]  /*02e0*/  LEA R12, P3, R4, UR4, 0x1 ;  /* 0x00000004040c7c11 */ /* 0x000fc4000f8608ff */
[----:B------:R-:W-:Y:S02]  /*02f0*/  LEA.HI.X.SX32 R15, R15, RZ, 0x1, P2 ;  /* 0x000000ff0f0f7211 */ /* 0x000fe400010f0eff */
[----:B------:R-:W-:Y:S01]  /*0300*/  LEA R14, P1, R0, UR4, 0x1 ;  /* 0x00000004000e7c11 */ /* 0x000fe2000f8208ff */
[----:B------:R-:W4:Y:S01]  /*0310*/  LDG.E.U16.CONSTANT R11, desc[UR8][R10.64] ;  /* 0x000000080a0b7981 */ /* 0x000f22000c1e9500 */
        /* <DEDUP_REMOVED lines=13> */
.L_x_2614:
[----:B------:R-:W-:Y:S05]  /*03f0*/  BSYNC.RECONVERGENT B0 ;  /* 0x0000000000007941 */ /* 0x000fea0003800200 */
.L_x_2613:
[----:B------:R-:W-:Y:S05]  /*0400*/  @P0 EXIT ;  /* 0x000000000000094d */ /* 0x000fea0003800000 */
[----:B------:R-:W1:Y:S01]  /*0410*/  LDC.64 R112, c[0x0][0x3b8] ;  /* 0x0000ee00ff707b82 */ /* 0x000e620000000a00 */
[----:B0-----:R-:W-:Y:S01]  /*0420*/  SHF.L.U32 R15, R3, 0x7, RZ ;  /* 0x00000007030f7819 */ /* 0x001fe200000006ff */
[----:B------:R-:W0:Y:S04]  /*0430*/  LDCU.U8 UR4, c[0x0][0x3e0] ;  /* 0x00007c00ff0477ac */ /* 0x000e280008000000 */
[----:B-1----:R-:W-:-:S05]  /*0440*/  IMAD.WIDE.U32 R14, R15, 0x2, R112 ;  /* 0x000000020f0e7825 */ /* 0x002fca00078e0070 */
[----:B------:R1:W5:Y:S01]  /*0450*/  LDG.E.U16.CONSTANT R103, desc[UR8][R14.64+0x2] ;  /* 0x000002080e677981 */ /* 0x000362000c1e9500 */
[----:B0-----:R-:W-:Y:S01]  /*0460*/  UPRMT UR4, UR4, 0x8880, URZ ;  /* 0x0000888004047896 */ /* 0x001fe200080000ff */
[----:B------:R-:W-:-:S05]  /*0470*/  ISETP.GE.AND P1, PT, R108, R5, PT ;  /* 0x000000056c00720c */ /* 0x000fca0003f26270 */
[----:B------:R-:W-:-:S04]  /*0480*/  ISETP.NE.AND P0, PT, RZ, UR4, PT ;  /* 0x00000004ff007c0c */ /* 0x000fc8000bf05270 */
[----:B------:R-:W-:-:S13]  /*0490*/  ISETP.NE.OR P0, PT, R3, RZ, !P0 ;  /* 0x000000ff0300720c */ /* 0x000fda0004705670 */
[----:B-1----:R-:W-:Y:S05]  /*04a0*/  @P0 BRA `(.L_x_2615) ;  /* 0x0000000000300947 */ /* 0x002fea0003800000 */
        /* <DEDUP_REMOVED lines=12> */
.L_x_2615:
        /* <DEDUP_REMOVED lines=10> */
.L_x_2617:
        /* <DEDUP_REMOVED lines=44> */
.L_x_2616:
        /* <DEDUP_REMOVED lines=12> */
.L_x_2618:
        /* <DEDUP_REMOVED lines=11> */
.L_x_2619:
[----:B------:R-:W2:Y:S01]  /*0a40*/  LDCU UR14, c[0x0][0x3d0] ;  /* 0x00007a00ff0e77ac */ /* 0x000ea20008000800 */
[----:B0-----:R-:W-:Y:S02]  /*0a50*/  MOV R7, RZ ;  /* 0x000000ff00077202 */ /* 0x001fe40000000f00 */
        /* <DEDUP_REMOVED lines=9> */
.L_x_2620:
        /* <DEDUP_REMOVED lines=11> */
.L_x_2621:
[----:B------:R-:W0:Y:S01]  /*0ba0*/  LDCU UR16, c[0x0][0x3d8] ;  /* 0x00007b00ff1077ac */ /* 0x000e220008000800 */
[----:B------:R-:W-:Y:S02]  /*0bb0*/  MOV R9, RZ ;  /* 0x000000ff00097202 */ /* 0x000fe40000000f00 */
[----:B0-----:R-:W-:-:S13]  /*0bc0*/  ISETP.GT.AND P0, PT, R108, UR16, PT ;  /* 0x000000106c007c0c */ /* 0x001fda000bf04270 */
        /* <DEDUP_REMOVED lines=8> */
.L_x_2622:
[----:B-1----:R-:W-:Y:S01]  /*0c50*/  VIMNMX R6, PT, PT, R108, UR6, PT ;  /* 0x000000066c067c48 */ /* 0x002fe2000bfe0100 */
        /* <DEDUP_REMOVED lines=24> */
[----:B------:R-:W-:Y:S02]  /*0de0*/  ISETP.GT.AND P0, PT, R5, R108, PT ;  /* 0x0000006c0500720c */ /* 0x000fe40003f04270 */
[C---:B------:R-:W-:Y:S02]  /*0df0*/  SHF.L.U32 R0, R2.reuse, 0x2, RZ ;  /* 0x0000000202007819 */ /* 0x040fe400000006ff */
[----:B------:R-:W-:Y:S02]  /*0e00*/  SHF.L.U64.HI R7, R2, 0x2, R7 ;  /* 0x0000000202077819 */ /* 0x000fe40000010207 */
[----:B-1----:R-:W-:-:S02]  /*0e10*/  IADD3 R40, P1, PT, R0, UR10, RZ ;  /* 0x0000000a00287c10 */ /* 0x002fc4000ff3e0ff */
[----:B------:R-:W-:Y:S02]  /*0e20*/  PRMT R5, RZ, 0x5410, RZ ;  /* 0x00005410ff057816 */ /* 0x000fe400000000ff */
[----:B------:R-:W-:Y:S02]  /*0e30*/  IADD3.X R43, PT, PT, R7, UR11, RZ, P1, !PT ;  /* 0x0000000b072b7c10 */ /* 0x000fe40008ffe4ff */
[----:B------:R-:W-:Y:S02]  /*0e40*/  PRMT R7, RZ, 0x5410, RZ ;  /* 0x00005410ff077816 */ /* 0x000fe400000000ff */
[----:B------:R-:W-:Y:S02]  /*0e50*/  PRMT R4, RZ, 0x5410, RZ ;  /* 0x00005410ff047816 */ /* 0x000fe400000000ff */
[----:B------:R-:W-:Y:S02]  /*0e60*/  IADD3 R103, PT, PT, R108, R103, RZ ;  /* 0x000000676c677210 */ /* 0x000fe40007ffe0ff */
[----:B------:R-:W-:-:S02]  /*0e70*/  MOV R80, R40 ;  /* 0x0000002800507202 */ /* 0x000fc40000000f00 */
        /* <DEDUP_REMOVED lines=8> */
.L_x_2624:
[----:B------:R-:W-:Y:S01]  /*0f00*/  MOV R28, R40 ;  /* 0x00000028001c7202 */ /* 0x000fe20000000f00 */
[----:B------:R-:W-:Y:S01]  /*0f10*/  LDS.64 R48, [UR4+0x8] ;  /* 0x00000804ff307984 */ /* 0x000fe20008000a00 */
[----:B------:R-:W-:-:S05]  /*0f20*/  MOV R29, R43 ;  /* 0x0000002b001d7202 */ /* 0x000fca0000000f00 */
[----:B------:R-:W2:Y:S01]  /*0f30*/  LDG.E.128.CONSTANT R16, desc[UR8][R28.64] ;  /* 0x000000081c107981 */ /* 0x000ea2000c1e9d00 */
[----:B------:R-:W-:-:S05]  /*0f40*/  MOV R101, UR12 ;  /* 0x0000000c00657c02 */ /* 0x000fca0008000f00 */
[----:B------:R-:W-:-:S05]  /*0f50*/  IMAD.WIDE R14, R101, 0x4, R28 ;  /* 0x00000004650e7825 */ /* 0x000fca00078e021c */
[----:B------:R0:W3:Y:S01]  /*0f60*/  LDG.E.128.CONSTANT R24, desc[UR8][R14.64] ;  /* 0x000000080e187981 */ /* 0x0000e2000c1e9d00 */
[----:B------:R-:W-:-:S13]  /*0f70*/  ISETP.NE.AND P0, PT, R108, R103, PT ;  /* 0x000000676c00720c */ /* 0x000fda0003f05270 */
[----:B------:R-:W-:Y:S01]  /*0f80*/  @!P0 LEA R46, R102, R1, 0x3 ;  /* 0x00000001662e8211 */ /* 0x000fe200078e18ff */
[----:B0-----:R-:W-:Y:S01]  /*0f90*/  IMAD.WIDE R14, R101, 0x4, R14 ;  /* 0x00000004650e7825 */ /* 0x001fe200078e020e */
[----:B------:R-:W4:Y:S04]  /*0fa0*/  @!P0 LDG.E.U16.CONSTANT R45, desc[UR8][R38.64] ;  /* 0x00000008262d8981 */ /* 0x000f28000c1e9500 */
[----:B------:R-:W5:Y:S04]  /*0fb0*/  @!P0 LDL.64 R46, [R46+0x8] ;  /* 0x000008002e2e8983 */ /* 0x000f680000100a00 */
[----:B------:R0:W4:Y:S01]  /*0fc0*/  LDG.E.128.CONSTANT R20, desc[UR8][R14.64] ;  /* 0x000000080e147981 */ /* 0x000122000c1e9d00 */
[----:B--2---:R-:W-:-:S02]  /*0fd0*/  LOP3.LUT R2, R16, 0xff, RZ, 0xc0, !PT ;  /* 0x000000ff10027812 */ /* 0x004fc400078ec0ff */
[----:B------:R-:W-:Y:S02]  /*0fe0*/  LOP3.LUT R3, R18, 0xff, RZ, 0xc0, !PT ;  /* 0x000000ff12037812 */ /* 0x000fe400078ec0ff */
[----:B------:R-:W-:Y:S02]  /*0ff0*/  IADD3 R2, PT, PT, R2, -0x80, RZ ;  /* 0xffffff8002027810 */ /* 0x000fe40007ffe0ff */
[----:B------:R-:W-:Y:S02]  /*1000*/  IADD3 R44, PT, PT, R3, -0x80, RZ ;  /* 0xffffff80032c7810 */ /* 0x000fe40007ffe0ff */
[----:B------:R1:W2:Y:S01]  /*1010*/  I2F.F16 R51, R2 ;  /* 0x0000000200337306 */ /* 0x0002a20000200c00 */
[----:B------:R-:W-:Y:S02]  /*1020*/  SHF.R.U32.HI R3, RZ, 0x8, R16 ;  /* 0x00000008ff037819 */ /* 0x000fe40000011610 */
[----:B------:R-:W-:Y:S02]  /*1030*/  LEA.HI R68, R16, 0xffffff80, RZ, 0x8 ;  /* 0xffffff8010447811 */ /* 0x000fe400078f40ff */
[----:B------:R-:W-:-:S02]  /*1040*/  LOP3.LUT R3, R3, 0xff, RZ, 0xc0, !PT ;  /* 0x000000ff03037812 */ /* 0x000fc400078ec0ff */
[----:B------:R-:W-:Y:S01]  /*1050*/  SHF.R.U32.HI R16, RZ, 0x10, R16 ;  /* 0x00000010ff107819 */ /* 0x000fe20000011610 */
[----:B------:R-:W-:Y:S01]  /*1060*/  I2F.F16 R44, R44 ;  /* 0x0000002c002c7306 */ /* 0x000fe20000200c00 */
[----:B-1----:R-:W-:Y:S02]  /*1070*/  SHF.R.U32.HI R2, RZ, 0x8, R17 ;  /* 0x00000008ff027819 */ /* 0x002fe40000011611 */
[----:B------:R-:W-:Y:S02]  /*1080*/  IADD3 R3, PT, PT, R3, -0x80, RZ ;  /* 0xffffff8003037810 */ /* 0x000fe40007ffe0ff */
[----:B------:R-:W-:Y:S02]  /*1090*/  LOP3.LUT R2, R2, 0xff, RZ, 0xc0, !PT ;  /* 0x000000ff02027812 */ /* 0x000fe400078ec0ff */
[----:B------:R-:W-:Y:S01]  /*10a0*/  LEA.HI R65, R17, 0xffffff80, RZ, 0x8 ;  /* 0xffffff8011417811 */ /* 0x000fe200078f40ff */
[----:B------:R1:W-:Y:S01]  /*10b0*/  I2F.F16 R54, R3 ;  /* 0x0000000300367306 */ /* 0x0003e20000200c00 */
[----:B------:R-:W-:-:S02]  /*10c0*/  IADD3 R53, PT, PT, R2, -0x80, RZ ;  /* 0xffffff8002357810 */ /* 0x000fc40007ffe0ff */
[----:B------:R-:W-:Y:S02]  /*10d0*/  SHF.R.U32.HI R2, RZ, 0x8, R18 ;  /* 0x00000008ff027819 */ /* 0x000fe40000011612 */
[----:B------:R-:W-:Y:S02]  /*10e0*/  LOP3.LUT R0, R17, 0xff, RZ, 0xc0, !PT ;  /* 0x000000ff11007812 */ /* 0x000fe400078ec0ff */
[----:B------:R-:W-:Y:S01]  /*10f0*/  LOP3.LUT R16, R16, 0xff, RZ, 0xc0, !PT ;  /* 0x000000ff10107812 */ /* 0x000fe200078ec0ff */
[----:B------:R-:W-:Y:S01]  /*1100*/  I2F.F16 R68, R68 ;  /* 0x0000004400447306 */ /* 0x000fe20000200c00 */
[----:B------:R-:W-:Y:S02]  /*1110*/  SHF.R.U32.HI R17, RZ, 0x10, R17 ;  /* 0x00000010ff117819 */ /* 0x000fe40000011611 */
[----:B------:R-:W-:Y:S02]  /*1120*/  LOP3.LUT R30, R2, 0xff, RZ, 0xc0, !PT ;  /* 0x000000ff021e7812 */ /* 0x000fe400078ec0ff */
[----:B-1----:R-:W1:Y:S01]  /*1130*/  LDS.64 R2, [UR4] ;  /* 0x00000004ff027984 */ /* 0x002e620008000a00 */
[----:B------:R-:W-:-:S02]  /*1140*/  IADD3 R16, PT, PT, R16, -0x80, RZ ;  /* 0xffffff8010107810 */ /* 0x000fc40007ffe0ff */
[----:B------:R-:W-:Y:S01]  /*1150*/  LOP3.LUT R17, R17, 0xff, RZ, 0xc0, !PT ;  /* 0x000000ff11117812 */ /* 0x000fe200078ec0ff */
[----:B------:R-:W-:Y:S01]  /*1160*/  I2F.F16 R65, R65 ;  /* 0x0000004100417306 */ /* 0x000fe20000200c00 */
[----:B------:R-:W-:Y:S02]  /*1170*/  IADD3 R50, PT, PT, R0, -0x80, RZ ;  /* 0xffffff8000327810 */ /* 0x000fe40007ffe0ff */
[----:B------:R-:W-:Y:S02]  /*1180*/  IADD3 R62, PT, PT, R17, -0x80, RZ ;  /* 0xffffff80113e7810 */ /* 0x000fe40007ffe0ff */
[----:B------:R-:W-:Y:S02]  /*1190*/  LOP3.LUT R0, R19, 0xff, RZ, 0xc0, !PT ;  /* 0x000000ff13007812 */ /* 0x000fe400078ec0ff */
[----:B------:R-:W-:Y:S01]  /*11a0*/  LEA.HI R66, R18, 0xffffff80, RZ, 0x8 ;  /* 0xffffff8012427811 */ /* 0x000fe200078f40ff */
[----:B------:R0:W-:Y:S01]  /*11b0*/  I2F.F16 R56, R16 ;  /* 0x0000001000387306 */ /* 0x0001e20000200c00 */
[----:B------:R-:W-:-:S02]  /*11c0*/  IADD3 R30, PT, PT, R30, -0x80, RZ ;  /* 0xffffff801e1e7810 */ /* 0x000fc40007ffe0ff */
[----:B------:R-:W-:Y:S02]  /*11d0*/  IADD3 R0, PT, PT, R0, -0x80, RZ ;  /* 0xffffff8000007810 */ /* 0x000fe40007ffe0ff */
[----:B------:R-:W-:Y:S02]  /*11e0*/  SHF.R.U32.HI R18, RZ, 0x10, R18 ;  /* 0x00000010ff127819 */ /* 0x000fe40000011612 */
[----:B------:R-:W-:Y:S01]  /*11f0*/  LEA.HI R67, R19, 0xffffff80, RZ, 0x8 ;  /* 0xffffff8013437811 */ /* 0x000fe200078f40ff */
[----:B------:R-:W-:Y:S01]  /*1200*/  I2F.F16 R50, R50 ;  /* 0x0000003200327306 */ /* 0x000fe20000200c00 */
[----:B0-----:R-:W-:Y:S01]  /*1210*/  IMAD.WIDE R16, R101, 0x4, R14 ;  /* 0x0000000465107825 */ /* 0x001fe200078e020e */
[----:B---3--:R-:W-:Y:S02]  /*1220*/  LOP3.LUT R52, R27, 0xff, RZ, 0xc0, !PT ;  /* 0x000000ff1b347812 */ /* 0x008fe400078ec0ff */
[----:B------:R-:W-:Y:S02]  /*1230*/  LEA.HI R78, R24, 0xffffff80, RZ, 0x8 ;  /* 0xffffff80184e7811 */ /* 0x000fe400078f40ff */
[----:B------:R-:W-:Y:S01]  /*1240*/  LEA.HI R79, R25, 0xffffff80, RZ, 0x8 ;  /* 0xffffff80194f7811 */ /* 0x000fe200078f40ff */
[----:B------:R-:W-:Y:S01]  /*1250*/  IMAD.WIDE R36, R101, 0x4, R16 ;  /* 0x0000000465247825 */ /* 0x000fe200078e0210 */
[----:B------:R-:W-:Y:S01]  /*1260*/  SHF.R.U32.HI R15, RZ, 0x10, R19 ;  /* 0x00000010ff0f7819 */ /* 0x000fe20000011613 */
[----:B------:R0:W-:Y:S01]  /*1270*/  I2F.F16 R58, R30 ;  /* 0x0000001e003a7306 */ /* 0x0001e20000200c00 */
[----:B------:R-:W-:-:S02]  /*1280*/  SHF.R.U32.HI R61, RZ, 0x8, R27 ;  /* 0x00000008ff3d7819 */ /* 0x000fc4000001161b */
[----:B------:R-:W-:Y:S01]  /*1290*/  LEA.HI R85, R27, 0xffffff80, RZ, 0x8 ;  /* 0xffffff801b557811 */ /* 0x000fe200078f40ff */
[----:B------:R-:W-:Y:S01]  /*12a0*/  IMAD.WIDE R34, R101, 0x4, R36 ;  /* 0x0000000465227825 */ /* 0x000fe200078e0224 */
[----:B------:R-:W-:Y:S02]  /*12b0*/  LOP3.LUT R15, R15, 0xff, RZ, 0xc0, !PT ;  /* 0x000000ff0f0f7812 */ /* 0x000fe400078ec0ff */
[----:B------:R-:W-:Y:S01]  /*12c0*/  SHF.R.U32.HI R14, RZ, 0x8, R19 ;  /* 0x00000008ff0e7819 */ /* 0x000fe20000011613 */
[----:B------:R-:W3:Y:S01]  /*12d0*/  I2F.F16 R0, R0 ;  /* 0x0000000000007306 */ /* 0x000ee20000200c00 */
[----:B------:R-:W-:Y:S01]  /*12e0*/  LEA.HI R81, R26, 0xffffff80, RZ, 0x8 ;  /* 0xffffff801a517811 */ /* 0x000fe200078f40ff */
[----:B------:R-:W-:Y:S01]  /*12f0*/  IMAD.WIDE R32, R101, 0x4, R34 ;  /* 0x0000000465207825 */ /* 0x000fe200078e0222 */
[----:B------:R-:W-:Y:S02]  /*1300*/  IADD3 R64, PT, PT, R15, -0x80, RZ ;  /* 0xffffff800f407810 */ /* 0x000fe40007ffe0ff */
[----:B------:R-:W-:-:S02]  /*1310*/  LOP3.LUT R15, R24, 0xff, RZ, 0xc0, !PT ;  /* 0x000000ff180f7812 */ /* 0x000fc400078ec0ff */
[----:B------:R-:W-:Y:S01]  /*1320*/  LOP3.LUT R14, R14, 0xff, RZ, 0xc0, !PT ;  /* 0x000000ff0e0e7812 */ /* 0x000fe200078ec0ff */
[----:B0-----:R-:W-:Y:S01]  /*1330*/  IMAD.WIDE R30, R101, 0x4, R32 ;  /* 0x00000004651e7825 */ /* 0x001fe200078e0220 */
[----:B------:R-:W-:Y:S01]  /*1340*/  IADD3 R69, PT, PT, R15, -0x80, RZ ;  /* 0xffffff800f457810 */ /* 0x000fe20007ffe0ff */
[----:B------:R-:W-:Y:S01]  /*1350*/  I2F.F16 R53, R53 ;  /* 0x0000003500357306 */ /* 0x000fe20000200c00 */
[----:B------:R-:W-:Y:S02]  /*1360*/  LOP3.LUT R15, R25, 0xff, RZ, 0xc0, !PT ;  /* 0x000000ff190f7812 */ /* 0x000fe400078ec0ff */
[----:B------:R-:W-:Y:S01]  /*1370*/  IADD3 R19, PT, PT, R14, -0x80, RZ ;  /* 0xffffff800e137810 */ /* 0x000fe20007ffe0ff */
[----:B------:R-:W-:Y:S01]  /*1380*/  IMAD.WIDE R42, R101, 0x4, R30 ;  /* 0x00000004652a7825 */ /* 0x000fe200078e021e */
[----:B------:R-:W-:Y:S02]  /*1390*/  LOP3.LUT R18, R18, 0xff, RZ, 0xc0, !PT ;  /* 0x000000ff12127812 */ /* 0x000fe400078ec0ff */
[----:B------:R-:W-:Y:S01]  /*13a0*/  IADD3 R70, PT, PT, R15, -0x80, RZ ;  /* 0xffffff800f467810 */ /* 0x000fe20007ffe0ff */
[--C-:B-1----:R-:W-:Y:S01]  /*13b0*/  HADD2.F32 R15, -RZ, R2.reuse.H0_H0 ;  /* 0x20000002ff0f7230 */ /* 0x102fe20000004100 */
[----:B------:R-:W0:Y:S01]  /*13c0*/  I2F.F16 R60, R19 ;  /* 0x00000013003c7306 */ /* 0x000e220000200c00 */
[----:B------:R-:W-:Y:S01]  /*13d0*/  HADD2.F32 R75, -RZ, R2.H1_H1 ;  /* 0x30000002ff4b7230 */ /* 0x000fe20000004100 */
[----:B------:R-:W-:-:S02]  /*13e0*/  LOP3.LUT R2, R26, 0xff, RZ, 0xc0, !PT ;  /* 0x000000ff1a027812 */ /* 0x000fc400078ec0ff */
[----:B------:R-:W-:Y:S01]  /*13f0*/  @!P0 IADD3 R14, PT, PT, R102, 0x1, RZ ;  /* 0x00000001660e8810 */ /* 0x000fe20007ffe0ff */
[--C-:B------:R-:W-:Y:S01]  /*1400*/  HADD2.F32 R57, -RZ, R3.reuse.H0_H0 ;  /* 0x20000003ff397230 */ /* 0x100fe20000004100 */
[----:B------:R-:W-:Y:S02]  /*1410*/  IADD3 R18, PT, PT, R18, -0x80, RZ ;  /* 0xffffff8012127810 */ /* 0x000fe40007ffe0ff */
[----:B------:R-:W-:Y:S01]  /*1420*/  MOV R40, R42 ;  /* 0x0000002a00287202 */ /* 0x000fe20000000f00 */
[----:B------:R-:W-:Y:S01]  /*1430*/  HADD2.F32 R42, -RZ, R3.H1_H1 ;  /* 0x30000003ff2a7230 */ /* 0x000fe20000004100 */
[----:B------:R-:W-:Y:S01]  /*1440*/  IADD3 R71, PT, PT, R2, -0x80, RZ ;  /* 0xffffff8002477810 */ /* 0x000fe20007ffe0ff */
[----:B------:R-:W1:Y:S01]  /*1450*/  I2F.F16 R62, R62 ;  /* 0x0000003e003e7306 */ /* 0x000e620000200c00 */
[----:B------:R-:W-:Y:S02]  /*1460*/  SHF.R.U32.HI R3, RZ, 0x8, R25 ;  /* 0x00000008ff037819 */ /* 0x000fe40000011619 */
[----:B------:R-:W-:-:S02]  /*1470*/  @!P0 MOV R102, R14 ;  /* 0x0000000e00668202 */ /* 0x000fc40000000f00 */
[----:B------:R-:W-:Y:S02]  /*1480*/  SHF.R.U32.HI R2, RZ, 0x8, R24 ;  /* 0x00000008ff027819 */ /* 0x000fe40000011618 */
[----:B------:R-:W-:Y:S01]  /*1490*/  SHF.R.U32.HI R14, RZ, 0x8, R26 ;  /* 0x00000008ff0e7819 */ /* 0x000fe2000001161a */
[----:B------:R5:W4:Y:S01]  /*14a0*/  I2F.F16 R63, R18 ;  /* 0x00000012003f7306 */ /* 0x000b220000200c00 */
[----:B------:R-:W-:Y:S02]  /*14b0*/  IADD3 R72, PT, PT, R52, -0x80, RZ ;  /* 0xffffff8034487810 */ /* 0x000fe40007ffe0ff */
[----:B------:R-:W-:Y:S01]  /*14c0*/  LOP3.LUT R55, R3, 0xff, RZ, 0xc0, !PT ;  /* 0x000000ff03377812 */ /* 0x000fe200078ec0ff */
[----:B--2---:R-:W-:Y:S01]  /*14d0*/  HADD2.F32 R3, -RZ, R51.H0_H0 ;  /* 0x20000033ff037230 */ /* 0x004fe20000004100 */
[----:B------:R-:W-:-:S03]  /*14e0*/  LOP3.LUT R52, R2, 0xff, RZ, 0xc0, !PT ;  /* 0x000000ff02347812 */ /* 0x000fc600078ec0ff */
[----:B------:R-:W2:Y:S01]  /*14f0*/  I2F.F16 R64, R64 ;  /* 0x0000004000407306 */ /* 0x000ea20000200c00 */
[----:B------:R-:W-:Y:S01]  /*1500*/  LOP3.LUT R59, R14, 0xff, RZ, 0xc0, !PT ;  /* 0x000000ff0e3b7812 */ /* 0x000fe200078ec0ff */
[----:B---3--:R-:W-:Y:S01]  /*1510*/  HADD2.F32 R2, -RZ, R0.H0_H0 ;  /* 0x20000000ff027230 */ /* 0x008fe20000004100 */
[----:B-----5:R-:W3:Y:S01]  /*1520*/  LDG.E.128.CONSTANT R16, desc[UR8][R16.64] ;  /* 0x0000000810107981 */ /* 0x020ee2000c1e9d00 */
[----:B------:R-:W-:Y:S02]  /*1530*/  HADD2.F32 R14, -RZ, R50.H0_H0 ;  /* 0x20000032ff0e7230 */ /* 0x000fe40000004100 */
[----:B------:R-:W-:Y:S01]  /*1540*/  HADD2.F32 R0, -RZ, R44.H0_H0 ;  /* 0x2000002cff007230 */ /* 0x000fe20000004100 */
[----:B------:R-:W-:Y:S01]  /*1550*/  IADD3 R74, PT, PT, R55, -0x80, RZ ;  /* 0xffffff80374a7810 */ /* 0x000fe20007ffe0ff */
[----:B------:R-:W-:Y:S02]  /*1560*/  HADD2.F32 R54, -RZ, R54.H0_H0 ;  /* 0x20000036ff367230 */ /* 0x000fe40000004100 */
[----:B------:R-:W-:Y:S01]  /*1570*/  FFMA.FTZ R51, R3, R15, RZ ;  /* 0x0000000f03337223 */ /* 0x000fe200000100ff */
[----:B0-----:R-:W-:Y:S01]  /*1580*/  HADD2.F32 R55, -RZ, R60.H0_H0 ;  /* 0x2000003cff377230 */ /* 0x001fe20000004100 */
[----:B------:R-:W-:Y:S01]  /*1590*/  IADD3 R73, PT, PT, R52, -0x80, RZ ;  /* 0xffffff8034497810 */ /* 0x000fe20007ffe0ff */
[----:B------:R-:W-:-:S02]  /*15a0*/  HADD2.F32 R53, -RZ, R53.H0_H0 ;  /* 0x20000035ff357230 */ /* 0x000fc40000004100 */
[C---:B------:R-:W-:Y:S01]  /*15b0*/  FFMA.FTZ R50, R15.reuse, R14, RZ ;  /* 0x0000000e0f327223 */ /* 0x040fe200000100ff */
[C---:B------:R-:W-:Y:S01]  /*15c0*/  FFMA.FTZ R77, R15.reuse, R0, RZ ;  /* 0x000000000f4d7223 */ /* 0x040fe200000100ff */
[----:B------:R-:W-:Y:S01]  /*15d0*/  FFMA.FTZ R60, R15, R2, RZ ;  /* 0x000000020f3c7223 */ /* 0x000fe200000100ff */
[----:B------:R-:W-:Y:S02]  /*15e0*/  HADD2.F32 R52, -RZ, R58.H0_H0 ;  /* 0x2000003aff347230 */ /* 0x000fe40000004100 */
[----:B------:R-:W-:Y:S01]  /*15f0*/  FFMA.FTZ R44, R54, R75, R51 ;  /* 0x0000004b362c7223 */ /* 0x000fe20000010033 */
[----:B------:R-:W-:Y:S01]  /*1600*/  HADD2.F32 R15, -RZ, R56.H0_H0 ;  /* 0x20000038ff0f7230 */ /* 0x000fe20000004100 */
[----:B------:R-:W-:Y:S01]  /*1610*/  SHF.R.U32.HI R24, RZ, 0x10, R24 ;  /* 0x00000010ff187819 */ /* 0x000fe20000011618 */
[----:B------:R-:W0:Y:S01]  /*1620*/  I2F.F16 R67, R67 ;  /* 0x0000004300437306 */ /* 0x000e220000200c00 */
[----:B------:R-:W-:Y:S01]  /*1630*/  SHF.R.U32.HI R25, RZ, 0x10, R25 ;  /* 0x00000010ff197819 */ /* 0x000fe20000011619 */
[----:B-1----:R-:W-:-:S02]  /*1640*/  HADD2.F32 R62, -RZ, R62.H0_H0 ;  /* 0x2000003eff3e7230 */ /* 0x002fc40000004100 */
[C---:B------:R-:W-:Y:S01]  /*1650*/  FFMA.FTZ R50, R75.reuse, R53, R50 ;  /* 0x000000354b327223 */ /* 0x040fe20000010032 */
[----:B----4-:R-:W-:Y:S02]  /*1660*/  HADD2.F32 R63, -RZ, R63.H0_H0 ;  /* 0x2000003fff3f7230 */ /* 0x010fe40000004100 */
[C---:B------:R-:W-:Y:S01]  /*1670*/  FFMA.FTZ R58, R75.reuse, R52, R77 ;  /* 0x000000344b3a7223 */ /* 0x040fe2000001004d */
[----:B--2---:R-:W-:Y:S02]  /*1680*/  HADD2.F32 R64, -RZ, R64.H0_H0 ;  /* 0x20000040ff407230 */ /* 0x004fe40000004100 */
[----:B------:R-:W-:Y:S01]  /*1690*/  FFMA.FTZ R87, R75, R55, R60 ;  /* 0x000000374b577223 */ /* 0x000fe2000001003c */
[----:B------:R-:W-:Y:S02]  /*16a0*/  HADD2.F32 R68, -RZ, R68.H0_H0 ;  /* 0x20000044ff447230 */ /* 0x000fe40000004100 */
[----:B------:R-:W-:Y:S01]  /*16b0*/  FFMA.FTZ R51, R15, R57, R44 ;  /* 0x000000390f337223 */ /* 0x000fe2000001002c */
[----:B------:R-:W-:Y:S01]  /*16c0*/  LOP3.LUT R24, R24, 0xff, RZ, 0xc0, !PT ;  /* 0x000000ff18187812 */ /* 0x000fe200078ec0ff */
[----:B------:R-:W-:Y:S01]  /*16d0*/  I2F.F16 R66, R66 ;  /* 0x0000004200427306 */ /* 0x000fe20000200c00 */
[----:B------:R-:W-:Y:S01]  /*16e0*/  LOP3.LUT R25, R25, 0xff, RZ, 0xc0, !PT ;  /* 0x000000ff19197812 */ /* 0x000fe200078ec0ff */
[----:B------:R-:W-:Y:S01]  /*16f0*/  FFMA.FTZ R77, R57, R62, R50 ;  /* 0x0000003e394d7223 */ /* 0x000fe20000010032 */
[----:B------:R-:W-:-:S02]  /*1700*/  LOP3.LUT R61, R61, 0xff, RZ, 0xc0, !PT ;  /* 0x000000ff3d3d7812 */ /* 0x000fc400078ec0ff */
[----:B------:R-:W-:Y:S01]  /*1710*/  SHF.R.U32.HI R27, RZ, 0x10, R27 ;  /* 0x00000010ff1b7819 */ /* 0x000fe2000001161b */
[C---:B------:R-:W-:Y:S01]  /*1720*/  FFMA.FTZ R83, R57.reuse, R63, R58 ;  /* 0x0000003f39537223 */ /* 0x040fe2000001003a */
[----:B------:R-:W-:Y:S01]  /*1730*/  FFMA.FTZ R50, R57, R64, R87 ;  /* 0x0000004039327223 */ /* 0x000fe20000010057 */
[----:B------:R-:W-:Y:S01]  /*1740*/  FFMA.FTZ R56, R68, R42, R51 ;  /* 0x0000002a44387223 */ /* 0x000fe20000010033 */
[--C-:B------:R-:W-:Y:S01]  /*1750*/  HADD2.F32 R51, -RZ, R48.reuse.H0_H0 ;  /* 0x20000030ff337230 */ /* 0x100fe20000004100 */
[----:B------:R-:W-:Y:S01]  /*1760*/  IADD3 R61, PT, PT, R61, -0x80, RZ ;  /* 0xffffff803d3d7810 */ /* 0x000fe20007ffe0ff */
[----:B------:R-:W-:Y:S01]  /*1770*/  HADD2.F32 R57, -RZ, R48.H1_H1 ;  /* 0x30000030ff397230 */ /* 0x000fe20000004100 */
[----:B------:R-:W-:Y:S01]  /*1780*/  IADD3 R84, PT, PT, R24, -0x80, RZ ;  /* 0xffffff8018547810 */ /* 0x000fe20007ffe0ff */
[----:B------:R-:W-:Y:S01]  /*1790*/  HADD2.F32 R65, -RZ, R65.H0_H0 ;  /* 0x20000041ff417230 */ /* 0x000fe20000004100 */
[----:B------:R-:W-:Y:S01]  /*17a0*/  IADD3 R44, PT, PT, R25, -0x80, RZ ;  /* 0xffffff80192c7810 */ /* 0x000fe20007ffe0ff */
[----:B------:R-:W-:Y:S01]  /*17b0*/  I2F.F16 R78, R78 ;  /* 0x0000004e004e7306 */ /* 0x000fe20000200c00 */
[----:B------:R-:W-:Y:S01]  /*17c0*/  LOP3.LUT R48, R27, 0xff, RZ, 0xc0, !PT ;  /* 0x000000ff1b307812 */ /* 0x000fe200078ec0ff */
[----:B------:R-:W1:Y:S01]  /*17d0*/  LDS.64 R24, [UR4+0x80] ;  /* 0x00008004ff187984 */ /* 0x000e620008000a00 */
[----:B------:R-:W-:-:S02]  /*17e0*/  SHF.R.U32.HI R26, RZ, 0x10, R26 ;  /* 0x00000010ff1a7819 */ /* 0x000fc4000001161a */
[----:B------:R-:W-:-:S03]  /*17f0*/  IADD3 R48, PT, PT, R48, -0x80, RZ ;  /* 0xffffff8030307810 */ /* 0x000fc60007ffe0ff */
[----:B------:R-:W2:Y:S01]  /*1800*/  I2F.F16 R69, R69 ;  /* 0x0000004500457306 */ /* 0x000ea20000200c00 */
[----:B0-----:R-:W-:-:S07]  /*1810*/  HADD2.F32 R67, -RZ, R67.H0_H0 ;  /* 0x20000043ff437230 */ /* 0x001fce0000004100 */
[----:B------:R-:W0:Y:S01]  /*1820*/  I2F.F16 R72, R72 ;  /* 0x0000004800487306 */ /* 0x000e220000200c00 */
[----:B------:R-:W-:Y:S01]  /*1830*/  LOP3.LUT R26, R26, 0xff, RZ, 0xc0, !PT ;  /* 0x000000ff1a1a7812 */ /* 0x000fe200078ec0ff */
[----:B------:R-:W-:-:S06]  /*1840*/  FFMA.FTZ R58, R42, R65, R77 ;  /* 0x000000412a3a7223 */ /* 0x000fcc000001004d */
[----:B------:R-:W4:Y:S01]  /*1850*/  I2F.F16 R73, R73 ;  /* 0x0000004900497306 */ /* 0x000f220000200c00 */
[----:B------:R-:W-:Y:S01]  /*1860*/  IADD3 R59, PT, PT, R59, -0x80, RZ ;  /* 0xffffff803b3b7810 */ /* 0x000fe20007ffe0ff */
[----:B------:R-:W-:-:S06]  /*1870*/  FFMA.FTZ R77, R42, R67, R50 ;  /* 0x000000432a4d7223 */ /* 0x000fcc0000010032 */
[----:B------:R-:W5:Y:S01]  /*1880*/  I2F.F16 R61, R61 ;  /* 0x0000003d003d7306 */ /* 0x000f620000200c00 */
[----:B------:R-:W-:-:S07]  /*1890*/  IADD3 R50, PT, PT, R26, -0x80, RZ ;  /* 0xffffff801a327810 */ /* 0x000fce0007ffe0ff */
[----:B------:R-:W1:Y:S01]  /*18a0*/  I2F.F16 R84, R84 ;  /* 0x0000005400547306 */ /* 0x000e620000200c00 */
[----:B--2---:R-:W-:Y:S01]  /*18b0*/  HADD2.F32 R69, -RZ, R69.H0_H0 ;  /* 0x20000045ff457230 */ /* 0x004fe20000004100 */
[----:B------:R-:W2:Y:S06]  /*18c0*/  LDS.64 R26, [UR4+0x100] ;  /* 0x00010004ff1a7984 */ /* 0x000eac0008000a00 */
[----:B------:R-:W1:Y:S01]  /*18d0*/  I2F.F16 R48, R48 ;  /* 0x0000003000307306 */ /* 0x000e620000200c00 */
[----:B0-----:R-:W-:-:S07]  /*18e0*/  HADD2.F32 R72, -RZ, R72.H0_H0 ;  /* 0x20000048ff487230 */ /* 0x001fce0000004100 */
[----:B------:R-:W0:Y:S01]  /*18f0*/  I2F.F16 R70, R70 ;  /* 0x0000004600467306 */ /* 0x000e220000200c00 */
[----:B------:R-:W-:-:S07]  /*1900*/  HADD2.F32 R66, -RZ, R66.H0_H0 ;  /* 0x20000042ff427230 */ /* 0x000fce0000004100 */
[----:B------:R-:W0:Y:S01]  /*1910*/  I2F.F16 R71, R71 ;  /* 0x0000004700477306 */ /* 0x000e220000200c00 */
[----:B----4-:R-:W-:-:S07]  /*1920*/  HADD2.F32 R73, -RZ, R73.H0_H0 ;  /* 0x20000049ff497230 */ /* 0x010fce0000004100 */
[----:B------:R-:W4:Y:S01]  /*1930*/  I2F.F16 R85, R85 ;  /* 0x0000005500557306 */ /* 0x000f220000200c00 */
[----:B-----5:R-:W-:Y:S02]  /*1940*/  HADD2.F32 R76, -RZ, R61.H0_H0 ;  /* 0x2000003dff4c7230 */ /* 0x020fe40000004100 */
[----:B------:R-:W-:-:S05]  /*1950*/  FFMA.FTZ R56, R69, R51, R56 ;  /* 0x0000003345387223 */ /* 0x000fca0000010038 */
[----:B------:R-:W5:Y:S01]  /*1960*/  I2F.F16 R74, R74 ;  /* 0x0000004a004a7306 */ /* 0x000f620000200c00 */
[----:B------:R-:W-:-:S07]  /*1970*/  FFMA.FTZ R77, R51, R72, R77 ;  /* 0x00000048334d7223 */ /* 0x000fce000001004d */
[----:B------:R1:W2:Y:S01]  /*1980*/  I2F.F16 R75, R59 ;  /* 0x0000003b004b7306 */ /* 0x0002a20000200c00 */
[----:B------:R-:W-:Y:S01]  /*1990*/  FFMA.FTZ R60, R42, R66, R83 ;  /* 0x000000422a3c7223 */ /* 0x000fe20000010053 */
[----:B------:R-:W-:-:S06]  /*19a0*/  HADD2.F32 R42, -RZ, R49.H1_H1 ;  /* 0x30000031ff2a7230 */ /* 0x000fcc0000004100 */
[----:B------:R-:W2:Y:S01]  /*19b0*/  I2F.F16 R50, R50 ;  /* 0x0000003200327306 */ /* 0x000ea20000200c00 */
[----:B-1----:R-:W-:Y:S02]  /*19c0*/  HADD2.F32 R59, -RZ, R49.H0_H0 ;  /* 0x20000031ff3b7230 */ /* 0x002fe40000004100 */
[----:B------:R-:W-:Y:S01]  /*19d0*/  FFMA.FTZ R49, R73, R57, R56 ;  /* 0x0000003949317223 */ /* 0x000fe20000010038 */
[----:B------:R-:W-:-:S04]  /*19e0*/  HADD2.F32 R84, -RZ, R84.H0_H0 ;  /* 0x20000054ff547230 */ /* 0x000fc80000004100 */
[----:B------:R-:W1:Y:S01]  /*19f0*/  I2F.F16 R44, R44 ;  /* 0x0000002c002c7306 */ /* 0x000e620000200c00 */
[----:B------:R-:W-:Y:S02]  /*1a00*/  HADD2.F32 R82, -RZ, R48.H0_H0 ;  /* 0x20000030ff527230 */ /* 0x000fe40000004100 */
[----:B------:R-:W-:Y:S01]  /*1a10*/  FFMA.FTZ R77, R57, R76, R77 ;  /* 0x0000004c394d7223 */ /* 0x000fe2000001004d */
[----:B0-----:R-:W-:Y:S02]  /*1a20*/  HADD2.F32 R70, -RZ, R70.H0_H0 ;  /* 0x20000046ff467230 */ /* 0x001fe40000004100 */
[----:B------:R-:W-:Y:S02]  /*1a30*/  HADD2.F32 R71, -RZ, R71.H0_H0 ;  /* 0x20000047ff477230 */ /* 0x000fe40000004100 */
[----:B------:R-:W-:Y:S01]  /*1a40*/  FFMA.FTZ R49, R84, R59, R49 ;  /* 0x0000003b54317223 */ /* 0x000fe20000010031 */
[----:B------:R-:W-:Y:S01]  /*1a50*/  HADD2.F32 R78, -RZ, R78.H0_H0 ;  /* 0x2000004eff4e7230 */ /* 0x000fe20000004100 */
[----:B------:R-:W0:Y:S01]  /*1a60*/  I2F.F16 R79, R79 ;  /* 0x0000004f004f7306 */ /* 0x000e220000200c00 */
[----:B----4-:R-:W-:-:S02]  /*1a70*/  HADD2.F32 R85, -RZ, R85.H0_H0 ;  /* 0x20000055ff557230 */ /* 0x010fc40000004100 */
[----:B------:R-:W-:Y:S01]  /*1a80*/  FFMA.FTZ R48, R59, R82, R77 ;  /* 0x000000523b307223 */ /* 0x000fe2000001004d */
[----:B-----5:R-:W-:Y:S02]  /*1a90*/  HADD2.F32 R74, -RZ, R74.H0_H0 ;  /* 0x2000004aff4a7230 */ /* 0x020fe40000004100 */
[C---:B------:R-:W-:Y:S01]  /*1aa0*/  FFMA.FTZ R58, R51.reuse, R70, R58 ;  /* 0x00000046333a7223 */ /* 0x040fe2000001003a */
[----:B--2---:R-:W-:Y:S01]  /*1ab0*/  HADD2.F32 R75, -RZ, R75.H0_H0 ;  /* 0x2000004bff4b7230 */ /* 0x004fe20000004100 */
[----:B------:R-:W2:Y:S01]  /*1ac0*/  I2F.F16 R81, R81 ;  /* 0x0000005100517306 */ /* 0x000ea20000200c00 */
[----:B------:R-:W-:Y:S01]  /*1ad0*/  FFMA.FTZ R60, R51, R71, R60 ;  /* 0x00000047333c7223 */ /* 0x000fe2000001003c */
[----:B------:R-:W-:Y:S02]  /*1ae0*/  HADD2.F32 R83, -RZ, R50.H0_H0 ;  /* 0x20000032ff537230 */ /* 0x000fe40000004100 */
[----:B------:R-:W-:Y:S01]  /*1af0*/  FFMA.FTZ R50, R78, R42, R49 ;  /* 0x0000002a4e327223 */ /* 0x000fe20000010031 */
[----:B-1----:R-:W-:-:S02]  /*1b00*/  HADD2.F32 R80, -RZ, R44.H0_H0 ;  /* 0x2000002cff507230 */ /* 0x002fc40000004100 */
[----:B------:R-:W-:Y:S01]  /*1b10*/  FFMA.FTZ R51, R42, R85, R48 ;  /* 0x000000552a337223 */ /* 0x000fe20000010030 */
[C---:B------:R-:W-:Y:S01]  /*1b20*/  FFMA.FTZ R58, R57.reuse, R74, R58 ;  /* 0x0000004a393a7223 */ /* 0x040fe2000001003a */
[----:B------:R-:W-:Y:S01]  /*1b30*/  FFMA.FTZ R60, R57, R75, R60 ;  /* 0x0000004b393c7223 */ /* 0x000fe2000001003c */
[----:B------:R-:W1:Y:S02]  /*1b40*/  LDS.64 R48, [UR4+0x88] ;  /* 0x00008804ff307984 */ /* 0x000e640008000a00 */
[C---:B------:R-:W-:Y:S01]  /*1b50*/  FFMA.FTZ R57, R59.reuse, R80, R58 ;  /* 0x000000503b397223 */ /* 0x040fe2000001003a */
[----:B------:R-:W-:Y:S01]  /*1b60*/  FFMA.FTZ R44, R59, R83, R60 ;  /* 0x000000533b2c7223 */ /* 0x000fe2000001003c */
[----:B------:R-:W-:Y:S02]  /*1b70*/  HADD2.F32 R59, -RZ, R24.H0_H0 ;  /* 0x20000018ff3b7230 */ /* 0x000fe40000004100 */
[----:B0-----:R-:W-:Y:S02]  /*1b80*/  HADD2.F32 R79, -RZ, R79.H0_H0 ;  /* 0x2000004fff4f7230 */ /* 0x001fe40000004100 */
[----:B--2---:R-:W-:-:S02]  /*1b90*/  HADD2.F32 R81, -RZ, R81.H0_H0 ;  /* 0x20000051ff517230 */ /* 0x004fc40000004100 */
[----:B------:R-:W-:Y:S02]  /*1ba0*/  HADD2.F32 R24, -RZ, R24.H1_H1 ;  /* 0x30000018ff187230 */ /* 0x000fe40000004100 */
[--C-:B------:R-:W-:Y:S02]  /*1bb0*/  HADD2.F32 R61, -RZ, R25.reuse.H0_H0 ;  /* 0x20000019ff3d7230 */ /* 0x100fe40000004100 */
[----:B------:R-:W-:Y:S02]  /*1bc0*/  HADD2.F32 R56, -RZ, R25.H1_H1 ;  /* 0x30000019ff387230 */ /* 0x000fe40000004100 */
[-C--:B------:R-:W-:Y:S01]  /*1bd0*/  FFMA.FTZ R25, R3, R59.reuse, RZ ;  /* 0x0000003b03197223 */ /* 0x080fe200000100ff */
[-C--:B------:R-:W-:Y:S01]  /*1be0*/  FFMA.FTZ R58, R14, R59.reuse, RZ ;  /* 0x0000003b0e3a7223 */ /* 0x080fe200000100ff */
[----:B------:R-:W-:Y:S01]  /*1bf0*/  FFMA.FTZ R77, R0, R59, RZ ;  /* 0x0000003b004d7223 */ /* 0x000fe200000100ff */
[C---:B------:R-:W-:Y:S01]  /*1c00*/  FFMA.FTZ R57, R42.reuse, R79, R57 ;  /* 0x0000004f2a397223 */ /* 0x040fe20000010039 */
[----:B------:R-:W-:Y:S01]  /*1c10*/  FFMA.FTZ R44, R42, R81, R44 ;  /* 0x000000512a2c7223 */ /* 0x000fe2000001002c */
        /* <DEDUP_REMOVED lines=14> */
[-C--:B------:R-:W-:Y:S01]  /*1d00*/  FFMA.FTZ R25, R3, R61.reuse, RZ ;  /* 0x0000003d03197223 */ /* 0x080fe200000100ff */
[----:B------:R-:W-:Y:S01]  /*1d10*/  FFMA.FTZ R87, R67, R56, R58 ;  /* 0x0000003843577223 */ /* 0x000fe2000001003a */
[-C--:B------:R-:W-:Y:S01]  /*1d20*/  FFMA.FTZ R56, R14, R61.reuse, RZ ;  /* 0x0000003d0e387223 */ /* 0x080fe200000100ff */
[--C-:B------:R-:W-:Y:S02]  /*1d30*/  HADD2.F32 R59, -RZ, R27.reuse.H0_H0 ;  /* 0x2000001bff3b7230 */ /* 0x100fe40000004100 */
[-C--:B------:R-:W-:Y:S01]  /*1d40*/  FFMA.FTZ R89, R0, R61.reuse, RZ ;  /* 0x0000003d00597223 */ /* 0x080fe200000100ff */
[----:B------:R-:W-:Y:S01]  /*1d50*/  @!P0 PRMT R100, R46, 0x7610, R100 ;  /* 0x000076102e648816 */ /* 0x000fe20000000064 */
[-C--:B------:R-:W-:Y:S01]  /*1d60*/  FFMA.FTZ R42, R54, R26.reuse, R25 ;  /* 0x0000001a362a7223 */ /* 0x080fe20000010019 */
[----:B------:R-:W-:Y:S01]  /*1d70*/  @!P0 PRMT R99, R47, 0x7610, R99 ;  /* 0x000076102f638816 */ /* 0x000fe20000000063 */
[----:B------:R-:W-:Y:S01]  /*1d80*/  FFMA.FTZ R58, R2, R61, RZ ;  /* 0x0000003d023a7223 */ /* 0x000fe200000100ff */
[----:B------:R-:W-:Y:S01]  /*1d90*/  FFMA.FTZ R61, R53, R26, R56 ;  /* 0x0000001a353d7223 */ /* 0x000fe20000010038 */
[----:B------:R-:W-:-:S02]  /*1da0*/  HADD2.F32 R27, -RZ, R27.H1_H1 ;  /* 0x3000001bff1b7230 */ /* 0x000fc40000004100 */
[-C--:B------:R-:W-:Y:S01]  /*1db0*/  FFMA.FTZ R56, R52, R26.reuse, R89 ;  /* 0x0000001a34387223 */ /* 0x080fe20000010059 */
[----:B------:R-:W-:Y:S01]  /*1dc0*/  @!P0 PRMT R100, R100, 0x7610, R46 ;  /* 0x0000761064648816 */ /* 0x000fe2000000002e */
[-C--:B------:R-:W-:Y:S01]  /*1dd0*/  FFMA.FTZ R25, R15, R59.reuse, R42 ;  /* 0x0000003b0f197223 */ /* 0x080fe2000001002a */
[----:B------:R-:W-:Y:S01]  /*1de0*/  @!P0 PRMT R99, R99, 0x7610, R47 ;  /* 0x0000761063638816 */ /* 0x000fe2000000002f */
[----:B------:R-:W-:Y:S01]  /*1df0*/  FFMA.FTZ R89, R55, R26, R58 ;  /* 0x0000001a37597223 */ /* 0x000fe2000001003a */
[----:B------:R-:W0:Y:S01]  /*1e00*/  LDS.64 R46, [UR4+0x108] ;  /* 0x00010804ff2e7984 */ /* 0x000e220008000a00 */
[-C--:B------:R-:W-:Y:S01]  /*1e10*/  FFMA.FTZ R26, R62, R59.reuse, R61 ;  /* 0x0000003b3e1a7223 */ /* 0x080fe2000001003d */
[----:B------:R-:W-:Y:S01]  /*1e20*/  FFMA.FTZ R61, R63, R59, R56 ;  /* 0x0000003b3f3d7223 */ /* 0x000fe20000010038 */
[----:B------:R-:W-:Y:S01]  /*1e30*/  FFMA.FTZ R56, R68, R27, R25 ;  /* 0x0000001b44387223 */ /* 0x000fe20000010019 */
[--C-:B-1----:R-:W-:Y:S02]  /*1e40*/  HADD2.F32 R25, -RZ, R48.reuse.H0_H0 ;  /* 0x20000030ff197230 */ /* 0x102fe40000004100 */
[----:B------:R-:W-:Y:S01]  /*1e50*/  FFMA.FTZ R42, R64, R59, R89 ;  /* 0x0000003b402a7223 */ /* 0x000fe20000010059 */
[----:B------:R-:W-:-:S02]  /*1e60*/  HADD2.F32 R48, -RZ, R48.H1_H1 ;  /* 0x30000030ff307230 */ /* 0x000fc40000004100 */
[----:B------:R-:W-:Y:S01]  /*1e70*/  FFMA.FTZ R58, R66, R27, R61 ;  /* 0x0000001b423a7223 */ /* 0x000fe2000001003d */
[-C--:B------:R-:W-:Y:S01]  /*1e80*/  FFMA.FTZ R24, R69, R25.reuse, R24 ;  /* 0x0000001945187223 */ /* 0x080fe20000010018 */
[----:B------:R-:W-:Y:S01]  /*1e90*/  FFMA.FTZ R60, R71, R25, R60 ;  /* 0x00000019473c7223 */ /* 0x000fe2000001003c */
[-C--:B------:R-:W-:Y:S01]  /*1ea0*/  FFMA.FTZ R59, R65, R27.reuse, R26 ;  /* 0x0000001b413b7223 */ /* 0x080fe2000001001a */
[----:B------:R-:W-:Y:S01]  /*1eb0*/  FFMA.FTZ R61, R67, R27, R42 ;  /* 0x0000001b433d7223 */ /* 0x000fe2000001002a */
[-C--:B------:R-:W-:Y:S01]  /*1ec0*/  FFMA.FTZ R77, R70, R25.reuse, R77 ;  /* 0x00000019464d7223 */ /* 0x080fe2000001004d */
[----:B------:R-:W-:Y:S01]  /*1ed0*/  FFMA.FTZ R87, R72, R25, R87 ;  /* 0x0000001948577223 */ /* 0x000fe20000010057 */
[--C-:B------:R-:W-:Y:S02]  /*1ee0*/  HADD2.F32 R27, -RZ, R49.reuse.H0_H0 ;  /* 0x20000031ff1b7230 */ /* 0x100fe40000004100 */
[-C--:B------:R-:W-:Y:S01]  /*1ef0*/  FFMA.FTZ R25, R73, R48.reuse, R24 ;  /* 0x0000003049197223 */ /* 0x080fe20000010018 */
[----:B------:R-:W-:Y:S01]  /*1f00*/  FFMA.FTZ R24, R75, R48, R60 ;  /* 0x000000304b187223 */ /* 0x000fe2000001003c */
[----:B------:R-:W-:-:S02]  /*1f10*/  HADD2.F32 R42, -RZ, R49.H1_H1 ;  /* 0x30000031ff2a7230 */ /* 0x000fc40000004100 */
[-C--:B------:R-:W-:Y:S01]  /*1f20*/  FFMA.FTZ R49, R84, R27.reuse, R25 ;  /* 0x0000001b54317223 */ /* 0x080fe20000010019 */
[----:B------:R-:W-:Y:S01]  /*1f30*/  FFMA.FTZ R86, R83, R27, R24 ;  /* 0x0000001b53567223 */ /* 0x000fe20000010018 */
[--C-:B------:R-:W-:Y:S02]  /*1f40*/  HADD2.F32 R25, -RZ, R99.reuse.H0_H0 ;  /* 0x20000063ff197230 */ /* 0x100fe40000004100 */
[----:B------:R-:W-:Y:S02]  /*1f50*/  HADD2.F32 R24, -RZ, R99.H1_H1 ;  /* 0x30000063ff187230 */ /* 0x000fe40000004100 */
[-C--:B------:R-:W-:Y:S01]  /*1f60*/  FFMA.FTZ R77, R74, R48.reuse, R77 ;  /* 0x000000304a4d7223 */ /* 0x080fe2000001004d */
[----:B------:R-:W-:Y:S01]  /*1f70*/  FFMA.FTZ R87, R76, R48, R87 ;  /* 0x000000304c577223 */ /* 0x000fe20000010057 */
[----:B------:R-:W-:Y:S01]  /*1f80*/  FMUL.FTZ R44, R25, R44 ;  /* 0x0000002c192c7220 */ /* 0x000fe20000410000 */
[----:B------:R-:W-:Y:S01]  /*1f90*/  FMUL.FTZ R51, R24, R51 ;  /* 0x0000003318337220 */ /* 0x000fe20000410000 */
[-C--:B------:R-:W-:Y:S01]  /*1fa0*/  FFMA.FTZ R60, R80, R27.reuse, R77 ;  /* 0x0000001b503c7223 */ /* 0x080fe2000001004d */
[----:B------:R-:W-:Y:S01]  /*1fb0*/  FFMA.FTZ R88, R82, R27, R87 ;  /* 0x0000001b52587223 */ /* 0x000fe20000010057 */
[----:B------:R-:W-:-:S02]  /*1fc0*/  HADD2.F32 R27, -RZ, R100.H0_H0 ;  /* 0x20000064ff1b7230 */ /* 0x000fc40000004100 */
[----:B------:R-:W-:Y:S01]  /*1fd0*/  FFMA.FTZ R48, R78, R42, R49 ;  /* 0x0000002a4e307223 */ /* 0x000fe20000010031 */
[----:B------:R-:W-:Y:S01]  /*1fe0*/  HADD2.F32 R26, -RZ, R100.H1_H1 ;  /* 0x30000064ff1a7230 */ /* 0x000fe20000004100 */
[----:B------:R-:W-:Y:S01]  /*1ff0*/  F2FP.F16.F32.PACK_AB R44, RZ, R44 ;  /* 0x0000002cff2c723e */ /* 0x000fe200000000ff */
[-C--:B------:R-:W-:Y:S01]  /*2000*/  FFMA.FTZ R49, R79, R42.reuse, R60 ;  /* 0x0000002a4f317223 */ /* 0x080fe2000001003c */
[----:B------:R-:W-:Y:S01]  /*2010*/  F2FP.F16.F32.PACK_AB R51, RZ, R51 ;  /* 0x00000033ff33723e */ /* 0x000fe200000000ff */
[-C--:B------:R-:W-:Y:S01]  /*2020*/  FFMA.FTZ R86, R81, R42.reuse, R86 ;  /* 0x0000002a51567223 */ /* 0x080fe20000010056 */
[----:B------:R-:W-:Y:S01]  /*2030*/  FFMA.FTZ R77, R85, R42, R88 ;  /* 0x0000002a554d7223 */ /* 0x000fe20000010058 */
[C---:B------:R-:W-:Y:S01]  /*2040*/  FMUL.FTZ R50, R27.reuse, R50 ;  /* 0x000000321b327220 */ /* 0x040fe20000410000 */
[----:B------:R-:W-:Y:S01]  /*2050*/  FMUL.FTZ R57, R26, R57 ;  /* 0x000000391a397220 */ /* 0x000fe20000410000 */
[----:B------:R-:W-:Y:S01]  /*2060*/  PRMT R44, R44, 0x5410, R51 ;  /* 0x000054102c2c7816 */ /* 0x000fe20000000033 */
[----:B------:R-:W-:Y:S01]  /*2070*/  FMUL.FTZ R48, R27, R48 ;  /* 0x000000301b307220 */ /* 0x000fe20000410000 */
[----:B------:R-:W-:Y:S01]  /*2080*/  FMUL.FTZ R49, R26, R49 ;  /* 0x000000311a317220 */ /* 0x000fe20000410000 */
[----:B------:R-:W-:Y:S01]  /*2090*/  FMUL.FTZ R86, R25, R86 ;  /* 0x0000005619567220 */ /* 0x000fe20000410000 */
[----:B------:R-:W-:Y:S01]  /*20a0*/  FMUL.FTZ R77, R24, R77 ;  /* 0x0000004d184d7220 */ /* 0x000fe20000410000 */
[----:B------:R-:W-:Y:S01]  /*20b0*/  F2FP.F16.F32.PACK_AB R50, RZ, R50 ;  /* 0x00000032ff32723e */ /* 0x000fe200000000ff */
[----:B------:R-:W-:Y:S01]  /*20c0*/  HADD2 R44, R44, R12 ;  /* 0x0000000c2c2c7230 */ /* 0x000fe20000000000 */
[----:B------:R-:W-:Y:S01]  /*20d0*/  F2FP.F16.F32.PACK_AB R57, RZ, R57 ;  /* 0x00000039ff39723e */ /* 0x000fe200000000ff */
[----:B0-----:R-:W-:Y:S01]  /*20e0*/  HADD2.F32 R12, -RZ, R46.H0_H0 ;  /* 0x2000002eff0c7230 */ /* 0x001fe20000004100 */
[----:B------:R-:W-:-:S02]  /*20f0*/  F2FP.F16.F32.PACK_AB R48, RZ, R48 ;  /* 0x00000030ff30723e */ /* 0x000fc400000000ff */
[----:B------:R-:W-:Y:S02]  /*2100*/  F2FP.F16.F32.PACK_AB R49, RZ, R49 ;  /* 0x00000031ff31723e */ /* 0x000fe400000000ff */
[----:B------:R-:W-:Y:S02]  /*2110*/  F2FP.F16.F32.PACK_AB R86, RZ, R86 ;  /* 0x00000056ff56723e */ /* 0x000fe400000000ff */
[----:B------:R-:W-:Y:S01]  /*2120*/  F2FP.F16.F32.PACK_AB R77, RZ, R77 ;  /* 0x0000004dff4d723e */ /* 0x000fe200000000ff */
[----:B------:R-:W-:Y:S01]  /*2130*/  HADD2.F32 R46, -RZ, R46.H1_H1 ;  /* 0x3000002eff2e7230 */ /* 0x000fe20000004100 */
[----:B------:R-:W-:Y:S01]  /*2140*/  PRMT R50, R50, 0x5410, R57 ;  /* 0x0000541032327816 */ /* 0x000fe20000000039 */
[-C--:B------:R-:W-:Y:S01]  /*2150*/  FFMA.FTZ R56, R69, R12.reuse, R56 ;  /* 0x0000000c45387223 */ /* 0x080fe20000010038 */
[----:B------:R-:W-:Y:S02]  /*2160*/  PRMT R48, R48, 0x5410, R49 ;  /* 0x0000541030307816 */ /* 0x000fe40000000031 */
[----:B------:R-:W-:Y:S01]  /*2170*/  PRMT R86, R86, 0x5410, R77 ;  /* 0x0000541056567816 */ /* 0x000fe2000000004d */
[----:B------:R-:W-:Y:S01]  /*2180*/  FFMA.FTZ R59, R70, R12, R59 ;  /* 0x0000000c463b7223 */ /* 0x000fe2000001003b */
[----:B------:R-:W-:-:S02]  /*2190*/  HFMA2 R42, R50, 1, 1, R13 ;  /* 0x3c003c00322a7831 */ /* 0x000fc4000000000d */
[----:B------:R-:W-:Y:S02]  /*21a0*/  HADD2.F32 R51, -RZ, R47.H0_H0 ;  /* 0x2000002fff337230 */ /* 0x000fe40000004100 */
[----:B------:R-:W-:Y:S02]  /*21b0*/  HFMA2 R48, R48, 1, 1, R11 ;  /* 0x3c003c0030307831 */ /* 0x000fe4000000000b */
[----:B------:R-:W-:Y:S01]  /*21c0*/  FFMA.FTZ R13, R73, R46, R56 ;  /* 0x0000002e490d7223 */ /* 0x000fe20000010038 */
[----:B------:R-:W-:Y:S02]  /*21d0*/  HFMA2 R49, R86, 1, 1, R10 ;  /* 0x3c003c0056317831 */ /* 0x000fe4000000000a */
[-C--:B------:R-:W-:Y:S01]  /*21e0*/  FFMA.FTZ R58, R71, R12.reuse, R58 ;  /* 0x0000000c473a7223 */ /* 0x080fe2000001003a */
[----:B------:R-:W-:Y:S01]  /*21f0*/  FFMA.FTZ R61, R72, R12, R61 ;  /* 0x0000000c483d7223 */ /* 0x000fe2000001003d */
[----:B------:R-:W0:Y:S01]  /*2200*/  LDS.64 R10, [UR4+0x180] ;  /* 0x00018004ff0a7984 */ /* 0x000e220008000a00 */
[----:B------:R-:W-:Y:S01]  /*2210*/  FFMA.FTZ R59, R74, R46, R59 ;  /* 0x0000002e4a3b7223 */ /* 0x000fe2000001003b */
[----:B------:R-:W-:-:S02]  /*2220*/  HADD2.F32 R50, -RZ, R47.H1_H1 ;  /* 0x3000002fff327230 */ /* 0x000fc40000004100 */
[-C--:B------:R-:W-:Y:S01]  /*2230*/  FFMA.FTZ R13, R84, R51.reuse, R13 ;  /* 0x00000033540d7223 */ /* 0x080fe2000001000d */
[-C--:B------:R-:W-:Y:S01]  /*2240*/  FFMA.FTZ R58, R75, R46.reuse, R58 ;  /* 0x0000002e4b3a7223 */ /* 0x080fe2000001003a */
[----:B------:R-:W-:Y:S01]  /*2250*/  FFMA.FTZ R61, R76, R46, R61 ;  /* 0x0000002e4c3d7223 */ /* 0x000fe2000001003d */
[-C--:B------:R-:W-:Y:S01]  /*2260*/  FFMA.FTZ R46, R80, R51.reuse, R59 ;  /* 0x00000033502e7223 */ /* 0x080fe2000001003b */
[-C--:B------:R-:W-:Y:S02]  /*2270*/  FFMA.FTZ R12, R78, R50.reuse, R13 ;  /* 0x000000324e0c7223 */ /* 0x080fe4000001000d */
[-C--:B------:R-:W-:Y:S01]  /*2280*/  FFMA.FTZ R56, R82, R51.reuse, R61 ;  /* 0x0000003352387223 */ /* 0x080fe2000001003d */
[----:B------:R-:W-:Y:S01]  /*2290*/  FFMA.FTZ R13, R79, R50, R46 ;  /* 0x000000324f0d7223 */ /* 0x000fe2000001002e */
[----:B------:R-:W-:Y:S01]  /*22a0*/  FFMA.FTZ R58, R83, R51, R58 ;  /* 0x00000033533a7223 */ /* 0x000fe2000001003a */
[----:B------:R-:W-:Y:S01]  /*22b0*/  FMUL.FTZ R12, R27, R12 ;  /* 0x0000000c1b0c7220 */ /* 0x000fe20000410000 */
[-C--:B------:R-:W-:Y:S01]  /*22c0*/  FFMA.FTZ R47, R85, R50.reuse, R56 ;  /* 0x00000032552f7223 */ /* 0x080fe20000010038 */
[----:B------:R-:W-:Y:S01]  /*22d0*/  FMUL.FTZ R13, R26, R13 ;  /* 0x0000000d1a0d7220 */ /* 0x000fe20000410000 */
[----:B------:R-:W-:-:S02]  /*22e0*/  FFMA.FTZ R58, R81, R50, R58 ;  /* 0x00000032513a7223 */ /* 0x000fc4000001003a */
[----:B------:R-:W-:Y:S01]  /*22f0*/  FMUL.FTZ R50, R24, R47 ;  /* 0x0000002f18327220 */ /* 0x000fe20000410000 */
[----:B------:R-:W-:Y:S02]  /*2300*/  F2FP.F16.F32.PACK_AB R46, RZ, R12 ;  /* 0x0000000cff2e723e */ /* 0x000fe400000000ff */
[----:B------:R-:W-:Y:S02]  /*2310*/  F2FP.F16.F32.PACK_AB R47, RZ, R13 ;  /* 0x0000000dff2f723e */ /* 0x000fe400000000ff */
[----:B------:R-:W1:Y:S01]  /*2320*/  LDS.64 R12, [UR4+0x188] ;  /* 0x00018804ff0c7984 */ /* 0x000e620008000a00 */
[----:B------:R-:W-:Y:S01]  /*2330*/  FMUL.FTZ R58, R25, R58 ;  /* 0x0000003a193a7220 */ /* 0x000fe20000410000 */
[----:B------:R-:W-:Y:S02]  /*2340*/  F2FP.F16.F32.PACK_AB R50, RZ, R50 ;  /* 0x00000032ff32723e */ /* 0x000fe400000000ff */
[----:B------:R-:W-:Y:S02]  /*2350*/  PRMT R46, R46, 0x5410, R47 ;  /* 0x000054102e2e7816 */ /* 0x000fe4000000002f */
[----:B------:R-:W-:-:S04]  /*2360*/  F2FP.F16.F32.PACK_AB R58, RZ, R58 ;  /* 0x0000003aff3a723e */ /* 0x000fc800000000ff */
[----:B------:R-:W-:Y:S01]  /*2370*/  PRMT R51, R58, 0x5410, R50 ;  /* 0x000054103a337816 */ /* 0x000fe20000000032 */
[----:B------:R-:W-:Y:S01]  /*2380*/  HFMA2 R50, R46, 1, 1, R9 ;  /* 0x3c003c002e327831 */ /* 0x000fe20000000009 */
[----:B------:R-:W-:Y:S01]  /*2390*/  LEA.HI R59, R22, 0xffffff80, RZ, 0x8 ;  /* 0xffffff80163b7811 */ /* 0x000fe200078f40ff */
[--C-:B0-----:R-:W-:Y:S02]  /*23a0*/  HADD2.F32 R9, -RZ, R10.reuse.H0_H0 ;  /* 0x2000000aff097230 */ /* 0x101fe40000004100 */
[----:B------:R-:W-:Y:S02]  /*23b0*/  HADD2.F32 R10, -RZ, R10.H1_H1 ;  /* 0x3000000aff0a7230 */ /* 0x000fe40000004100 */
[--C-:B------:R-:W-:Y:S02]  /*23c0*/  HADD2.F32 R47, -RZ, R11.reuse.H0_H0 ;  /* 0x2000000bff2f7230 */ /* 0x100fe40000004100 */
[----:B------:R-:W-:Y:S02]  /*23d0*/  HADD2.F32 R46, -RZ, R11.H1_H1 ;  /* 0x3000000bff2e7230 */ /* 0x000fe40000004100 */
[----:B------:R-:W-:Y:S01]  /*23e0*/  FFMA.FTZ R11, R3, R9, RZ ;  /* 0x00000009030b7223 */ /* 0x000fe200000100ff */
[----:B------:R0:W-:Y:S01]  /*23f0*/  I2F.F16 R58, R59 ;  /* 0x0000003b003a7306 */ /* 0x0001e20000200c00 */
[----:B------:R-:W-:-:S02]  /*2400*/  HADD2 R51, R51, R8 ;  /* 0x0000000833337230 */ /* 0x000fc40000000000 */
[-C--:B------:R-:W-:Y:S01]  /*2410*/  FFMA.FTZ R60, R14, R9.reuse, RZ ;  /* 0x000000090e3c7223 */ /* 0x080fe200000100ff */
[-C--:B------:R-:W-:Y:S01]  /*2420*/  FFMA.FTZ R8, R54, R10.reuse, R11 ;  /* 0x0000000a36087223 */ /* 0x080fe2000001000b */
[-C--:B------:R-:W-:Y:S02]  /*2430*/  FFMA.FTZ R86, R2, R9.reuse, RZ ;  /* 0x0000000902567223 */ /* 0x080fe400000100ff */
[----:B------:R-:W-:Y:S01]  /*2440*/  FFMA.FTZ R11, R53, R10, R60 ;  /* 0x0000000a350b7223 */ /* 0x000fe2000001003c */
[----:B0-----:R-:W-:Y:S01]  /*2450*/  FFMA.FTZ R59, R0, R9, RZ ;  /* 0x00000009003b7223 */ /* 0x001fe200000100ff */
[----:B------:R-:W-:-:S03]  /*2460*/  FFMA.FTZ R9, R15, R47, R8 ;  /* 0x0000002f0f097223 */ /* 0x000fc60000010008 */
[-C--:B------:R-:W-:Y:S01]  /*2470*/  FFMA.FTZ R60, R52, R10.reuse, R59 ;  /* 0x0000000a343c7223 */ /* 0x080fe2000001003b */
[----:B------:R-:W-:Y:S01]  /*2480*/  FFMA.FTZ R59, R55, R10, R86 ;  /* 0x0000000a373b7223 */ /* 0x000fe20000010056 */
[-C--:B------:R-:W-:Y:S01]  /*2490*/  FFMA.FTZ R10, R62, R47.reuse, R11 ;  /* 0x0000002f3e0a7223 */ /* 0x080fe2000001000b */
[-C--:B------:R-:W-:Y:S01]  /*24a0*/  FFMA.FTZ R8, R68, R46.reuse, R9 ;  /* 0x0000002e44087223 */ /* 0x080fe20000010009 */
[-C--:B------:R-:W-:Y:S01]  /*24b0*/  FFMA.FTZ R11, R63, R47.reuse, R60 ;  /* 0x0000002f3f0b7223 */ /* 0x080fe2000001003c */
[----:B------:R-:W-:Y:S01]  /*24c0*/  FFMA.FTZ R86, R64, R47, R59 ;  /* 0x0000002f40567223 */ /* 0x000fe2000001003b */
[--C-:B-1----:R-:W-:Y:S02]  /*24d0*/  HADD2.F32 R9, -RZ, R12.reuse.H0_H0 ;  /* 0x2000000cff097230 */ /* 0x102fe40000004100 */
        /* <DEDUP_REMOVED lines=15> */
[----:B------:R-:W-:-:S03]  /*25d0*/  FFMA.FTZ R10, R80, R11, R47 ;  /* 0x0000000b500a7223 */ /* 0x000fc6000001002f */
[-C--:B------:R-:W-:Y:S01]  /*25e0*/  FFMA.FTZ R8, R78, R46.reuse, R9 ;  /* 0x0000002e4e087223 */ /* 0x080fe20000010009 */
[----:B------:R-:W-:Y:S01]  /*25f0*/  FFMA.FTZ R9, R79, R46, R10 ;  /* 0x0000002e4f097223 */ /* 0x000fe2000001000a */
[----:B------:R-:W-:Y:S02]  /*2600*/  FFMA.FTZ R92, R82, R11, R59 ;  /* 0x0000000b525c7223 */ /* 0x000fe4000001003b */
[----:B------:R-:W-:Y:S01]  /*2610*/  FMUL.FTZ R8, R27, R8 ;  /* 0x000000081b087220 */ /* 0x000fe20000410000 */
[----:B------:R-:W-:Y:S01]  /*2620*/  FMUL.FTZ R9, R26, R9 ;  /* 0x000000091a097220 */ /* 0x000fe20000410000 */
[----:B------:R-:W-:Y:S01]  /*2630*/  FFMA.FTZ R60, R83, R11, R60 ;  /* 0x0000000b533c7223 */ /* 0x000fe2000001003c */
[----:B------:R-:W-:Y:S02]  /*2640*/  FFMA.FTZ R11, R85, R46, R92 ;  /* 0x0000002e550b7223 */ /* 0x000fe4000001005c */
[----:B------:R-:W-:Y:S02]  /*2650*/  F2FP.F16.F32.PACK_AB R8, RZ, R8 ;  /* 0x00000008ff08723e */ /* 0x000fe400000000ff */
[----:B------:R-:W-:Y:S01]  /*2660*/  F2FP.F16.F32.PACK_AB R9, RZ, R9 ;  /* 0x00000009ff09723e */ /* 0x000fe200000000ff */
[----:B------:R-:W-:Y:S01]  /*2670*/  FFMA.FTZ R60, R81, R46, R60 ;  /* 0x0000002e513c7223 */ /* 0x000fe2000001003c */
[----:B------:R-:W-:Y:S01]  /*2680*/  MOV R46, R7 ;  /* 0x00000007002e7202 */ /* 0x000fe20000000f00 */
[----:B------:R-:W-:Y:S01]  /*2690*/  FMUL.FTZ R11, R24, R11 ;  /* 0x0000000b180b7220 */ /* 0x000fe20000410000 */
[----:B------:R-:W-:Y:S01]  /*26a0*/  PRMT R8, R8, 0x5410, R9 ;  /* 0x0000541008087816 */ /* 0x000fe20000000009 */
[----:B------:R-:W-:Y:S01]  /*26b0*/  FMUL.FTZ R60, R25, R60 ;  /* 0x0000003c193c7220 */ /* 0x000fe20000410000 */
[----:B------:R-:W-:-:S02]  /*26c0*/  LOP3.LUT R87, R23, 0xff, RZ, 0xc0, !PT ;  /* 0x000000ff17577812 */ /* 0x000fc400078ec0ff */
[----:B------:R-:W-:Y:S01]  /*26d0*/  LOP3.LUT R12, R20, 0xff, RZ, 0xc0, !PT ;  /* 0x000000ff140c7812 */ /* 0x000fe200078ec0ff */
[----:B------:R-:W-:Y:S01]  /*26e0*/  HFMA2 R46, R8, 1, 1, R46 ;  /* 0x3c003c00082e7831 */ /* 0x000fe2000000002e */
[----:B------:R-:W-:Y:S02]  /*26f0*/  F2FP.F16.F32.PACK_AB R11, RZ, R11 ;  /* 0x0000000bff0b723e */ /* 0x000fe400000000ff */
[----:B------:R-:W-:Y:S02]  /*2700*/  SHF.R.U32.HI R8, RZ, 0x8, R21 ;  /* 0x00000008ff087819 */ /* 0x000fe40000011615 */
[----:B------:R-:W-:Y:S02]  /*2710*/  F2FP.F16.F32.PACK_AB R60, RZ, R60 ;  /* 0x0000003cff3c723e */ /* 0x000fe400000000ff */
[----:B------:R-:W-:Y:S02]  /*2720*/  IADD3 R90, PT, PT, R87, -0x80, RZ ;  /* 0xffffff80575a7810 */ /* 0x000fe40007ffe0ff */
[----:B------:R-:W-:-:S02]  /*2730*/  IADD3 R87, PT, PT, R12, -0x80, RZ ;  /* 0xffffff800c577810 */ /* 0x000fc40007ffe0ff */
[----:B------:R-:W-:Y:S01]  /*2740*/  PRMT R47, R60, 0x5410, R11 ;  /* 0x000054103c2f7816 */ /* 0x000fe2000000000b */
[----:B------:R-:W0:Y:S01]  /*2750*/  LDS.64 R12, [UR4+0x200] ;  /* 0x00020004ff0c7984 */ /* 0x000e220008000a00 */
[----:B------:R-:W-:-:S03]  /*2760*/  LOP3.LUT R91, R8, 0xff, RZ, 0xc0, !PT ;  /* 0x000000ff085b7812 */ /* 0x000fc600078ec0ff */
[----:B------:R1:W2:Y:S01]  /*2770*/  LDG.E.128.CONSTANT R8, desc[UR8][R36.64] ;  /* 0x0000000824087981 */ /* 0x0002a2000c1e9d00 */
[----:B------:R-:W-:-:S04]  /*2780*/  SHF.R.U32.HI R7, RZ, 0x8, R20 ;  /* 0x00000008ff077819 */ /* 0x000fc80000011614 */
[----:B------:R-:W-:Y:S01]  /*2790*/  LOP3.LUT R7, R7, 0xff, RZ, 0xc0, !PT ;  /* 0x000000ff07077812 */ /* 0x000fe200078ec0ff */
[----:B------:R-:W-:-:S03]  /*27a0*/  HADD2 R47, R47, R6 ;  /* 0x000000062f2f7230 */ /* 0x000fc60000000000 */
[----:B------:R-:W-:Y:S02]  /*27b0*/  IADD3 R89, PT, PT, R7, -0x80, RZ ;  /* 0xffffff8007597810 */ /* 0x000fe40007ffe0ff */
[----:B------:R-:W4:Y:S01]  /*27c0*/  LDS.64 R6, [UR4+0x208] ;  /* 0x00020804ff067984 */ /* 0x000f220008000a00 */
[--C-:B0-----:R-:W-:Y:S02]  /*27d0*/  HADD2.F32 R93, -RZ, R12.reuse.H0_H0 ;  /* 0x2000000cff5d7230 */ /* 0x101fe40000004100 */
[----:B------:R-:W-:-:S03]  /*27e0*/  HADD2.F32 R92, -RZ, R12.H1_H1 ;  /* 0x3000000cff5c7230 */ /* 0x000fc60000004100 */
[-C--:B------:R-:W-:Y:S01]  /*27f0*/  FFMA.FTZ R3, R3, R93.reuse, RZ ;  /* 0x0000005d03037223 */ /* 0x080fe200000100ff */
[-C--:B------:R-:W-:Y:S01]  /*2800*/  FFMA.FTZ R14, R14, R93.reuse, RZ ;  /* 0x0000005d0e0e7223 */ /* 0x080fe200000100ff */
[-C--:B-1----:R-:W-:Y:S01]  /*2810*/  FFMA.FTZ R37, R0, R93.reuse, RZ ;  /* 0x0000005d00257223 */ /* 0x082fe200000100ff */
        /* <DEDUP_REMOVED lines=15> */
[--C-:B----4-:R-:W-:Y:S01]  /*2910*/  HADD2.F32 R13, -RZ, R6.reuse.H0_H0 ;  /* 0x20000006ff0d7230 */ /* 0x110fe20000004100 */
[----:B------:R-:W0:Y:S01]  /*2920*/  LDS.64 R2, [UR4+0x90] ;  /* 0x00009004ff027984 */ /* 0x000e220008000a00 */
[----:B------:R-:W-:-:S03]  /*2930*/  HADD2.F32 R6, -RZ, R6.H1_H1 ;  /* 0x30000006ff067230 */ /* 0x000fc60000004100 */
[-C--:B------:R-:W-:Y:S01]  /*2940*/  FFMA.FTZ R65, R70, R13.reuse, R65 ;  /* 0x0000000d46417223 */ /* 0x080fe20000010041 */
[-C--:B------:R-:W-:Y:S01]  /*2950*/  FFMA.FTZ R68, R69, R13.reuse, R68 ;  /* 0x0000000d45447223 */ /* 0x080fe20000010044 */
[-C--:B------:R-:W-:Y:S01]  /*2960*/  FFMA.FTZ R66, R71, R13.reuse, R66 ;  /* 0x0000000d47427223 */ /* 0x080fe20000010042 */
[----:B------:R-:W-:Y:S01]  /*2970*/  FFMA.FTZ R67, R72, R13, R67 ;  /* 0x0000000d48437223 */ /* 0x000fe20000010043 */
[----:B------:R-:W-:Y:S02]  /*2980*/  HADD2.F32 R15, -RZ, R7.H0_H0 ;  /* 0x20000007ff0f7230 */ /* 0x000fe40000004100 */
[-C--:B------:R-:W-:Y:S01]  /*2990*/  FFMA.FTZ R65, R74, R6.reuse, R65 ;  /* 0x000000064a417223 */ /* 0x080fe20000010041 */
[----:B---3--:R-:W-:Y:S01]  /*29a0*/  LOP3.LUT R12, R18, 0xff, RZ, 0xc0, !PT ;  /* 0x000000ff120c7812 */ /* 0x008fe200078ec0ff */
[-C--:B------:R-:W-:Y:S01]  /*29b0*/  FFMA.FTZ R73, R73, R6.reuse, R68 ;  /* 0x0000000649497223 */ /* 0x080fe20000010044 */
[-C--:B------:R-:W-:Y:S01]  /*29c0*/  FFMA.FTZ R66, R75, R6.reuse, R66 ;  /* 0x000000064b427223 */ /* 0x080fe20000010042 */
[----:B------:R-:W-:Y:S01]  /*29d0*/  FFMA.FTZ R67, R76, R6, R67 ;  /* 0x000000064c437223 */ /* 0x000fe20000010043 */
[-C--:B------:R-:W-:Y:S01]  /*29e0*/  FFMA.FTZ R80, R80, R15.reuse, R65 ;  /* 0x0000000f50507223 */ /* 0x080fe20000010041 */
[-C--:B------:R-:W-:Y:S01]  /*29f0*/  FFMA.FTZ R73, R84, R15.reuse, R73 ;  /* 0x0000000f54497223 */ /* 0x080fe20000010049 */
[-C--:B------:R-:W-:Y:S01]  /*2a00*/  FFMA.FTZ R54, R83, R15.reuse, R66 ;  /* 0x0000000f53367223 */ /* 0x080fe20000010042 */
[----:B------:R-:W-:Y:S01]  /*2a10*/  FFMA.FTZ R82, R82, R15, R67 ;  /* 0x0000000f52527223 */ /* 0x000fe20000010043 */
[----:B------:R-:W-:-:S02]  /*2a20*/  IADD3 R65, PT, PT, R12, -0x80, RZ ;  /* 0xffffff800c417810 */ /* 0x000fc40007ffe0ff */
[----:B------:R1:W3:Y:S01]  /*2a30*/  LDG.E.128.CONSTANT R12, desc[UR8][R34.64] ;  /* 0x00000008220c7981 */ /* 0x0002e2000c1e9d00 */
[----:B------:R-:W-:Y:S02]  /*2a40*/  LOP3.LUT R61, R21, 0xff, RZ, 0xc0, !PT ;  /* 0x000000ff153d7812 */ /* 0x000fe400078ec0ff */
[----:B------:R-:W-:Y:S02]  /*2a50*/  LEA.HI R94, R18, 0xffffff80, RZ, 0x8 ;  /* 0xffffff80125e7811 */ /* 0x000fe400078f40ff */
[----:B------:R-:W-:Y:S02]  /*2a60*/  IADD3 R61, PT, PT, R61, -0x80, RZ ;  /* 0xffffff803d3d7810 */ /* 0x000fe40007ffe0ff */
[----:B------:R4:W-:Y:S01]  /*2a70*/  I2F.F16 R60, R94 ;  /* 0x0000005e003c7306 */ /* 0x0009e20000200c00 */
[----:B------:R-:W-:Y:S02]  /*2a80*/  SHF.R.U32.HI R95, RZ, 0x8, R23 ;  /* 0x00000008ff5f7819 */ /* 0x000fe40000011617 */
[----:B------:R-:W-:-:S02]  /*2a90*/  LEA.HI R57, R20, 0xffffff80, RZ, 0x8 ;  /* 0xffffff8014397811 */ /* 0x000fc400078f40ff */
[----:B------:R-:W-:Y:S02]  /*2aa0*/  LEA.HI R56, R21, 0xffffff80, RZ, 0x8 ;  /* 0xffffff8015387811 */ /* 0x000fe400078f40ff */
[----:B------:R-:W-:Y:S01]  /*2ab0*/  SHF.R.U32.HI R20, RZ, 0x10, R20 ;  /* 0x00000010ff147819 */ /* 0x000fe20000011614 */
[----:B------:R5:W-:Y:S01]  /*2ac0*/  I2F.F16 R88, R61 ;  /* 0x0000003d00587306 */ /* 0x000be20000200c00 */
[----:B----4-:R-:W-:Y:S02]  /*2ad0*/  SHF.R.U32.HI R94, RZ, 0x8, R22 ;  /* 0x00000008ff5e7819 */ /* 0x010fe40000011616 */
[----:B------:R-:W-:Y:S02]  /*2ae0*/  SHF.R.U32.HI R21, RZ, 0x10, R21 ;  /* 0x00000010ff157819 */ /* 0x000fe40000011615 */
[----:B------:R-:W-:Y:S02]  /*2af0*/  LOP3.LUT R94, R94, 0xff, RZ, 0xc0, !PT ;  /* 0x000000ff5e5e7812 */ /* 0x000fe400078ec0ff */
[----:B------:R-:W-:-:S02]  /*2b00*/  LOP3.LUT R95, R95, 0xff, RZ, 0xc0, !PT ;  /* 0x000000ff5f5f7812 */ /* 0x000fc400078ec0ff */
[----:B-----5:R-:W-:Y:S02]  /*2b10*/  LOP3.LUT R61, R22, 0xff, RZ, 0xc0, !PT ;  /* 0x000000ff163d7812 */ /* 0x020fe400078ec0ff */
[----:B------:R-:W-:Y:S02]  /*2b20*/  LOP3.LUT R20, R20, 0xff, RZ, 0xc0, !PT ;  /* 0x000000ff14147812 */ /* 0x000fe400078ec0ff */
[----:B------:R-:W-:Y:S02]  /*2b30*/  IADD3 R61, PT, PT, R61, -0x80, RZ ;  /* 0xffffff803d3d7810 */ /* 0x000fe40007ffe0ff */
[----:B------:R-:W-:Y:S02]  /*2b40*/  LOP3.LUT R21, R21, 0xff, RZ, 0xc0, !PT ;  /* 0x000000ff15157812 */ /* 0x000fe400078ec0ff */
[----:B------:R-:W-:Y:S01]  /*2b50*/  SHF.R.U32.HI R22, RZ, 0x10, R22 ;  /* 0x00000010ff167819 */ /* 0x000fe20000011616 */
[----:B------:R-:W4:Y:S01]  /*2b60*/  I2F.F16 R90, R90 ;  /* 0x0000005a005a7306 */ /* 0x000f220000200c00 */
[----:B------:R-:W-:Y:S01]  /*2b70*/  IADD3 R36, PT, PT, R94, -0x80, RZ ;  /* 0xffffff805e247810 */ /* 0x000fe20007ffe0ff */
[----:B------:R-:W-:Y:S01]  /*2b80*/  HADD2.F32 R0, -RZ, R7.H1_H1 ;  /* 0x30000007ff007230 */ /* 0x000fe20000004100 */
[----:B------:R-:W-:-:S02]  /*2b90*/  IADD3 R95, PT, PT, R95, -0x80, RZ ;  /* 0xffffff805f5f7810 */ /* 0x000fc40007ffe0ff */
[----:B------:R-:W-:Y:S02]  /*2ba0*/  LEA.HI R77, R23, 0xffffff80, RZ, 0x8 ;  /* 0xffffff80174d7811 */ /* 0x000fe400078f40ff */
[----:B------:R-:W-:Y:S01]  /*2bb0*/  IADD3 R20, PT, PT, R20, -0x80, RZ ;  /* 0xffffff8014147810 */ /* 0x000fe20007ffe0ff */
[----:B------:R-:W5:Y:S01]  /*2bc0*/  I2F.F16 R86, R61 ;  /* 0x0000003d00567306 */ /* 0x000f620000200c00 */
[----:B------:R-:W-:Y:S02]  /*2bd0*/  IADD3 R21, PT, PT, R21, -0x80, RZ ;  /* 0xffffff8015157810 */ /* 0x000fe40007ffe0ff */
[----:B------:R-:W-:Y:S02]  /*2be0*/  LOP3.LUT R22, R22, 0xff, RZ, 0xc0, !PT ;  /* 0x000000ff16167812 */ /* 0x000fe400078ec0ff */
[----:B------:R-:W-:Y:S01]  /*2bf0*/  SHF.R.U32.HI R23, RZ, 0x10, R23 ;  /* 0x00000010ff177819 */ /* 0x000fe20000011617 */
[-C--:B------:R-:W-:Y:S01]  /*2c00*/  FFMA.FTZ R78, R78, R0.reuse, R73 ;  /* 0x000000004e4e7223 */ /* 0x080fe20000010049 */
[----:B------:R-:W-:Y:S01]  /*2c10*/  IADD3 R91, PT, PT, R91, -0x80, RZ ;  /* 0xffffff805b5b7810 */ /* 0x000fe20007ffe0ff */
[----:B------:R-:W1:Y:S01]  /*2c20*/  I2F.F16 R37, R95 ;  /* 0x0000005f00257306 */ /* 0x000e620000200c00 */
[-C--:B------:R-:W-:Y:S01]  /*2c30*/  FFMA.FTZ R79, R79, R0.reuse, R80 ;  /* 0x000000004f4f7223 */ /* 0x080fe20000010050 */
[-C--:B------:R-:W-:Y:S01]  /*2c40*/  FFMA.FTZ R54, R81, R0.reuse, R54 ;  /* 0x0000000051367223 */ /* 0x080fe20000010036 */
[----:B------:R-:W-:Y:S01]  /*2c50*/  FFMA.FTZ R85, R85, R0, R82 ;  /* 0x0000000055557223 */ /* 0x000fe20000010052 */
[----:B------:R-:W-:-:S02]  /*2c60*/  IADD3 R22, PT, PT, R22, -0x80, RZ ;  /* 0xffffff8016167810 */ /* 0x000fc40007ffe0ff */
[----:B------:R-:W-:Y:S02]  /*2c70*/  SHF.R.U32.HI R0, RZ, 0x8, R16 ;  /* 0x00000008ff007819 */ /* 0x000fe40000011610 */
[----:B------:R-:W-:Y:S01]  /*2c80*/  I2F.F16 R87, R87 ;  /* 0x0000005700577306 */ /* 0x000fe20000200c00 */
[----:B------:R-:W-:Y:S01]  /*2c90*/  LOP3.LUT R23, R23, 0xff, RZ, 0xc0, !PT ;  /* 0x000000ff17177812 */ /* 0x000fe200078ec0ff */
[--C-:B0-----:R-:W-:Y:S01]  /*2ca0*/  HADD2.F32 R73, -RZ, R2.reuse.H0_H0 ;  /* 0x20000002ff497230 */ /* 0x101fe20000004100 */
[----:B------:R-:W-:Y:S01]  /*2cb0*/  LOP3.LUT R7, R16, 0xff, RZ, 0xc0, !PT ;  /* 0x000000ff10077812 */ /* 0x000fe200078ec0ff */
[----:B------:R-:W-:-:S04]  /*2cc0*/  HADD2.F32 R74, -RZ, R2.H1_H1 ;  /* 0x30000002ff4a7230 */ /* 0x000fc80000004100 */
[----:B------:R-:W0:Y:S01]  /*2cd0*/  I2F.F16 R36, R36 ;  /* 0x0000002400247306 */ /* 0x000e220000200c00 */
[----:B------:R-:W-:Y:S02]  /*2ce0*/  LOP3.LUT R2, R19, 0xff, RZ, 0xc0, !PT ;  /* 0x000000ff13027812 */ /* 0x000fe400078ec0ff */
[----:B------:R-:W-:-:S05]  /*2cf0*/  LOP3.LUT R0, R0, 0xff, RZ, 0xc0, !PT ;  /* 0x000000ff00007812 */ /* 0x000fca00078ec0ff */
[----:B------:R-:W-:Y:S01]  /*2d00*/  I2F.F16 R52, R20 ;  /* 0x0000001400347306 */ /* 0x000fe20000200c00 */
[----:B------:R-:W-:Y:S02]  /*2d10*/  IADD3 R23, PT, PT, R23, -0x80, RZ ;  /* 0xffffff8017177810 */ /* 0x000fe40007ffe0ff */
[----:B------:R-:W-:-:S05]  /*2d20*/  LOP3.LUT R6, R17, 0xff, RZ, 0xc0, !PT ;  /* 0x000000ff11067812 */ /* 0x000fca00078ec0ff */
[----:B------:R4:W-:Y:S01]  /*2d30*/  I2F.F16 R53, R21 ;  /* 0x0000001500357306 */ /* 0x0009e20000200c00 */
[----:B------:R-:W-:Y:S02]  /*2d40*/  LEA.HI R59, R16, 0xffffff80, RZ, 0x8 ;  /* 0xffffff80103b7811 */ /* 0x000fe400078f40ff */
[----:B------:R-:W-:-:S05]  /*2d50*/  SHF.R.U32.HI R16, RZ, 0x10, R16 ;  /* 0x00000010ff107819 */ /* 0x000fca0000011610 */
[----:B------:R-:W0:Y:S01]  /*2d60*/  I2F.F16 R89, R89 ;  /* 0x0000005900597306 */ /* 0x000e220000200c00 */
[----:B----4-:R-:W4:Y:S01]  /*2d70*/  LDS.64 R20, [UR4+0x98] ;  /* 0x00009804ff147984 */ /* 0x010f220008000a00 */
[----:B------:R-:W-:Y:S02]  /*2d80*/  IADD3 R7, PT, PT, R7, -0x80, RZ ;  /* 0xffffff8007077810 */ /* 0x000fe40007ffe0ff */
[----:B------:R-:W-:-:S04]  /*2d90*/  IADD3 R66, PT, PT, R2, -0x80, RZ ;  /* 0xffffff8002427810 */ /* 0x000fc80007ffe0ff */
[----:B------:R1:W4:Y:S01]  /*2da0*/  I2F.F16 R55, R22 ;  /* 0x0000001600377306 */ /* 0x0003220000200c00 */
[----:B------:R-:W-:Y:S01]  /*2db0*/  IADD3 R68, PT, PT, R0, -0x80, RZ ;  /* 0xffffff8000447810 */ /* 0x000fe20007ffe0ff */
[----:B------:R-:W-:Y:S01]  /*2dc0*/  HADD2.F32 R0, -RZ, R90.H0_H0 ;  /* 0x2000005aff007230 */ /* 0x000fe20000004100 */
[----:B------:R-:W-:-:S05]  /*2dd0*/  IADD3 R6, PT, PT, R6, -0x80, RZ ;  /* 0xffffff8006067810 */ /* 0x000fca0007ffe0ff */
[----:B------:R-:W4:Y:S01]  /*2de0*/  I2F.F16 R91, R91 ;  /* 0x0000005b005b7306 */ /* 0x000f220000200c00 */
[----:B------:R-:W-:Y:S01]  /*2df0*/  SHF.R.U32.HI R2, RZ, 0x8, R17 ;  /* 0x00000008ff027819 */ /* 0x000fe20000011611 */
[--C-:B------:R-:W-:Y:S01]  /*2e00*/  HADD2.F32 R71, -RZ, R3.reuse.H0_H0 ;  /* 0x20000003ff477230 */ /* 0x100fe20000004100 */
[----:B------:R-:W-:Y:S01]  /*2e10*/  LOP3.LUT R16, R16, 0xff, RZ, 0xc0, !PT ;  /* 0x000000ff10107812 */ /* 0x000fe200078ec0ff */
[----:B------:R-:W-:Y:S02]  /*2e20*/  HADD2.F32 R67, -RZ, R3.H1_H1 ;  /* 0x30000003ff437230 */ /* 0x000fe40000004100 */
[----:B-----5:R-:W-:Y:S02]  /*2e30*/  HADD2.F32 R3, -RZ, R86.H0_H0 ;  /* 0x20000056ff037230 */ /* 0x020fe40000004100 */
[----:B------:R-:W5:Y:S01]  /*2e40*/  I2F.F16 R62, R23 ;  /* 0x00000017003e7306 */ /* 0x000f620000200c00 */
[----:B-1----:R-:W-:Y:S02]  /*2e50*/  HADD2.F32 R22, -RZ, R37.H0_H0 ;  /* 0x20000025ff167230 */ /* 0x002fe40000004100 */
[----:B------:R-:W-:Y:S01]  /*2e60*/  FFMA.FTZ R37, R0, R73, RZ ;  /* 0x0000004900257223 */ /* 0x000fe200000100ff */
[----:B------:R-:W-:Y:S01]  /*2e70*/  IADD3 R16, PT, PT, R16, -0x80, RZ ;  /* 0xffffff8010107810 */ /* 0x000fe20007ffe0ff */
[----:B0-----:R-:W-:-:S03]  /*2e80*/  HADD2.F32 R34, -RZ, R36.H0_H0 ;  /* 0x20000024ff227230 */ /* 0x001fc60000004100 */
[----:B------:R0:W-:Y:S01]  /*2e90*/  I2F.F16 R63, R7 ;  /* 0x00000007003f7306 */ /* 0x0001e20000200c00 */
[----:B------:R-:W-:Y:S01]  /*2ea0*/  FFMA.FTZ R35, R3, R73, RZ ;  /* 0x0000004903237223 */ /* 0x000fe200000100ff */
[----:B------:R-:W-:-:S06]  /*2eb0*/  FFMA.FTZ R81, R22, R74, R37 ;  /* 0x0000004a16517223 */ /* 0x000fcc0000010025 */
[----:B------:R-:W1:Y:S01]  /*2ec0*/  I2F.F16 R57, R57 ;  /* 0x0000003900397306 */ /* 0x000e620000200c00 */
[----:B0-----:R-:W-:Y:S01]  /*2ed0*/  LOP3.LUT R7, R2, 0xff, RZ, 0xc0, !PT ;  /* 0x000000ff02077812 */ /* 0x001fe200078ec0ff */
[----:B------:R-:W-:-:S06]  /*2ee0*/  HADD2.F32 R2, -RZ, R88.H0_H0 ;  /* 0x20000058ff027230 */ /* 0x000fcc0000004100 */
[----:B------:R-:W0:Y:S01]  /*2ef0*/  I2F.F16 R56, R56 ;  /* 0x0000003800387306 */ /* 0x000e220000200c00 */
[----:B------:R-:W-:Y:S01]  /*2f00*/  IADD3 R70, PT, PT, R7, -0x80, RZ ;  /* 0xffffff8007467810 */ /* 0x000fe20007ffe0ff */
[----:B------:R-:W-:-:S06]  /*2f10*/  HADD2.F32 R7, -RZ, R89.H0_H0 ;  /* 0x20000059ff077230 */ /* 0x000fcc0000004100 */
[----:B------:R-:W0:Y:S01]  /*2f20*/  I2F.F16 R77, R77 ;  /* 0x0000004d004d7306 */ /* 0x000e220000200c00 */
[----:B----4-:R-:W-:-:S07]  /*2f30*/  HADD2.F32 R37, -RZ, R55.H0_H0 ;  /* 0x20000037ff257230 */ /* 0x010fce0000004100 */
[----:B------:R4:W0:Y:S01]  /*2f40*/  I2F.F16 R64, R6 ;  /* 0x0000000600407306 */ /* 0x0008220000200c00 */
[----:B------:R-:W-:Y:S01]  /*2f50*/  LEA.HI R61, R17, 0xffffff80, RZ, 0x8 ;  /* 0xffffff80113d7811 */ /* 0x000fe200078f40ff */
[----:B------:R-:W-:Y:S02]  /*2f60*/  HADD2.F32 R23, -RZ, R91.H0_H0 ;  /* 0x2000005bff177230 */ /* 0x000fe40000004100 */
[----:B----4-:R-:W-:-:S04]  /*2f70*/  HADD2.F32 R6, -RZ, R87.H0_H0 ;  /* 0x20000057ff067230 */ /* 0x010fc80000004100 */
[----:B------:R4:W-:Y:S01]  /*2f80*/  I2F.F16 R69, R16 ;  /* 0x0000001000457306 */ /* 0x0009e20000200c00 */
[----:B------:R-:W-:Y:S01]  /*2f90*/  SHF.R.U32.HI R17, RZ, 0x10, R17 ;  /* 0x00000010ff117819 */ /* 0x000fe20000011611 */
[-C--:B------:R-:W-:Y:S01]  /*2fa0*/  FFMA.FTZ R80, R2, R73.reuse, RZ ;  /* 0x0000004902507223 */ /* 0x080fe200000100ff */
[----:B------:R-:W-:Y:S01]  /*2fb0*/  FFMA.FTZ R36, R6, R73, RZ ;  /* 0x0000004906247223 */ /* 0x000fe200000100ff */
[----:B----4-:R-:W-:-:S03]  /*2fc0*/  FFMA.FTZ R16, R34, R74, R35 ;  /* 0x0000004a22107223 */ /* 0x010fc60000010023 */
[-C--:B------:R-:W-:Y:S01]  /*2fd0*/  FFMA.FTZ R76, R7, R74.reuse, R36 ;  /* 0x0000004a074c7223 */ /* 0x080fe20000010024 */
[----:B------:R-:W-:Y:S01]  /*2fe0*/  HADD2.F32 R35, -RZ, R52.H0_H0 ;  /* 0x20000034ff237230 */ /* 0x000fe20000004100 */
[----:B------:R-:W-:Y:S01]  /*2ff0*/  LOP3.LUT R17, R17, 0xff, RZ, 0xc0, !PT ;  /* 0x000000ff11117812 */ /* 0x000fe200078ec0ff */
[----:B------:R-:W-:Y:S02]  /*3000*/  HADD2.F32 R52, -RZ, R53.H0_H0 ;  /* 0x20000035ff347230 */ /* 0x000fe40000004100 */
[----:B------:R-:W-:Y:S01]  /*3010*/  FFMA.FTZ R75, R37, R71, R16 ;  /* 0x00000047254b7223 */ /* 0x000fe20000010010 */
[----:B-----5:R-:W-:Y:S02]  /*3020*/  HADD2.F32 R36, -RZ, R62.H0_H0 ;  /* 0x2000003eff247230 */ /* 0x020fe40000004100 */
[----:B------:R-:W-:Y:S01]  /*3030*/  FFMA.FTZ R73, R23, R74, R80 ;  /* 0x0000004a17497223 */ /* 0x000fe20000010050 */
[----:B------:R-:W-:Y:S01]  /*3040*/  SHF.R.U32.HI R16, RZ, 0x8, R19 ;  /* 0x00000008ff107819 */ /* 0x000fe20000011613 */
[----:B-1----:R-:W-:Y:S01]  /*3050*/  HADD2.F32 R57, -RZ, R57.H0_H0 ;  /* 0x20000039ff397230 */ /* 0x002fe20000004100 */
[----:B------:R-:W-:Y:S01]  /*3060*/  IADD3 R17, PT, PT, R17, -0x80, RZ ;  /* 0xffffff8011117810 */ /* 0x000fe20007ffe0ff */
[----:B0-----:R-:W-:-:S02]  /*3070*/  HADD2.F32 R56, -RZ, R56.H0_H0 ;  /* 0x20000038ff387230 */ /* 0x001fc40000004100 */
[-C--:B------:R-:W-:Y:S01]  /*3080*/  FFMA.FTZ R76, R35, R71.reuse, R76 ;  /* 0x00000047234c7223 */ /* 0x080fe2000001004c */
[----:B------:R-:W-:Y:S02]  /*3090*/  HADD2.F32 R58, -RZ, R58.H0_H0 ;  /* 0x2000003aff3a7230 */ /* 0x000fe40000004100 */
[-C--:B------:R-:W-:Y:S01]  /*30a0*/  FFMA.FTZ R55, R52, R71.reuse, R73 ;  /* 0x0000004734377223 */ /* 0x080fe20000010049 */
[----:B------:R-:W-:Y:S02]  /*30b0*/  HADD2.F32 R77, -RZ, R77.H0_H0 ;  /* 0x2000004dff4d7230 */ /* 0x000fe40000004100 */
[----:B------:R-:W-:Y:S01]  /*30c0*/  FFMA.FTZ R62, R36, R71, R81 ;  /* 0x00000047243e7223 */ /* 0x000fe20000010051 */
[----:B------:R-:W-:Y:S01]  /*30d0*/  LOP3.LUT R16, R16, 0xff, RZ, 0xc0, !PT ;  /* 0x000000ff10107812 */ /* 0x000fe200078ec0ff */
[----:B------:R-:W0:Y:S01]  /*30e0*/  I2F.F16 R65, R65 ;  /* 0x0000004100417306 */ /* 0x000e220000200c00 */
[-C--:B------:R-:W-:Y:S01]  /*30f0*/  FFMA.FTZ R76, R57, R67.reuse, R76 ;  /* 0x00000043394c7223 */ /* 0x080fe2000001004c */
[-C--:B------:R-:W-:Y:S01]  /*3100*/  FFMA.FTZ R81, R56, R67.reuse, R55 ;  /* 0x0000004338517223 */ /* 0x080fe20000010037 */
[-C--:B------:R-:W-:Y:S01]  /*3110*/  FFMA.FTZ R86, R58, R67.reuse, R75 ;  /* 0x000000433a567223 */ /* 0x080fe2000001004b */
[----:B------:R-:W-:-:S04]  /*3120*/  FFMA.FTZ R83, R77, R67, R62 ;  /* 0x000000434d537223 */ /* 0x000fc8000001003e */
[----:B------:R-:W1:Y:S01]  /*3130*/  I2F.F16 R66, R66 ;  /* 0x0000004200427306 */ /* 0x000e620000200c00 */
[----:B------:R-:W-:Y:S02]  /*3140*/  IADD3 R67, PT, PT, R16, -0x80, RZ ;  /* 0xffffff8010437810 */ /* 0x000fe40007ffe0ff */
[----:B------:R-:W-:Y:S02]  /*3150*/  SHF.R.U32.HI R72, RZ, 0x8, R18 ;  /* 0x00000008ff487819 */ /* 0x000fe40000011612 */
[----:B------:R-:W-:-:S03]  /*3160*/  SHF.R.U32.HI R55, RZ, 0x10, R19 ;  /* 0x00000010ff377819 */ /* 0x000fc60000011613 */
[----:B------:R4:W-:Y:S01]  /*3170*/  I2F.F16 R53, R17 ;  /* 0x0000001100357306 */ /* 0x0009e20000200c00 */
[----:B------:R-:W-:Y:S02]  /*3180*/  SHF.R.U32.HI R18, RZ, 0x10, R18 ;  /* 0x00000010ff127819 */ /* 0x000fe40000011612 */
[----:B------:R-:W-:Y:S02]  /*3190*/  LOP3.LUT R72, R72, 0xff, RZ, 0xc0, !PT ;  /* 0x000000ff48487812 */ /* 0x000fe400078ec0ff */
[----:B------:R-:W-:Y:S01]  /*31a0*/  LOP3.LUT R55, R55, 0xff, RZ, 0xc0, !PT ;  /* 0x000000ff37377812 */ /* 0x000fe200078ec0ff */
[----:B----4-:R-:W4:Y:S01]  /*31b0*/  LDS.64 R16, [UR4+0x110] ;  /* 0x00011004ff107984 */ /* 0x010f220008000a00 */
[----:B------:R-:W-:Y:S01]  /*31c0*/  LOP3.LUT R18, R18, 0xff, RZ, 0xc0, !PT ;  /* 0x000000ff12127812 */ /* 0x000fe200078ec0ff */
[--C-:B------:R-:W-:Y:S01]  /*31d0*/  HADD2.F32 R80, -RZ, R20.reuse.H1_H1 ;  /* 0x30000014ff507230 */ /* 0x100fe20000004100 */
[----:B------:R-:W-:Y:S01]  /*31e0*/  LEA.HI R74, R19, 0xffffff80, RZ, 0x8 ;  /* 0xffffff80134a7811 */ /* 0x000fe200078f40ff */
[----:B------:R-:W-:Y:S01]  /*31f0*/  HADD2.F32 R19, -RZ, R20.H0_H0 ;  /* 0x20000014ff137230 */ /* 0x000fe20000004100 */
[----:B------:R-:W-:Y:S01]  /*3200*/  IADD3 R72, PT, PT, R72, -0x80, RZ ;  /* 0xffffff8048487810 */ /* 0x000fe20007ffe0ff */
[----:B------:R-:W-:Y:S01]  /*3210*/  HADD2.F32 R62, -RZ, R64.H0_H0 ;  /* 0x20000040ff3e7230 */ /* 0x000fe20000004100 */
[----:B------:R-:W-:Y:S01]  /*3220*/  IADD3 R20, PT, PT, R55, -0x80, RZ ;  /* 0xffffff8037147810 */ /* 0x000fe20007ffe0ff */
[----:B------:R-:W-:Y:S01]  /*3230*/  HADD2.F32 R55, -RZ, R63.H0_H0 ;  /* 0x2000003fff377230 */ /* 0x000fe20000004100 */
[----:B------:R-:W-:Y:S01]  /*3240*/  IADD3 R18, PT, PT, R18, -0x80, RZ ;  /* 0xffffff8012127810 */ /* 0x000fe20007ffe0ff */
[----:B0-----:R-:W-:Y:S01]  /*3250*/  HADD2.F32 R63, -RZ, R65.H0_H0 ;  /* 0x20000041ff3f7230 */ /* 0x001fe20000004100 */
[----:B------:R-:W0:Y:S01]  /*3260*/  I2F.F16 R68, R68 ;  /* 0x0000004400447306 */ /* 0x000e220000200c00 */
[----:B-1----:R-:W-:-:S02]  /*3270*/  HADD2.F32 R64, -RZ, R66.H0_H0 ;  /* 0x20000042ff407230 */ /* 0x002fc40000004100 */
[-C--:B------:R-:W-:Y:S01]  /*3280*/  FFMA.FTZ R76, R55, R19.reuse, R76 ;  /* 0x00000013374c7223 */ /* 0x080fe2000001004c */
[-C--:B------:R-:W-:Y:S01]  /*3290*/  FFMA.FTZ R84, R62, R19.reuse, R81 ;  /* 0x000000133e547223 */ /* 0x080fe20000010051 */
[----:B------:R-:W-:-:S03]  /*32a0*/  FFMA.FTZ R86, R63, R19, R86 ;  /* 0x000000133f567223 */ /* 0x000fc60000010056 */
[----:B------:R-:W1:Y:S01]  /*32b0*/  I2F.F16 R71, R72 ;  /* 0x0000004800477306 */ /* 0x000e620000200c00 */
[----:B------:R-:W-:-:S07]  /*32c0*/  FFMA.FTZ R88, R64, R19, R83 ;  /* 0x0000001340587223 */ /* 0x000fce0000010053 */
[----:B------:R-:W5:Y:S08]  /*32d0*/  I2F.F16 R70, R70 ;  /* 0x0000004600467306 */ /* 0x000f700000200c00 */
[----:B------:R2:W-:Y:S08]  /*32e0*/  I2F.F16 R73, R18 ;  /* 0x0000001200497306 */ /* 0x0005f00000200c00 */
[----:B------:R5:W4:Y:S01]  /*32f0*/  I2F.F16 R72, R67 ;  /* 0x0000004300487306 */ /* 0x000b220000200c00 */
[----:B--2---:R-:W2:Y:S07]  /*3300*/  LDS.64 R18, [UR4+0x118] ;  /* 0x00011804ff127984 */ /* 0x004eae0008000a00 */
[----:B------:R-:W4:Y:S01]  /*3310*/  I2F.F16 R20, R20 ;  /* 0x0000001400147306 */ /* 0x000f220000200c00 */
[----:B0-----:R-:W-:-:S02]  /*3320*/  HADD2.F32 R65, -RZ, R68.H0_H0 ;  /* 0x20000044ff417230 */ /* 0x001fc40000004100 */
[----:B------:R-:W-:-:S05]  /*3330*/  HADD2.F32 R66, -RZ, R69.H0_H0 ;  /* 0x20000045ff427230 */ /* 0x000fca0000004100 */
[----:B------:R-:W0:Y:S01]  /*3340*/  I2F.F16 R59, R59 ;  /* 0x0000003b003b7306 */ /* 0x000e220000200c00 */
[----:B-1----:R-:W-:-:S07]  /*3350*/  HADD2.F32 R69, -RZ, R71.H0_H0 ;  /* 0x20000047ff457230 */ /* 0x002fce0000004100 */
[----:B------:R-:W1:Y:S01]  /*3360*/  I2F.F16 R74, R74 ;  /* 0x0000004a004a7306 */ /* 0x000e620000200c00 */
[--C-:B------:R-:W-:Y:S02]  /*3370*/  HADD2.F32 R75, -RZ, R21.reuse.H0_H0 ;  /* 0x20000015ff4b7230 */ /* 0x100fe40000004100 */
[----:B------:R-:W-:-:S05]  /*3380*/  HADD2.F32 R82, -RZ, R21.H1_H1 ;  /* 0x30000015ff527230 */ /* 0x000fca0000004100 */
[----:B------:R-:W3:Y:S01]  /*3390*/  I2F.F16 R61, R61 ;  /* 0x0000003d003d7306 */ /* 0x000ee20000200c00 */
[----:B-----5:R-:W-:Y:S02]  /*33a0*/  HADD2.F32 R67, -RZ, R70.H0_H0 ;  /* 0x20000046ff437230 */ /* 0x020fe40000004100 */
[-C--:B------:R-:W-:Y:S01]  /*33b0*/  FFMA.FTZ R21, R65, R80.reuse, R76 ;  /* 0x0000005041157223 */ /* 0x080fe2000001004c */
[----:B----4-:R-:W-:Y:S02]  /*33c0*/  HADD2.F32 R71, -RZ, R72.H0_H0 ;  /* 0x20000048ff477230 */ /* 0x010fe40000004100 */
[----:B------:R-:W-:Y:S02]  /*33d0*/  HADD2.F32 R70, -RZ, R73.H0_H0 ;  /* 0x20000049ff467230 */ /* 0x000fe40000004100 */
[-C--:B------:R-:W-:Y:S01]  /*33e0*/  FFMA.FTZ R73, R69, R80.reuse, R86 ;  /* 0x0000005045497223 */ /* 0x080fe20000010056 */
[----:B------:R-:W-:Y:S02]  /*33f0*/  HADD2.F32 R68, -RZ, R53.H0_H0 ;  /* 0x20000035ff447230 */ /* 0x000fe40000004100 */
[----:B------:R-:W-:Y:S01]  /*3400*/  FFMA.FTZ R53, R67, R80, R84 ;  /* 0x0000005043357223 */ /* 0x000fe20000010054 */
[----:B------:R-:W-:-:S02]  /*3410*/  HADD2.F32 R72, -RZ, R20.H0_H0 ;  /* 0x20000014ff487230 */ /* 0x000fc40000004100 */
[----:B------:R-:W-:Y:S01]  /*3420*/  FFMA.FTZ R81, R71, R80, R88 ;  /* 0x0000005047517223 */ /* 0x000fe20000010058 */
[-C--:B------:R-:W-:Y:S01]  /*3430*/  FFMA.FTZ R20, R66, R75.reuse, R21 ;  /* 0x0000004b42147223 */ /* 0x080fe20000010015 */
[-C--:B------:R-:W-:Y:S01]  /*3440*/  FFMA.FTZ R21, R70, R75.reuse, R73 ;  /* 0x0000004b46157223 */ /* 0x080fe20000010049 */
[----:B0-----:R-:W-:Y:S02]  /*3450*/  HADD2.F32 R73, -RZ, R59.H0_H0 ;  /* 0x2000003bff497230 */ /* 0x001fe40000004100 */
[-C--:B------:R-:W-:Y:S01]  /*3460*/  FFMA.FTZ R76, R68, R75.reuse, R53 ;  /* 0x0000004b444c7223 */ /* 0x080fe20000010035 */
[----:B------:R-:W-:Y:S02]  /*3470*/  HADD2.F32 R60, -RZ, R60.H0_H0 ;  /* 0x2000003cff3c7230 */ /* 0x000fe40000004100 */
[----:B------:R-:W-:Y:S01]  /*3480*/  FFMA.FTZ R80, R72, R75, R81 ;  /* 0x0000004b48507223 */ /* 0x000fe20000010051 */
[----:B-1----:R-:W-:Y:S02]  /*3490*/  HADD2.F32 R59, -RZ, R74.H0_H0 ;  /* 0x2000004aff3b7230 */ /* 0x002fe40000004100 */
[----:B---3--:R-:W-:-:S02]  /*34a0*/  HADD2.F32 R61, -RZ, R61.H0_H0 ;  /* 0x2000003dff3d7230 */ /* 0x008fc40000004100 */
[--C-:B------:R-:W-:Y:S02]  /*34b0*/  HADD2.F32 R75, -RZ, R16.reuse.H0_H0 ;  /* 0x20000010ff4b7230 */ /* 0x100fe40000004100 */
[-C--:B------:R-:W-:Y:S01]  /*34c0*/  FFMA.FTZ R74, R73, R82.reuse, R20 ;  /* 0x00000052494a7223 */ /* 0x080fe20000010014 */
[-C--:B------:R-:W-:Y:S01]  /*34d0*/  FFMA.FTZ R20, R60, R82.reuse, R21 ;  /* 0x000000523c147223 */ /* 0x080fe20000010015 */
[-C--:B------:R-:W-:Y:S01]  /*34e0*/  FFMA.FTZ R21, R59, R82.reuse, R80 ;  /* 0x000000523b157223 */ /* 0x080fe20000010050 */
[----:B------:R-:W-:Y:S02]  /*34f0*/  HADD2.F32 R16, -RZ, R16.H1_H1 ;  /* 0x30000010ff107230 */ /* 0x000fe40000004100 */
        /* <DEDUP_REMOVED lines=40> */
[----:B------:R-:W-:Y:S01]  /*3780*/  FMUL.FTZ R78, R27, R78 ;  /* 0x0000004e1b4e7220 */ /* 0x000fe20000410000 */
[----:B------:R-:W-:Y:S01]  /*3790*/  FMUL.FTZ R79, R26, R79 ;  /* 0x0000004f1a4f7220 */ /* 0x000fe20000410000 */
[----:B------:R-:W-:-:S03]  /*37a0*/  FMUL.FTZ R54, R25, R54 ;  /* 0x0000003619367220 */ /* 0x000fc60000410000 */
[----:B------:R-:W-:Y:S02]  /*37b0*/  F2FP.F16.F32.PACK_AB R78, RZ, R78 ;  /* 0x0000004eff4e723e */ /* 0x000fe400000000ff */
[----:B------:R-:W-:-:S04]  /*37c0*/  F2FP.F16.F32.PACK_AB R79, RZ, R79 ;  /* 0x0000004fff4f723e */ /* 0x000fc800000000ff */
[----:B------:R-:W-:Y:S02]  /*37d0*/  PRMT R78, R78, 0x5410, R79 ;  /* 0x000054104e4e7816 */ /* 0x000fe4000000004f */
[----:B------:R-:W-:Y:S02]  /*37e0*/  F2FP.F16.F32.PACK_AB R18, RZ, R54 ;  /* 0x00000036ff12723e */ /* 0x000fe400000000ff */
[----:B------:R-:W-:Y:S01]  /*37f0*/  MOV R81, R4 ;  /* 0x0000000400517202 */ /* 0x000fe20000000f00 */
[----:B------:R-:W-:Y:S02]  /*3800*/  HFMA2 R54, R78, 1, 1, R5 ;  /* 0x3c003c004e367831 */ /* 0x000fe40000000005 */
[----:B------:R-:W1:Y:S01]  /*3810*/  LDS.64 R4, [UR4+0x198] ;  /* 0x00019804ff047984 */ /* 0x000e620008000a00 */
[----:B------:R-:W-:Y:S01]  /*3820*/  FMUL.FTZ R85, R24, R85 ;  /* 0x0000005518557220 */ /* 0x000fe20000410000 */
[C---:B------:R-:W-:Y:S01]  /*3830*/  FMUL.FTZ R74, R27.reuse, R74 ;  /* 0x0000004a1b4a7220 */ /* 0x040fe20000410000 */
[C---:B------:R-:W-:Y:S01]  /*3840*/  FMUL.FTZ R53, R26.reuse, R53 ;  /* 0x000000351a357220 */ /* 0x040fe20000410000 */
[----:B------:R-:W-:Y:S01]  /*3850*/  FMUL.FTZ R76, R27, R76 ;  /* 0x0000004c1b4c7220 */ /* 0x000fe20000410000 */
[----:B------:R-:W-:Y:S01]  /*3860*/  FMUL.FTZ R19, R26, R19 ;  /* 0x000000131a137220 */ /* 0x000fe20000410000 */
[C---:B------:R-:W-:Y:S01]  /*3870*/  FMUL.FTZ R20, R25.reuse, R20 ;  /* 0x0000001419147220 */ /* 0x040fe20000410000 */
[C---:B------:R-:W-:Y:S01]  /*3880*/  FMUL.FTZ R21, R24.reuse, R21 ;  /* 0x0000001518157220 */ /* 0x040fe20000410000 */
        /* <DEDUP_REMOVED lines=9> */
[----:B------:R-:W-:Y:S02]  /*3920*/  PRMT R18, R18, 0x5410, R85 ;  /* 0x0000541012127816 */ /* 0x000fe40000000055 */
[----:B------:R-:W-:-:S02]  /*3930*/  PRMT R74, R74, 0x5410, R53 ;  /* 0x000054104a4a7816 */ /* 0x000fc40000000035 */
[----:B------:R-:W-:Y:S01]  /*3940*/  PRMT R76, R76, 0x5410, R19 ;  /* 0x000054104c4c7816 */ /* 0x000fe20000000013 */
[----:B0-----:R-:W-:Y:S01]  /*3950*/  HADD2.F32 R19, -RZ, R16.H0_H0 ;  /* 0x20000010ff137230 */ /* 0x001fe20000004100 */
[----:B------:R-:W-:Y:S02]  /*3960*/  F2FP.F16.F32.PACK_AB R80, RZ, R80 ;  /* 0x00000050ff50723e */ /* 0x000fe400000000ff */
[----:B------:R-:W-:Y:S02]  /*3970*/  F2FP.F16.F32.PACK_AB R75, RZ, R75 ;  /* 0x0000004bff4b723e */ /* 0x000fe400000000ff */
[----:B------:R-:W-:Y:S01]  /*3980*/  PRMT R20, R20, 0x5410, R21 ;  /* 0x0000541014147816 */ /* 0x000fe20000000015 */
[----:B------:R-:W-:Y:S02]  /*3990*/  HADD2 R53, R18, R81 ;  /* 0x0000005112357230 */ /* 0x000fe40000000000 */
[----:B------:R-:W-:Y:S02]  /*39a0*/  HFMA2 R48, R74, 1, 1, R48 ;  /* 0x3c003c004a307831 */ /* 0x000fe40000000030 */
[----:B------:R-:W-:-:S02]  /*39b0*/  HADD2.F32 R18, -RZ, R16.H1_H1 ;  /* 0x30000010ff127230 */ /* 0x000fc40000004100 */
[----:B------:R-:W-:Y:S01]  /*39c0*/  HFMA2 R50, R76, 1, 1, R50 ;  /* 0x3c003c004c327831 */ /* 0x000fe20000000032 */
[----:B------:R-:W-:Y:S01]  /*39d0*/  PRMT R80, R80, 0x5410, R75 ;  /* 0x0000541050507816 */ /* 0x000fe2000000004b */
[--C-:B------:R-:W-:Y:S02]  /*39e0*/  HADD2.F32 R21, -RZ, R17.reuse.H0_H0 ;  /* 0x20000011ff157230 */ /* 0x100fe40000004100 */
[-C--:B------:R-:W-:Y:S01]  /*39f0*/  FFMA.FTZ R76, R2, R19.reuse, RZ ;  /* 0x00000013024c7223 */ /* 0x080fe200000100ff */
[----:B------:R-:W-:Y:S02]  /*3a00*/  HADD2.F32 R74, -RZ, R17.H1_H1 ;  /* 0x30000011ff4a7230 */ /* 0x000fe40000004100 */
[----:B------:R-:W-:Y:S01]  /*3a10*/  HADD2 R49, R20, R49 ;  /* 0x0000003114317230 */ /* 0x000fe20000000000 */
        /* <DEDUP_REMOVED lines=14> */
[----:B-1----:R-:W-:-:S02]  /*3b00*/  HADD2.F32 R19, -RZ, R4.H0_H0 ;  /* 0x20000004ff137230 */ /* 0x002fc40000004100 */
[-C--:B------:R-:W-:Y:S01]  /*3b10*/  FFMA.FTZ R20, R57, R74.reuse, R20 ;  /* 0x0000004a39147223 */ /* 0x080fe20000010014 */
[----:B------:R-:W-:Y:S01]  /*3b20*/  FFMA.FTZ R79, R77, R74, R76 ;  /* 0x0000004a4d4f7223 */ /* 0x000fe2000001004c */
[----:B------:R-:W-:Y:S02]  /*3b30*/  HADD2 R51, R80, R51 ;  /* 0x0000003350337230 */ /* 0x000fe40000000000 */
[-C--:B------:R-:W-:Y:S01]  /*3b40*/  FFMA.FTZ R20, R55, R19.reuse, R20 ;  /* 0x0000001337147223 */ /* 0x080fe20000010014 */
[-C--:B------:R-:W-:Y:S01]  /*3b50*/  FFMA.FTZ R78, R62, R19.reuse, R75 ;  /* 0x000000133e4e7223 */ /* 0x080fe2000001004b */
[-C--:B------:R-:W-:Y:S01]  /*3b60*/  FFMA.FTZ R80, R63, R19.reuse, R18 ;  /* 0x000000133f507223 */ /* 0x080fe20000010012 */
[----:B------:R-:W-:Y:S02]  /*3b70*/  FFMA.FTZ R82, R64, R19, R79 ;  /* 0x0000001340527223 */ /* 0x000fe4000001004f */
[----:B------:R-:W1:Y:S01]  /*3b80*/  LDS.64 R18, [UR4+0x18] ;  /* 0x00001804ff127984 */ /* 0x000e620008000a00 */
        /* <DEDUP_REMOVED lines=9> */
[----:B------:R-:W-:-:S03]  /*3c20*/  FFMA.FTZ R5, R70, R21, R79 ;  /* 0x0000001546057223 */ /* 0x000fc6000001004f */
[-C--:B------:R-:W-:Y:S01]  /*3c30*/  FFMA.FTZ R79, R61, R76.reuse, R20 ;  /* 0x0000004c3d4f7223 */ /* 0x080fe20000010014 */
[-C--:B------:R-:W-:Y:S01]  /*3c40*/  FFMA.FTZ R20, R60, R76.reuse, R5 ;  /* 0x0000004c3c147223 */ /* 0x080fe20000010005 */
[--C-:B0-----:R-:W-:Y:S02]  /*3c50*/  HADD2.F32 R5, -RZ, R16.reuse.H0_H0 ;  /* 0x20000010ff057230 */ /* 0x101fe40000004100 */
[----:B------:R-:W-:Y:S01]  /*3c60*/  FFMA.FTZ R78, R72, R21, R81 ;  /* 0x00000015484e7223 */ /* 0x000fe20000010051 */
[----:B------:R-:W-:Y:S01]  /*3c70*/  HADD2.F32 R16, -RZ, R16.H1_H1 ;  /* 0x30000010ff107230 */ /* 0x000fe20000004100 */
[----:B------:R-:W-:Y:S01]  /*3c80*/  LEA.HI R80, R9, 0xffffff80, RZ, 0x8 ;  /* 0xffffff8009507811 */ /* 0x000fe200078f40ff */
[----:B------:R-:W-:Y:S01]  /*3c90*/  FFMA.FTZ R85, R5, R3, RZ ;  /* 0x0000000305557223 */ /* 0x000fe200000100ff */
[----:B------:R-:W-:Y:S01]  /*3ca0*/  FFMA.FTZ R21, R59, R76, R78 ;  /* 0x0000004c3b157223 */ /* 0x000fe2000001004e */
[----:B------:R-:W-:Y:S01]  /*3cb0*/  FFMA.FTZ R78, R6, R5, RZ ;  /* 0x00000005064e7223 */ /* 0x000fe200000100ff */
[----:B------:R-:W-:Y:S01]  /*3cc0*/  FFMA.FTZ R83, R5, R2, RZ ;  /* 0x0000000205537223 */ /* 0x000fe200000100ff */
[----:B------:R-:W-:-:S02]  /*3cd0*/  HADD2.F32 R81, -RZ, R17.H0_H0 ;  /* 0x20000011ff517230 */ /* 0x000fc40000004100 */
[----:B------:R-:W-:Y:S01]  /*3ce0*/  FFMA.FTZ R5, R5, R0, RZ ;  /* 0x0000000005057223 */ /* 0x000fe200000100ff */
[C---:B------:R-:W-:Y:S01]  /*3cf0*/  FFMA.FTZ R84, R16.reuse, R34, R85 ;  /* 0x0000002210547223 */ /* 0x040fe20000010055 */
[----:B------:R0:W-:Y:S01]  /*3d00*/  I2F.F16 R75, R80 ;  /* 0x00000050004b7306 */ /* 0x0001e20000200c00 */
[----:B------:R-:W-:Y:S01]  /*3d10*/  FFMA.FTZ R78, R7, R16, R78 ;  /* 0x00000010074e7223 */ /* 0x000fe2000001004e */
[----:B------:R-:W-:Y:S02]  /*3d20*/  HADD2.F32 R17, -RZ, R17.H1_H1 ;  /* 0x30000011ff117230 */ /* 0x000fe40000004100 */
[C---:B0-----:R-:W-:Y:S01]  /*3d30*/  FFMA.FTZ R80, R16.reuse, R23, R83 ;  /* 0x0000001710507223 */ /* 0x041fe20000010053 */
[----:B------:R-:W-:Y:S01]  /*3d40*/  FFMA.FTZ R83, R16, R22, R5 ;  /* 0x0000001610537223 */ /* 0x000fe20000010005 */
[----:B------:R-:W-:Y:S01]  /*3d50*/  FFMA.FTZ R5, R81, R37, R84 ;  /* 0x0000002551057223 */ /* 0x000fe20000010054 */
[----:B------:R-:W-:Y:S01]  /*3d60*/  FFMA.FTZ R16, R35, R81, R78 ;  /* 0x0000005123107223 */ /* 0x000fe2000001004e */
[C---:B------:R-:W-:Y:S01]  /*3d70*/  FFMA.FTZ R82, R81.reuse, R52, R80 ;  /* 0x0000003451527223 */ /* 0x040fe20000010050 */
[----:B------:R-:W-:Y:S01]  /*3d80*/  FFMA.FTZ R84, R81, R36, R83 ;  /* 0x0000002451547223 */ /* 0x000fe20000010053 */
[----:B------:R-:W-:Y:S01]  /*3d90*/  FFMA.FTZ R86, R17, R58, R5 ;  /* 0x0000003a11567223 */ /* 0x000fe20000010005 */
[----:B-1----:R-:W-:-:S02]  /*3da0*/  HADD2.F32 R5, -RZ, R18.H0_H0 ;  /* 0x20000012ff057230 */ /* 0x002fc40000004100 */
[----:B------:R-:W-:Y:S01]  /*3db0*/  FFMA.FTZ R80, R57, R17, R16 ;  /* 0x0000001139507223 */ /* 0x000fe20000010010 */
[----:B------:R-:W-:Y:S01]  /*3dc0*/  LOP3.LUT R83, R9, 0xff, RZ, 0xc0, !PT ;  /* 0x000000ff09537812 */ /* 0x000fe200078ec0ff */
[C---:B------:R-:W-:Y:S01]  /*3dd0*/  FFMA.FTZ R82, R17.reuse, R56, R82 ;  /* 0x0000003811527223 */ /* 0x040fe20000010052 */
[----:B------:R-:W-:Y:S01]  /*3de0*/  FFMA.FTZ R81, R17, R77, R84 ;  /* 0x0000004d11517223 */ /* 0x000fe20000010054 */
[----:B------:R-:W-:Y:S02]  /*3df0*/  HADD2.F32 R18, -RZ, R18.H1_H1 ;  /* 0x30000012ff127230 */ /* 0x000fe40000004100 */
[----:B------:R-:W-:Y:S01]  /*3e00*/  FFMA.FTZ R80, R55, R5, R80 ;  /* 0x0000000537507223 */ /* 0x000fe20000010050 */
[----:B------:R-:W-:Y:S01]  /*3e10*/  IADD3 R84, PT, PT, R83, -0x80, RZ ;  /* 0xffffff8053547810 */ /* 0x000fe20007ffe0ff */
[--C-:B------:R-:W-:Y:S01]  /*3e20*/  HADD2.F32 R17, -RZ, R19.reuse.H0_H0 ;  /* 0x20000013ff117230 */ /* 0x100fe20000004100 */
[----:B------:R-:W-:Y:S01]  /*3e30*/  LOP3.LUT R83, R11, 0xff, RZ, 0xc0, !PT ;  /* 0x000000ff0b537812 */ /* 0x000fe200078ec0ff */
[----:B------:R-:W-:-:S02]  /*3e40*/  HADD2.F32 R16, -RZ, R19.H1_H1 ;  /* 0x30000013ff107230 */ /* 0x000fc40000004100 */
[C---:B------:R-:W-:Y:S01]  /*3e50*/  FFMA.FTZ R19, R5.reuse, R62, R82 ;  /* 0x0000003e05137223 */ /* 0x040fe20000010052 */
[C---:B------:R-:W-:Y:S01]  /*3e60*/  FFMA.FTZ R86, R5.reuse, R63, R86 ;  /* 0x0000003f05567223 */ /* 0x040fe20000010056 */
[----:B------:R-:W-:Y:S01]  /*3e70*/  FFMA.FTZ R82, R5, R64, R81 ;  /* 0x0000004005527223 */ /* 0x000fe20000010051 */
[----:B------:R-:W-:Y:S01]  /*3e80*/  LEA.HI R85, R11, 0xffffff80, RZ, 0x8 ;  /* 0xffffff800b557811 */ /* 0x000fe200078f40ff */
[----:B------:R-:W-:Y:S01]  /*3e90*/  FFMA.FTZ R5, R65, R18, R80 ;  /* 0x0000001241057223 */ /* 0x000fe20000010050 */
[----:B------:R-:W-:Y:S01]  /*3ea0*/  FFMA.FTZ R4, R73, R76, R4 ;  /* 0x0000004c49047223 */ /* 0x000fe20000010004 */
[----:B------:R-:W-:Y:S01]  /*3eb0*/  IADD3 R87, PT, PT, R83, -0x80, RZ ;  /* 0xffffff8053577810 */ /* 0x000fe20007ffe0ff */
[C---:B------:R-:W-:Y:S01]  /*3ec0*/  FFMA.FTZ R80, R18.reuse, R67, R19 ;  /* 0x0000004312507223 */ /* 0x040fe20000010013 */
[C---:B------:R-:W-:Y:S01]  /*3ed0*/  FFMA.FTZ R81, R18.reuse, R69, R86 ;  /* 0x0000004512517223 */ /* 0x040fe20000010056 */
[----:B------:R-:W-:Y:S01]  /*3ee0*/  FFMA.FTZ R83, R18, R71, R82 ;  /* 0x0000004712537223 */ /* 0x000fe20000010052 */
[----:B------:R0:W-:Y:S01]  /*3ef0*/  I2F.F16 R78, R85 ;  /* 0x00000055004e7306 */ /* 0x0001e20000200c00 */
[----:B------:R-:W-:Y:S01]  /*3f00*/  FFMA.FTZ R18, R66, R17, R5 ;  /* 0x0000001142127223 */ /* 0x000fe20000010005 */
[----:B------:R-:W-:Y:S01]  /*3f10*/  FMUL.FTZ R4, R27, R4 ;  /* 0x000000041b047220 */ /* 0x000fe20000410000 */
[----:B------:R-:W-:Y:S01]  /*3f20*/  FMUL.FTZ R5, R26, R79 ;  /* 0x0000004f1a057220 */ /* 0x000fe20000410000 */
[C---:B------:R-:W-:Y:S01]  /*3f30*/  FFMA.FTZ R19, R17.reuse, R68, R80 ;  /* 0x0000004411137223 */ /* 0x040fe20000010050 */
[C---:B------:R-:W-:Y:S01]  /*3f40*/  FFMA.FTZ R81, R17.reuse, R70, R81 ;  /* 0x0000004611517223 */ /* 0x040fe20000010051 */
[----:B------:R-:W-:Y:S01]  /*3f50*/  FFMA.FTZ R17, R17, R72, R83 ;  /* 0x0000004811117223 */ /* 0x000fe20000010053 */
[----:B0-----:R-:W-:-:S02]  /*3f60*/  LOP3.LUT R85, R8, 0xff, RZ, 0xc0, !PT ;  /* 0x000000ff08557812 */ /* 0x001fc400078ec0ff */
[----:B------:R-:W-:Y:S02]  /*3f70*/  LOP3.LUT R80, R10, 0xff, RZ, 0xc0, !PT ;  /* 0x000000ff0a507812 */ /* 0x000fe400078ec0ff */
[----:B------:R-:W-:Y:S02]  /*3f80*/  IADD3 R83, PT, PT, R85, -0x80, RZ ;  /* 0xffffff8055537810 */ /* 0x000fe40007ffe0ff */
[----:B------:R-:W-:Y:S02]  /*3f90*/  F2FP.F16.F32.PACK_AB R79, RZ, R4 ;  /* 0x00000004ff4f723e */ /* 0x000fe400000000ff */
[----:B------:R-:W-:Y:S02]  /*3fa0*/  F2FP.F16.F32.PACK_AB R85, RZ, R5 ;  /* 0x00000005ff55723e */ /* 0x000fe400000000ff */
[----:B------:R-:W0:Y:S01]  /*3fb0*/  LDS.64 R4, [UR4+0x210] ;  /* 0x00021004ff047984 */ /* 0x000e220008000a00 */
[----:B------:R-:W-:Y:S01]  /*3fc0*/  IADD3 R86, PT, PT, R80, -0x80, RZ ;  /* 0xffffff8050567810 */ /* 0x000fe20007ffe0ff */
[----:B------:R-:W-:Y:S01]  /*3fd0*/  FFMA.FTZ R18, R73, R16, R18 ;  /* 0x0000001049127223 */ /* 0x000fe20000010012 */
[C---:B------:R-:W-:Y:S01]  /*3fe0*/  FFMA.FTZ R19, R16.reuse, R61, R19 ;  /* 0x0000003d10137223 */ /* 0x040fe20000010013 */
[----:B------:R-:W-:Y:S01]  /*3ff0*/  FFMA.FTZ R80, R16, R60, R81 ;  /* 0x0000003c10507223 */ /* 0x000fe20000010051 */
[----:B------:R-:W-:Y:S01]  /*4000*/  FMUL.FTZ R20, R25, R20 ;  /* 0x0000001419147220 */ /* 0x000fe20000410000 */
[----:B------:R-:W-:Y:S01]  /*4010*/  FMUL.FTZ R21, R24, R21 ;  /* 0x0000001518157220 */ /* 0x000fe20000410000 */
[----:B------:R-:W-:Y:S01]  /*4020*/  FFMA.FTZ R17, R16, R59, R17 ;  /* 0x0000003b10117223 */ /* 0x000fe20000010011 */
[----:B------:R-:W-:Y:S01]  /*4030*/  FMUL.FTZ R18, R27, R18 ;  /* 0x000000121b127220 */ /* 0x000fe20000410000 */
        /* <DEDUP_REMOVED lines=10> */
[----:B------:R-:W-:Y:S02]  /*40e0*/  SHF.R.U32.HI R81, RZ, 0x8, R8 ;  /* 0x00000008ff517819 */ /* 0x000fe40000011608 */
[----:B------:R-:W-:Y:S01]  /*40f0*/  PRMT R18, R18, 0x5410, R19 ;  /* 0x0000541012127816 */ /* 0x000fe20000000013 */
[----:B------:R-:W-:Y:S01]  /*4100*/  HADD2 R47, R20, R47 ;  /* 0x0000002f142f7230 */ /* 0x000fe20000000000 */
[----:B------:R-:W-:Y:S01]  /*4110*/  PRMT R19, R16, 0x5410, R17 ;  /* 0x0000541010137816 */ /* 0x000fe20000000011 */
[----:B------:R-:W1:Y:S01]  /*4120*/  LDS.64 R20, [UR4+0x218] ;  /* 0x00021804ff147984 */ /* 0x000e620008000a00 */
[----:B------:R-:W-:Y:S02]  /*4130*/  LOP3.LUT R16, R81, 0xff, RZ, 0xc0, !PT ;  /* 0x000000ff51107812 */ /* 0x000fe400078ec0ff */
[----:B------:R-:W-:Y:S01]  /*4140*/  PRMT R79, R79, 0x5410, R85 ;  /* 0x000054104f4f7816 */ /* 0x000fe20000000055 */
[----:B------:R-:W-:Y:S01]  /*4150*/  HFMA2 R42, R18, 1, 1, R42 ;  /* 0x3c003c00122a7831 */ /* 0x000fe2000000002a */
[----:B------:R2:W-:Y:S01]  /*4160*/  I2F.F16 R85, R86 ;  /* 0x0000005600557306 */ /* 0x0005e20000200c00 */
[----:B------:R-:W-:Y:S01]  /*4170*/  HADD2 R44, R19, R44 ;  /* 0x0000002c132c7230 */ /* 0x000fe20000000000 */
[----:B--2---:R-:W-:-:S02]  /*4180*/  IADD3 R86, PT, PT, R16, -0x80, RZ ;  /* 0xffffff8010567810 */ /* 0x004fc40007ffe0ff */
[----:B------:R2:W3:Y:S04]  /*4190*/  LDG.E.128.CONSTANT R16, desc[UR8][R32.64] ;  /* 0x0000000820107981 */ /* 0x0004e8000c1e9d00 */
[----:B------:R4:W-:Y:S01]  /*41a0*/  I2F.F16 R82, R87 ;  /* 0x0000005700527306 */ /* 0x0009e20000200c00 */
[----:B------:R-:W-:Y:S02]  /*41b0*/  LEA.HI R90, R14, 0xffffff80, RZ, 0x8 ;  /* 0xffffff800e5a7811 */ /* 0x000fe400078f40ff */
[----:B----4-:R-:W-:-:S04]  /*41c0*/  SHF.R.U32.HI R87, RZ, 0x8, R9 ;  /* 0x00000008ff577819 */ /* 0x010fc80000011609 */
[----:B------:R-:W-:Y:S01]  /*41d0*/  LOP3.LUT R89, R87, 0xff, RZ, 0xc0, !PT ;  /* 0x000000ff57597812 */ /* 0x000fe200078ec0ff */
[--C-:B0-----:R-:W-:Y:S02]  /*41e0*/  HADD2.F32 R87, -RZ, R4.reuse.H0_H0 ;  /* 0x20000004ff577230 */ /* 0x101fe40000004100 */
[----:B------:R-:W-:Y:S01]  /*41f0*/  HADD2.F32 R88, -RZ, R4.H1_H1 ;  /* 0x30000004ff587230 */ /* 0x000fe20000004100 */
[----:B------:R0:W-:Y:S02]  /*4200*/  I2F.F16 R81, R90 ;  /* 0x0000005a00517306 */ /* 0x0001e40000200c00 */
[-C--:B--2---:R-:W-:Y:S01]  /*4210*/  FFMA.FTZ R33, R3, R87.reuse, RZ ;  /* 0x0000005703217223 */ /* 0x084fe200000100ff */
[-C--:B------:R-:W-:Y:S01]  /*4220*/  FFMA.FTZ R6, R6, R87.reuse, RZ ;  /* 0x0000005706067223 */ /* 0x080fe200000100ff */
[-C--:B------:R-:W-:Y:S01]  /*4230*/  FFMA.FTZ R2, R2, R87.reuse, RZ ;  /* 0x0000005702027223 */ /* 0x080fe200000100ff */
[----:B------:R-:W-:Y:S01]  /*4240*/  FFMA.FTZ R87, R0, R87, RZ ;  /* 0x0000005700577223 */ /* 0x000fe200000100ff */
[----:B------:R-:W-:Y:S01]  /*4250*/  FFMA.FTZ R34, R34, R88, R33 ;  /* 0x0000005822227223 */ /* 0x000fe20000010021 */
[----:B0-----:R-:W-:Y:S01]  /*4260*/  IADD3 R90, PT, PT, R89, -0x80, RZ ;  /* 0xffffff80595a7810 */ /* 0x001fe20007ffe0ff */
[----:B------:R-:W-:-:S02]  /*4270*/  HADD2.F32 R89, -RZ, R5.H0_H0 ;  /* 0x20000005ff597230 */ /* 0x000fc40000004100 */
        /* <DEDUP_REMOVED lines=8> */
[----:B------:R-:W-:Y:S01]  /*4300*/  LEA.HI R74, R8, 0xffffff80, RZ, 0x8 ;  /* 0xffffff80084a7811 */ /* 0x000fe200078f40ff */
[----:B------:R-:W-:Y:S01]  /*4310*/  FFMA.FTZ R58, R58, R4, R7 ;  /* 0x000000043a3a7223 */ /* 0x000fe20000010007 */
[----:B------:R-:W-:Y:S01]  /*4320*/  LEA.HI R76, R10, 0xffffff80, RZ, 0x8 ;  /* 0xffffff800a4c7811 */ /* 0x000fe200078f40ff */
[----:B-1----:R-:W-:Y:S01]  /*4330*/  HADD2.F32 R7, -RZ, R20.H0_H0 ;  /* 0x20000014ff077230 */ /* 0x002fe20000004100 */
[----:B------:R-:W-:-:S02]  /*4340*/  SHF.R.U32.HI R91, RZ, 0x8, R10 ;  /* 0x00000008ff5b7819 */ /* 0x000fc4000001160a */
[----:B------:R-:W-:Y:S02]  /*4350*/  SHF.R.U32.HI R92, RZ, 0x8, R11 ;  /* 0x00000008ff5c7819 */ /* 0x000fe4000001160b */
[----:B------:R-:W-:Y:S01]  /*4360*/  SHF.R.U32.HI R9, RZ, 0x10, R9 ;  /* 0x00000010ff097819 */ /* 0x000fe20000011609 */
[-C--:B------:R-:W-:Y:S01]  /*4370*/  FFMA.FTZ R6, R57, R4.reuse, R6 ;  /* 0x0000000439067223 */ /* 0x080fe20000010006 */
[----:B------:R-:W-:Y:S01]  /*4380*/  SHF.R.U32.HI R8, RZ, 0x10, R8 ;  /* 0x00000010ff087819 */ /* 0x000fe20000011608 */
[-C--:B------:R-:W-:Y:S01]  /*4390*/  FFMA.FTZ R37, R56, R4.reuse, R3 ;  /* 0x0000000438257223 */ /* 0x080fe20000010003 */
[----:B------:R-:W-:Y:S01]  /*43a0*/  SHF.R.U32.HI R10, RZ, 0x10, R10 ;  /* 0x00000010ff0a7819 */ /* 0x000fe2000001160a */
[----:B------:R-:W-:Y:S01]  /*43b0*/  FFMA.FTZ R77, R77, R4, R36 ;  /* 0x000000044d4d7223 */ /* 0x000fe20000010024 */
[----:B------:R-:W-:Y:S01]  /*43c0*/  SHF.R.U32.HI R11, RZ, 0x10, R11 ;  /* 0x00000010ff0b7819 */ /* 0x000fe2000001160b */
[----:B------:R-:W-:Y:S01]  /*43d0*/  HADD2.F32 R20, -RZ, R20.H1_H1 ;  /* 0x30000014ff147230 */ /* 0x000fe20000004100 */
[----:B------:R-:W-:Y:S01]  /*43e0*/  LOP3.LUT R9, R9, 0xff, RZ, 0xc0, !PT ;  /* 0x000000ff09097812 */ /* 0x000fe200078ec0ff */
[-C--:B------:R-:W-:Y:S01]  /*43f0*/  FFMA.FTZ R6, R55, R7.reuse, R6 ;  /* 0x0000000737067223 */ /* 0x080fe20000010006 */
[----:B------:R-:W-:Y:S01]  /*4400*/  LOP3.LUT R8, R8, 0xff, RZ, 0xc0, !PT ;  /* 0x000000ff08087812 */ /* 0x000fe200078ec0ff */
[-C--:B------:R-:W-:Y:S01]  /*4410*/  FFMA.FTZ R62, R62, R7.reuse, R37 ;  /* 0x000000073e3e7223 */ /* 0x080fe20000010025 */
[----:B------:R-:W-:Y:S01]  /*4420*/  LOP3.LUT R10, R10, 0xff, RZ, 0xc0, !PT ;  /* 0x000000ff0a0a7812 */ /* 0x000fe200078ec0ff */
[-C--:B------:R-:W-:Y:S01]  /*4430*/  FFMA.FTZ R58, R63, R7.reuse, R58 ;  /* 0x000000073f3a7223 */ /* 0x080fe2000001003a */
[----:B------:R-:W-:Y:S01]  /*4440*/  LOP3.LUT R11, R11, 0xff, RZ, 0xc0, !PT ;  /* 0x000000ff0b0b7812 */ /* 0x000fe200078ec0ff */
[----:B------:R-:W-:Y:S01]  /*4450*/  FFMA.FTZ R64, R64, R7, R77 ;  /* 0x0000000740407223 */ /* 0x000fe2000001004d */
[----:B------:R-:W-:Y:S01]  /*4460*/  IADD3 R34, PT, PT, R9, -0x80, RZ ;  /* 0xffffff8009227810 */ /* 0x000fe20007ffe0ff */
[----:B------:R-:W-:Y:S01]  /*4470*/  HADD2.F32 R9, -RZ, R21.H0_H0 ;  /* 0x20000015ff097230 */ /* 0x000fe20000004100 */
[----:B------:R-:W-:Y:S01]  /*4480*/  IADD3 R8, PT, PT, R8, -0x80, RZ ;  /* 0xffffff8008087810 */ /* 0x000fe20007ffe0ff */
[-C--:B------:R-:W-:Y:S01]  /*4490*/  FFMA.FTZ R65, R65, R20.reuse, R6 ;  /* 0x0000001441417223 */ /* 0x080fe20000010006 */
[----:B------:R-:W-:Y:S01]  /*44a0*/  IADD3 R10, PT, PT, R10, -0x80, RZ ;  /* 0xffffff800a0a7810 */ /* 0x000fe20007ffe0ff */
[-C--:B------:R-:W-:Y:S01]  /*44b0*/  FFMA.FTZ R67, R67, R20.reuse, R62 ;  /* 0x0000001443437223 */ /* 0x080fe2000001003e */
[----:B------:R-:W-:Y:S01]  /*44c0*/  IADD3 R11, PT, PT, R11, -0x80, RZ ;  /* 0xffffff800b0b7810 */ /* 0x000fe20007ffe0ff */
[-C--:B------:R-:W-:Y:S01]  /*44d0*/  FFMA.FTZ R69, R69, R20.reuse, R58 ;  /* 0x0000001445457223 */ /* 0x080fe2000001003a */
[----:B------:R-:W-:Y:S01]  /*44e0*/  FFMA.FTZ R71, R71, R20, R64 ;  /* 0x0000001447477223 */ /* 0x000fe20000010040 */
[----:B------:R-:W-:Y:S01]  /*44f0*/  I2F.F16 R33, R8 ;  /* 0x0000000800217306 */ /* 0x000fe20000200c00 */
[-C--:B------:R-:W-:Y:S01]  /*4500*/  FFMA.FTZ R36, R66, R9.reuse, R65 ;  /* 0x0000000942247223 */ /* 0x080fe20000010041 */
[-C--:B------:R-:W-:Y:S01]  /*4510*/  FFMA.FTZ R68, R68, R9.reuse, R67 ;  /* 0x0000000944447223 */ /* 0x080fe20000010043 */
[-C--:B------:R-:W-:Y:S01]  /*4520*/  FFMA.FTZ R69, R70, R9.reuse, R69 ;  /* 0x0000000946457223 */ /* 0x080fe20000010045 */
[----:B------:R-:W-:Y:S01]  /*4530*/  FFMA.FTZ R72, R72, R9, R71 ;  /* 0x0000000948487223 */ /* 0x000fe20000010047 */
[----:B------:R-:W0:Y:S03]  /*4540*/  LDS.64 R2, [UR4+0xa0] ;  /* 0x0000a004ff027984 */ /* 0x000e260008000a00 */
[----:B------:R-:W-:Y:S08]  /*4550*/  I2F.F16 R35, R10 ;  /* 0x0000000a00237306 */ /* 0x000ff00000200c00 */
[----:B------:R1:W-:Y:S02]  /*4560*/  I2F.F16 R37, R11 ;  /* 0x0000000b00257306 */ /* 0x0003e40000200c00 */
[----:B-1----:R1:W2:Y:S01]  /*4570*/  LDG.E.128.CONSTANT R8, desc[UR8][R30.64] ;  /* 0x000000081e087981 */ /* 0x0022a2000c1e9d00 */
[----:B------:R-:W-:-:S02]  /*4580*/  LOP3.LUT R6, R13, 0xff, RZ, 0xc0, !PT ;  /* 0x000000ff0d067812 */ /* 0x000fc400078ec0ff */
[----:B------:R-:W-:Y:S02]  /*4590*/  LOP3.LUT R7, R14, 0xff, RZ, 0xc0, !PT ;  /* 0x000000ff0e077812 */ /* 0x000fe400078ec0ff */
[----:B------:R-:W-:Y:S02]  /*45a0*/  IADD3 R6, PT, PT, R6, -0x80, RZ ;  /* 0xffffff8006067810 */ /* 0x000fe40007ffe0ff */
[----:B------:R-:W-:Y:S02]  /*45b0*/  LOP3.LUT R91, R91, 0xff, RZ, 0xc0, !PT ;  /* 0x000000ff5b5b7812 */ /* 0x000fe400078ec0ff */
[----:B------:R4:W-:Y:S01]  /*45c0*/  I2F.F16 R57, R6 ;  /* 0x0000000600397306 */ /* 0x0009e20000200c00 */
[----:B------:R-:W-:Y:S02]  /*45d0*/  IADD3 R58, PT, PT, R7, -0x80, RZ ;  /* 0xffffff80073a7810 */ /* 0x000fe40007ffe0ff */
[----:B------:R-:W-:Y:S02]  /*45e0*/  LOP3.LUT R92, R92, 0xff, RZ, 0xc0, !PT ;  /* 0x000000ff5c5c7812 */ /* 0x000fe400078ec0ff */
[----:B------:R-:W-:Y:S01]  /*45f0*/  IADD3 R32, PT, PT, R91, -0x80, RZ ;  /* 0xffffff805b207810 */ /* 0x000fe20007ffe0ff */
[----:B----4-:R-:W4:Y:S02]  /*4600*/  LDS.64 R6, [UR4+0xa8] ;  /* 0x0000a804ff067984 */ /* 0x010f240008000a00 */
[----:B------:R-:W5:Y:S01]  /*4610*/  I2F.F16 R83, R83 ;  /* 0x0000005300537306 */ /* 0x000f620000200c00 */
[----:B------:R-:W-:Y:S01]  /*4620*/  IADD3 R23, PT, PT, R92, -0x80, RZ ;  /* 0xffffff805c177810 */ /* 0x000fe20007ffe0ff */
[----:B------:R-:W-:Y:S01]  /*4630*/  HADD2.F32 R0, -RZ, R21.H1_H1 ;  /* 0x30000015ff007230 */ /* 0x000fe20000004100 */
[----:B------:R-:W-:Y:S01]  /*4640*/  LOP3.LUT R4, R12, 0xff, RZ, 0xc0, !PT ;  /* 0x000000ff0c047812 */ /* 0x000fe200078ec0ff */
[----:B0-----:R-:W-:-:S02]  /*4650*/  HADD2.F32 R63, -RZ, R2.H0_H0 ;  /* 0x20000002ff3f7230 */ /* 0x001fc40000004100 */
[----:B------:R-:W-:Y:S02]  /*4660*/  HADD2.F32 R64, -RZ, R2.H1_H1 ;  /* 0x30000002ff407230 */ /* 0x000fe40000004100 */
[----:B------:R-:W0:Y:S01]  /*4670*/  I2F.F16 R84, R84 ;  /* 0x0000005400547306 */ /* 0x000e220000200c00 */
[----:B------:R-:W-:Y:S01]  /*4680*/  LOP3.LUT R2, R15, 0xff, RZ, 0xc0, !PT ;  /* 0x000000ff0f027812 */ /* 0x000fe200078ec0ff */
[-C--:B------:R-:W-:Y:S01]  /*4690*/  FFMA.FTZ R36, R73, R0.reuse, R36 ;  /* 0x0000000049247223 */ /* 0x080fe20000010024 */
[-C--:B------:R-:W-:Y:S01]  /*46a0*/  FFMA.FTZ R55, R61, R0.reuse, R68 ;  /* 0x000000003d377223 */ /* 0x080fe20000010044 */
[-C--:B------:R-:W-:Y:S01]  /*46b0*/  FFMA.FTZ R52, R60, R0.reuse, R69 ;  /* 0x000000003c347223 */ /* 0x080fe20000010045 */
[----:B------:R-:W-:-:S03]  /*46c0*/  FFMA.FTZ R67, R59, R0, R72 ;  /* 0x000000003b437223 */ /* 0x000fc60000010048 */
[----:B------:R-:W1:Y:S01]  /*46d0*/  I2F.F16 R86, R86 ;  /* 0x0000005600567306 */ /* 0x000e620000200c00 */
[----:B------:R-:W-:Y:S01]  /*46e0*/  IADD3 R4, PT, PT, R4, -0x80, RZ ;  /* 0xffffff8004047810 */ /* 0x000fe20007ffe0ff */
[--C-:B------:R-:W-:Y:S01]  /*46f0*/  HADD2.F32 R60, -RZ, R3.reuse.H0_H0 ;  /* 0x20000003ff3c7230 */ /* 0x100fe20000004100 */
[----:B------:R-:W-:Y:S01]  /*4700*/  SHF.R.U32.HI R0, RZ, 0x8, R12 ;  /* 0x00000008ff007819 */ /* 0x000fe2000001160c */
[----:B------:R-:W-:Y:S01]  /*4710*/  HADD2.F32 R59, -RZ, R3.H1_H1 ;  /* 0x30000003ff3b7230 */ /* 0x000fe20000004100 */
[----:B------:R-:W-:-:S03]  /*4720*/  IADD3 R22, PT, PT, R2, -0x80, RZ ;  /* 0xffffff8002167810 */ /* 0x000fc60007ffe0ff */
[----:B------:R-:W4:Y:S01]  /*4730*/  I2F.F16 R5, R90 ;  /* 0x0000005a00057306 */ /* 0x000f220000200c00 */
[----:B------:R-:W-:Y:S02]  /*4740*/  SHF.R.U32.HI R2, RZ, 0x10, R12 ;  /* 0x00000010ff027819 */ /* 0x000fe4000001160c */
[----:B------:R-:W-:-:S05]  /*4750*/  SHF.R.U32.HI R3, RZ, 0x8, R13 ;  /* 0x00000008ff037819 */ /* 0x000fca000001160d */
[----:B------:R-:W-:Y:S01]  /*4760*/  I2F.F16 R32, R32 ;  /* 0x0000002000207306 */ /* 0x000fe20000200c00 */
[----:B------:R-:W-:-:S07]  /*4770*/  LOP3.LUT R0, R0, 0xff, RZ, 0xc0, !PT ;  /* 0x000000ff00007812 */ /* 0x000fce00078ec0ff */
[----:B------:R-:W4:Y:S01]  /*4780*/  I2F.F16 R23, R23 ;  /* 0x0000001700177306 */ /* 0x000f220000200c00 */
[----:B------:R-:W-:Y:S01]  /*4790*/  LOP3.LUT R20, R3, 0xff, RZ, 0xc0, !PT ;  /* 0x000000ff03147812 */ /* 0x000fe200078ec0ff */
[----:B-----5:R-:W-:Y:S01]  /*47a0*/  HADD2.F32 R3, -RZ, R83.H0_H0 ;  /* 0x20000053ff037230 */ /* 0x020fe20000004100 */
[----:B------:R-:W-:Y:S02]  /*47b0*/  LEA.HI R80, R13, 0xffffff80, RZ, 0x8 ;  /* 0xffffff800d507811 */ /* 0x000fe400078f40ff */
[----:B------:R-:W-:-:S03]  /*47c0*/  SHF.R.U32.HI R21, RZ, 0x10, R13 ;  /* 0x00000010ff157819 */ /* 0x000fc6000001160d */
[----:B------:R-:W5:Y:S01]  /*47d0*/  I2F.F16 R34, R34 ;  /* 0x0000002200227306 */ /* 0x000f620000200c00 */
[----:B------:R-:W-:Y:S01]  /*47e0*/  IADD3 R13, PT, PT, R0, -0x80, RZ ;  /* 0xffffff80000d7810 */ /* 0x000fe20007ffe0ff */
[----:B0-----:R-:W-:-:S06]  /*47f0*/  HADD2.F32 R0, -RZ, R84.H0_H0 ;  /* 0x20000054ff007230 */ /* 0x001fcc0000004100 */
[----:B------:R0:W-:Y:S01]  /*4800*/  I2F.F16 R56, R4 ;  /* 0x0000000400387306 */ /* 0x0001e20000200c00 */
[----:B------:R-:W-:Y:S01]  /*4810*/  HFMA2 R46, R79, 1, 1, R46 ;  /* 0x3c003c004f2e7831 */ /* 0x000fe2000000002e */
[----:B------:R-:W-:Y:S01]  /*4820*/  IADD3 R61, PT, PT, R20, -0x80, RZ ;  /* 0xffffff80143d7810 */ /* 0x000fe20007ffe0ff */
[----:B-1----:R-:W-:Y:S01]  /*4830*/  HADD2.F32 R20, -RZ, R86.H0_H0 ;  /* 0x20000056ff147230 */ /* 0x002fe20000004100 */
[----:B0-----:R-:W-:Y:S01]  /*4840*/  LOP3.LUT R4, R2, 0xff, RZ, 0xc0, !PT ;  /* 0x000000ff02047812 */ /* 0x001fe200078ec0ff */
[----:B------:R-:W-:Y:S01]  /*4850*/  HADD2.F32 R2, -RZ, R82.H0_H0 ;  /* 0x20000052ff027230 */ /* 0x000fe20000004100 */
[----:B------:R-:W-:Y:S02]  /*4860*/  LEA.HI R79, R12, 0xffffff80, RZ, 0x8 ;  /* 0xffffff800c4f7811 */ /* 0x000fe400078f40ff */
[----:B------:R-:W-:Y:S01]  /*4870*/  IADD3 R62, PT, PT, R4, -0x80, RZ ;  /* 0xffffff80043e7810 */ /* 0x000fe20007ffe0ff */
[----:B------:R-:W-:Y:S01]  /*4880*/  HADD2.F32 R4, -RZ, R85.H0_H0 ;  /* 0x20000055ff047230 */ /* 0x000fe20000004100 */
[----:B------:R0:W-:Y:S01]  /*4890*/  I2F.F16 R12, R22 ;  /* 0x00000016000c7306 */ /* 0x0001e20000200c00 */
[----:B------:R-:W-:Y:S01]  /*48a0*/  LOP3.LUT R30, R21, 0xff, RZ, 0xc0, !PT ;  /* 0x000000ff151e7812 */ /* 0x000fe200078ec0ff */
[----:B------:R-:W-:Y:S01]  /*48b0*/  FFMA.FTZ R65, R3, R63, RZ ;  /* 0x0000003f03417223 */ /* 0x000fe200000100ff */
[----:B------:R-:W-:Y:S01]  /*48c0*/  SHF.R.U32.HI R31, RZ, 0x8, R14 ;  /* 0x00000008ff1f7819 */ /* 0x000fe2000001160e */
[----:B----4-:R-:W-:-:S02]  /*48d0*/  HADD2.F32 R21, -RZ, R5.H0_H0 ;  /* 0x20000005ff157230 */ /* 0x010fc40000004100 */
[-C--:B------:R-:W-:Y:S01]  /*48e0*/  FFMA.FTZ R71, R4, R63.reuse, RZ ;  /* 0x0000003f04477223 */ /* 0x080fe200000100ff */
[----:B------:R-:W-:Y:S02]  /*48f0*/  HADD2.F32 R23, -RZ, R23.H0_H0 ;  /* 0x20000017ff177230 */ /* 0x000fe40000004100 */
[-C--:B------:R-:W-:Y:S01]  /*4900*/  FFMA.FTZ R68, R2, R63.reuse, RZ ;  /* 0x0000003f02447223 */ /* 0x080fe200000100ff */
[----:B0-----:R-:W-:Y:S02]  /*4910*/  HADD2.F32 R22, -RZ, R32.H0_H0 ;  /* 0x20000020ff167230 */ /* 0x001fe40000004100 */
[----:B------:R-:W-:Y:S01]  /*4920*/  FFMA.FTZ R32, R0, R63, RZ ;  /* 0x0000003f00207223 */ /* 0x000fe200000100ff */
[-C--:B------:R-:W-:Y:S01]  /*4930*/  FFMA.FTZ R69, R20, R64.reuse, R65 ;  /* 0x0000004014457223 */ /* 0x080fe20000010041 */
[----:B------:R-:W-:Y:S02]  /*4940*/  SHF.R.U32.HI R63, RZ, 0x10, R14 ;  /* 0x00000010ff3f7819 */ /* 0x000fe4000001160e */
[----:B------:R-:W-:Y:S01]  /*4950*/  LOP3.LUT R14, R31, 0xff, RZ, 0xc0, !PT ;  /* 0x000000ff1f0e7812 */ /* 0x000fe200078ec0ff */
[----:B------:R-:W-:Y:S01]  /*4960*/  FFMA.FTZ R66, R21, R64, R32 ;  /* 0x0000004015427223 */ /* 0x000fe20000010020 */
[----:B------:R-:W-:Y:S01]  /*4970*/  IADD3 R65, PT, PT, R30, -0x80, RZ ;  /* 0xffffff801e417810 */ /* 0x000fe20007ffe0ff */
[----:B------:R-:W-:-:S02]  /*4980*/  HADD2.F32 R30, -RZ, R33.H0_H0 ;  /* 0x20000021ff1e7230 */ /* 0x000fc40000004100 */
[-C--:B------:R-:W-:Y:S01]  /*4990*/  FFMA.FTZ R71, R22, R64.reuse, R71 ;  /* 0x0000004016477223 */ /* 0x080fe20000010047 */
[----:B-----5:R-:W-:Y:S02]  /*49a0*/  HADD2.F32 R31, -RZ, R34.H0_H0 ;  /* 0x20000022ff1f7230 */ /* 0x020fe40000004100 */
[----:B------:R-:W-:Y:S01]  /*49b0*/  FFMA.FTZ R68, R23, R64, R68 ;  /* 0x0000004017447223 */ /* 0x000fe20000010044 */
[----:B------:R-:W-:Y:S02]  /*49c0*/  HADD2.F32 R32, -RZ, R35.H0_H0 ;  /* 0x20000023ff207230 */ /* 0x000fe40000004100 */
[----:B------:R-:W-:Y:S01]  /*49d0*/  HADD2.F32 R33, -RZ, R37.H0_H0 ;  /* 0x20000025ff217230 */ /* 0x000fe20000004100 */
[----:B------:R-:W-:Y:S01]  /*49e0*/  IADD3 R14, PT, PT, R14, -0x80, RZ ;  /* 0xffffff800e0e7810 */ /* 0x000fe20007ffe0ff */
[----:B------:R-:W-:Y:S02]  /*49f0*/  HADD2.F32 R75, -RZ, R75.H0_H0 ;  /* 0x2000004bff4b7230 */ /* 0x000fe40000004100 */
[-C--:B------:R-:W-:Y:S01]  /*4a00*/  FFMA.FTZ R69, R30, R60.reuse, R69 ;  /* 0x0000003c1e457223 */ /* 0x080fe20000010045 */
[-C--:B------:R-:W-:Y:S01]  /*4a10*/  FFMA.FTZ R66, R31, R60.reuse, R66 ;  /* 0x0000003c1f427223 */ /* 0x080fe20000010042 */
[-C--:B------:R-:W-:Y:S01]  /*4a20*/  FFMA.FTZ R71, R32, R60.reuse, R71 ;  /* 0x0000003c20477223 */ /* 0x080fe20000010047 */
[----:B------:R-:W-:-:S02]  /*4a30*/  FFMA.FTZ R35, R33, R60, R68 ;  /* 0x0000003c21237223 */ /* 0x000fc40000010044 */
[----:B------:R0:W-:Y:S01]  /*4a40*/  I2F.F16 R60, R14 ;  /* 0x0000000e003c7306 */ /* 0x0001e20000200c00 */
[----:B------:R-:W-:Y:S01]  /*4a50*/  FFMA.FTZ R70, R75, R59, R66 ;  /* 0x0000003b4b467223 */ /* 0x000fe20000010042 */
[----:B------:R-:W-:Y:S01]  /*4a60*/  LOP3.LUT R63, R63, 0xff, RZ, 0xc0, !PT ;  /* 0x000000ff3f3f7812 */ /* 0x000fe200078ec0ff */
[--C-:B------:R-:W-:Y:S02]  /*4a70*/  HADD2.F32 R64, -RZ, R6.reuse.H0_H0 ;  /* 0x20000006ff407230 */ /* 0x100fe40000004100 */
[----:B------:R-:W-:Y:S01]  /*4a80*/  HADD2.F32 R66, -RZ, R6.H1_H1 ;  /* 0x30000006ff427230 */ /* 0x000fe20000004100 */
[----:B0-----:R-:W-:Y:S02]  /*4a90*/  SHF.R.U32.HI R14, RZ, 0x10, R15 ;  /* 0x00000010ff0e7819 */ /* 0x001fe4000001160f */
[----:B------:R-:W0:Y:S02]  /*4aa0*/  I2F.F16 R74, R74 ;  /* 0x0000004a004a7306 */ /* 0x000e240000200c00 */
[----:B------:R-:W-:-:S06]  /*4ab0*/  LOP3.LUT R6, R14, 0xff, RZ, 0xc0, !PT ;  /* 0x000000ff0e067812 */ /* 0x000fcc00078ec0ff */
[----:B------:R-:W1:Y:S01]  /*4ac0*/  I2F.F16 R76, R76 ;  /* 0x0000004c004c7306 */ /* 0x000e620000200c00 */
[----:B------:R-:W-:Y:S02]  /*4ad0*/  IADD3 R63, PT, PT, R63, -0x80, RZ ;  /* 0xffffff803f3f7810 */ /* 0x000fe40007ffe0ff */
[----:B------:R-:W-:Y:S02]  /*4ae0*/  IADD3 R6, PT, PT, R6, -0x80, RZ ;  /* 0xffffff8006067810 */ /* 0x000fe40007ffe0ff */
[----:B------:R-:W-:-:S03]  /*4af0*/  SHF.R.U32.HI R34, RZ, 0x8, R15 ;  /* 0x00000008ff227819 */ /* 0x000fc6000001160f */
[----:B------:R-:W4:Y:S01]  /*4b00*/  I2F.F16 R58, R58 ;  /* 0x0000003a003a7306 */ /* 0x000f220000200c00 */
[----:B------:R-:W-:Y:S01]  /*4b10*/  LOP3.LUT R34, R34, 0xff, RZ, 0xc0, !PT ;  /* 0x000000ff22227812 */ /* 0x000fe200078ec0ff */
[----:B------:R-:W-:Y:S01]  /*4b20*/  HADD2.F32 R78, -RZ, R78.H0_H0 ;  /* 0x2000004eff4e7230 */ /* 0x000fe20000004100 */
[----:B------:R-:W-:-:S05]  /*4b30*/  LEA.HI R37, R15, 0xffffff80, RZ, 0x8 ;  /* 0xffffff800f257811 */ /* 0x000fca00078f40ff */
[----:B------:R-:W5:Y:S01]  /*4b40*/  I2F.F16 R63, R63 ;  /* 0x0000003f003f7306 */ /* 0x000f620000200c00 */
[----:B0-----:R-:W-:Y:S01]  /*4b50*/  HADD2.F32 R74, -RZ, R74.H0_H0 ;  /* 0x2000004aff4a7230 */ /* 0x001fe20000004100 */
[----:B------:R-:W-:Y:S01]  /*4b60*/  IADD3 R15, PT, PT, R34, -0x80, RZ ;  /* 0xffffff80220f7810 */ /* 0x000fe20007ffe0ff */
[----:B-1----:R-:W-:-:S05]  /*4b70*/  HADD2.F32 R76, -RZ, R76.H0_H0 ;  /* 0x2000004cff4c7230 */ /* 0x002fca0000004100 */
[----:B------:R-:W0:Y:S01]  /*4b80*/  I2F.F16 R6, R6 ;  /* 0x0000000600067306 */ /* 0x000e220000200c00 */
[-C--:B------:R-:W-:Y:S01]  /*4b90*/  FFMA.FTZ R72, R78, R59.reuse, R35 ;  /* 0x0000003b4e487223 */ /* 0x080fe20000010023 */
[----:B------:R-:W-:Y:S02]  /*4ba0*/  HADD2.F32 R34, -RZ, R56.H0_H0 ;  /* 0x20000038ff227230 */ /* 0x000fe40000004100 */
[----:B------:R-:W-:Y:S02]  /*4bb0*/  HADD2.F32 R35, -RZ, R57.H0_H0 ;  /* 0x20000039ff237230 */ /* 0x000fe40000004100 */
[-C--:B------:R-:W-:Y:S01]  /*4bc0*/  FFMA.FTZ R69, R74, R59.reuse, R69 ;  /* 0x0000003b4a457223 */ /* 0x080fe20000010045 */
[----:B----4-:R-:W-:Y:S02]  /*4bd0*/  HADD2.F32 R56, -RZ, R58.H0_H0 ;  /* 0x2000003aff387230 */ /* 0x010fe40000004100 */
[----:B------:R-:W-:Y:S01]  /*4be0*/  FFMA.FTZ R71, R76, R59, R71 ;  /* 0x0000003b4c477223 */ /* 0x000fe20000010047 */
[----:B------:R-:W-:Y:S01]  /*4bf0*/  HADD2.F32 R57, -RZ, R12.H0_H0 ;  /* 0x2000000cff397230 */ /* 0x000fe20000004100 */
[----:B------:R-:W1:Y:S01]  /*4c00*/  I2F.F16 R13, R13 ;  /* 0x0000000d000d7306 */ /* 0x000e620000200c00 */
[-C--:B------:R-:W-:Y:S01]  /*4c10*/  FFMA.FTZ R69, R34, R64.reuse, R69 ;  /* 0x0000004022457223 */ /* 0x080fe20000010045 */
[-C--:B------:R-:W-:Y:S01]  /*4c20*/  FFMA.FTZ R70, R35, R64.reuse, R70 ;  /* 0x0000004023467223 */ /* 0x080fe20000010046 */
[-C--:B------:R-:W-:Y:S01]  /*4c30*/  FFMA.FTZ R71, R56, R64.reuse, R71 ;  /* 0x0000004038477223 */ /* 0x080fe20000010047 */
[----:B------:R-:W-:-:S04]  /*4c40*/  FFMA.FTZ R72, R57, R64, R72 ;  /* 0x0000004039487223 */ /* 0x000fc80000010048 */
[----:B------:R-:W4:Y:S01]  /*4c50*/  I2F.F16 R15, R15 ;  /* 0x0000000f000f7306 */ /* 0x000f220000200c00 */
[----:B-----5:R-:W-:Y:S02]  /*4c60*/  HADD2.F32 R64, -RZ, R63.H0_H0 ;  /* 0x2000003fff407230 */ /* 0x020fe40000004100 */
[--C-:B------:R-:W-:Y:S02]  /*4c70*/  HADD2.F32 R68, -RZ, R7.reuse.H0_H0 ;  /* 0x20000007ff447230 */ /* 0x100fe40000004100 */
[----:B------:R-:W-:-:S03]  /*4c80*/  HADD2.F32 R14, -RZ, R7.H1_H1 ;  /* 0x30000007ff0e7230 */ /* 0x000fc60000004100 */
[----:B------:R4:W5:Y:S01]  /*4c90*/  I2F.F16 R5, R61 ;  /* 0x0000003d00057306 */ /* 0x0009620000200c00 */
[----:B0-----:R-:W-:Y:S02]  /*4ca0*/  HADD2.F32 R63, -RZ, R6.H0_H0 ;  /* 0x20000006ff3f7230 */ /* 0x001fe40000004100 */
[----:B------:R-:W0:Y:S05]  /*4cb0*/  LDS.64 R6, [UR4+0x120] ;  /* 0x00012004ff067984 */ /* 0x000e2a0008000a00 */
[----:B------:R-:W3:Y:S08]  /*4cc0*/  I2F.F16 R62, R62 ;  /* 0x0000003e003e7306 */ /* 0x000ef00000200c00 */
[----:B------:R-:W3:Y:S01]  /*4cd0*/  I2F.F16 R65, R65 ;  /* 0x0000004100417306 */ /* 0x000ee20000200c00 */
[----:B-1----:R-:W-:-:S07]  /*4ce0*/  HADD2.F32 R58, -RZ, R13.H0_H0 ;  /* 0x2000000dff3a7230 */ /* 0x002fce0000004100 */
[----:B------:R-:W1:Y:S01]  /*4cf0*/  I2F.F16 R79, R79 ;  /* 0x0000004f004f7306 */ /* 0x000e620000200c00 */
[----:B----4-:R-:W-:-:S07]  /*4d00*/  HADD2.F32 R61, -RZ, R15.H0_H0 ;  /* 0x2000000fff3d7230 */ /* 0x010fce0000004100 */
[----:B------:R-:W4:Y:S01]  /*4d10*/  I2F.F16 R37, R37 ;  /* 0x0000002500257306 */ /* 0x000f220000200c00 */
[----:B-----5:R-:W-:-:S07]  /*4d20*/  HADD2.F32 R59, -RZ, R5.H0_H0 ;  /* 0x20000005ff3b7230 */ /* 0x020fce0000004100 */
[----:B------:R-:W5:Y:S01]  /*4d30*/  I2F.F16 R80, R80 ;  /* 0x0000005000507306 */ /* 0x000f620000200c00 */
[----:B------:R-:W-:Y:S02]  /*4d40*/  HADD2.F32 R60, -RZ, R60.H0_H0 ;  /* 0x2000003cff3c7230 */ /* 0x000fe40000004100 */
[-C--:B------:R-:W-:Y:S01]  /*4d50*/  FFMA.FTZ R69, R58, R66.reuse, R69 ;  /* 0x000000423a457223 */ /* 0x080fe20000010045 */
[----:B---3--:R-:W-:Y:S02]  /*4d60*/  HADD2.F32 R62, -RZ, R62.H0_H0 ;  /* 0x2000003eff3e7230 */ /* 0x008fe40000004100 */
[-C--:B------:R-:W-:Y:S01]  /*4d70*/  FFMA.FTZ R72, R61, R66.reuse, R72 ;  /* 0x000000423d487223 */ /* 0x080fe20000010048 */
[----:B------:R-:W-:Y:S02]  /*4d80*/  HADD2.F32 R65, -RZ, R65.H0_H0 ;  /* 0x20000041ff417230 */ /* 0x000fe40000004100 */
[-C--:B------:R-:W-:Y:S01]  /*4d90*/  FFMA.FTZ R70, R59, R66.reuse, R70 ;  /* 0x000000423b467223 */ /* 0x080fe20000010046 */
[----:B------:R-:W-:Y:S01]  /*4da0*/  FFMA.FTZ R71, R60, R66, R71 ;  /* 0x000000423c477223 */ /* 0x000fe20000010047 */
[-C--:B------:R-:W-:Y:S01]  /*4db0*/  FFMA.FTZ R12, R62, R68.reuse, R69 ;  /* 0x000000443e0c7223 */ /* 0x080fe20000010045 */
[----:B------:R-:W-:Y:S01]  /*4dc0*/  FFMA.FTZ R13, R63, R68, R72 ;  /* 0x000000443f0d7223 */ /* 0x000fe20000010048 */
[----:B-1----:R-:W-:-:S02]  /*4dd0*/  HADD2.F32 R79, -RZ, R79.H0_H0 ;  /* 0x2000004fff4f7230 */ /* 0x002fc40000004100 */
[----:B----4-:R-:W-:Y:S02]  /*4de0*/  HADD2.F32 R66, -RZ, R37.H0_H0 ;  /* 0x20000025ff427230 */ /* 0x010fe40000004100 */
[-C--:B------:R-:W-:Y:S01]  /*4df0*/  FFMA.FTZ R5, R65, R68.reuse, R70 ;  /* 0x0000004441057223 */ /* 0x080fe20000010046 */
[----:B------:R-:W-:Y:S02]  /*4e00*/  HADD2.F32 R81, -RZ, R81.H0_H0 ;  /* 0x20000051ff517230 */ /* 0x000fe40000004100 */
[----:B------:R-:W-:Y:S01]  /*4e10*/  FFMA.FTZ R70, R64, R68, R71 ;  /* 0x0000004440467223 */ /* 0x000fe20000010047 */
[----:B-----5:R-:W-:Y:S02]  /*4e20*/  HADD2.F32 R80, -RZ, R80.H0_H0 ;  /* 0x20000050ff507230 */ /* 0x020fe40000004100 */
[-C--:B------:R-:W-:Y:S01]  /*4e30*/  FFMA.FTZ R68, R79, R14.reuse, R12 ;  /* 0x0000000e4f447223 */ /* 0x080fe2000001000c */
[-C--:B------:R-:W-:Y:S01]  /*4e40*/  FFMA.FTZ R15, R66, R14.reuse, R13 ;  /* 0x0000000e420f7223 */ /* 0x080fe2000001000d */
[-C--:B------:R-:W-:Y:S01]  /*4e50*/  FFMA.FTZ R70, R81, R14.reuse, R70 ;  /* 0x0000000e51467223 */ /* 0x080fe20000010046 */
[----:B------:R-:W1:Y:S01]  /*4e60*/  LDS.64 R12, [UR4+0x128] ;  /* 0x00012804ff0c7984 */ /* 0x000e620008000a00 */
[----:B------:R-:W-:Y:S01]  /*4e70*/  FFMA.FTZ R5, R80, R14, R5 ;  /* 0x0000000e50057223 */ /* 0x000fe20000010005 */
[----:B------:R-:W-:Y:S01]  /*4e80*/  FMUL.FTZ R15, R24, R15 ;  /* 0x0000000f180f7220 */ /* 0x000fe20000410000 */
        /* <DEDUP_REMOVED lines=14> */
[----:B------:R-:W-:Y:S02]  /*4f70*/  PRMT R70, R70, 0x5410, R15 ;  /* 0x0000541046467816 */ /* 0x000fe4000000000f */
[----:B------:R-:W-:Y:S01]  /*4f80*/  PRMT R68, R68, 0x5410, R5 ;  /* 0x0000541044447816 */ /* 0x000fe20000000005 */
[----:B------:R-:W3:Y:S01]  /*4f90*/  LDS.64 R14, [UR4+0x1a0] ;  /* 0x0001a004ff0e7984 */ /* 0x000ee20008000a00 */
[----:B------:R-:W-:Y:S01]  /*4fa0*/  F2FP.F16.F32.PACK_AB R52, RZ, R52 ;  /* 0x00000034ff34723e */ /* 0x000fe200000000ff */
[----:B0-----:R-:W-:Y:S01]  /*4fb0*/  HADD2.F32 R5, -RZ, R6.H0_H0 ;  /* 0x20000006ff057230 */ /* 0x001fe20000004100 */
[----:B------:R-:W-:Y:S01]  /*4fc0*/  F2FP.F16.F32.PACK_AB R67, RZ, R67 ;  /* 0x00000043ff43723e */ /* 0x000fe200000000ff */
[----:B------:R-:W-:-:S02]  /*4fd0*/  HFMA2 R54, R36, 1, 1, R54 ;  /* 0x3c003c0024367831 */ /* 0x000fc40000000036 */
[----:B------:R-:W-:Y:S01]  /*4fe0*/  HADD2.F32 R6, -RZ, R6.H1_H1 ;  /* 0x30000006ff067230 */ /* 0x000fe20000004100 */
[----:B------:R-:W-:Y:S01]  /*4ff0*/  PRMT R52, R52, 0x5410, R67 ;  /* 0x0000541034347816 */ /* 0x000fe20000000043 */
[--C-:B------:R-:W-:Y:S02]  /*5000*/  HADD2.F32 R36, -RZ, R7.reuse.H0_H0 ;  /* 0x20000007ff247230 */ /* 0x100fe40000004100 */
[----:B------:R-:W-:Y:S02]  /*5010*/  HADD2.F32 R37, -RZ, R7.H1_H1 ;  /* 0x30000007ff257230 */ /* 0x000fe40000004100 */
[-C--:B------:R-:W-:Y:S01]  /*5020*/  FFMA.FTZ R7, R3, R5.reuse, RZ ;  /* 0x0000000503077223 */ /* 0x080fe200000100ff */
[----:B------:R-:W-:Y:S02]  /*5030*/  HADD2 R53, R52, R53 ;  /* 0x0000003534357230 */ /* 0x000fe40000000000 */
[----:B------:R-:W-:Y:S02]  /*5040*/  HFMA2 R48, R68, 1, 1, R48 ;  /* 0x3c003c0044307831 */ /* 0x000fe40000000030 */
[-C--:B------:R-:W-:Y:S01]  /*5050*/  FFMA.FTZ R52, R0, R5.reuse, RZ ;  /* 0x0000000500347223 */ /* 0x080fe200000100ff */
[-C--:B------:R-:W-:Y:S01]  /*5060*/  FFMA.FTZ R7, R20, R6.reuse, R7 ;  /* 0x0000000614077223 */ /* 0x080fe20000010007 */
[-C--:B------:R-:W-:Y:S01]  /*5070*/  FFMA.FTZ R55, R4, R5.reuse, RZ ;  /* 0x0000000504377223 */ /* 0x080fe200000100ff */
[----:B------:R-:W-:Y:S01]  /*5080*/  FFMA.FTZ R68, R2, R5, RZ ;  /* 0x0000000502447223 */ /* 0x000fe200000100ff */
[----:B------:R-:W-:Y:S01]  /*5090*/  FFMA.FTZ R52, R21, R6, R52 ;  /* 0x0000000615347223 */ /* 0x000fe20000010034 */
[----:B------:R-:W-:Y:S01]  /*50a0*/  FFMA.FTZ R5, R30, R36, R7 ;  /* 0x000000241e057223 */ /* 0x000fe20000010007 */
[-C--:B------:R-:W-:Y:S01]  /*50b0*/  FFMA.FTZ R55, R22, R6.reuse, R55 ;  /* 0x0000000616377223 */ /* 0x080fe20000010037 */
[----:B------:R-:W-:-:S02]  /*50c0*/  FFMA.FTZ R68, R23, R6, R68 ;  /* 0x0000000617447223 */ /* 0x000fc40000010044 */
[----:B------:R-:W0:Y:S01]  /*50d0*/  LDS.64 R6, [UR4+0x1a8] ;  /* 0x0001a804ff067984 */ /* 0x000e220008000a00 */
[-C--:B------:R-:W-:Y:S01]  /*50e0*/  FFMA.FTZ R52, R31, R36.reuse, R52 ;  /* 0x000000241f347223 */ /* 0x080fe20000010034 */
[-C--:B------:R-:W-:Y:S01]  /*50f0*/  FFMA.FTZ R55, R32, R36.reuse, R55 ;  /* 0x0000002420377223 */ /* 0x080fe20000010037 */
[----:B------:R-:W-:Y:S01]  /*5100*/  FFMA.FTZ R67, R33, R36, R68 ;  /* 0x0000002421437223 */ /* 0x000fe20000010044 */
        /* <DEDUP_REMOVED lines=21> */
[--C-:B---3--:R-:W-:Y:S02]  /*5260*/  HADD2.F32 R55, -RZ, R14.reuse.H0_H0 ;  /* 0x2000000eff377230 */ /* 0x108fe40000004100 */
[-C--:B------:R-:W-:Y:S01]  /*5270*/  FFMA.FTZ R36, R79, R37.reuse, R36 ;  /* 0x000000254f247223 */ /* 0x080fe20000010024 */
[-C--:B------:R-:W-:Y:S01]  /*5280*/  FFMA.FTZ R13, R80, R37.reuse, R13 ;  /* 0x00000025500d7223 */ /* 0x080fe2000001000d */
[-C--:B------:R-:W-:Y:S01]  /*5290*/  FFMA.FTZ R12, R81, R37.reuse, R12 ;  /* 0x00000025510c7223 */ /* 0x080fe2000001000c */
        /* <DEDUP_REMOVED lines=33> */
[----:B------:R-:W-:Y:S01]  /*54b0*/  FFMA.FTZ R14, R62, R52, R15 ;  /* 0x000000343e0e7223 */ /* 0x000fe2000001000f */
[----:B------:R-:W-:Y:S01]  /*54c0*/  FMUL.FTZ R36, R27, R36 ;  /* 0x000000241b247220 */ /* 0x000fe20000410000 */
[----:B------:R-:W-:Y:S01]  /*54d0*/  FMUL.FTZ R13, R26, R13 ;  /* 0x0000000d1a0d7220 */ /* 0x000fe20000410000 */
[-C--:B------:R-:W-:Y:S01]  /*54e0*/  FFMA.FTZ R15, R65, R52.reuse, R68 ;  /* 0x00000034410f7223 */ /* 0x080fe20000010044 */
[-C--:B------:R-:W-:Y:S01]  /*54f0*/  FFMA.FTZ R68, R64, R52.reuse, R67 ;  /* 0x0000003440447223 */ /* 0x080fe20000010043 */
[----:B------:R-:W-:Y:S01]  /*5500*/  FFMA.FTZ R55, R63, R52, R70 ;  /* 0x000000343f377223 */ /* 0x000fe20000010046 */
[----:B------:R-:W-:Y:S01]  /*5510*/  FMUL.FTZ R12, R25, R12 ;  /* 0x0000000c190c7220 */ /* 0x000fe20000410000 */
[----:B------:R-:W-:Y:S01]  /*5520*/  F2FP.F16.F32.PACK_AB R36, RZ, R36 ;  /* 0x00000024ff24723e */ /* 0x000fe200000000ff */
[----:B------:R-:W-:Y:S01]  /*5530*/  FFMA.FTZ R70, R81, R37, R68 ;  /* 0x0000002551467223 */ /* 0x000fe20000010044 */
[----:B------:R-:W-:Y:S01]  /*5540*/  F2FP.F16.F32.PACK_AB R13, RZ, R13 ;  /* 0x0000000dff0d723e */ /* 0x000fe200000000ff */
[-C--:B------:R-:W-:Y:S01]  /*5550*/  FFMA.FTZ R55, R66, R37.reuse, R55 ;  /* 0x0000002542377223 */ /* 0x080fe20000010037 */
[----:B------:R-:W-:Y:S01]  /*5560*/  FFMA.FTZ R52, R79, R37, R14 ;  /* 0x000000254f347223 */ /* 0x000fe2000001000e */
[----:B------:R-:W-:Y:S01]  /*5570*/  FMUL.FTZ R14, R24, R5 ;  /* 0x00000005180e7220 */ /* 0x000fe20000410000 */
[----:B------:R-:W-:Y:S01]  /*5580*/  PRMT R36, R36, 0x5410, R13 ;  /* 0x0000541024247816 */ /* 0x000fe2000000000d */
[----:B------:R-:W-:Y:S01]  /*5590*/  FMUL.FTZ R55, R24, R55 ;  /* 0x0000003718377220 */ /* 0x000fe20000410000 */
[----:B------:R-:W-:Y:S01]  /*55a0*/  F2FP.F16.F32.PACK_AB R5, RZ, R12 ;  /* 0x0000000cff05723e */ /* 0x000fe200000000ff */
[----:B------:R-:W-:Y:S01]  /*55b0*/  FMUL.FTZ R12, R25, R70 ;  /* 0x00000046190c7220 */ /* 0x000fe20000410000 */
[----:B------:R-:W-:Y:S01]  /*55c0*/  FFMA.FTZ R15, R80, R37, R15 ;  /* 0x00000025500f7223 */ /* 0x000fe2000001000f */
[----:B------:R-:W-:Y:S01]  /*55d0*/  F2FP.F16.F32.PACK_AB R14, RZ, R14 ;  /* 0x0000000eff0e723e */ /* 0x000fe200000000ff */
[----:B------:R-:W-:Y:S01]  /*55e0*/  HFMA2 R50, R36, 1, 1, R50 ;  /* 0x3c003c0024327831 */ /* 0x000fe20000000032 */
[----:B------:R-:W-:-:S02]  /*55f0*/  F2FP.F16.F32.PACK_AB R55, RZ, R55 ;  /* 0x00000037ff37723e */ /* 0x000fc400000000ff */
[----:B------:R-:W-:Y:S01]  /*5600*/  F2FP.F16.F32.PACK_AB R36, RZ, R12 ;  /* 0x0000000cff24723e */ /* 0x000fe200000000ff */
[----:B------:R-:W-:Y:S01]  /*5610*/  FMUL.FTZ R52, R27, R52 ;  /* 0x000000341b347220 */ /* 0x000fe20000410000 */
[----:B------:R-:W1:Y:S01]  /*5620*/  LDS.64 R12, [UR4+0x28] ;  /* 0x00002804ff0c7984 */ /* 0x000e620008000a00 */
[----:B------:R-:W-:Y:S01]  /*5630*/  FMUL.FTZ R15, R26, R15 ;  /* 0x0000000f1a0f7220 */ /* 0x000fe20000410000 */
[----:B------:R-:W-:Y:S02]  /*5640*/  PRMT R5, R5, 0x5410, R14 ;  /* 0x0000541005057816 */ /* 0x000fe4000000000e */
[----:B------:R-:W-:Y:S02]  /*5650*/  PRMT R36, R36, 0x5410, R55 ;  /* 0x0000541024247816 */ /* 0x000fe40000000037 */
[----:B------:R-:W-:Y:S01]  /*5660*/  LOP3.LUT R37, R17, 0xff, RZ, 0xc0, !PT ;  /* 0x000000ff11257812 */ /* 0x000fe200078ec0ff */
[----:B------:R-:W-:Y:S01]  /*5670*/  HADD2 R51, R5, R51 ;  /* 0x0000003305337230 */ /* 0x000fe20000000000 */
[----:B------:R-:W-:Y:S01]  /*5680*/  LEA.HI R71, R18, 0xffffff80, RZ, 0x8 ;  /* 0xffffff8012477811 */ /* 0x000fe200078f40ff */
[----:B------:R-:W-:Y:S01]  /*5690*/  HADD2 R47, R36, R47 ;  /* 0x0000002f242f7230 */ /* 0x000fe20000000000 */
[----:B------:R-:W-:-:S02]  /*56a0*/  F2FP.F16.F32.PACK_AB R52, RZ, R52 ;  /* 0x00000034ff34723e */ /* 0x000fc400000000ff */
[----:B------:R-:W-:Y:S02]  /*56b0*/  F2FP.F16.F32.PACK_AB R15, RZ, R15 ;  /* 0x0000000fff0f723e */ /* 0x000fe400000000ff */
[----:B------:R-:W-:Y:S01]  /*56c0*/  LOP3.LUT R14, R19, 0xff, RZ, 0xc0, !PT ;  /* 0x000000ff130e7812 */ /* 0x000fe200078ec0ff */
[--C-:B0-----:R-:W-:Y:S01]  /*56d0*/  HADD2.F32 R5, -RZ, R6.reuse.H0_H0 ;  /* 0x20000006ff057230 */ /* 0x101fe20000004100 */
[----:B------:R-:W-:Y:S02]  /*56e0*/  IADD3 R37, PT, PT, R37, -0x80, RZ ;  /* 0xffffff8025257810 */ /* 0x000fe40007ffe0ff */
[----:B------:R-:W-:Y:S01]  /*56f0*/  LOP3.LUT R36, R16, 0xff, RZ, 0xc0, !PT ;  /* 0x000000ff10247812 */ /* 0x000fe200078ec0ff */
[----:B------:R-:W-:Y:S01]  /*5700*/  I2F.F16 R70, R71 ;  /* 0x0000004700467306 */ /* 0x000fe20000200c00 */
[----:B------:R-:W-:Y:S01]  /*5710*/  PRMT R52, R52, 0x5410, R15 ;  /* 0x0000541034347816 */ /* 0x000fe2000000000f */
[--C-:B------:R-:W-:Y:S01]  /*5720*/  HADD2.F32 R15, -RZ, R7.reuse.H1_H1 ;  /* 0x30000007ff0f7230 */ /* 0x100fe20000004100 */
[----:B------:R-:W-:Y:S01]  /*5730*/  IADD3 R72, PT, PT, R14, -0x80, RZ ;  /* 0xffffff800e487810 */ /* 0x000fe20007ffe0ff */
[----:B------:R-:W-:Y:S01]  /*5740*/  HADD2.F32 R14, -RZ, R7.H0_H0 ;  /* 0x20000007ff0e7230 */ /* 0x000fe20000004100 */
[----:B------:R-:W-:Y:S01]  /*5750*/  IADD3 R73, PT, PT, R36, -0x80, RZ ;  /* 0xffffff8024497810 */ /* 0x000fe20007ffe0ff */
[----:B------:R-:W-:-:S02]  /*5760*/  HADD2.F32 R6, -RZ, R6.H1_H1 ;  /* 0x30000006ff067230 */ /* 0x000fc40000004100 */
[----:B------:R-:W-:Y:S01]  /*5770*/  FFMA.FTZ R7, R3, R5, RZ ;  /* 0x0000000503077223 */ /* 0x000fe200000100ff */
[----:B------:R0:W3:Y:S01]  /*5780*/  I2F.F16 R71, R37 ;  /* 0x0000002500477306 */ /* 0x0000e20000200c00 */
[C---:B------:R-:W-:Y:S01]  /*5790*/  FFMA.FTZ R55, R5.reuse, R4, RZ ;  /* 0x0000000405377223 */ /* 0x040fe200000100ff */
[C---:B------:R-:W-:Y:S01]  /*57a0*/  FFMA.FTZ R36, R5.reuse, R2, RZ ;  /* 0x0000000205247223 */ /* 0x040fe200000100ff */
[----:B------:R-:W-:Y:S02]  /*57b0*/  HFMA2 R46, R52, 1, 1, R46 ;  /* 0x3c003c00342e7831 */ /* 0x000fe4000000002e */
[----:B------:R-:W-:Y:S01]  /*57c0*/  FFMA.FTZ R55, R6, R22, R55 ;  /* 0x0000001606377223 */ /* 0x000fe20000010037 */
[----:B0-----:R-:W-:Y:S01]  /*57d0*/  FFMA.FTZ R37, R5, R0, RZ ;  /* 0x0000000005257223 */ /* 0x001fe200000100ff */
[----:B------:R-:W-:Y:S01]  /*57e0*/  FFMA.FTZ R5, R20, R6, R7 ;  /* 0x0000000614057223 */ /* 0x000fe20000010007 */
[C---:B------:R-:W-:Y:S02]  /*57f0*/  FFMA.FTZ R52, R6.reuse, R23, R36 ;  /* 0x0000001706347223 */ /* 0x040fe40000010024 */
[----:B------:R-:W-:-:S02]  /*5800*/  FFMA.FTZ R37, R6, R21, R37 ;  /* 0x0000001506257223 */ /* 0x000fc40000010025 */
[----:B------:R-:W0:Y:S02]  /*5810*/  LDS.64 R6, [UR4+0x220] ;  /* 0x00022004ff067984 */ /* 0x000e240008000a00 */
[----:B------:R-:W-:Y:S01]  /*5820*/  FFMA.FTZ R36, R14, R31, R37 ;  /* 0x0000001f0e247223 */ /* 0x000fe20000010025 */
[----:B------:R-:W-:Y:S01]  /*5830*/  FFMA.FTZ R5, R30, R14, R5 ;  /* 0x0000000e1e057223 */ /* 0x000fe20000010005 */
[C---:B------:R-:W-:Y:S01]  /*5840*/  FFMA.FTZ R55, R14.reuse, R32, R55 ;  /* 0x000000200e377223 */ /* 0x040fe20000010037 */
[----:B------:R-:W-:Y:S01]  /*5850*/  FFMA.FTZ R83, R14, R33, R52 ;  /* 0x000000210e537223 */ /* 0x000fe20000010034 */
[C---:B------:R-:W-:Y:S01]  /*5860*/  FFMA.FTZ R37, R15.reuse, R75, R36 ;  /* 0x0000004b0f257223 */ /* 0x040fe20000010024 */
[--C-:B-1----:R-:W-:Y:S02]  /*5870*/  HADD2.F32 R36, -RZ, R12.reuse.H0_H0 ;  /* 0x2000000cff247230 */ /* 0x102fe40000004100 */
[----:B------:R-:W-:Y:S01]  /*5880*/  FFMA.FTZ R5, R74, R15, R5 ;  /* 0x0000000f4a057223 */ /* 0x000fe20000010005 */
[C---:B------:R-:W-:Y:S01]  /*5890*/  FFMA.FTZ R55, R15.reuse, R76, R55 ;  /* 0x0000004c0f377223 */ /* 0x040fe20000010037 */
[----:B------:R-:W-:Y:S01]  /*58a0*/  FFMA.FTZ R82, R15, R78, R83 ;  /* 0x0000004e0f527223 */ /* 0x000fe20000010053 */
[----:B------:R-:W-:-:S02]  /*58b0*/  HADD2.F32 R12, -RZ, R12.H1_H1 ;  /* 0x3000000cff0c7230 */ /* 0x000fc40000004100 */
[----:B------:R-:W-:Y:S01]  /*58c0*/  FFMA.FTZ R5, R34, R36, R5 ;  /* 0x0000002422057223 */ /* 0x000fe20000010005 */
[C---:B------:R-:W-:Y:S01]  /*58d0*/  FFMA.FTZ R15, R36.reuse, R35, R37 ;  /* 0x00000023240f7223 */ /* 0x040fe20000010025 */
[C---:B------:R-:W-:Y:S01]  /*58e0*/  FFMA.FTZ R55, R36.reuse, R56, R55 ;  /* 0x0000003824377223 */ /* 0x040fe20000010037 */
[----:B------:R-:W-:Y:S01]  /*58f0*/  FFMA.FTZ R82, R36, R57, R82 ;  /* 0x0000003924527223 */ /* 0x000fe20000010052 */
[--C-:B------:R-:W-:Y:S01]  /*5900*/  HADD2.F32 R52, -RZ, R13.reuse.H0_H0 ;  /* 0x2000000dff347230 */ /* 0x100fe20000004100 */
[----:B------:R-:W-:Y:S01]  /*5910*/  SHF.R.U32.HI R36, RZ, 0x8, R16 ;  /* 0x00000008ff247819 */ /* 0x000fe20000011610 */
[----:B------:R-:W-:Y:S01]  /*5920*/  FFMA.FTZ R5, R58, R12, R5 ;  /* 0x0000000c3a057223 */ /* 0x000fe20000010005 */
[C---:B------:R-:W-:Y:S01]  /*5930*/  FFMA.FTZ R15, R12.reuse, R59, R15 ;  /* 0x0000003b0c0f7223 */ /* 0x040fe2000001000f */
[C---:B------:R-:W-:Y:S01]  /*5940*/  FFMA.FTZ R55, R12.reuse, R60, R55 ;  /* 0x0000003c0c377223 */ /* 0x040fe20000010037 */
[----:B------:R-:W-:Y:S01]  /*5950*/  FFMA.FTZ R84, R12, R61, R82 ;  /* 0x0000003d0c547223 */ /* 0x000fe20000010052 */
[----:B------:R-:W-:Y:S01]  /*5960*/  HADD2.F32 R13, -RZ, R13.H1_H1 ;  /* 0x3000000dff0d7230 */ /* 0x000fe20000004100 */
[----:B------:R-:W-:Y:S01]  /*5970*/  LOP3.LUT R83, R36, 0xff, RZ, 0xc0, !PT ;  /* 0x000000ff24537812 */ /* 0x000fe200078ec0ff */
[----:B------:R-:W-:Y:S01]  /*5980*/  FFMA.FTZ R12, R62, R52, R5 ;  /* 0x000000343e0c7223 */ /* 0x000fe20000010005 */
[----:B--2---:R-:W-:Y:S01]  /*5990*/  LEA.HI R85, R9, 0xffffff80, RZ, 0x8 ;  /* 0xffffff8009557811 */ /* 0x004fe200078f40ff */
[C---:B------:R-:W-:Y:S01]  /*59a0*/  FFMA.FTZ R36, R52.reuse, R65, R15 ;  /* 0x0000004134247223 */ /* 0x040fe2000001000f */
[C---:B------:R-:W-:Y:S01]  /*59b0*/  FFMA.FTZ R82, R52.reuse, R64, R55 ;  /* 0x0000004034527223 */ /* 0x040fe20000010037 */
[----:B------:R-:W-:Y:S01]  /*59c0*/  FFMA.FTZ R5, R52, R63, R84 ;  /* 0x0000003f34057223 */ /* 0x000fe20000010054 */
[----:B------:R-:W-:Y:S01]  /*59d0*/  LEA.HI R86, R10, 0xffffff80, RZ, 0x8 ;  /* 0xffffff800a567811 */ /* 0x000fe200078f40ff */
[----:B------:R0:W-:Y:S01]  /*59e0*/  I2F.F16 R37, R85 ;  /* 0x0000005500257306 */ /* 0x0001e20000200c00 */
[----:B------:R-:W-:Y:S01]  /*59f0*/  SHF.R.U32.HI R84, RZ, 0x8, R17 ;  /* 0x00000008ff547819 */ /* 0x000fe20000011611 */
[----:B------:R-:W-:Y:S01]  /*5a00*/  FFMA.FTZ R55, R13, R80, R36 ;  /* 0x000000500d377223 */ /* 0x000fe20000010024 */
[----:B------:R-:W-:Y:S01]  /*5a10*/  FFMA.FTZ R52, R79, R13, R12 ;  /* 0x0000000d4f347223 */ /* 0x000fe2000001000c */
[C---:B------:R-:W-:Y:S01]  /*5a20*/  FFMA.FTZ R36, R13.reuse, R81, R82 ;  /* 0x000000510d247223 */ /* 0x040fe20000010052 */
[----:B------:R-:W-:Y:S01]  /*5a30*/  FFMA.FTZ R5, R13, R66, R5 ;  /* 0x000000420d057223 */ /* 0x000fe20000010005 */
[----:B------:R-:W-:Y:S01]  /*5a40*/  LOP3.LUT R84, R84, 0xff, RZ, 0xc0, !PT ;  /* 0x000000ff54547812 */ /* 0x000fe200078ec0ff */
[----:B------:R-:W1:Y:S01]  /*5a50*/  LDS.64 R12, [UR4+0x228] ;  /* 0x00022804ff0c7984 */ /* 0x000e620008000a00 */
[----:B------:R2:W-:Y:S01]  /*5a60*/  I2F.F16 R15, R86 ;  /* 0x00000056000f7306 */ /* 0x0005e20000200c00 */
[----:B0-----:R-:W-:-:S02]  /*5a70*/  HADD2.F32 R85, -RZ, R6.H0_H0 ;  /* 0x20000006ff557230 */ /* 0x001fc40000004100 */
[----:B------:R-:W-:Y:S01]  /*5a80*/  HADD2.F32 R6, -RZ, R6.H1_H1 ;  /* 0x30000006ff067230 */ /* 0x000fe20000004100 */
[----:B------:R-:W-:Y:S02]  /*5a90*/  IADD3 R82, PT, PT, R84, -0x80, RZ ;  /* 0xffffff8054527810 */ /* 0x000fe40007ffe0ff */
[-C--:B------:R-:W-:Y:S01]  /*5aa0*/  FFMA.FTZ R3, R3, R85.reuse, RZ ;  /* 0x0000005503037223 */ /* 0x080fe200000100ff */
[----:B--2---:R-:W-:Y:S01]  /*5ab0*/  SHF.R.U32.HI R86, RZ, 0x8, R18 ;  /* 0x00000008ff567819 */ /* 0x004fe20000011612 */
[----:B------:R-:W-:Y:S02]  /*5ac0*/  FFMA.FTZ R2, R2, R85, RZ ;  /* 0x0000005502027223 */ /* 0x000fe400000100ff */
[-C--:B------:R-:W-:Y:S01]  /*5ad0*/  FFMA.FTZ R3, R20, R6.reuse, R3 ;  /* 0x0000000614037223 */ /* 0x080fe20000010003 */
[----:B------:R-:W-:Y:S01]  /*5ae0*/  LOP3.LUT R84, R86, 0xff, RZ, 0xc0, !PT ;  /* 0x000000ff56547812 */ /* 0x000fe200078ec0ff */
[--C-:B------:R-:W-:Y:S01]  /*5af0*/  HADD2.F32 R86, -RZ, R7.reuse.H0_H0 ;  /* 0x20000007ff567230 */ /* 0x100fe20000004100 */
[----:B------:R-:W-:Y:S01]  /*5b00*/  SHF.R.U32.HI R87, RZ, 0x8, R19 ;  /* 0x00000008ff577819 */ /* 0x000fe20000011613 */
[----:B------:R-:W-:Y:S01]  /*5b10*/  HADD2.F32 R7, -RZ, R7.H1_H1 ;  /* 0x30000007ff077230 */ /* 0x000fe20000004100 */
[----:B------:R-:W-:Y:S01]  /*5b20*/  LEA.HI R69, R17, 0xffffff80, RZ, 0x8 ;  /* 0xffffff8011457811 */ /* 0x000fe200078f40ff */
[----:B------:R-:W-:Y:S01]  /*5b30*/  FFMA.FTZ R2, R23, R6, R2 ;  /* 0x0000000617027223 */ /* 0x000fe20000010002 */
[----:B------:R-:W-:Y:S01]  /*5b40*/  FFMA.FTZ R3, R30, R86, R3 ;  /* 0x000000561e037223 */ /* 0x000fe20000010003 */
[----:B------:R-:W-:-:S02]  /*5b50*/  SHF.R.U32.HI R17, RZ, 0x10, R17 ;  /* 0x00000010ff117819 */ /* 0x000fc40000011611 */
[----:B------:R-:W-:Y:S01]  /*5b60*/  LOP3.LUT R88, R87, 0xff, RZ, 0xc0, !PT ;  /* 0x000000ff57587812 */ /* 0x000fe200078ec0ff */
[----:B------:R-:W-:Y:S01]  /*5b70*/  FFMA.FTZ R87, R4, R85, RZ ;  /* 0x0000005504577223 */ /* 0x000fe200000100ff */
[----:B------:R-:W-:Y:S01]  /*5b80*/  LOP3.LUT R4, R17, 0xff, RZ, 0xc0, !PT ;  /* 0x000000ff11047812 */ /* 0x000fe200078ec0ff */
[----:B------:R-:W-:Y:S01]  /*5b90*/  FFMA.FTZ R33, R33, R86, R2 ;  /* 0x0000005621217223 */ /* 0x000fe20000010002 */
[----:B------:R-:W-:Y:S02]  /*5ba0*/  FFMA.FTZ R17, R74, R7, R3 ;  /* 0x000000074a117223 */ /* 0x000fe40000010003 */
[----:B------:R-:W0:Y:S01]  /*5bb0*/  LDS.64 R2, [UR4+0xb0] ;  /* 0x0000b004ff027984 */ /* 0x000e220008000a00 */
[----:B------:R-:W-:Y:S01]  /*5bc0*/  FFMA.FTZ R0, R0, R85, RZ ;  /* 0x0000005500007223 */ /* 0x000fe200000100ff */
[----:B------:R-:W-:-:S03]  /*5bd0*/  FFMA.FTZ R87, R22, R6, R87 ;  /* 0x0000000616577223 */ /* 0x000fc60000010057 */
[----:B------:R-:W-:Y:S01]  /*5be0*/  FFMA.FTZ R0, R21, R6, R0 ;  /* 0x0000000615007223 */ /* 0x000fe20000010000 */
[----:B------:R-:W-:-:S03]  /*5bf0*/  FFMA.FTZ R87, R32, R86, R87 ;  /* 0x0000005620577223 */ /* 0x000fc60000010057 */
[----:B------:R-:W-:Y:S01]  /*5c00*/  FFMA.FTZ R0, R31, R86, R0 ;  /* 0x000000561f007223 */ /* 0x000fe20000010000 */
[-C--:B------:R-:W-:Y:S01]  /*5c10*/  FFMA.FTZ R87, R76, R7.reuse, R87 ;  /* 0x000000074c577223 */ /* 0x080fe20000010057 */
[-C--:B------:R-:W-:Y:S02]  /*5c20*/  FFMA.FTZ R78, R78, R7.reuse, R33 ;  /* 0x000000074e4e7223 */ /* 0x080fe40000010021 */
[----:B------:R-:W-:Y:S01]  /*5c30*/  FFMA.FTZ R6, R75, R7, R0 ;  /* 0x000000074b067223 */ /* 0x000fe20000010000 */
[--C-:B-1----:R-:W-:Y:S02]  /*5c40*/  HADD2.F32 R0, -RZ, R12.reuse.H0_H0 ;  /* 0x2000000cff007230 */ /* 0x102fe40000004100 */
[----:B------:R-:W-:Y:S01]  /*5c50*/  HADD2.F32 R12, -RZ, R12.H1_H1 ;  /* 0x3000000cff0c7230 */ /* 0x000fe20000004100 */
[----:B------:R-:W-:Y:S02]  /*5c60*/  IADD3 R30, PT, PT, R4, -0x80, RZ ;  /* 0xffffff80041e7810 */ /* 0x000fe40007ffe0ff */
        /* <DEDUP_REMOVED lines=11> */
[----:B------:R-:W-:Y:S01]  /*5d20*/  IADD3 R77, PT, PT, R77, -0x80, RZ ;  /* 0xffffff804d4d7810 */ /* 0x000fe20007ffe0ff */
[----:B------:R-:W-:Y:S01]  /*5d30*/  HADD2.F32 R13, -RZ, R13.H1_H1 ;  /* 0x3000000dff0d7230 */ /* 0x000fe20000004100 */
[----:B------:R-:W-:Y:S01]  /*5d40*/  IADD3 R21, PT, PT, R7, -0x80, RZ ;  /* 0xffffff8007157810 */ /* 0x000fe20007ffe0ff */
[-C--:B------:R-:W-:Y:S01]  /*5d50*/  FFMA.FTZ R12, R62, R4.reuse, R17 ;  /* 0x000000043e0c7223 */ /* 0x080fe20000010011 */
[-C--:B------:R-:W-:Y:S01]  /*5d60*/  FFMA.FTZ R65, R65, R4.reuse, R6 ;  /* 0x0000000441417223 */ /* 0x080fe20000010006 */
[-C--:B------:R-:W-:Y:S01]  /*5d70*/  FFMA.FTZ R64, R64, R4.reuse, R87 ;  /* 0x0000000440407223 */ /* 0x080fe20000010057 */
[----:B------:R-:W-:Y:S01]  /*5d80*/  FFMA.FTZ R7, R63, R4, R78 ;  /* 0x000000043f077223 */ /* 0x000fe2000001004e */
[----:B------:R-:W-:-:S02]  /*5d90*/  SHF.R.U32.HI R18, RZ, 0x10, R18 ;  /* 0x00000010ff127819 */ /* 0x000fc40000011612 */
[----:B------:R-:W-:Y:S02]  /*5da0*/  LOP3.LUT R0, R9, 0xff, RZ, 0xc0, !PT ;  /* 0x000000ff09007812 */ /* 0x000fe400078ec0ff */
[----:B------:R-:W-:Y:S01]  /*5db0*/  IADD3 R20, PT, PT, R88, -0x80, RZ ;  /* 0xffffff8058147810 */ /* 0x000fe20007ffe0ff */
[-C--:B------:R-:W-:Y:S01]  /*5dc0*/  FFMA.FTZ R12, R79, R13.reuse, R12 ;  /* 0x0000000d4f0c7223 */ /* 0x080fe2000001000c */
[----:B------:R-:W-:Y:S01]  /*5dd0*/  LEA.HI R67, R16, 0xffffff80, RZ, 0x8 ;  /* 0xffffff8010437811 */ /* 0x000fe200078f40ff */
[-C--:B------:R-:W-:Y:S01]  /*5de0*/  FFMA.FTZ R63, R80, R13.reuse, R65 ;  /* 0x0000000d503f7223 */ /* 0x080fe20000010041 */
[----:B------:R-:W-:Y:S01]  /*5df0*/  IADD3 R84, PT, PT, R84, -0x80, RZ ;  /* 0xffffff8054547810 */ /* 0x000fe20007ffe0ff */
[-C--:B------:R-:W-:Y:S01]  /*5e00*/  FFMA.FTZ R64, R81, R13.reuse, R64 ;  /* 0x0000000d51407223 */ /* 0x080fe20000010040 */
[----:B------:R-:W-:Y:S01]  /*5e10*/  I2F.F16 R77, R77 ;  /* 0x0000004d004d7306 */ /* 0x000fe20000200c00 */
[----:B------:R-:W-:Y:S01]  /*5e20*/  LOP3.LUT R18, R18, 0xff, RZ, 0xc0, !PT ;  /* 0x000000ff12127812 */ /* 0x000fe200078ec0ff */
[----:B------:R-:W-:Y:S01]  /*5e30*/  FFMA.FTZ R13, R66, R13, R7 ;  /* 0x0000000d420d7223 */ /* 0x000fe20000010007 */
[----:B------:R-:W-:Y:S01]  /*5e40*/  IADD3 R0, PT, PT, R0, -0x80, RZ ;  /* 0xffffff8000007810 */ /* 0x000fe20007ffe0ff */
[--C-:B0-----:R-:W-:Y:S01]  /*5e50*/  HADD2.F32 R59, -RZ, R2.reuse.H0_H0 ;  /* 0x20000002ff3b7230 */ /* 0x101fe20000004100 */
[----:B------:R-:W-:Y:S01]  /*5e60*/  LOP3.LUT R4, R10, 0xff, RZ, 0xc0, !PT ;  /* 0x000000ff0a047812 */ /* 0x000fe200078ec0ff */
[----:B------:R-:W-:Y:S01]  /*5e70*/  HADD2.F32 R58, -RZ, R2.H1_H1 ;  /* 0x30000002ff3a7230 */ /* 0x000fe20000004100 */
[----:B------:R-:W-:Y:S01]  /*5e80*/  LOP3.LUT R2, R11, 0xff, RZ, 0xc0, !PT ;  /* 0x000000ff0b027812 */ /* 0x000fe200078ec0ff */
[----:B------:R-:W0:Y:S01]  /*5e90*/  LDS.64 R6, [UR4+0xb8] ;  /* 0x0000b804ff067984 */ /* 0x000e220008000a00 */
[----:B------:R1:W-:Y:S01]  /*5ea0*/  I2F.F16 R68, R67 ;  /* 0x0000004300447306 */ /* 0x0003e20000200c00 */
[----:B------:R-:W-:-:S02]  /*5eb0*/  SHF.R.U32.HI R16, RZ, 0x10, R16 ;  /* 0x00000010ff107819 */ /* 0x000fc40000011610 */
[----:B------:R-:W-:Y:S02]  /*5ec0*/  IADD3 R18, PT, PT, R18, -0x80, RZ ;  /* 0xffffff8012127810 */ /* 0x000fe40007ffe0ff */
[----:B------:R-:W-:-:S03]  /*5ed0*/  IADD3 R83, PT, PT, R83, -0x80, RZ ;  /* 0xffffff8053537810 */ /* 0x000fc60007ffe0ff */
[----:B------:R-:W2:Y:S01]  /*5ee0*/  I2F.F16 R72, R72 ;  /* 0x0000004800487306 */ /* 0x000ea20000200c00 */
[----:B-1----:R-:W-:Y:S02]  /*5ef0*/  LEA.HI R67, R19, 0xffffff80, RZ, 0x8 ;  /* 0xffffff8013437811 */ /* 0x002fe400078f40ff */
[----:B------:R-:W-:Y:S02]  /*5f00*/  SHF.R.U32.HI R19, RZ, 0x10, R19 ;  /* 0x00000010ff137819 */ /* 0x000fe40000011613 */
[----:B------:R-:W-:-:S03]  /*5f10*/  IADD3 R4, PT, PT, R4, -0x80, RZ ;  /* 0xffffff8004047810 */ /* 0x000fc60007ffe0ff */
[----:B------:R-:W-:Y:S01]  /*5f20*/  I2F.F16 R73, R73 ;  /* 0x0000004900497306 */ /* 0x000fe20000200c00 */
[----:B------:R-:W-:Y:S01]  /*5f30*/  IADD3 R17, PT, PT, R2, -0x80, RZ ;  /* 0xffffff8002117810 */ /* 0x000fe20007ffe0ff */
[--C-:B------:R-:W-:Y:S01]  /*5f40*/  HADD2.F32 R60, -RZ, R3.reuse.H0_H0 ;  /* 0x20000003ff3c7230 */ /* 0x100fe20000004100 */
[----:B------:R-:W-:Y:S01]  /*5f50*/  SHF.R.U32.HI R2, RZ, 0x10, R8 ;  /* 0x00000010ff027819 */ /* 0x000fe20000011608 */
[----:B------:R-:W-:-:S04]  /*5f60*/  HADD2.F32 R35, -RZ, R3.H1_H1 ;  /* 0x30000003ff237230 */ /* 0x000fc80000004100 */
[----:B------:R-:W-:Y:S01]  /*5f70*/  I2F.F16 R82, R82 ;  /* 0x0000005200527306 */ /* 0x000fe20000200c00 */
[----:B------:R-:W-:Y:S02]  /*5f80*/  LOP3.LUT R16, R16, 0xff, RZ, 0xc0, !PT ;  /* 0x000000ff10107812 */ /* 0x000fe400078ec0ff */
[----:B------:R-:W-:-:S05]  /*5f90*/  LOP3.LUT R19, R19, 0xff, RZ, 0xc0, !PT ;  /* 0x000000ff13137812 */ /* 0x000fca00078ec0ff */
[----:B------:R-:W-:Y:S01]  /*5fa0*/  I2F.F16 R20, R20 ;  /* 0x0000001400147306 */ /* 0x000fe20000200c00 */
[--C-:B------:R-:W-:Y:S02]  /*5fb0*/  SHF.R.U32.HI R3, RZ, 0x8, R9.reuse ;  /* 0x00000008ff037819 */ /* 0x100fe40000011609 */
[----:B------:R-:W-:-:S05]  /*5fc0*/  SHF.R.U32.HI R9, RZ, 0x10, R9 ;  /* 0x00000010ff097819 */ /* 0x000fca0000011609 */
[----:B------:R-:W1:Y:S01]  /*5fd0*/  I2F.F16 R84, R84 ;  /* 0x0000005400547306 */ /* 0x000e620000200c00 */
[----:B------:R-:W-:-:S07]  /*5fe0*/  IADD3 R16, PT, PT, R16, -0x80, RZ ;  /* 0xffffff8010107810 */ /* 0x000fce0007ffe0ff */
[----:B------:R4:W-:Y:S01]  /*5ff0*/  I2F.F16 R23, R0 ;  /* 0x0000000000177306 */ /* 0x0009e20000200c00 */
[----:B------:R-:W-:Y:S02]  /*6000*/  IADD3 R19, PT, PT, R19, -0x80, RZ ;  /* 0xffffff8013137810 */ /* 0x000fe40007ffe0ff */
[----:B----4-:R-:W-:-:S05]  /*6010*/  SHF.R.U32.HI R0, RZ, 0x8, R8 ;  /* 0x00000008ff007819 */ /* 0x010fca0000011608 */
[----:B------:R-:W4:Y:S01]  /*6020*/  I2F.F16 R31, R18 ;  /* 0x00000012001f7306 */ /* 0x000f220000200c00 */
[----:B------:R-:W-:-:S07]  /*6030*/  LOP3.LUT R0, R0, 0xff, RZ, 0xc0, !PT ;  /* 0x000000ff00007812 */ /* 0x000fce00078ec0ff */
[----:B------:R5:W-:Y:S01]  /*6040*/  I2F.F16 R32, R4 ;  /* 0x0000000400207306 */ /* 0x000be20000200c00 */
[----:B------:R-:W-:Y:S01]  /*6050*/  IADD3 R34, PT, PT, R0, -0x80, RZ ;  /* 0xffffff8000227810 */ /* 0x000fe20007ffe0ff */
[----:B---3--:R-:W-:Y:S01]  /*6060*/  HADD2.F32 R0, -RZ, R71.H0_H0 ;  /* 0x20000047ff007230 */ /* 0x008fe20000004100 */
[----:B------:R-:W-:-:S05]  /*6070*/  LOP3.LUT R56, R9, 0xff, RZ, 0xc0, !PT ;  /* 0x000000ff09387812 */ /* 0x000fca00078ec0ff */
[----:B------:R-:W3:Y:S01]  /*6080*/  I2F.F16 R83, R83 ;  /* 0x0000005300537306 */ /* 0x000ee20000200c00 */
[----:B-----5:R-:W-:Y:S01]  /*6090*/  LOP3.LUT R4, R2, 0xff, RZ, 0xc0, !PT ;  /* 0x000000ff02047812 */ /* 0x020fe200078ec0ff */
[----:B--2---:R-:W-:Y:S01]  /*60a0*/  HADD2.F32 R2, -RZ, R72.H0_H0 ;  /* 0x20000048ff027230 */ /* 0x004fe20000004100 */
[----:B------:R-:W-:Y:S02]  /*60b0*/  LEA.HI R14, R8, 0xffffff80, RZ, 0x8 ;  /* 0xffffff80080e7811 */ /* 0x000fe400078f40ff */
[----:B------:R-:W-:Y:S01]  /*60c0*/  IADD3 R9, PT, PT, R4, -0x80, RZ ;  /* 0xffffff8004097810 */ /* 0x000fe20007ffe0ff */
[----:B------:R-:W-:Y:S02]  /*60d0*/  HADD2.F32 R4, -RZ, R77.H0_H0 ;  /* 0x2000004dff047230 */ /* 0x000fe40000004100 */
[----:B------:R-:W2:Y:S01]  /*60e0*/  I2F.F16 R30, R30 ;  /* 0x0000001e001e7306 */ /* 0x000ea20000200c00 */
[----:B-1----:R-:W-:Y:S02]  /*60f0*/  HADD2.F32 R18, -RZ, R84.H0_H0 ;  /* 0x20000054ff127230 */ /* 0x002fe40000004100 */
[----:B------:R-:W-:-:S05]  /*6100*/  FFMA.FTZ R71, R4, R59, RZ ;  /* 0x0000003b04477223 */ /* 0x000fca00000100ff */
[----:B------:R1:W5:Y:S01]  /*6110*/  I2F.F16 R22, R16 ;  /* 0x0000001000167306 */ /* 0x0003620000200c00 */
[----:B------:R-:W-:-:S07]  /*6120*/  FFMA.FTZ R62, R2, R59, RZ ;  /* 0x0000003b023e7223 */ /* 0x000fce00000100ff */
[----:B------:R0:W5:Y:S01]  /*6130*/  I2F.F16 R33, R19 ;  /* 0x0000001300217306 */ /* 0x0001620000200c00 */
[----:B-1----:R-:W-:Y:S01]  /*6140*/  LOP3.LUT R16, R3, 0xff, RZ, 0xc0, !PT ;  /* 0x000000ff03107812 */ /* 0x002fe200078ec0ff */
[----:B------:R-:W-:-:S06]  /*6150*/  HADD2.F32 R3, -RZ, R73.H0_H0 ;  /* 0x20000049ff037230 */ /* 0x000fcc0000004100 */
[----:B------:R1:W-:Y:S01]  /*6160*/  I2F.F16 R8, R17 ;  /* 0x0000001100087306 */ /* 0x0003e20000200c00 */
[----:B0-----:R-:W-:Y:S02]  /*6170*/  HADD2.F32 R19, -RZ, R20.H0_H0 ;  /* 0x20000014ff137230 */ /* 0x001fe40000004100 */
[-C--:B------:R-:W-:Y:S01]  /*6180*/  FFMA.FTZ R20, R0, R59.reuse, RZ ;  /* 0x0000003b00147223 */ /* 0x080fe200000100ff */
[----:B------:R-:W-:Y:S01]  /*6190*/  FFMA.FTZ R65, R3, R59, RZ ;  /* 0x0000003b03417223 */ /* 0x000fe200000100ff */
[----:B----4-:R-:W-:-:S03]  /*61a0*/  HADD2.F32 R31, -RZ, R31.H0_H0 ;  /* 0x2000001fff1f7230 */ /* 0x010fc60000004100 */
[----:B------:R-:W0:Y:S01]  /*61b0*/  I2F.F16 R69, R69 ;  /* 0x0000004500457306 */ /* 0x000e220000200c00 */
[----:B-1----:R-:W-:Y:S01]  /*61c0*/  HADD2.F32 R17, -RZ, R82.H0_H0 ;  /* 0x20000052ff117230 */ /* 0x002fe20000004100 */
[----:B------:R-:W-:-:S06]  /*61d0*/  IADD3 R61, PT, PT, R16, -0x80, RZ ;  /* 0xffffff80103d7810 */ /* 0x000fcc0007ffe0ff */
[----:B------:R-:W1:Y:S01]  /*61e0*/  I2F.F16 R67, R67 ;  /* 0x0000004300437306 */ /* 0x000e620000200c00 */
[-C--:B------:R-:W-:Y:S01]  /*61f0*/  FFMA.FTZ R59, R17, R58.reuse, R20 ;  /* 0x0000003a113b7223 */ /* 0x080fe20000010014 */
[----:B------:R-:W-:Y:S01]  /*6200*/  FFMA.FTZ R20, R18, R58, R71 ;  /* 0x0000003a12147223 */ /* 0x000fe20000010047 */
[----:B---3--:R-:W-:Y:S02]  /*6210*/  HADD2.F32 R16, -RZ, R83.H0_H0 ;  /* 0x20000053ff107230 */ /* 0x008fe40000004100 */
[----:B--2---:R-:W-:Y:S02]  /*6220*/  HADD2.F32 R30, -RZ, R30.H0_H0 ;  /* 0x2000001eff1e7230 */ /* 0x004fe40000004100 */
[----:B------:R-:W-:Y:S01]  /*6230*/  FFMA.FTZ R71, R31, R60, R20 ;  /* 0x0000003c1f477223 */ /* 0x000fe20000010014 */
[----:B------:R-:W-:Y:S01]  /*6240*/  SHF.R.U32.HI R20, RZ, 0x8, R11 ;  /* 0x00000008ff147819 */ /* 0x000fe2000001160b */
[----:B-----5:R-:W-:Y:S02]  /*6250*/  HADD2.F32 R22, -RZ, R22.H0_H0 ;  /* 0x20000016ff167230 */ /* 0x020fe40000004100 */
[-C--:B------:R-:W-:Y:S01]  /*6260*/  FFMA.FTZ R65, R16, R58.reuse, R65 ;  /* 0x0000003a10417223 */ /* 0x080fe20000010041 */
[----:B------:R-:W-:Y:S01]  /*6270*/  HADD2.F32 R33, -RZ, R33.H0_H0 ;  /* 0x20000021ff217230 */ /* 0x000fe20000004100 */
[----:B------:R-:W-:Y:S01]  /*6280*/  SHF.R.U32.HI R57, RZ, 0x8, R10 ;  /* 0x00000008ff397819 */ /* 0x000fe2000001160a */
[----:B------:R-:W-:Y:S01]  /*6290*/  FFMA.FTZ R58, R19, R58, R62 ;  /* 0x0000003a133a7223 */ /* 0x000fe2000001003e */
[----:B------:R-:W-:Y:S01]  /*62a0*/  FFMA.FTZ R62, R30, R60, R59 ;  /* 0x0000003c1e3e7223 */ /* 0x000fe2000001003b */
[----:B------:R-:W-:Y:S01]  /*62b0*/  LOP3.LUT R20, R20, 0xff, RZ, 0xc0, !PT ;  /* 0x000000ff14147812 */ /* 0x000fe200078ec0ff */
[----:B------:R-:W-:Y:S01]  /*62c0*/  HADD2.F32 R68, -RZ, R68.H0_H0 ;  /* 0x20000044ff447230 */ /* 0x000fe20000004100 */
[----:B------:R-:W-:Y:S01]  /*62d0*/  SHF.R.U32.HI R59, RZ, 0x10, R11 ;  /* 0x00000010ff3b7819 */ /* 0x000fe2000001160b */
[----:B0-----:R-:W-:-:S02]  /*62e0*/  HADD2.F32 R69, -RZ, R69.H0_H0 ;  /* 0x20000045ff457230 */ /* 0x001fc40000004100 */
[-C--:B------:R-:W-:Y:S01]  /*62f0*/  FFMA.FTZ R65, R22, R60.reuse, R65 ;  /* 0x0000003c16417223 */ /* 0x080fe20000010041 */
[----:B------:R-:W-:Y:S01]  /*6300*/  HADD2.F32 R70, -RZ, R70.H0_H0 ;  /* 0x20000046ff467230 */ /* 0x000fe20000004100 */
[----:B------:R-:W-:Y:S01]  /*6310*/  SHF.R.U32.HI R10, RZ, 0x10, R10 ;  /* 0x00000010ff0a7819 */ /* 0x000fe2000001160a */
[----:B-1----:R-:W-:Y:S01]  /*6320*/  HADD2.F32 R67, -RZ, R67.H0_H0 ;  /* 0x20000043ff437230 */ /* 0x002fe20000004100 */
[----:B------:R-:W-:Y:S01]  /*6330*/  LOP3.LUT R57, R57, 0xff, RZ, 0xc0, !PT ;  /* 0x000000ff39397812 */ /* 0x000fe200078ec0ff */
[----:B------:R-:W-:Y:S01]  /*6340*/  FFMA.FTZ R60, R33, R60, R58 ;  /* 0x0000003c213c7223 */ /* 0x000fe2000001003a */
[----:B------:R-:W0:Y:S01]  /*6350*/  I2F.F16 R21, R21 ;  /* 0x0000001500157306 */ /* 0x000e220000200c00 */
[----:B------:R-:W-:Y:S01]  /*6360*/  IADD3 R58, PT, PT, R20, -0x80, RZ ;  /* 0xffffff80143a7810 */ /* 0x000fe20007ffe0ff */
[-C--:B------:R-:W-:Y:S01]  /*6370*/  FFMA.FTZ R65, R68, R35.reuse, R65 ;  /* 0x0000002344417223 */ /* 0x080fe20000010041 */
[----:B------:R-:W-:Y:S01]  /*6380*/  LOP3.LUT R20, R59, 0xff, RZ, 0xc0, !PT ;  /* 0x000000ff3b147812 */ /* 0x000fe200078ec0ff */
[-C--:B------:R-:W-:Y:S01]  /*6390*/  FFMA.FTZ R66, R69, R35.reuse, R62 ;  /* 0x0000002345427223 */ /* 0x080fe2000001003e */
[-C--:B------:R-:W-:Y:S01]  /*63a0*/  FFMA.FTZ R72, R70, R35.reuse, R71 ;  /* 0x0000002346487223 */ /* 0x080fe20000010047 */
[----:B------:R-:W-:Y:S01]  /*63b0*/  IADD3 R57, PT, PT, R57, -0x80, RZ ;  /* 0xffffff8039397810 */ /* 0x000fe20007ffe0ff */
[----:B------:R-:W-:Y:S01]  /*63c0*/  FFMA.FTZ R35, R67, R35, R60 ;  /* 0x0000002343237223 */ /* 0x000fe2000001003c */
[----:B------:R-:W-:Y:S01]  /*63d0*/  LOP3.LUT R10, R10, 0xff, RZ, 0xc0, !PT ;  /* 0x000000ff0a0a7812 */ /* 0x000fe200078ec0ff */
[--C-:B------:R-:W-:Y:S01]  /*63e0*/  HADD2.F32 R60, -RZ, R6.reuse.H0_H0 ;  /* 0x20000006ff3c7230 */ /* 0x100fe20000004100 */
[----:B------:R-:W-:Y:S01]  /*63f0*/  IADD3 R56, PT, PT, R56, -0x80, RZ ;  /* 0xffffff8038387810 */ /* 0x000fe20007ffe0ff */
[----:B------:R-:W-:Y:S01]  /*6400*/  HADD2.F32 R62, -RZ, R6.H1_H1 ;  /* 0x30000006ff3e7230 */ /* 0x000fe20000004100 */
[----:B------:R-:W-:Y:S01]  /*6410*/  IADD3 R6, PT, PT, R20, -0x80, RZ ;  /* 0xffffff8014067810 */ /* 0x000fe20007ffe0ff */
[----:B------:R-:W1:Y:S01]  /*6420*/  I2F.F16 R34, R34 ;  /* 0x0000002200227306 */ /* 0x000e620000200c00 */
[----:B------:R-:W-:-:S02]  /*6430*/  IADD3 R10, PT, PT, R10, -0x80, RZ ;  /* 0xffffff800a0a7810 */ /* 0x000fc40007ffe0ff */
[----:B------:R-:W-:-:S05]  /*6440*/  LEA.HI R11, R11, 0xffffff80, RZ, 0x8 ;  /* 0xffffff800b0b7811 */ /* 0x000fca00078f40ff */
[----:B------:R-:W2:Y:S01]  /*6450*/  I2F.F16 R61, R61 ;  /* 0x0000003d003d7306 */ /* 0x000ea20000200c00 */
[----:B0-----:R-:W-:-:S07]  /*6460*/  HADD2.F32 R20, -RZ, R21.H0_H0 ;  /* 0x20000015ff147230 */ /* 0x001fce0000004100 */
[----:B------:R-:W0:Y:S01]  /*6470*/  I2F.F16 R57, R57 ;  /* 0x0000003900397306 */ /* 0x000e220000200c00 */
[----:B------:R-:W-:-:S07]  /*6480*/  HADD2.F32 R21, -RZ, R23.H0_H0 ;  /* 0x20000017ff157230 */ /* 0x000fce0000004100 */
[----:B------:R-:W3:Y:S01]  /*6490*/  I2F.F16 R56, R56 ;  /* 0x0000003800387306 */ /* 0x000ee20000200c00 */
[----:B------:R-:W-:-:S07]  /*64a0*/  HADD2.F32 R23, -RZ, R32.H0_H0 ;  /* 0x20000020ff177230 */ /* 0x000fce0000004100 */
[----:B------:R3:W4:Y:S01]  /*64b0*/  I2F.F16 R59, R58 ;  /* 0x0000003a003b7306 */ /* 0x0007220000200c00 */
[----:B------:R-:W-:-:S07]  /*64c0*/  HADD2.F32 R32, -RZ, R8.H0_H0 ;  /* 0x20000008ff207230 */ /* 0x000fce0000004100 */
[----:B------:R-:W5:Y:S08]  /*64d0*/  I2F.F16 R9, R9 ;  /* 0x0000000900097306 */ /* 0x000f700000200c00 */
[----:B------:R-:W5:Y:S08]  /*64e0*/  I2F.F16 R6, R6 ;  /* 0x0000000600067306 */ /* 0x000f700000200c00 */
[----:B------:R-:W5:Y:S01]  /*64f0*/  I2F.F16 R10, R10 ;  /* 0x0000000a000a7306 */ /* 0x000f620000200c00 */
[----:B------:R-:W-:Y:S01]  /*6500*/  FFMA.FTZ R73, R23, R60, R72 ;  /* 0x0000003c17497223 */ /* 0x000fe20000010048 */
[----:B-1----:R-:W-:-:S02]  /*6510*/  HADD2.F32 R34, -RZ, R34.H0_H0 ;  /* 0x20000022ff227230 */ /* 0x002fc40000004100 */
[----:B------:R-:W-:-:S04]  /*6520*/  FFMA.FTZ R65, R20, R60, R65 ;  /* 0x0000003c14417223 */ /* 0x000fc80000010041 */
[----:B------:R-:W1:Y:S01]  /*6530*/  I2F.F16 R14, R14 ;  /* 0x0000000e000e7306 */ /* 0x000e620000200c00 */
[-C--:B------:R-:W-:Y:S01]  /*6540*/  FFMA.FTZ R66, R21, R60.reuse, R66 ;  /* 0x0000003c15427223 */ /* 0x080fe20000010042 */
[----:B------:R-:W-:Y:S01]  /*6550*/  FFMA.FTZ R72, R32, R60, R35 ;  /* 0x0000003c20487223 */ /* 0x000fe20000010023 */
[----:B--2---:R-:W-:-:S05]  /*6560*/  HADD2.F32 R61, -RZ, R61.H0_H0 ;  /* 0x2000003dff3d7230 */ /* 0x004fca0000004100 */
[----:B------:R-:W2:Y:S01]  /*6570*/  I2F.F16 R11, R11 ;  /* 0x0000000b000b7306 */ /* 0x000ea20000200c00 */
[----:B0-----:R-:W-:Y:S02]  /*6580*/  HADD2.F32 R60, -RZ, R57.H0_H0 ;  /* 0x20000039ff3c7230 */ /* 0x001fe40000004100 */
[----:B---3--:R-:W-:Y:S02]  /*6590*/  HADD2.F32 R58, -RZ, R56.H0_H0 ;  /* 0x20000038ff3a7230 */ /* 0x008fe40000004100 */
[----:B----4-:R-:W-:Y:S02]  /*65a0*/  HADD2.F32 R59, -RZ, R59.H0_H0 ;  /* 0x2000003bff3b7230 */ /* 0x010fe40000004100 */
[----:B------:R-:W-:Y:S02]  /*65b0*/  HADD2.F32 R71, -RZ, R7.H0_H0 ;  /* 0x20000007ff477230 */ /* 0x000fe40000004100 */
[----:B-----5:R-:W-:Y:S02]  /*65c0*/  HADD2.F32 R35, -RZ, R9.H0_H0 ;  /* 0x20000009ff237230 */ /* 0x020fe40000004100 */
[----:B------:R-:W-:-:S02]  /*65d0*/  HADD2.F32 R56, -RZ, R6.H0_H0 ;  /* 0x20000006ff387230 */ /* 0x000fc40000004100 */
        /* <DEDUP_REMOVED lines=9> */
[-C--:B------:R-:W-:Y:S01]  /*6670*/  FFMA.FTZ R65, R57, R71.reuse, R8 ;  /* 0x0000004739417223 */ /* 0x080fe20000010008 */
[----:B-1----:R-:W-:Y:S02]  /*6680*/  HADD2.F32 R14, -RZ, R14.H0_H0 ;  /* 0x2000000eff0e7230 */ /* 0x002fe40000004100 */
[----:B------:R-:W-:Y:S01]  /*6690*/  FFMA.FTZ R8, R56, R71, R73 ;  /* 0x0000004738087223 */ /* 0x000fe20000010049 */
[----:B------:R-:W-:Y:S02]  /*66a0*/  HADD2.F32 R37, -RZ, R37.H0_H0 ;  /* 0x20000025ff257230 */ /* 0x000fe40000004100 */
[----:B--2---:R-:W-:Y:S02]  /*66b0*/  HADD2.F32 R15, -RZ, R11.H0_H0 ;  /* 0x2000000bff0f7230 */ /* 0x004fe40000004100 */
[-C--:B------:R-:W-:Y:S01]  /*66c0*/  FFMA.FTZ R66, R62, R7.reuse, R65 ;  /* 0x000000073e427223 */ /* 0x080fe20000010041 */
[-C--:B------:R-:W-:Y:S01]  /*66d0*/  FFMA.FTZ R10, R14, R7.reuse, R9 ;  /* 0x000000070e0a7223 */ /* 0x080fe20000010009 */
[-C--:B------:R-:W-:Y:S01]  /*66e0*/  FFMA.FTZ R11, R37, R7.reuse, R6 ;  /* 0x00000007250b7223 */ /* 0x080fe20000010006 */
[----:B------:R-:W-:-:S02]  /*66f0*/  FFMA.FTZ R65, R15, R7, R8 ;  /* 0x000000070f417223 */ /* 0x000fc40000010008 */
[----:B------:R-:W0:Y:S04]  /*6700*/  LDS.64 R6, [UR4+0x30] ;  /* 0x00003004ff067984 */ /* 0x000e280008000a00 */
[----:B------:R-:W1:Y:S01]  /*6710*/  LDS.64 R8, [UR4+0x130] ;  /* 0x00013004ff087984 */ /* 0x000e620008000a00 */
[----:B------:R-:W-:Y:S01]  /*6720*/  FMUL.FTZ R12, R27, R12 ;  /* 0x0000000c1b0c7220 */ /* 0x000fe20000410000 */
[----:B------:R-:W-:Y:S01]  /*6730*/  FMUL.FTZ R63, R26, R63 ;  /* 0x0000003f1a3f7220 */ /* 0x000fe20000410000 */
[----:B------:R-:W-:Y:S01]  /*6740*/  FMUL.FTZ R13, R24, R13 ;  /* 0x0000000d180d7220 */ /* 0x000fe20000410000 */
[----:B------:R-:W-:Y:S02]  /*6750*/  FMUL.FTZ R64, R25, R64 ;  /* 0x0000004019407220 */ /* 0x000fe40000410000 */
[----:B------:R-:W-:-:S02]  /*6760*/  F2FP.F16.F32.PACK_AB R12, RZ, R12 ;  /* 0x0000000cff0c723e */ /* 0x000fc400000000ff */
[----:B------:R-:W-:Y:S01]  /*6770*/  F2FP.F16.F32.PACK_AB R63, RZ, R63 ;  /* 0x0000003fff3f723e */ /* 0x000fe200000000ff */
[----:B------:R-:W-:Y:S01]  /*6780*/  FMUL.FTZ R10, R27, R10 ;  /* 0x0000000a1b0a7220 */ /* 0x000fe20000410000 */
[----:B------:R-:W-:Y:S01]  /*6790*/  FMUL.FTZ R11, R26, R11 ;  /* 0x0000000b1a0b7220 */ /* 0x000fe20000410000 */
[C---:B------:R-:W-:Y:S01]  /*67a0*/  FMUL.FTZ R36, R25.reuse, R36 ;  /* 0x0000002419247220 */ /* 0x040fe20000410000 */
[C---:B------:R-:W-:Y:S01]  /*67b0*/  FMUL.FTZ R5, R24.reuse, R5 ;  /* 0x0000000518057220 */ /* 0x040fe20000410000 */
[----:B------:R-:W-:Y:S01]  /*67c0*/  FMUL.FTZ R66, R25, R66 ;  /* 0x0000004219427220 */ /* 0x000fe20000410000 */
[----:B------:R-:W-:Y:S01]  /*67d0*/  FMUL.FTZ R65, R24, R65 ;  /* 0x0000004118417220 */ /* 0x000fe20000410000 */
[----:B------:R-:W-:Y:S01]  /*67e0*/  F2FP.F16.F32.PACK_AB R13, RZ, R13 ;  /* 0x0000000dff0d723e */ /* 0x000fe200000000ff */
[----:B------:R-:W-:Y:S01]  /*67f0*/  FMUL.FTZ R52, R27, R52 ;  /* 0x000000341b347220 */ /* 0x000fe20000410000 */
[----:B------:R-:W-:Y:S01]  /*6800*/  PRMT R12, R12, 0x5410, R63 ;  /* 0x000054100c0c7816 */ /* 0x000fe2000000003f */
[----:B------:R-:W-:Y:S01]  /*6810*/  FMUL.FTZ R55, R26, R55 ;  /* 0x000000371a377220 */ /* 0x000fe20000410000 */
[----:B------:R-:W-:-:S02]  /*6820*/  F2FP.F16.F32.PACK_AB R64, RZ, R64 ;  /* 0x00000040ff40723e */ /* 0x000fc400000000ff */
[----:B------:R-:W-:Y:S02]  /*6830*/  F2FP.F16.F32.PACK_AB R10, RZ, R10 ;  /* 0x0000000aff0a723e */ /* 0x000fe400000000ff */
[----:B------:R-:W-:Y:S01]  /*6840*/  F2FP.F16.F32.PACK_AB R11, RZ, R11 ;  /* 0x0000000bff0b723e */ /* 0x000fe200000000ff */
[----:B------:R-:W-:Y:S01]  /*6850*/  HFMA2 R54, R12, 1, 1, R54 ;  /* 0x3c003c000c367831 */ /* 0x000fe20000000036 */
[----:B------:R-:W-:Y:S02]  /*6860*/  F2FP.F16.F32.PACK_AB R36, RZ, R36 ;  /* 0x00000024ff24723e */ /* 0x000fe400000000ff */
[----:B------:R-:W-:Y:S02]  /*6870*/  F2FP.F16.F32.PACK_AB R5, RZ, R5 ;  /* 0x00000005ff05723e */ /* 0x000fe400000000ff */
[----:B------:R-:W-:Y:S02]  /*6880*/  F2FP.F16.F32.PACK_AB R66, RZ, R66 ;  /* 0x00000042ff42723e */ /* 0x000fe400000000ff */
[----:B------:R-:W-:-:S02]  /*6890*/  F2FP.F16.F32.PACK_AB R65, RZ, R65 ;  /* 0x00000041ff41723e */ /* 0x000fc400000000ff */
[----:B------:R-:W-:Y:S02]  /*68a0*/  PRMT R64, R64, 0x5410, R13 ;  /* 0x0000541040407816 */ /* 0x000fe4000000000d */
[----:B------:R-:W-:Y:S01]  /*68b0*/  F2FP.F16.F32.PACK_AB R52, RZ, R52 ;  /* 0x00000034ff34723e */ /* 0x000fe200000000ff */
[----:B------:R-:W2:Y:S01]  /*68c0*/  LDS.64 R12, [UR4+0x1b0] ;  /* 0x0001b004ff0c7984 */ /* 0x000ea20008000a00 */
[----:B------:R-:W-:Y:S02]  /*68d0*/  F2FP.F16.F32.PACK_AB R55, RZ, R55 ;  /* 0x00000037ff37723e */ /* 0x000fe400000000ff */
[----:B------:R-:W-:Y:S02]  /*68e0*/  PRMT R10, R10, 0x5410, R11 ;  /* 0x000054100a0a7816 */ /* 0x000fe4000000000b */
[----:B------:R-:W-:Y:S01]  /*68f0*/  PRMT R36, R36, 0x5410, R5 ;  /* 0x0000541024247816 */ /* 0x000fe20000000005 */
[----:B0-----:R-:W-:Y:S01]  /*6900*/  HADD2.F32 R5, -RZ, R6.H0_H0 ;  /* 0x20000006ff057230 */ /* 0x001fe20000004100 */
[----:B------:R-:W-:-:S02]  /*6910*/  PRMT R66, R66, 0x5410, R65 ;  /* 0x0000541042427816 */ /* 0x000fc40000000041 */
[----:B------:R-:W-:Y:S01]  /*6920*/  PRMT R52, R52, 0x5410, R55 ;  /* 0x0000541034347816 */ /* 0x000fe20000000037 */
[----:B------:R-:W-:Y:S02]  /*6930*/  HFMA2 R11, R10, 1, 1, R48 ;  /* 0x3c003c000a0b7831 */ /* 0x000fe40000000030 */
[----:B------:R-:W-:Y:S02]  /*6940*/  HADD2 R44, R36, R44 ;  /* 0x0000002c242c7230 */ /* 0x000fe40000000000 */
[----:B------:R-:W-:Y:S02]  /*6950*/  HADD2.F32 R6, -RZ, R6.H1_H1 ;  /* 0x30000006ff067230 */ /* 0x000fe40000004100 */
[----:B------:R-:W-:Y:S02]  /*6960*/  HADD2 R10, R66, R49 ;  /* 0x00000031420a7230 */ /* 0x000fe40000000000 */
[--C-:B------:R-:W-:Y:S02]  /*6970*/  HADD2.F32 R36, -RZ, R7.reuse.H0_H0 ;  /* 0x20000007ff247230 */ /* 0x100fe40000004100 */
[----:B------:R-:W-:Y:S01]  /*6980*/  FFMA.FTZ R49, R5, R0, RZ ;  /* 0x0000000005317223 */ /* 0x000fe200000100ff */
[----:B------:R-:W-:-:S02]  /*6990*/  HADD2.F32 R63, -RZ, R7.H1_H1 ;  /* 0x30000007ff3f7230 */ /* 0x000fc40000004100 */
[----:B------:R-:W-:Y:S02]  /*69a0*/  HFMA2 R42, R52, 1, 1, R42 ;  /* 0x3c003c00342a7831 */ /* 0x000fe4000000002a */
[----:B------:R-:W-:Y:S01]  /*69b0*/  FFMA.FTZ R7, R3, R5, RZ ;  /* 0x0000000503077223 */ /* 0x000fe200000100ff */
[C---:B------:R-:W-:Y:S01]  /*69c0*/  FFMA.FTZ R55, R5.reuse, R4, RZ ;  /* 0x0000000405377223 */ /* 0x040fe200000100ff */
[----:B------:R-:W-:Y:S01]  /*69d0*/  FFMA.FTZ R52, R5, R2, RZ ;  /* 0x0000000205347223 */ /* 0x000fe200000100ff */
[----:B------:R-:W-:Y:S01]  /*69e0*/  FFMA.FTZ R49, R6, R17, R49 ;  /* 0x0000001106317223 */ /* 0x000fe20000010031 */
[----:B------:R-:W-:Y:S01]  /*69f0*/  FFMA.FTZ R7, R16, R6, R7 ;  /* 0x0000000610077223 */ /* 0x000fe20000010007 */
[C---:B------:R-:W-:Y:S01]  /*6a00*/  FFMA.FTZ R48, R6.reuse, R18, R55 ;  /* 0x0000001206307223 */ /* 0x040fe20000010037 */
[----:B------:R-:W-:Y:S01]  /*6a10*/  FFMA.FTZ R6, R6, R19, R52 ;  /* 0x0000001306067223 */ /* 0x000fe20000010034 */
[----:B------:R-:W-:Y:S01]  /*6a20*/  FFMA.FTZ R52, R36, R30, R49 ;  /* 0x0000001e24347223 */ /* 0x000fe20000010031 */
[----:B------:R-:W-:Y:S01]  /*6a30*/  FFMA.FTZ R5, R22, R36, R7 ;  /* 0x0000002416057223 */ /* 0x000fe20000010007 */
[C---:B------:R-:W-:Y:S01]  /*6a40*/  FFMA.FTZ R49, R36.reuse, R31, R48 ;  /* 0x0000001f24317223 */ /* 0x040fe20000010030 */
[----:B------:R-:W-:Y:S01]  /*6a50*/  FFMA.FTZ R36, R36, R33, R6 ;  /* 0x0000002124247223 */ /* 0x000fe20000010006 */
[----:B-1----:R-:W-:-:S02]  /*6a60*/  HADD2.F32 R55, -RZ, R8.H0_H0 ;  /* 0x20000008ff377230 */ /* 0x002fc40000004100 */
[----:B------:R-:W-:Y:S02]  /*6a70*/  HADD2 R53, R64, R53 ;  /* 0x0000003540357230 */ /* 0x000fe40000000000 */
[----:B------:R-:W-:Y:S01]  /*6a80*/  FFMA.FTZ R5, R68, R63, R5 ;  /* 0x0000003f44057223 */ /* 0x000fe20000010005 */
[C---:B------:R-:W-:Y:S01]  /*6a90*/  FFMA.FTZ R52, R63.reuse, R69, R52 ;  /* 0x000000453f347223 */ /* 0x040fe20000010034 */
[C---:B------:R-:W-:Y:S01]  /*6aa0*/  FFMA.FTZ R64, R63.reuse, R70, R49 ;  /* 0x000000463f407223 */ /* 0x040fe20000010031 */
[----:B------:R-:W-:Y:S01]  /*6ab0*/  FFMA.FTZ R63, R63, R67, R36 ;  /* 0x000000433f3f7223 */ /* 0x000fe20000010024 */
[----:B------:R-:W0:Y:S01]  /*6ac0*/  LDS.64 R6, [UR4+0x230] ;  /* 0x00023004ff067984 */ /* 0x000e220008000a00 */
[----:B------:R-:W-:Y:S02]  /*6ad0*/  HADD2.F32 R8, -RZ, R8.H1_H1 ;  /* 0x30000008ff087230 */ /* 0x000fe40000004100 */
[--C-:B------:R-:W-:Y:S02]  /*6ae0*/  HADD2.F32 R36, -RZ, R9.reuse.H0_H0 ;  /* 0x20000009ff247230 */ /* 0x100fe40000004100 */
[----:B------:R-:W-:-:S02]  /*6af0*/  HADD2.F32 R71, -RZ, R9.H1_H1 ;  /* 0x30000009ff477230 */ /* 0x000fc40000004100 */
[-C--:B------:R-:W-:Y:S01]  /*6b00*/  FFMA.FTZ R9, R3, R55.reuse, RZ ;  /* 0x0000003703097223 */ /* 0x080fe200000100ff */
[-C--:B------:R-:W-:Y:S01]  /*6b10*/  FFMA.FTZ R48, R0, R55.reuse, RZ ;  /* 0x0000003700307223 */ /* 0x080fe200000100ff */
[-C--:B------:R-:W-:Y:S02]  /*6b20*/  FFMA.FTZ R65, R4, R55.reuse, RZ ;  /* 0x0000003704417223 */ /* 0x080fe400000100ff */
[-C--:B------:R-:W-:Y:S01]  /*6b30*/  FFMA.FTZ R9, R16, R8.reuse, R9 ;  /* 0x0000000810097223 */ /* 0x080fe20000010009 */
[----:B------:R-:W-:Y:S01]  /*6b40*/  FFMA.FTZ R66, R2, R55, RZ ;  /* 0x0000003702427223 */ /* 0x000fe200000100ff */
[-C--:B------:R-:W-:Y:S01]  /*6b50*/  FFMA.FTZ R49, R17, R8.reuse, R48 ;  /* 0x0000000811317223 */ /* 0x080fe20000010030 */
[----:B------:R-:W-:Y:S01]  /*6b60*/  FFMA.FTZ R48, R18, R8, R65 ;  /* 0x0000000812307223 */ /* 0x000fe20000010041 */
[----:B------:R-:W-:Y:S01]  /*6b70*/  FFMA.FTZ R9, R22, R36, R9 ;  /* 0x0000002416097223 */ /* 0x000fe20000010009 */
[----:B------:R-:W-:Y:S01]  /*6b80*/  FFMA.FTZ R66, R19, R8, R66 ;  /* 0x0000000813427223 */ /* 0x000fe20000010042 */
[-C--:B------:R-:W-:Y:S01]  /*6b90*/  FFMA.FTZ R72, R30, R36.reuse, R49 ;  /* 0x000000241e487223 */ /* 0x080fe20000010031 */
[-C--:B------:R-:W-:Y:S01]  /*6ba0*/  FFMA.FTZ R49, R31, R36.reuse, R48 ;  /* 0x000000241f317223 */ /* 0x080fe20000010030 */
[-C--:B------:R-:W-:Y:S01]  /*6bb0*/  FFMA.FTZ R65, R68, R71.reuse, R9 ;  /* 0x0000004744417223 */ /* 0x080fe20000010009 */
[----:B------:R-:W-:Y:S01]  /*6bc0*/  FFMA.FTZ R36, R33, R36, R66 ;  /* 0x0000002421247223 */ /* 0x000fe20000010042 */
[----:B------:R-:W1:Y:S01]  /*6bd0*/  LDS.64 R8, [UR4+0x138] ;  /* 0x00013804ff087984 */ /* 0x000e620008000a00 */
[----:B------:R-:W-:Y:S01]  /*6be0*/  FFMA.FTZ R66, R70, R71, R49 ;  /* 0x0000004746427223 */ /* 0x000fe20000010031 */
[----:B--2---:R-:W-:-:S02]  /*6bf0*/  HADD2.F32 R49, -RZ, R12.H0_H0 ;  /* 0x2000000cff317230 */ /* 0x004fc40000004100 */
        /* <DEDUP_REMOVED lines=40> */
[-C--:B------:R-:W-:Y:S01]  /*6e80*/  FFMA.FTZ R7, R68, R73.reuse, R3 ;  /* 0x0000004944077223 */ /* 0x080fe20000010003 */
[-C--:B------:R-:W-:Y:S01]  /*6e90*/  FFMA.FTZ R65, R20, R2.reuse, R65 ;  /* 0x0000000214417223 */ /* 0x080fe20000010041 */
[-C--:B------:R-:W-:Y:S01]  /*6ea0*/  FFMA.FTZ R72, R21, R2.reuse, R72 ;  /* 0x0000000215487223 */ /* 0x080fe20000010048 */
[-C--:B------:R-:W-:Y:S01]  /*6eb0*/  FFMA.FTZ R17, R23, R2.reuse, R66 ;  /* 0x0000000217117223 */ /* 0x080fe20000010042 */
[--C-:B------:R-:W-:Y:S02]  /*6ec0*/  HADD2.F32 R3, -RZ, R9.reuse.H0_H0 ;  /* 0x20000009ff037230 */ /* 0x100fe40000004100 */
        /* <DEDUP_REMOVED lines=10> */
[----:B------:R-:W-:-:S02]  /*6f70*/  HADD2.F32 R9, -RZ, R9.H1_H1 ;  /* 0x30000009ff097230 */ /* 0x000fc40000004100 */
[--C-:B--2---:R-:W-:Y:S02]  /*6f80*/  HADD2.F32 R3, -RZ, R12.reuse.H0_H0 ;  /* 0x2000000cff037230 */ /* 0x104fe40000004100 */
[----:B------:R-:W-:Y:S02]  /*6f90*/  HADD2.F32 R12, -RZ, R12.H1_H1 ;  /* 0x3000000cff0c7230 */ /* 0x000fe40000004100 */
[----:B------:R-:W-:Y:S01]  /*6fa0*/  FFMA.FTZ R18, R14, R9, R17 ;  /* 0x000000090e127223 */ /* 0x000fe20000010011 */
[----:B------:R-:W-:Y:S01]  /*6fb0*/  FFMA.FTZ R5, R20, R3, R5 ;  /* 0x0000000314057223 */ /* 0x000fe20000010005 */
[----:B------:R-:W-:Y:S01]  /*6fc0*/  FFMA.FTZ R17, R3, R21, R52 ;  /* 0x0000001503117223 */ /* 0x000fe20000010034 */
[-C--:B------:R-:W-:Y:S01]  /*6fd0*/  FFMA.FTZ R31, R37, R9.reuse, R2 ;  /* 0x00000009251f7223 */ /* 0x080fe20000010002 */
[-C--:B------:R-:W-:Y:S01]  /*6fe0*/  FFMA.FTZ R22, R62, R9.reuse, R19 ;  /* 0x000000093e167223 */ /* 0x080fe20000010013 */
[----:B------:R-:W-:Y:S01]  /*6ff0*/  FFMA.FTZ R33, R15, R9, R4 ;  /* 0x000000090f217223 */ /* 0x000fe20000010004 */
[----:B------:R-:W-:-:S02]  /*7000*/  HADD2.F32 R9, -RZ, R13.H0_H0 ;  /* 0x2000000dff097230 */ /* 0x000fc40000004100 */
[C---:B------:R-:W-:Y:S01]  /*7010*/  FFMA.FTZ R19, R3.reuse, R23, R64 ;  /* 0x0000001703137223 */ /* 0x040fe20000010040 */
[----:B------:R-:W-:Y:S01]  /*7020*/  FFMA.FTZ R16, R3, R32, R63 ;  /* 0x0000002003107223 */ /* 0x000fe2000001003f */
[----:B------:R-:W-:Y:S01]  /*7030*/  FFMA.FTZ R4, R34, R12, R5 ;  /* 0x0000000c22047223 */ /* 0x000fe20000010005 */
[----:B------:R-:W0:Y:S01]  /*7040*/  LDS.64 R2, [UR4+0x1b8] ;  /* 0x0001b804ff027984 */ /* 0x000e220008000a00 */
[C---:B------:R-:W-:Y:S01]  /*7050*/  FFMA.FTZ R6, R12.reuse, R61, R17 ;  /* 0x0000003d0c067223 */ /* 0x040fe20000010011 */
[C---:B------:R-:W-:Y:S01]  /*7060*/  FFMA.FTZ R8, R12.reuse, R60, R19 ;  /* 0x0000003c0c087223 */ /* 0x040fe20000010013 */
[----:B------:R-:W-:Y:S01]  /*7070*/  FFMA.FTZ R5, R35, R9, R4 ;  /* 0x0000000923057223 */ /* 0x000fe20000010004 */
[----:B------:R-:W-:Y:S02]  /*7080*/  HADD2.F32 R13, -RZ, R13.H1_H1 ;  /* 0x3000000dff0d7230 */ /* 0x000fe40000004100 */
[----:B------:R-:W-:Y:S01]  /*7090*/  FFMA.FTZ R19, R12, R59, R16 ;  /* 0x0000003b0c137223 */ /* 0x000fe20000010010 */
[C---:B------:R-:W-:Y:S01]  /*70a0*/  FFMA.FTZ R4, R9.reuse, R58, R6 ;  /* 0x0000003a09047223 */ /* 0x040fe20000010006 */
[----:B------:R-:W-:-:S02]  /*70b0*/  FFMA.FTZ R17, R9, R57, R8 ;  /* 0x0000003909117223 */ /* 0x000fc40000010008 */
[----:B------:R-:W-:Y:S01]  /*70c0*/  FFMA.FTZ R12, R9, R56, R19 ;  /* 0x00000038090c7223 */ /* 0x000fe20000010013 */
[----:B------:R-:W-:Y:S01]  /*70d0*/  FFMA.FTZ R6, R14, R13, R5 ;  /* 0x0000000d0e067223 */ /* 0x000fe20000010005 */
[C---:B------:R-:W-:Y:S02]  /*70e0*/  FFMA.FTZ R9, R13.reuse, R37, R4 ;  /* 0x000000250d097223 */ /* 0x040fe40000010004 */
[----:B------:R-:W1:Y:S01]  /*70f0*/  LDS.64 R4, [UR4+0x238] ;  /* 0x00023804ff047984 */ /* 0x000e620008000a00 */
[C---:B------:R-:W-:Y:S01]  /*7100*/  FFMA.FTZ R8, R13.reuse, R62, R17 ;  /* 0x0000003e0d087223 */ /* 0x040fe20000010011 */
[----:B------:R-:W-:Y:S01]  /*7110*/  FFMA.FTZ R13, R13, R15, R12 ;  /* 0x0000000f0d0d7223 */ /* 0x000fe2000001000c */
[----:B------:R-:W-:Y:S01]  /*7120*/  FMUL.FTZ R6, R27, R6 ;  /* 0x000000061b067220 */ /* 0x000fe20000410000 */
[----:B------:R-:W-:Y:S01]  /*7130*/  FMUL.FTZ R9, R26, R9 ;  /* 0x000000091a097220 */ /* 0x000fe20000410000 */
[C---:B------:R-:W-:Y:S01]  /*7140*/  FMUL.FTZ R22, R25.reuse, R22 ;  /* 0x0000001619167220 */ /* 0x040fe20000410000 */
[C---:B------:R-:W-:Y:S01]  /*7150*/  FMUL.FTZ R33, R24.reuse, R33 ;  /* 0x0000002118217220 */ /* 0x040fe20000410000 */
        /* <DEDUP_REMOVED lines=17> */
[--C-:B0-----:R-:W-:Y:S02]  /*7270*/  HADD2.F32 R6, -RZ, R2.reuse.H0_H0 ;  /* 0x20000002ff067230 */ /* 0x101fe40000004100 */
[----:B------:R-:W-:-:S02]  /*7280*/  HADD2.F32 R2, -RZ, R2.H1_H1 ;  /* 0x30000002ff027230 */ /* 0x000fc40000004100 */
[----:B------:R-:W-:Y:S02]  /*7290*/  HFMA2 R9, R18, 1, 1, R50 ;  /* 0x3c003c0012097831 */ /* 0x000fe40000000032 */
[-C--:B------:R-:W-:Y:S01]  /*72a0*/  FFMA.FTZ R55, R20, R6.reuse, R55 ;  /* 0x0000000614377223 */ /* 0x080fe20000010037 */
[-C--:B------:R-:W-:Y:S01]  /*72b0*/  FFMA.FTZ R18, R32, R6.reuse, R49 ;  /* 0x0000000620127223 */ /* 0x080fe20000010031 */
[----:B------:R-:W-:Y:S02]  /*72c0*/  HADD2.F32 R17, -RZ, R3.H0_H0 ;  /* 0x20000003ff117230 */ /* 0x000fe40000004100 */
[-C--:B------:R-:W-:Y:S01]  /*72d0*/  FFMA.FTZ R48, R21, R6.reuse, R48 ;  /* 0x0000000615307223 */ /* 0x080fe20000010030 */
[----:B------:R-:W-:Y:S01]  /*72e0*/  FFMA.FTZ R19, R23, R6, R36 ;  /* 0x0000000617137223 */ /* 0x000fe20000010024 */
[-C--:B------:R-:W-:Y:S01]  /*72f0*/  FFMA.FTZ R6, R34, R2.reuse, R55 ;  /* 0x0000000222067223 */ /* 0x080fe20000010037 */
[----:B------:R-:W-:Y:S01]  /*7300*/  FFMA.FTZ R33, R59, R2, R18 ;  /* 0x000000023b217223 */ /* 0x000fe20000010012 */
[----:B-1----:R-:W-:-:S02]  /*7310*/  HADD2.F32 R18, -RZ, R4.H0_H0 ;  /* 0x20000004ff127230 */ /* 0x002fc40000004100 */
[-C--:B------:R-:W-:Y:S01]  /*7320*/  FFMA.FTZ R0, R69, R73.reuse, R0 ;  /* 0x0000004945007223 */ /* 0x080fe20000010000 */
[----:B------:R-:W-:Y:S02]  /*7330*/  HADD2.F32 R3, -RZ, R3.H1_H1 ;  /* 0x30000003ff037230 */ /* 0x000fe40000004100 */
[----:B------:R-:W-:Y:S01]  /*7340*/  FFMA.FTZ R16, R60, R2, R19 ;  /* 0x000000023c107223 */ /* 0x000fe20000010013 */
[----:B------:R-:W-:Y:S01]  /*7350*/  FFMA.FTZ R67, R67, R73, R74 ;  /* 0x0000004943437223 */ /* 0x000fe2000001004a */
[----:B------:R-:W-:Y:S01]  /*7360*/  FFMA.FTZ R19, R35, R17, R6 ;  /* 0x0000001123137223 */ /* 0x000fe20000010006 */
[----:B------:R-:W-:Y:S02]  /*7370*/  HADD2.F32 R4, -RZ, R4.H1_H1 ;  /* 0x30000004ff047230 */ /* 0x000fe40000004100 */
[-C--:B------:R-:W-:Y:S01]  /*7380*/  FFMA.FTZ R7, R20, R18.reuse, R7 ;  /* 0x0000001214077223 */ /* 0x080fe20000010007 */
[----:B------:R-:W-:Y:S01]  /*7390*/  FFMA.FTZ R0, R21, R18, R0 ;  /* 0x0000001215007223 */ /* 0x000fe20000010000 */
[----:B------:R-:W-:Y:S01]  /*73a0*/  FFMA.FTZ R31, R61, R2, R48 ;  /* 0x000000023d1f7223 */ /* 0x000fe20000010030 */
        /* <DEDUP_REMOVED lines=8> */
[CC--:B------:R-:W-:Y:S01]  /*7430*/  FFMA.FTZ R6, R58.reuse, R17.reuse, R31 ;  /* 0x000000113a067223 */ /* 0x0c0fe2000001001f */
[----:B------:R-:W-:Y:S02]  /*7440*/  HADD2.F32 R5, -RZ, R5.H1_H1 ;  /* 0x30000005ff057230 */ /* 0x000fe40000004100 */
[----:B------:R-:W-:Y:S01]  /*7450*/  FFMA.FTZ R31, R57, R17, R16 ;  /* 0x00000011391f7223 */ /* 0x000fe20000010010 */
[-C--:B------:R-:W-:Y:S01]  /*7460*/  FFMA.FTZ R35, R35, R19.reuse, R34 ;  /* 0x0000001323237223 */ /* 0x080fe20000010022 */
[----:B------:R-:W-:Y:S01]  /*7470*/  FFMA.FTZ R58, R58, R19, R61 ;  /* 0x000000133a3a7223 */ /* 0x000fe2000001003d */
[C---:B------:R-:W-:Y:S01]  /*7480*/  FFMA.FTZ R16, R56.reuse, R17, R33 ;  /* 0x0000001138107223 */ /* 0x040fe20000010021 */
[-C--:B------:R-:W-:Y:S01]  /*7490*/  FFMA.FTZ R57, R57, R19.reuse, R60 ;  /* 0x0000001339397223 */ /* 0x080fe2000001003c */
[----:B------:R-:W-:Y:S01]  /*74a0*/  FFMA.FTZ R56, R56, R19, R59 ;  /* 0x0000001338387223 */ /* 0x000fe2000001003b */
[CC--:B------:R-:W-:Y:S01]  /*74b0*/  FFMA.FTZ R17, R37.reuse, R3.reuse, R6 ;  /* 0x0000000325117223 */ /* 0x0c0fe20000010006 */
[----:B------:R-:W-:Y:S01]  /*74c0*/  FFMA.FTZ R6, R62, R3, R31 ;  /* 0x000000033e067223 */ /* 0x000fe2000001001f */
[-C--:B------:R-:W-:Y:S01]  /*74d0*/  FFMA.FTZ R14, R14, R5.reuse, R35 ;  /* 0x000000050e0e7223 */ /* 0x080fe20000010023 */
[-C--:B------:R-:W-:Y:S01]  /*74e0*/  FFMA.FTZ R37, R37, R5.reuse, R58 ;  /* 0x0000000525257223 */ /* 0x080fe2000001003a */
[----:B------:R-:W-:Y:S01]  /*74f0*/  @!P0 IADD3 R103, PT, PT, R45, R108, RZ ;  /* 0x0000006c2d678210 */ /* 0x000fe20007ffe0ff */
[----:B------:R-:W-:Y:S01]  /*7500*/  FFMA.FTZ R62, R62, R5, R57 ;  /* 0x000000053e3e7223 */ /* 0x000fe20000010039 */
[----:B------:R-:W-:Y:S01]  /*7510*/  IADD3 R108, PT, PT, R108, 0x20, RZ ;  /* 0x000000206c6c7810 */ /* 0x000fe20007ffe0ff */
[C---:B------:R-:W-:Y:S01]  /*7520*/  FFMA.FTZ R3, R15.reuse, R3, R16 ;  /* 0x000000030f037223 */ /* 0x040fe20000010010 */
        /* <DEDUP_REMOVED lines=22> */
[----:B------:R-:W-:Y:S01]  /*7690*/  HADD2 R8, R12, R51 ;  /* 0x000000330c087230 */ /* 0x000fe20000000000 */
[----:B------:R-:W-:Y:S01]  /*76a0*/  IADD3 R38, P1, PT, R38, 0x80, RZ ;  /* 0x0000008026267810 */ /* 0x000fe20007f3e0ff */
[----:B------:R-:W-:Y:S01]  /*76b0*/  UIADD3 UR4, UPT, UPT, UR4, 0x40, URZ ;  /* 0x0000004004047890 */ /* 0x000fe2000fffe0ff */
[----:B------:R-:W-:-:S02]  /*76c0*/  HFMA2 R12, R22, 1, 1, R44 ;  /* 0x3c003c00160c7831 */ /* 0x000fc4000000002c */
[----:B------:R-:W-:Y:S02]  /*76d0*/  HFMA2 R7, R2, 1, 1, R46 ;  /* 0x3c003c0002077831 */ /* 0x000fe4000000002e */
[----:B------:R-:W-:Y:S02]  /*76e0*/  HFMA2 R5, R14, 1, 1, R54 ;  /* 0x3c003c000e057831 */ /* 0x000fe40000000036 */
[----:B------:R-:W-:Y:S01]  /*76f0*/  HADD2 R6, R6, R47 ;  /* 0x0000002f06067230 */ /* 0x000fe20000000000 */
[----:B------:R-:W-:Y:S01]  /*7700*/  IADD3.X R39, PT, PT, RZ, R39, RZ, P1, !PT ;  /* 0x00000027ff277210 */ /* 0x000fe20000ffe4ff */
[----:B------:R-:W-:Y:S01]  /*7710*/  HADD2 R4, R62, R53 ;  /* 0x000000353e047230 */ /* 0x000fe20000000000 */
[----:B------:R-:W-:Y:S06]  /*7720*/  @!P0 BRA `(.L_x_2624) ;  /* 0xffffff9400f48947 */ /* 0x000fec000383ffff */
[----:B------:R-:W-:-:S07]  /*7730*/  IMAD.WIDE R80, R101, 0x20, R28 ;  /* 0x0000002065507825 */ /* 0x000fce00078e021c */
.L_x_2623:
[----:B------:R-:W-:-:S04]  /*7740*/  VIMNMX R3, PT, PT, R109, UR13, PT ;  /* 0x0000000d6d037c48 */ /* 0x000fc8000bfe0100 */
[----:B------:R-:W-:-:S13]  /*7750*/  ISETP.GT.AND P0, PT, R3, R108, PT ;  /* 0x0000006c0300720c */ /* 0x000fda0003f04270 */
[----:B------:R-:W-:Y:S05]  /*7760*/  @!P0 BRA `(.L_x_2625) ;  /* 0x0000003c00cc8947 */ /* 0x000fea0003800000 */
[----:B------:R-:W-:-:S03]  /*7770*/  IMAD.WIDE.U32 R14, R108, 0x4, R112 ;  /* 0x000000046c0e7825 */ /* 0x000fc600078e0070 */
[----:B------:R-:W-:-:S04]  /*7780*/  IADD3 R0, P0, PT, R14, 0x2, RZ ;  /* 0x000000020e007810 */ /* 0x000fc80007f1e0ff */
[----:B------:R-:W-:-:S09]  /*7790*/  IADD3.X R15, PT, PT, RZ, R15, RZ, P0, !PT ;  /* 0x0000000fff0f7210 */ /* 0x000fd200007fe4ff */
.L_x_2626:
[----:B------:R-:W2:Y:S01]  /*77a0*/  LDG.E.128.CONSTANT R16, desc[UR8][R80.64] ;  /* 0x0000000850107981 */ /* 0x000ea2000c1e9d00 */
[----:B------:R-:W-:-:S05]  /*77b0*/  MOV R101, UR12 ;  /* 0x0000000c00657c02 */ /* 0x000fca0008000f00 */
[----:B------:R-:W-:-:S04]  /*77c0*/  IMAD.WIDE R20, R101, 0x4, R80 ;  /* 0x0000000465147825 */ /* 0x000fc800078e0250 */
[----:B------:R-:W-:Y:S02]  /*77d0*/  IMAD.WIDE R24, R101, 0x4, R20 ;  /* 0x0000000465187825 */ /* 0x000fe400078e0214 */
[----:B------:R-:W3:Y:S04]  /*77e0*/  LDG.E.128.CONSTANT R20, desc[UR8][R20.64] ;  /* 0x0000000814147981 */ /* 0x000ee8000c1e9d00 */
[----:B------:R0:W4:Y:S01]  /*77f0*/  LDG.E.128.CONSTANT R28, desc[UR8][R24.64] ;  /* 0x00000008181c7981 */ /* 0x000122000c1e9d00 */
[----:B------:R-:W-:-:S13]  /*7800*/  ISETP.NE.AND P0, PT, R108, R103, PT ;  /* 0x000000676c00720c */ /* 0x000fda0003f05270 */
[----:B------:R-:W-:-:S06]  /*7810*/  @!P0 LEA R50, R102, R1, 0x3 ;  /* 0x0000000166328211 */ /* 0x000fcc00078e18ff */
[----:B------:R-:W5:Y:S01]  /*7820*/  @!P0 LDL.64 R50, [R50+0x8] ;  /* 0x0000080032328983 */ /* 0x000f620000100a00 */
[----:B0-----:R-:W-:Y:S01]  /*7830*/  IMAD.WIDE R24, R101, 0x4, R24 ;  /* 0x0000000465187825 */ /* 0x001fe200078e0218 */
[----:B--2---:R-:W-:Y:S02]  /*7840*/  LOP3.LUT R2, R17, 0x3f, RZ, 0xc0, !PT ;  /* 0x0000003f11027812 */ /* 0x004fe400078ec0ff */
[----:B------:R-:W-:Y:S02]  /*7850*/  SHF.R.U32.HI R14, RZ, 0x6, R17 ;  /* 0x00000006ff0e7819 */ /* 0x000fe40000011611 */
[----:B------:R-:W-:Y:S02]  /*7860*/  IADD3 R85, PT, PT, R2, -0x20, RZ ;  /* 0xffffffe002557810 */ /* 0x000fe40007ffe0ff */
[----:B------:R-:W-:Y:S02]  /*7870*/  LOP3.LUT R2, R19, 0x3f, RZ, 0xc0, !PT ;  /* 0x0000003f13027812 */ /* 0x000fe400078ec0ff */
[----:B------:R-:W-:-:S02]  /*7880*/  LOP3.LUT R26, R18, 0x3f, RZ, 0xc0, !PT ;  /* 0x0000003f121a7812 */ /* 0x000fc400078ec0ff */
[----:B------:R-:W-:Y:S02]  /*7890*/  IADD3 R49, PT, PT, R2, -0x20, RZ ;  /* 0xffffffe002317810 */ /* 0x000fe40007ffe0ff */
[----:B------:R-:W-:Y:S02]  /*78a0*/  LOP3.LUT R2, R16, 0x3f, RZ, 0xc0, !PT ;  /* 0x0000003f10027812 */ /* 0x000fe400078ec0ff */
[----:B------:R-:W-:Y:S02]  /*78b0*/  LOP3.LUT R14, R14, 0x3f, RZ, 0xc0, !PT ;  /* 0x0000003f0e0e7812 */ /* 0x000fe400078ec0ff */
[----:B------:R-:W-:Y:S02]  /*78c0*/  SHF.R.U32.HI R27, RZ, 0x6, R19 ;  /* 0x00000006ff1b7819 */ /* 0x000fe40000011613 */
[----:B------:R-:W-:Y:S02]  /*78d0*/  IADD3 R2, PT, PT, R2, -0x20, RZ ;  /* 0xffffffe002027810 */ /* 0x000fe40007ffe0ff */
[----:B------:R-:W-:-:S02]  /*78e0*/  IADD3 R26, PT, PT, R26, -0x20, RZ ;  /* 0xffffffe01a1a7810 */ /* 0x000fc40007ffe0ff */
[----:B------:R-:W-:Y:S02]  /*78f0*/  IADD3 R34, PT, PT, R14, -0x20, RZ ;  /* 0xffffffe00e227810 */ /* 0x000fe40007ffe0ff */
[----:B------:R-:W-:Y:S02]  /*7900*/  LOP3.LUT R27, R27, 0x3f, RZ, 0xc0, !PT ;  /* 0x0000003f1b1b7812 */ /* 0x000fe400078ec0ff */
[--C-:B------:R-:W-:Y:S01]  /*7910*/  SHF.R.U32.HI R14, RZ, 0x6, R16.reuse ;  /* 0x00000006ff0e7819 */ /* 0x100fe20000011610 */
[----:B------:R0:W-:Y:S01]  /*7920*/  I2F.F16 R87, R2 ;  /* 0x0000000200577306 */ /* 0x0001e20000200c00 */
[----:B------:R-:W-:Y:S02]  /*7930*/  IADD3 R32, PT, PT, R27, -0x20, RZ ;  /* 0xffffffe01b207810 */ /* 0x000fe40007ffe0ff */
[----:B------:R-:W-:Y:S02]  /*7940*/  LOP3.LUT R14, R14, 0x3f, RZ, 0xc0, !PT ;  /* 0x0000003f0e0e7812 */ /* 0x000fe400078ec0ff */
[----:B------:R-:W-:-:S03]  /*7950*/  SHF.R.U32.HI R27, RZ, 0x18, R16 ;  /* 0x00000018ff1b7819 */ /* 0x000fc60000011610 */
[----:B------:R1:W-:Y:S01]  /*7960*/  I2F.F16 R83, R26 ;  /* 0x0000001a00537306 */ /* 0x0003e20000200c00 */
[--C-:B0-----:R-:W-:Y:S02]  /*7970*/  SHF.R.U32.HI R2, RZ, 0xc, R16.reuse ;  /* 0x0000000cff027819 */ /* 0x101fe40000011610 */
[----:B------:R-:W-:Y:S02]  /*7980*/  IADD3 R14, PT, PT, R14, -0x20, RZ ;  /* 0xffffffe00e0e7810 */ /* 0x000fe40007ffe0ff */
[----:B------:R-:W-:Y:S02]  /*7990*/  LOP3.LUT R2, R2, 0x3f, RZ, 0xc0, !PT ;  /* 0x0000003f02027812 */ /* 0x000fe400078ec0ff */
[----:B-1----:R-:W-:Y:S02]  /*79a0*/  SHF.R.U32.HI R26, RZ, 0x12, R16 ;  /* 0x00000012ff1a7819 */ /* 0x002fe40000011610 */
[----:B------:R-:W-:Y:S02]  /*79b0*/  LOP3.LUT R27, R27, 0x3f, RZ, 0xc0, !PT ;  /* 0x0000003f1b1b7812 */ /* 0x000fe400078ec0ff */
[----:B------:R-:W-:Y:S01]  /*79c0*/  LOP3.LUT R26, R26, 0x3f, RZ, 0xc0, !PT ;  /* 0x0000003f1a1a7812 */ /* 0x000fe200078ec0ff */
[----:B------:R0:W-:Y:S01]  /*79d0*/  I2F.F16 R36, R14 ;  /* 0x0000000e00247306 */ /* 0x0001e20000200c00 */
[----:B------:R-:W-:-:S02]  /*79e0*/  IADD3 R2, PT, PT, R2, -0x20, RZ ;  /* 0xffffffe002027810 */ /* 0x000fc40007ffe0ff */
[----:B------:R-:W-:Y:S02]  /*79f0*/  IADD3 R26, PT, PT, R26, -0x20, RZ ;  /* 0xffffffe01a1a7810 */ /* 0x000fe40007ffe0ff */
[----:B------:R-:W-:Y:S02]  /*7a00*/  IADD3 R27, PT, PT, R27, -0x20, RZ ;  /* 0xffffffe01b1b7810 */ /* 0x000fe40007ffe0ff */
[--C-:B------:R-:W-:Y:S02]  /*7a10*/  SHF.R.U32.HI R33, RZ, 0xc, R17.reuse ;  /* 0x0000000cff217819 */ /* 0x100fe40000011611 */
[----:B0-----:R-:W-:Y:S01]  /*7a20*/  SHF.R.U32.HI R14, RZ, 0x12, R17 ;  /* 0x00000012ff0e7819 */ /* 0x001fe20000011611 */
[----:B------:R0:W-:Y:S01]  /*7a30*/  I2F.F16 R82, R2 ;  /* 0x0000000200527306 */ /* 0x0001e20000200c00 */
[----:B------:R-:W-:Y:S02]  /*7a40*/  LOP3.LUT R33, R33, 0x3f, RZ, 0xc0, !PT ;  /* 0x0000003f21217812 */ /* 0x000fe400078ec0ff */
[----:B------:R-:W-:-:S05]  /*7a50*/  LOP3.LUT R14, R14, 0x3f, RZ, 0xc0, !PT ;  /* 0x0000003f0e0e7812 */ /* 0x000fca00078ec0ff */
[----:B------:R1:W-:Y:S01]  /*7a60*/  I2F.F16 R69, R26 ;  /* 0x0000001a00457306 */ /* 0x0003e20000200c00 */
[----:B0-----:R-:W-:Y:S02]  /*7a70*/  SHF.R.U32.HI R2, RZ, 0x18, R17 ;  /* 0x00000018ff027819 */ /* 0x001fe40000011611 */
[----:B------:R-:W-:-:S05]  /*7a80*/  IADD3 R33, PT, PT, R33, -0x20, RZ ;  /* 0xffffffe021217810 */ /* 0x000fca0007ffe0ff */
[----:B------:R0:W-:Y:S01]  /*7a90*/  I2F.F16 R41, R27 ;  /* 0x0000001b00297306 */ /* 0x0001e20000200c00 */
[--C-:B-1----:R-:W-:Y:S02]  /*7aa0*/  SHF.R.U32.HI R26, RZ, 0x6, R18.reuse ;  /* 0x00000006ff1a7819 */ /* 0x102fe40000011612 */
[----:B------:R-:W-:Y:S02]  /*7ab0*/  IADD3 R14, PT, PT, R14, -0x20, RZ ;  /* 0xffffffe00e0e7810 */ /* 0x000fe40007ffe0ff */
[----:B------:R-:W-:Y:S02]  /*7ac0*/  LOP3.LUT R2, R2, 0x3f, RZ, 0xc0, !PT ;  /* 0x0000003f02027812 */ /* 0x000fe400078ec0ff */
[----:B0-----:R-:W-:Y:S02]  /*7ad0*/  SHF.R.U32.HI R27, RZ, 0xc, R18 ;  /* 0x0000000cff1b7819 */ /* 0x001fe40000011612 */
[----:B------:R-:W-:Y:S02]  /*7ae0*/  LOP3.LUT R26, R26, 0x3f, RZ, 0xc0, !PT ;  /* 0x0000003f1a1a7812 */ /* 0x000fe400078ec0ff */
[----:B------:R-:W-:Y:S01]  /*7af0*/  LOP3.LUT R27, R27, 0x3f, RZ, 0xc0, !PT ;  /* 0x0000003f1b1b7812 */ /* 0x000fe200078ec0ff */
[----:B------:R0:W-:Y:S01]  /*7b00*/  I2F.F16 R44, R33 ;  /* 0x00000021002c7306 */ /* 0x0001e20000200c00 */
[----:B------:R-:W-:-:S02]  /*7b10*/  IADD3 R2, PT, PT, R2, -0x20, RZ ;  /* 0xffffffe002027810 */ /* 0x000fc40007ffe0ff */
[----:B------:R-:W-:Y:S02]  /*7b20*/  IADD3 R26, PT, PT, R26, -0x20, RZ ;  /* 0xffffffe01a1a7810 */ /* 0x000fe40007ffe0ff */
[----:B------:R-:W-:-:S03]  /*7b30*/  IADD3 R27, PT, PT, R27, -0x20, RZ ;  /* 0xffffffe01b1b7810 */ /* 0x000fc60007ffe0ff */
[----:B------:R1:W-:Y:S01]  /*7b40*/  I2F.F16 R71, R14 ;  /* 0x0000000e00477306 */ /* 0x0003e20000200c00 */
[----:B0-----:R-:W-:Y:S02]  /*7b50*/  SHF.R.U32.HI R33, RZ, 0x12, R18 ;  /* 0x00000012ff217819 */ /* 0x001fe40000011612 */
[----:B---3--:R-:W-:Y:S02]  /*7b60*/  SHF.R.U32 R16, R16, 0x1e, R20 ;  /* 0x0000001e10107819 */ /* 0x008fe40000001614 */
[----:B------:R-:W-:Y:S02]  /*7b70*/  SHF.R.U32 R17, R17, 0x1e, R21 ;  /* 0x0000001e11117819 */ /* 0x000fe40000001615 */
[----:B-1----:R-:W-:Y:S02]  /*7b80*/  SHF.R.U32.HI R14, RZ, 0x18, R18 ;  /* 0x00000018ff0e7819 */ /* 0x002fe40000011612 */
[----:B------:R-:W-:Y:S01]  /*7b90*/  SHF.R.U32 R18, R18, 0x1e, R22 ;  /* 0x0000001e12127819 */ /* 0x000fe20000001616 */
[----:B------:R0:W-:Y:S01]  /*7ba0*/  I2F.F16 R43, R2 ;  /* 0x00000002002b7306 */ /* 0x0001e20000200c00 */
[----:B------:R-:W-:-:S02]  /*7bb0*/  LOP3.LUT R16, R16, 0x3f, RZ, 0xc0, !PT ;  /* 0x0000003f10107812 */ /* 0x000fc400078ec0ff */
[----:B------:R-:W-:Y:S02]  /*7bc0*/  LOP3.LUT R17, R17, 0x3f, RZ, 0xc0, !PT ;  /* 0x0000003f11117812 */ /* 0x000fe400078ec0ff */
[----:B------:R-:W-:-:S03]  /*7bd0*/  LOP3.LUT R18, R18, 0x3f, RZ, 0xc0, !PT ;  /* 0x0000003f12127812 */ /* 0x000fc600078ec0ff */
[----:B------:R1:W-:Y:S01]  /*7be0*/  I2F.F16 R74, R26 ;  /* 0x0000001a004a7306 */ /* 0x0003e20000200c00 */
[----:B0-----:R-:W-:-:S07]  /*7bf0*/  SHF.R.U32.HI R2, RZ, 0xc, R19 ;  /* 0x0000000cff027819 */ /* 0x001fce0000011613 */
[----:B------:R0:W-:Y:S01]  /*7c00*/  I2F.F16 R35, R27 ;  /* 0x0000001b00237306 */ /* 0x0001e20000200c00 */
[--C-:B-1----:R-:W-:Y:S02]  /*7c10*/  SHF.R.U32.HI R26, RZ, 0x12, R19.reuse ;  /* 0x00000012ff1a7819 */ /* 0x102fe40000011613 */
[----:B------:R-:W-:Y:S02]  /*7c20*/  IADD3 R16, PT, PT, R16, -0x20, RZ ;  /* 0xffffffe010107810 */ /* 0x000fe40007ffe0ff */
[----:B0-----:R-:W-:Y:S02]  /*7c30*/  SHF.R.U32.HI R27, RZ, 0x18, R19 ;  /* 0x00000018ff1b7819 */ /* 0x001fe40000011613 */
[----:B------:R-:W-:Y:S02]  /*7c40*/  SHF.R.U32 R19, R19, 0x1e, R23 ;  /* 0x0000001e13137819 */ /* 0x000fe40000001617 */
[----:B------:R-:W-:Y:S02]  /*7c50*/  IADD3 R17, PT, PT, R17, -0x20, RZ ;  /* 0xffffffe011117810 */ /* 0x000fe40007ffe0ff */
[----:B------:R-:W-:-:S02]  /*7c60*/  IADD3 R18, PT, PT, R18, -0x20, RZ ;  /* 0xffffffe012127810 */ /* 0x000fc40007ffe0ff */
[----:B------:R-:W-:Y:S01]  /*7c70*/  LOP3.LUT R19, R19, 0x3f, RZ, 0xc0, !PT ;  /* 0x0000003f13137812 */ /* 0x000fe200078ec0ff */
[----:B------:R-:W-:Y:S03]  /*7c80*/  I2F.F16 R54, R16 ;  /* 0x0000001000367306 */ /* 0x000fe60000200c00 */
[----:B------:R-:W-:-:S05]  /*7c90*/  IADD3 R38, PT, PT, R19, -0x20, RZ ;  /* 0xffffffe013267810 */ /* 0x000fca0007ffe0ff */
[----:B------:R-:W-:Y:S08]  /*7ca0*/  I2F.F16 R42, R17 ;  /* 0x00000011002a7306 */ /* 0x000ff00000200c00 */
[----:B------:R0:W-:Y:S02]  /*7cb0*/  I2F.F16 R52, R18 ;  /* 0x0000001200347306 */ /* 0x0001e40000200c00 */
[----:B0-----:R0:W2:Y:S01]  /*7cc0*/  LDG.E.128.CONSTANT R16, desc[UR8][R24.64] ;  /* 0x0000000818107981 */ /* 0x0010a2000c1e9d00 */
[----:B------:R-:W-:-:S02]  /*7cd0*/  LOP3.LUT R2, R2, 0x3f, RZ, 0xc0, !PT ;  /* 0x0000003f02027812 */ /* 0x000fc400078ec0ff */
[----:B------:R-:W-:Y:S02]  /*7ce0*/  LOP3.LUT R33, R33, 0x3f, RZ, 0xc0, !PT ;  /* 0x0000003f21217812 */ /* 0x000fe400078ec0ff */
[----:B------:R-:W-:Y:S02]  /*7cf0*/  LOP3.LUT R14, R14, 0x3f, RZ, 0xc0, !PT ;  /* 0x0000003f0e0e7812 */ /* 0x000fe400078ec0ff */
[----:B------:R-:W-:Y:S02]  /*7d00*/  IADD3 R2, PT, PT, R2, -0x20, RZ ;  /* 0xffffffe002027810 */ /* 0x000fe40007ffe0ff */
[----:B------:R-:W-:Y:S02]  /*7d10*/  IADD3 R46, PT, PT, R33, -0x20, RZ ;  /* 0xffffffe0212e7810 */ /* 0x000fe40007ffe0ff */
[----:B------:R-:W-:Y:S01]  /*7d20*/  IADD3 R14, PT, PT, R14, -0x20, RZ ;  /* 0xffffffe00e0e7810 */ /* 0x000fe20007ffe0ff */
[----:B------:R1:W-:Y:S01]  /*7d30*/  I2F.F16 R33, R2 ;  /* 0x0000000200217306 */ /* 0x0003e20000200c00 */
[----:B------:R-:W-:-:S02]  /*7d40*/  LOP3.LUT R26, R26, 0x3f, RZ, 0xc0, !PT ;  /* 0x0000003f1a1a7812 */ /* 0x000fc400078ec0ff */
[----:B-1----:R-:W-:-:S05]  /*7d50*/  SHF.R.U32.HI R2, RZ, 0x4, R20 ;  /* 0x00000004ff027819 */ /* 0x002fca0000011614 */
[----:B------:R1:W-:Y:S01]  /*7d60*/  I2F.F16 R45, R14 ;  /* 0x0000000e002d7306 */ /* 0x0003e20000200c00 */
[----:B------:R-:W-:Y:S02]  /*7d70*/  LOP3.LUT R2, R2, 0x3f, RZ, 0xc0, !PT ;  /* 0x0000003f02027812 */ /* 0x000fe400078ec0ff */
[----:B------:R-:W-:Y:S02]  /*7d80*/  IADD3 R26, PT, PT, R26, -0x20, RZ ;  /* 0xffffffe01a1a7810 */ /* 0x000fe40007ffe0ff */
[----:B-1----:R-:W-:Y:S02]  /*7d90*/  SHF.R.U32.HI R14, RZ, 0xa, R20 ;  /* 0x0000000aff0e7819 */ /* 0x002fe40000011614 */
[----:B------:R-:W-:Y:S02]  /*7da0*/  LOP3.LUT R27, R27, 0x3f, RZ, 0xc0, !PT ;  /* 0x0000003f1b1b7812 */ /* 0x000fe400078ec0ff */
[----:B------:R-:W-:Y:S02]  /*7db0*/  IADD3 R2, PT, PT, R2, -0x20, RZ ;  /* 0xffffffe002027810 */ /* 0x000fe40007ffe0ff */
[----:B------:R-:W-:Y:S01]  /*7dc0*/  LOP3.LUT R14, R14, 0x3f, RZ, 0xc0, !PT ;  /* 0x0000003f0e0e7812 */ /* 0x000fe200078ec0ff */
[----:B------:R1:W-:Y:S01]  /*7dd0*/  I2F.F16 R48, R26 ;  /* 0x0000001a00307306 */ /* 0x0003e20000200c00 */
[----:B------:R-:W-:-:S02]  /*7de0*/  IADD3 R27, PT, PT, R27, -0x20, RZ ;  /* 0xffffffe01b1b7810 */ /* 0x000fc40007ffe0ff */
[----:B------:R-:W-:Y:S02]  /*7df0*/  IADD3 R14, PT, PT, R14, -0x20, RZ ;  /* 0xffffffe00e0e7810 */ /* 0x000fe40007ffe0ff */
[----:B------:R-:W-:-:S03]  /*7e00*/  SHF.R.U32.HI R37, RZ, 0x4, R22 ;  /* 0x00000004ff257819 */ /* 0x000fc60000011616 */
[----:B------:R3:W-:Y:S01]  /*7e10*/  I2F.F16 R104, R2 ;  /* 0x0000000200687306 */ /* 0x0007e20000200c00 */
[----:B-1----:R-:W-:Y:S02]  /*7e20*/  SHF.R.U32.HI R26, RZ, 0x4, R21 ;  /* 0x00000004ff1a7819 */ /* 0x002fe40000011615 */
[----:B------:R-:W-:Y:S02]  /*7e30*/  LOP3.LUT R37, R37, 0x3f, RZ, 0xc0, !PT ;  /* 0x0000003f25257812 */ /* 0x000fe400078ec0ff */
[----:B------:R-:W-:Y:S02]  /*7e40*/  LOP3.LUT R26, R26, 0x3f, RZ, 0xc0, !PT ;  /* 0x0000003f1a1a7812 */ /* 0x000fe400078ec0ff */
[----:B---3--:R-:W-:Y:S01]  /*7e50*/  SHF.R.U32.HI R2, RZ, 0xa, R22 ;  /* 0x0000000aff027819 */ /* 0x008fe20000011616 */
[----:B------:R1:W-:Y:S03]  /*7e60*/  I2F.F16 R47, R27 ;  /* 0x0000001b002f7306 */ /* 0x0003e60000200c00 */
[----:B------:R-:W-:-:S05]  /*7e70*/  LOP3.LUT R2, R2, 0x3f, RZ, 0xc0, !PT ;  /* 0x0000003f02027812 */ /* 0x000fca00078ec0ff */
[----:B------:R3:W-:Y:S01]  /*7e80*/  I2F.F16 R53, R14 ;  /* 0x0000000e00357306 */ /* 0x0007e20000200c00 */
[----:B-1----:R-:W-:Y:S02]  /*7e90*/  SHF.R.U32.HI R27, RZ, 0xa, R21 ;  /* 0x0000000aff1b7819 */ /* 0x002fe40000011615 */
[----:B------:R-:W-:Y:S02]  /*7ea0*/  IADD3 R26, PT, PT, R26, -0x20, RZ ;  /* 0xffffffe01a1a7810 */ /* 0x000fe40007ffe0ff */
[----:B------:R-:W-:Y:S02]  /*7eb0*/  IADD3 R56, PT, PT, R37, -0x20, RZ ;  /* 0xffffffe025387810 */ /* 0x000fe40007ffe0ff */
[----:B---3--:R-:W-:Y:S02]  /*7ec0*/  SHF.R.U32.HI R14, RZ, 0x4, R23 ;  /* 0x00000004ff0e7819 */ /* 0x008fe40000011617 */
[----:B------:R-:W-:Y:S02]  /*7ed0*/  LOP3.LUT R27, R27, 0x3f, RZ, 0xc0, !PT ;  /* 0x0000003f1b1b7812 */ /* 0x000fe400078ec0ff */
[----:B------:R-:W-:-:S02]  /*7ee0*/  IADD3 R37, PT, PT, R2, -0x20, RZ ;  /* 0xffffffe002257810 */ /* 0x000fc40007ffe0ff */
[----:B------:R-:W-:Y:S02]  /*7ef0*/  LOP3.LUT R14, R14, 0x3f, RZ, 0xc0, !PT ;  /* 0x0000003f0e0e7812 */ /* 0x000fe400078ec0ff */
[----:B------:R-:W-:Y:S01]  /*7f00*/  SHF.R.U32.HI R2, RZ, 0xa, R23 ;  /* 0x0000000aff027819 */ /* 0x000fe20000011617 */
[----:B------:R1:W-:Y:S01]  /*7f10*/  I2F.F16 R39, R26 ;  /* 0x0000001a00277306 */ /* 0x0003e20000200c00 */
[----:B------:R-:W-:Y:S02]  /*7f20*/  IADD3 R27, PT, PT, R27, -0x20, RZ ;  /* 0xffffffe01b1b7810 */ /* 0x000fe40007ffe0ff */
[----:B------:R-:W-:Y:S02]  /*7f30*/  IADD3 R40, PT, PT, R14, -0x20, RZ ;  /* 0xffffffe00e287810 */ /* 0x000fe40007ffe0ff */
[----:B------:R-:W-:Y:S02]  /*7f40*/  LOP3.LUT R14, R2, 0x3f, RZ, 0xc0, !PT ;  /* 0x0000003f020e7812 */ /* 0x000fe400078ec0ff */
[----:B------:R-:W-:-:S02]  /*7f50*/  SHF.R.U32.HI R55, RZ, 0x16, R21 ;  /* 0x00000016ff377819 */ /* 0x000fc40000011615 */
[----:B-1----:R-:W-:Y:S01]  /*7f60*/  SHF.R.U32.HI R26, RZ, 0x10, R21 ;  /* 0x00000010ff1a7819 */ /* 0x002fe20000011615 */
[----:B------:R1:W-:Y:S01]  /*7f70*/  I2F.F16 R96, R27 ;  /* 0x0000001b00607306 */ /* 0x0003e20000200c00 */
[----:B------:R-:W-:Y:S02]  /*7f80*/  LOP3.LUT R55, R55, 0x3f, RZ, 0xc0, !PT ;  /* 0x0000003f37377812 */ /* 0x000fe400078ec0ff */
[----:B------:R-:W-:Y:S02]  /*7f90*/  LOP3.LUT R26, R26, 0x3f, RZ, 0xc0, !PT ;  /* 0x0000003f1a1a7812 */ /* 0x000fe400078ec0ff */
[----:B-1----:R-:W-:-:S03]  /*7fa0*/  IADD3 R27, PT, PT, R14, -0x20, RZ ;  /* 0xffffffe00e1b7810 */ /* 0x002fc60007ffe0ff */
[----:B------:R-:W-:Y:S01]  /*7fb0*/  I2F.F16 R85, R85 ;  /* 0x0000005500557306 */ /* 0x000fe20000200c00 */
[----:B------:R-:W-:Y:S02]  /*7fc0*/  IADD3 R57, PT, PT, R26, -0x20, RZ ;  /* 0xffffffe01a397810 */ /* 0x000fe40007ffe0ff */
[----:B------:R-:W-:-:S05]  /*7fd0*/  IADD3 R26, PT, PT, R55, -0x20, RZ ;  /* 0xffffffe0371a7810 */ /* 0x000fca0007ffe0ff */
[----:B------:R-:W-:Y:S01]  /*7fe0*/  I2F.F16 R49, R49 ;  /* 0x0000003100317306 */ /* 0x000fe20000200c00 */
[--C-:B------:R-:W-:Y:S02]  /*7ff0*/  SHF.R.U32.HI R2, RZ, 0x10, R20.reuse ;  /* 0x00000010ff027819 */ /* 0x100fe40000011614 */
[----:B------:R-:W-:-:S05]  /*8000*/  SHF.R.U32.HI R14, RZ, 0x16, R20 ;  /* 0x00000016ff0e7819 */ /* 0x000fca0000011614 */
[----:B------:R-:W1:Y:S08]  /*8010*/  I2F.F16 R34, R34 ;  /* 0x0000002200227306 */ /* 0x000e700000200c00 */
[----:B------:R-:W3:Y:S08]  /*8020*/  I2F.F16 R32, R32 ;  /* 0x0000002000207306 */ /* 0x000ef00000200c00 */
[----:B------:R-:W5:Y:S01]  /*8030*/  I2F.F16 R46, R46 ;  /* 0x0000002e002e7306 */ /* 0x000f620000200c00 */
[----:B------:R-:W-:-:S02]  /*8040*/  LOP3.LUT R2, R2, 0x3f, RZ, 0xc0, !PT ;  /* 0x0000003f02027812 */ /* 0x000fc400078ec0ff */
[----:B------:R-:W-:-:S05]  /*8050*/  LOP3.LUT R14, R14, 0x3f, RZ, 0xc0, !PT ;  /* 0x0000003f0e0e7812 */ /* 0x000fca00078ec0ff */
[----:B------:R-:W-:Y:S08]  /*8060*/  I2F.F16 R40, R40 ;  /* 0x0000002800287306 */ /* 0x000ff00000200c00 */
[----:B------:R-:W0:Y:S01]  /*8070*/  I2F.F16 R27, R27 ;  /* 0x0000001b001b7306 */ /* 0x000e220000200c00 */
[----:B------:R-:W-:Y:S02]  /*8080*/  IADD3 R2, PT, PT, R2, -0x20, RZ ;  /* 0xffffffe002027810 */ /* 0x000fe40007ffe0ff */
[----:B------:R-:W-:-:S05]  /*8090*/  IADD3 R14, PT, PT, R14, -0x20, RZ ;  /* 0xffffffe00e0e7810 */ /* 0x000fca0007ffe0ff */
[----:B------:R-:W-:Y:S01]  /*80a0*/  I2F.F16 R57, R57 ;  /* 0x0000003900397306 */ /* 0x000fe20000200c00 */
[----:B----4-:R-:W-:-:S07]  /*80b0*/  SHF.R.U32 R20, R20, 0x1c, R28 ;  /* 0x0000001c14147819 */ /* 0x010fce000000161c */
[----:B------:R-:W4:Y:S01]  /*80c0*/  I2F.F16 R26, R26 ;  /* 0x0000001a001a7306 */ /* 0x000f220000200c00 */
[----:B-1----:R-:W-:Y:S02]  /*80d0*/  PRMT R85, R85, 0x5410, R34 ;  /* 0x0000541055557816 */ /* 0x002fe40000000022 */
[----:B---3--:R-:W-:Y:S02]  /*80e0*/  PRMT R49, R49, 0x5410, R32 ;  /* 0x0000541031317816 */ /* 0x008fe40000000020 */
[----:B-----5:R-:W-:Y:S02]  /*80f0*/  PRMT R46, R35, 0x5410, R46 ;  /* 0x00005410232e7816 */ /* 0x020fe4000000002e */
[----:B------:R-:W-:Y:S01]  /*8100*/  PRMT R48, R33, 0x5410, R48 ;  /* 0x0000541021307816 */ /* 0x000fe20000000030 */
[----:B------:R1:W-:Y:S01]  /*8110*/  I2F.F16 R59, R2 ;  /* 0x00000002003b7306 */ /* 0x0003e20000200c00 */
[----:B------:R-:W3:Y:S01]  /*8120*/  LDS.128 R32, [UR4+0x80] ;  /* 0x00008004ff207984 */ /* 0x000ee20008000c00 */
[----:B------:R-:W-:-:S02]  /*8130*/  SHF.R.U32.HI R61, RZ, 0x10, R22 ;  /* 0x00000010ff3d7819 */ /* 0x000fc40000011616 */
[----:B------:R-:W-:Y:S02]  /*8140*/  LOP3.LUT R20, R20, 0x3f, RZ, 0xc0, !PT ;  /* 0x0000003f14147812 */ /* 0x000fe400078ec0ff */
[----:B0-----:R-:W-:Y:S02]  /*8150*/  PRMT R40, R40, 0x5410, R27 ;  /* 0x0000541028287816 */ /* 0x001fe4000000001b */
[----:B------:R0:W5:Y:S01]  /*8160*/  I2F.F16 R76, R14 ;  /* 0x0000000e004c7306 */ /* 0x0001620000200c00 */
[----:B-1----:R-:W-:Y:S02]  /*8170*/  SHF.R.U32.HI R2, RZ, 0x16, R22 ;  /* 0x00000016ff027819 */ /* 0x002fe40000011616 */
[----:B------:R-:W-:Y:S02]  /*8180*/  SHF.R.U32.HI R27, RZ, 0xe, R29 ;  /* 0x0000000eff1b7819 */ /* 0x000fe4000001161d */
[----:B------:R-:W-:Y:S02]  /*8190*/  LOP3.LUT R61, R61, 0x3f, RZ, 0xc0, !PT ;  /* 0x0000003f3d3d7812 */ /* 0x000fe400078ec0ff */
[----:B------:R-:W-:-:S02]  /*81a0*/  LOP3.LUT R2, R2, 0x3f, RZ, 0xc0, !PT ;  /* 0x0000003f02027812 */ /* 0x000fc400078ec0ff */
[----:B------:R-:W-:Y:S02]  /*81b0*/  IADD3 R20, PT, PT, R20, -0x20, RZ ;  /* 0xffffffe014147810 */ /* 0x000fe40007ffe0ff */
[----:B----4-:R-:W-:Y:S01]  /*81c0*/  PRMT R57, R57, 0x5410, R26 ;  /* 0x0000541039397816 */ /* 0x010fe2000000001a */
[----:B------:R-:W1:Y:S01]  /*81d0*/  I2F.F16 R38, R38 ;  /* 0x0000002600267306 */ /* 0x000e620000200c00 */
[----:B------:R-:W-:Y:S02]  /*81e0*/  LOP3.LUT R27, R27, 0x3f, RZ, 0xc0, !PT ;  /* 0x0000003f1b1b7812 */ /* 0x000fe400078ec0ff */
[----:B------:R-:W-:Y:S02]  /*81f0*/  SHF.R.U32.HI R26, RZ, 0xe, R31 ;  /* 0x0000000eff1a7819 */ /* 0x000fe4000001161f */
[----:B------:R-:W-:Y:S02]  /*8200*/  IADD3 R55, PT, PT, R61, -0x20, RZ ;  /* 0xffffffe03d377810 */ /* 0x000fe40007ffe0ff */
[----:B0-----:R-:W-:Y:S01]  /*8210*/  IADD3 R14, PT, PT, R2, -0x20, RZ ;  /* 0xffffffe0020e7810 */ /* 0x001fe20007ffe0ff */
[----:B------:R-:W-:Y:S01]  /*8220*/  I2F.F16 R56, R56 ;  /* 0x0000003800387306 */ /* 0x000fe20000200c00 */
[----:B------:R-:W-:Y:S01]  /*8230*/  SHF.R.U32.HI R61, RZ, 0x10, R23 ;  /* 0x00000010ff3d7819 */ /* 0x000fe20000011617 */
[----:B------:R-:W-:Y:S01]  /*8240*/  IMAD.WIDE R24, R101, 0x4, R24 ;  /* 0x0000000465187825 */ /* 0x000fe200078e0218 */
[----:B------:R-:W-:-:S02]  /*8250*/  SHF.R.U32.HI R2, RZ, 0x16, R23 ;  /* 0x00000016ff027819 */ /* 0x000fc40000011617 */
[----:B------:R-:W-:-:S03]  /*8260*/  SHF.R.U32 R21, R21, 0x1c, R29 ;  /* 0x0000001c15157819 */ /* 0x000fc6000000161d */
[----:B------:R-:W0:Y:S01]  /*8270*/  I2F.F16 R37, R37 ;  /* 0x0000002500257306 */ /* 0x000e220000200c00 */
[----:B------:R-:W-:Y:S02]  /*8280*/  IADD3 R27, PT, PT, R27, -0x20, RZ ;  /* 0xffffffe01b1b7810 */ /* 0x000fe40007ffe0ff */
[----:B------:R-:W-:Y:S02]  /*8290*/  LOP3.LUT R26, R26, 0x3f, RZ, 0xc0, !PT ;  /* 0x0000003f1a1a7812 */ /* 0x000fe400078ec0ff */
[----:B------:R-:W-:-:S03]  /*82a0*/  LOP3.LUT R61, R61, 0x3f, RZ, 0xc0, !PT ;  /* 0x0000003f3d3d7812 */ /* 0x000fc600078ec0ff */
[----:B------:R4:W-:Y:S01]  /*82b0*/  I2F.F16 R72, R20 ;  /* 0x0000001400487306 */ /* 0x0009e20000200c00 */
[----:B------:R-:W-:Y:S02]  /*82c0*/  LOP3.LUT R2, R2, 0x3f, RZ, 0xc0, !PT ;  /* 0x0000003f02027812 */ /* 0x000fe400078ec0ff */
[----:B------:R-:W-:Y:S02]  /*82d0*/  LOP3.LUT R21, R21, 0x3f, RZ, 0xc0, !PT ;  /* 0x0000003f15157812 */ /* 0x000fe400078ec0ff */
[--C-:B------:R-:W-:Y:S02]  /*82e0*/  SHF.R.U32 R22, R22, 0x1c, R30.reuse ;  /* 0x0000001c16167819 */ /* 0x100fe4000000161e */
[----:B----4-:R-:W-:Y:S02]  /*82f0*/  SHF.R.U32.HI R20, RZ, 0x2, R30 ;  /* 0x00000002ff147819 */ /* 0x010fe4000001161e */
[----:B------:R-:W-:Y:S02]  /*8300*/  PRMT R45, R45, 0x5410, R52 ;  /* 0x000054102d2d7816 */ /* 0x000fe40000000034 */
[----:B------:R-:W-:-:S02]  /*8310*/  LOP3.LUT R20, R20, 0x3f, RZ, 0xc0, !PT ;  /* 0x0000003f14147812 */ /* 0x000fc400078ec0ff */
[----:B------:R-:W-:Y:S01]  /*8320*/  PRMT R104, R104, 0x5410, R53 ;  /* 0x0000541068687816 */ /* 0x000fe20000000035 */
[----:B------:R-:W-:Y:S01]  /*8330*/  IMAD.WIDE R52, R101, 0x4, R24 ;  /* 0x0000000465347825 */ /* 0x000fe200078e0218 */
[----:B-----5:R-:W-:Y:S02]  /*8340*/  PRMT R59, R59, 0x5410, R76 ;  /* 0x000054103b3b7816 */ /* 0x020fe4000000004c */
[----:B------:R4:W-:Y:S01]  /*8350*/  I2F.F16 R76, R27 ;  /* 0x0000001b004c7306 */ /* 0x0009e20000200c00 */
[----:B------:R-:W-:Y:S02]  /*8360*/  IADD3 R78, PT, PT, R26, -0x20, RZ ;  /* 0xffffffe01a4e7810 */ /* 0x000fe40007ffe0ff */
[----:B------:R-:W-:Y:S02]  /*8370*/  IADD3 R61, PT, PT, R61, -0x20, RZ ;  /* 0xffffffe03d3d7810 */ /* 0x000fe40007ffe0ff */
[----:B------:R-:W-:Y:S02]  /*8380*/  IADD3 R2, PT, PT, R2, -0x20, RZ ;  /* 0xffffffe002027810 */ /* 0x000fe40007ffe0ff */
[----:B------:R-:W-:Y:S01]  /*8390*/  IADD3 R21, PT, PT, R21, -0x20, RZ ;  /* 0xffffffe015157810 */ /* 0x000fe20007ffe0ff */
[----:B----4-:R-:W4:Y:S01]  /*83a0*/  LDG.E.128.CONSTANT R24, desc[UR8][R24.64] ;  /* 0x0000000818187981 */ /* 0x010f22000c1e9d00 */
[----:B------:R-:W-:-:S02]  /*83b0*/  LOP3.LUT R22, R22, 0x3f, RZ, 0xc0, !PT ;  /* 0x0000003f16167812 */ /* 0x000fc400078ec0ff */
[----:B------:R-:W-:Y:S02]  /*83c0*/  IADD3 R67, PT, PT, R20, -0x20, RZ ;  /* 0xffffffe014437810 */ /* 0x000fe40007ffe0ff */
[----:B------:R-:W-:Y:S01]  /*83d0*/  SHF.R.U32.HI R20, RZ, 0x2, R31 ;  /* 0x00000002ff147819 */ /* 0x000fe2000001161f */
[----:B------:R-:W-:Y:S01]  /*83e0*/  I2F.F16 R61, R61 ;  /* 0x0000003d003d7306 */ /* 0x000fe20000200c00 */
[----:B------:R-:W-:Y:S02]  /*83f0*/  PRMT R43, R43, 0x5410, R42 ;  /* 0x000054102b2b7816 */ /* 0x000fe4000000002a */
[----:B------:R-:W-:Y:S02]  /*8400*/  IADD3 R22, PT, PT, R22, -0x20, RZ ;  /* 0xffffffe016167810 */ /* 0x000fe40007ffe0ff */
[----:B------:R-:W-:Y:S02]  /*8410*/  PRMT R87, R87, 0x5410, R36 ;  /* 0x0000541057577816 */ /* 0x000fe40000000024 */
[----:B-1----:R-:W-:Y:S01]  /*8420*/  PRMT R47, R47, 0x5410, R38 ;  /* 0x000054102f2f7816 */ /* 0x002fe20000000026 */
[----:B------:R-:W1:Y:S01]  /*8430*/  I2F.F16 R2, R2 ;  /* 0x0000000200027306 */ /* 0x000e620000200c00 */
[----:B------:R-:W-:-:S02]  /*8440*/  PRMT R96, R39, 0x5410, R96 ;  /* 0x0000541027607816 */ /* 0x000fc40000000060 */
[----:B0-----:R-:W-:Y:S02]  /*8450*/  PRMT R42, R56, 0x5410, R37 ;  /* 0x00005410382a7816 */ /* 0x001fe40000000025 */
[----:B------:R-:W0:Y:S03]  /*8460*/  LDS.128 R36, [UR4] ;  /* 0x00000004ff247984 */ /* 0x000e260008000c00 */
[----:B------:R5:W-:Y:S01]  /*8470*/  I2F.F16 R66, R21 ;  /* 0x0000001500427306 */ /* 0x000be20000200c00 */
[----:B------:R-:W-:Y:S02]  /*8480*/  LEA.HI R64, R28, 0xffffffe0, RZ, 0x6 ;  /* 0xffffffe01c407811 */ /* 0x000fe400078f30ff */
[----:B------:R-:W-:Y:S02]  /*8490*/  SHF.R.U32.HI R63, RZ, 0x2, R28 ;  /* 0x00000002ff3f7819 */ /* 0x000fe4000001161c */
[----:B-----5:R-:W-:-:S03]  /*84a0*/  LOP3.LUT R21, R20, 0x3f, RZ, 0xc0, !PT ;  /* 0x0000003f14157812 */ /* 0x020fc600078ec0ff */
[----:B------:R-:W-:Y:S01]  /*84b0*/  I2F.F16 R55, R55 ;  /* 0x0000003700377306 */ /* 0x000fe20000200c00 */
[----:B------:R-:W-:-:S07]  /*84c0*/  SHF.R.U32.HI R20, RZ, 0x8, R28 ;  /* 0x00000008ff147819 */ /* 0x000fce000001161c */
[----:B------:R-:W5:Y:S01]  /*84d0*/  I2F.F16 R14, R14 ;  /* 0x0000000e000e7306 */ /* 0x000f620000200c00 */
[----:B------:R-:W-:-:S07]  /*84e0*/  LOP3.LUT R20, R20, 0x3f, RZ, 0xc0, !PT ;  /* 0x0000003f14147812 */ /* 0x000fce00078ec0ff */
[----:B------:R3:W-:Y:S02]  /*84f0*/  I2F.F16 R70, R22 ;  /* 0x0000001600467306 */ /* 0x0007e40000200c00 */
[----:B---3--:R-:W-:Y:S02]  /*8500*/  IADD3 R22, PT, PT, R21, -0x20, RZ ;  /* 0xffffffe015167810 */ /* 0x008fe40007ffe0ff */
[--C-:B------:R-:W-:Y:S02]  /*8510*/  SHF.R.U32.HI R21, RZ, 0xe, R28.reuse ;  /* 0x0000000eff157819 */ /* 0x100fe4000001161c */
[----:B------:R-:W-:-:S04]  /*8520*/  SHF.R.U32.HI R28, RZ, 0x14, R28 ;  /* 0x00000014ff1c7819 */ /* 0x000fc8000001161c */
[----:B------:R-:W-:Y:S02]  /*8530*/  LOP3.LUT R28, R28, 0x3f, RZ, 0xc0, !PT ;  /* 0x0000003f1c1c7812 */ /* 0x000fe400078ec0ff */
[----:B------:R-:W-:Y:S02]  /*8540*/  PRMT R83, R83, 0x5410, R74 ;  /* 0x0000541053537816 */ /* 0x000fe4000000004a */
[----:B------:R-:W-:Y:S02]  /*8550*/  IADD3 R20, PT, PT, R20, -0x20, RZ ;  /* 0xffffffe014147810 */ /* 0x000fe40007ffe0ff */
[----:B------:R-:W-:Y:S02]  /*8560*/  PRMT R82, R82, 0x5410, R69 ;  /* 0x0000541052527816 */ /* 0x000fe40000000045 */
[----:B------:R-:W-:Y:S02]  /*8570*/  IADD3 R28, PT, PT, R28, -0x20, RZ ;  /* 0xffffffe01c1c7810 */ /* 0x000fe40007ffe0ff */
[----:B-1----:R-:W-:Y:S01]  /*8580*/  PRMT R61, R61, 0x5410, R2 ;  /* 0x000054103d3d7816 */ /* 0x002fe20000000002 */
[-C--:B------:R-:W-:Y:S01]  /*8590*/  HFMA2 R2, R87, R32.reuse, RZ ;  /* 0x0000002057027231 */ /* 0x080fe200000000ff */
[----:B------:R-:W-:Y:S01]  /*85a0*/  PRMT R44, R44, 0x5410, R71 ;  /* 0x000054102c2c7816 */ /* 0x000fe20000000047 */
[----:B------:R1:W-:Y:S01]  /*85b0*/  I2F.F16 R69, R20 ;  /* 0x0000001400457306 */ /* 0x0003e20000200c00 */
[----:B------:R-:W-:Y:S01]  /*85c0*/  PRMT R41, R41, 0x5410, R54 ;  /* 0x0000541029297816 */ /* 0x000fe20000000036 */
[-C--:B------:R-:W-:Y:S01]  /*85d0*/  HFMA2 R54, R85, R32.reuse, RZ.H0_H0 ;  /* 0x0000002055367231 */ /* 0x080fe200000400ff */
[----:B-----5:R-:W-:Y:S01]  /*85e0*/  PRMT R55, R55, 0x5410, R14 ;  /* 0x0000541037377816 */ /* 0x020fe2000000000e */
[-C--:B------:R-:W-:Y:S01]  /*85f0*/  HFMA2 R56, R83, R32.reuse, RZ ;  /* 0x0000002053387231 */ /* 0x080fe200000000ff */
[----:B------:R-:W-:Y:S01]  /*8600*/  LEA.HI R60, R29, 0xffffffe0, RZ, 0x6 ;  /* 0xffffffe01d3c7811 */ /* 0x000fe200078f30ff */
[----:B------:R-:W-:Y:S01]  /*8610*/  HFMA2 R32, R49, R32, RZ.H0_H0 ;  /* 0x0000002031207231 */ /* 0x000fe200000400ff */
[--C-:B------:R-:W-:Y:S01]  /*8620*/  SHF.R.U32.HI R65, RZ, 0x2, R29.reuse ;  /* 0x00000002ff417819 */ /* 0x100fe2000001161d */
[----:B------:R3:W-:Y:S01]  /*8630*/  I2F.F16 R73, R28 ;  /* 0x0000001c00497306 */ /* 0x0007e20000200c00 */
[----:B-1----:R-:W-:-:S02]  /*8640*/  SHF.R.U32.HI R20, RZ, 0x8, R29 ;  /* 0x00000008ff147819 */ /* 0x002fc4000001161d */
[----:B------:R-:W-:Y:S02]  /*8650*/  SHF.R.U32.HI R14, RZ, 0x8, R31 ;  /* 0x00000008ff0e7819 */ /* 0x000fe4000001161f */
[----:B------:R-:W-:Y:S01]  /*8660*/  SHF.R.U32.HI R29, RZ, 0x14, R29 ;  /* 0x00000014ff1d7819 */ /* 0x000fe2000001161d */
[-C--:B------:R-:W-:Y:S02]  /*8670*/  HFMA2 R54, R44, R33.reuse, R54 ;  /* 0x000000212c367231 */ /* 0x080fe40000000036 */
[-C--:B---3--:R-:W-:Y:S01]  /*8680*/  HFMA2 R28, R82, R33.reuse, R2 ;  /* 0x00000021521c7231 */ /* 0x088fe20000000002 */
[--C-:B------:R-:W-:Y:S01]  /*8690*/  SHF.R.U32.HI R2, RZ, 0x8, R30.reuse ;  /* 0x00000008ff027819 */ /* 0x100fe2000001161e */
[-C--:B------:R-:W-:Y:S01]  /*86a0*/  HFMA2 R56, R46, R33.reuse, R56 ;  /* 0x000000212e387231 */ /* 0x080fe20000000038 */
[----:B------:R-:W-:Y:S01]  /*86b0*/  LOP3.LUT R14, R14, 0x3f, RZ, 0xc0, !PT ;  /* 0x0000003f0e0e7812 */ /* 0x000fe200078ec0ff */
[----:B------:R-:W-:Y:S01]  /*86c0*/  HFMA2 R33, R48, R33, R32 ;  /* 0x0000002130217231 */ /* 0x000fe20000000020 */
[----:B------:R-:W-:Y:S01]  /*86d0*/  LOP3.LUT R29, R29, 0x3f, RZ, 0xc0, !PT ;  /* 0x0000003f1d1d7812 */ /* 0x000fe200078ec0ff */
[-C--:B------:R-:W-:Y:S01]  /*86e0*/  HFMA2 R32, R41, R34.reuse, R28 ;  /* 0x0000002229207231 */ /* 0x080fe2000000001c */
[----:B------:R-:W-:Y:S01]  /*86f0*/  LOP3.LUT R2, R2, 0x3f, RZ, 0xc0, !PT ;  /* 0x0000003f02027812 */ /* 0x000fe200078ec0ff */
[-C--:B------:R-:W-:Y:S01]  /*8700*/  HFMA2 R54, R43, R34.reuse, R54 ;  /* 0x000000222b367231 */ /* 0x080fe20000000036 */
[----:B------:R-:W-:Y:S01]  /*8710*/  LEA.HI R62, R30, 0xffffffe0, RZ, 0x6 ;  /* 0xffffffe01e3e7811 */ /* 0x000fe200078f30ff */
[-C--:B------:R-:W-:Y:S01]  /*8720*/  HFMA2 R56, R45, R34.reuse, R56 ;  /* 0x000000222d387231 */ /* 0x080fe20000000038 */
[----:B------:R-:W-:Y:S01]  /*8730*/  IADD3 R14, PT, PT, R14, -0x20, RZ ;  /* 0xffffffe00e0e7810 */ /* 0x000fe20007ffe0ff */
[----:B------:R-:W-:Y:S01]  /*8740*/  HFMA2 R33, R47, R34, R33 ;  /* 0x000000222f217231 */ /* 0x000fe20000000021 */
[----:B------:R-:W-:-:S02]  /*8750*/  SHF.R.U32.HI R28, RZ, 0xe, R30 ;  /* 0x0000000eff1c7819 */ /* 0x000fc4000001161e */
[----:B------:R-:W-:Y:S02]  /*8760*/  IADD3 R29, PT, PT, R29, -0x20, RZ ;  /* 0xffffffe01d1d7810 */ /* 0x000fe40007ffe0ff */
[----:B------:R-:W-:Y:S02]  /*8770*/  SHF.R.U32.HI R30, RZ, 0x14, R30 ;  /* 0x00000014ff1e7819 */ /* 0x000fe4000001161e */
[----:B------:R-:W-:Y:S01]  /*8780*/  IADD3 R84, PT, PT, R2, -0x20, RZ ;  /* 0xffffffe002547810 */ /* 0x000fe20007ffe0ff */
[-C--:B------:R-:W-:Y:S01]  /*8790*/  HFMA2 R2, R96, R35.reuse, R54 ;  /* 0x0000002360027231 */ /* 0x080fe20000000036 */
[----:B------:R1:W-:Y:S01]  /*87a0*/  I2F.F16 R77, R14 ;  /* 0x0000000e004d7306 */ /* 0x0003e20000200c00 */
[-C--:B------:R-:W-:Y:S02]  /*87b0*/  HFMA2 R54, R42, R35.reuse, R56 ;  /* 0x000000232a367231 */ /* 0x080fe40000000038 */
[----:B------:R-:W-:Y:S01]  /*87c0*/  HFMA2 R56, R40, R35, R33 ;  /* 0x0000002328387231 */ /* 0x000fe20000000021 */
[----:B------:R-:W-:-:S02]  /*87d0*/  LEA.HI R58, R31, 0xffffffe0, RZ, 0x6 ;  /* 0xffffffe01f3a7811 */ /* 0x000fc400078f30ff */
[--C-:B------:R-:W-:Y:S02]  /*87e0*/  SHF.R.U32 R23, R23, 0x1c, R31.reuse ;  /* 0x0000001c17177819 */ /* 0x100fe4000000161f */
[----:B------:R-:W-:Y:S01]  /*87f0*/  LOP3.LUT R33, R30, 0x3f, RZ, 0xc0, !PT ;  /* 0x0000003f1e217812 */ /* 0x000fe200078ec0ff */
[----:B------:R3:W-:Y:S01]  /*8800*/  I2F.F16 R79, R29 ;  /* 0x0000001d004f7306 */ /* 0x0007e20000200c00 */
[----:B-1----:R-:W-:Y:S01]  /*8810*/  HFMA2 R14, R104, R35, R32 ;  /* 0x00000023680e7231 */ /* 0x002fe20000000020 */
[----:B------:R-:W-:Y:S02]  /*8820*/  LOP3.LUT R32, R28, 0x3f, RZ, 0xc0, !PT ;  /* 0x0000003f1c207812 */ /* 0x000fe400078ec0ff */
[----:B------:R-:W-:Y:S02]  /*8830*/  SHF.R.U32.HI R34, RZ, 0x14, R31 ;  /* 0x00000014ff227819 */ /* 0x000fe4000001161f */
[----:B---3--:R-:W1:Y:S01]  /*8840*/  LDS.128 R28, [UR4+0x10] ;  /* 0x00001004ff1c7984 */ /* 0x008e620008000c00 */
[----:B------:R-:W-:Y:S01]  /*8850*/  IADD3 R86, PT, PT, R33, -0x20, RZ ;  /* 0xffffffe021567810 */ /* 0x000fe20007ffe0ff */
[----:B0-----:R-:W-:-:S02]  /*8860*/  HFMA2 R33, R87, R36, RZ ;  /* 0x0000002457217231 */ /* 0x001fc400000000ff */
[-C--:B------:R-:W-:Y:S02]  /*8870*/  HFMA2 R35, R85, R36.reuse, RZ.H0_H0 ;  /* 0x0000002455237231 */ /* 0x080fe400000400ff */
[-C--:B------:R-:W-:Y:S01]  /*8880*/  HFMA2 R88, R83, R36.reuse, RZ ;  /* 0x0000002453587231 */ /* 0x080fe200000000ff */
[----:B------:R-:W-:Y:S01]  /*8890*/  IADD3 R32, PT, PT, R32, -0x20, RZ ;  /* 0xffffffe020207810 */ /* 0x000fe20007ffe0ff */
[----:B------:R-:W-:Y:S02]  /*88a0*/  HFMA2 R36, R49, R36, RZ.H0_H0 ;  /* 0x0000002431247231 */ /* 0x000fe400000400ff */
[-C--:B------:R-:W-:Y:S02]  /*88b0*/  HFMA2 R33, R82, R37.reuse, R33 ;  /* 0x0000002552217231 */ /* 0x080fe40000000021 */
[-C--:B------:R-:W-:Y:S02]  /*88c0*/  HFMA2 R35, R44, R37.reuse, R35 ;  /* 0x000000252c237231 */ /* 0x080fe40000000023 */
[----:B------:R-:W-:-:S02]  /*88d0*/  HFMA2 R91, R46, R37, R88 ;  /* 0x000000252e5b7231 */ /* 0x000fc40000000058 */
[----:B------:R-:W-:Y:S01]  /*88e0*/  HFMA2 R92, R48, R37, R36 ;  /* 0x00000025305c7231 */ /* 0x000fe20000000024 */
[----:B------:R-:W-:Y:S01]  /*88f0*/  LOP3.LUT R23, R23, 0x3f, RZ, 0xc0, !PT ;  /* 0x0000003f17177812 */ /* 0x000fe200078ec0ff */
[----:B------:R0:W-:Y:S01]  /*8900*/  I2F.F16 R89, R32 ;  /* 0x0000002000597306 */ /* 0x0001e20000200c00 */
[----:B------:R-:W-:Y:S01]  /*8910*/  LOP3.LUT R36, R34, 0x3f, RZ, 0xc0, !PT ;  /* 0x0000003f22247812 */ /* 0x000fe200078ec0ff */
[-C--:B------:R-:W-:Y:S02]  /*8920*/  HFMA2 R88, R41, R38.reuse, R33 ;  /* 0x0000002629587231 */ /* 0x080fe40000000021 */
[-C--:B------:R-:W-:Y:S01]  /*8930*/  HFMA2 R90, R43, R38.reuse, R35 ;  /* 0x000000262b5a7231 */ /* 0x080fe20000000023 */
[----:B------:R-:W-:Y:S02]  /*8940*/  LOP3.LUT R63, R63, 0x3f, RZ, 0xc0, !PT ;  /* 0x0000003f3f3f7812 */ /* 0x000fe400078ec0ff */
[----:B------:R-:W-:Y:S01]  /*8950*/  LOP3.LUT R65, R65, 0x3f, RZ, 0xc0, !PT ;  /* 0x0000003f41417812 */ /* 0x000fe200078ec0ff */
[-C--:B------:R-:W-:Y:S01]  /*8960*/  HFMA2 R91, R45, R38.reuse, R91 ;  /* 0x000000262d5b7231 */ /* 0x080fe2000000005b */
[----:B0-----:R-:W0:Y:S01]  /*8970*/  LDS.128 R32, [UR4+0x100] ;  /* 0x00010004ff207984 */ /* 0x001e220008000c00 */
[----:B------:R-:W-:Y:S01]  /*8980*/  HFMA2 R92, R47, R38, R92 ;  /* 0x000000262f5c7231 */ /* 0x000fe2000000005c */
[----:B------:R-:W-:-:S02]  /*8990*/  IADD3 R23, PT, PT, R23, -0x20, RZ ;  /* 0xffffffe017177810 */ /* 0x000fc40007ffe0ff */
[----:B------:R-:W-:Y:S02]  /*89a0*/  IADD3 R36, PT, PT, R36, -0x20, RZ ;  /* 0xffffffe024247810 */ /* 0x000fe40007ffe0ff */
[----:B------:R-:W-:Y:S02]  /*89b0*/  IADD3 R63, PT, PT, R63, -0x20, RZ ;  /* 0xffffffe03f3f7810 */ /* 0x000fe40007ffe0ff */
[----:B------:R-:W-:Y:S01]  /*89c0*/  IADD3 R65, PT, PT, R65, -0x20, RZ ;  /* 0xffffffe041417810 */ /* 0x000fe20007ffe0ff */
[-C--:B------:R-:W-:Y:S02]  /*89d0*/  HFMA2 R88, R104, R39.reuse, R88 ;  /* 0x0000002768587231 */ /* 0x080fe40000000058 */
[-C--:B------:R-:W-:Y:S02]  /*89e0*/  HFMA2 R90, R96, R39.reuse, R90 ;  /* 0x00000027605a7231 */ /* 0x080fe4000000005a */
[-C--:B------:R-:W-:Y:S02]  /*89f0*/  HFMA2 R91, R42, R39.reuse, R91 ;  /* 0x000000272a5b7231 */ /* 0x080fe4000000005b */
[----:B------:R-:W-:Y:S01]  /*8a00*/  HFMA2 R92, R40, R39, R92 ;  /* 0x00000027285c7231 */ /* 0x000fe2000000005c */
[----:B------:R-:W-:Y:S01]  /*8a10*/  I2F.F16 R62, R62 ;  /* 0x0000003e003e7306 */ /* 0x000fe20000200c00 */
[----:B------:R-:W-:-:S02]  /*8a20*/  LOP3.LUT R20, R20, 0x3f, RZ, 0xc0, !PT ;  /* 0x0000003f14147812 */ /* 0x000fc400078ec0ff */
[----:B------:R-:W-:-:S05]  /*8a30*/  LOP3.LUT R21, R21, 0x3f, RZ, 0xc0, !PT ;  /* 0x0000003f15157812 */ /* 0x000fca00078ec0ff */
[----:B------:R-:W-:Y:S01]  /*8a40*/  I2F.F16 R58, R58 ;  /* 0x0000003a003a7306 */ /* 0x000fe20000200c00 */
[----:B------:R-:W-:-:S07]  /*8a50*/  IADD3 R75, PT, PT, R20, -0x20, RZ ;  /* 0xffffffe0144b7810 */ /* 0x000fce0007ffe0ff */
[----:B------:R-:W-:Y:S01]  /*8a60*/  I2F.F16 R68, R23 ;  /* 0x0000001700447306 */ /* 0x000fe20000200c00 */
[----:B------:R-:W-:-:S07]  /*8a70*/  IADD3 R21, PT, PT, R21, -0x20, RZ ;  /* 0xffffffe015157810 */ /* 0x000fce0007ffe0ff */
[----:B------:R-:W3:Y:S08]  /*8a80*/  I2F.F16 R71, R22 ;  /* 0x0000001600477306 */ /* 0x000ef00000200c00 */
[----:B------:R-:W5:Y:S08]  /*8a90*/  I2F.F16 R37, R86 ;  /* 0x0000005600257306 */ /* 0x000f700000200c00 */
[----:B------:R-:W2:Y:S08]  /*8aa0*/  I2F.F16 R39, R36 ;  /* 0x0000002400277306 */ /* 0x000eb00000200c00 */
[----:B------:R-:W0:Y:S08]  /*8ab0*/  I2F.F16 R63, R63 ;  /* 0x0000003f003f7306 */ /* 0x000e300000200c00 */
[----:B------:R-:W0:Y:S08]  /*8ac0*/  I2F.F16 R65, R65 ;  /* 0x0000004100417306 */ /* 0x000e300000200c00 */
[----:B------:R-:W0:Y:S08]  /*8ad0*/  I2F.F16 R67, R67 ;  /* 0x0000004300437306 */ /* 0x000e300000200c00 */
[----:B------:R-:W0:Y:S01]  /*8ae0*/  I2F.F16 R78, R78 ;  /* 0x0000004e004e7306 */ /* 0x000e220000200c00 */
[----:B---3--:R-:W-:Y:S01]  /*8af0*/  PRMT R68, R68, 0x5410, R71 ;  /* 0x0000541044447816 */ /* 0x008fe20000000047 */
[----:B-1----:R-:W-:Y:S01]  /*8b00*/  HFMA2 R92, R61, R28, R92 ;  /* 0x0000001c3d5c7231 */ /* 0x002fe2000000005c */
[----:B-----5:R-:W-:-:S05]  /*8b10*/  PRMT R62, R37, 0x5410, R62 ;  /* 0x00005410253e7816 */ /* 0x020fca000000003e */
[----:B------:R-:W1:Y:S01]  /*8b20*/  I2F.F16 R74, R21 ;  /* 0x00000015004a7306 */ /* 0x000e620000200c00 */
[----:B--2---:R-:W-:Y:S02]  /*8b30*/  PRMT R58, R39, 0x5410, R58 ;  /* 0x00005410273a7816 */ /* 0x004fe4000000003a */
[----:B------:R-:W2:Y:S05]  /*8b40*/  LDS.128 R36, [UR4+0x110] ;  /* 0x00011004ff247984 */ /* 0x000eaa0008000c00 */
[----:B------:R-:W3:Y:S01]  /*8b50*/  I2F.F16 R75, R75 ;  /* 0x0000004b004b7306 */ /* 0x000ee20000200c00 */
[----:B0-----:R-:W-:-:S07]  /*8b60*/  PRMT R72, R72, 0x5410, R63 ;  /* 0x0000541048487816 */ /* 0x001fce000000003f */
[----:B------:R-:W0:Y:S01]  /*8b70*/  I2F.F16 R84, R84 ;  /* 0x0000005400547306 */ /* 0x000e220000200c00 */
[----:B------:R-:W-:Y:S01]  /*8b80*/  PRMT R66, R66, 0x5410, R65 ;  /* 0x0000541042427816 */ /* 0x000fe20000000041 */
[-C--:B------:R-:W-:Y:S01]  /*8b90*/  HFMA2 R88, R59, R28.reuse, R88 ;  /* 0x0000001c3b587231 */ /* 0x080fe20000000058 */
[----:B------:R-:W-:Y:S01]  /*8ba0*/  PRMT R70, R70, 0x5410, R67 ;  /* 0x0000541046467816 */ /* 0x000fe20000000043 */
[-C--:B------:R-:W-:Y:S01]  /*8bb0*/  HFMA2 R90, R57, R28.reuse, R90 ;  /* 0x0000001c395a7231 */ /* 0x080fe2000000005a */
[----:B------:R-:W-:Y:S01]  /*8bc0*/  PRMT R63, R77, 0x5410, R78 ;  /* 0x000054104d3f7816 */ /* 0x000fe2000000004e */
[----:B------:R-:W-:Y:S02]  /*8bd0*/  HFMA2 R91, R55, R28, R91 ;  /* 0x0000001c375b7231 */ /* 0x000fe4000000005b */
[----:B------:R-:W5:Y:S01]  /*8be0*/  I2F.F16 R64, R64 ;  /* 0x0000004000407306 */ /* 0x000f620000200c00 */
[-C--:B------:R-:W-:Y:S02]  /*8bf0*/  HFMA2 R92, R68, R29.reuse, R92 ;  /* 0x0000001d445c7231 */ /* 0x080fe4000000005c */
[----:B------:R-:W-:-:S05]  /*8c00*/  HFMA2 R88, R72, R29, R88 ;  /* 0x0000001d48587231 */ /* 0x000fca0000000058 */
[----:B------:R-:W4:Y:S01]  /*8c10*/  I2F.F16 R60, R60 ;  /* 0x0000003c003c7306 */ /* 0x000f220000200c00 */
[-C--:B------:R-:W-:Y:S02]  /*8c20*/  HFMA2 R90, R66, R29.reuse, R90 ;  /* 0x0000001d425a7231 */ /* 0x080fe4000000005a */
[----:B------:R-:W-:Y:S02]  /*8c30*/  HFMA2 R91, R70, R29, R91 ;  /* 0x0000001d465b7231 */ /* 0x000fe4000000005b */
[-C--:B------:R-:W-:Y:S01]  /*8c40*/  HFMA2 R29, R63, R30.reuse, R92 ;  /* 0x0000001e3f1d7231 */ /* 0x080fe2000000005c */
[----:B-1----:R-:W-:Y:S01]  /*8c50*/  PRMT R67, R69, 0x5410, R74 ;  /* 0x0000541045437816 */ /* 0x002fe2000000004a */
[----:B------:R-:W2:Y:S01]  /*8c60*/  LDG.E.128.CONSTANT R20, desc[UR8][R52.64] ;  /* 0x0000000834147981 */ /* 0x000ea2000c1e9d00 */
[----:B---3--:R-:W-:Y:S01]  /*8c70*/  PRMT R69, R75, 0x5410, R76 ;  /* 0x000054104b457816 */ /* 0x008fe2000000004c */
[----:B------:R-:W-:Y:S01]  /*8c80*/  HFMA2 R29, R58, R31, R29 ;  /* 0x0000001f3a1d7231 */ /* 0x000fe2000000001d */
[----:B0-----:R-:W-:Y:S01]  /*8c90*/  PRMT R65, R84, 0x5410, R89 ;  /* 0x0000541054417816 */ /* 0x001fe20000000059 */
[-C--:B------:R-:W-:Y:S01]  /*8ca0*/  HFMA2 R88, R67, R30.reuse, R88 ;  /* 0x0000001e43587231 */ /* 0x080fe20000000058 */
[----:B-----5:R-:W-:Y:S01]  /*8cb0*/  PRMT R64, R73, 0x5410, R64 ;  /* 0x0000541049407816 */ /* 0x020fe20000000040 */
[----:B------:R-:W-:-:S02]  /*8cc0*/  HFMA2 R90, R69, R30, R90 ;  /* 0x0000001e455a7231 */ /* 0x000fc4000000005a */
[----:B------:R-:W-:Y:S02]  /*8cd0*/  HFMA2 R28, R87, R32, RZ ;  /* 0x00000020571c7231 */ /* 0x000fe400000000ff */
[----:B------:R-:W-:Y:S02]  /*8ce0*/  HADD2 R75, R29.H0_H0, R29.H1_H1 ;  /* 0x3000001d1d4b7230 */ /* 0x000fe40000000800 */
[----:B------:R-:W-:Y:S01]  /*8cf0*/  HFMA2 R91, R65, R30, R91 ;  /* 0x0000001e415b7231 */ /* 0x000fe2000000005b */
[----:B----4-:R-:W-:Y:S01]  /*8d00*/  PRMT R60, R79, 0x5410, R60 ;  /* 0x000054104f3c7816 */ /* 0x010fe2000000003c */
[-C--:B------:R-:W-:Y:S02]  /*8d10*/  HFMA2 R29, R85, R32.reuse, RZ.H0_H0 ;  /* 0x00000020551d7231 */ /* 0x080fe400000400ff */
[-C--:B------:R-:W-:Y:S02]  /*8d20*/  HFMA2 R30, R83, R32.reuse, RZ ;  /* 0x00000020531e7231 */ /* 0x080fe400000000ff */
[----:B------:R-:W-:Y:S01]  /*8d30*/  HFMA2 R32, R49, R32, RZ.H0_H0 ;  /* 0x0000002031207231 */ /* 0x000fe200000400ff */
[----:B------:R-:W-:Y:S01]  /*8d40*/  @!P0 PRMT R100, R50, 0x7610, R100 ;  /* 0x0000761032648816 */ /* 0x000fe20000000064 */
        /* <DEDUP_REMOVED lines=30> */
[----:B------:R-:W-:Y:S01]  /*8f30*/  LOP3.LUT R36, R19, 0x3f, RZ, 0xc0, !PT ;  /* 0x0000003f13247812 */ /* 0x000fe200078ec0ff */
[-C--:B------:R-:W-:Y:S01]  /*8f40*/  HFMA2 R32, R64, R39.reuse, R32 ;  /* 0x0000002740207231 */ /* 0x080fe20000000020 */
[----:B------:R-:W-:Y:S01]  /*8f50*/  @!P0 PRMT R99, R99, 0x7610, R51 ;  /* 0x0000761063638816 */ /* 0x000fe20000000033 */
[-C--:B------:R-:W-:Y:S02]  /*8f60*/  HFMA2 R33, R60, R39.reuse, R33 ;  /* 0x000000273c217231 */ /* 0x080fe40000000021 */
[-C--:B------:R-:W-:Y:S02]  /*8f70*/  HFMA2 R35, R62, R39.reuse, R35 ;  /* 0x000000273e237231 */ /* 0x080fe40000000023 */
[----:B------:R-:W-:Y:S01]  /*8f80*/  HFMA2 R34, R58, R39, R34 ;  /* 0x000000273a227231 */ /* 0x000fe20000000022 */
[----:B------:R-:W-:Y:S02]  /*8f90*/  LOP3.LUT R51, R17, 0x3f, RZ, 0xc0, !PT ;  /* 0x0000003f11337812 */ /* 0x000fe400078ec0ff */
[----:B------:R-:W-:-:S02]  /*8fa0*/  IADD3 R50, PT, PT, R36, -0x20, RZ ;  /* 0xffffffe024327810 */ /* 0x000fc40007ffe0ff */
[----:B------:R-:W-:Y:S01]  /*8fb0*/  LOP3.LUT R36, R16, 0x3f, RZ, 0xc0, !PT ;  /* 0x0000003f10247812 */ /* 0x000fe200078ec0ff */
[----:B------:R-:W-:Y:S01]  /*8fc0*/  HADD2 R78, R32.H0_H0, R32.H1_H1 ;  /* 0x30000020204e7230 */ /* 0x000fe20000000800 */
[----:B------:R-:W-:Y:S01]  /*8fd0*/  IADD3 R51, PT, PT, R51, -0x20, RZ ;  /* 0xffffffe033337810 */ /* 0x000fe20007ffe0ff */
[----:B------:R-:W-:Y:S01]  /*8fe0*/  HADD2 R79, R33.H0_H0, R33.H1_H1 ;  /* 0x30000021214f7230 */ /* 0x000fe20000000800 */
[----:B------:R-:W-:Y:S01]  /*8ff0*/  IADD3 R121, PT, PT, R36, -0x20, RZ ;  /* 0xffffffe024797810 */ /* 0x000fe20007ffe0ff */
[----:B------:R-:W-:Y:S01]  /*9000*/  HADD2 R77, R35.H0_H0, R35.H1_H1 ;  /* 0x30000023234d7230 */ /* 0x000fe20000000800 */
[----:B------:R-:W-:Y:S01]  /*9010*/  LOP3.LUT R37, R18, 0x3f, RZ, 0xc0, !PT ;  /* 0x0000003f12257812 */ /* 0x000fe200078ec0ff */
[----:B------:R-:W-:Y:S01]  /*9020*/  HADD2 R76, R34.H0_H0, R34.H1_H1 ;  /* 0x30000022224c7230 */ /* 0x000fe20000000800 */
[----:B------:R-:W-:Y:S01]  /*9030*/  SHF.R.U32.HI R36, RZ, 0x6, R17 ;  /* 0x00000006ff247819 */ /* 0x000fe20000011611 */
[----:B------:R-:W1:Y:S01]  /*9040*/  LDS.128 R32, [UR4+0x190] ;  /* 0x00019004ff207984 */ /* 0x000e620008000c00 */
[----:B------:R2:W-:Y:S02]  /*9050*/  I2F.F16 R119, R51 ;  /* 0x0000003300777306 */ /* 0x0005e40000200c00 */
[----:B------:R-:W-:Y:S01]  /*9060*/  LOP3.LUT R38, R36, 0x3f, RZ, 0xc0, !PT ;  /* 0x0000003f24267812 */ /* 0x000fe200078ec0ff */
[----:B0-----:R-:W-:Y:S01]  /*9070*/  HFMA2 R36, R87, R28, RZ ;  /* 0x0000001c57247231 */ /* 0x001fe200000000ff */
[----:B--2---:R-:W-:-:S02]  /*9080*/  IADD3 R51, PT, PT, R37, -0x20, RZ ;  /* 0xffffffe025337810 */ /* 0x004fc40007ffe0ff */
[----:B------:R-:W-:Y:S02]  /*9090*/  SHF.R.U32.HI R37, RZ, 0x6, R19 ;  /* 0x00000006ff257819 */ /* 0x000fe40000011613 */
[----:B------:R-:W-:Y:S01]  /*90a0*/  IADD3 R88, PT, PT, R38, -0x20, RZ ;  /* 0xffffffe026587810 */ /* 0x000fe20007ffe0ff */
[-C--:B------:R-:W-:Y:S01]  /*90b0*/  HFMA2 R38, R83, R28.reuse, RZ ;  /* 0x0000001c53267231 */ /* 0x080fe200000000ff */
[----:B------:R-:W-:Y:S01]  /*90c0*/  LOP3.LUT R86, R37, 0x3f, RZ, 0xc0, !PT ;  /* 0x0000003f25567812 */ /* 0x000fe200078ec0ff */
[-C--:B------:R-:W-:Y:S02]  /*90d0*/  HFMA2 R37, R85, R28.reuse, RZ.H0_H0 ;  /* 0x0000001c55257231 */ /* 0x080fe400000400ff */
[----:B------:R-:W-:Y:S01]  /*90e0*/  HFMA2 R28, R49, R28, RZ.H0_H0 ;  /* 0x0000001c311c7231 */ /* 0x000fe200000400ff */
[----:B------:R-:W-:Y:S01]  /*90f0*/  SHF.R.U32.HI R84, RZ, 0x6, R16 ;  /* 0x00000006ff547819 */ /* 0x000fe20000011610 */
[-C--:B------:R-:W-:Y:S02]  /*9100*/  HFMA2 R36, R82, R29.reuse, R36 ;  /* 0x0000001d52247231 */ /* 0x080fe40000000024 */
[----:B------:R-:W-:-:S02]  /*9110*/  HFMA2 R37, R44, R29, R37 ;  /* 0x0000001d2c257231 */ /* 0x000fc40000000025 */
[-C--:B------:R-:W-:Y:S02]  /*9120*/  HFMA2 R38, R46, R29.reuse, R38 ;  /* 0x0000001d2e267231 */ /* 0x080fe40000000026 */
[----:B------:R-:W-:Y:S01]  /*9130*/  HFMA2 R39, R48, R29, R28 ;  /* 0x0000001d30277231 */ /* 0x000fe2000000001c */
[----:B------:R-:W-:Y:S01]  /*9140*/  IADD3 R93, PT, PT, R86, -0x20, RZ ;  /* 0xffffffe0565d7810 */ /* 0x000fe20007ffe0ff */
[-C--:B------:R-:W-:Y:S01]  /*9150*/  HFMA2 R28, R41, R30.reuse, R36 ;  /* 0x0000001e291c7231 */ /* 0x080fe20000000024 */
[----:B------:R-:W-:Y:S01]  /*9160*/  LOP3.LUT R86, R84, 0x3f, RZ, 0xc0, !PT ;  /* 0x0000003f54567812 */ /* 0x000fe200078ec0ff */
[-C--:B------:R-:W-:Y:S02]  /*9170*/  HFMA2 R29, R43, R30.reuse, R37 ;  /* 0x0000001e2b1d7231 */ /* 0x080fe40000000025 */
[-C--:B------:R-:W-:Y:S02]  /*9180*/  HFMA2 R84, R45, R30.reuse, R38 ;  /* 0x0000001e2d547231 */ /* 0x080fe40000000026 */
[----:B------:R-:W-:-:S02]  /*9190*/  HFMA2 R30, R47, R30, R39 ;  /* 0x0000001e2f1e7231 */ /* 0x000fc40000000027 */
[----:B------:R-:W0:Y:S01]  /*91a0*/  LDS.128 R36, [UR4+0x200] ;  /* 0x00020004ff247984 */ /* 0x000e220008000c00 */
[-C--:B------:R-:W-:Y:S02]  /*91b0*/  HFMA2 R28, R104, R31.reuse, R28 ;  /* 0x0000001f681c7231 */ /* 0x080fe4000000001c */
[-C--:B------:R-:W-:Y:S02]  /*91c0*/  HFMA2 R29, R96, R31.reuse, R29 ;  /* 0x0000001f601d7231 */ /* 0x080fe4000000001d */
[-C--:B------:R-:W-:Y:S02]  /*91d0*/  HFMA2 R84, R42, R31.reuse, R84 ;  /* 0x0000001f2a547231 */ /* 0x080fe40000000054 */
[----:B------:R-:W-:Y:S01]  /*91e0*/  HFMA2 R30, R40, R31, R30 ;  /* 0x0000001f281e7231 */ /* 0x000fe2000000001e */
[----:B------:R-:W-:Y:S02]  /*91f0*/  SHF.R.U32.HI R31, RZ, 0xc, R17 ;  /* 0x0000000cff1f7819 */ /* 0x000fe40000011611 */
[----:B------:R-:W-:Y:S01]  /*9200*/  IADD3 R86, PT, PT, R86, -0x20, RZ ;  /* 0xffffffe056567810 */ /* 0x000fe20007ffe0ff */
[-C--:B-1----:R-:W-:Y:S01]  /*9210*/  HFMA2 R28, R59, R32.reuse, R28 ;  /* 0x000000203b1c7231 */ /* 0x082fe2000000001c */
[----:B------:R-:W-:Y:S01]  /*9220*/  LOP3.LUT R31, R31, 0x3f, RZ, 0xc0, !PT ;  /* 0x0000003f1f1f7812 */ /* 0x000fe200078ec0ff */
[----:B------:R-:W-:-:S02]  /*9230*/  HFMA2 R29, R57, R32, R29 ;  /* 0x00000020391d7231 */ /* 0x000fc4000000001d */
[-C--:B------:R-:W-:Y:S02]  /*9240*/  HFMA2 R84, R55, R32.reuse, R84 ;  /* 0x0000002037547231 */ /* 0x080fe40000000054 */
[----:B------:R-:W-:Y:S01]  /*9250*/  HFMA2 R30, R61, R32, R30 ;  /* 0x000000203d1e7231 */ /* 0x000fe2000000001e */
[----:B------:R1:W-:Y:S01]  /*9260*/  I2F.F16 R98, R86 ;  /* 0x0000005600627306 */ /* 0x0003e20000200c00 */
[-C--:B------:R-:W-:Y:S02]  /*9270*/  HFMA2 R28, R72, R33.reuse, R28 ;  /* 0x00000021481c7231 */ /* 0x080fe4000000001c */
[-C--:B------:R-:W-:Y:S01]  /*9280*/  HFMA2 R29, R66, R33.reuse, R29 ;  /* 0x00000021421d7231 */ /* 0x080fe2000000001d */
[----:B------:R-:W-:Y:S02]  /*9290*/  SHF.R.U32.HI R32, RZ, 0x12, R17 ;  /* 0x00000012ff207819 */ /* 0x000fe40000011611 */
[----:B-1----:R-:W-:Y:S01]  /*92a0*/  IADD3 R86, PT, PT, R31, -0x20, RZ ;  /* 0xffffffe01f567810 */ /* 0x002fe20007ffe0ff */
[----:B------:R-:W-:-:S02]  /*92b0*/  HFMA2 R31, R70, R33, R84 ;  /* 0x00000021461f7231 */ /* 0x000fc40000000054 */
[----:B------:R-:W-:Y:S02]  /*92c0*/  HFMA2 R33, R68, R33, R30 ;  /* 0x0000002144217231 */ /* 0x000fe4000000001e */
[-C--:B------:R-:W-:Y:S02]  /*92d0*/  HFMA2 R30, R69, R34.reuse, R29 ;  /* 0x00000022451e7231 */ /* 0x080fe4000000001d */
[-C--:B------:R-:W-:Y:S01]  /*92e0*/  HFMA2 R29, R63, R34.reuse, R33 ;  /* 0x000000223f1d7231 */ /* 0x080fe20000000021 */
[----:B------:R-:W-:Y:S02]  /*92f0*/  SHF.R.U32.HI R33, RZ, 0xc, R18 ;  /* 0x0000000cff217819 */ /* 0x000fe40000011612 */
[----:B------:R-:W-:Y:S02]  /*9300*/  LOP3.LUT R32, R32, 0x3f, RZ, 0xc0, !PT ;  /* 0x0000003f20207812 */ /* 0x000fe400078ec0ff */
[----:B------:R-:W-:Y:S02]  /*9310*/  LOP3.LUT R33, R33, 0x3f, RZ, 0xc0, !PT ;  /* 0x0000003f21217812 */ /* 0x000fe400078ec0ff */
[----:B------:R-:W-:Y:S01]  /*9320*/  IADD3 R91, PT, PT, R32, -0x20, RZ ;  /* 0xffffffe0205b7810 */ /* 0x000fe20007ffe0ff */
[----:B------:R-:W-:Y:S01]  /*9330*/  HFMA2 R32, R67, R34, R28 ;  /* 0x0000002243207231 */ /* 0x000fe2000000001c */
[----:B------:R-:W-:-:S02]  /*9340*/  IADD3 R33, PT, PT, R33, -0x20, RZ ;  /* 0xffffffe021217810 */ /* 0x000fc40007ffe0ff */
[--C-:B------:R-:W-:Y:S01]  /*9350*/  SHF.R.U32.HI R89, RZ, 0xc, R16.reuse ;  /* 0x0000000cff597819 */ /* 0x100fe20000011610 */
[----:B------:R-:W-:Y:S01]  /*9360*/  HFMA2 R95, R64, R35, R32 ;  /* 0x00000023405f7231 */ /* 0x000fe20000000020 */
[----:B------:R-:W-:Y:S01]  /*9370*/  SHF.R.U32.HI R90, RZ, 0x12, R16 ;  /* 0x00000012ff5a7819 */ /* 0x000fe20000011610 */
[-C--:B0-----:R-:W-:Y:S02]  /*9380*/  HFMA2 R87, R87, R36.reuse, RZ ;  /* 0x0000002457577231 */ /* 0x081fe400000000ff */
[-C--:B------:R-:W-:Y:S02]  /*9390*/  HFMA2 R85, R85, R36.reuse, RZ.H0_H0 ;  /* 0x0000002455557231 */ /* 0x080fe400000400ff */
[-C--:B------:R-:W-:Y:S01]  /*93a0*/  HFMA2 R83, R83, R36.reuse, RZ ;  /* 0x0000002453537231 */ /* 0x080fe200000000ff */
[--C-:B------:R-:W-:Y:S01]  /*93b0*/  SHF.R.U32.HI R32, RZ, 0xc, R19.reuse ;  /* 0x0000000cff207819 */ /* 0x100fe20000011613 */
[----:B------:R-:W-:Y:S01]  /*93c0*/  HFMA2 R36, R49, R36, RZ.H0_H0 ;  /* 0x0000002431247231 */ /* 0x000fe200000400ff */
[----:B------:R0:W-:Y:S01]  /*93d0*/  I2F.F16 R120, R33 ;  /* 0x0000002100787306 */ /* 0x0001e20000200c00 */
[----:B------:R-:W-:Y:S01]  /*93e0*/  LOP3.LUT R89, R89, 0x3f, RZ, 0xc0, !PT ;  /* 0x0000003f59597812 */ /* 0x000fe200078ec0ff */
[-C--:B------:R-:W-:Y:S01]  /*93f0*/  HFMA2 R87, R82, R37.reuse, R87 ;  /* 0x0000002552577231 */ /* 0x080fe20000000057 */
[----:B------:R-:W-:Y:S01]  /*9400*/  LOP3.LUT R90, R90, 0x3f, RZ, 0xc0, !PT ;  /* 0x0000003f5a5a7812 */ /* 0x000fe200078ec0ff */
[-C--:B------:R-:W-:Y:S01]  /*9410*/  HFMA2 R85, R44, R37.reuse, R85 ;  /* 0x000000252c557231 */ /* 0x080fe20000000055 */
[----:B------:R-:W-:Y:S01]  /*9420*/  LOP3.LUT R32, R32, 0x3f, RZ, 0xc0, !PT ;  /* 0x0000003f20207812 */ /* 0x000fe200078ec0ff */
[-C--:B------:R-:W-:Y:S01]  /*9430*/  HFMA2 R46, R46, R37.reuse, R83 ;  /* 0x000000252e2e7231 */ /* 0x080fe20000000053 */
[----:B0-----:R-:W-:Y:S01]  /*9440*/  SHF.R.U32.HI R33, RZ, 0x12, R19 ;  /* 0x00000012ff217819 */ /* 0x001fe20000011613 */
[----:B------:R-:W-:Y:S01]  /*9450*/  HFMA2 R36, R48, R37, R36 ;  /* 0x0000002530247231 */ /* 0x000fe20000000024 */
[----:B------:R-:W-:-:S02]  /*9460*/  IADD3 R118, PT, PT, R89, -0x20, RZ ;  /* 0xffffffe059767810 */ /* 0x000fc40007ffe0ff */
[----:B------:R-:W-:Y:S01]  /*9470*/  LOP3.LUT R37, R33, 0x3f, RZ, 0xc0, !PT ;  /* 0x0000003f21257812 */ /* 0x000fe200078ec0ff */
[-C--:B------:R-:W-:Y:S01]  /*9480*/  HFMA2 R87, R41, R38.reuse, R87 ;  /* 0x0000002629577231 */ /* 0x080fe20000000057 */
[----:B------:R-:W-:Y:S02]  /*9490*/  IADD3 R89, PT, PT, R90, -0x20, RZ ;  /* 0xffffffe05a597810 */ /* 0x000fe40007ffe0ff */
[----:B------:R-:W-:Y:S02]  /*94a0*/  IADD3 R48, PT, PT, R32, -0x20, RZ ;  /* 0xffffffe020307810 */ /* 0x000fe40007ffe0ff */
[----:B------:R-:W-:Y:S02]  /*94b0*/  SHF.R.U32.HI R90, RZ, 0x6, R18 ;  /* 0x00000006ff5a7819 */ /* 0x000fe40000011612 */
[----:B------:R-:W-:Y:S01]  /*94c0*/  IADD3 R41, PT, PT, R37, -0x20, RZ ;  /* 0xffffffe025297810 */ /* 0x000fe20007ffe0ff */
[----:B------:R-:W-:Y:S01]  /*94d0*/  HFMA2 R36, R47, R38, R36 ;  /* 0x000000262f247231 */ /* 0x000fe20000000024 */
[----:B------:R-:W-:Y:S01]  /*94e0*/  LOP3.LUT R90, R90, 0x3f, RZ, 0xc0, !PT ;  /* 0x0000003f5a5a7812 */ /* 0x000fe200078ec0ff */
[----:B------:R-:W-:Y:S02]  /*94f0*/  I2F.F16 R48, R48 ;  /* 0x0000003000307306 */ /* 0x000fe40000200c00 */
[----:B------:R-:W-:Y:S01]  /*9500*/  HFMA2 R107, R40, R39, R36 ;  /* 0x00000027286b7231 */ /* 0x000fe20000000024 */
[----:B------:R-:W-:Y:S01]  /*9510*/  IADD3 R28, PT, PT, R90, -0x20, RZ ;  /* 0xffffffe05a1c7810 */ /* 0x000fe20007ffe0ff */
[----:B------:R-:W-:-:S04]  /*9520*/  HFMA2 R90, R58, R35, R29 ;  /* 0x000000233a5a7231 */ /* 0x000fc8000000001d */
[----:B------:R-:W0:Y:S01]  /*9530*/  I2F.F16 R47, R41 ;  /* 0x00000029002f7306 */ /* 0x000e220000200c00 */
[----:B------:R-:W-:Y:S02]  /*9540*/  SHF.R.U32.HI R29, RZ, 0x12, R18 ;  /* 0x00000012ff1d7819 */ /* 0x000fe40000011612 */
[----:B------:R-:W-:Y:S02]  /*9550*/  SHF.R.U32.HI R40, RZ, 0x18, R16 ;  /* 0x00000018ff287819 */ /* 0x000fe40000011610 */
[----:B------:R-:W-:Y:S01]  /*9560*/  SHF.R.U32.HI R44, RZ, 0x18, R17 ;  /* 0x00000018ff2c7819 */ /* 0x000fe20000011611 */
[----:B------:R-:W-:Y:S01]  /*9570*/  HFMA2 R31, R65, R34, R31 ;  /* 0x00000022411f7231 */ /* 0x000fe2000000001f */
[----:B------:R-:W-:Y:S01]  /*9580*/  LOP3.LUT R29, R29, 0x3f, RZ, 0xc0, !PT ;  /* 0x0000003f1d1d7812 */ /* 0x000fe200078ec0ff */
[-C--:B------:R-:W-:Y:S01]  /*9590*/  HFMA2 R46, R45, R38.reuse, R46 ;  /* 0x000000262d2e7231 */ /* 0x080fe2000000002e */
[----:B------:R-:W-:Y:S01]  /*95a0*/  LOP3.LUT R40, R40, 0x3f, RZ, 0xc0, !PT ;  /* 0x0000003f28287812 */ /* 0x000fe200078ec0ff */
[----:B------:R-:W-:Y:S01]  /*95b0*/  HFMA2 R85, R43, R38, R85 ;  /* 0x000000262b557231 */ /* 0x000fe20000000055 */
[----:B------:R-:W-:-:S02]  /*95c0*/  SHF.R.U32.HI R45, RZ, 0x18, R18 ;  /* 0x00000018ff2d7819 */ /* 0x000fc40000011612 */
[----:B------:R-:W-:Y:S01]  /*95d0*/  LOP3.LUT R44, R44, 0x3f, RZ, 0xc0, !PT ;  /* 0x0000003f2c2c7812 */ /* 0x000fe200078ec0ff */
[----:B------:R-:W-:Y:S01]  /*95e0*/  I2F.F16 R84, R86 ;  /* 0x0000005600547306 */ /* 0x000fe20000200c00 */
[-C--:B------:R-:W-:Y:S02]  /*95f0*/  HFMA2 R94, R60, R35.reuse, R30 ;  /* 0x000000233c5e7231 */ /* 0x080fe4000000001e */
[----:B------:R-:W-:Y:S01]  /*9600*/  HFMA2 R92, R62, R35, R31 ;  /* 0x000000233e5c7231 */ /* 0x000fe2000000001f */
[----:B------:R-:W-:Y:S01]  /*9610*/  IADD3 R83, PT, PT, R29, -0x20, RZ ;  /* 0xffffffe01d537810 */ /* 0x000fe20007ffe0ff */
[-C--:B------:R-:W-:Y:S02]  /*9620*/  HFMA2 R104, R104, R39.reuse, R87 ;  /* 0x0000002768687231 */ /* 0x080fe40000000057 */
[-C--:B------:R-:W-:Y:S02]  /*9630*/  HFMA2 R96, R96, R39.reuse, R85 ;  /* 0x0000002760607231 */ /* 0x080fe40000000055 */
[----:B------:R-:W-:Y:S01]  /*9640*/  HFMA2 R97, R42, R39, R46 ;  /* 0x000000272a617231 */ /* 0x000fe2000000002e */
[----:B------:R-:W-:Y:S01]  /*9650*/  IADD3 R125, PT, PT, R40, -0x20, RZ ;  /* 0xffffffe0287d7810 */ /* 0x000fe20007ffe0ff */
[----:B------:R1:W-:Y:S01]  /*9660*/  I2F.F16 R86, R28 ;  /* 0x0000001c00567306 */ /* 0x0003e20000200c00 */
[----:B------:R-:W-:Y:S01]  /*9670*/  LDS.128 R32, [UR4+0x120] ;  /* 0x00012004ff207984 */ /* 0x000fe20008000c00 */
[----:B0-----:R-:W-:-:S02]  /*9680*/  PRMT R48, R48, 0x5410, R47 ;  /* 0x0000541030307816 */ /* 0x001fc4000000002f */
[----:B------:R-:W-:Y:S01]  /*9690*/  LOP3.LUT R82, R45, 0x3f, RZ, 0xc0, !PT ;  /* 0x0000003f2d527812 */ /* 0x000fe200078ec0ff */
[----:B------:R-:W-:Y:S01]  /*96a0*/  LDS.128 R36, [UR4+0x20] ;  /* 0x00002004ff247984 */ /* 0x000fe20008000c00 */
[----:B------:R-:W-:-:S03]  /*96b0*/  IADD3 R123, PT, PT, R44, -0x20, RZ ;  /* 0xffffffe02c7b7810 */ /* 0x000fc60007ffe0ff */
[----:B-1----:R-:W0:Y:S04]  /*96c0*/  LDS.128 R28, [UR4+0xa0] ;  /* 0x0000a004ff1c7984 */ /* 0x002e280008000c00 */
[----:B------:R-:W1:Y:S04]  /*96d0*/  LDS.128 R40, [UR4+0x1a0] ;  /* 0x0001a004ff287984 */ /* 0x000e680008000c00 */
[----:B------:R-:W2:Y:S01]  /*96e0*/  LDS.128 R44, [UR4+0x220] ;  /* 0x00022004ff2c7984 */ /* 0x000ea20008000c00 */
[----:B------:R-:W3:Y:S08]  /*96f0*/  I2F.F16 R83, R83 ;  /* 0x0000005300537306 */ /* 0x000ef00000200c00 */
[----:B------:R-:W-:Y:S08]  /*9700*/  I2F.F16 R50, R50 ;  /* 0x0000003200327306 */ /* 0x000ff00000200c00 */
[----:B------:R-:W-:Y:S08]  /*9710*/  I2F.F16 R121, R121 ;  /* 0x0000007900797306 */ /* 0x000ff00000200c00 */
[----:B------:R-:W-:Y:S08]  /*9720*/  I2F.F16 R51, R51 ;  /* 0x0000003300337306 */ /* 0x000ff00000200c00 */
[----:B------:R-:W4:Y:S08]  /*9730*/  I2F.F16 R93, R93 ;  /* 0x0000005d005d7306 */ /* 0x000f300000200c00 */
[----:B------:R-:W5:Y:S08]  /*9740*/  I2F.F16 R88, R88 ;  /* 0x0000005800587306 */ /* 0x000f700000200c00 */
[----:B------:R-:W-:Y:S08]  /*9750*/  I2F.F16 R118, R118 ;  /* 0x0000007600767306 */ /* 0x000ff00000200c00 */
[----:B------:R-:W1:Y:S08]  /*9760*/  I2F.F16 R89, R89 ;  /* 0x0000005900597306 */ /* 0x000e700000200c00 */
[----:B------:R-:W2:Y:S01]  /*9770*/  I2F.F16 R91, R91 ;  /* 0x0000005b005b7306 */ /* 0x000ea20000200c00 */
[----:B---3--:R-:W-:-:S02]  /*9780*/  PRMT R120, R120, 0x5410, R83 ;  /* 0x0000541078787816 */ /* 0x008fc40000000053 */
[----:B----4-:R-:W-:Y:S02]  /*9790*/  PRMT R49, R50, 0x5410, R93 ;  /* 0x0000541032317816 */ /* 0x010fe4000000005d */
[----:B------:R-:W-:Y:S02]  /*97a0*/  PRMT R121, R121, 0x5410, R98 ;  /* 0x0000541079797816 */ /* 0x000fe40000000062 */
[----:B------:R-:W-:Y:S02]  /*97b0*/  PRMT R51, R51, 0x5410, R86 ;  /* 0x0000541033337816 */ /* 0x000fe40000000056 */
[----:B------:R-:W-:Y:S02]  /*97c0*/  SHF.R.U32.HI R83, RZ, 0x18, R19 ;  /* 0x00000018ff537819 */ /* 0x000fe40000011613 */
[----:B-----5:R-:W-:Y:S01]  /*97d0*/  PRMT R119, R119, 0x5410, R88 ;  /* 0x0000541077777816 */ /* 0x020fe20000000058 */
[-C--:B0-----:R-:W-:Y:S01]  /*97e0*/  HFMA2 R85, R121, R28.reuse, RZ ;  /* 0x0000001c79557231 */ /* 0x081fe200000000ff */
[----:B-1----:R-:W-:Y:S01]  /*97f0*/  PRMT R118, R118, 0x5410, R89 ;  /* 0x0000541076767816 */ /* 0x002fe20000000059 */
[-C--:B------:R-:W-:Y:S01]  /*9800*/  HFMA2 R87, R49, R28.reuse, RZ.H0_H0 ;  /* 0x0000001c31577231 */ /* 0x080fe200000400ff */
[----:B------:R-:W-:Y:S01]  /*9810*/  LOP3.LUT R86, R83, 0x3f, RZ, 0xc0, !PT ;  /* 0x0000003f53567812 */ /* 0x000fe200078ec0ff */
[----:B------:R-:W-:Y:S01]  /*9820*/  HFMA2 R83, R51, R28, RZ ;  /* 0x0000001c33537231 */ /* 0x000fe200000000ff */
[----:B--2---:R-:W-:Y:S01]  /*9830*/  PRMT R50, R84, 0x5410, R91 ;  /* 0x0000541054327816 */ /* 0x004fe2000000005b */
[----:B------:R-:W-:-:S02]  /*9840*/  HFMA2 R88, R121, R32, RZ ;  /* 0x0000002079587231 */ /* 0x000fc400000000ff */
[-C--:B------:R-:W-:Y:S02]  /*9850*/  HFMA2 R93, R49, R32.reuse, RZ.H0_H0 ;  /* 0x00000020315d7231 */ /* 0x080fe400000400ff */
[----:B------:R-:W-:Y:S02]  /*9860*/  HFMA2 R89, R51, R32, RZ ;  /* 0x0000002033597231 */ /* 0x000fe400000000ff */
[-C--:B------:R-:W-:Y:S02]  /*9870*/  HFMA2 R111, R49, R36.reuse, RZ.H0_H0 ;  /* 0x00000024316f7231 */ /* 0x080fe400000400ff */
[----:B------:R-:W-:Y:S02]  /*9880*/  HFMA2 R98, R121, R36, RZ ;  /* 0x0000002479627231 */ /* 0x000fe400000000ff */
[----:B------:R-:W-:Y:S02]  /*9890*/  HFMA2 R117, R49, R40, RZ.H0_H0 ;  /* 0x0000002831757231 */ /* 0x000fe400000400ff */
[----:B------:R-:W-:-:S02]  /*98a0*/  HFMA2 R106, R51, R36, RZ ;  /* 0x00000024336a7231 */ /* 0x000fc400000000ff */
[----:B------:R-:W-:Y:S02]  /*98b0*/  HFMA2 R84, R119, R28, RZ.H0_H0 ;  /* 0x0000001c77547231 */ /* 0x000fe400000400ff */
[----:B------:R-:W-:Y:S02]  /*98c0*/  HFMA2 R116, R121, R40, RZ ;  /* 0x0000002879747231 */ /* 0x000fe400000000ff */
[----:B------:R-:W-:Y:S02]  /*98d0*/  HFMA2 R91, R119, R32, RZ.H0_H0 ;  /* 0x00000020775b7231 */ /* 0x000fe400000400ff */
[----:B------:R-:W-:Y:S02]  /*98e0*/  HFMA2 R114, R51, R40, RZ ;  /* 0x0000002833727231 */ /* 0x000fe400000000ff */
[----:B------:R-:W-:Y:S02]  /*98f0*/  HFMA2 R105, R119, R36, RZ.H0_H0 ;  /* 0x0000002477697231 */ /* 0x000fe400000400ff */
[----:B------:R-:W-:-:S02]  /*9900*/  HFMA2 R121, R121, R44, RZ ;  /* 0x0000002c79797231 */ /* 0x000fc400000000ff */
[----:B------:R-:W-:Y:S02]  /*9910*/  HFMA2 R115, R119, R40, RZ.H0_H0 ;  /* 0x0000002877737231 */ /* 0x000fe400000400ff */
[-C--:B------:R-:W-:Y:S02]  /*9920*/  HFMA2 R51, R51, R44.reuse, RZ ;  /* 0x0000002c33337231 */ /* 0x080fe400000000ff */
[-C--:B------:R-:W-:Y:S02]  /*9930*/  HFMA2 R49, R49, R44.reuse, RZ.H0_H0 ;  /* 0x0000002c31317231 */ /* 0x080fe400000400ff */
[----:B------:R-:W-:Y:S02]  /*9940*/  HFMA2 R119, R119, R44, RZ.H0_H0 ;  /* 0x0000002c77777231 */ /* 0x000fe400000400ff */
[C---:B------:R-:W-:Y:S02]  /*9950*/  HFMA2 R85, R118.reuse, R29, R85 ;  /* 0x0000001d76557231 */ /* 0x040fe40000000055 */
[----:B------:R-:W-:-:S02]  /*9960*/  HFMA2 R88, R118, R33, R88 ;  /* 0x0000002176587231 */ /* 0x000fc40000000058 */
[C---:B------:R-:W-:Y:S02]  /*9970*/  HFMA2 R98, R118.reuse, R37, R98 ;  /* 0x0000002576627231 */ /* 0x040fe40000000062 */
[----:B------:R-:W-:Y:S02]  /*9980*/  HFMA2 R116, R118, R41, R116 ;  /* 0x0000002976747231 */ /* 0x000fe40000000074 */
        /* <DEDUP_REMOVED lines=11> */
[----:B------:R-:W-:Y:S02]  /*9a40*/  HFMA2 R120, R120, R45, R51 ;  /* 0x0000002d78787231 */ /* 0x000fe40000000033 */
[-C--:B------:R-:W-:Y:S02]  /*9a50*/  HFMA2 R115, R50, R41.reuse, R115 ;  /* 0x0000002932737231 */ /* 0x080fe40000000073 */
[----:B------:R-:W-:Y:S02]  /*9a60*/  HFMA2 R117, R48, R41, R117 ;  /* 0x0000002930757231 */ /* 0x000fe40000000075 */
[-C--:B------:R-:W-:Y:S02]  /*9a70*/  HFMA2 R119, R50, R45.reuse, R119 ;  /* 0x0000002d32777231 */ /* 0x080fe40000000077 */
[----:B------:R-:W-:-:S02]  /*9a80*/  HFMA2 R121, R48, R45, R49 ;  /* 0x0000002d30797231 */ /* 0x000fc40000000031 */
[----:B------:R-:W0:Y:S01]  /*9a90*/  LDS.128 R48, [UR4+0x210] ;  /* 0x00021004ff307984 */ /* 0x000e220008000c00 */
[----:B------:R-:W-:-:S04]  /*9aa0*/  SHF.R.U32 R19, R19, 0x1e, R27 ;  /* 0x0000001e13137819 */ /* 0x000fc8000000161b */
[----:B------:R-:W-:Y:S02]  /*9ab0*/  LOP3.LUT R32, R19, 0x3f, RZ, 0xc0, !PT ;  /* 0x0000003f13207812 */ /* 0x000fe400078ec0ff */
[----:B------:R-:W-:Y:S02]  /*9ac0*/  SHF.R.U32.HI R19, RZ, 0x4, R24 ;  /* 0x00000004ff137819 */ /* 0x000fe40000011618 */
[----:B------:R-:W-:Y:S02]  /*9ad0*/  SHF.R.U32 R17, R17, 0x1e, R25 ;  /* 0x0000001e11117819 */ /* 0x000fe40000001619 */
[----:B------:R-:W-:Y:S02]  /*9ae0*/  SHF.R.U32 R28, R18, 0x1e, R26 ;  /* 0x0000001e121c7819 */ /* 0x000fe4000000161a */
[----:B------:R-:W-:Y:S02]  /*9af0*/  LOP3.LUT R19, R19, 0x3f, RZ, 0xc0, !PT ;  /* 0x0000003f13137812 */ /* 0x000fe400078ec0ff */
[----:B------:R-:W-:-:S02]  /*9b00*/  SHF.R.U32.HI R36, RZ, 0xa, R24 ;  /* 0x0000000aff247819 */ /* 0x000fc40000011618 */
[----:B------:R-:W-:Y:S01]  /*9b10*/  IADD3 R45, PT, PT, R32, -0x20, RZ ;  /* 0xffffffe0202d7810 */ /* 0x000fe20007ffe0ff */
[----:B------:R-:W-:Y:S01]  /*9b20*/  HADD2 R32, R92.H0_H0, R92.H1_H1 ;  /* 0x3000005c5c207230 */ /* 0x000fe20000000800 */
[----:B------:R-:W-:Y:S02]  /*9b30*/  LOP3.LUT R17, R17, 0x3f, RZ, 0xc0, !PT ;  /* 0x0000003f11117812 */ /* 0x000fe400078ec0ff */
[----:B------:R-:W-:Y:S02]  /*9b40*/  LOP3.LUT R28, R28, 0x3f, RZ, 0xc0, !PT ;  /* 0x0000003f1c1c7812 */ /* 0x000fe400078ec0ff */
[----:B------:R-:W-:Y:S02]  /*9b50*/  IADD3 R92, PT, PT, R19, -0x20, RZ ;  /* 0xffffffe0135c7810 */ /* 0x000fe40007ffe0ff */
[----:B------:R-:W-:Y:S02]  /*9b60*/  LOP3.LUT R19, R36, 0x3f, RZ, 0xc0, !PT ;  /* 0x0000003f24137812 */ /* 0x000fe400078ec0ff */
[----:B------:R-:W-:-:S02]  /*9b70*/  IADD3 R18, PT, PT, R17, -0x20, RZ ;  /* 0xffffffe011127810 */ /* 0x000fc40007ffe0ff */
[----:B------:R-:W-:Y:S01]  /*9b80*/  IADD3 R17, PT, PT, R28, -0x20, RZ ;  /* 0xffffffe01c117810 */ /* 0x000fe20007ffe0ff */
[----:B------:R-:W-:Y:S01]  /*9b90*/  HADD2 R28, R95.H0_H0, R95.H1_H1 ;  /* 0x3000005f5f1c7230 */ /* 0x000fe20000000800 */
[----:B------:R-:W-:Y:S02]  /*9ba0*/  IADD3 R95, PT, PT, R19, -0x20, RZ ;  /* 0xffffffe0135f7810 */ /* 0x000fe40007ffe0ff */
[--C-:B------:R-:W-:Y:S01]  /*9bb0*/  SHF.R.U32 R16, R16, 0x1e, R24.reuse ;  /* 0x0000001e10107819 */ /* 0x100fe20000001618 */
[-C--:B0-----:R-:W-:Y:S02]  /*9bc0*/  HFMA2 R36, R59, R48.reuse, R104 ;  /* 0x000000303b247231 */ /* 0x081fe40000000068 */
[-C--:B------:R-:W-:Y:S02]  /*9bd0*/  HFMA2 R37, R57, R48.reuse, R96 ;  /* 0x0000003039257231 */ /* 0x080fe40000000060 */
[-C--:B------:R-:W-:Y:S02]  /*9be0*/  HFMA2 R40, R55, R48.reuse, R97 ;  /* 0x0000003037287231 */ /* 0x080fe40000000061 */
[----:B------:R-:W-:Y:S01]  /*9bf0*/  HFMA2 R41, R61, R48, R107 ;  /* 0x000000303d297231 */ /* 0x000fe2000000006b */
[----:B------:R-:W-:Y:S01]  /*9c00*/  SHF.R.U32.HI R48, RZ, 0x10, R24 ;  /* 0x00000010ff307819 */ /* 0x000fe20000011618 */
[----:B------:R-:W-:-:S02]  /*9c10*/  HFMA2 R36, R72, R49, R36 ;  /* 0x0000003148247231 */ /* 0x000fc40000000024 */
[-C--:B------:R-:W-:Y:S02]  /*9c20*/  HFMA2 R37, R66, R49.reuse, R37 ;  /* 0x0000003142257231 */ /* 0x080fe40000000025 */
[-C--:B------:R-:W-:Y:S01]  /*9c30*/  HFMA2 R40, R70, R49.reuse, R40 ;  /* 0x0000003146287231 */ /* 0x080fe20000000028 */
[----:B------:R-:W-:Y:S01]  /*9c40*/  LOP3.LUT R19, R48, 0x3f, RZ, 0xc0, !PT ;  /* 0x0000003f30137812 */ /* 0x000fe200078ec0ff */
[----:B------:R-:W-:Y:S01]  /*9c50*/  HFMA2 R41, R68, R49, R41 ;  /* 0x0000003144297231 */ /* 0x000fe20000000029 */
[----:B------:R-:W-:Y:S02]  /*9c60*/  SHF.R.U32.HI R49, RZ, 0x16, R24 ;  /* 0x00000016ff317819 */ /* 0x000fe40000011618 */
[----:B------:R-:W-:Y:S02]  /*9c70*/  LOP3.LUT R16, R16, 0x3f, RZ, 0xc0, !PT ;  /* 0x0000003f10107812 */ /* 0x000fe400078ec0ff */
[----:B------:R-:W-:Y:S02]  /*9c80*/  IADD3 R48, PT, PT, R19, -0x20, RZ ;  /* 0xffffffe013307810 */ /* 0x000fe40007ffe0ff */
[----:B------:R-:W-:-:S02]  /*9c90*/  LOP3.LUT R19, R49, 0x3f, RZ, 0xc0, !PT ;  /* 0x0000003f31137812 */ /* 0x000fc400078ec0ff */
[----:B------:R-:W-:Y:S01]  /*9ca0*/  SHF.R.U32.HI R49, RZ, 0x4, R25 ;  /* 0x00000004ff317819 */ /* 0x000fe20000011619 */
[-C--:B------:R-:W-:Y:S01]  /*9cb0*/  HFMA2 R36, R67, R50.reuse, R36 ;  /* 0x0000003243247231 */ /* 0x080fe20000000024 */
[----:B------:R-:W-:Y:S01]  /*9cc0*/  IADD3 R16, PT, PT, R16, -0x20, RZ ;  /* 0xffffffe010107810 */ /* 0x000fe20007ffe0ff */
[-C--:B------:R-:W-:Y:S02]  /*9cd0*/  HFMA2 R37, R69, R50.reuse, R37 ;  /* 0x0000003245257231 */ /* 0x080fe40000000025 */
[-C--:B------:R-:W-:Y:S02]  /*9ce0*/  HFMA2 R40, R65, R50.reuse, R40 ;  /* 0x0000003241287231 */ /* 0x080fe40000000028 */
[----:B------:R-:W-:Y:S01]  /*9cf0*/  HFMA2 R41, R63, R50, R41 ;  /* 0x000000323f297231 */ /* 0x000fe20000000029 */
[----:B------:R-:W-:Y:S02]  /*9d00*/  IADD3 R97, PT, PT, R19, -0x20, RZ ;  /* 0xffffffe013617810 */ /* 0x000fe40007ffe0ff */
[----:B------:R-:W-:-:S02]  /*9d10*/  LOP3.LUT R19, R49, 0x3f, RZ, 0xc0, !PT ;  /* 0x0000003f31137812 */ /* 0x000fc400078ec0ff */
[----:B------:R-:W-:Y:S01]  /*9d20*/  SHF.R.U32.HI R49, RZ, 0xa, R25 ;  /* 0x0000000aff317819 */ /* 0x000fe20000011619 */
[-C--:B------:R-:W-:Y:S02]  /*9d30*/  HFMA2 R36, R64, R51.reuse, R36 ;  /* 0x0000003340247231 */ /* 0x080fe40000000024 */
[-C--:B------:R-:W-:Y:S02]  /*9d40*/  HFMA2 R37, R60, R51.reuse, R37 ;  /* 0x000000333c257231 */ /* 0x080fe40000000025 */
[-C--:B------:R-:W-:Y:S02]  /*9d50*/  HFMA2 R40, R62, R51.reuse, R40 ;  /* 0x000000333e287231 */ /* 0x080fe40000000028 */
[----:B------:R-:W-:Y:S01]  /*9d60*/  HFMA2 R41, R58, R51, R41 ;  /* 0x000000333a297231 */ /* 0x000fe20000000029 */
[----:B------:R-:W-:Y:S01]  /*9d70*/  I2F.F16 R125, R125 ;  /* 0x0000007d007d7306 */ /* 0x000fe20000200c00 */
[----:B------:R-:W-:Y:S02]  /*9d80*/  IADD3 R51, PT, PT, R19, -0x20, RZ ;  /* 0xffffffe013337810 */ /* 0x000fe40007ffe0ff */
[----:B------:R-:W-:-:S02]  /*9d90*/  LOP3.LUT R19, R49, 0x3f, RZ, 0xc0, !PT ;  /* 0x0000003f31137812 */ /* 0x000fc400078ec0ff */
[----:B------:R-:W-:-:S03]  /*9da0*/  SHF.R.U32.HI R49, RZ, 0x10, R25 ;  /* 0x00000010ff317819 */ /* 0x000fc60000011619 */
[----:B------:R-:W0:Y:S01]  /*9db0*/  I2F.F16 R16, R16 ;  /* 0x0000001000107306 */ /* 0x000e220000200c00 */
[----:B------:R-:W-:Y:S01]  /*9dc0*/  HADD2 R33, R90.H0_H0, R90.H1_H1 ;  /* 0x3000005a5a217230 */ /* 0x000fe20000000800 */
[----:B------:R-:W-:Y:S02]  /*9dd0*/  IADD3 R90, PT, PT, R19, -0x20, RZ ;  /* 0xffffffe0135a7810 */ /* 0x000fe40007ffe0ff */
[----:B------:R-:W-:-:S04]  /*9de0*/  LOP3.LUT R19, R49, 0x3f, RZ, 0xc0, !PT ;  /* 0x0000003f31137812 */ /* 0x000fc800078ec0ff */
[----:B------:R-:W-:Y:S02]  /*9df0*/  IADD3 R19, PT, PT, R19, -0x20, RZ ;  /* 0xffffffe013137810 */ /* 0x000fe40007ffe0ff */
[----:B------:R-:W-:Y:S02]  /*9e00*/  IADD3 R126, PT, PT, R86, -0x20, RZ ;  /* 0xffffffe0567e7810 */ /* 0x000fe40007ffe0ff */
[----:B------:R0:W-:Y:S01]  /*9e10*/  I2F.F16 R49, R19 ;  /* 0x0000001300317306 */ /* 0x0001e20000200c00 */
[----:B------:R-:W-:Y:S01]  /*9e20*/  HADD2 R29, R94.H0_H0, R94.H1_H1 ;  /* 0x3000005e5e1d7230 */ /* 0x000fe20000000800 */
[----:B------:R-:W-:Y:S02]  /*9e30*/  SHF.R.U32.HI R94, RZ, 0xa, R26 ;  /* 0x0000000aff5e7819 */ /* 0x000fe4000001161a */
[----:B0-----:R-:W-:Y:S02]  /*9e40*/  PRMT R19, R125, 0x5410, R16 ;  /* 0x000054107d137816 */ /* 0x001fe40000000010 */
[----:B------:R-:W-:-:S02]  /*9e50*/  SHF.R.U32.HI R16, RZ, 0x4, R26 ;  /* 0x00000004ff107819 */ /* 0x000fc4000001161a */
[----:B------:R-:W-:Y:S02]  /*9e60*/  I2F.F16 R126, R126 ;  /* 0x0000007e007e7306 */ /* 0x000fe40000200c00 */
[----:B------:R-:W-:-:S06]  /*9e70*/  LOP3.LUT R16, R16, 0x3f, RZ, 0xc0, !PT ;  /* 0x0000003f10107812 */ /* 0x000fcc00078ec0ff */
[----:B------:R-:W0:Y:S01]  /*9e80*/  I2F.F16 R45, R45 ;  /* 0x0000002d002d7306 */ /* 0x000e220000200c00 */
[----:B------:R-:W-:Y:S02]  /*9e90*/  IADD3 R96, PT, PT, R16, -0x20, RZ ;  /* 0xffffffe010607810 */ /* 0x000fe40007ffe0ff */
[----:B------:R-:W-:-:S04]  /*9ea0*/  LOP3.LUT R16, R94, 0x3f, RZ, 0xc0, !PT ;  /* 0x0000003f5e107812 */ /* 0x000fc800078ec0ff */
[----:B------:R-:W-:Y:S01]  /*9eb0*/  IADD3 R16, PT, PT, R16, -0x20, RZ ;  /* 0xffffffe010107810 */ /* 0x000fe20007ffe0ff */
[----:B------:R-:W-:Y:S08]  /*9ec0*/  I2F.F16 R92, R92 ;  /* 0x0000005c005c7306 */ /* 0x000ff00000200c00 */
[----:B------:R-:W1:Y:S08]  /*9ed0*/  I2F.F16 R95, R95 ;  /* 0x0000005f005f7306 */ /* 0x000e700000200c00 */
[----:B------:R-:W-:Y:S08]  /*9ee0*/  I2F.F16 R48, R48 ;  /* 0x0000003000307306 */ /* 0x000ff00000200c00 */
[----:B------:R-:W2:Y:S08]  /*9ef0*/  I2F.F16 R97, R97 ;  /* 0x0000006100617306 */ /* 0x000eb00000200c00 */
[----:B------:R0:W-:Y:S02]  /*9f00*/  I2F.F16 R107, R16 ;  /* 0x00000010006b7306 */ /* 0x0001e40000200c00 */
[----:B0-----:R-:W-:-:S02]  /*9f10*/  PRMT R16, R126, 0x5410, R45 ;  /* 0x000054107e107816 */ /* 0x001fc4000000002d */
[----:B------:R-:W-:-:S04]  /*9f20*/  SHF.R.U32.HI R45, RZ, 0xa, R27 ;  /* 0x0000000aff2d7819 */ /* 0x000fc8000001161b */
[----:B------:R-:W-:Y:S02]  /*9f30*/  LOP3.LUT R45, R45, 0x3f, RZ, 0xc0, !PT ;  /* 0x0000003f2d2d7812 */ /* 0x000fe400078ec0ff */
[----:B------:R-:W-:Y:S02]  /*9f40*/  SHF.R.U32.HI R50, RZ, 0x16, R25 ;  /* 0x00000016ff327819 */ /* 0x000fe40000011619 */
[----:B------:R-:W-:Y:S02]  /*9f50*/  IADD3 R45, PT, PT, R45, -0x20, RZ ;  /* 0xffffffe02d2d7810 */ /* 0x000fe40007ffe0ff */
[----:B-1----:R-:W-:Y:S02]  /*9f60*/  PRMT R92, R92, 0x5410, R95 ;  /* 0x000054105c5c7816 */ /* 0x002fe4000000005f */
[----:B------:R2:W-:Y:S01]  /*9f70*/  I2F.F16 R95, R45 ;  /* 0x0000002d005f7306 */ /* 0x0005e20000200c00 */
[----:B------:R-:W-:Y:S02]  /*9f80*/  LOP3.LUT R50, R50, 0x3f, RZ, 0xc0, !PT ;  /* 0x0000003f32327812 */ /* 0x000fe400078ec0ff */
[----:B------:R-:W-:-:S02]  /*9f90*/  SHF.R.U32.HI R94, RZ, 0x4, R27 ;  /* 0x00000004ff5e7819 */ /* 0x000fc4000001161b */
[--C-:B------:R-:W-:Y:S02]  /*9fa0*/  SHF.R.U32.HI R104, RZ, 0x10, R26.reuse ;  /* 0x00000010ff687819 */ /* 0x100fe4000001161a */
[----:B--2---:R-:W-:Y:S02]  /*9fb0*/  PRMT R45, R48, 0x5410, R97 ;  /* 0x00005410302d7816 */ /* 0x004fe40000000061 */
[----:B------:R-:W-:Y:S02]  /*9fc0*/  SHF.R.U32.HI R97, RZ, 0x16, R26 ;  /* 0x00000016ff617819 */ /* 0x000fe4000001161a */
[----:B------:R-:W-:Y:S02]  /*9fd0*/  IADD3 R50, PT, PT, R50, -0x20, RZ ;  /* 0xffffffe032327810 */ /* 0x000fe40007ffe0ff */
[----:B------:R-:W-:Y:S02]  /*9fe0*/  LOP3.LUT R94, R94, 0x3f, RZ, 0xc0, !PT ;  /* 0x0000003f5e5e7812 */ /* 0x000fe400078ec0ff */
[----:B------:R-:W-:-:S02]  /*9ff0*/  LOP3.LUT R104, R104, 0x3f, RZ, 0xc0, !PT ;  /* 0x0000003f68687812 */ /* 0x000fc400078ec0ff */
[----:B------:R-:W-:Y:S02]  /*a000*/  LOP3.LUT R97, R97, 0x3f, RZ, 0xc0, !PT ;  /* 0x0000003f61617812 */ /* 0x000fe400078ec0ff */
[----:B------:R-:W-:Y:S01]  /*a010*/  IADD3 R94, PT, PT, R94, -0x20, RZ ;  /* 0xffffffe05e5e7810 */ /* 0x000fe20007ffe0ff */
[----:B------:R-:W0:Y:S01]  /*a020*/  I2F.F16 R50, R50 ;  /* 0x0000003200327306 */ /* 0x000e220000200c00 */
[----:B------:R-:W-:Y:S02]  /*a030*/  IADD3 R48, PT, PT, R104, -0x20, RZ ;  /* 0xffffffe068307810 */ /* 0x000fe40007ffe0ff */
[----:B------:R-:W-:Y:S02]  /*a040*/  IADD3 R97, PT, PT, R97, -0x20, RZ ;  /* 0xffffffe061617810 */ /* 0x000fe40007ffe0ff */
[----:B------:R-:W-:-:S03]  /*a050*/  IADD3 R82, PT, PT, R82, -0x20, RZ ;  /* 0xffffffe052527810 */ /* 0x000fc60007ffe0ff */
[----:B------:R-:W1:Y:S08]  /*a060*/  I2F.F16 R94, R94 ;  /* 0x0000005e005e7306 */ /* 0x000e700000200c00 */
[----:B------:R-:W-:Y:S08]  /*a070*/  I2F.F16 R48, R48 ;  /* 0x0000003000307306 */ /* 0x000ff00000200c00 */
[----:B------:R-:W2:Y:S01]  /*a080*/  I2F.F16 R97, R97 ;  /* 0x0000006100617306 */ /* 0x000ea20000200c00 */
[----:B0-----:R-:W-:-:S07]  /*a090*/  PRMT R49, R49, 0x5410, R50 ;  /* 0x0000541031317816 */ /* 0x001fce0000000032 */
[----:B------:R-:W-:Y:S08]  /*a0a0*/  I2F.F16 R123, R123 ;  /* 0x0000007b007b7306 */ /* 0x000ff00000200c00 */
[----:B------:R-:W0:Y:S01]  /*a0b0*/  I2F.F16 R18, R18 ;  /* 0x0000001200127306 */ /* 0x000e220000200c00 */
[----:B------:R-:W-:-:S07]  /*a0c0*/  SHF.R.U32.HI R50, RZ, 0x16, R27 ;  /* 0x00000016ff327819 */ /* 0x000fce000001161b */
[----:B------:R-:W-:Y:S08]  /*a0d0*/  I2F.F16 R124, R82 ;  /* 0x00000052007c7306 */ /* 0x000ff00000200c00 */
[----:B------:R-:W3:Y:S01]  /*a0e0*/  I2F.F16 R17, R17 ;  /* 0x0000001100117306 */ /* 0x000ee20000200c00 */
[----:B-1----:R-:W-:Y:S02]  /*a0f0*/  PRMT R94, R94, 0x5410, R95 ;  /* 0x000054105e5e7816 */ /* 0x002fe4000000005f */
[----:B------:R-:W-:-:S02]  /*a100*/  LOP3.LUT R50, R50, 0x3f, RZ, 0xc0, !PT ;  /* 0x0000003f32327812 */ /* 0x000fc400078ec0ff */
[----:B--2---:R-:W-:Y:S02]  /*a110*/  PRMT R95, R48, 0x5410, R97 ;  /* 0x00005410305f7816 */ /* 0x004fe40000000061 */
[--C-:B------:R-:W-:Y:S02]  /*a120*/  SHF.R.U32.HI R48, RZ, 0xe, R20.reuse ;  /* 0x0000000eff307819 */ /* 0x100fe40000011614 */
[----:B------:R-:W-:Y:S02]  /*a130*/  SHF.R.U32 R24, R24, 0x1c, R20 ;  /* 0x0000001c18187819 */ /* 0x000fe40000001614 */
[----:B0-----:R-:W-:Y:S02]  /*a140*/  PRMT R18, R123, 0x5410, R18 ;  /* 0x000054107b127816 */ /* 0x001fe40000000012 */
[----:B------:R-:W-:Y:S02]  /*a150*/  IADD3 R123, PT, PT, R50, -0x20, RZ ;  /* 0xffffffe0327b7810 */ /* 0x000fe40007ffe0ff */
[----:B---3--:R-:W-:-:S02]  /*a160*/  PRMT R17, R124, 0x5410, R17 ;  /* 0x000054107c117816 */ /* 0x008fc40000000011 */
[----:B------:R-:W-:Y:S02]  /*a170*/  LOP3.LUT R48, R48, 0x3f, RZ, 0xc0, !PT ;  /* 0x0000003f30307812 */ /* 0x000fe400078ec0ff */
[----:B------:R-:W-:Y:S02]  /*a180*/  @!P0 MOV R126, R0 ;  /* 0x00000000007e8202 */ /* 0x000fe40000000f00 */
[----:B------:R-:W-:Y:S02]  /*a190*/  @!P0 MOV R127, R15 ;  /* 0x0000000f007f8202 */ /* 0x000fe40000000f00 */
[----:B------:R-:W-:Y:S02]  /*a1a0*/  LOP3.LUT R50, R24, 0x3f, RZ, 0xc0, !PT ;  /* 0x0000003f18327812 */ /* 0x000fe400078ec0ff */
[----:B------:R0:W-:Y:S02]  /*a1b0*/  I2F.F16 R24, R123 ;  /* 0x0000007b00187306 */ /* 0x0001e40000200c00 */
[----:B0-----:R-:W-:Y:S01]  /*a1c0*/  IADD3 R123, PT, PT, R48, -0x20, RZ ;  /* 0xffffffe0307b7810 */ /* 0x001fe20007ffe0ff */
[----:B------:R-:W-:-:S02]  /*a1d0*/  HFMA2 R48, R17, R30, R83 ;  /* 0x0000001e11307231 */ /* 0x000fc40000000053 */
[----:B------:R0:W2:Y:S03]  /*a1e0*/  @!P0 LDG.E.U16.CONSTANT R83, desc[UR8][R126.64] ;  /* 0x000000087e538981 */ /* 0x0000a6000c1e9500 */
[----:B------:R-:W-:Y:S08]  /*a1f0*/  I2F.F16 R51, R51 ;  /* 0x0000003300337306 */ /* 0x000ff00000200c00 */
[----:B------:R-:W1:Y:S08]  /*a200*/  I2F.F16 R90, R90 ;  /* 0x0000005a005a7306 */ /* 0x000e700000200c00 */
[----:B------:R-:W3:Y:S01]  /*a210*/  I2F.F16 R96, R96 ;  /* 0x0000006000607306 */ /* 0x000ee20000200c00 */
[----:B-1----:R-:W-:-:S02]  /*a220*/  PRMT R90, R51, 0x5410, R90 ;  /* 0x00005410335a7816 */ /* 0x002fc4000000005a */
[----:B------:R-:W-:-:S04]  /*a230*/  SHF.R.U32.HI R51, RZ, 0x10, R27 ;  /* 0x00000010ff337819 */ /* 0x000fc8000001161b */
[----:B------:R-:W-:-:S04]  /*a240*/  LOP3.LUT R51, R51, 0x3f, RZ, 0xc0, !PT ;  /* 0x0000003f33337812 */ /* 0x000fc800078ec0ff */
[----:B------:R-:W-:Y:S02]  /*a250*/  IADD3 R51, PT, PT, R51, -0x20, RZ ;  /* 0xffffffe033337810 */ /* 0x000fe40007ffe0ff */
[----:B---3--:R-:W-:-:S04]  /*a260*/  PRMT R96, R96, 0x5410, R107 ;  /* 0x0000541060607816 */ /* 0x008fc8000000006b */
[----:B------:R-:W1:Y:S01]  /*a270*/  I2F.F16 R51, R51 ;  /* 0x0000003300337306 */ /* 0x000e620000200c00 */
[--C-:B------:R-:W-:Y:S02]  /*a280*/  SHF.R.U32.HI R107, RZ, 0x2, R20.reuse ;  /* 0x00000002ff6b7819 */ /* 0x100fe40000011614 */
[----:B------:R-:W-:Y:S02]  /*a290*/  IADD3 R104, PT, PT, R50, -0x20, RZ ;  /* 0xffffffe032687810 */ /* 0x000fe40007ffe0ff */
[----:B------:R-:W-:Y:S02]  /*a2a0*/  LOP3.LUT R50, R107, 0x3f, RZ, 0xc0, !PT ;  /* 0x0000003f6b327812 */ /* 0x000fe400078ec0ff */
[----:B------:R-:W-:-:S04]  /*a2b0*/  SHF.R.U32.HI R107, RZ, 0x8, R20 ;  /* 0x00000008ff6b7819 */ /* 0x000fc80000011614 */
[----:B------:R-:W-:Y:S02]  /*a2c0*/  LOP3.LUT R107, R107, 0x3f, RZ, 0xc0, !PT ;  /* 0x0000003f6b6b7812 */ /* 0x000fe400078ec0ff */
[----:B------:R-:W-:Y:S02]  /*a2d0*/  IADD3 R124, PT, PT, R50, -0x20, RZ ;  /* 0xffffffe0327c7810 */ /* 0x000fe40007ffe0ff */
[----:B-1----:R-:W-:Y:S02]  /*a2e0*/  PRMT R51, R51, 0x5410, R24 ;  /* 0x0000541033337816 */ /* 0x002fe40000000018 */
[----:B------:R-:W-:Y:S01]  /*a2f0*/  IADD3 R24, PT, PT, R107, -0x20, RZ ;  /* 0xffffffe06b187810 */ /* 0x000fe20007ffe0ff */
[-C--:B------:R-:W-:Y:S01]  /*a300*/  HFMA2 R85, R19, R30.reuse, R85 ;  /* 0x0000001e13557231 */ /* 0x080fe20000000055 */
[----:B------:R-:W-:Y:S02]  /*a310*/  LEA.HI R86, R20, 0xffffffe0, RZ, 0x6 ;  /* 0xffffffe014567811 */ /* 0x000fe400078f30ff */
[----:B------:R-:W-:Y:S01]  /*a320*/  SHF.R.U32.HI R107, RZ, 0x14, R20 ;  /* 0x00000014ff6b7819 */ /* 0x000fe20000011614 */
[-C--:B------:R-:W-:Y:S01]  /*a330*/  HFMA2 R20, R16, R30.reuse, R87 ;  /* 0x0000001e10147231 */ /* 0x080fe20000000057 */
[----:B------:R1:W-:Y:S01]  /*a340*/  I2F.F16 R97, R124 ;  /* 0x0000007c00617306 */ /* 0x0003e20000200c00 */
[----:B------:R-:W-:-:S02]  /*a350*/  HFMA2 R50, R18, R30, R84 ;  /* 0x0000001e12327231 */ /* 0x000fc40000000054 */
[----:B------:R-:W-:Y:S02]  /*a360*/  HFMA2 R30, R92, R31, R85 ;  /* 0x0000001f5c1e7231 */ /* 0x000fe40000000055 */
[-C--:B------:R-:W-:Y:S02]  /*a370*/  HFMA2 R85, R18, R34.reuse, R91 ;  /* 0x0000002212557231 */ /* 0x080fe4000000005b */
[-C--:B------:R-:W-:Y:S01]  /*a380*/  HFMA2 R88, R19, R34.reuse, R88 ;  /* 0x0000002213587231 */ /* 0x080fe20000000058 */
[----:B------:R3:W-:Y:S01]  /*a390*/  I2F.F16 R87, R123 ;  /* 0x0000007b00577306 */ /* 0x0007e20000200c00 */
[--C-:B-1----:R-:W-:Y:S01]  /*a3a0*/  SHF.R.U32 R124, R25, 0x1c, R21.reuse ;  /* 0x0000001c197c7819 */ /* 0x102fe20000001615 */
[-C--:B------:R-:W-:Y:S01]  /*a3b0*/  HFMA2 R84, R17, R34.reuse, R89 ;  /* 0x0000002211547231 */ /* 0x080fe20000000059 */
[----:B------:R-:W-:Y:S01]  /*a3c0*/  SHF.R.U32.HI R25, RZ, 0x2, R21 ;  /* 0x00000002ff197819 */ /* 0x000fe20000011615 */
[----:B------:R-:W-:Y:S01]  /*a3d0*/  HFMA2 R93, R16, R34, R93 ;  /* 0x00000022105d7231 */ /* 0x000fe2000000005d */
[----:B------:R-:W-:-:S02]  /*a3e0*/  LOP3.LUT R124, R124, 0x3f, RZ, 0xc0, !PT ;  /* 0x0000003f7c7c7812 */ /* 0x000fc400078ec0ff */
[--C-:B---3--:R-:W-:Y:S02]  /*a3f0*/  SHF.R.U32.HI R123, RZ, 0x8, R21.reuse ;  /* 0x00000008ff7b7819 */ /* 0x108fe40000011615 */
[--C-:B------:R-:W-:Y:S02]  /*a400*/  SHF.R.U32.HI R91, RZ, 0xe, R21.reuse ;  /* 0x0000000eff5b7819 */ /* 0x100fe40000011615 */
[----:B------:R-:W-:Y:S02]  /*a410*/  LOP3.LUT R34, R123, 0x3f, RZ, 0xc0, !PT ;  /* 0x0000003f7b227812 */ /* 0x000fe400078ec0ff */
[----:B------:R-:W-:Y:S02]  /*a420*/  LOP3.LUT R25, R25, 0x3f, RZ, 0xc0, !PT ;  /* 0x0000003f19197812 */ /* 0x000fe400078ec0ff */
[----:B------:R-:W-:Y:S02]  /*a430*/  IADD3 R124, PT, PT, R124, -0x20, RZ ;  /* 0xffffffe07c7c7810 */ /* 0x000fe40007ffe0ff */
[----:B------:R-:W-:Y:S01]  /*a440*/  IADD3 R89, PT, PT, R34, -0x20, RZ ;  /* 0xffffffe022597810 */ /* 0x000fe20007ffe0ff */
[-C--:B------:R-:W-:Y:S01]  /*a450*/  HFMA2 R50, R90, R31.reuse, R50 ;  /* 0x0000001f5a327231 */ /* 0x080fe20000000032 */
[----:B------:R-:W-:Y:S01]  /*a460*/  LOP3.LUT R34, R91, 0x3f, RZ, 0xc0, !PT ;  /* 0x0000003f5b227812 */ /* 0x000fe200078ec0ff */
[-C--:B------:R-:W-:Y:S01]  /*a470*/  HFMA2 R48, R96, R31.reuse, R48 ;  /* 0x0000001f60307231 */ /* 0x080fe20000000030 */
[----:B------:R-:W-:Y:S01]  /*a480*/  IADD3 R25, PT, PT, R25, -0x20, RZ ;  /* 0xffffffe019197810 */ /* 0x000fe20007ffe0ff */
[----:B------:R-:W-:Y:S01]  /*a490*/  HFMA2 R31, R94, R31, R20 ;  /* 0x0000001f5e1f7231 */ /* 0x000fe20000000014 */
[----:B------:R-:W-:Y:S01]  /*a4a0*/  LEA.HI R82, R21, 0xffffffe0, RZ, 0x6 ;  /* 0xffffffe015527811 */ /* 0x000fe200078f30ff */
[----:B------:R1:W-:Y:S01]  /*a4b0*/  I2F.F16 R20, R124 ;  /* 0x0000007c00147306 */ /* 0x0003e20000200c00 */
[----:B------:R-:W-:-:S02]  /*a4c0*/  SHF.R.U32.HI R91, RZ, 0x14, R21 ;  /* 0x00000014ff5b7819 */ /* 0x000fc40000011615 */
[----:B0-----:R-:W-:Y:S01]  /*a4d0*/  SHF.R.U32 R126, R26, 0x1c, R22 ;  /* 0x0000001c1a7e7819 */ /* 0x001fe20000001616 */
[-C--:B------:R-:W-:Y:S01]  /*a4e0*/  HFMA2 R26, R17, R38.reuse, R106 ;  /* 0x00000026111a7231 */ /* 0x080fe2000000006a */
[----:B------:R-:W-:Y:S01]  /*a4f0*/  SHF.R.U32 R21, R27, 0x1c, R23 ;  /* 0x0000001c1b157819 */ /* 0x000fe20000001617 */
[CC--:B------:R-:W-:Y:S02]  /*a500*/  HFMA2 R27, R19.reuse, R38.reuse, R98 ;  /* 0x00000026131b7231 */ /* 0x0c0fe40000000062 */
[----:B------:R0:W-:Y:S01]  /*a510*/  I2F.F16 R123, R25 ;  /* 0x00000019007b7306 */ /* 0x0001e20000200c00 */
[----:B-1----:R-:W-:Y:S01]  /*a520*/  IADD3 R124, PT, PT, R34, -0x20, RZ ;  /* 0xffffffe0227c7810 */ /* 0x002fe20007ffe0ff */
[----:B------:R-:W-:Y:S02]  /*a530*/  HFMA2 R34, R92, R35, R88 ;  /* 0x000000235c227231 */ /* 0x000fe40000000058 */
[----:B------:R-:W-:Y:S02]  /*a540*/  HFMA2 R88, R16, R38, R111 ;  /* 0x0000002610587231 */ /* 0x000fe4000000006f */
[----:B------:R-:W-:-:S02]  /*a550*/  HFMA2 R118, R19, R46, R118 ;  /* 0x0000002e13767231 */ /* 0x000fc40000000076 */
[C---:B0-----:R-:W-:Y:S02]  /*a560*/  HFMA2 R25, R18.reuse, R38, R105 ;  /* 0x0000002612197231 */ /* 0x041fe40000000069 */
[-C--:B------:R-:W-:Y:S01]  /*a570*/  HFMA2 R38, R19, R42.reuse, R116 ;  /* 0x0000002a13267231 */ /* 0x080fe20000000074 */
[----:B------:R-:W-:Y:S01]  /*a580*/  SHF.R.U32.HI R19, RZ, 0x8, R23 ;  /* 0x00000008ff137819 */ /* 0x000fe20000011617 */
[C---:B------:R-:W-:Y:S02]  /*a590*/  HFMA2 R115, R18.reuse, R42, R115 ;  /* 0x0000002a12737231 */ /* 0x040fe40000000073 */
[----:B------:R-:W-:Y:S01]  /*a5a0*/  HFMA2 R119, R18, R46, R119 ;  /* 0x0000002e12777231 */ /* 0x000fe20000000077 */
[----:B------:R-:W-:Y:S02]  /*a5b0*/  LOP3.LUT R18, R19, 0x3f, RZ, 0xc0, !PT ;  /* 0x0000003f13127812 */ /* 0x000fe400078ec0ff */
[----:B------:R-:W-:Y:S01]  /*a5c0*/  LOP3.LUT R21, R21, 0x3f, RZ, 0xc0, !PT ;  /* 0x0000003f15157812 */ /* 0x000fe200078ec0ff */
[----:B------:R-:W-:-:S02]  /*a5d0*/  HFMA2 R27, R92, R39, R27 ;  /* 0x000000275c1b7231 */ /* 0x000fc4000000001b */
[-C--:B------:R-:W-:Y:S02]  /*a5e0*/  HFMA2 R25, R90, R39.reuse, R25 ;  /* 0x000000275a197231 */ /* 0x080fe40000000019 */
[-C--:B------:R-:W-:Y:S02]  /*a5f0*/  HFMA2 R26, R96, R39.reuse, R26 ;  /* 0x00000027601a7231 */ /* 0x080fe4000000001a */
[----:B------:R-:W-:Y:S02]  /*a600*/  HFMA2 R88, R94, R39, R88 ;  /* 0x000000275e587231 */ /* 0x000fe40000000058 */
[CC--:B------:R-:W-:Y:S02]  /*a610*/  HFMA2 R120, R17.reuse, R46.reuse, R120 ;  /* 0x0000002e11787231 */ /* 0x0c0fe40000000078 */
[----:B------:R-:W-:Y:S02]  /*a620*/  HFMA2 R121, R16, R46, R121 ;  /* 0x0000002e10797231 */ /* 0x000fe40000000079 */
[----:B------:R-:W-:-:S02]  /*a630*/  HFMA2 R39, R17, R42, R114 ;  /* 0x0000002a11277231 */ /* 0x000fc40000000072 */
[----:B------:R-:W-:Y:S01]  /*a640*/  HFMA2 R117, R16, R42, R117 ;  /* 0x0000002a10757231 */ /* 0x000fe20000000075 */
[----:B------:R-:W-:Y:S02]  /*a650*/  IADD3 R46, PT, PT, R18, -0x20, RZ ;  /* 0xffffffe0122e7810 */ /* 0x000fe40007ffe0ff */
[----:B------:R-:W-:Y:S01]  /*a660*/  IADD3 R125, PT, PT, R21, -0x20, RZ ;  /* 0xffffffe0157d7810 */ /* 0x000fe20007ffe0ff */
[----:B------:R-:W0:Y:S01]  /*a670*/  LDS.128 R16, [UR4+0x30] ;  /* 0x00003004ff107984 */ /* 0x000e220008000c00 */
[----:B------:R-:W-:-:S04]  /*a680*/  SHF.R.U32.HI R21, RZ, 0x2, R22 ;  /* 0x00000002ff157819 */ /* 0x000fc80000011616 */
[----:B------:R-:W-:-:S04]  /*a690*/  LOP3.LUT R21, R21, 0x3f, RZ, 0xc0, !PT ;  /* 0x0000003f15157812 */ /* 0x000fc800078ec0ff */
[----:B------:R-:W-:Y:S02]  /*a6a0*/  IADD3 R106, PT, PT, R21, -0x20, RZ ;  /* 0xffffffe0156a7810 */ /* 0x000fe40007ffe0ff */
[--C-:B------:R-:W-:Y:S02]  /*a6b0*/  SHF.R.U32.HI R21, RZ, 0x8, R22.reuse ;  /* 0x00000008ff157819 */ /* 0x100fe40000011616 */
[----:B------:R-:W-:Y:S02]  /*a6c0*/  SHF.R.U32.HI R105, RZ, 0x2, R23 ;  /* 0x00000002ff697819 */ /* 0x000fe40000011617 */
[----:B------:R-:W-:Y:S02]  /*a6d0*/  LOP3.LUT R21, R21, 0x3f, RZ, 0xc0, !PT ;  /* 0x0000003f15157812 */ /* 0x000fe400078ec0ff */
[----:B------:R-:W-:Y:S02]  /*a6e0*/  SHF.R.U32.HI R111, RZ, 0xe, R22 ;  /* 0x0000000eff6f7819 */ /* 0x000fe40000011616 */
[----:B------:R-:W-:Y:S01]  /*a6f0*/  LOP3.LUT R126, R126, 0x3f, RZ, 0xc0, !PT ;  /* 0x0000003f7e7e7812 */ /* 0x000fe200078ec0ff */
[----:B------:R-:W-:Y:S01]  /*a700*/  HFMA2 R42, R90, R43, R115 ;  /* 0x0000002b5a2a7231 */ /* 0x000fe20000000073 */
[----:B------:R-:W-:-:S02]  /*a710*/  LOP3.LUT R105, R105, 0x3f, RZ, 0xc0, !PT ;  /* 0x0000003f69697812 */ /* 0x000fc400078ec0ff */
[----:B------:R-:W-:Y:S02]  /*a720*/  IADD3 R21, PT, PT, R21, -0x20, RZ ;  /* 0xffffffe015157810 */ /* 0x000fe40007ffe0ff */
[----:B------:R-:W-:Y:S02]  /*a730*/  LOP3.LUT R114, R111, 0x3f, RZ, 0xc0, !PT ;  /* 0x0000003f6f727812 */ /* 0x000fe400078ec0ff */
[----:B------:R-:W-:Y:S02]  /*a740*/  SHF.R.U32.HI R115, RZ, 0xe, R23 ;  /* 0x0000000eff737819 */ /* 0x000fe40000011617 */
[----:B------:R-:W-:Y:S01]  /*a750*/  IADD3 R126, PT, PT, R126, -0x20, RZ ;  /* 0xffffffe07e7e7810 */ /* 0x000fe20007ffe0ff */
[-C--:B------:R-:W-:Y:S02]  /*a760*/  HFMA2 R85, R90, R35.reuse, R85 ;  /* 0x000000235a557231 */ /* 0x080fe40000000055 */
[-C--:B------:R-:W-:Y:S01]  /*a770*/  HFMA2 R84, R96, R35.reuse, R84 ;  /* 0x0000002360547231 */ /* 0x080fe20000000054 */
[----:B------:R-:W-:Y:S01]  /*a780*/  IADD3 R105, PT, PT, R105, -0x20, RZ ;  /* 0xffffffe069697810 */ /* 0x000fe20007ffe0ff */
[----:B------:R1:W-:Y:S01]  /*a790*/  I2F.F16 R111, R21 ;  /* 0x00000015006f7306 */ /* 0x0003e20000200c00 */
[----:B------:R-:W-:Y:S01]  /*a7a0*/  HFMA2 R35, R94, R35, R93 ;  /* 0x000000235e237231 */ /* 0x000fe2000000005d */
[----:B------:R-:W-:-:S02]  /*a7b0*/  IADD3 R114, PT, PT, R114, -0x20, RZ ;  /* 0xffffffe072727810 */ /* 0x000fc40007ffe0ff */
[----:B------:R-:W-:Y:S02]  /*a7c0*/  LEA.HI R44, R22, 0xffffffe0, RZ, 0x6 ;  /* 0xffffffe0162c7811 */ /* 0x000fe400078f30ff */
[----:B------:R-:W-:Y:S02]  /*a7d0*/  SHF.R.U32.HI R22, RZ, 0x14, R22 ;  /* 0x00000014ff167819 */ /* 0x000fe40000011616 */
[----:B------:R-:W3:Y:S01]  /*a7e0*/  I2F.F16 R104, R104 ;  /* 0x0000006800687306 */ /* 0x000ee20000200c00 */
[----:B-1----:R-:W-:Y:S02]  /*a7f0*/  LOP3.LUT R21, R115, 0x3f, RZ, 0xc0, !PT ;  /* 0x0000003f73157812 */ /* 0x002fe400078ec0ff */
[----:B------:R-:W-:Y:S02]  /*a800*/  LEA.HI R122, R23, 0xffffffe0, RZ, 0x6 ;  /* 0xffffffe0177a7811 */ /* 0x000fe400078f30ff */
[----:B------:R-:W-:-:S03]  /*a810*/  IADD3 R115, PT, PT, R21, -0x20, RZ ;  /* 0xffffffe015737810 */ /* 0x000fc60007ffe0ff */
[----:B------:R-:W-:Y:S01]  /*a820*/  I2F.F16 R93, R126 ;  /* 0x0000007e005d7306 */ /* 0x000fe20000200c00 */
[----:B------:R-:W-:-:S07]  /*a830*/  LOP3.LUT R21, R22, 0x3f, RZ, 0xc0, !PT ;  /* 0x0000003f16157812 */ /* 0x000fce00078ec0ff */
[----:B------:R-:W1:Y:S01]  /*a840*/  I2F.F16 R106, R106 ;  /* 0x0000006a006a7306 */ /* 0x000e620000200c00 */
[----:B------:R-:W-:Y:S01]  /*a850*/  LOP3.LUT R107, R107, 0x3f, RZ, 0xc0, !PT ;  /* 0x0000003f6b6b7812 */ /* 0x000fe200078ec0ff */
[-C--:B------:R-:W-:Y:S01]  /*a860*/  HFMA2 R38, R92, R43.reuse, R38 ;  /* 0x0000002b5c267231 */ /* 0x080fe20000000026 */
[----:B------:R-:W-:Y:S01]  /*a870*/  LOP3.LUT R91, R91, 0x3f, RZ, 0xc0, !PT ;  /* 0x0000003f5b5b7812 */ /* 0x000fe200078ec0ff */
[----:B------:R-:W-:Y:S01]  /*a880*/  HFMA2 R39, R96, R43, R39 ;  /* 0x0000002b60277231 */ /* 0x000fe20000000027 */
[----:B------:R-:W-:-:S03]  /*a890*/  SHF.R.U32.HI R23, RZ, 0x14, R23 ;  /* 0x00000014ff177819 */ /* 0x000fc60000011617 */
[----:B------:R4:W-:Y:S01]  /*a8a0*/  I2F.F16 R98, R125 ;  /* 0x0000007d00627306 */ /* 0x0009e20000200c00 */
[----:B------:R-:W-:Y:S01]  /*a8b0*/  HFMA2 R43, R94, R43, R117 ;  /* 0x0000002b5e2b7231 */ /* 0x000fe20000000075 */
[----:B------:R-:W-:-:S06]  /*a8c0*/  IADD3 R117, PT, PT, R21, -0x20, RZ ;  /* 0xffffffe015757810 */ /* 0x000fcc0007ffe0ff */
[----:B------:R-:W5:Y:S01]  /*a8d0*/  I2F.F16 R105, R105 ;  /* 0x0000006900697306 */ /* 0x000f620000200c00 */
[----:B------:R-:W-:Y:S02]  /*a8e0*/  IADD3 R107, PT, PT, R107, -0x20, RZ ;  /* 0xffffffe06b6b7810 */ /* 0x000fe40007ffe0ff */
[----:B------:R-:W-:-:S05]  /*a8f0*/  IADD3 R91, PT, PT, R91, -0x20, RZ ;  /* 0xffffffe05b5b7810 */ /* 0x000fca0007ffe0ff */
[----:B------:R-:W5:Y:S01]  /*a900*/  I2F.F16 R24, R24 ;  /* 0x0000001800187306 */ /* 0x000f620000200c00 */
[----:B------:R-:W-:-:S07]  /*a910*/  LOP3.LUT R21, R23, 0x3f, RZ, 0xc0, !PT ;  /* 0x0000003f17157812 */ /* 0x000fce00078ec0ff */
[----:B------:R-:W-:Y:S08]  /*a920*/  I2F.F16 R89, R89 ;  /* 0x0000005900597306 */ /* 0x000ff00000200c00 */
[----:B------:R-:W5:Y:S08]  /*a930*/  I2F.F16 R124, R124 ;  /* 0x0000007c007c7306 */ /* 0x000f700000200c00 */
[----:B------:R-:W5:Y:S01]  /*a940*/  I2F.F16 R114, R114 ;  /* 0x0000007200727306 */ /* 0x000f620000200c00 */
[----:B------:R-:W-:-:S02]  /*a950*/  HFMA2 R92, R92, R47, R118 ;  /* 0x0000002f5c5c7231 */ /* 0x000fc40000000076 */
[-C--:B------:R-:W-:Y:S02]  /*a960*/  HFMA2 R90, R90, R47.reuse, R119 ;  /* 0x0000002f5a5a7231 */ /* 0x080fe40000000077 */
[----:B------:R-:W-:-:S03]  /*a970*/  HFMA2 R96, R96, R47, R120 ;  /* 0x0000002f60607231 */ /* 0x000fc60000000078 */
[----:B------:R-:W-:Y:S01]  /*a980*/  I2F.F16 R46, R46 ;  /* 0x0000002e002e7306 */ /* 0x000fe20000200c00 */
[----:B----4-:R-:W-:Y:S01]  /*a990*/  IADD3 R125, PT, PT, R21, -0x20, RZ ;  /* 0xffffffe0157d7810 */ /* 0x010fe20007ffe0ff */
[----:B------:R-:W-:-:S06]  /*a9a0*/  HFMA2 R47, R94, R47, R121 ;  /* 0x0000002f5e2f7231 */ /* 0x000fcc0000000079 */
[----:B------:R-:W4:Y:S01]  /*a9b0*/  I2F.F16 R115, R115 ;  /* 0x0000007300737306 */ /* 0x000f220000200c00 */
[----:B---3--:R-:W-:Y:S01]  /*a9c0*/  PRMT R104, R104, 0x5410, R97 ;  /* 0x0000541068687816 */ /* 0x008fe20000000061 */
[-C--:B0-----:R-:W-:Y:S01]  /*a9d0*/  HFMA2 R27, R45, R16.reuse, R27 ;  /* 0x000000102d1b7231 */ /* 0x081fe2000000001b */
[----:B------:R-:W-:Y:S01]  /*a9e0*/  PRMT R94, R20, 0x5410, R123 ;  /* 0x00005410145e7816 */ /* 0x000fe2000000007b */
[-C--:B------:R-:W-:Y:S01]  /*a9f0*/  HFMA2 R25, R49, R16.reuse, R25 ;  /* 0x0000001031197231 */ /* 0x080fe20000000019 */
[----:B-1----:R-:W-:Y:S01]  /*aa00*/  PRMT R106, R93, 0x5410, R106 ;  /* 0x000054105d6a7816 */ /* 0x002fe2000000006a */
[-C--:B------:R-:W-:Y:S02]  /*aa10*/  HFMA2 R26, R95, R16.reuse, R26 ;  /* 0x000000105f1a7231 */ /* 0x080fe4000000001a */
[----:B------:R-:W-:Y:S01]  /*aa20*/  I2F.F16 R86, R86 ;  /* 0x0000005600567306 */ /* 0x000fe20000200c00 */
[----:B------:R-:W-:Y:S01]  /*aa30*/  @!P0 IADD3 R22, PT, PT, R102, 0x1, RZ ;  /* 0x0000000166168810 */ /* 0x000fe20007ffe0ff */
[----:B------:R-:W-:Y:S01]  /*aa40*/  HFMA2 R88, R51, R16, R88 ;  /* 0x0000001033587231 */ /* 0x000fe20000000058 */
[----:B-----5:R-:W-:Y:S01]  /*aa50*/  PRMT R98, R98, 0x5410, R105 ;  /* 0x0000541062627816 */ /* 0x020fe20000000069 */
[----:B------:R-:W-:-:S04]  /*aa60*/  HFMA2 R27, R104, R17, R27 ;  /* 0x00000011681b7231 */ /* 0x000fc8000000001b */
[----:B------:R-:W-:Y:S01]  /*aa70*/  I2F.F16 R82, R82 ;  /* 0x0000005200527306 */ /* 0x000fe20000200c00 */
[----:B------:R-:W-:Y:S01]  /*aa80*/  PRMT R87, R24, 0x5410, R87 ;  /* 0x0000541018577816 */ /* 0x000fe20000000057 */
[-C--:B------:R-:W-:Y:S01]  /*aa90*/  HFMA2 R25, R94, R17.reuse, R25 ;  /* 0x000000115e197231 */ /* 0x080fe20000000019 */
[----:B------:R-:W-:Y:S01]  /*aaa0*/  PRMT R89, R89, 0x5410, R124 ;  /* 0x0000541059597816 */ /* 0x000fe2000000007c */
[----:B------:R-:W-:-:S04]  /*aab0*/  HFMA2 R26, R106, R17, R26 ;  /* 0x000000116a1a7231 */ /* 0x000fc8000000001a */
[----:B------:R-:W0:Y:S01]  /*aac0*/  I2F.F16 R107, R107 ;  /* 0x0000006b006b7306 */ /* 0x000e220000200c00 */
[----:B------:R-:W-:-:S07]  /*aad0*/  PRMT R111, R111, 0x5410, R114 ;  /* 0x000054106f6f7816 */ /* 0x000fce0000000072 */
[----:B------:R-:W1:Y:S01]  /*aae0*/  I2F.F16 R91, R91 ;  /* 0x0000005b005b7306 */ /* 0x000e620000200c00 */
[----:B------:R-:W-:Y:S01]  /*aaf0*/  @!P0 MOV R102, R22 ;  /* 0x0000001600668202 */ /* 0x000fe20000000f00 */
[----:B------:R-:W-:Y:S01]  /*ab00*/  HFMA2 R88, R98, R17, R88 ;  /* 0x0000001162587231 */ /* 0x000fe20000000058 */
[----:B----4-:R-:W-:Y:S01]  /*ab10*/  PRMT R115, R46, 0x5410, R115 ;  /* 0x000054102e737816 */ /* 0x010fe20000000073 */
[----:B------:R-:W3:Y:S04]  /*ab20*/  LDS.128 R20, [UR4+0x90] ;  /* 0x00009004ff147984 */ /* 0x000ee80008000c00 */
[----:B------:R-:W-:Y:S01]  /*ab30*/  I2F.F16 R44, R44 ;  /* 0x0000002c002c7306 */ /* 0x000fe20000200c00 */
[-C--:B------:R-:W-:Y:S02]  /*ab40*/  HFMA2 R16, R87, R18.reuse, R27 ;  /* 0x0000001257107231 */ /* 0x080fe4000000001b */
[----:B------:R-:W-:-:S05]  /*ab50*/  HFMA2 R17, R89, R18, R25 ;  /* 0x0000001259117231 */ /* 0x000fca0000000019 */
[----:B------:R-:W4:Y:S01]  /*ab60*/  I2F.F16 R117, R117 ;  /* 0x0000007500757306 */ /* 0x000f220000200c00 */
[----:B------:R-:W-:Y:S02]  /*ab70*/  HFMA2 R46, R111, R18, R26 ;  /* 0x000000126f2e7231 */ /* 0x000fe4000000001a */
[----:B------:R-:W5:Y:S05]  /*ab80*/  LDS.128 R24, [UR4+0xb0] ;  /* 0x0000b004ff187984 */ /* 0x000f6a0008000c00 */
[----:B------:R-:W-:Y:S08]  /*ab90*/  I2F.F16 R122, R122 ;  /* 0x0000007a007a7306 */ /* 0x000ff00000200c00 */
[----:B------:R-:W2:Y:S01]  /*aba0*/  I2F.F16 R125, R125 ;  /* 0x0000007d007d7306 */ /* 0x000ea20000200c00 */
[----:B0-----:R-:W-:-:S02]  /*abb0*/  PRMT R86, R107, 0x5410, R86 ;  /* 0x000054106b567816 */ /* 0x001fc40000000056 */
[----:B-1----:R-:W-:Y:S01]  /*abc0*/  PRMT R82, R91, 0x5410, R82 ;  /* 0x000054105b527816 */ /* 0x002fe20000000052 */
[----:B------:R-:W-:Y:S01]  /*abd0*/  HADD2 R71, R71.H0_H0, R71.H1_H1 ;  /* 0x3000004747477230 */ /* 0x000fe20000000800 */
[----:B----4-:R-:W-:Y:S01]  /*abe0*/  PRMT R44, R117, 0x5410, R44 ;  /* 0x00005410752c7816 */ /* 0x010fe2000000002c */
[----:B------:R-:W-:Y:S02]  /*abf0*/  HADD2 R73, R73.H0_H0, R73.H1_H1 ;  /* 0x3000004949497230 */ /* 0x000fe40000000800 */
[-C--:B------:R-:W-:Y:S02]  /*ac00*/  HFMA2 R16, R86, R19.reuse, R16 ;  /* 0x0000001356107231 */ /* 0x080fe40000000010 */
[----:B------:R-:W-:Y:S02]  /*ac10*/  HFMA2 R88, R115, R18, R88 ;  /* 0x0000001273587231 */ /* 0x000fe40000000058 */
[-C--:B------:R-:W-:Y:S02]  /*ac20*/  HFMA2 R17, R82, R19.reuse, R17 ;  /* 0x0000001352117231 */ /* 0x080fe40000000011 */
[-C--:B------:R-:W-:Y:S01]  /*ac30*/  HFMA2 R46, R44, R19.reuse, R46 ;  /* 0x000000132c2e7231 */ /* 0x080fe2000000002e */
[----:B--2---:R-:W-:Y:S01]  /*ac40*/  PRMT R122, R125, 0x5410, R122 ;  /* 0x000054107d7a7816 */ /* 0x004fe2000000007a */
[----:B------:R-:W-:Y:S01]  /*ac50*/  HADD2 R16, R16.H0_H0, R16.H1_H1 ;  /* 0x3000001010107230 */ /* 0x000fe20000000800 */
[----:B------:R-:W-:Y:S01]  /*ac60*/  MOV R18, R13 ;  /* 0x0000000d00127202 */ /* 0x000fe20000000f00 */
[----:B------:R-:W-:Y:S01]  /*ac70*/  HADD2 R17, R17.H0_H0, R17.H1_H1 ;  /* 0x3000001111117230 */ /* 0x000fe20000000800 */
[----:B------:R-:W-:Y:S01]  /*ac80*/  PRMT R71, R71, 0x5410, R73 ;  /* 0x0000541047477816 */ /* 0x000fe20000000049 */
[----:B------:R-:W-:-:S02]  /*ac90*/  HFMA2 R19, R122, R19, R88 ;  /* 0x000000137a137231 */ /* 0x000fc40000000058 */
[----:B------:R-:W-:Y:S01]  /*aca0*/  HADD2 R88, R46.H0_H0, R46.H1_H1 ;  /* 0x3000002e2e587230 */ /* 0x000fe20000000800 */
[----:B------:R-:W-:Y:S01]  /*acb0*/  PRMT R13, R16, 0x5410, R17 ;  /* 0x00005410100d7816 */ /* 0x000fe20000000011 */
[----:B------:R-:W-:Y:S02]  /*acc0*/  HADD2 R46, R19.H0_H0, R19.H1_H1 ;  /* 0x30000013132e7230 */ /* 0x000fe40000000800 */
[----:B------:R-:W-:Y:S02]  /*acd0*/  HFMA2 R71, R71, R100, R18 ;  /* 0x0000006447477231 */ /* 0x000fe40000000012 */
[----:B------:R-:W0:Y:S01]  /*ace0*/  LDS.128 R16, [UR4+0x130] ;  /* 0x00013004ff107984 */ /* 0x000e220008000c00 */
[-C--:B---3--:R-:W-:Y:S02]  /*acf0*/  HFMA2 R14, R59, R20.reuse, R14 ;  /* 0x000000143b0e7231 */ /* 0x088fe4000000000e */
[-C--:B------:R-:W-:Y:S02]  /*ad00*/  HFMA2 R2, R57, R20.reuse, R2 ;  /* 0x0000001439027231 */ /* 0x080fe40000000002 */
[----:B------:R-:W-:-:S02]  /*ad10*/  HFMA2 R54, R55, R20, R54 ;  /* 0x0000001437367231 */ /* 0x000fc40000000036 */
[----:B------:R-:W-:Y:S02]  /*ad20*/  HFMA2 R56, R61, R20, R56 ;  /* 0x000000143d387231 */ /* 0x000fe40000000038 */
[----:B-----5:R-:W-:Y:S02]  /*ad30*/  HFMA2 R48, R95, R24, R48 ;  /* 0x000000185f307231 */ /* 0x020fe40000000030 */
        /* <DEDUP_REMOVED lines=21> */
[----:B------:R-:W1:Y:S01]  /*ae90*/  LDS.128 R20, [UR4+0x1b0] ;  /* 0x0001b004ff147984 */ /* 0x000e620008000c00 */
        /* <DEDUP_REMOVED lines=18> */
[----:B------:R-:W-:Y:S02]  /*afc0*/  HFMA2 R50, R89, R26, R50 ;  /* 0x0000001a59327231 */ /* 0x000fe40000000032 */
[----:B------:R-:W-:-:S02]  /*afd0*/  HADD2 R54, R14.H0_H0, R14.H1_H1 ;  /* 0x3000000e0e367230 */ /* 0x000fc40000000800 */
[----:B------:R-:W-:Y:S02]  /*afe0*/  HFMA2 R61, R115, R26, R31 ;  /* 0x0000001a733d7231 */ /* 0x000fe4000000001f */
[----:B------:R-:W-:Y:S02]  /*aff0*/  HADD2 R55, R2.H0_H0, R2.H1_H1 ;  /* 0x3000000202377230 */ /* 0x000fe40000000800 */
        /* <DEDUP_REMOVED lines=10> */
[----:B------:R-:W-:Y:S01]  /*b0a0*/  HADD2 R30, R30.H0_H0, R30.H1_H1 ;  /* 0x3000001e1e1e7230 */ /* 0x000fe20000000800 */
[----:B------:R-:W-:Y:S01]  /*b0b0*/  PRMT R54, R54, 0x5410, R55 ;  /* 0x0000541036367816 */ /* 0x000fe20000000037 */
[----:B------:R-:W-:Y:S02]  /*b0c0*/  HADD2 R24, R50.H0_H0, R50.H1_H1 ;  /* 0x3000003232187230 */ /* 0x000fe40000000800 */
[----:B------:R-:W-:Y:S02]  /*b0d0*/  HFMA2 R21, R98, R21, R43 ;  /* 0x0000001562157231 */ /* 0x000fe4000000002b */
[-C--:B------:R-:W-:Y:S02]  /*b0e0*/  HFMA2 R43, R87, R22.reuse, R38 ;  /* 0x00000016572b7231 */ /* 0x080fe40000000026 */
[----:B------:R-:W-:Y:S02]  /*b0f0*/  HFMA2 R42, R89, R22, R42 ;  /* 0x00000016592a7231 */ /* 0x000fe4000000002a */
[----:B------:R-:W-:-:S02]  /*b100*/  HADD2 R25, R25.H0_H0, R25.H1_H1 ;  /* 0x3000001919197230 */ /* 0x000fc40000000800 */
[----:B------:R-:W-:Y:S01]  /*b110*/  HADD2 R61, R61.H0_H0, R61.H1_H1 ;  /* 0x3000003d3d3d7230 */ /* 0x000fe20000000800 */
[----:B------:R-:W-:Y:S01]  /*b120*/  PRMT R30, R30, 0x5410, R24 ;  /* 0x000054101e1e7816 */ /* 0x000fe20000000018 */
[----:B------:R-:W-:Y:S01]  /*b130*/  HADD2 R34, R34.H0_H0, R34.H1_H1 ;  /* 0x3000002222227230 */ /* 0x000fe20000000800 */
[----:B------:R-:W-:Y:S01]  /*b140*/  PRMT R78, R78, 0x5410, R79 ;  /* 0x000054104e4e7816 */ /* 0x000fe2000000004f */
[----:B------:R-:W-:Y:S02]  /*b150*/  HADD2 R85, R85.H0_H0, R85.H1_H1 ;  /* 0x3000005555557230 */ /* 0x000fe40000000800 */
[-C--:B------:R-:W-:Y:S02]  /*b160*/  HFMA2 R43, R86, R23.reuse, R43 ;  /* 0x00000017562b7231 */ /* 0x080fe4000000002b */
[----:B------:R-:W-:Y:S02]  /*b170*/  HFMA2 R50, R54, R100, R11 ;  /* 0x0000006436327231 */ /* 0x000fe4000000000b */
[----:B------:R-:W-:Y:S01]  /*b180*/  HFMA2 R42, R82, R23, R42 ;  /* 0x00000017522a7231 */ /* 0x000fe2000000002a */
[----:B------:R-:W-:Y:S01]  /*b190*/  PRMT R25, R25, 0x5410, R61 ;  /* 0x0000541019197816 */ /* 0x000fe2000000003d */
[----:B------:R-:W-:-:S02]  /*b1a0*/  HFMA2 R39, R111, R22, R39 ;  /* 0x000000166f277231 */ /* 0x000fc40000000027 */
[----:B------:R-:W-:Y:S01]  /*b1b0*/  HFMA2 R61, R115, R22, R21 ;  /* 0x00000016733d7231 */ /* 0x000fe20000000015 */
[----:B------:R-:W-:Y:S01]  /*b1c0*/  PRMT R34, R34, 0x5410, R85 ;  /* 0x0000541022227816 */ /* 0x000fe20000000055 */
[-C--:B------:R-:W-:Y:S01]  /*b1d0*/  HFMA2 R11, R30, R100.reuse, R50 ;  /* 0x000000641e0b7231 */ /* 0x080fe20000000032 */
[----:B------:R-:W-:Y:S01]  /*b1e0*/  PRMT R28, R28, 0x5410, R29 ;  /* 0x000054101c1c7816 */ /* 0x000fe2000000001d */
[----:B------:R-:W-:Y:S02]  /*b1f0*/  HADD2 R43, R43.H0_H0, R43.H1_H1 ;  /* 0x3000002b2b2b7230 */ /* 0x000fe40000000800 */
[----:B------:R-:W-:Y:S02]  /*b200*/  HADD2 R42, R42.H0_H0, R42.H1_H1 ;  /* 0x3000002a2a2a7230 */ /* 0x000fe40000000800 */
[----:B------:R-:W-:Y:S02]  /*b210*/  HFMA2 R50, R78, R100, R9 ;  /* 0x000000644e327231 */ /* 0x000fe40000000009 */
[----:B------:R-:W-:-:S02]  /*b220*/  HFMA2 R39, R44, R23, R39 ;  /* 0x000000172c277231 */ /* 0x000fc40000000027 */
[----:B------:R-:W-:Y:S02]  /*b230*/  HFMA2 R61, R122, R23, R61 ;  /* 0x000000177a3d7231 */ /* 0x000fe4000000003d */
[-C--:B0-----:R-:W-:Y:S02]  /*b240*/  HFMA2 R92, R45, R16.reuse, R92 ;  /* 0x000000102d5c7231 */ /* 0x081fe4000000005c */
[----:B------:R-:W-:Y:S01]  /*b250*/  HFMA2 R90, R49, R16, R90 ;  /* 0x00000010315a7231 */ /* 0x000fe2000000005a */
[----:B------:R-:W-:Y:S01]  /*b260*/  PRMT R43, R43, 0x5410, R42 ;  /* 0x000054102b2b7816 */ /* 0x000fe2000000002a */
[----:B------:R-:W-:Y:S02]  /*b270*/  HFMA2 R9, R34, R100, R50 ;  /* 0x0000006422097231 */ /* 0x000fe40000000032 */
[-C--:B------:R-:W-:Y:S02]  /*b280*/  HFMA2 R96, R95, R16.reuse, R96 ;  /* 0x000000105f607231 */ /* 0x080fe40000000060 */
[----:B------:R-:W-:-:S02]  /*b290*/  HFMA2 R49, R51, R16, R47 ;  /* 0x0000001033317231 */ /* 0x000fc4000000002f */
[-C--:B------:R-:W-:Y:S02]  /*b2a0*/  HFMA2 R92, R104, R17.reuse, R92 ;  /* 0x00000011685c7231 */ /* 0x080fe4000000005c */
[----:B------:R-:W-:Y:S02]  /*b2b0*/  HFMA2 R50, R28, R100, R7 ;  /* 0x000000641c327231 */ /* 0x000fe40000000007 */
[----:B------:R-:W-:Y:S02]  /*b2c0*/  HADD2 R39, R39.H0_H0, R39.H1_H1 ;  /* 0x3000002727277230 */ /* 0x000fe40000000800 */
[----:B------:R-:W-:Y:S02]  /*b2d0*/  HADD2 R61, R61.H0_H0, R61.H1_H1 ;  /* 0x3000003d3d3d7230 */ /* 0x000fe40000000800 */
[-C--:B------:R-:W-:Y:S02]  /*b2e0*/  HFMA2 R90, R94, R17.reuse, R90 ;  /* 0x000000115e5a7231 */ /* 0x080fe4000000005a */
[----:B------:R-:W-:-:S02]  /*b2f0*/  HFMA2 R96, R106, R17, R96 ;  /* 0x000000116a607231 */ /* 0x000fc40000000060 */
[----:B------:R-:W-:Y:S02]  /*b300*/  HFMA2 R49, R98, R17, R49 ;  /* 0x0000001162317231 */ /* 0x000fe40000000031 */
[----:B------:R-:W-:Y:S02]  /*b310*/  HFMA2 R7, R43, R100, R50 ;  /* 0x000000642b077231 */ /* 0x000fe40000000032 */
[-C--:B------:R-:W-:Y:S02]  /*b320*/  HFMA2 R90, R89, R18.reuse, R90 ;  /* 0x00000012595a7231 */ /* 0x080fe4000000005a */
[-C--:B------:R-:W-:Y:S01]  /*b330*/  HFMA2 R43, R87, R18.reuse, R92 ;  /* 0x00000012572b7231 */ /* 0x080fe2000000005c */
[----:B------:R-:W-:Y:S01]  /*b340*/  @!P0 IADD3 R103, PT, PT, R83, R108, RZ ;  /* 0x0000006c53678210 */ /* 0x000fe20007ffe0ff */
[-C--:B------:R-:W-:Y:S01]  /*b350*/  HFMA2 R22, R111, R18.reuse, R96 ;  /* 0x000000126f167231 */ /* 0x080fe20000000060 */
[----:B------:R-:W-:Y:S01]  /*b360*/  PRMT R39, R39, 0x5410, R61 ;  /* 0x0000541027277816 */ /* 0x000fe2000000003d */
[----:B------:R-:W-:Y:S01]  /*b370*/  HFMA2 R61, R115, R18, R49 ;  /* 0x00000012733d7231 */ /* 0x000fe20000000031 */
[----:B------:R-:W-:Y:S01]  /*b380*/  IADD3 R108, PT, PT, R108, 0x20, RZ ;  /* 0x000000206c6c7810 */ /* 0x000fe20007ffe0ff */
[----:B------:R-:W-:-:S02]  /*b390*/  HADD2 R74, R74.H0_H0, R74.H1_H1 ;  /* 0x3000004a4a4a7230 */ /* 0x000fc40000000800 */
[-C--:B------:R-:W-:Y:S02]  /*b3a0*/  HFMA2 R43, R86, R19.reuse, R43 ;  /* 0x00000013562b7231 */ /* 0x080fe4000000002b */
[----:B------:R-:W-:Y:S01]  /*b3b0*/  HADD2 R36, R36.H0_H0, R36.H1_H1 ;  /* 0x3000002424247230 */ /* 0x000fe20000000800 */
[----:B------:R-:W-:Y:S01]  /*b3c0*/  ISETP.GE.AND P0, PT, R108, R3, PT ;  /* 0x000000036c00720c */ /* 0x000fe20003f06270 */
[----:B------:R-:W-:Y:S02]  /*b3d0*/  HADD2 R37, R37.H0_H0, R37.H1_H1 ;  /* 0x3000002525257230 */ /* 0x000fe40000000800 */
[----:B------:R-:W-:Y:S02]  /*b3e0*/  HADD2 R2, R62.H0_H0, R62.H1_H1 ;  /* 0x3000003e3e027230 */ /* 0x000fe40000000800 */
[----:B------:R-:W-:Y:S02]  /*b3f0*/  HADD2 R14, R56.H0_H0, R56.H1_H1 ;  /* 0x30000038380e7230 */ /* 0x000fe40000000800 */
[----:B------:R-:W-:-:S02]  /*b400*/  HFMA2 R90, R82, R19, R90 ;  /* 0x00000013525a7231 */ /* 0x000fc4000000005a */
[-C--:B------:R-:W-:Y:S02]  /*b410*/  HFMA2 R22, R44, R19.reuse, R22 ;  /* 0x000000132c167231 */ /* 0x080fe40000000016 */
[----:B------:R-:W-:Y:S02]  /*b420*/  HADD2 R40, R40.H0_H0, R40.H1_H1 ;  /* 0x3000002828287230 */ /* 0x000fe40000000800 */
[----:B------:R-:W-:Y:S02]  /*b430*/  HADD2 R41, R41.H0_H0, R41.H1_H1 ;  /* 0x3000002929297230 */ /* 0x000fe40000000800 */
[----:B------:R-:W-:Y:S01]  /*b440*/  HFMA2 R61, R122, R19, R61 ;  /* 0x000000137a3d7231 */ /* 0x000fe2000000003d */
[----:B------:R-:W-:Y:S01]  /*b450*/  PRMT R74, R74, 0x5410, R75 ;  /* 0x000054104a4a7816 */ /* 0x000fe2000000004b */
        /* <DEDUP_REMOVED lines=20> */
[-C--:B------:R-:W-:Y:S01]  /*b5a0*/  HFMA2 R6, R32, R99.reuse, R6 ;  /* 0x0000006320067231 */ /* 0x080fe20000000006 */
[----:B------:R-:W-:Y:S01]  /*b5b0*/  IADD3 R0, P1, PT, R0, 0x80, RZ ;  /* 0x0000008000007810 */ /* 0x000fe20007f3e0ff */
[----:B------:R-:W-:Y:S01]  /*b5c0*/  UIADD3 UR4, UPT, UPT, UR4, 0x40, URZ ;  /* 0x0000004004047890 */ /* 0x000fe2000fffe0ff */
[-C--:B------:R-:W-:Y:S01]  /*b5d0*/  HFMA2 R13, R13, R100.reuse, R71 ;  /* 0x000000640d0d7231 */ /* 0x080fe20000000047 */
[----:B------:R-:W-:Y:S01]  /*b5e0*/  MOV R16, R80 ;  /* 0x0000005000107202 */ /* 0x000fe20000000f00 */
[-C--:B------:R-:W-:Y:S01]  /*b5f0*/  HFMA2 R12, R88, R99.reuse, R12 ;  /* 0x00000063580c7231 */ /* 0x080fe2000000000c */
[----:B------:R-:W-:Y:S01]  /*b600*/  MOV R17, R81 ;  /* 0x0000005100117202 */ /* 0x000fe20000000f00 */
[----:B------:R-:W-:Y:S02]  /*b610*/  HFMA2 R10, R25, R99, R10 ;  /* 0x00000063190a7231 */ /* 0x000fe4000000000a */
[----:B------:R-:W-:-:S02]  /*b620*/  HFMA2 R5, R43, R100, R50 ;  /* 0x000000642b057231 */ /* 0x000fc40000000032 */
[-C--:B------:R-:W-:Y:S01]  /*b630*/  HFMA2 R8, R84, R99.reuse, R8 ;  /* 0x0000006354087231 */ /* 0x080fe20000000008 */
[----:B------:R-:W-:Y:S01]  /*b640*/  IADD3.X R15, PT, PT, RZ, R15, RZ, P1, !PT ;  /* 0x0000000fff0f7210 */ /* 0x000fe20000ffe4ff */
[----:B------:R-:W-:Y:S02]  /*b650*/  HFMA2 R6, R39, R99, R6 ;  /* 0x0000006327067231 */ /* 0x000fe40000000006 */
[----:B------:R-:W-:-:S04]  /*b660*/  IMAD.WIDE R80, R101, 0x4, R52 ;  /* 0x0000000465507825 */ /* 0x000fc800078e0234 */
[----:B------:R-:W-:Y:S01]  /*b670*/  HFMA2 R4, R22, R99, R4 ;  /* 0x0000006316047231 */ /* 0x000fe20000000004 */
[----:B------:R-:W-:Y:S06]  /*b680*/  @!P0 BRA `(.L_x_2626) ;  /* 0xffffffc000448947 */ /* 0x000fec000383ffff */
[----:B------:R-:W-:-:S07]  /*b690*/  IMAD.WIDE R80, R101, 0x18, R16 ;  /* 0x0000001865507825 */ /* 0x000fce00078e0210 */
.L_x_2625:
        /* <DEDUP_REMOVED lines=8> */
.L_x_2628:
[----:B------:R-:W-:Y:S01]  /*b720*/  MOV R101, UR12 ;  /* 0x0000000c00657c02 */ /* 0x000fe20008000f00 */
[----:B------:R-:W2:Y:S04]  /*b730*/  LDG.E.128.CONSTANT R20, desc[UR8][R120.64] ;  /* 0x0000000878147981 */ /* 0x000ea8000c1e9d00 */
[C---:B------:R-:W-:Y:S01]  /*b740*/  IMAD.WIDE R2, R101.reuse, 0x4, R120 ;  /* 0x0000000465027825 */ /* 0x040fe200078e0278 */
[----:B------:R-:W-:Y:S01]  /*b750*/  ISETP.NE.AND P0, PT, R108, R103, PT ;  /* 0x000000676c00720c */ /* 0x000fe20003f05270 */
[----:B------:R-:W0:Y:S04]  /*b760*/  LDS.128 R44, [UR4] ;  /* 0x00000004ff2c7984 */ /* 0x000e280008000c00 */
[----:B------:R1:W3:Y:S01]  /*b770*/  LDG.E.128.CONSTANT R16, desc[UR8][R2.64] ;  /* 0x0000000802107981 */ /* 0x0002e2000c1e9d00 */
[----:B------:R-:W-:-:S03]  /*b780*/  IMAD.WIDE R14, R101, 0x4, R2 ;  /* 0x00000004650e7825 */ /* 0x000fc600078e0202 */
[----:B------:R-:W4:Y:S04]  /*b790*/  LDS.128 R28, [UR4+0x10] ;  /* 0x00001004ff1c7984 */ /* 0x000f280008000c00 */
[----:B------:R-:W5:Y:S01]  /*b7a0*/  LDG.E.128.CONSTANT R40, desc[UR8][R14.64] ;  /* 0x000000080e287981 */ /* 0x000f62000c1e9d00 */
[----:B------:R-:W-:-:S05]  /*b7b0*/  IMAD.WIDE R24, R101, 0x4, R14 ;  /* 0x0000000465187825 */ /* 0x000fca00078e020e */
[----:B------:R0:W5:Y:S01]  /*b7c0*/  LDG.E.128.CONSTANT R36, desc[UR8][R24.64] ;  /* 0x0000000818247981 */ /* 0x000162000c1e9d00 */
[----:B------:R-:W-:-:S05]  /*b7d0*/  IMAD.WIDE R118, R101, 0x4, R24 ;  /* 0x0000000465767825 */ /* 0x000fca00078e0218 */
[----:B------:R-:W5:Y:S01]  /*b7e0*/  LDG.E.128.CONSTANT R32, desc[UR8][R118.64] ;  /* 0x0000000876207981 */ /* 0x000f62000c1e9d00 */
[----:B------:R-:W-:Y:S01]  /*b7f0*/  @!P0 LEA R96, R102, R1, 0x3 ;  /* 0x0000000166608211 */ /* 0x000fe200078e18ff */
[----:B------:R-:W-:Y:S01]  /*b800*/  HFMA2 R76, -RZ, RZ, 0, 0.03125 ;  /* 0x00002800ff4c7431 */ /* 0x000fe200000001ff */
[----:B------:R-:W-:-:S04]  /*b810*/  @!P0 MOV R115, R111 ;  /* 0x0000006f00738202 */ /* 0x000fc80000000f00 */
[----:B------:R-:W5:Y:S04]  /*b820*/  @!P0 LDL.64 R96, [R96+0x8] ;  /* 0x0000080060608983 */ /* 0x000f680000100a00 */
[----:B------:R-:W5:Y:S01]  /*b830*/  @!P0 LDG.E.U16.CONSTANT R115, desc[UR8][R114.64] ;  /* 0x0000000872738981 */ /* 0x000f62000c1e9500 */
[C---:B--2---:R-:W-:Y:S02]  /*b840*/  LOP3.LUT R60, R22.reuse, 0x1f001f, RZ, 0xc0, !PT ;  /* 0x001f001f163c7812 */ /* 0x044fe400078ec0ff */
[--C-:B------:R-:W-:Y:S02]  /*b850*/  SHF.R.U32.HI R62, RZ, 0xa, R22.reuse ;  /* 0x0000000aff3e7819 */ /* 0x100fe40000011616 */
[----:B------:R-:W-:Y:S02]  /*b860*/  LOP3.LUT R61, R22, 0x3e003e0, RZ, 0xc0, !PT ;  /* 0x03e003e0163d7812 */ /* 0x000fe400078ec0ff */
[----:B------:R-:W-:-:S02]  /*b870*/  SHF.R.U32.HI R22, RZ, 0xf, R22 ;  /* 0x0000000fff167819 */ /* 0x000fc40000011616 */
[C---:B------:R-:W-:Y:S02]  /*b880*/  LOP3.LUT R0, R20.reuse, 0x1f001f, RZ, 0xc0, !PT ;  /* 0x001f001f14007812 */ /* 0x040fe400078ec0ff */
[--C-:B-1----:R-:W-:Y:S02]  /*b890*/  SHF.R.U32.HI R3, RZ, 0xa, R20.reuse ;  /* 0x0000000aff037819 */ /* 0x102fe40000011614 */
[----:B------:R-:W-:Y:S02]  /*b8a0*/  LOP3.LUT R2, R20, 0x3e003e0, RZ, 0xc0, !PT ;  /* 0x03e003e014027812 */ /* 0x000fe400078ec0ff */
[----:B------:R-:W-:Y:S02]  /*b8b0*/  SHF.R.U32.HI R20, RZ, 0xf, R20 ;  /* 0x0000000fff147819 */ /* 0x000fe40000011614 */
[C---:B------:R-:W-:Y:S02]  /*b8c0*/  LOP3.LUT R63, R23.reuse, 0x1f001f, RZ, 0xc0, !PT ;  /* 0x001f001f173f7812 */ /* 0x040fe400078ec0ff */
[----:B------:R-:W-:-:S02]  /*b8d0*/  LOP3.LUT R64, R23, 0x3e003e0, RZ, 0xc0, !PT ;  /* 0x03e003e017407812 */ /* 0x000fc400078ec0ff */
[--C-:B------:R-:W-:Y:S02]  /*b8e0*/  SHF.R.U32.HI R65, RZ, 0xa, R23.reuse ;  /* 0x0000000aff417819 */ /* 0x100fe40000011617 */
[----:B------:R-:W-:Y:S02]  /*b8f0*/  SHF.R.U32.HI R23, RZ, 0xf, R23 ;  /* 0x0000000fff177819 */ /* 0x000fe40000011617 */
[C---:B---3--:R-:W-:Y:S02]  /*b900*/  LOP3.LUT R49, R17.reuse, 0x1f001f, RZ, 0xc0, !PT ;  /* 0x001f001f11317812 */ /* 0x048fe400078ec0ff */
[--C-:B------:R-:W-:Y:S02]  /*b910*/  SHF.R.U32.HI R52, RZ, 0xa, R17.reuse ;  /* 0x0000000aff347819 */ /* 0x100fe40000011611 */
[----:B------:R-:W-:Y:S02]  /*b920*/  LOP3.LUT R26, R17, 0x3e003e0, RZ, 0xc0, !PT ;  /* 0x03e003e0111a7812 */ /* 0x000fe400078ec0ff */
[----:B------:R-:W-:-:S02]  /*b930*/  SHF.R.U32.HI R58, RZ, 0xe, R17 ;  /* 0x0000000eff3a7819 */ /* 0x000fc40000011611 */
[----:B------:R-:W-:Y:S02]  /*b940*/  SHF.R.U32.HI R17, RZ, 0xe, R18 ;  /* 0x0000000eff117819 */ /* 0x000fe40000011612 */
[----:B------:R-:W-:Y:S02]  /*b950*/  LOP3.LUT R22, R22, 0x10001, RZ, 0xc0, !PT ;  /* 0x0001000116167812 */ /* 0x000fe400078ec0ff */
[----:B0-----:R-:W-:Y:S02]  /*b960*/  LOP3.LUT R24, R21, 0x1f001f, RZ, 0xc0, !PT ;  /* 0x001f001f15187812 */ /* 0x001fe400078ec0ff */
[----:B------:R-:W-:Y:S02]  /*b970*/  SHF.R.U32.HI R57, RZ, 0xe, R16 ;  /* 0x0000000eff397819 */ /* 0x000fe40000011610 */
[----:B------:R-:W-:Y:S02]  /*b980*/  LOP3.LUT R27, R18, 0x1f001f, RZ, 0xc0, !PT ;  /* 0x001f001f121b7812 */ /* 0x000fe400078ec0ff */
[----:B------:R-:W-:-:S02]  /*b990*/  SHF.R.U32.HI R53, RZ, 0xa, R18 ;  /* 0x0000000aff357819 */ /* 0x000fc40000011612 */
[----:B------:R-:W-:Y:S02]  /*b9a0*/  LOP3.LUT R14, R18, 0x3e003e0, RZ, 0xc0, !PT ;  /* 0x03e003e0120e7812 */ /* 0x000fe400078ec0ff */
[----:B------:R-:W-:Y:S02]  /*b9b0*/  LOP3.LUT R20, R20, 0x10001, RZ, 0xc0, !PT ;  /* 0x0001000114147812 */ /* 0x000fe400078ec0ff */
[----:B------:R-:W-:Y:S02]  /*b9c0*/  SHF.R.U32.HI R18, RZ, 0xe, R19 ;  /* 0x0000000eff127819 */ /* 0x000fe40000011613 */
[----:B------:R-:W-:Y:S02]  /*b9d0*/  LOP3.LUT R23, R23, 0x10001, RZ, 0xc0, !PT ;  /* 0x0001000117177812 */ /* 0x000fe400078ec0ff */
[----:B------:R-:W-:Y:S02]  /*b9e0*/  LOP3.LUT R56, R22, 0x20002, R17, 0xf8, !PT ;  /* 0x0002000216387812 */ /* 0x000fe400078ef811 */
[----:B------:R-:W-:-:S02]  /*b9f0*/  SHF.R.U32.HI R59, RZ, 0xa, R21 ;  /* 0x0000000aff3b7819 */ /* 0x000fc40000011615 */
[----:B------:R-:W-:Y:S02]  /*ba00*/  LOP3.LUT R25, R21, 0x3e003e0, RZ, 0xc0, !PT ;  /* 0x03e003e015197812 */ /* 0x000fe400078ec0ff */
[----:B------:R-:W-:Y:S02]  /*ba10*/  LOP3.LUT R0, R0, 0x64006400, RZ, 0xfc, !PT ;  /* 0x6400640000007812 */ /* 0x000fe400078efcff */
[----:B------:R-:W-:Y:S02]  /*ba20*/  LOP3.LUT R22, R24, 0x64006400, RZ, 0xfc, !PT ;  /* 0x6400640018167812 */ /* 0x000fe400078efcff */
[----:B------:R-:W-:Y:S01]  /*ba30*/  SHF.R.U32.HI R21, RZ, 0xf, R21 ;  /* 0x0000000fff157819 */ /* 0x000fe20000011615 */
[----:B------:R-:W-:Y:S01]  /*ba40*/  HADD2 R24, R0, -1040, -1040 ;  /* 0xe410e41000187430 */ /* 0x000fe20000000000 */
[----:B------:R-:W-:Y:S01]  /*ba50*/  LOP3.LUT R57, R20, 0x20002, R57, 0xf8, !PT ;  /* 0x0002000214397812 */ /* 0x000fe200078ef839 */
[----:B------:R-:W-:Y:S01]  /*ba60*/  HADD2 R22, R22, -1040, -1040 ;  /* 0xe410e41016167430 */ /* 0x000fe20000000000 */
[----:B------:R-:W-:Y:S01]  /*ba70*/  LOP3.LUT R50, R16, 0x1f001f, RZ, 0xc0, !PT ;  /* 0x001f001f10327812 */ /* 0x000fe200078ec0ff */
[----:B------:R-:W-:Y:S01]  /*ba80*/  HFMA2 R0, R24, R44, RZ ;  /* 0x0000002c18007231 */ /* 0x000fe200000000ff */
[----:B------:R-:W-:-:S02]  /*ba90*/  SHF.R.U32.HI R51, RZ, 0xa, R16 ;  /* 0x0000000aff337819 */ /* 0x000fc40000011610 */
[----:B------:R-:W-:Y:S02]  /*baa0*/  LOP3.LUT R48, R16, 0x3e003e0, RZ, 0xc0, !PT ;  /* 0x03e003e010307812 */ /* 0x000fe400078ec0ff */
[----:B------:R-:W-:Y:S02]  /*bab0*/  LOP3.LUT R55, R23, 0x20002, R18, 0xf8, !PT ;  /* 0x0002000217377812 */ /* 0x000fe400078ef812 */
[----:B------:R-:W-:Y:S02]  /*bac0*/  LOP3.LUT R20, R60, 0x64006400, RZ, 0xfc, !PT ;  /* 0x640064003c147812 */ /* 0x000fe400078efcff */
[C---:B------:R-:W-:Y:S02]  /*bad0*/  LOP3.LUT R15, R19.reuse, 0x1f001f, RZ, 0xc0, !PT ;  /* 0x001f001f130f7812 */ /* 0x040fe400078ec0ff */
[----:B------:R-:W-:Y:S01]  /*bae0*/  LOP3.LUT R16, R19, 0x3e003e0, RZ, 0xc0, !PT ;  /* 0x03e003e013107812 */ /* 0x000fe200078ec0ff */
[----:B------:R-:W-:Y:S01]  /*baf0*/  HADD2 R20, R20, -1040, -1040 ;  /* 0xe410e41014147430 */ /* 0x000fe20000000000 */
[----:B------:R-:W-:-:S02]  /*bb00*/  SHF.R.U32.HI R54, RZ, 0xa, R19 ;  /* 0x0000000aff367819 */ /* 0x000fc40000011613 */
[----:B------:R-:W-:Y:S02]  /*bb10*/  LOP3.LUT R23, R63, 0x64006400, RZ, 0xfc, !PT ;  /* 0x640064003f177812 */ /* 0x000fe400078efcff */
[----:B------:R-:W-:Y:S01]  /*bb20*/  LOP3.LUT R19, R2, 0x64006400, RZ, 0xfc, !PT ;  /* 0x6400640002137812 */ /* 0x000fe200078efcff */
[----:B------:R-:W-:Y:S01]  /*bb30*/  HFMA2 R2, R22, R44, RZ.H0_H0 ;  /* 0x0000002c16027231 */ /* 0x000fe200000400ff */
[----:B------:R-:W-:Y:S01]  /*bb40*/  LOP3.LUT R25, R25, 0x64006400, RZ, 0xfc, !PT ;  /* 0x6400640019197812 */ /* 0x000fe200078efcff */
[----:B------:R-:W-:Y:S01]  /*bb50*/  HADD2 R23, R23, -1040, -1040 ;  /* 0xe410e41017177430 */ /* 0x000fe20000000000 */
[----:B------:R-:W-:Y:S01]  /*bb60*/  LOP3.LUT R21, R21, 0x10001, RZ, 0xc0, !PT ;  /* 0x0001000115157812 */ /* 0x000fe200078ec0ff */
[-C--:B------:R-:W-:Y:S01]  /*bb70*/  HFMA2 R19, R19, R76.reuse.H0_H0, -48, -48 ;  /* 0xd200d20013137431 */ /* 0x080fe2000004004c */
[----:B------:R-:W-:Y:S01]  /*bb80*/  LOP3.LUT R17, R61, 0x64006400, RZ, 0xfc, !PT ;  /* 0x640064003d117812 */ /* 0x000fe200078efcff */
[----:B------:R-:W-:Y:S01]  /*bb90*/  HFMA2 R18, R25, R76.H0_H0, -48, -48 ;  /* 0xd200d20019127431 */ /* 0x000fe2000004004c */
[----:B------:R-:W-:Y:S01]  /*bba0*/  LOP3.LUT R3, R3, 0x1f001f, RZ, 0xc0, !PT ;  /* 0x001f001f03037812 */ /* 0x000fe200078ec0ff */
[----:B------:R-:W-:Y:S01]  /*bbb0*/  HFMA2 R25, R20, R44, RZ ;  /* 0x0000002c14197231 */ /* 0x000fe200000000ff */
[----:B------:R-:W-:Y:S01]  /*bbc0*/  LOP3.LUT R58, R21, 0x20002, R58, 0xf8, !PT ;  /* 0x00020002153a7812 */ /* 0x000fe200078ef83a */
        /* <DEDUP_REMOVED lines=8> */
[----:B------:R-:W-:Y:S01]  /*bc50*/  HFMA2 R21, R21, R76.H0_H0, -48, -48 ;  /* 0xd200d20015157431 */ /* 0x000fe2000004004c */
        /* <DEDUP_REMOVED lines=12> */
[----:B------:R-:W-:Y:S02]  /*bd20*/  LOP3.LUT R50, R50, 0x64006400, RZ, 0xfc, !PT ;  /* 0x6400640032327812 */ /* 0x000fe400078efcff */
[----:B------:R-:W-:Y:S02]  /*bd30*/  LOP3.LUT R49, R49, 0x64006400, RZ, 0xfc, !PT ;  /* 0x6400640031317812 */ /* 0x000fe400078efcff */
[----:B------:R-:W-:Y:S02]  /*bd40*/  LOP3.LUT R26, R27, 0x64006400, RZ, 0xfc, !PT ;  /* 0x640064001b1a7812 */ /* 0x000fe400078efcff */
[----:B------:R-:W-:Y:S01]  /*bd50*/  LOP3.LUT R44, R15, 0x64006400, RZ, 0xfc, !PT ;  /* 0x640064000f2c7812 */ /* 0x000fe200078efcff */
[----:B------:R-:W-:-:S02]  /*bd60*/  HFMA2 R62, R2, R46, R61 ;  /* 0x0000002e023e7231 */ /* 0x000fc4000000003d */
[-C--:B------:R-:W-:Y:S02]  /*bd70*/  HFMA2 R63, R0, R46.reuse, R63 ;  /* 0x0000002e003f7231 */ /* 0x080fe4000000003f */
[----:B------:R-:W-:Y:S01]  /*bd80*/  HFMA2 R46, R3, R46, R45 ;  /* 0x0000002e032e7231 */ /* 0x000fe2000000002d */
[----:B------:R-:W-:Y:S01]  /*bd90*/  LOP3.LUT R45, R48, 0x64006400, RZ, 0xfc, !PT ;  /* 0x64006400302d7812 */ /* 0x000fe200078efcff */
[----:B------:R-:W-:Y:S01]  /*bda0*/  HADD2 R15, R49, -1040, -1040 ;  /* 0xe410e410310f7430 */ /* 0x000fe20000000000 */
[----:B------:R-:W-:Y:S01]  /*bdb0*/  LOP3.LUT R27, R14, 0x64006400, RZ, 0xfc, !PT ;  /* 0x640064000e1b7812 */ /* 0x000fe200078efcff */
[----:B------:R-:W-:Y:S01]  /*bdc0*/  HADD2 R14, R50, -1040, -1040 ;  /* 0xe410e410320e7430 */ /* 0x000fe20000000000 */
[----:B------:R-:W-:Y:S01]  /*bdd0*/  LOP3.LUT R61, R16, 0x64006400, RZ, 0xfc, !PT ;  /* 0x64006400103d7812 */ /* 0x000fe200078efcff */
[----:B------:R-:W-:Y:S02]  /*bde0*/  HADD2 R26, R26, -1040, -1040 ;  /* 0xe410e4101a1a7430 */ /* 0x000fe40000000000 */
[----:B------:R-:W-:-:S02]  /*bdf0*/  HADD2 R16, R44, -1040, -1040 ;  /* 0xe410e4102c107430 */ /* 0x000fc40000000000 */
[-C--:B------:R-:W-:Y:S02]  /*be00*/  HFMA2 R60, R14, R47.reuse, R60 ;  /* 0x0000002f0e3c7231 */ /* 0x080fe4000000003c */
[-C--:B------:R-:W-:Y:S02]  /*be10*/  HFMA2 R62, R15, R47.reuse, R62 ;  /* 0x0000002f0f3e7231 */ /* 0x080fe4000000003e */
[-C--:B------:R-:W-:Y:S02]  /*be20*/  HFMA2 R63, R26, R47.reuse, R63 ;  /* 0x0000002f1a3f7231 */ /* 0x080fe4000000003f */
[----:B------:R-:W-:Y:S02]  /*be30*/  HFMA2 R46, R16, R47, R46 ;  /* 0x0000002f102e7231 */ /* 0x000fe4000000002e */
[-C--:B------:R-:W-:Y:S02]  /*be40*/  HFMA2 R48, R45, R76.reuse.H0_H0, -48, -48 ;  /* 0xd200d2002d307431 */ /* 0x080fe4000004004c */
[----:B------:R-:W-:-:S02]  /*be50*/  HFMA2 R50, R59, R76.H0_H0, -48, -48 ;  /* 0xd200d2003b327431 */ /* 0x000fc4000004004c */
[-C--:B------:R-:W-:Y:S02]  /*be60*/  HFMA2 R27, R27, R76.reuse.H0_H0, -48, -48 ;  /* 0xd200d2001b1b7431 */ /* 0x080fe4000004004c */
[----:B------:R-:W-:Y:S01]  /*be70*/  HFMA2 R49, R61, R76.H0_H0, -48, -48 ;  /* 0xd200d2003d317431 */ /* 0x000fe2000004004c */
[----:B------:R-:W-:Y:S01]  /*be80*/  LOP3.LUT R51, R51, 0x1f001f, RZ, 0xc0, !PT ;  /* 0x001f001f33337812 */ /* 0x000fe200078ec0ff */
[-C--:B----4-:R-:W-:Y:S02]  /*be90*/  HFMA2 R60, R48, R28.reuse, R60 ;  /* 0x0000001c303c7231 */ /* 0x090fe4000000003c */
[-C--:B------:R-:W-:Y:S02]  /*bea0*/  HFMA2 R62, R50, R28.reuse, R62 ;  /* 0x0000001c323e7231 */ /* 0x080fe4000000003e */
[-C--:B------:R-:W-:Y:S02]  /*beb0*/  HFMA2 R63, R27, R28.reuse, R63 ;  /* 0x0000001c1b3f7231 */ /* 0x080fe4000000003f */
[----:B------:R-:W-:Y:S01]  /*bec0*/  HFMA2 R46, R49, R28, R46 ;  /* 0x0000001c312e7231 */ /* 0x000fe2000000002e */
[----:B------:R-:W-:-:S02]  /*bed0*/  LOP3.LUT R52, R52, 0x1f001f, RZ, 0xc0, !PT ;  /* 0x001f001f34347812 */ /* 0x000fc400078ec0ff */
[----:B-----5:R-:W-:Y:S02]  /*bee0*/  SHF.R.U32.HI R45, RZ, 0xd, R42 ;  /* 0x0000000dff2d7819 */ /* 0x020fe4000001162a */
[----:B------:R-:W-:Y:S02]  /*bef0*/  LOP3.LUT R28, R54, 0x1f001f, RZ, 0xc0, !PT ;  /* 0x001f001f361c7812 */ /* 0x000fe400078ec0ff */
[----:B------:R-:W-:Y:S02]  /*bf00*/  LOP3.LUT R53, R53, 0x1f001f, RZ, 0xc0, !PT ;  /* 0x001f001f35357812 */ /* 0x000fe400078ec0ff */
[----:B------:R-:W-:Y:S02]  /*bf10*/  LOP3.LUT R51, R51, 0x64006400, RZ, 0xfc, !PT ;  /* 0x6400640033337812 */ /* 0x000fe400078efcff */
[----:B------:R-:W-:Y:S02]  /*bf20*/  LOP3.LUT R52, R52, 0x64006400, RZ, 0xfc, !PT ;  /* 0x6400640034347812 */ /* 0x000fe400078efcff */
[----:B------:R-:W-:-:S02]  /*bf30*/  LOP3.LUT R66, R56, 0x40004, R45, 0xf8, !PT ;  /* 0x0004000438427812 */ /* 0x000fc400078ef82d */
        /* <DEDUP_REMOVED lines=8> */
[----:B------:R-:W-:Y:S01]  /*bfc0*/  HADD2 R52, R28, -1040, -1040 ;  /* 0xe410e4101c347430 */ /* 0x000fe20000000000 */
[----:B------:R-:W-:-:S02]  /*bfd0*/  LOP3.LUT R44, R44, 0x64006400, RZ, 0xfc, !PT ;  /* 0x640064002c2c7812 */ /* 0x000fc400078efcff */
[----:B------:R-:W-:Y:S01]  /*bfe0*/  LOP3.LUT R45, R45, 0x64006400, RZ, 0xfc, !PT ;  /* 0x640064002d2d7812 */ /* 0x000fe200078efcff */
[----:B------:R-:W-:Y:S01]  /*bff0*/  HADD2 R54, R54, -1040, -1040 ;  /* 0xe410e41036367430 */ /* 0x000fe20000000000 */
[----:B------:R-:W-:Y:S01]  /*c000*/  LOP3.LUT R64, R57, 0x40004, R64, 0xf8, !PT ;  /* 0x0004000439407812 */ /* 0x000fe200078ef840 */
[-C--:B------:R-:W-:Y:S01]  /*c010*/  HFMA2 R59, R52, R29.reuse, R46 ;  /* 0x0000001d343b7231 */ /* 0x080fe2000000002e */
[----:B------:R-:W-:Y:S01]  /*c020*/  LOP3.LUT R65, R58, 0x40004, R65, 0xf8, !PT ;  /* 0x000400043a417812 */ /* 0x000fe200078ef841 */
[----:B------:R-:W-:Y:S02]  /*c030*/  HADD2 R57, R44, -1040, -1040 ;  /* 0xe410e4102c397430 */ /* 0x000fe40000000000 */
[----:B------:R-:W-:Y:S02]  /*c040*/  HFMA2 R47, R54, R29, R63 ;  /* 0x0000001d362f7231 */ /* 0x000fe4000000003f */
[----:B------:R-:W-:Y:S01]  /*c050*/  HADD2 R58, R45, -1040, -1040 ;  /* 0xe410e4102d3a7430 */ /* 0x000fe20000000000 */
[----:B------:R-:W-:-:S02]  /*c060*/  SHF.R.U32.HI R46, RZ, 0xd, R43 ;  /* 0x0000000dff2e7819 */ /* 0x000fc4000001162b */
[----:B------:R-:W-:Y:S02]  /*c070*/  LOP3.LUT R44, R42, 0x3e003e0, RZ, 0xc0, !PT ;  /* 0x03e003e02a2c7812 */ /* 0x000fe400078ec0ff */
[----:B------:R-:W-:Y:S01]  /*c080*/  LOP3.LUT R45, R43, 0x3e003e0, RZ, 0xc0, !PT ;  /* 0x03e003e02b2d7812 */ /* 0x000fe200078ec0ff */
[-C--:B------:R-:W-:Y:S01]  /*c090*/  HFMA2 R71, R58, R30.reuse, R59 ;  /* 0x0000001e3a477231 */ /* 0x080fe2000000003b */
[----:B------:R-:W-:Y:S01]  /*c0a0*/  LOP3.LUT R63, R55, 0x40004, R46, 0xf8, !PT ;  /* 0x00040004373f7812 */ /* 0x000fe200078ef82e */
[----:B------:R-:W-:Y:S01]  /*c0b0*/  HFMA2 R70, R57, R30, R47 ;  /* 0x0000001e39467231 */ /* 0x000fe2000000002f */
[----:B------:R-:W-:Y:S02]  /*c0c0*/  LOP3.LUT R59, R44, 0x64006400, RZ, 0xfc, !PT ;  /* 0x640064002c3b7812 */ /* 0x000fe400078efcff */
[----:B------:R-:W-:Y:S02]  /*c0d0*/  LOP3.LUT R67, R45, 0x64006400, RZ, 0xfc, !PT ;  /* 0x640064002d437812 */ /* 0x000fe400078efcff */
[----:B------:R-:W0:Y:S01]  /*c0e0*/  LDS.128 R44, [UR4+0x20] ;  /* 0x00002004ff2c7984 */ /* 0x000e220008000c00 */
[----:B------:R-:W-:-:S02]  /*c0f0*/  HFMA2 R60, R53, R29, R60 ;  /* 0x0000001d353c7231 */ /* 0x000fc4000000003c */
[----:B------:R-:W-:Y:S01]  /*c100*/  HFMA2 R62, R51, R29, R62 ;  /* 0x0000001d333e7231 */ /* 0x000fe2000000003e */
[----:B------:R-:W-:Y:S02]  /*c110*/  LOP3.LUT R28, R40, 0x1f001f, RZ, 0xc0, !PT ;  /* 0x001f001f281c7812 */ /* 0x000fe400078ec0ff */
[----:B------:R-:W-:Y:S02]  /*c120*/  LOP3.LUT R29, R41, 0x1f001f, RZ, 0xc0, !PT ;  /* 0x001f001f291d7812 */ /* 0x000fe400078ec0ff */
[----:B------:R-:W-:Y:S02]  /*c130*/  LOP3.LUT R28, R28, 0x64006400, RZ, 0xfc, !PT ;  /* 0x640064001c1c7812 */ /* 0x000fe400078efcff */
[----:B------:R-:W-:-:S03]  /*c140*/  LOP3.LUT R29, R29, 0x64006400, RZ, 0xfc, !PT ;  /* 0x640064001d1d7812 */ /* 0x000fc600078efcff */
[----:B------:R-:W-:Y:S02]  /*c150*/  HADD2 R55, R28, -1040, -1040 ;  /* 0xe410e4101c377430 */ /* 0x000fe40000000000 */
[----:B------:R-:W-:Y:S01]  /*c160*/  HADD2 R56, R29, -1040, -1040 ;  /* 0xe410e4101d387430 */ /* 0x000fe20000000000 */
[----:B------:R-:W-:Y:S01]  /*c170*/  SHF.R.U32.HI R80, RZ, 0xa, R43 ;  /* 0x0000000aff507819 */ /* 0x000fe2000001162b */
[-C--:B------:R-:W-:Y:S01]  /*c180*/  HFMA2 R69, R55, R30.reuse, R60 ;  /* 0x0000001e37457231 */ /* 0x080fe2000000003c */
[----:B------:R-:W-:Y:S01]  /*c190*/  LOP3.LUT R28, R40, 0x3e003e0, RZ, 0xc0, !PT ;  /* 0x03e003e0281c7812 */ /* 0x000fe200078ec0ff */
[----:B------:R-:W-:Y:S01]  /*c1a0*/  HFMA2 R68, R56, R30, R62 ;  /* 0x0000001e38447231 */ /* 0x000fe2000000003e */
[----:B------:R-:W-:Y:S02]  /*c1b0*/  LOP3.LUT R30, R41, 0x3e003e0, RZ, 0xc0, !PT ;  /* 0x03e003e0291e7812 */ /* 0x000fe400078ec0ff */
[----:B------:R-:W-:Y:S02]  /*c1c0*/  SHF.R.U32.HI R78, RZ, 0xa, R41 ;  /* 0x0000000aff4e7819 */ /* 0x000fe40000011629 */
[----:B------:R-:W-:-:S02]  /*c1d0*/  SHF.R.U32.HI R43, RZ, 0xa, R40 ;  /* 0x0000000aff2b7819 */ /* 0x000fc40000011628 */
[----:B------:R-:W-:Y:S02]  /*c1e0*/  SHF.R.U32.HI R79, RZ, 0xa, R42 ;  /* 0x0000000aff4f7819 */ /* 0x000fe4000001162a */
[----:B------:R-:W-:Y:S02]  /*c1f0*/  SHF.R.U32.HI R41, RZ, 0xc, R36 ;  /* 0x0000000cff297819 */ /* 0x000fe40000011624 */
[----:B------:R-:W-:Y:S02]  /*c200*/  SHF.R.U32.HI R42, RZ, 0xc, R37 ;  /* 0x0000000cff2a7819 */ /* 0x000fe40000011625 */
[----:B------:R-:W-:Y:S01]  /*c210*/  SHF.R.U32.HI R81, RZ, 0xc, R38 ;  /* 0x0000000cff517819 */ /* 0x000fe20000011626 */
[-C--:B------:R-:W-:Y:S01]  /*c220*/  HFMA2 R59, R59, R76.reuse.H0_H0, -48, -48 ;  /* 0xd200d2003b3b7431 */ /* 0x080fe2000004004c */
[----:B------:R-:W-:Y:S02]  /*c230*/  LOP3.LUT R29, R28, 0x64006400, RZ, 0xfc, !PT ;  /* 0x640064001c1d7812 */ /* 0x000fe400078efcff */
[----:B------:R-:W-:Y:S01]  /*c240*/  LOP3.LUT R43, R43, 0x1f001f, RZ, 0xc0, !PT ;  /* 0x001f001f2b2b7812 */ /* 0x000fe200078ec0ff */
[----:B------:R-:W-:Y:S01]  /*c250*/  HFMA2 R60, R67, R76.H0_H0, -48, -48 ;  /* 0xd200d200433c7431 */ /* 0x000fe2000004004c */
[----:B------:R-:W-:-:S02]  /*c260*/  LOP3.LUT R61, R30, 0x64006400, RZ, 0xfc, !PT ;  /* 0x640064001e3d7812 */ /* 0x000fc400078efcff */
[----:B------:R-:W-:Y:S02]  /*c270*/  LOP3.LUT R40, R64, 0x80008, R41, 0xf8, !PT ;  /* 0x0008000840287812 */ /* 0x000fe400078ef829 */
[----:B------:R-:W-:Y:S02]  /*c280*/  LOP3.LUT R78, R78, 0x1f001f, RZ, 0xc0, !PT ;  /* 0x001f001f4e4e7812 */ /* 0x000fe400078ec0ff */
[----:B------:R-:W-:Y:S02]  /*c290*/  LOP3.LUT R79, R79, 0x1f001f, RZ, 0xc0, !PT ;  /* 0x001f001f4f4f7812 */ /* 0x000fe400078ec0ff */
[----:B------:R-:W-:Y:S02]  /*c2a0*/  LOP3.LUT R41, R65, 0x80008, R42, 0xf8, !PT ;  /* 0x0008000841297812 */ /* 0x000fe400078ef82a */
[----:B------:R-:W-:Y:S01]  /*c2b0*/  LOP3.LUT R42, R66, 0x80008, R81, 0xf8, !PT ;  /* 0x00080008422a7812 */ /* 0x000fe200078ef851 */
[-C--:B------:R-:W-:Y:S01]  /*c2c0*/  HFMA2 R62, R29, R76.reuse.H0_H0, -48, -48 ;  /* 0xd200d2001d3e7431 */ /* 0x080fe2000004004c */
[----:B------:R-:W-:Y:S01]  /*c2d0*/  LOP3.LUT R66, R43, 0x64006400, RZ, 0xfc, !PT ;  /* 0x640064002b427812 */ /* 0x000fe200078efcff */
[-C--:B------:R-:W-:Y:S01]  /*c2e0*/  HFMA2 R67, R59, R31.reuse, R70 ;  /* 0x0000001f3b437231 */ /* 0x080fe20000000046 */
[----:B------:R-:W-:Y:S01]  /*c2f0*/  LOP3.LUT R65, R78, 0x64006400, RZ, 0xfc, !PT ;  /* 0x640064004e417812 */ /* 0x000fe200078efcff */
[----:B------:R-:W-:Y:S01]  /*c300*/  HFMA2 R61, R61, R76.H0_H0, -48, -48 ;  /* 0xd200d2003d3d7431 */ /* 0x000fe2000004004c */
[----:B------:R-:W-:Y:S01]  /*c310*/  LOP3.LUT R64, R79, 0x64006400, RZ, 0xfc, !PT ;  /* 0x640064004f407812 */ /* 0x000fe200078efcff */
[----:B------:R-:W-:Y:S01]  /*c320*/  HFMA2 R70, R60, R31, R71 ;  /* 0x0000001f3c467231 */ /* 0x000fe20000000047 */
[----:B------:R-:W-:-:S02]  /*c330*/  LOP3.LUT R80, R80, 0x1f001f, RZ, 0xc0, !PT ;  /* 0x001f001f50507812 */ /* 0x000fc400078ec0ff */
[C---:B------:R-:W-:Y:S02]  /*c340*/  LOP3.LUT R72, R38.reuse, 0x1f001f, RZ, 0xc0, !PT ;  /* 0x001f001f26487812 */ /* 0x040fe400078ec0ff */
[----:B------:R-:W-:Y:S02]  /*c350*/  LOP3.LUT R71, R38, 0x3e003e0, RZ, 0xc0, !PT ;  /* 0x03e003e026477812 */ /* 0x000fe400078ec0ff */
[----:B------:R-:W-:Y:S01]  /*c360*/  SHF.R.U32.HI R30, RZ, 0xa, R38 ;  /* 0x0000000aff1e7819 */ /* 0x000fe20000011626 */
[-C--:B------:R-:W-:Y:S01]  /*c370*/  HFMA2 R69, R62, R31.reuse, R69 ;  /* 0x0000001f3e457231 */ /* 0x080fe20000000045 */
[----:B------:R-:W-:Y:S01]  /*c380*/  SHF.R.U32.HI R38, RZ, 0xc, R39 ;  /* 0x0000000cff267819 */ /* 0x000fe20000011627 */
[----:B------:R-:W-:Y:S01]  /*c390*/  HADD2 R66, R66, -1040, -1040 ;  /* 0xe410e41042427430 */ /* 0x000fe20000000000 */
[----:B------:R-:W-:Y:S01]  /*c3a0*/  LOP3.LUT R77, R36, 0x1f001f, RZ, 0xc0, !PT ;  /* 0x001f001f244d7812 */ /* 0x000fe200078ec0ff */
[----:B------:R-:W-:Y:S01]  /*c3b0*/  HFMA2 R68, R61, R31, R68 ;  /* 0x0000001f3d447231 */ /* 0x000fe20000000044 */
[C---:B------:R-:W-:Y:S01]  /*c3c0*/  LOP3.LUT R74, R37.reuse, 0x1f001f, RZ, 0xc0, !PT ;  /* 0x001f001f254a7812 */ /* 0x040fe200078ec0ff */
[----:B------:R-:W-:Y:S01]  /*c3d0*/  HADD2 R65, R65, -1040, -1040 ;  /* 0xe410e41041417430 */ /* 0x000fe20000000000 */
[----:B------:R-:W-:Y:S01]  /*c3e0*/  LOP3.LUT R73, R37, 0x3e003e0, RZ, 0xc0, !PT ;  /* 0x03e003e025497812 */ /* 0x000fe200078ec0ff */
[----:B------:R-:W-:Y:S01]  /*c3f0*/  HADD2 R64, R64, -1040, -1040 ;  /* 0xe410e41040407430 */ /* 0x000fe20000000000 */
[----:B------:R-:W-:-:S02]  /*c400*/  SHF.R.U32.HI R29, RZ, 0xa, R37 ;  /* 0x0000000aff1d7819 */ /* 0x000fc40000011625 */
[----:B------:R-:W-:Y:S02]  /*c410*/  LOP3.LUT R80, R80, 0x64006400, RZ, 0xfc, !PT ;  /* 0x6400640050507812 */ /* 0x000fe400078efcff */
[----:B------:R-:W-:Y:S02]  /*c420*/  LOP3.LUT R37, R39, 0x1f001f, RZ, 0xc0, !PT ;  /* 0x001f001f27257812 */ /* 0x000fe400078ec0ff */
[----:B------:R-:W-:Y:S01]  /*c430*/  LOP3.LUT R43, R63, 0x80008, R38, 0xf8, !PT ;  /* 0x000800083f2b7812 */ /* 0x000fe200078ef826 */
[-C--:B0-----:R-:W-:Y:S02]  /*c440*/  HFMA2 R38, R66, R44.reuse, R69 ;  /* 0x0000002c42267231 */ /* 0x081fe40000000045 */
[-C--:B------:R-:W-:Y:S02]  /*c450*/  HFMA2 R78, R65, R44.reuse, R68 ;  /* 0x0000002c414e7231 */ /* 0x080fe40000000044 */
[----:B------:R-:W-:Y:S01]  /*c460*/  HFMA2 R79, R64, R44, R67 ;  /* 0x0000002c404f7231 */ /* 0x000fe20000000043 */
[----:B------:R-:W-:Y:S01]  /*c470*/  LOP3.LUT R69, R77, 0x64006400, RZ, 0xfc, !PT ;  /* 0x640064004d457812 */ /* 0x000fe200078efcff */
[----:B------:R-:W-:Y:S01]  /*c480*/  HADD2 R63, R80, -1040, -1040 ;  /* 0xe410e410503f7430 */ /* 0x000fe20000000000 */
[----:B------:R-:W-:-:S02]  /*c490*/  LOP3.LUT R75, R36, 0x3e003e0, RZ, 0xc0, !PT ;  /* 0x03e003e0244b7812 */ /* 0x000fc400078ec0ff */
[----:B------:R-:W-:Y:S02]  /*c4a0*/  SHF.R.U32.HI R28, RZ, 0xa, R36 ;  /* 0x0000000aff1c7819 */ /* 0x000fe40000011624 */
[----:B------:R-:W-:Y:S02]  /*c4b0*/  LOP3.LUT R68, R74, 0x64006400, RZ, 0xfc, !PT ;  /* 0x640064004a447812 */ /* 0x000fe400078efcff */
[----:B------:R-:W-:Y:S02]  /*c4c0*/  LOP3.LUT R67, R72, 0x64006400, RZ, 0xfc, !PT ;  /* 0x6400640048437812 */ /* 0x000fe400078efcff */
[----:B------:R-:W-:Y:S02]  /*c4d0*/  LOP3.LUT R37, R37, 0x64006400, RZ, 0xfc, !PT ;  /* 0x6400640025257812 */ /* 0x000fe400078efcff */
[----:B------:R-:W-:Y:S01]  /*c4e0*/  LOP3.LUT R36, R39, 0x3e003e0, RZ, 0xc0, !PT ;  /* 0x03e003e027247812 */ /* 0x000fe200078ec0ff */
[----:B------:R-:W-:Y:S01]  /*c4f0*/  HFMA2 R70, R63, R44, R70 ;  /* 0x0000002c3f467231 */ /* 0x000fe20000000046 */
[----:B------:R-:W-:Y:S01]  /*c500*/  SHF.R.U32.HI R31, RZ, 0xa, R39 ;  /* 0x0000000aff1f7819 */ /* 0x000fe20000011627 */
        /* <DEDUP_REMOVED lines=39> */
[--C-:B------:R-:W-:Y:S02]  /*c780*/  SHF.R.U32.HI R37, RZ, 0xa, R33.reuse ;  /* 0x0000000aff257819 */ /* 0x100fe40000011621 */
[----:B------:R-:W-:-:S02]  /*c790*/  SHF.R.U32.HI R84, RZ, 0xb, R33 ;  /* 0x0000000bff547819 */ /* 0x000fc40000011621 */
[----:B------:R-:W-:Y:S02]  /*c7a0*/  LOP3.LUT R47, R32, 0x3e003e0, RZ, 0xc0, !PT ;  /* 0x03e003e0202f7812 */ /* 0x000fe400078ec0ff */
[C---:B------:R-:W-:Y:S02]  /*c7b0*/  LOP3.LUT R79, R34.reuse, 0x3e003e0, RZ, 0xc0, !PT ;  /* 0x03e003e0224f7812 */ /* 0x040fe400078ec0ff */
[----:B------:R-:W-:Y:S02]  /*c7c0*/  LOP3.LUT R33, R34, 0x1f001f, RZ, 0xc0, !PT ;  /* 0x001f001f22217812 */ /* 0x000fe400078ec0ff */
[--C-:B------:R-:W-:Y:S02]  /*c7d0*/  SHF.R.U32.HI R38, RZ, 0xa, R34.reuse ;  /* 0x0000000aff267819 */ /* 0x100fe40000011622 */
[----:B------:R-:W-:Y:S02]  /*c7e0*/  SHF.R.U32.HI R81, RZ, 0xb, R34 ;  /* 0x0000000bff517819 */ /* 0x000fe40000011622 */
[----:B------:R-:W-:-:S02]  /*c7f0*/  LOP3.LUT R34, R35, 0x3e003e0, RZ, 0xc0, !PT ;  /* 0x03e003e023227812 */ /* 0x000fc400078ec0ff */
[----:B------:R-:W-:Y:S02]  /*c800*/  LOP3.LUT R84, R41, 0x100010, R84, 0xf8, !PT ;  /* 0x0010001029547812 */ /* 0x000fe400078ef854 */
[----:B------:R-:W-:Y:S02]  /*c810*/  LOP3.LUT R47, R47, 0x64006400, RZ, 0xfc, !PT ;  /* 0x640064002f2f7812 */ /* 0x000fe400078efcff */
[----:B------:R-:W-:Y:S02]  /*c820*/  LOP3.LUT R41, R34, 0x64006400, RZ, 0xfc, !PT ;  /* 0x6400640022297812 */ /* 0x000fe400078efcff */
[----:B------:R-:W-:Y:S02]  /*c830*/  SHF.R.U32.HI R83, RZ, 0xb, R32 ;  /* 0x0000000bff537819 */ /* 0x000fe40000011620 */
[----:B------:R-:W-:Y:S02]  /*c840*/  SHF.R.U32.HI R82, RZ, 0xb, R35 ;  /* 0x0000000bff527819 */ /* 0x000fe40000011623 */
[----:B------:R-:W-:Y:S01]  /*c850*/  LOP3.LUT R86, R42, 0x100010, R81, 0xf8, !PT ;  /* 0x001000102a567812 */ /* 0x000fe200078ef851 */
[-C--:B------:R-:W-:Y:S01]  /*c860*/  HFMA2 R81, R47, R76.reuse.H0_H0, -48, -48 ;  /* 0xd200d2002f517431 */ /* 0x080fe2000004004c */
[----:B------:R-:W-:Y:S01]  /*c870*/  LOP3.LUT R83, R40, 0x100010, R83, 0xf8, !PT ;  /* 0x0010001028537812 */ /* 0x000fe200078ef853 */
[----:B------:R-:W-:Y:S01]  /*c880*/  HFMA2 R47, R41, R76.H0_H0, -48, -48 ;  /* 0xd200d200292f7431 */ /* 0x000fe2000004004c */
[----:B------:R-:W-:-:S02]  /*c890*/  LOP3.LUT R89, R43, 0x100010, R82, 0xf8, !PT ;  /* 0x001000102b597812 */ /* 0x000fc400078ef852 */
[----:B------:R-:W-:Y:S01]  /*c8a0*/  LOP3.LUT R78, R32, 0x1f001f, RZ, 0xc0, !PT ;  /* 0x001f001f204e7812 */ /* 0x000fe200078ec0ff */
[----:B------:R-:W1:Y:S01]  /*c8b0*/  LDS.128 R40, [UR4+0x80] ;  /* 0x00008004ff287984 */ /* 0x000e620008000c00 */
[----:B------:R-:W-:Y:S02]  /*c8c0*/  SHF.R.U32.HI R36, RZ, 0xa, R32 ;  /* 0x0000000aff247819 */ /* 0x000fe40000011620 */
[----:B------:R-:W-:Y:S02]  /*c8d0*/  LOP3.LUT R32, R35, 0x1f001f, RZ, 0xc0, !PT ;  /* 0x001f001f23207812 */ /* 0x000fe400078ec0ff */
[----:B------:R-:W-:Y:S02]  /*c8e0*/  LOP3.LUT R78, R78, 0x64006400, RZ, 0xfc, !PT ;  /* 0x640064004e4e7812 */ /* 0x000fe400078efcff */
[----:B------:R-:W-:Y:S02]  /*c8f0*/  LOP3.LUT R80, R80, 0x64006400, RZ, 0xfc, !PT ;  /* 0x6400640050507812 */ /* 0x000fe400078efcff */
[----:B------:R-:W-:-:S02]  /*c900*/  SHF.R.U32.HI R39, RZ, 0xa, R35 ;  /* 0x0000000aff277819 */ /* 0x000fc40000011623 */
[----:B------:R-:W-:Y:S02]  /*c910*/  LOP3.LUT R77, R77, 0x64006400, RZ, 0xfc, !PT ;  /* 0x640064004d4d7812 */ /* 0x000fe400078efcff */
[----:B------:R-:W-:Y:S02]  /*c920*/  LOP3.LUT R33, R33, 0x64006400, RZ, 0xfc, !PT ;  /* 0x6400640021217812 */ /* 0x000fe400078efcff */
[----:B------:R-:W-:Y:S02]  /*c930*/  LOP3.LUT R35, R79, 0x64006400, RZ, 0xfc, !PT ;  /* 0x640064004f237812 */ /* 0x000fe400078efcff */
[----:B------:R-:W-:Y:S01]  /*c940*/  LOP3.LUT R32, R32, 0x64006400, RZ, 0xfc, !PT ;  /* 0x6400640020207812 */ /* 0x000fe200078efcff */
[----:B------:R-:W-:Y:S02]  /*c950*/  HADD2 R82, R78, -1040, -1040 ;  /* 0xe410e4104e527430 */ /* 0x000fe40000000000 */
[----:B------:R-:W-:Y:S02]  /*c960*/  HADD2 R80, R80, -1040, -1040 ;  /* 0xe410e41050507430 */ /* 0x000fe40000000000 */
[----:B------:R-:W-:-:S02]  /*c970*/  HFMA2 R79, R77, R76.H0_H0, -48, -48 ;  /* 0xd200d2004d4f7431 */ /* 0x000fc4000004004c */
[----:B------:R-:W-:Y:S02]  /*c980*/  HADD2 R78, R33, -1040, -1040 ;  /* 0xe410e410214e7430 */ /* 0x000fe40000000000 */
[----:B------:R-:W-:Y:S02]  /*c990*/  HFMA2 R77, R35, R76.H0_H0, -48, -48 ;  /* 0xd200d200234d7431 */ /* 0x000fe4000004004c */
[----:B------:R-:W-:Y:S02]  /*c9a0*/  HADD2 R76, R32, -1040, -1040 ;  /* 0xe410e410204c7430 */ /* 0x000fe40000000000 */
[-C--:B0-----:R-:W-:Y:S02]  /*c9b0*/  HFMA2 R85, R78, R28.reuse, R85 ;  /* 0x0000001c4e557231 */ /* 0x081fe40000000055 */
[-C--:B------:R-:W-:Y:S02]  /*c9c0*/  HFMA2 R88, R80, R28.reuse, R88 ;  /* 0x0000001c50587231 */ /* 0x080fe40000000058 */
[----:B------:R-:W-:-:S02]  /*c9d0*/  HFMA2 R87, R82, R28, R87 ;  /* 0x0000001c52577231 */ /* 0x000fc40000000057 */
[----:B------:R-:W-:Y:S01]  /*c9e0*/  HFMA2 R90, R76, R28, R90 ;  /* 0x0000001c4c5a7231 */ /* 0x000fe2000000005a */
[----:B------:R-:W-:Y:S01]  /*c9f0*/  LOP3.LUT R36, R36, 0x1f001f, RZ, 0xc0, !PT ;  /* 0x001f001f24247812 */ /* 0x000fe200078ec0ff */
[-C--:B------:R-:W-:Y:S02]  /*ca00*/  HFMA2 R28, R79, R29.reuse, R88 ;  /* 0x0000001d4f1c7231 */ /* 0x080fe40000000058 */
        /* <DEDUP_REMOVED lines=18> */
[----:B------:R-:W-:Y:S02]  /*cb30*/  HADD2 R84, R84, -1040, -1040 ;  /* 0xe410e41054547430 */ /* 0x000fe40000000000 */
[-C--:B------:R-:W-:Y:S02]  /*cb40*/  HFMA2 R36, R86, R30.reuse, R87 ;  /* 0x0000001e56247231 */ /* 0x080fe40000000057 */
[-C--:B------:R-:W-:Y:S02]  /*cb50*/  HFMA2 R28, R85, R30.reuse, R28 ;  /* 0x0000001e551c7231 */ /* 0x080fe4000000001c */
[-C--:B------:R-:W-:Y:S02]  /*cb60*/  HFMA2 R29, R83, R30.reuse, R29 ;  /* 0x0000001e531d7231 */ /* 0x080fe4000000001d */
[----:B------:R-:W-:-:S02]  /*cb70*/  HFMA2 R37, R84, R30, R88 ;  /* 0x0000001e54257231 */ /* 0x000fc40000000058 */
[----:B------:R-:W-:Y:S02]  /*cb80*/  HADD2 R89, R38, -1040, -1040 ;  /* 0xe410e41026597430 */ /* 0x000fe40000000000 */
[----:B------:R-:W-:Y:S02]  /*cb90*/  HADD2 R87, R91, -1040, -1040 ;  /* 0xe410e4105b577430 */ /* 0x000fe40000000000 */
[----:B------:R-:W-:Y:S02]  /*cba0*/  HADD2 R90, R90, -1040, -1040 ;  /* 0xe410e4105a5a7430 */ /* 0x000fe40000000000 */
[----:B------:R-:W-:Y:S02]  /*cbb0*/  HADD2 R88, R39, -1040, -1040 ;  /* 0xe410e41027587430 */ /* 0x000fe40000000000 */
[-C--:B------:R-:W-:Y:S02]  /*cbc0*/  HFMA2 R28, R89, R31.reuse, R28 ;  /* 0x0000001f591c7231 */ /* 0x080fe4000000001c */
[----:B------:R-:W-:-:S02]  /*cbd0*/  HFMA2 R29, R87, R31, R29 ;  /* 0x0000001f571d7231 */ /* 0x000fc4000000001d */
[-C--:B------:R-:W-:Y:S02]  /*cbe0*/  HFMA2 R94, R90, R31.reuse, R36 ;  /* 0x0000001f5a5e7231 */ /* 0x080fe40000000024 */
[----:B------:R-:W-:Y:S02]  /*cbf0*/  HFMA2 R92, R88, R31, R37 ;  /* 0x0000001f585c7231 */ /* 0x000fe40000000025 */
[----:B------:R-:W-:Y:S01]  /*cc00*/  HADD2 R93, R28.H0_H0, R28.H1_H1 ;  /* 0x3000001c1c5d7230 */ /* 0x000fe20000000800 */
[----:B------:R-:W2:Y:S01]  /*cc10*/  LDS.128 R36, [UR4+0xa0] ;  /* 0x0000a004ff247984 */ /* 0x000ea20008000c00 */
[----:B------:R-:W-:Y:S02]  /*cc20*/  HADD2 R91, R29.H0_H0, R29.H1_H1 ;  /* 0x3000001d1d5b7230 */ /* 0x000fe40000000800 */
        /* <DEDUP_REMOVED lines=73> */
[-C--:B------:R-:W-:Y:S02]  /*d0c0*/  HFMA2 R30, R20, R32.reuse, RZ ;  /* 0x00000020141e7231 */ /* 0x080fe400000000ff */
[----:B------:R-:W-:Y:S02]  /*d0d0*/  HADD2 R95, R28.H0_H0, R28.H1_H1 ;  /* 0x3000001c1c5f7230 */ /* 0x000fe40000000800 */
        /* <DEDUP_REMOVED lines=48> */
[-C--:B0-----:R-:W-:Y:S01]  /*d3e0*/  HFMA2 R41, R82, R28.reuse, R41 ;  /* 0x0000001c52297231 */ /* 0x081fe20000000029 */
        /* <DEDUP_REMOVED lines=17> */
[----:B------:R-:W-:Y:S02]  /*d500*/  HADD2 R105, R40.H0_H0, R40.H1_H1 ;  /* 0x3000002828697230 */ /* 0x000fe40000000800 */
[----:B------:R-:W-:-:S02]  /*d510*/  HADD2 R106, R42.H0_H0, R42.H1_H1 ;  /* 0x3000002a2a6a7230 */ /* 0x000fc40000000800 */
[-C--:B--2---:R-:W-:Y:S02]  /*d520*/  HFMA2 R40, R24, R32.reuse, RZ ;  /* 0x0000002018287231 */ /* 0x084fe400000000ff */
        /* <DEDUP_REMOVED lines=8> */
[----:B------:R-:W-:Y:S02]  /*d5b0*/  HADD2 R104, R43.H0_H0, R43.H1_H1 ;  /* 0x3000002b2b687230 */ /* 0x000fe40000000800 */
[-C--:B------:R-:W-:Y:S02]  /*d5c0*/  HFMA2 R116, R0, R34.reuse, R42 ;  /* 0x0000002200747231 */ /* 0x080fe4000000002a */
[----:B------:R-:W-:-:S02]  /*d5d0*/  HFMA2 R33, R2, R34, R41 ;  /* 0x0000002202217231 */ /* 0x000fc40000000029 */
[----:B------:R-:W2:Y:S01]  /*d5e0*/  LDS.128 R40, [UR4+0x1b0] ;  /* 0x0001b004ff287984 */ /* 0x000ea20008000c00 */
        /* <DEDUP_REMOVED lines=58> */
[----:B------:R-:W2:Y:S01]  /*d990*/  LDS.128 R36, [UR4+0x220] ;  /* 0x00022004ff247984 */ /* 0x000ea20008000c00 */
        /* <DEDUP_REMOVED lines=56> */
[----:B------:R-:W-:Y:S01]  /*dd20*/  HFMA2 R38, R47, R21, R38 ;  /* 0x000000152f267231 */ /* 0x000fe20000000026 */
[----:B------:R-:W-:Y:S01]  /*dd30*/  @!P0 IADD3 R116, PT, PT, R102, 0x1, RZ ;  /* 0x0000000166748810 */ /* 0x000fe20007ffe0ff */
[-C--:B------:R-:W-:Y:S02]  /*dd40*/  HFMA2 R45, R86, R22.reuse, R36 ;  /* 0x00000016562d7231 */ /* 0x080fe40000000024 */
[-C--:B------:R-:W-:Y:S01]  /*dd50*/  HFMA2 R37, R85, R22.reuse, R37 ;  /* 0x0000001655257231 */ /* 0x080fe20000000025 */
[----:B------:R-:W-:Y:S01]  /*dd60*/  @!P0 IADD3 R103, PT, PT, R115, R108, RZ ;  /* 0x0000006c73678210 */ /* 0x000fe20007ffe0ff */
        /* <DEDUP_REMOVED lines=48> */
.L_x_2627:
        /* <DEDUP_REMOVED lines=8> */
.L_x_2630:
[----:B------:R-:W2:Y:S01]  /*e0f0*/  LDG.E.128.CONSTANT R16, desc[UR8][R20.64] ;  /* 0x0000000814107981 */ /* 0x000ea2000c1e9d00 */
[----:B------:R-:W-:-:S03]  /*e100*/  ISETP.NE.AND P0, PT, R108, R103, PT ;  /* 0x000000676c00720c */ /* 0x000fc60003f05270 */
[----:B------:R-:W0:Y:S10]  /*e110*/  LDS.64 R38, [UR4] ;  /* 0x00000004ff267984 */ /* 0x000e340008000a00 */
[C---:B------:R-:W-:Y:S01]  /*e120*/  @!P0 LEA R28, R102.reuse, R1, 0x3 ;  /* 0x00000001661c8211 */ /* 0x040fe200078e18ff */
[----:B------:R-:W-:Y:S01]  /*e130*/  HFMA2 R22, -RZ, RZ, 0, 0.0625 ;  /* 0x00002c00ff167431 */ /* 0x000fe200000001ff */
[----:B------:R-:W-:Y:S01]  /*e140*/  MOV R101, UR12 ;  /* 0x0000000c00657c02 */ /* 0x000fe20008000f00 */
[----:B------:R-:W3:Y:S04]  /*e150*/  @!P0 LDG.E.U16.CONSTANT R27, desc[UR8][R24.64] ;  /* 0x00000008181b8981 */ /* 0x000ee8000c1e9500 */
[----:B------:R-:W4:Y:S01]  /*e160*/  @!P0 LDL.64 R28, [R28+0x8] ;  /* 0x000008001c1c8983 */ /* 0x000f220000100a00 */
[----:B------:R-:W-:-:S04]  /*e170*/  @!P0 IADD3 R0, PT, PT, R102, 0x1, RZ ;  /* 0x0000000166008810 */ /* 0x000fc80007ffe0ff */
[----:B------:R-:W-:Y:S01]  /*e180*/  @!P0 MOV R102, R0 ;  /* 0x0000000000668202 */ /* 0x000fe20000000f00 */
[--C-:B0-----:R-:W-:Y:S02]  /*e190*/  HADD2.F32 R15, -RZ, R38.reuse.H0_H0 ;  /* 0x20000026ff0f7230 */ /* 0x101fe40000004100 */
[----:B------:R-:W-:Y:S02]  /*e1a0*/  HADD2.F32 R38, -RZ, R38.H1_H1 ;  /* 0x30000026ff267230 */ /* 0x000fe40000004100 */
[--C-:B------:R-:W-:Y:S02]  /*e1b0*/  HADD2.F32 R53, -RZ, R39.reuse.H0_H0 ;  /* 0x20000027ff357230 */ /* 0x100fe40000004100 */
[----:B------:R-:W-:Y:S01]  /*e1c0*/  HADD2.F32 R52, -RZ, R39.H1_H1 ;  /* 0x30000027ff347230 */ /* 0x000fe20000004100 */
[C---:B--2---:R-:W-:Y:S02]  /*e1d0*/  LOP3.LUT R0, R16.reuse, 0xf000f, RZ, 0xc0, !PT ;  /* 0x000f000f10007812 */ /* 0x044fe400078ec0ff */
[----:B------:R-:W-:-:S02]  /*e1e0*/  LOP3.LUT R14, R16, 0xf000f0, RZ, 0xc0, !PT ;  /* 0x00f000f0100e7812 */ /* 0x000fc400078ec0ff */
[----:B------:R-:W-:Y:S02]  /*e1f0*/  SHF.R.U32.HI R36, RZ, 0x8, R16 ;  /* 0x00000008ff247819 */ /* 0x000fe40000011610 */
[----:B------:R-:W-:Y:S02]  /*e200*/  LOP3.LUT R16, R18, 0xf000f, RZ, 0xc0, !PT ;  /* 0x000f000f12107812 */ /* 0x000fe400078ec0ff */
[C---:B------:R-:W-:Y:S02]  /*e210*/  LOP3.LUT R2, R17.reuse, 0xf000f, RZ, 0xc0, !PT ;  /* 0x000f000f11027812 */ /* 0x040fe400078ec0ff */
[----:B------:R-:W-:Y:S02]  /*e220*/  LOP3.LUT R30, R17, 0xf000f0, RZ, 0xc0, !PT ;  /* 0x00f000f0111e7812 */ /* 0x000fe400078ec0ff */
[----:B------:R-:W-:Y:S02]  /*e230*/  SHF.R.U32.HI R35, RZ, 0x8, R17 ;  /* 0x00000008ff237819 */ /* 0x000fe40000011611 */
[----:B------:R-:W-:-:S02]  /*e240*/  LOP3.LUT R17, R19, 0xf000f, RZ, 0xc0, !PT ;  /* 0x000f000f13117812 */ /* 0x000fc400078ec0ff */
[----:B------:R-:W-:Y:S02]  /*e250*/  LOP3.LUT R16, R16, 0x64006400, RZ, 0xfc, !PT ;  /* 0x6400640010107812 */ /* 0x000fe400078efcff */
[----:B------:R-:W-:Y:S02]  /*e260*/  LOP3.LUT R32, R18, 0xf000f0, RZ, 0xc0, !PT ;  /* 0x00f000f012207812 */ /* 0x000fe400078ec0ff */
[----:B------:R-:W-:Y:S01]  /*e270*/  SHF.R.U32.HI R34, RZ, 0x8, R18 ;  /* 0x00000008ff227819 */ /* 0x000fe20000011612 */
[----:B------:R-:W-:Y:S01]  /*e280*/  HADD2 R18, R16, -1032, -1032 ;  /* 0xe408e40810127430 */ /* 0x000fe20000000000 */
[----:B------:R-:W-:Y:S02]  /*e290*/  LOP3.LUT R37, R19, 0xf000f0, RZ, 0xc0, !PT ;  /* 0x00f000f013257812 */ /* 0x000fe400078ec0ff */
[----:B------:R-:W-:Y:S02]  /*e2a0*/  SHF.R.U32.HI R26, RZ, 0x8, R19 ;  /* 0x00000008ff1a7819 */ /* 0x000fe40000011613 */
[----:B------:R-:W-:-:S02]  /*e2b0*/  LOP3.LUT R19, R17, 0x64006400, RZ, 0xfc, !PT ;  /* 0x6400640011137812 */ /* 0x000fc400078efcff */
[----:B------:R-:W0:Y:S01]  /*e2c0*/  LDS.64 R16, [UR4+0x8] ;  /* 0x00000804ff107984 */ /* 0x000e220008000a00 */
[----:B------:R-:W-:Y:S02]  /*e2d0*/  LOP3.LUT R0, R0, 0x64006400, RZ, 0xfc, !PT ;  /* 0x6400640000007812 */ /* 0x000fe400078efcff */
[----:B------:R-:W-:Y:S01]  /*e2e0*/  LOP3.LUT R3, R2, 0x64006400, RZ, 0xfc, !PT ;  /* 0x6400640002037812 */ /* 0x000fe200078efcff */
[----:B------:R-:W-:Y:S02]  /*e2f0*/  HADD2 R31, R19, -1032, -1032 ;  /* 0xe408e408131f7430 */ /* 0x000fe40000000000 */
[----:B------:R-:W-:Y:S02]  /*e300*/  HADD2 R2, R0, -1032, -1032 ;  /* 0xe408e40800027430 */ /* 0x000fe40000000000 */
[----:B------:R-:W-:Y:S01]  /*e310*/  HADD2 R3, R3, -1032, -1032 ;  /* 0xe408e40803037430 */ /* 0x000fe20000000000 */
[----:B------:R-:W-:Y:S01]  /*e320*/  LOP3.LUT R19, R14, 0x64006400, RZ, 0xfc, !PT ;  /* 0x640064000e137812 */ /* 0x000fe200078efcff */
[----:B------:R-:W-:-:S02]  /*e330*/  HADD2.F32 R14, -RZ, R31.H0_H0 ;  /* 0x2000001fff0e7230 */ /* 0x000fc40000004100 */
[--C-:B------:R-:W-:Y:S02]  /*e340*/  HADD2.F32 R0, -RZ, R2.reuse.H0_H0 ;  /* 0x20000002ff007230 */ /* 0x100fe40000004100 */
[----:B------:R-:W-:Y:S02]  /*e350*/  HADD2.F32 R41, -RZ, R2.H1_H1 ;  /* 0x30000002ff297230 */ /* 0x000fe40000004100 */
[--C-:B------:R-:W-:Y:S02]  /*e360*/  HADD2.F32 R2, -RZ, R3.reuse.H0_H0 ;  /* 0x20000003ff027230 */ /* 0x100fe40000004100 */
[----:B------:R-:W-:Y:S02]  /*e370*/  HADD2.F32 R42, -RZ, R3.H1_H1 ;  /* 0x30000003ff2a7230 */ /* 0x000fe40000004100 */
[----:B------:R-:W-:Y:S01]  /*e380*/  HADD2.F32 R43, -RZ, R31.H1_H1 ;  /* 0x3000001fff2b7230 */ /* 0x000fe20000004100 */
[----:B------:R-:W-:Y:S01]  /*e390*/  LOP3.LUT R31, R30, 0x64006400, RZ, 0xfc, !PT ;  /* 0x640064001e1f7812 */ /* 0x000fe200078efcff */
[----:B------:R-:W-:Y:S01]  /*e3a0*/  HADD2.F32 R3, -RZ, R18.H0_H0 ;  /* 0x20000012ff037230 */ /* 0x000fe20000004100 */
[----:B------:R-:W-:Y:S01]  /*e3b0*/  LOP3.LUT R33, R32, 0x64006400, RZ, 0xfc, !PT ;  /* 0x6400640020217812 */ /* 0x000fe200078efcff */
[----:B------:R-:W-:-:S02]  /*e3c0*/  HFMA2 R19, R19, R22.H0_H0, -72, -72 ;  /* 0xd480d48013137431 */ /* 0x000fc40000040016 */
[----:B------:R-:W-:Y:S02]  /*e3d0*/  HADD2.F32 R40, -RZ, R18.H1_H1 ;  /* 0x30000012ff287230 */ /* 0x000fe40000004100 */
[----:B------:R-:W-:Y:S01]  /*e3e0*/  FFMA.FTZ R18, R0, R15, RZ ;  /* 0x0000000f00127223 */ /* 0x000fe200000100ff */
[C---:B------:R-:W-:Y:S01]  /*e3f0*/  FFMA.FTZ R39, R15.reuse, R2, RZ ;  /* 0x000000020f277223 */ /* 0x040fe200000100ff */
[C---:B------:R-:W-:Y:S01]  /*e400*/  FFMA.FTZ R45, R15.reuse, R3, RZ ;  /* 0x000000030f2d7223 */ /* 0x040fe200000100ff */
[-C--:B------:R-:W-:Y:S02]  /*e410*/  HFMA2 R31, R31, R22.reuse.H0_H0, -72, -72 ;  /* 0xd480d4801f1f7431 */ /* 0x080fe40000040016 */
[----:B------:R-:W-:Y:S01]  /*e420*/  FFMA.FTZ R32, R15, R14, RZ ;  /* 0x0000000e0f207223 */ /* 0x000fe200000100ff */
[----:B------:R-:W-:Y:S02]  /*e430*/  HFMA2 R33, R33, R22.H0_H0, -72, -72 ;  /* 0xd480d48021217431 */ /* 0x000fe40000040016 */
[----:B------:R-:W-:-:S02]  /*e440*/  HADD2.F32 R44, -RZ, R19.H0_H0 ;  /* 0x20000013ff2c7230 */ /* 0x000fc40000004100 */
[----:B------:R-:W-:Y:S01]  /*e450*/  FFMA.FTZ R15, R41, R38, R18 ;  /* 0x00000026290f7223 */ /* 0x000fe20000010012 */
[C---:B------:R-:W-:Y:S01]  /*e460*/  FFMA.FTZ R30, R38.reuse, R42, R39 ;  /* 0x0000002a261e7223 */ /* 0x040fe20000010027 */
[----:B------:R-:W-:Y:S01]  /*e470*/  FFMA.FTZ R39, R38, R40, R45 ;  /* 0x0000002826277223 */ /* 0x000fe2000001002d */
[----:B------:R-:W-:Y:S02]  /*e480*/  HADD2.F32 R45, -RZ, R19.H1_H1 ;  /* 0x30000013ff2d7230 */ /* 0x000fe40000004100 */
[----:B------:R-:W-:Y:S01]  /*e490*/  FFMA.FTZ R18, R44, R53, R15 ;  /* 0x000000352c127223 */ /* 0x000fe2000001000f */
[----:B------:R-:W-:Y:S02]  /*e4a0*/  HADD2.F32 R46, -RZ, R31.H0_H0 ;  /* 0x2000001fff2e7230 */ /* 0x000fe40000004100 */
[--C-:B------:R-:W-:Y:S01]  /*e4b0*/  HADD2.F32 R50, -RZ, R33.reuse.H0_H0 ;  /* 0x20000021ff327230 */ /* 0x100fe20000004100 */
[----:B------:R-:W-:Y:S01]  /*e4c0*/  LOP3.LUT R37, R37, 0x64006400, RZ, 0xfc, !PT ;  /* 0x6400640025257812 */ /* 0x000fe200078efcff */
[----:B------:R-:W-:-:S02]  /*e4d0*/  HADD2.F32 R47, -RZ, R33.H1_H1 ;  /* 0x30000021ff2f7230 */ /* 0x000fc40000004100 */
[----:B------:R-:W-:Y:S01]  /*e4e0*/  FFMA.FTZ R15, R53, R46, R30 ;  /* 0x0000002e350f7223 */ /* 0x000fe2000001001e */
[----:B------:R-:W-:Y:S01]  /*e4f0*/  FFMA.FTZ R56, R45, R52, R18 ;  /* 0x000000342d387223 */ /* 0x000fe20000010012 */
[--C-:B0-----:R-:W-:Y:S02]  /*e500*/  HADD2.F32 R57, -RZ, R16.reuse.H0_H0 ;  /* 0x20000010ff397230 */ /* 0x101fe40000004100 */
[----:B------:R-:W-:Y:S01]  /*e510*/  FFMA.FTZ R30, R53, R50, R39 ;  /* 0x00000032351e7223 */ /* 0x000fe20000010027 */
[----:B------:R-:W-:Y:S01]  /*e520*/  HADD2.F32 R60, -RZ, R16.H1_H1 ;  /* 0x30000010ff3c7230 */ /* 0x000fe20000004100 */
[----:B------:R-:W-:Y:S01]  /*e530*/  LOP3.LUT R16, R35, 0xf000f, RZ, 0xc0, !PT ;  /* 0x000f000f23107812 */ /* 0x000fe200078ec0ff */
[--C-:B------:R-:W-:Y:S01]  /*e540*/  HADD2.F32 R68, -RZ, R17.reuse.H0_H0 ;  /* 0x20000011ff447230 */ /* 0x100fe20000004100 */
[----:B------:R-:W-:Y:S01]  /*e550*/  LOP3.LUT R18, R26, 0xf000f, RZ, 0xc0, !PT ;  /* 0x000f000f1a127812 */ /* 0x000fe200078ec0ff */
[----:B------:R-:W-:Y:S01]  /*e560*/  HADD2.F32 R70, -RZ, R17.H1_H1 ;  /* 0x30000011ff467230 */ /* 0x000fe20000004100 */
[----:B------:R-:W-:Y:S01]  /*e570*/  LOP3.LUT R17, R34, 0xf000f, RZ, 0xc0, !PT ;  /* 0x000f000f22117812 */ /* 0x000fe200078ec0ff */
[----:B------:R-:W-:-:S02]  /*e580*/  HFMA2 R37, R37, R22.H0_H0, -72, -72 ;  /* 0xd480d48025257431 */ /* 0x000fc40000040016 */
[----:B------:R-:W-:Y:S02]  /*e590*/  HADD2.F32 R49, -RZ, R31.H1_H1 ;  /* 0x3000001fff317230 */ /* 0x000fe40000004100 */
[----:B------:R-:W-:Y:S01]  /*e5a0*/  FFMA.FTZ R62, R52, R47, R30 ;  /* 0x0000002f343e7223 */ /* 0x000fe2000001001e */
[----:B------:R-:W-:Y:S01]  /*e5b0*/  LOP3.LUT R16, R16, 0x64006400, RZ, 0xfc, !PT ;  /* 0x6400640010107812 */ /* 0x000fe200078efcff */
[----:B------:R-:W-:Y:S01]  /*e5c0*/  IMAD.WIDE R30, R101, 0x4, R20 ;  /* 0x00000004651e7825 */ /* 0x000fe200078e0214 */
[----:B------:R-:W-:Y:S02]  /*e5d0*/  LOP3.LUT R17, R17, 0x64006400, RZ, 0xfc, !PT ;  /* 0x6400640011117812 */ /* 0x000fe400078efcff */
[----:B------:R-:W-:Y:S01]  /*e5e0*/  LOP3.LUT R18, R18, 0x64006400, RZ, 0xfc, !PT ;  /* 0x6400640012127812 */ /* 0x000fe200078efcff */
[----:B------:R-:W-:Y:S01]  /*e5f0*/  FFMA.FTZ R55, R38, R43, R32 ;  /* 0x0000002b26377223 */ /* 0x000fe20000010020 */
[----:B------:R-:W-:Y:S02]  /*e600*/  HADD2.F32 R48, -RZ, R37.H0_H0 ;  /* 0x20000025ff307230 */ /* 0x000fe40000004100 */
[----:B------:R-:W-:-:S02]  /*e610*/  HADD2 R38, R17, -1032, -1032 ;  /* 0xe408e40811267430 */ /* 0x000fc40000000000 */
[----:B------:R-:W-:Y:S02]  /*e620*/  HADD2.F32 R51, -RZ, R37.H1_H1 ;  /* 0x30000025ff337230 */ /* 0x000fe40000004100 */
[----:B------:R-:W-:Y:S02]  /*e630*/  HADD2 R37, R16, -1032, -1032 ;  /* 0xe408e40810257430 */ /* 0x000fe40000000000 */
[----:B------:R-:W-:Y:S02]  /*e640*/  HADD2 R39, R18, -1032, -1032 ;  /* 0xe408e40812277430 */ /* 0x000fe40000000000 */
[----:B------:R-:W2:Y:S01]  /*e650*/  LDG.E.128.CONSTANT R16, desc[UR8][R30.64] ;  /* 0x000000081e107981 */ /* 0x000ea2000c1e9d00 */
[----:B------:R-:W-:Y:S01]  /*e660*/  FFMA.FTZ R32, R53, R48, R55 ;  /* 0x0000003035207223 */ /* 0x000fe20000010037 */
[----:B------:R-:W-:Y:S01]  /*e670*/  FFMA.FTZ R58, R52, R49, R15 ;  /* 0x00000031343a7223 */ /* 0x000fe2000001000f */
[----:B------:R-:W-:Y:S02]  /*e680*/  LOP3.LUT R15, R36, 0xf000f, RZ, 0xc0, !PT ;  /* 0x000f000f240f7812 */ /* 0x000fe400078ec0ff */
[----:B------:R-:W-:-:S02]  /*e690*/  FFMA.FTZ R59, R52, R51, R32 ;  /* 0x00000033343b7223 */ /* 0x000fc40000010020 */
[----:B------:R-:W-:Y:S01]  /*e6a0*/  LOP3.LUT R15, R15, 0x64006400, RZ, 0xfc, !PT ;  /* 0x640064000f0f7812 */ /* 0x000fe200078efcff */
[----:B------:R-:W0:Y:S04]  /*e6b0*/  LDS.64 R32, [UR4+0x80] ;  /* 0x00008004ff207984 */ /* 0x000e280008000a00 */
[----:B------:R-:W-:Y:S02]  /*e6c0*/  HADD2 R15, R15, -1032, -1032 ;  /* 0xe408e4080f0f7430 */ /* 0x000fe40000000000 */
[----:B------:R-:W-:Y:S02]  /*e6d0*/  HADD2.F32 R53, -RZ, R38.H0_H0 ;  /* 0x20000026ff357230 */ /* 0x000fe40000004100 */
[----:B------:R-:W-:Y:S02]  /*e6e0*/  HADD2.F32 R54, -RZ, R37.H0_H0 ;  /* 0x20000025ff367230 */ /* 0x000fe40000004100 */
[----:B------:R-:W-:-:S02]  /*e6f0*/  HADD2.F32 R55, -RZ, R15.H0_H0 ;  /* 0x2000000fff377230 */ /* 0x000fc40000004100 */
[----:B------:R-:W-:Y:S02]  /*e700*/  HADD2.F32 R52, -RZ, R39.H0_H0 ;  /* 0x20000027ff347230 */ /* 0x000fe40000004100 */
[C---:B------:R-:W-:Y:S01]  /*e710*/  FFMA.FTZ R65, R57.reuse, R53, R62 ;  /* 0x0000003539417223 */ /* 0x040fe2000001003e */
[----:B------:R-:W-:Y:S01]  /*e720*/  FFMA.FTZ R63, R57, R54, R58 ;  /* 0x00000036393f7223 */ /* 0x000fe2000001003a */
[----:B------:R-:W-:Y:S01]  /*e730*/  FFMA.FTZ R61, R55, R57, R56 ;  /* 0x00000039373d7223 */ /* 0x000fe20000010038 */
[----:B------:R-:W-:Y:S01]  /*e740*/  LOP3.LUT R36, R36, 0xf000f0, RZ, 0xc0, !PT ;  /* 0x00f000f024247812 */ /* 0x000fe200078ec0ff */
[----:B------:R-:W-:Y:S01]  /*e750*/  FFMA.FTZ R62, R57, R52, R59 ;  /* 0x00000034393e7223 */ /* 0x000fe2000001003b */
[----:B------:R-:W-:Y:S01]  /*e760*/  HADD2.F32 R57, -RZ, R37.H1_H1 ;  /* 0x30000025ff397230 */ /* 0x000fe20000004100 */
[----:B------:R-:W-:Y:S02]  /*e770*/  LOP3.LUT R34, R34, 0xf000f0, RZ, 0xc0, !PT ;  /* 0x00f000f022227812 */ /* 0x000fe400078ec0ff */
[----:B------:R-:W-:Y:S01]  /*e780*/  LOP3.LUT R35, R35, 0xf000f0, RZ, 0xc0, !PT ;  /* 0x00f000f023237812 */ /* 0x000fe200078ec0ff */
[----:B------:R-:W-:Y:S01]  /*e790*/  HADD2.F32 R56, -RZ, R15.H1_H1 ;  /* 0x3000000fff387230 */ /* 0x000fe20000004100 */
[----:B------:R-:W-:Y:S01]  /*e7a0*/  LOP3.LUT R26, R26, 0xf000f0, RZ, 0xc0, !PT ;  /* 0x00f000f01a1a7812 */ /* 0x000fe200078ec0ff */
[----:B------:R-:W-:Y:S01]  /*e7b0*/  HADD2.F32 R59, -RZ, R39.H1_H1 ;  /* 0x30000027ff3b7230 */ /* 0x000fe20000004100 */
[----:B------:R-:W-:Y:S01]  /*e7c0*/  LOP3.LUT R15, R36, 0x64006400, RZ, 0xfc, !PT ;  /* 0x64006400240f7812 */ /* 0x000fe200078efcff */
[----:B------:R-:W-:Y:S01]  /*e7d0*/  FFMA.FTZ R71, R60, R57, R63 ;  /* 0x000000393c477223 */ /* 0x000fe2000001003f */
[----:B------:R-:W-:-:S02]  /*e7e0*/  LOP3.LUT R39, R34, 0x64006400, RZ, 0xfc, !PT ;  /* 0x6400640022277812 */ /* 0x000fc400078efcff */
[----:B------:R-:W-:Y:S02]  /*e7f0*/  LOP3.LUT R37, R35, 0x64006400, RZ, 0xfc, !PT ;  /* 0x6400640023257812 */ /* 0x000fe400078efcff */
[----:B------:R-:W-:Y:S01]  /*e800*/  LOP3.LUT R63, R26, 0x64006400, RZ, 0xfc, !PT ;  /* 0x640064001a3f7812 */ /* 0x000fe200078efcff */
[----:B------:R-:W-:Y:S01]  /*e810*/  HADD2.F32 R58, -RZ, R38.H1_H1 ;  /* 0x30000026ff3a7230 */ /* 0x000fe20000004100 */
[----:B------:R-:W1:Y:S01]  /*e820*/  LDS.64 R34, [UR4+0x88] ;  /* 0x00008804ff227984 */ /* 0x000e620008000a00 */
[-C--:B------:R-:W-:Y:S02]  /*e830*/  HFMA2 R15, R15, R22.reuse.H0_H0, -72, -72 ;  /* 0xd480d4800f0f7431 */ /* 0x080fe40000040016 */
[-C--:B------:R-:W-:Y:S02]  /*e840*/  HFMA2 R39, R39, R22.reuse.H0_H0, -72, -72 ;  /* 0xd480d48027277431 */ /* 0x080fe40000040016 */
[-C--:B------:R-:W-:Y:S02]  /*e850*/  HFMA2 R37, R37, R22.reuse.H0_H0, -72, -72 ;  /* 0xd480d48025257431 */ /* 0x080fe40000040016 */
[----:B------:R-:W-:-:S02]  /*e860*/  HFMA2 R63, R63, R22.H0_H0, -72, -72 ;  /* 0xd480d4803f3f7431 */ /* 0x000fc40000040016 */
[----:B------:R-:W-:Y:S01]  /*e870*/  FFMA.FTZ R69, R56, R60, R61 ;  /* 0x0000003c38457223 */ /* 0x000fe2000001003d */
[C---:B------:R-:W-:Y:S01]  /*e880*/  FFMA.FTZ R36, R60.reuse, R58, R65 ;  /* 0x0000003a3c247223 */ /* 0x040fe20000010041 */
[----:B------:R-:W-:Y:S01]  /*e890*/  FFMA.FTZ R38, R60, R59, R62 ;  /* 0x0000003b3c267223 */ /* 0x000fe2000001003e */
[----:B------:R-:W-:Y:S02]  /*e8a0*/  HADD2.F32 R60, -RZ, R15.H0_H0 ;  /* 0x2000000fff3c7230 */ /* 0x000fe40000004100 */
[----:B------:R-:W-:Y:S02]  /*e8b0*/  HADD2.F32 R65, -RZ, R39.H0_H0 ;  /* 0x20000027ff417230 */ /* 0x000fe40000004100 */
[----:B------:R-:W-:Y:S02]  /*e8c0*/  HADD2.F32 R62, -RZ, R37.H0_H0 ;  /* 0x20000025ff3e7230 */ /* 0x000fe40000004100 */
[----:B------:R-:W-:Y:S02]  /*e8d0*/  HADD2.F32 R67, -RZ, R63.H0_H0 ;  /* 0x2000003fff437230 */ /* 0x000fe40000004100 */
[----:B------:R-:W-:Y:S01]  /*e8e0*/  FFMA.FTZ R26, R60, R68, R69 ;  /* 0x000000443c1a7223 */ /* 0x000fe20000010045 */
[----:B------:R-:W-:-:S02]  /*e8f0*/  HADD2.F32 R61, -RZ, R15.H1_H1 ;  /* 0x3000000fff3d7230 */ /* 0x000fc40000004100 */
[C---:B------:R-:W-:Y:S01]  /*e900*/  FFMA.FTZ R15, R68.reuse, R65, R36 ;  /* 0x00000041440f7223 */ /* 0x040fe20000010024 */
[----:B------:R-:W-:Y:S02]  /*e910*/  HADD2.F32 R66, -RZ, R39.H1_H1 ;  /* 0x30000027ff427230 */ /* 0x000fe40000004100 */
[C---:B------:R-:W-:Y:S01]  /*e920*/  FFMA.FTZ R69, R68.reuse, R62, R71 ;  /* 0x0000003e44457223 */ /* 0x040fe20000010047 */
[----:B------:R-:W-:Y:S02]  /*e930*/  HADD2.F32 R64, -RZ, R37.H1_H1 ;  /* 0x30000025ff407230 */ /* 0x000fe40000004100 */
[----:B------:R-:W-:Y:S01]  /*e940*/  FFMA.FTZ R68, R68, R67, R38 ;  /* 0x0000004344447223 */ /* 0x000fe20000010026 */
[----:B------:R-:W-:Y:S02]  /*e950*/  HADD2.F32 R63, -RZ, R63.H1_H1 ;  /* 0x3000003fff3f7230 */ /* 0x000fe40000004100 */
[----:B------:R-:W-:Y:S01]  /*e960*/  FFMA.FTZ R38, R70, R66, R15 ;  /* 0x0000004246267223 */ /* 0x000fe2000001000f */
[----:B0-----:R-:W-:-:S02]  /*e970*/  HADD2.F32 R15, -RZ, R32.H0_H0 ;  /* 0x20000020ff0f7230 */ /* 0x001fc40000004100 */
[----:B------:R-:W-:Y:S01]  /*e980*/  FFMA.FTZ R26, R61, R70, R26 ;  /* 0x000000463d1a7223 */ /* 0x000fe2000001001a */
[C---:B------:R-:W-:Y:S01]  /*e990*/  FFMA.FTZ R69, R70.reuse, R64, R69 ;  /* 0x0000004046457223 */ /* 0x040fe20000010045 */
[----:B------:R-:W-:Y:S01]  /*e9a0*/  FFMA.FTZ R39, R70, R63, R68 ;  /* 0x0000003f46277223 */ /* 0x000fe20000010044 */
[----:B------:R-:W-:Y:S02]  /*e9b0*/  HADD2.F32 R36, -RZ, R32.H1_H1 ;  /* 0x30000020ff247230 */ /* 0x000fe40000004100 */
        /* <DEDUP_REMOVED lines=16> */
[----:B------:R-:W5:Y:S01]  /*eac0*/  LDS.64 R36, [UR4+0x108] ;  /* 0x00010804ff247984 */ /* 0x000f620008000a00 */
[--C-:B-1----:R-:W-:Y:S02]  /*ead0*/  HADD2.F32 R15, -RZ, R34.reuse.H0_H0 ;  /* 0x20000022ff0f7230 */ /* 0x102fe40000004100 */
[-C--:B------:R-:W-:Y:S01]  /*eae0*/  FFMA.FTZ R71, R49, R70.reuse, R72 ;  /* 0x0000004631477223 */ /* 0x080fe20000010048 */
[-C--:B------:R-:W-:Y:S01]  /*eaf0*/  FFMA.FTZ R74, R47, R70.reuse, R74 ;  /* 0x000000462f4a7223 */ /* 0x080fe2000001004a */
[----:B------:R-:W-:Y:S01]  /*eb00*/  FFMA.FTZ R73, R51, R70, R76 ;  /* 0x0000004633497223 */ /* 0x000fe2000001004c */
[--C-:B------:R-:W-:Y:S02]  /*eb10*/  HADD2.F32 R70, -RZ, R35.reuse.H0_H0 ;  /* 0x20000023ff467230 */ /* 0x100fe40000004100 */
[----:B------:R-:W-:Y:S02]  /*eb20*/  HADD2.F32 R72, -RZ, R35.H1_H1 ;  /* 0x30000023ff487230 */ /* 0x000fe40000004100 */
[----:B------:R-:W-:Y:S01]  /*eb30*/  FFMA.FTZ R35, R55, R15, R68 ;  /* 0x0000000f37237223 */ /* 0x000fe20000010044 */
[----:B------:R-:W-:-:S02]  /*eb40*/  HADD2.F32 R34, -RZ, R34.H1_H1 ;  /* 0x30000022ff227230 */ /* 0x000fc40000004100 */
[-C--:B------:R-:W-:Y:S01]  /*eb50*/  FFMA.FTZ R68, R54, R15.reuse, R71 ;  /* 0x0000000f36447223 */ /* 0x080fe20000010047 */
[-C--:B------:R-:W-:Y:S01]  /*eb60*/  FFMA.FTZ R71, R53, R15.reuse, R74 ;  /* 0x0000000f35477223 */ /* 0x080fe2000001004a */
[----:B------:R-:W-:Y:S02]  /*eb70*/  FFMA.FTZ R76, R52, R15, R73 ;  /* 0x0000000f344c7223 */ /* 0x000fe40000010049 */
[-C--:B------:R-:W-:Y:S01]  /*eb80*/  FFMA.FTZ R15, R57, R34.reuse, R68 ;  /* 0x00000022390f7223 */ /* 0x080fe20000010044 */
[----:B------:R-:W-:-:S03]  /*eb90*/  FFMA.FTZ R35, R56, R34, R35 ;  /* 0x0000002238237223 */ /* 0x000fc60000010023 */
[----:B------:R-:W-:Y:S01]  /*eba0*/  FFMA.FTZ R15, R62, R70, R15 ;  /* 0x000000463e0f7223 */ /* 0x000fe2000001000f */
[-C--:B------:R-:W-:Y:S01]  /*ebb0*/  FFMA.FTZ R74, R58, R34.reuse, R71 ;  /* 0x000000223a4a7223 */ /* 0x080fe20000010047 */
[----:B------:R-:W-:Y:S01]  /*ebc0*/  FFMA.FTZ R76, R59, R34, R76 ;  /* 0x000000223b4c7223 */ /* 0x000fe2000001004c */
[----:B----4-:R-:W-:Y:S01]  /*ebd0*/  @!P0 PRMT R100, R28, 0x7610, R100 ;  /* 0x000076101c648816 */ /* 0x010fe20000000064 */
[----:B------:R-:W-:Y:S01]  /*ebe0*/  FFMA.FTZ R71, R64, R72, R15 ;  /* 0x0000004840477223 */ /* 0x000fe2000001000f */
[----:B------:R-:W-:Y:S01]  /*ebf0*/  @!P0 PRMT R99, R29, 0x7610, R99 ;  /* 0x000076101d638816 */ /* 0x000fe20000000063 */
[-C--:B------:R-:W-:Y:S01]  /*ec00*/  FFMA.FTZ R68, R60, R70.reuse, R35 ;  /* 0x000000463c447223 */ /* 0x080fe20000010023 */
[--C-:B0-----:R-:W-:Y:S02]  /*ec10*/  HADD2.F32 R15, -RZ, R32.reuse.H0_H0 ;  /* 0x20000020ff0f7230 */ /* 0x101fe40000004100 */
[-C--:B------:R-:W-:Y:S01]  /*ec20*/  FFMA.FTZ R35, R65, R70.reuse, R74 ;  /* 0x0000004641237223 */ /* 0x080fe2000001004a */
[----:B------:R-:W-:Y:S01]  /*ec30*/  FFMA.FTZ R76, R67, R70, R76 ;  /* 0x00000046434c7223 */ /* 0x000fe2000001004c */
[----:B------:R-:W-:Y:S01]  /*ec40*/  @!P0 PRMT R100, R100, 0x7610, R28 ;  /* 0x0000761064648816 */ /* 0x000fe2000000001c */
[----:B------:R-:W-:Y:S01]  /*ec50*/  HADD2.F32 R32, -RZ, R32.H1_H1 ;  /* 0x30000020ff207230 */ /* 0x000fe20000004100 */
[----:B------:R-:W-:Y:S01]  /*ec60*/  @!P0 PRMT R99, R99, 0x7610, R29 ;  /* 0x0000761063638816 */ /* 0x000fe2000000001d */
[----:B------:R-:W-:-:S02]  /*ec70*/  HADD2.F32 R29, -RZ, R33.H0_H0 ;  /* 0x20000021ff1d7230 */ /* 0x000fc40000004100 */
[-C--:B------:R-:W-:Y:S01]  /*ec80*/  FFMA.FTZ R28, R0, R15.reuse, RZ ;  /* 0x0000000f001c7223 */ /* 0x080fe200000100ff */
[----:B------:R-:W-:Y:S02]  /*ec90*/  HADD2.F32 R70, -RZ, R33.H1_H1 ;  /* 0x30000021ff467230 */ /* 0x000fe40000004100 */
[-C--:B------:R-:W-:Y:S01]  /*eca0*/  FFMA.FTZ R34, R66, R72.reuse, R35 ;  /* 0x0000004842227223 */ /* 0x080fe20000010023 */
[-C--:B------:R-:W-:Y:S01]  /*ecb0*/  FFMA.FTZ R33, R2, R15.reuse, RZ ;  /* 0x0000000f02217223 */ /* 0x080fe200000100ff */
        /* <DEDUP_REMOVED lines=12> */
[----:B-----5:R-:W-:-:S02]  /*ed80*/  HADD2.F32 R15, -RZ, R36.H0_H0 ;  /* 0x20000024ff0f7230 */ /* 0x020fc40000004100 */
        /* <DEDUP_REMOVED lines=19> */
[----:B------:R-:W-:-:S03]  /*eec0*/  HADD2.F32 R29, -RZ, R100.H0_H0 ;  /* 0x20000064ff1d7230 */ /* 0x000fc60000004100 */
[----:B------:R-:W-:Y:S02]  /*eed0*/  FFMA.FTZ R75, R63, R37, R32 ;  /* 0x000000253f4b7223 */ /* 0x000fe40000010020 */
[----:B------:R-:W-:Y:S01]  /*eee0*/  FMUL.FTZ R32, R26, R29 ;  /* 0x0000001d1a207220 */ /* 0x000fe20000410000 */
[-C--:B------:R-:W-:Y:S01]  /*eef0*/  FFMA.FTZ R36, R61, R37.reuse, R36 ;  /* 0x000000253d247223 */ /* 0x080fe20000010024 */
[-C--:B------:R-:W-:Y:S01]  /*ef00*/  FFMA.FTZ R73, R64, R37.reuse, R15 ;  /* 0x0000002540497223 */ /* 0x080fe2000001000f */
[----:B------:R-:W-:Y:S01]  /*ef10*/  FFMA.FTZ R70, R66, R37, R33 ;  /* 0x0000002542467223 */ /* 0x000fe20000010021 */
[----:B------:R-:W-:Y:S02]  /*ef20*/  MOV R37, R13 ;  /* 0x0000000d00257202 */ /* 0x000fe40000000f00 */
[----:B------:R-:W-:Y:S02]  /*ef30*/  F2FP.F16.F32.PACK_AB R13, RZ, R32 ;  /* 0x00000020ff0d723e */ /* 0x000fe400000000ff */
[----:B------:R-:W0:Y:S01]  /*ef40*/  LDS.64 R32, [UR4+0x180] ;  /* 0x00018004ff207984 */ /* 0x000e220008000a00 */
[----:B------:R-:W-:-:S02]  /*ef50*/  HADD2.F32 R28, -RZ, R100.H1_H1 ;  /* 0x30000064ff1c7230 */ /* 0x000fc40000004100 */
[--C-:B------:R-:W-:Y:S02]  /*ef60*/  HADD2.F32 R15, -RZ, R99.reuse.H0_H0 ;  /* 0x20000063ff0f7230 */ /* 0x100fe40000004100 */
[----:B------:R-:W-:Y:S02]  /*ef70*/  HADD2.F32 R26, -RZ, R99.H1_H1 ;  /* 0x30000063ff1a7230 */ /* 0x000fe40000004100 */
[----:B------:R-:W-:Y:S01]  /*ef80*/  FMUL.FTZ R69, R69, R28 ;  /* 0x0000001c45457220 */ /* 0x000fe20000410000 */
[----:B------:R-:W-:Y:S02]  /*ef90*/  FMUL.FTZ R38, R38, R15 ;  /* 0x0000000f26267220 */ /* 0x000fe40000410000 */
[----:B------:R-:W-:Y:S02]  /*efa0*/  FMUL.FTZ R39, R39, R26 ;  /* 0x0000001a27277220 */ /* 0x000fe40000410000 */
[----:B------:R-:W-:Y:S02]  /*efb0*/  F2FP.F16.F32.PACK_AB R69, RZ, R69 ;  /* 0x00000045ff45723e */ /* 0x000fe400000000ff */
[----:B------:R-:W-:-:S02]  /*efc0*/  F2FP.F16.F32.PACK_AB R38, RZ, R38 ;  /* 0x00000026ff26723e */ /* 0x000fc400000000ff */
[----:B------:R-:W-:Y:S02]  /*efd0*/  F2FP.F16.F32.PACK_AB R39, RZ, R39 ;  /* 0x00000027ff27723e */ /* 0x000fe400000000ff */
[----:B------:R-:W-:Y:S02]  /*efe0*/  PRMT R13, R13, 0x5410, R69 ;  /* 0x000054100d0d7816 */ /* 0x000fe40000000045 */
[----:B------:R-:W-:Y:S01]  /*eff0*/  PRMT R38, R38, 0x5410, R39 ;  /* 0x0000541026267816 */ /* 0x000fe20000000027 */
[----:B------:R-:W-:Y:S01]  /*f000*/  FMUL.FTZ R68, R68, R29 ;  /* 0x0000001d44447220 */ /* 0x000fe20000410000 */
[----:B------:R-:W-:Y:S01]  /*f010*/  FMUL.FTZ R71, R71, R28 ;  /* 0x0000001c47477220 */ /* 0x000fe20000410000 */
[----:B------:R-:W-:Y:S02]  /*f020*/  HFMA2 R39, R13, 1, 1, R37 ;  /* 0x3c003c000d277831 */ /* 0x000fe40000000025 */
[----:B------:R-:W-:Y:S01]  /*f030*/  HADD2 R38, R38, R12 ;  /* 0x0000000c26267230 */ /* 0x000fe20000000000 */
[----:B------:R-:W-:Y:S01]  /*f040*/  F2FP.F16.F32.PACK_AB R68, RZ, R68 ;  /* 0x00000044ff44723e */ /* 0x000fe200000000ff */
[----:B------:R-:W1:Y:S01]  /*f050*/  LDS.64 R12, [UR4+0x188] ;  /* 0x00018804ff0c7984 */ /* 0x000e620008000a00 */
[----:B------:R-:W-:Y:S01]  /*f060*/  FMUL.FTZ R34, R34, R15 ;  /* 0x0000000f22227220 */ /* 0x000fe20000410000 */
[----:B------:R-:W-:Y:S01]  /*f070*/  FMUL.FTZ R35, R35, R26 ;  /* 0x0000001a23237220 */ /* 0x000fe20000410000 */
[----:B------:R-:W-:Y:S01]  /*f080*/  F2FP.F16.F32.PACK_AB R71, RZ, R71 ;  /* 0x00000047ff47723e */ /* 0x000fe200000000ff */
[----:B------:R-:W-:Y:S01]  /*f090*/  FMUL.FTZ R36, R36, R29 ;  /* 0x0000001d24247220 */ /* 0x000fe20000410000 */
[----:B------:R-:W-:Y:S01]  /*f0a0*/  FMUL.FTZ R73, R73, R28 ;  /* 0x0000001c49497220 */ /* 0x000fe20000410000 */
[----:B------:R-:W-:-:S02]  /*f0b0*/  F2FP.F16.F32.PACK_AB R34, RZ, R34 ;  /* 0x00000022ff22723e */ /* 0x000fc400000000ff */
[----:B------:R-:W-:Y:S02]  /*f0c0*/  PRMT R68, R68, 0x5410, R71 ;  /* 0x0000541044447816 */ /* 0x000fe40000000047 */
[----:B------:R-:W-:Y:S01]  /*f0d0*/  F2FP.F16.F32.PACK_AB R35, RZ, R35 ;  /* 0x00000023ff23723e */ /* 0x000fe200000000ff */
[----:B------:R-:W-:Y:S01]  /*f0e0*/  FMUL.FTZ R70, R70, R15 ;  /* 0x0000000f46467220 */ /* 0x000fe20000410000 */
[----:B------:R-:W-:Y:S01]  /*f0f0*/  F2FP.F16.F32.PACK_AB R36, RZ, R36 ;  /* 0x00000024ff24723e */ /* 0x000fe200000000ff */
[----:B------:R-:W-:Y:S01]  /*f100*/  FMUL.FTZ R75, R75, R26 ;  /* 0x0000001a4b4b7220 */ /* 0x000fe20000410000 */
[----:B------:R-:W-:Y:S01]  /*f110*/  F2FP.F16.F32.PACK_AB R73, RZ, R73 ;  /* 0x00000049ff49723e */ /* 0x000fe200000000ff */
[----:B------:R-:W-:Y:S01]  /*f120*/  HFMA2 R37, R68, 1, 1, R11 ;  /* 0x3c003c0044257831 */ /* 0x000fe2000000000b */
[----:B------:R-:W-:Y:S02]  /*f130*/  PRMT R34, R34, 0x5410, R35 ;  /* 0x0000541022227816 */ /* 0x000fe40000000023 */
[----:B------:R-:W-:-:S02]  /*f140*/  PRMT R11, R36, 0x5410, R73 ;  /* 0x00005410240b7816 */ /* 0x000fc40000000049 */
[----:B------:R-:W-:Y:S02]  /*f150*/  F2FP.F16.F32.PACK_AB R70, RZ, R70 ;  /* 0x00000046ff46723e */ /* 0x000fe400000000ff */
[----:B------:R-:W-:Y:S01]  /*f160*/  F2FP.F16.F32.PACK_AB R75, RZ, R75 ;  /* 0x0000004bff4b723e */ /* 0x000fe200000000ff */
[----:B------:R-:W-:Y:S02]  /*f170*/  HADD2 R36, R34, R10 ;  /* 0x0000000a22247230 */ /* 0x000fe40000000000 */
[----:B------:R-:W-:Y:S02]  /*f180*/  HFMA2 R34, R11, 1, 1, R9 ;  /* 0x3c003c000b227831 */ /* 0x000fe40000000009 */
[--C-:B0-----:R-:W-:Y:S01]  /*f190*/  HADD2.F32 R9, -RZ, R32.reuse.H0_H0 ;  /* 0x20000020ff097230 */ /* 0x101fe20000004100 */
[----:B------:R-:W-:Y:S01]  /*f1a0*/  PRMT R70, R70, 0x5410, R75 ;  /* 0x0000541046467816 */ /* 0x000fe2000000004b */
[----:B------:R-:W0:Y:S01]  /*f1b0*/  LDS.64 R10, [UR4+0x200] ;  /* 0x00020004ff0a7984 */ /* 0x000e220008000a00 */
[----:B------:R-:W-:-:S03]  /*f1c0*/  HADD2.F32 R32, -RZ, R32.H1_H1 ;  /* 0x30000020ff207230 */ /* 0x000fc60000004100 */
[----:B------:R-:W-:Y:S02]  /*f1d0*/  HFMA2 R35, R70, 1, 1, R8 ;  /* 0x3c003c0046237831 */ /* 0x000fe40000000008 */
        /* <DEDUP_REMOVED lines=10> */
[----:B------:R-:W-:-:S02]  /*f280*/  FFMA.FTZ R32, R44, R69, R9 ;  /* 0x000000452c207223 */ /* 0x000fc40000010009 */
[----:B------:R-:W4:Y:S01]  /*f290*/  LDS.64 R8, [UR4+0x208] ;  /* 0x00020804ff087984 */ /* 0x000f220008000a00 */
        /* <DEDUP_REMOVED lines=68> */
[-C--:B------:R-:W-:Y:S01]  /*f6e0*/  FFMA.FTZ R60, R61, R9.reuse, R60 ;  /* 0x000000093d3c7223 */ /* 0x080fe2000001003c */
[-C--:B------:R-:W-:Y:S01]  /*f6f0*/  FFMA.FTZ R57, R64, R9.reuse, R57 ;  /* 0x0000000940397223 */ /* 0x080fe20000010039 */
[-C--:B------:R-:W-:Y:S01]  /*f700*/  FFMA.FTZ R66, R66, R9.reuse, R65 ;  /* 0x0000000942427223 */ /* 0x080fe20000010041 */
[----:B------:R-:W-:Y:S01]  /*f710*/  FFMA.FTZ R9, R63, R9, R52 ;  /* 0x000000093f097223 */ /* 0x000fe20000010034 */
[----:B------:R-:W-:-:S02]  /*f720*/  F2FP.F16.F32.PACK_AB R32, RZ, R32 ;  /* 0x00000020ff20723e */ /* 0x000fc400000000ff */
[----:B------:R-:W-:Y:S01]  /*f730*/  F2FP.F16.F32.PACK_AB R33, RZ, R33 ;  /* 0x00000021ff21723e */ /* 0x000fe200000000ff */
[----:B------:R-:W-:Y:S01]  /*f740*/  FMUL.FTZ R66, R66, R15 ;  /* 0x0000000f42427220 */ /* 0x000fe20000410000 */
[----:B------:R-:W-:Y:S01]  /*f750*/  F2FP.F16.F32.PACK_AB R12, RZ, R12 ;  /* 0x0000000cff0c723e */ /* 0x000fe200000000ff */
[----:B------:R-:W-:Y:S01]  /*f760*/  FMUL.FTZ R9, R9, R26 ;  /* 0x0000001a09097220 */ /* 0x000fe20000410000 */
[----:B------:R-:W-:Y:S01]  /*f770*/  F2FP.F16.F32.PACK_AB R13, RZ, R13 ;  /* 0x0000000dff0d723e */ /* 0x000fe200000000ff */
[----:B------:R-:W-:Y:S01]  /*f780*/  FMUL.FTZ R60, R60, R29 ;  /* 0x0000001d3c3c7220 */ /* 0x000fe20000410000 */
[----:B------:R-:W-:Y:S01]  /*f790*/  FMUL.FTZ R57, R57, R28 ;  /* 0x0000001c39397220 */ /* 0x000fe20000410000 */
[----:B------:R-:W-:Y:S02]  /*f7a0*/  PRMT R32, R32, 0x5410, R33 ;  /* 0x0000541020207816 */ /* 0x000fe40000000021 */
[----:B------:R-:W-:Y:S02]  /*f7b0*/  PRMT R12, R12, 0x5410, R13 ;  /* 0x000054100c0c7816 */ /* 0x000fe4000000000d */
[----:B------:R-:W-:-:S02]  /*f7c0*/  F2FP.F16.F32.PACK_AB R66, RZ, R66 ;  /* 0x00000042ff42723e */ /* 0x000fc400000000ff */
[----:B------:R-:W-:Y:S02]  /*f7d0*/  F2FP.F16.F32.PACK_AB R9, RZ, R9 ;  /* 0x00000009ff09723e */ /* 0x000fe400000000ff */
[----:B------:R-:W-:Y:S02]  /*f7e0*/  F2FP.F16.F32.PACK_AB R60, RZ, R60 ;  /* 0x0000003cff3c723e */ /* 0x000fe400000000ff */
[----:B------:R-:W-:Y:S01]  /*f7f0*/  F2FP.F16.F32.PACK_AB R57, RZ, R57 ;  /* 0x00000039ff39723e */ /* 0x000fe200000000ff */
[----:B------:R-:W-:Y:S02]  /*f800*/  HFMA2 R14, R32, 1, 1, R7 ;  /* 0x3c003c00200e7831 */ /* 0x000fe40000000007 */
[----:B------:R-:W-:Y:S01]  /*f810*/  HADD2 R40, R12, R6 ;  /* 0x000000060c287230 */ /* 0x000fe20000000000 */
[----:B--2---:R-:W-:Y:S02]  /*f820*/  LOP3.LUT R0, R16, 0xf000f, RZ, 0xc0, !PT ;  /* 0x000f000f10007812 */ /* 0x004fe400078ec0ff */
[----:B------:R-:W-:-:S02]  /*f830*/  PRMT R66, R66, 0x5410, R9 ;  /* 0x0000541042427816 */ /* 0x000fc40000000009 */
[----:B------:R-:W-:Y:S02]  /*f840*/  LOP3.LUT R6, R17, 0xf000f, RZ, 0xc0, !PT ;  /* 0x000f000f11067812 */ /* 0x000fe400078ec0ff */
[----:B------:R-:W-:Y:S02]  /*f850*/  LOP3.LUT R7, R18, 0xf000f, RZ, 0xc0, !PT ;  /* 0x000f000f12077812 */ /* 0x000fe400078ec0ff */
[----:B------:R-:W-:Y:S02]  /*f860*/  PRMT R60, R60, 0x5410, R57 ;  /* 0x000054103c3c7816 */ /* 0x000fe40000000039 */
[----:B------:R-:W-:Y:S02]  /*f870*/  LOP3.LUT R9, R19, 0xf000f, RZ, 0xc0, !PT ;  /* 0x000f000f13097812 */ /* 0x000fe400078ec0ff */
[----:B------:R-:W-:Y:S02]  /*f880*/  LOP3.LUT R0, R0, 0x64006400, RZ, 0xfc, !PT ;  /* 0x6400640000007812 */ /* 0x000fe400078efcff */
[----:B------:R-:W-:-:S02]  /*f890*/  LOP3.LUT R6, R6, 0x64006400, RZ, 0xfc, !PT ;  /* 0x6400640006067812 */ /* 0x000fc400078efcff */
[----:B------:R-:W-:Y:S01]  /*f8a0*/  LOP3.LUT R7, R7, 0x64006400, RZ, 0xfc, !PT ;  /* 0x6400640007077812 */ /* 0x000fe200078efcff */
[----:B------:R-:W-:Y:S01]  /*f8b0*/  HFMA2 R33, R60, 1, 1, R5 ;  /* 0x3c003c003c217831 */ /* 0x000fe20000000005 */
[----:B------:R-:W-:Y:S01]  /*f8c0*/  LOP3.LUT R12, R9, 0x64006400, RZ, 0xfc, !PT ;  /* 0x64006400090c7812 */ /* 0x000fe200078efcff */
[----:B------:R-:W-:Y:S02]  /*f8d0*/  HADD2 R32, R66, R4 ;  /* 0x0000000442207230 */ /* 0x000fe40000000000 */
[--C-:B0-----:R-:W-:Y:S01]  /*f8e0*/  HADD2.F32 R5, -RZ, R2.reuse.H0_H0 ;  /* 0x20000002ff057230 */ /* 0x101fe20000004100 */
[----:B------:R-:W-:Y:S01]  /*f8f0*/  LOP3.LUT R4, R16, 0xf000f0, RZ, 0xc0, !PT ;  /* 0x00f000f010047812 */ /* 0x000fe200078ec0ff */
[----:B------:R-:W-:Y:S01]  /*f900*/  HADD2.F32 R49, -RZ, R2.H1_H1 ;  /* 0x30000002ff317230 */ /* 0x000fe20000004100 */
[----:B------:R-:W-:Y:S01]  /*f910*/  SHF.R.U32.HI R55, RZ, 0x8, R16 ;  /* 0x00000008ff377819 */ /* 0x000fe20000011610 */
[----:B------:R-:W-:Y:S01]  /*f920*/  HADD2 R2, R0, -1032, -1032 ;  /* 0xe408e40800027430 */ /* 0x000fe20000000000 */
[----:B------:R-:W-:Y:S01]  /*f930*/  LOP3.LUT R16, R19, 0xf000f0, RZ, 0xc0, !PT ;  /* 0x00f000f013107812 */ /* 0x000fe200078ec0ff */
[----:B------:R-:W-:-:S02]  /*f940*/  HADD2 R6, R6, -1032, -1032 ;  /* 0xe408e40806067430 */ /* 0x000fc40000000000 */
[----:B------:R-:W-:Y:S02]  /*f950*/  HADD2 R7, R7, -1032, -1032 ;  /* 0xe408e40807077430 */ /* 0x000fe40000000000 */
        /* <DEDUP_REMOVED lines=9> */
[----:B------:R-:W-:Y:S01]  /*f9f0*/  LOP3.LUT R9, R4, 0x64006400, RZ, 0xfc, !PT ;  /* 0x6400640004097812 */ /* 0x000fe200078efcff */
[----:B------:R-:W-:-:S02]  /*fa00*/  HADD2.F32 R2, -RZ, R6.H0_H0 ;  /* 0x20000006ff027230 */ /* 0x000fc40000004100 */
[----:B------:R-:W-:Y:S02]  /*fa10*/  HADD2.F32 R3, -RZ, R7.H0_H0 ;  /* 0x20000007ff037230 */ /* 0x000fe40000004100 */
[--C-:B------:R-:W-:Y:S01]  /*fa20*/  HADD2.F32 R4, -RZ, R12.reuse.H0_H0 ;  /* 0x2000000cff047230 */ /* 0x100fe20000004100 */
[----:B------:R-:W-:Y:S01]  /*fa30*/  LOP3.LUT R11, R8, 0x64006400, RZ, 0xfc, !PT ;  /* 0x64006400080b7812 */ /* 0x000fe200078efcff */
[-C--:B------:R-:W-:Y:S01]  /*fa40*/  HFMA2 R17, R17, R22.reuse.H0_H0, -72, -72 ;  /* 0xd480d48011117431 */ /* 0x080fe20000040016 */
[----:B------:R-:W-:Y:S01]  /*fa50*/  LOP3.LUT R13, R10, 0x64006400, RZ, 0xfc, !PT ;  /* 0x640064000a0d7812 */ /* 0x000fe200078efcff */
[----:B------:R-:W-:Y:S02]  /*fa60*/  HADD2.F32 R44, -RZ, R12.H1_H1 ;  /* 0x3000000cff2c7230 */ /* 0x000fe40000004100 */
[----:B------:R-:W-:Y:S02]  /*fa70*/  HFMA2 R9, R9, R22.H0_H0, -72, -72 ;  /* 0xd480d48009097431 */ /* 0x000fe40000040016 */
[----:B------:R-:W-:Y:S01]  /*fa80*/  FFMA.FTZ R8, R0, R5, RZ ;  /* 0x0000000500087223 */ /* 0x000fe200000100ff */
[C---:B------:R-:W-:Y:S01]  /*fa90*/  FFMA.FTZ R10, R5.reuse, R2, RZ ;  /* 0x00000002050a7223 */ /* 0x040fe200000100ff */
[C---:B------:R-:W-:Y:S01]  /*faa0*/  FFMA.FTZ R12, R5.reuse, R3, RZ ;  /* 0x00000003050c7223 */ /* 0x040fe200000100ff */
[----:B------:R-:W-:Y:S01]  /*fab0*/  FFMA.FTZ R5, R5, R4, RZ ;  /* 0x0000000405057223 */ /* 0x000fe200000100ff */
[----:B------:R-:W-:-:S02]  /*fac0*/  HADD2.F32 R48, -RZ, R17.H0_H0 ;  /* 0x20000011ff307230 */ /* 0x000fc40000004100 */
[----:B------:R-:W-:Y:S02]  /*fad0*/  HFMA2 R11, R11, R22.H0_H0, -72, -72 ;  /* 0xd480d4800b0b7431 */ /* 0x000fe40000040016 */
[----:B------:R-:W-:Y:S02]  /*fae0*/  HADD2.F32 R42, -RZ, R6.H1_H1 ;  /* 0x30000006ff2a7230 */ /* 0x000fe40000004100 */
[----:B------:R-:W-:Y:S01]  /*faf0*/  FFMA.FTZ R5, R49, R44, R5 ;  /* 0x0000002c31057223 */ /* 0x000fe20000010005 */
[----:B------:R-:W-:Y:S02]  /*fb00*/  HADD2.F32 R45, -RZ, R9.H0_H0 ;  /* 0x20000009ff2d7230 */ /* 0x000fe40000004100 */
[----:B------:R-:W-:Y:S01]  /*fb10*/  FFMA.FTZ R8, R41, R49, R8 ;  /* 0x0000003129087223 */ /* 0x000fe20000010008 */
[----:B------:R-:W-:Y:S02]  /*fb20*/  HADD2.F32 R43, -RZ, R7.H1_H1 ;  /* 0x30000007ff2b7230 */ /* 0x000fe40000004100 */
[----:B------:R-:W-:Y:S01]  /*fb30*/  FFMA.FTZ R57, R51, R48, R5 ;  /* 0x0000003033397223 */ /* 0x000fe20000010005 */
[----:B------:R-:W-:-:S02]  /*fb40*/  HADD2.F32 R46, -RZ, R11.H0_H0 ;  /* 0x2000000bff2e7230 */ /* 0x000fc40000004100 */
[----:B------:R-:W-:Y:S01]  /*fb50*/  FFMA.FTZ R10, R49, R42, R10 ;  /* 0x0000002a310a7223 */ /* 0x000fe2000001000a */
[----:B------:R-:W-:Y:S01]  /*fb60*/  FFMA.FTZ R8, R45, R51, R8 ;  /* 0x000000332d087223 */ /* 0x000fe20000010008 */
[----:B------:R-:W-:Y:S02]  /*fb70*/  HADD2.F32 R5, -RZ, R9.H1_H1 ;  /* 0x30000009ff057230 */ /* 0x000fe40000004100 */
[----:B------:R-:W-:Y:S01]  /*fb80*/  HADD2.F32 R50, -RZ, R17.H1_H1 ;  /* 0x30000011ff327230 */ /* 0x000fe20000004100 */
[----:B------:R-:W0:Y:S01]  /*fb90*/  LDS.64 R6, [UR4+0x18] ;  /* 0x00001804ff067984 */ /* 0x000e220008000a00 */
[----:B------:R-:W-:-:S04]  /*fba0*/  IMAD.WIDE R16, R101, 0x4, R30 ;  /* 0x0000000465107825 */ /* 0x000fc800078e021e */
[----:B------:R-:W-:Y:S01]  /*fbb0*/  FFMA.FTZ R12, R49, R43, R12 ;  /* 0x0000002b310c7223 */ /* 0x000fe2000001000c */
[----:B------:R-:W-:Y:S01]  /*fbc0*/  FFMA.FTZ R53, R51, R46, R10 ;  /* 0x0000002e33357223 */ /* 0x000fe2000001000a */
[----:B------:R-:W-:Y:S01]  /*fbd0*/  FFMA.FTZ R56, R5, R52, R8 ;  /* 0x0000003405387223 */ /* 0x000fe20000010008 */
[----:B------:R-:W-:Y:S02]  /*fbe0*/  HADD2.F32 R49, -RZ, R11.H1_H1 ;  /* 0x3000000bff317230 */ /* 0x000fe40000004100 */
[----:B------:R-:W2:Y:S01]  /*fbf0*/  LDG.E.128.CONSTANT R8, desc[UR8][R16.64] ;  /* 0x0000000810087981 */ /* 0x000ea2000c1e9d00 */
[----:B------:R-:W-:-:S05]  /*fc00*/  HFMA2 R13, R13, R22.H0_H0, -72, -72 ;  /* 0xd480d4800d0d7431 */ /* 0x000fca0000040016 */
[--C-:B------:R-:W-:Y:S01]  /*fc10*/  HADD2.F32 R47, -RZ, R13.reuse.H0_H0 ;  /* 0x2000000dff2f7230 */ /* 0x100fe20000004100 */
[----:B------:R-:W-:Y:S02]  /*fc20*/  SHF.R.U32.HI R19, RZ, 0x8, R19 ;  /* 0x00000008ff137819 */ /* 0x000fe40000011613 */
[----:B------:R-:W-:Y:S02]  /*fc30*/  LOP3.LUT R30, R55, 0xf000f, RZ, 0xc0, !PT ;  /* 0x000f000f371e7812 */ /* 0x000fe400078ec0ff */
[----:B------:R-:W-:Y:S01]  /*fc40*/  FFMA.FTZ R12, R51, R47, R12 ;  /* 0x0000002f330c7223 */ /* 0x000fe2000001000c */
[----:B------:R-:W-:Y:S01]  /*fc50*/  HADD2.F32 R51, -RZ, R13.H1_H1 ;  /* 0x3000000dff337230 */ /* 0x000fe20000004100 */
[----:B------:R-:W-:Y:S01]  /*fc60*/  SHF.R.U32.HI R18, RZ, 0x8, R18 ;  /* 0x00000008ff127819 */ /* 0x000fe20000011612 */
[C---:B------:R-:W-:Y:S01]  /*fc70*/  FFMA.FTZ R64, R52.reuse, R49, R53 ;  /* 0x0000003134407223 */ /* 0x040fe20000010035 */
[C---:B------:R-:W-:Y:S01]  /*fc80*/  FFMA.FTZ R61, R52.reuse, R50, R57 ;  /* 0x00000032343d7223 */ /* 0x040fe20000010039 */
[----:B------:R-:W-:Y:S01]  /*fc90*/  LOP3.LUT R53, R19, 0xf000f, RZ, 0xc0, !PT ;  /* 0x000f000f13357812 */ /* 0x000fe200078ec0ff */
[----:B------:R-:W-:Y:S01]  /*fca0*/  FFMA.FTZ R68, R52, R51, R12 ;  /* 0x0000003334447223 */ /* 0x000fe2000001000c */
[----:B------:R-:W-:Y:S01]  /*fcb0*/  LOP3.LUT R30, R30, 0x64006400, RZ, 0xfc, !PT ;  /* 0x640064001e1e7812 */ /* 0x000fe200078efcff */
[----:B------:R-:W1:Y:S01]  /*fcc0*/  LDS.64 R12, [UR4+0x90] ;  /* 0x00009004ff0c7984 */ /* 0x000e620008000a00 */
[----:B------:R-:W-:-:S02]  /*fcd0*/  LOP3.LUT R52, R18, 0xf000f, RZ, 0xc0, !PT ;  /* 0x000f000f12347812 */ /* 0x000fc400078ec0ff */
[----:B------:R-:W-:Y:S02]  /*fce0*/  LOP3.LUT R53, R53, 0x64006400, RZ, 0xfc, !PT ;  /* 0x6400640035357812 */ /* 0x000fe400078efcff */
[----:B------:R-:W-:Y:S02]  /*fcf0*/  LOP3.LUT R31, R54, 0xf000f, RZ, 0xc0, !PT ;  /* 0x000f000f361f7812 */ /* 0x000fe400078ec0ff */
[----:B------:R-:W-:Y:S01]  /*fd00*/  LOP3.LUT R52, R52, 0x64006400, RZ, 0xfc, !PT ;  /* 0x6400640034347812 */ /* 0x000fe200078efcff */
[----:B------:R-:W-:Y:S01]  /*fd10*/  HADD2 R60, R53, -1032, -1032 ;  /* 0xe408e408353c7430 */ /* 0x000fe20000000000 */
[----:B------:R-:W-:Y:S01]  /*fd20*/  LOP3.LUT R31, R31, 0x64006400, RZ, 0xfc, !PT ;  /* 0x640064001f1f7812 */ /* 0x000fe200078efcff */
[--C-:B0-----:R-:W-:Y:S02]  /*fd30*/  HADD2.F32 R59, -RZ, R6.reuse.H0_H0 ;  /* 0x20000006ff3b7230 */ /* 0x101fe40000004100 */
[----:B------:R-:W-:Y:S02]  /*fd40*/  HADD2.F32 R62, -RZ, R6.H1_H1 ;  /* 0x30000006ff3e7230 */ /* 0x000fe40000004100 */
[----:B------:R-:W-:-:S02]  /*fd50*/  HADD2 R6, R30, -1032, -1032 ;  /* 0xe408e4081e067430 */ /* 0x000fc40000000000 */
[----:B------:R-:W-:-:S03]  /*fd60*/  HADD2 R58, R52, -1032, -1032 ;  /* 0xe408e408343a7430 */ /* 0x000fc60000000000 */
[----:B------:R-:W-:Y:S02]  /*fd70*/  HADD2.F32 R53, -RZ, R6.H0_H0 ;  /* 0x20000006ff357230 */ /* 0x000fe40000004100 */
[----:B------:R-:W-:Y:S02]  /*fd80*/  HADD2 R57, R31, -1032, -1032 ;  /* 0xe408e4081f397430 */ /* 0x000fe40000000000 */
[----:B------:R-:W-:Y:S02]  /*fd90*/  HADD2.F32 R31, -RZ, R58.H0_H0 ;  /* 0x2000003aff1f7230 */ /* 0x000fe40000004100 */
[----:B------:R-:W-:Y:S02]  /*fda0*/  HADD2.F32 R30, -RZ, R60.H0_H0 ;  /* 0x2000003cff1e7230 */ /* 0x000fe40000004100 */
[----:B------:R-:W-:Y:S01]  /*fdb0*/  FFMA.FTZ R63, R53, R59, R56 ;  /* 0x0000003b353f7223 */ /* 0x000fe20000010038 */
[----:B------:R-:W-:Y:S01]  /*fdc0*/  HADD2.F32 R56, -RZ, R6.H1_H1 ;  /* 0x30000006ff387230 */ /* 0x000fe20000004100 */
[----:B------:R-:W-:Y:S01]  /*fdd0*/  LOP3.LUT R6, R19, 0xf000f0, RZ, 0xc0, !PT ;  /* 0x00f000f013067812 */ /* 0x000fe200078ec0ff */
[C---:B------:R-:W-:Y:S01]  /*fde0*/  FFMA.FTZ R73, R59.reuse, R31, R68 ;  /* 0x0000001f3b497223 */ /* 0x040fe20000010044 */
[----:B------:R-:W-:Y:S01]  /*fdf0*/  FFMA.FTZ R68, R59, R30, R61 ;  /* 0x0000001e3b447223 */ /* 0x000fe2000001003d */
[--C-:B------:R-:W-:Y:S01]  /*fe00*/  HADD2.F32 R66, -RZ, R7.reuse.H0_H0 ;  /* 0x20000007ff427230 */ /* 0x100fe20000004100 */
[----:B------:R-:W-:Y:S01]  /*fe10*/  LOP3.LUT R61, R6, 0x64006400, RZ, 0xfc, !PT ;  /* 0x64006400063d7812 */ /* 0x000fe200078efcff */
[----:B------:R-:W-:-:S02]  /*fe20*/  HADD2.F32 R67, -RZ, R7.H1_H1 ;  /* 0x30000007ff437230 */ /* 0x000fc40000004100 */
[----:B------:R-:W0:Y:S01]  /*fe30*/  LDS.64 R6, [UR4+0x98] ;  /* 0x00009804ff067984 */ /* 0x000e220008000a00 */
[----:B------:R-:W-:Y:S01]  /*fe40*/  HADD2.F32 R52, -RZ, R57.H0_H0 ;  /* 0x20000039ff347230 */ /* 0x000fe20000004100 */
[----:B------:R-:W-:Y:S02]  /*fe50*/  LOP3.LUT R54, R54, 0xf000f0, RZ, 0xc0, !PT ;  /* 0x00f000f036367812 */ /* 0x000fe400078ec0ff */
[----:B------:R-:W-:Y:S02]  /*fe60*/  LOP3.LUT R55, R55, 0xf000f0, RZ, 0xc0, !PT ;  /* 0x00f000f037377812 */ /* 0x000fe400078ec0ff */
[----:B------:R-:W-:Y:S01]  /*fe70*/  LOP3.LUT R18, R18, 0xf000f0, RZ, 0xc0, !PT ;  /* 0x00f000f012127812 */ /* 0x000fe200078ec0ff */
[----:B------:R-:W-:Y:S01]  /*fe80*/  FFMA.FTZ R69, R59, R52, R64 ;  /* 0x000000343b457223 */ /* 0x000fe20000010040 */
        /* <DEDUP_REMOVED lines=9> */
[----:B------:R-:W-:Y:S02]  /*ff20*/  HADD2.F32 R61, -RZ, R60.H1_H1 ;  /* 0x3000003cff3d7230 */ /* 0x000fe40000004100 */
        /* <DEDUP_REMOVED lines=9> */
[----:B------:R-:W-:Y:S01]  /*ffc0*/  FFMA.FTZ R69, R60, R66, R63 ;  /* 0x000000423c457223 */ /* 0x000fe2000001003f */
[C---:B------:R-:W-:Y:S01]  /*ffd0*/  FFMA.FTZ R71, R66.reuse, R55, R70 ;  /* 0x0000003742477223 */ /* 0x040fe20000010046 */
[----:B------:R-:W-:Y:S02]  /*ffe0*/  HADD2.F32 R62, -RZ, R18.H1_H1 ;  /* 0x30000012ff3e7230 */ /* 0x000fe40000004100 */
[----:B------:R-:W-:Y:S01]  /*fff0*/  FFMA.FTZ R70, R66, R54, R73 ;  /* 0x0000003642467223 */ /* 0x000fe20000010049 */
[----:B------:R-:W-:Y:S02]  /*10000*/  HADD2.F32 R63, -RZ, R19.H1_H1 ;  /* 0x30000013ff3f7230 */ /* 0x000fe40000004100 */
[----:B------:R-:W-:Y:S02]  /*10010*/  HADD2.F32 R64, -RZ, R64.H1_H1 ;  /* 0x30000040ff407230 */ /* 0x000fe40000004100 */
[----:B------:R-:W-:-:S02]  /*10020*/  HADD2.F32 R65, -RZ, R65.H1_H1 ;  /* 0x30000041ff417230 */ /* 0x000fc40000004100 */
[--C-:B-1----:R-:W-:Y:S02]  /*10030*/  HADD2.F32 R73, -RZ, R12.reuse.H0_H0 ;  /* 0x2000000cff497230 */ /* 0x102fe40000004100 */
[----:B------:R-:W-:Y:S01]  /*10040*/  FFMA.FTZ R18, R62, R67, R69 ;  /* 0x000000433e127223 */ /* 0x000fe20000010045 */
[C---:B------:R-:W-:Y:S01]  /*10050*/  FFMA.FTZ R69, R67.reuse, R63, R68 ;  /* 0x0000003f43457223 */ /* 0x040fe20000010044 */
[C---:B------:R-:W-:Y:S01]  /*10060*/  FFMA.FTZ R66, R67.reuse, R64, R71 ;  /* 0x0000004043427223 */ /* 0x040fe20000010047 */
        /* <DEDUP_REMOVED lines=26> */
[----:B------:R-:W-:-:S02]  /*10210*/  FFMA.FTZ R74, R30, R13, R73 ;  /* 0x0000000d1e4a7223 */ /* 0x000fc40000010049 */
[----:B------:R-:W0:Y:S01]  /*10220*/  LDS.64 R12, [UR4+0x110] ;  /* 0x00011004ff0c7984 */ /* 0x000e220008000a00 */
[----:B------:R-:W-:-:S05]  /*10230*/  HADD2.F32 R6, -RZ, R6.H1_H1 ;  /* 0x30000006ff067230 */ /* 0x000fca0000004100 */
        /* <DEDUP_REMOVED lines=9> */
[----:B------:R-:W-:Y:S02]  /*102d0*/  FFMA.FTZ R71, R63, R67, R6 ;  /* 0x000000433f477223 */ /* 0x000fe40000010006 */
[----:B------:R-:W1:Y:S01]  /*102e0*/  LDS.64 R6, [UR4+0x118] ;  /* 0x00011804ff067984 */ /* 0x000e620008000a00 */
[----:B------:R-:W-:Y:S01]  /*102f0*/  FMUL.FTZ R18, R18, R29 ;  /* 0x0000001d12127220 */ /* 0x000fe20000410000 */
[----:B------:R-:W-:Y:S01]  /*10300*/  FMUL.FTZ R69, R69, R28 ;  /* 0x0000001c45457220 */ /* 0x000fe20000410000 */
[----:B------:R-:W-:Y:S01]  /*10310*/  FMUL.FTZ R19, R19, R26 ;  /* 0x0000001a13137220 */ /* 0x000fe20000410000 */
[----:B------:R-:W-:Y:S01]  /*10320*/  FMUL.FTZ R66, R66, R15 ;  /* 0x0000000f42427220 */ /* 0x000fe20000410000 */
[----:B------:R-:W-:Y:S01]  /*10330*/  FFMA.FTZ R70, R64, R67, R73 ;  /* 0x0000004340467223 */ /* 0x000fe20000010049 */
[----:B------:R-:W-:-:S02]  /*10340*/  F2FP.F16.F32.PACK_AB R18, RZ, R18 ;  /* 0x00000012ff12723e */ /* 0x000fc400000000ff */
[----:B------:R-:W-:Y:S01]  /*10350*/  F2FP.F16.F32.PACK_AB R69, RZ, R69 ;  /* 0x00000045ff45723e */ /* 0x000fe200000000ff */
[----:B------:R-:W-:Y:S01]  /*10360*/  FFMA.FTZ R67, R65, R67, R72 ;  /* 0x0000004341437223 */ /* 0x000fe20000010048 */
[----:B------:R-:W-:Y:S01]  /*10370*/  F2FP.F16.F32.PACK_AB R19, RZ, R19 ;  /* 0x00000013ff13723e */ /* 0x000fe200000000ff */
[----:B------:R-:W-:Y:S01]  /*10380*/  FMUL.FTZ R68, R68, R29 ;  /* 0x0000001d44447220 */ /* 0x000fe20000410000 */
[----:B------:R-:W-:Y:S01]  /*10390*/  PRMT R18, R18, 0x5410, R69 ;  /* 0x0000541012127816 */ /* 0x000fe20000000045 */
[----:B------:R-:W-:Y:S01]  /*103a0*/  FMUL.FTZ R71, R71, R28 ;  /* 0x0000001c47477220 */ /* 0x000fe20000410000 */
[----:B------:R-:W-:Y:S01]  /*103b0*/  F2FP.F16.F32.PACK_AB R66, RZ, R66 ;  /* 0x00000042ff42723e */ /* 0x000fe200000000ff */
[----:B------:R-:W-:Y:S01]  /*103c0*/  FMUL.FTZ R70, R70, R15 ;  /* 0x0000000f46467220 */ /* 0x000fe20000410000 */
[----:B------:R-:W-:Y:S01]  /*103d0*/  FMUL.FTZ R67, R67, R26 ;  /* 0x0000001a43437220 */ /* 0x000fe20000410000 */
[----:B------:R-:W-:Y:S01]  /*103e0*/  HFMA2 R39, R18, 1, 1, R39 ;  /* 0x3c003c0012277831 */ /* 0x000fe20000000027 */
[----:B------:R-:W-:-:S02]  /*103f0*/  PRMT R66, R66, 0x5410, R19 ;  /* 0x0000541042427816 */ /* 0x000fc40000000013 */
[----:B------:R-:W-:Y:S01]  /*10400*/  F2FP.F16.F32.PACK_AB R68, RZ, R68 ;  /* 0x00000044ff44723e */ /* 0x000fe200000000ff */
[----:B------:R-:W4:Y:S01]  /*10410*/  LDS.64 R18, [UR4+0x190] ;  /* 0x00019004ff127984 */ /* 0x000f220008000a00 */
[----:B------:R-:W-:Y:S02]  /*10420*/  F2FP.F16.F32.PACK_AB R71, RZ, R71 ;  /* 0x00000047ff47723e */ /* 0x000fe400000000ff */
[----:B------:R-:W-:Y:S02]  /*10430*/  F2FP.F16.F32.PACK_AB R70, RZ, R70 ;  /* 0x00000046ff46723e */ /* 0x000fe400000000ff */
[----:B------:R-:W-:Y:S02]  /*10440*/  F2FP.F16.F32.PACK_AB R67, RZ, R67 ;  /* 0x00000043ff43723e */ /* 0x000fe400000000ff */
[----:B------:R-:W-:Y:S02]  /*10450*/  PRMT R68, R68, 0x5410, R71 ;  /* 0x0000541044447816 */ /* 0x000fe40000000047 */
[----:B------:R-:W-:Y:S01]  /*10460*/  PRMT R70, R70, 0x5410, R67 ;  /* 0x0000541046467816 */ /* 0x000fe20000000043 */
[----:B0-----:R-:W-:-:S02]  /*10470*/  HADD2.F32 R67, -RZ, R12.H0_H0 ;  /* 0x2000000cff437230 */ /* 0x001fc40000004100 */
[----:B------:R-:W-:Y:S02]  /*10480*/  HFMA2 R37, R68, 1, 1, R37 ;  /* 0x3c003c0044257831 */ /* 0x000fe40000000025 */
[----:B------:R-:W-:Y:S02]  /*10490*/  HADD2.F32 R12, -RZ, R12.H1_H1 ;  /* 0x3000000cff0c7230 */ /* 0x000fe40000004100 */
[----:B------:R-:W-:Y:S02]  /*104a0*/  HADD2 R38, R66, R38 ;  /* 0x0000002642267230 */ /* 0x000fe40000000000 */
[--C-:B------:R-:W-:Y:S02]  /*104b0*/  HADD2.F32 R69, -RZ, R13.reuse.H0_H0 ;  /* 0x2000000dff457230 */ /* 0x100fe40000004100 */
[----:B------:R-:W-:Y:S02]  /*104c0*/  HADD2.F32 R68, -RZ, R13.H1_H1 ;  /* 0x3000000dff447230 */ /* 0x000fe40000004100 */
[----:B------:R-:W-:Y:S01]  /*104d0*/  FFMA.FTZ R13, R2, R67, RZ ;  /* 0x00000043020d7223 */ /* 0x000fe200000100ff */
[----:B------:R-:W-:-:S02]  /*104e0*/  HFMA2 R36, R70, 1, 1, R36 ;  /* 0x3c003c0046247831 */ /* 0x000fc40000000024 */
        /* <DEDUP_REMOVED lines=9> */
[----:B------:R-:W0:Y:S01]  /*10580*/  LDS.64 R12, [UR4+0x198] ;  /* 0x00019804ff0c7984 */ /* 0x000e220008000a00 */
        /* <DEDUP_REMOVED lines=23> */
[----:B----4-:R-:W-:-:S02]  /*10700*/  HADD2.F32 R73, -RZ, R18.H0_H0 ;  /* 0x20000012ff497230 */ /* 0x010fc40000004100 */
        /* <DEDUP_REMOVED lines=45> */
[--C-:B------:R-:W-:Y:S02]  /*109e0*/  HADD2.F32 R73, -RZ, R7.reuse.H0_H0 ;  /* 0x20000007ff497230 */ /* 0x100fe40000004100 */
[----:B------:R-:W-:Y:S02]  /*109f0*/  HADD2.F32 R72, -RZ, R7.H1_H1 ;  /* 0x30000007ff487230 */ /* 0x000fe40000004100 */
[-C--:B------:R-:W-:Y:S01]  /*10a00*/  FFMA.FTZ R7, R2, R77.reuse, RZ ;  /* 0x0000004d02077223 */ /* 0x080fe200000100ff */
[----:B------:R-:W-:Y:S02]  /*10a10*/  HADD2.F32 R6, -RZ, R6.H1_H1 ;  /* 0x30000006ff067230 */ /* 0x000fe40000004100 */
[-C--:B------:R-:W-:Y:S01]  /*10a20*/  FFMA.FTZ R0, R0, R77.reuse, RZ ;  /* 0x0000004d00007223 */ /* 0x080fe200000100ff */
[-C--:B------:R-:W-:Y:S01]  /*10a30*/  FFMA.FTZ R2, R3, R77.reuse, RZ ;  /* 0x0000004d03027223 */ /* 0x080fe200000100ff */
[----:B------:R-:W-:-:S02]  /*10a40*/  FFMA.FTZ R77, R4, R77, RZ ;  /* 0x0000004d044d7223 */ /* 0x000fc400000100ff */
        /* <DEDUP_REMOVED lines=33> */
[-C--:B------:R-:W-:Y:S01]  /*10c60*/  FMUL.FTZ R12, R12, R15.reuse ;  /* 0x0000000f0c0c7220 */ /* 0x080fe20000410000 */
[-C--:B------:R-:W-:Y:S01]  /*10c70*/  FMUL.FTZ R13, R13, R26.reuse ;  /* 0x0000001a0d0d7220 */ /* 0x080fe20000410000 */
[----:B------:R-:W-:Y:S01]  /*10c80*/  FMUL.FTZ R64, R64, R15 ;  /* 0x0000000f40407220 */ /* 0x000fe20000410000 */
[----:B------:R-:W-:Y:S01]  /*10c90*/  FMUL.FTZ R19, R19, R26 ;  /* 0x0000001a13137220 */ /* 0x000fe20000410000 */
[-C--:B------:R-:W-:Y:S01]  /*10ca0*/  FMUL.FTZ R70, R70, R29.reuse ;  /* 0x0000001d46467220 */ /* 0x080fe20000410000 */
[----:B------:R-:W-:Y:S01]  /*10cb0*/  FMUL.FTZ R71, R71, R28 ;  /* 0x0000001c47477220 */ /* 0x000fe20000410000 */
[----:B------:R-:W-:Y:S01]  /*10cc0*/  F2FP.F16.F32.PACK_AB R12, RZ, R12 ;  /* 0x0000000cff0c723e */ /* 0x000fe200000000ff */
[----:B------:R-:W-:Y:S01]  /*10cd0*/  FMUL.FTZ R62, R62, R29 ;  /* 0x0000001d3e3e7220 */ /* 0x000fe20000410000 */
[----:B------:R-:W-:Y:S01]  /*10ce0*/  F2FP.F16.F32.PACK_AB R13, RZ, R13 ;  /* 0x0000000dff0d723e */ /* 0x000fe200000000ff */
[----:B------:R-:W-:Y:S01]  /*10cf0*/  FMUL.FTZ R63, R63, R28 ;  /* 0x0000001c3f3f7220 */ /* 0x000fe20000410000 */
[----:B------:R-:W-:-:S02]  /*10d00*/  F2FP.F16.F32.PACK_AB R64, RZ, R64 ;  /* 0x00000040ff40723e */ /* 0x000fc400000000ff */
[----:B------:R-:W-:Y:S02]  /*10d10*/  F2FP.F16.F32.PACK_AB R19, RZ, R19 ;  /* 0x00000013ff13723e */ /* 0x000fe400000000ff */
[----:B--2---:R-:W-:Y:S02]  /*10d20*/  LOP3.LUT R0, R8, 0xf000f, RZ, 0xc0, !PT ;  /* 0x000f000f08007812 */ /* 0x004fe400078ec0ff */
[----:B------:R-:W-:Y:S02]  /*10d30*/  LOP3.LUT R4, R9, 0xf000f, RZ, 0xc0, !PT ;  /* 0x000f000f09047812 */ /* 0x000fe400078ec0ff */
[----:B------:R-:W-:Y:S02]  /*10d40*/  LOP3.LUT R6, R10, 0xf000f, RZ, 0xc0, !PT ;  /* 0x000f000f0a067812 */ /* 0x000fe400078ec0ff */
[----:B------:R-:W-:Y:S02]  /*10d50*/  PRMT R12, R12, 0x5410, R13 ;  /* 0x000054100c0c7816 */ /* 0x000fe4000000000d */
[----:B------:R-:W-:-:S02]  /*10d60*/  LOP3.LUT R7, R11, 0xf000f, RZ, 0xc0, !PT ;  /* 0x000f000f0b077812 */ /* 0x000fc400078ec0ff */
[----:B------:R-:W-:Y:S02]  /*10d70*/  F2FP.F16.F32.PACK_AB R70, RZ, R70 ;  /* 0x00000046ff46723e */ /* 0x000fe400000000ff */
[----:B------:R-:W-:Y:S02]  /*10d80*/  F2FP.F16.F32.PACK_AB R71, RZ, R71 ;  /* 0x00000047ff47723e */ /* 0x000fe400000000ff */
[----:B------:R-:W-:Y:S02]  /*10d90*/  F2FP.F16.F32.PACK_AB R62, RZ, R62 ;  /* 0x0000003eff3e723e */ /* 0x000fe400000000ff */
[----:B------:R-:W-:Y:S02]  /*10da0*/  F2FP.F16.F32.PACK_AB R63, RZ, R63 ;  /* 0x0000003fff3f723e */ /* 0x000fe400000000ff */
[----:B------:R-:W-:Y:S02]  /*10db0*/  PRMT R64, R64, 0x5410, R19 ;  /* 0x0000541040407816 */ /* 0x000fe40000000013 */
[----:B------:R-:W-:-:S02]  /*10dc0*/  LOP3.LUT R0, R0, 0x64006400, RZ, 0xfc, !PT ;  /* 0x6400640000007812 */ /* 0x000fc400078efcff */
[----:B------:R-:W-:Y:S02]  /*10dd0*/  LOP3.LUT R4, R4, 0x64006400, RZ, 0xfc, !PT ;  /* 0x6400640004047812 */ /* 0x000fe400078efcff */
[----:B------:R-:W-:Y:S01]  /*10de0*/  LOP3.LUT R6, R6, 0x64006400, RZ, 0xfc, !PT ;  /* 0x6400640006067812 */ /* 0x000fe200078efcff */
[----:B------:R-:W-:Y:S01]  /*10df0*/  HADD2 R40, R12, R40 ;  /* 0x000000280c287230 */ /* 0x000fe20000000000 */
[----:B------:R-:W-:Y:S01]  /*10e00*/  LOP3.LUT R7, R7, 0x64006400, RZ, 0xfc, !PT ;  /* 0x6400640007077812 */ /* 0x000fe200078efcff */
[--C-:B0-----:R-:W-:Y:S01]  /*10e10*/  HADD2.F32 R5, -RZ, R2.reuse.H0_H0 ;  /* 0x20000002ff057230 */ /* 0x101fe20000004100 */
[----:B------:R-:W-:Y:S01]  /*10e20*/  PRMT R70, R70, 0x5410, R71 ;  /* 0x0000541046467816 */ /* 0x000fe20000000047 */
[----:B------:R-:W-:Y:S01]  /*10e30*/  HADD2.F32 R44, -RZ, R2.H1_H1 ;  /* 0x30000002ff2c7230 */ /* 0x000fe20000004100 */
[----:B------:R-:W-:Y:S01]  /*10e40*/  PRMT R62, R62, 0x5410, R63 ;  /* 0x000054103e3e7816 */ /* 0x000fe2000000003f */
[----:B------:R-:W-:Y:S01]  /*10e50*/  HADD2 R30, R64, R32 ;  /* 0x00000020401e7230 */ /* 0x000fe20000000000 */
[----:B------:R-:W-:Y:S01]  /*10e60*/  LOP3.LUT R12, R8, 0xf000f0, RZ, 0xc0, !PT ;  /* 0x00f000f0080c7812 */ /* 0x000fe200078ec0ff */
[----:B------:R-:W-:Y:S01]  /*10e70*/  HADD2 R2, R0, -1032, -1032 ;  /* 0xe408e40800027430 */ /* 0x000fe20000000000 */
[----:B------:R-:W-:Y:S01]  /*10e80*/  SHF.R.U32.HI R51, RZ, 0x8, R8 ;  /* 0x00000008ff337819 */ /* 0x000fe20000011608 */
[----:B------:R-:W-:Y:S01]  /*10e90*/  HADD2 R4, R4, -1032, -1032 ;  /* 0xe408e40804047430 */ /* 0x000fe20000000000 */
[----:B------:R-:W-:-:S02]  /*10ea0*/  LOP3.LUT R8, R9, 0xf000f0, RZ, 0xc0, !PT ;  /* 0x00f000f009087812 */ /* 0x000fc400078ec0ff */
[----:B------:R-:W-:Y:S01]  /*10eb0*/  SHF.R.U32.HI R19, RZ, 0x8, R9 ;  /* 0x00000008ff137819 */ /* 0x000fe20000011609 */
[----:B------:R-:W-:Y:S01]  /*10ec0*/  HADD2 R9, R6, -1032, -1032 ;  /* 0xe408e40806097430 */ /* 0x000fe20000000000 */
[----:B------:R-:W-:Y:S02]  /*10ed0*/  LOP3.LUT R13, R10, 0xf000f0, RZ, 0xc0, !PT ;  /* 0x00f000f00a0d7812 */ /* 0x000fe400078ec0ff */
[----:B------:R-:W-:Y:S02]  /*10ee0*/  SHF.R.U32.HI R18, RZ, 0x8, R10 ;  /* 0x00000008ff127819 */ /* 0x000fe4000001160a */
[----:B------:R-:W-:Y:S02]  /*10ef0*/  LOP3.LUT R10, R11, 0xf000f0, RZ, 0xc0, !PT ;  /* 0x00f000f00b0a7812 */ /* 0x000fe400078ec0ff */
[----:B------:R-:W-:Y:S01]  /*10f00*/  SHF.R.U32.HI R32, RZ, 0x8, R11 ;  /* 0x00000008ff207819 */ /* 0x000fe2000001160b */
[----:B------:R-:W-:Y:S02]  /*10f10*/  HADD2 R11, R7, -1032, -1032 ;  /* 0xe408e408070b7430 */ /* 0x000fe40000000000 */
[----:B------:R-:W-:-:S02]  /*10f20*/  HFMA2 R31, R70, 1, 1, R14 ;  /* 0x3c003c00461f7831 */ /* 0x000fc4000000000e */
[----:B------:R-:W-:Y:S02]  /*10f30*/  HADD2.F32 R52, -RZ, R3.H0_H0 ;  /* 0x20000003ff347230 */ /* 0x000fe40000004100 */
[----:B------:R-:W-:Y:S02]  /*10f40*/  HFMA2 R14, R62, 1, 1, R33 ;  /* 0x3c003c003e0e7831 */ /* 0x000fe40000000021 */
[----:B------:R-:W-:Y:S02]  /*10f50*/  HADD2.F32 R54, -RZ, R3.H1_H1 ;  /* 0x30000003ff367230 */ /* 0x000fe40000004100 */
[----:B------:R-:W-:Y:S02]  /*10f60*/  HADD2.F32 R0, -RZ, R2.H0_H0 ;  /* 0x20000002ff007230 */ /* 0x000fe40000004100 */
[----:B------:R-:W-:Y:S02]  /*10f70*/  HADD2.F32 R43, -RZ, R4.H1_H1 ;  /* 0x30000004ff2b7230 */ /* 0x000fe40000004100 */
[----:B------:R-:W-:-:S02]  /*10f80*/  HADD2.F32 R41, -RZ, R9.H1_H1 ;  /* 0x30000009ff297230 */ /* 0x000fc40000004100 */
[----:B------:R-:W-:Y:S01]  /*10f90*/  IMAD.WIDE R16, R101, 0x4, R16 ;  /* 0x0000000465107825 */ /* 0x000fe200078e0210 */
[----:B------:R-:W-:Y:S01]  /*10fa0*/  LOP3.LUT R45, R10, 0x64006400, RZ, 0xfc, !PT ;  /* 0x640064000a2d7812 */ /* 0x000fe200078efcff */
[----:B------:R-:W0:Y:S02]  /*10fb0*/  LDS.64 R6, [UR4+0x28] ;  /* 0x00002804ff067984 */ /* 0x000e240008000a00 */
[----:B------:R-:W-:Y:S02]  /*10fc0*/  HADD2.F32 R33, -RZ, R2.H1_H1 ;  /* 0x30000002ff217230 */ /* 0x000fe40000004100 */
[----:B------:R-:W-:Y:S02]  /*10fd0*/  HADD2.F32 R2, -RZ, R4.H0_H0 ;  /* 0x20000004ff027230 */ /* 0x000fe40000004100 */
[----:B------:R-:W-:Y:S02]  /*10fe0*/  HADD2.F32 R3, -RZ, R9.H0_H0 ;  /* 0x20000009ff037230 */ /* 0x000fe40000004100 */
[--C-:B------:R-:W-:Y:S01]  /*10ff0*/  HADD2.F32 R4, -RZ, R11.reuse.H0_H0 ;  /* 0x2000000bff047230 */ /* 0x100fe20000004100 */
[----:B------:R-:W-:Y:S01]  /*11000*/  LOP3.LUT R9, R12, 0x64006400, RZ, 0xfc, !PT ;  /* 0x640064000c097812 */ /* 0x000fe200078efcff */
[----:B------:R-:W-:-:S02]  /*11010*/  HADD2.F32 R42, -RZ, R11.H1_H1 ;  /* 0x3000000bff2a7230 */ /* 0x000fc40000004100 */
[----:B------:R-:W-:Y:S01]  /*11020*/  FFMA.FTZ R12, R0, R5, RZ ;  /* 0x00000005000c7223 */ /* 0x000fe200000100ff */
[C---:B------:R-:W-:Y:S01]  /*11030*/  FFMA.FTZ R11, R5.reuse, R2, RZ ;  /* 0x00000002050b7223 */ /* 0x040fe200000100ff */
[C---:B------:R-:W-:Y:S01]  /*11040*/  FFMA.FTZ R46, R5.reuse, R3, RZ ;  /* 0x00000003052e7223 */ /* 0x040fe200000100ff */
[----:B------:R-:W-:Y:S01]  /*11050*/  FFMA.FTZ R5, R5, R4, RZ ;  /* 0x0000000405057223 */ /* 0x000fe200000100ff */
[----:B------:R-:W-:-:S03]  /*11060*/  HFMA2 R9, R9, R22.H0_H0, -72, -72 ;  /* 0xd480d48009097431 */ /* 0x000fc60000040016 */
[----:B------:R-:W-:Y:S01]  /*11070*/  FFMA.FTZ R58, R44, R42, R5 ;  /* 0x0000002a2c3a7223 */ /* 0x000fe20000010005 */
[----:B------:R-:W-:Y:S01]  /*11080*/  LOP3.LUT R5, R8, 0x64006400, RZ, 0xfc, !PT ;  /* 0x6400640008057812 */ /* 0x000fe200078efcff */
[----:B------:R-:W-:Y:S01]  /*11090*/  FFMA.FTZ R53, R33, R44, R12 ;  /* 0x0000002c21357223 */ /* 0x000fe2000001000c */
[C---:B------:R-:W-:Y:S01]  /*110a0*/  FFMA.FTZ R55, R44.reuse, R43, R11 ;  /* 0x0000002b2c377223 */ /* 0x040fe2000001000b */
[----:B------:R-:W-:Y:S01]  /*110b0*/  FFMA.FTZ R56, R44, R41, R46 ;  /* 0x000000292c387223 */ /* 0x000fe2000001002e */
[--C-:B------:R-:W-:Y:S02]  /*110c0*/  HADD2.F32 R44, -RZ, R9.reuse.H0_H0 ;  /* 0x20000009ff2c7230 */ /* 0x100fe40000004100 */
[-C--:B------:R-:W-:Y:S02]  /*110d0*/  HFMA2 R12, R5, R22.reuse.H0_H0, -72, -72 ;  /* 0xd480d480050c7431 */ /* 0x080fe40000040016 */
[----:B------:R-:W-:Y:S02]  /*110e0*/  HADD2.F32 R5, -RZ, R9.H1_H1 ;  /* 0x30000009ff057230 */ /* 0x000fe40000004100 */
[----:B------:R-:W2:Y:S01]  /*110f0*/  LDG.E.128.CONSTANT R8, desc[UR8][R16.64] ;  /* 0x0000000810087981 */ /* 0x000ea2000c1e9d00 */
[----:B------:R-:W-:Y:S01]  /*11100*/  LOP3.LUT R13, R13, 0x64006400, RZ, 0xfc, !PT ;  /* 0x640064000d0d7812 */ /* 0x000fe200078efcff */
[----:B------:R-:W-:-:S04]  /*11110*/  HFMA2 R48, R45, R22.H0_H0, -72, -72 ;  /* 0xd480d4802d307431 */ /* 0x000fc80000040016 */
[----:B------:R-:W-:Y:S02]  /*11120*/  HFMA2 R13, R13, R22.H0_H0, -72, -72 ;  /* 0xd480d4800d0d7431 */ /* 0x000fe40000040016 */
[----:B------:R-:W-:Y:S02]  /*11130*/  HADD2.F32 R50, -RZ, R12.H0_H0 ;  /* 0x2000000cff327230 */ /* 0x000fe40000004100 */
[----:B------:R-:W-:Y:S02]  /*11140*/  HADD2.F32 R47, -RZ, R48.H0_H0 ;  /* 0x20000030ff2f7230 */ /* 0x000fe40000004100 */
[--C-:B------:R-:W-:Y:S02]  /*11150*/  HADD2.F32 R45, -RZ, R13.reuse.H0_H0 ;  /* 0x2000000dff2d7230 */ /* 0x100fe40000004100 */
[----:B------:R-:W-:Y:S01]  /*11160*/  FFMA.FTZ R55, R52, R50, R55 ;  /* 0x0000003234377223 */ /* 0x000fe20000010037 */
[----:B------:R-:W-:Y:S02]  /*11170*/  HADD2.F32 R46, -RZ, R12.H1_H1 ;  /* 0x3000000cff2e7230 */ /* 0x000fe40000004100 */
[----:B------:R-:W-:Y:S01]  /*11180*/  FFMA.FTZ R12, R44, R52, R53 ;  /* 0x000000342c0c7223 */ /* 0x000fe20000010035 */
[----:B------:R-:W-:-:S02]  /*11190*/  HADD2.F32 R49, -RZ, R13.H1_H1 ;  /* 0x3000000dff317230 */ /* 0x000fc40000004100 */
[C---:B------:R-:W-:Y:S01]  /*111a0*/  FFMA.FTZ R56, R52.reuse, R45, R56 ;  /* 0x0000002d34387223 */ /* 0x040fe20000010038 */
[----:B------:R-:W-:Y:S02]  /*111b0*/  HADD2.F32 R48, -RZ, R48.H1_H1 ;  /* 0x30000030ff307230 */ /* 0x000fe40000004100 */
[----:B------:R-:W-:Y:S01]  /*111c0*/  FFMA.FTZ R13, R52, R47, R58 ;  /* 0x0000002f340d7223 */ /* 0x000fe2000001003a */
        /* <DEDUP_REMOVED lines=8> */
[----:B------:R-:W-:Y:S01]  /*11250*/  LOP3.LUT R55, R32, 0xf000f, RZ, 0xc0, !PT ;  /* 0x000f000f20377812 */ /* 0x000fe200078ec0ff */
[----:B------:R-:W-:Y:S01]  /*11260*/  FMUL.FTZ R68, R68, R29 ;  /* 0x0000001d44447220 */ /* 0x000fe20000410000 */
[----:B------:R-:W-:Y:S01]  /*11270*/  LOP3.LUT R52, R52, 0x64006400, RZ, 0xfc, !PT ;  /* 0x6400640034347812 */ /* 0x000fe200078efcff */
[----:B------:R-:W-:Y:S01]  /*11280*/  FMUL.FTZ R69, R69, R28 ;  /* 0x0000001c45457220 */ /* 0x000fe20000410000 */
[----:B------:R-:W-:Y:S01]  /*11290*/  LOP3.LUT R53, R53, 0x64006400, RZ, 0xfc, !PT ;  /* 0x6400640035357812 */ /* 0x000fe200078efcff */
[----:B------:R-:W-:Y:S01]  /*112a0*/  FMUL.FTZ R66, R66, R15 ;  /* 0x0000000f42427220 */ /* 0x000fe20000410000 */
[----:B------:R-:W-:Y:S01]  /*112b0*/  LOP3.LUT R54, R54, 0x64006400, RZ, 0xfc, !PT ;  /* 0x6400640036367812 */ /* 0x000fe200078efcff */
[----:B------:R-:W-:Y:S01]  /*112c0*/  FMUL.FTZ R67, R67, R26 ;  /* 0x0000001a43437220 */ /* 0x000fe20000410000 */
[----:B------:R-:W-:Y:S01]  /*112d0*/  LOP3.LUT R55, R55, 0x64006400, RZ, 0xfc, !PT ;  /* 0x6400640037377812 */ /* 0x000fe200078efcff */
[----:B0-----:R-:W-:-:S02]  /*112e0*/  HADD2.F32 R56, -RZ, R6.H0_H0 ;  /* 0x20000006ff387230 */ /* 0x001fc40000004100 */
[----:B------:R-:W-:Y:S02]  /*112f0*/  HADD2 R57, R53, -1032, -1032 ;  /* 0xe408e40835397430 */ /* 0x000fe40000000000 */
[----:B------:R-:W-:Y:S02]  /*11300*/  HADD2.F32 R65, -RZ, R6.H1_H1 ;  /* 0x30000006ff417230 */ /* 0x000fe40000004100 */
[----:B------:R-:W-:Y:S01]  /*11310*/  HADD2 R6, R52, -1032, -1032 ;  /* 0xe408e40834067430 */ /* 0x000fe20000000000 */
[----:B------:R-:W-:Y:S01]  /*11320*/  F2FP.F16.F32.PACK_AB R68, RZ, R68 ;  /* 0x00000044ff44723e */ /* 0x000fe200000000ff */
[----:B------:R-:W-:Y:S01]  /*11330*/  HADD2 R58, R54, -1032, -1032 ;  /* 0xe408e408363a7430 */ /* 0x000fe20000000000 */
[----:B------:R-:W-:Y:S01]  /*11340*/  F2FP.F16.F32.PACK_AB R69, RZ, R69 ;  /* 0x00000045ff45723e */ /* 0x000fe200000000ff */
[----:B------:R-:W-:Y:S01]  /*11350*/  HADD2 R60, R55, -1032, -1032 ;  /* 0xe408e408373c7430 */ /* 0x000fe20000000000 */
[----:B------:R-:W-:Y:S02]  /*11360*/  F2FP.F16.F32.PACK_AB R66, RZ, R66 ;  /* 0x00000042ff42723e */ /* 0x000fe400000000ff */
[----:B------:R-:W-:Y:S01]  /*11370*/  F2FP.F16.F32.PACK_AB R67, RZ, R67 ;  /* 0x00000043ff43723e */ /* 0x000fe200000000ff */
[----:B------:R-:W-:Y:S01]  /*11380*/  HADD2.F32 R52, -RZ, R6.H0_H0 ;  /* 0x20000006ff347230 */ /* 0x000fe20000004100 */
[----:B------:R-:W-:Y:S01]  /*11390*/  PRMT R68, R68, 0x5410, R69 ;  /* 0x0000541044447816 */ /* 0x000fe20000000045 */
[----:B------:R-:W-:Y:S01]  /*113a0*/  HADD2.F32 R53, -RZ, R57.H0_H0 ;  /* 0x20000039ff357230 */ /* 0x000fe20000004100 */
[----:B------:R-:W-:Y:S01]  /*113b0*/  PRMT R66, R66, 0x5410, R67 ;  /* 0x0000541042427816 */ /* 0x000fe20000000043 */
[----:B------:R-:W-:-:S02]  /*113c0*/  HADD2.F32 R54, -RZ, R58.H0_H0 ;  /* 0x2000003aff367230 */ /* 0x000fc40000004100 */
[----:B------:R-:W-:Y:S02]  /*113d0*/  HADD2.F32 R55, -RZ, R60.H0_H0 ;  /* 0x2000003cff377230 */ /* 0x000fe40000004100 */
[----:B------:R-:W-:Y:S02]  /*113e0*/  HFMA2 R34, R68, 1, 1, R34 ;  /* 0x3c003c0044227831 */ /* 0x000fe40000000022 */
[----:B------:R-:W-:Y:S02]  /*113f0*/  HADD2 R35, R66, R35 ;  /* 0x0000002342237230 */ /* 0x000fe40000000000 */
[----:B------:R-:W-:Y:S01]  /*11400*/  FFMA.FTZ R67, R52, R56, R59 ;  /* 0x0000003834437223 */ /* 0x000fe2000001003b */
[C---:B------:R-:W-:Y:S01]  /*11410*/  FFMA.FTZ R70, R56.reuse, R53, R61 ;  /* 0x0000003538467223 */ /* 0x040fe2000001003d */
[C---:B------:R-:W-:Y:S01]  /*11420*/  FFMA.FTZ R71, R56.reuse, R54, R63 ;  /* 0x0000003638477223 */ /* 0x040fe2000001003f */
[----:B------:R-:W-:Y:S01]  /*11430*/  FFMA.FTZ R73, R56, R55, R62 ;  /* 0x0000003738497223 */ /* 0x000fe2000001003e */
[----:B------:R-:W-:-:S02]  /*11440*/  HADD2.F32 R66, -RZ, R7.H0_H0 ;  /* 0x20000007ff427230 */ /* 0x000fc40000004100 */
[----:B------:R-:W-:Y:S02]  /*11450*/  HADD2.F32 R68, -RZ, R7.H1_H1 ;  /* 0x30000007ff447230 */ /* 0x000fe40000004100 */
[----:B------:R-:W-:Y:S01]  /*11460*/  HADD2.F32 R56, -RZ, R6.H1_H1 ;  /* 0x30000006ff387230 */ /* 0x000fe20000004100 */
[----:B------:R-:W-:Y:S01]  /*11470*/  LOP3.LUT R51, R51, 0xf000f0, RZ, 0xc0, !PT ;  /* 0x00f000f033337812 */ /* 0x000fe200078ec0ff */
[----:B------:R-:W0:Y:S01]  /*11480*/  LDS.64 R6, [UR4+0xa8] ;  /* 0x0000a804ff067984 */ /* 0x000e220008000a00 */
[----:B------:R-:W-:Y:S02]  /*11490*/  LOP3.LUT R19, R19, 0xf000f0, RZ, 0xc0, !PT ;  /* 0x00f000f013137812 */ /* 0x000fe400078ec0ff */
[----:B------:R-:W-:Y:S02]  /*114a0*/  LOP3.LUT R18, R18, 0xf000f0, RZ, 0xc0, !PT ;  /* 0x00f000f012127812 */ /* 0x000fe400078ec0ff */
[----:B------:R-:W-:Y:S02]  /*114b0*/  LOP3.LUT R32, R32, 0xf000f0, RZ, 0xc0, !PT ;  /* 0x00f000f020207812 */ /* 0x000fe400078ec0ff */
[----:B------:R-:W-:-:S02]  /*114c0*/  LOP3.LUT R51, R51, 0x64006400, RZ, 0xfc, !PT ;  /* 0x6400640033337812 */ /* 0x000fc400078efcff */
[----:B------:R-:W-:Y:S02]  /*114d0*/  LOP3.LUT R19, R19, 0x64006400, RZ, 0xfc, !PT ;  /* 0x6400640013137812 */ /* 0x000fe400078efcff */
[----:B------:R-:W-:Y:S02]  /*114e0*/  LOP3.LUT R59, R18, 0x64006400, RZ, 0xfc, !PT ;  /* 0x64006400123b7812 */ /* 0x000fe400078efcff */
[----:B------:R-:W-:Y:S01]  /*114f0*/  LOP3.LUT R61, R32, 0x64006400, RZ, 0xfc, !PT ;  /* 0x64006400203d7812 */ /* 0x000fe200078efcff */
[----:B------:R-:W-:Y:S02]  /*11500*/  HADD2.F32 R57, -RZ, R57.H1_H1 ;  /* 0x30000039ff397230 */ /* 0x000fe40000004100 */
[-C--:B------:R-:W-:Y:S02]  /*11510*/  HFMA2 R18, R51, R22.reuse.H0_H0, -72, -72 ;  /* 0xd480d48033127431 */ /* 0x080fe40000040016 */
[----:B------:R-:W-:Y:S02]  /*11520*/  HADD2.F32 R58, -RZ, R58.H1_H1 ;  /* 0x3000003aff3a7230 */ /* 0x000fe40000004100 */
[----:B------:R-:W-:-:S02]  /*11530*/  HFMA2 R19, R19, R22.H0_H0, -72, -72 ;  /* 0xd480d48013137431 */ /* 0x000fc40000040016 */
[----:B------:R-:W-:Y:S02]  /*11540*/  HADD2.F32 R62, -RZ, R60.H1_H1 ;  /* 0x3000003cff3e7230 */ /* 0x000fe40000004100 */
[-C--:B------:R-:W-:Y:S02]  /*11550*/  HFMA2 R32, R59, R22.reuse.H0_H0, -72, -72 ;  /* 0xd480d4803b207431 */ /* 0x080fe40000040016 */
[----:B------:R-:W-:Y:S02]  /*11560*/  HFMA2 R63, R61, R22.H0_H0, -72, -72 ;  /* 0xd480d4803d3f7431 */ /* 0x000fe40000040016 */
        /* <DEDUP_REMOVED lines=8> */
[----:B------:R-:W-:Y:S01]  /*115f0*/  FFMA.FTZ R67, R61, R66, R64 ;  /* 0x000000423d437223 */ /* 0x000fe20000010040 */
[C---:B------:R-:W-:Y:S01]  /*11600*/  FFMA.FTZ R69, R66.reuse, R60, R69 ;  /* 0x0000003c42457223 */ /* 0x040fe20000010045 */
[C---:B------:R-:W-:Y:S01]  /*11610*/  FFMA.FTZ R71, R66.reuse, R59, R70 ;  /* 0x0000003b42477223 */ /* 0x040fe20000010046 */
[----:B------:R-:W-:Y:S01]  /*11620*/  FFMA.FTZ R72, R66, R51, R72 ;  /* 0x0000003342487223 */ /* 0x000fe20000010048 */
[----:B------:R-:W-:Y:S02]  /*11630*/  HADD2.F32 R66, -RZ, R18.H1_H1 ;  /* 0x30000012ff427230 */ /* 0x000fe40000004100 */
[----:B------:R-:W-:-:S02]  /*11640*/  HADD2.F32 R65, -RZ, R19.H1_H1 ;  /* 0x30000013ff417230 */ /* 0x000fc40000004100 */
        /* <DEDUP_REMOVED lines=9> */
[-C--:B------:R-:W-:Y:S01]  /*116e0*/  FFMA.FTZ R72, R2, R73.reuse, RZ ;  /* 0x0000004902487223 */ /* 0x080fe200000100ff */
        /* <DEDUP_REMOVED lines=12> */
[----:B0-----:R-:W-:Y:S02]  /*117b0*/  HADD2.F32 R68, -RZ, R6.H0_H0 ;  /* 0x20000006ff447230 */ /* 0x001fe40000004100 */
[----:B------:R-:W-:Y:S01]  /*117c0*/  FFMA.FTZ R12, R46, R67, R71 ;  /* 0x000000432e0c7223 */ /* 0x000fe20000010047 */
[----:B------:R-:W-:Y:S01]  /*117d0*/  FFMA.FTZ R74, R45, R70, R74 ;  /* 0x000000462d4a7223 */ /* 0x000fe2000001004a */
[--C-:B------:R-:W-:Y:S02]  /*117e0*/  HADD2.F32 R70, -RZ, R7.reuse.H0_H0 ;  /* 0x20000007ff467230 */ /* 0x100fe40000004100 */
[----:B------:R-:W-:Y:S02]  /*117f0*/  HADD2.F32 R71, -RZ, R7.H1_H1 ;  /* 0x30000007ff477230 */ /* 0x000fe40000004100 */
[-C--:B------:R-:W-:Y:S01]  /*11800*/  FFMA.FTZ R7, R52, R68.reuse, R13 ;  /* 0x0000004434077223 */ /* 0x080fe2000001000d */
[----:B------:R-:W-:-:S02]  /*11810*/  FFMA.FTZ R72, R53, R68, R12 ;  /* 0x0000004435487223 */ /* 0x000fc4000001000c */
[----:B------:R-:W0:Y:S01]  /*11820*/  LDS.64 R12, [UR4+0x120] ;  /* 0x00012004ff0c7984 */ /* 0x000e220008000a00 */
[-C--:B------:R-:W-:Y:S01]  /*11830*/  FFMA.FTZ R73, R49, R67.reuse, R74 ;  /* 0x0000004331497223 */ /* 0x080fe2000001004a */
[----:B------:R-:W-:Y:S01]  /*11840*/  FFMA.FTZ R74, R48, R67, R75 ;  /* 0x00000043304a7223 */ /* 0x000fe2000001004b */
[----:B------:R-:W-:Y:S02]  /*11850*/  HADD2.F32 R67, -RZ, R6.H1_H1 ;  /* 0x30000006ff437230 */ /* 0x000fe40000004100 */
[-C--:B------:R-:W-:Y:S01]  /*11860*/  FFMA.FTZ R75, R54, R68.reuse, R73 ;  /* 0x00000044364b7223 */ /* 0x080fe20000010049 */
[----:B------:R-:W-:Y:S02]  /*11870*/  FFMA.FTZ R77, R55, R68, R74 ;  /* 0x00000044374d7223 */ /* 0x000fe4000001004a */
[-C--:B------:R-:W-:Y:S01]  /*11880*/  FFMA.FTZ R6, R56, R67.reuse, R7 ;  /* 0x0000004338067223 */ /* 0x080fe20000010007 */
[-C--:B------:R-:W-:Y:S01]  /*11890*/  FFMA.FTZ R73, R57, R67.reuse, R72 ;  /* 0x0000004339497223 */ /* 0x080fe20000010048 */
[----:B------:R-:W-:-:S02]  /*118a0*/  FFMA.FTZ R68, R58, R67, R75 ;  /* 0x000000433a447223 */ /* 0x000fc4000001004b */
[-C--:B------:R-:W-:Y:S01]  /*118b0*/  FFMA.FTZ R7, R61, R70.reuse, R6 ;  /* 0x000000463d077223 */ /* 0x080fe20000010006 */
[-C--:B------:R-:W-:Y:S01]  /*118c0*/  FFMA.FTZ R6, R60, R70.reuse, R73 ;  /* 0x000000463c067223 */ /* 0x080fe20000010049 */
[----:B------:R-:W-:Y:S01]  /*118d0*/  FFMA.FTZ R72, R62, R67, R77 ;  /* 0x000000433e487223 */ /* 0x000fe2000001004d */
[-C--:B------:R-:W-:Y:S01]  /*118e0*/  FFMA.FTZ R73, R59, R70.reuse, R68 ;  /* 0x000000463b497223 */ /* 0x080fe20000010044 */
[-C--:B------:R-:W-:Y:S01]  /*118f0*/  FFMA.FTZ R68, R66, R71.reuse, R7 ;  /* 0x0000004742447223 */ /* 0x080fe20000010007 */
[----:B------:R-:W-:Y:S01]  /*11900*/  FFMA.FTZ R67, R65, R71, R6 ;  /* 0x0000004741437223 */ /* 0x000fe20000010006 */
[----:B------:R-:W-:Y:S01]  /*11910*/  FFMA.FTZ R72, R51, R70, R72 ;  /* 0x0000004633487223 */ /* 0x000fe20000010048 */
[----:B------:R-:W-:Y:S01]  /*11920*/  FMUL.FTZ R18, R18, R29 ;  /* 0x0000001d12127220 */ /* 0x000fe20000410000 */
[----:B------:R-:W-:Y:S01]  /*11930*/  FMUL.FTZ R69, R69, R28 ;  /* 0x0000001c45457220 */ /* 0x000fe20000410000 */
[----:B------:R-:W1:Y:S01]  /*11940*/  LDS.64 R6, [UR4+0x128] ;  /* 0x00012804ff067984 */ /* 0x000e620008000a00 */
[-C--:B------:R-:W-:Y:S01]  /*11950*/  FFMA.FTZ R70, R64, R71.reuse, R73 ;  /* 0x0000004740467223 */ /* 0x080fe20000010049 */
[----:B------:R-:W-:Y:S01]  /*11960*/  FFMA.FTZ R71, R63, R71, R72 ;  /* 0x000000473f477223 */ /* 0x000fe20000010048 */
[----:B------:R-:W-:Y:S01]  /*11970*/  FMUL.FTZ R19, R19, R26 ;  /* 0x0000001a13137220 */ /* 0x000fe20000410000 */
[----:B------:R-:W-:Y:S01]  /*11980*/  FMUL.FTZ R32, R32, R15 ;  /* 0x0000000f20207220 */ /* 0x000fe20000410000 */
[----:B------:R-:W-:-:S02]  /*11990*/  F2FP.F16.F32.PACK_AB R18, RZ, R18 ;  /* 0x00000012ff12723e */ /* 0x000fc400000000ff */
[----:B------:R-:W-:Y:S01]  /*119a0*/  F2FP.F16.F32.PACK_AB R69, RZ, R69 ;  /* 0x00000045ff45723e */ /* 0x000fe200000000ff */
[----:B------:R-:W-:Y:S01]  /*119b0*/  FMUL.FTZ R68, R68, R29 ;  /* 0x0000001d44447220 */ /* 0x000fe20000410000 */
[----:B------:R-:W-:Y:S01]  /*119c0*/  FMUL.FTZ R67, R67, R28 ;  /* 0x0000001c43437220 */ /* 0x000fe20000410000 */
[----:B------:R-:W-:Y:S01]  /*119d0*/  FMUL.FTZ R70, R70, R15 ;  /* 0x0000000f46467220 */ /* 0x000fe20000410000 */
[----:B------:R-:W-:Y:S01]  /*119e0*/  FMUL.FTZ R71, R71, R26 ;  /* 0x0000001a47477220 */ /* 0x000fe20000410000 */
[----:B------:R-:W-:Y:S02]  /*119f0*/  F2FP.F16.F32.PACK_AB R19, RZ, R19 ;  /* 0x00000013ff13723e */ /* 0x000fe400000000ff */
[----:B------:R-:W-:Y:S02]  /*11a00*/  PRMT R18, R18, 0x5410, R69 ;  /* 0x0000541012127816 */ /* 0x000fe40000000045 */
[----:B------:R-:W-:Y:S02]  /*11a10*/  F2FP.F16.F32.PACK_AB R32, RZ, R32 ;  /* 0x00000020ff20723e */ /* 0x000fe400000000ff */
[----:B------:R-:W-:Y:S01]  /*11a20*/  F2FP.F16.F32.PACK_AB R68, RZ, R68 ;  /* 0x00000044ff44723e */ /* 0x000fe200000000ff */
[----:B------:R-:W-:Y:S01]  /*11a30*/  HFMA2 R39, R18, 1, 1, R39 ;  /* 0x3c003c0012277831 */ /* 0x000fe20000000027 */
[----:B------:R-:W-:-:S02]  /*11a40*/  F2FP.F16.F32.PACK_AB R67, RZ, R67 ;  /* 0x00000043ff43723e */ /* 0x000fc400000000ff */
[----:B------:R-:W-:Y:S02]  /*11a50*/  F2FP.F16.F32.PACK_AB R70, RZ, R70 ;  /* 0x00000046ff46723e */ /* 0x000fe400000000ff */
[----:B------:R-:W-:Y:S02]  /*11a60*/  F2FP.F16.F32.PACK_AB R71, RZ, R71 ;  /* 0x00000047ff47723e */ /* 0x000fe400000000ff */
[----:B------:R-:W-:Y:S02]  /*11a70*/  PRMT R32, R32, 0x5410, R19 ;  /* 0x0000541020207816 */ /* 0x000fe40000000013 */
[----:B------:R-:W4:Y:S01]  /*11a80*/  LDS.64 R18, [UR4+0x1a0] ;  /* 0x0001a004ff127984 */ /* 0x000f220008000a00 */
[----:B------:R-:W-:Y:S01]  /*11a90*/  PRMT R68, R68, 0x5410, R67 ;  /* 0x0000541044447816 */ /* 0x000fe20000000043 */
[----:B0-----:R-:W-:Y:S01]  /*11aa0*/  HADD2.F32 R67, -RZ, R12.H0_H0 ;  /* 0x2000000cff437230 */ /* 0x001fe20000004100 */
[----:B------:R-:W-:Y:S01]  /*11ab0*/  PRMT R70, R70, 0x5410, R71 ;  /* 0x0000541046467816 */ /* 0x000fe20000000047 */
[----:B------:R-:W-:-:S02]  /*11ac0*/  HADD2 R38, R32, R38 ;  /* 0x0000002620267230 */ /* 0x000fc40000000000 */
[----:B------:R-:W-:Y:S02]  /*11ad0*/  HADD2.F32 R12, -RZ, R12.H1_H1 ;  /* 0x3000000cff0c7230 */ /* 0x000fe40000004100 */
        /* <DEDUP_REMOVED lines=8> */
[----:B------:R-:W-:Y:S02]  /*11b60*/  HADD2.F32 R69, -RZ, R13.H1_H1 ;  /* 0x3000000dff457230 */ /* 0x000fe40000004100 */
[-C--:B------:R-:W-:Y:S01]  /*11b70*/  FFMA.FTZ R13, R33, R12.reuse, R32 ;  /* 0x0000000c210d7223 */ /* 0x080fe20000010020 */
[-C--:B------:R-:W-:Y:S01]  /*11b80*/  FFMA.FTZ R72, R41, R12.reuse, R72 ;  /* 0x0000000c29487223 */ /* 0x080fe20000010048 */
[----:B------:R-:W-:Y:S02]  /*11b90*/  FFMA.FTZ R12, R42, R12, R71 ;  /* 0x0000000c2a0c7223 */ /* 0x000fe40000010047 */
[-C--:B------:R-:W-:Y:S02]  /*11ba0*/  FFMA.FTZ R32, R44, R68.reuse, R13 ;  /* 0x000000442c207223 */ /* 0x080fe4000001000d */
[-C--:B------:R-:W-:Y:S02]  /*11bb0*/  FFMA.FTZ R73, R47, R68.reuse, R12 ;  /* 0x000000442f497223 */ /* 0x080fe4000001000c */
        /* <DEDUP_REMOVED lines=17> */
[----:B------:R-:W-:-:S02]  /*11cd0*/  HADD2.F32 R7, -RZ, R7.H1_H1 ;  /* 0x30000007ff077230 */ /* 0x000fc40000004100 */
[----:B------:R-:W-:Y:S01]  /*11ce0*/  FFMA.FTZ R70, R58, R69, R73 ;  /* 0x000000453a467223 */ /* 0x000fe20000010049 */
[-C--:B------:R-:W-:Y:S01]  /*11cf0*/  FFMA.FTZ R67, R61, R32.reuse, R6 ;  /* 0x000000203d437223 */ /* 0x080fe20000010006 */
[-C--:B------:R-:W-:Y:S01]  /*11d00*/  FFMA.FTZ R68, R60, R32.reuse, R71 ;  /* 0x000000203c447223 */ /* 0x080fe20000010047 */
[-C--:B------:R-:W-:Y:S01]  /*11d10*/  FFMA.FTZ R72, R51, R32.reuse, R72 ;  /* 0x0000002033487223 */ /* 0x080fe20000010048 */
[--C-:B----4-:R-:W-:Y:S02]  /*11d20*/  HADD2.F32 R73, -RZ, R18.reuse.H0_H0 ;  /* 0x20000012ff497230 */ /* 0x110fe40000004100 */
[-C--:B------:R-:W-:Y:S01]  /*11d30*/  FFMA.FTZ R6, R66, R7.reuse, R67 ;  /* 0x0000000742067223 */ /* 0x080fe20000010043 */
[----:B------:R-:W-:Y:S01]  /*11d40*/  FFMA.FTZ R71, R59, R32, R70 ;  /* 0x000000203b477223 */ /* 0x000fe20000010046 */
[-C--:B------:R-:W-:Y:S01]  /*11d50*/  FFMA.FTZ R69, R65, R7.reuse, R68 ;  /* 0x0000000741457223 */ /* 0x080fe20000010044 */
[----:B------:R-:W-:Y:S01]  /*11d60*/  FFMA.FTZ R67, R63, R7, R72 ;  /* 0x000000073f437223 */ /* 0x000fe20000010048 */
[----:B------:R-:W-:-:S02]  /*11d70*/  HADD2.F32 R18, -RZ, R18.H1_H1 ;  /* 0x30000012ff127230 */ /* 0x000fc40000004100 */
        /* <DEDUP_REMOVED lines=19> */
[--C-:B0-----:R-:W-:Y:S02]  /*11eb0*/  HADD2.F32 R68, -RZ, R12.reuse.H0_H0 ;  /* 0x2000000cff447230 */ /* 0x101fe40000004100 */
[----:B------:R-:W-:-:S02]  /*11ec0*/  HADD2.F32 R19, -RZ, R12.H1_H1 ;  /* 0x3000000cff137230 */ /* 0x000fc40000004100 */
[--C-:B------:R-:W-:Y:S02]  /*11ed0*/  HADD2.F32 R70, -RZ, R13.reuse.H0_H0 ;  /* 0x2000000dff467230 */ /* 0x100fe40000004100 */
[----:B------:R-:W-:Y:S02]  /*11ee0*/  HADD2.F32 R71, -RZ, R13.H1_H1 ;  /* 0x3000000dff477230 */ /* 0x000fe40000004100 */
[----:B------:R-:W0:Y:S01]  /*11ef0*/  LDS.64 R12, [UR4+0x220] ;  /* 0x00022004ff0c7984 */ /* 0x000e220008000a00 */
[-C--:B------:R-:W-:Y:S01]  /*11f00*/  FFMA.FTZ R7, R52, R68.reuse, R7 ;  /* 0x0000004434077223 */ /* 0x080fe20000010007 */
[-C--:B------:R-:W-:Y:S01]  /*11f10*/  FFMA.FTZ R72, R53, R68.reuse, R18 ;  /* 0x0000004435487223 */ /* 0x080fe20000010012 */
[-C--:B------:R-:W-:Y:S02]  /*11f20*/  FFMA.FTZ R75, R54, R68.reuse, R73 ;  /* 0x00000044364b7223 */ /* 0x080fe40000010049 */
[-C--:B------:R-:W-:Y:S01]  /*11f30*/  FFMA.FTZ R18, R56, R19.reuse, R7 ;  /* 0x0000001338127223 */ /* 0x080fe20000010007 */
[-C--:B------:R-:W-:Y:S01]  /*11f40*/  FFMA.FTZ R73, R57, R19.reuse, R72 ;  /* 0x0000001339497223 */ /* 0x080fe20000010048 */
[----:B------:R-:W-:Y:S01]  /*11f50*/  FFMA.FTZ R77, R55, R68, R74 ;  /* 0x00000044374d7223 */ /* 0x000fe2000001004a */
[----:B------:R-:W-:Y:S01]  /*11f60*/  FFMA.FTZ R68, R58, R19, R75 ;  /* 0x000000133a447223 */ /* 0x000fe2000001004b */
[-C--:B------:R-:W-:Y:S01]  /*11f70*/  FFMA.FTZ R7, R61, R70.reuse, R18 ;  /* 0x000000463d077223 */ /* 0x080fe20000010012 */
[-C--:B------:R-:W-:Y:S01]  /*11f80*/  FFMA.FTZ R18, R60, R70.reuse, R73 ;  /* 0x000000463c127223 */ /* 0x080fe20000010049 */
[----:B------:R-:W-:Y:S01]  /*11f90*/  FMUL.FTZ R6, R6, R29 ;  /* 0x0000001d06067220 */ /* 0x000fe20000410000 */
[----:B------:R-:W-:Y:S01]  /*11fa0*/  FFMA.FTZ R72, R62, R19, R77 ;  /* 0x000000133e487223 */ /* 0x000fe2000001004d */
[----:B------:R-:W-:Y:S01]  /*11fb0*/  FFMA.FTZ R73, R59, R70, R68 ;  /* 0x000000463b497223 */ /* 0x000fe20000010044 */
[----:B------:R-:W-:Y:S01]  /*11fc0*/  FFMA.FTZ R19, R65, R71, R18 ;  /* 0x0000004741137223 */ /* 0x000fe20000010012 */
[----:B------:R-:W-:Y:S01]  /*11fd0*/  FMUL.FTZ R32, R32, R15 ;  /* 0x0000000f20207220 */ /* 0x000fe20000410000 */
[----:B------:R-:W-:Y:S01]  /*11fe0*/  FMUL.FTZ R67, R67, R26 ;  /* 0x0000001a43437220 */ /* 0x000fe20000410000 */
[-C--:B------:R-:W-:Y:S01]  /*11ff0*/  FFMA.FTZ R68, R66, R71.reuse, R7 ;  /* 0x0000004742447223 */ /* 0x080fe20000010007 */
[----:B------:R-:W-:Y:S01]  /*12000*/  F2FP.F16.F32.PACK_AB R18, RZ, R6 ;  /* 0x00000006ff12723e */ /* 0x000fe200000000ff */
[----:B------:R-:W-:Y:S01]  /*12010*/  FFMA.FTZ R72, R51, R70, R72 ;  /* 0x0000004633487223 */ /* 0x000fe20000010048 */
[----:B------:R-:W1:Y:S01]  /*12020*/  LDS.64 R6, [UR4+0x228] ;  /* 0x00022804ff067984 */ /* 0x000e620008000a00 */
[-C--:B------:R-:W-:Y:S01]  /*12030*/  FFMA.FTZ R70, R64, R71.reuse, R73 ;  /* 0x0000004740467223 */ /* 0x080fe20000010049 */
[----:B------:R-:W-:Y:S01]  /*12040*/  F2FP.F16.F32.PACK_AB R32, RZ, R32 ;  /* 0x00000020ff20723e */ /* 0x000fe200000000ff */
[----:B------:R-:W-:Y:S01]  /*12050*/  FFMA.FTZ R71, R63, R71, R72 ;  /* 0x000000473f477223 */ /* 0x000fe20000010048 */
[----:B------:R-:W-:Y:S01]  /*12060*/  F2FP.F16.F32.PACK_AB R67, RZ, R67 ;  /* 0x00000043ff43723e */ /* 0x000fe200000000ff */
[----:B------:R-:W-:-:S02]  /*12070*/  FMUL.FTZ R70, R70, R15 ;  /* 0x0000000f46467220 */ /* 0x000fc40000410000 */
[----:B------:R-:W-:Y:S01]  /*12080*/  FMUL.FTZ R71, R71, R26 ;  /* 0x0000001a47477220 */ /* 0x000fe20000410000 */
[----:B------:R-:W-:Y:S01]  /*12090*/  PRMT R32, R32, 0x5410, R67 ;  /* 0x0000541020207816 */ /* 0x000fe20000000043 */
[----:B------:R-:W-:Y:S01]  /*120a0*/  FMUL.FTZ R68, R68, R29 ;  /* 0x0000001d44447220 */ /* 0x000fe20000410000 */
[----:B------:R-:W-:Y:S01]  /*120b0*/  FMUL.FTZ R19, R19, R28 ;  /* 0x0000001c13137220 */ /* 0x000fe20000410000 */
[----:B------:R-:W-:Y:S02]  /*120c0*/  F2FP.F16.F32.PACK_AB R70, RZ, R70 ;  /* 0x00000046ff46723e */ /* 0x000fe400000000ff */
[----:B------:R-:W-:Y:S01]  /*120d0*/  HADD2 R32, R32, R35 ;  /* 0x0000002320207230 */ /* 0x000fe20000000000 */
[----:B------:R-:W-:Y:S01]  /*120e0*/  F2FP.F16.F32.PACK_AB R71, RZ, R71 ;  /* 0x00000047ff47723e */ /* 0x000fe200000000ff */
[----:B------:R-:W-:Y:S01]  /*120f0*/  FMUL.FTZ R69, R69, R28 ;  /* 0x0000001c45457220 */ /* 0x000fe20000410000 */
[----:B------:R-:W-:Y:S01]  /*12100*/  F2FP.F16.F32.PACK_AB R68, RZ, R68 ;  /* 0x00000044ff44723e */ /* 0x000fe200000000ff */
[--C-:B0-----:R-:W-:Y:S01]  /*12110*/  HADD2.F32 R35, -RZ, R12.reuse.H0_H0 ;  /* 0x2000000cff237230 */ /* 0x101fe20000004100 */
[----:B------:R-:W-:Y:S01]  /*12120*/  F2FP.F16.F32.PACK_AB R19, RZ, R19 ;  /* 0x00000013ff13723e */ /* 0x000fe200000000ff */
[----:B------:R-:W-:Y:S01]  /*12130*/  HADD2.F32 R12, -RZ, R12.H1_H1 ;  /* 0x3000000cff0c7230 */ /* 0x000fe20000004100 */
[----:B------:R-:W-:-:S02]  /*12140*/  PRMT R70, R70, 0x5410, R71 ;  /* 0x0000541046467816 */ /* 0x000fc40000000047 */
[----:B------:R-:W-:Y:S01]  /*12150*/  FFMA.FTZ R2, R2, R35, RZ ;  /* 0x0000002302027223 */ /* 0x000fe200000100ff */
[----:B------:R-:W-:Y:S02]  /*12160*/  PRMT R68, R68, 0x5410, R19 ;  /* 0x0000541044447816 */ /* 0x000fe40000000013 */
[----:B------:R-:W-:Y:S01]  /*12170*/  F2FP.F16.F32.PACK_AB R69, RZ, R69 ;  /* 0x00000045ff45723e */ /* 0x000fe200000000ff */
[----:B------:R-:W-:Y:S02]  /*12180*/  HFMA2 R19, R70, 1, 1, R40 ;  /* 0x3c003c0046137831 */ /* 0x000fe40000000028 */
[-C--:B------:R-:W-:Y:S01]  /*12190*/  FFMA.FTZ R40, R3, R35.reuse, RZ ;  /* 0x0000002303287223 */ /* 0x080fe200000100ff */
[-C--:B------:R-:W-:Y:S02]  /*121a0*/  FFMA.FTZ R43, R43, R12.reuse, R2 ;  /* 0x0000000c2b2b7223 */ /* 0x080fe40000010002 */
[----:B------:R-:W0:Y:S01]  /*121b0*/  LDS.64 R2, [UR4+0x30] ;  /* 0x00003004ff027984 */ /* 0x000e220008000a00 */
[----:B------:R-:W-:Y:S01]  /*121c0*/  PRMT R18, R18, 0x5410, R69 ;  /* 0x0000541012127816 */ /* 0x000fe20000000045 */
[-C--:B------:R-:W-:Y:S01]  /*121d0*/  FFMA.FTZ R0, R0, R35.reuse, RZ ;  /* 0x0000002300007223 */ /* 0x080fe200000100ff */
[----:B------:R-:W-:Y:S01]  /*121e0*/  FFMA.FTZ R35, R4, R35, RZ ;  /* 0x0000002304237223 */ /* 0x000fe200000100ff */
[----:B------:R-:W-:-:S02]  /*121f0*/  FFMA.FTZ R40, R41, R12, R40 ;  /* 0x0000000c29287223 */ /* 0x000fc40000010028 */
[----:B------:R-:W-:Y:S02]  /*12200*/  HFMA2 R18, R18, 1, 1, R34 ;  /* 0x3c003c0012127831 */ /* 0x000fe40000000022 */
[--C-:B------:R-:W-:Y:S02]  /*12210*/  HADD2.F32 R34, -RZ, R13.reuse.H0_H0 ;  /* 0x2000000dff227230 */ /* 0x100fe40000004100 */
        /* <DEDUP_REMOVED lines=27> */
[----:B--2---:R-:W-:Y:S01]  /*123d0*/  LOP3.LUT R0, R8, 0xf000f, RZ, 0xc0, !PT ;  /* 0x000f000f08007812 */ /* 0x004fe200078ec0ff */
[-C--:B------:R-:W-:Y:S01]  /*123e0*/  FFMA.FTZ R66, R66, R7.reuse, R61 ;  /* 0x0000000742427223 */ /* 0x080fe2000001003d */
[-C--:B------:R-:W-:Y:S01]  /*123f0*/  FFMA.FTZ R65, R65, R7.reuse, R60 ;  /* 0x0000000741417223 */ /* 0x080fe2000001003c */
[-C--:B------:R-:W-:Y:S01]  /*12400*/  FFMA.FTZ R64, R64, R7.reuse, R59 ;  /* 0x0000000740407223 */ /* 0x080fe2000001003b */
[----:B------:R-:W-:Y:S01]  /*12410*/  FFMA.FTZ R63, R63, R7, R62 ;  /* 0x000000073f3f7223 */ /* 0x000fe2000001003e */
[----:B------:R-:W-:-:S02]  /*12420*/  LOP3.LUT R6, R9, 0xf000f, RZ, 0xc0, !PT ;  /* 0x000f000f09067812 */ /* 0x000fc400078ec0ff */
[----:B------:R-:W-:Y:S02]  /*12430*/  LOP3.LUT R7, R10, 0xf000f, RZ, 0xc0, !PT ;  /* 0x000f000f0a077812 */ /* 0x000fe400078ec0ff */
[----:B------:R-:W-:Y:S02]  /*12440*/  LOP3.LUT R13, R11, 0xf000f, RZ, 0xc0, !PT ;  /* 0x000f000f0b0d7812 */ /* 0x000fe400078ec0ff */
[----:B------:R-:W-:Y:S02]  /*12450*/  LOP3.LUT R0, R0, 0x64006400, RZ, 0xfc, !PT ;  /* 0x6400640000007812 */ /* 0x000fe400078efcff */
[----:B------:R-:W-:Y:S02]  /*12460*/  LOP3.LUT R6, R6, 0x64006400, RZ, 0xfc, !PT ;  /* 0x6400640006067812 */ /* 0x000fe400078efcff */
[----:B------:R-:W-:Y:S01]  /*12470*/  LOP3.LUT R7, R7, 0x64006400, RZ, 0xfc, !PT ;  /* 0x6400640007077812 */ /* 0x000fe200078efcff */
[--C-:B0-----:R-:W-:Y:S01]  /*12480*/  HADD2.F32 R5, -RZ, R2.reuse.H0_H0 ;  /* 0x20000002ff057230 */ /* 0x101fe20000004100 */
        /* <DEDUP_REMOVED lines=8> */
[----:B------:R-:W0:Y:S01]  /*12510*/  LDS.64 R6, [UR4+0x38] ;  /* 0x00003804ff067984 */ /* 0x000e220008000a00 */
[----:B------:R-:W-:-:S02]  /*12520*/  HADD2 R35, R35, -1032, -1032 ;  /* 0xe408e40823237430 */ /* 0x000fc40000000000 */
[--C-:B------:R-:W-:Y:S01]  /*12530*/  HADD2.F32 R0, -RZ, R2.reuse.H0_H0 ;  /* 0x20000002ff007230 */ /* 0x100fe20000004100 */
[----:B------:R-:W-:Y:S01]  /*12540*/  LOP3.LUT R12, R9, 0xf000f0, RZ, 0xc0, !PT ;  /* 0x00f000f0090c7812 */ /* 0x000fe200078ec0ff */
[----:B------:R-:W-:Y:S01]  /*12550*/  HADD2.F32 R33, -RZ, R2.H1_H1 ;  /* 0x30000002ff217230 */ /* 0x000fe20000004100 */
[----:B------:R-:W-:Y:S01]  /*12560*/  LOP3.LUT R34, R10, 0xf000f0, RZ, 0xc0, !PT ;  /* 0x00f000f00a227812 */ /* 0x000fe200078ec0ff */
        /* <DEDUP_REMOVED lines=9> */
[----:B------:R-:W-:Y:S01]  /*12600*/  LOP3.LUT R43, R34, 0x64006400, RZ, 0xfc, !PT ;  /* 0x64006400222b7812 */ /* 0x000fe200078efcff */
[-C--:B------:R-:W-:Y:S02]  /*12610*/  HFMA2 R13, R13, R22.reuse.H0_H0, -72, -72 ;  /* 0xd480d4800d0d7431 */ /* 0x080fe40000040016 */
[----:B------:R-:W-:Y:S01]  /*12620*/  FFMA.FTZ R51, R33, R45, R12 ;  /* 0x0000002d21337223 */ /* 0x000fe2000001000c */
[C---:B------:R-:W-:Y:S01]  /*12630*/  FFMA.FTZ R34, R5.reuse, R2, RZ ;  /* 0x0000000205227223 */ /* 0x040fe200000100ff */
[----:B------:R-:W-:Y:S02]  /*12640*/  HFMA2 R12, R43, R22.H0_H0, -72, -72 ;  /* 0xd480d4802b0c7431 */ /* 0x000fe40000040016 */
[C---:B------:R-:W-:Y:S01]  /*12650*/  FFMA.FTZ R47, R5.reuse, R3, RZ ;  /* 0x00000003052f7223 */ /* 0x040fe200000100ff */
[----:B------:R-:W-:Y:S01]  /*12660*/  FFMA.FTZ R5, R5, R4, RZ ;  /* 0x0000000405057223 */ /* 0x000fe200000100ff */
[----:B------:R-:W-:Y:S01]  /*12670*/  LOP3.LUT R44, R11, 0xf000f0, RZ, 0xc0, !PT ;  /* 0x00f000f00b2c7812 */ /* 0x000fe200078ec0ff */
[----:B------:R-:W-:Y:S01]  /*12680*/  FFMA.FTZ R53, R45, R41, R34 ;  /* 0x000000292d357223 */ /* 0x000fe20000010022 */
[----:B------:R-:W-:-:S02]  /*12690*/  HADD2.F32 R48, -RZ, R13.H0_H0 ;  /* 0x2000000dff307230 */ /* 0x000fc40000004100 */
[C---:B------:R-:W-:Y:S01]  /*126a0*/  FFMA.FTZ R34, R45.reuse, R40, R47 ;  /* 0x000000282d227223 */ /* 0x040fe2000001002f */
[--C-:B------:R-:W-:Y:S02]  /*126b0*/  HADD2.F32 R43, -RZ, R12.reuse.H0_H0 ;  /* 0x2000000cff2b7230 */ /* 0x100fe40000004100 */
[----:B------:R-:W-:Y:S01]  /*126c0*/  FFMA.FTZ R55, R45, R42, R5 ;  /* 0x0000002a2d377223 */ /* 0x000fe20000010005 */
[----:B------:R-:W-:Y:S01]  /*126d0*/  LOP3.LUT R45, R44, 0x64006400, RZ, 0xfc, !PT ;  /* 0x640064002c2d7812 */ /* 0x000fe200078efcff */
[----:B------:R-:W-:Y:S02]  /*126e0*/  HFMA2 R35, R35, R22.H0_H0, -72, -72 ;  /* 0xd480d48023237431 */ /* 0x000fe40000040016 */
[----:B------:R-:W-:Y:S01]  /*126f0*/  HADD2.F32 R5, -RZ, R13.H1_H1 ;  /* 0x3000000dff057230 */ /* 0x000fe20000004100 */
[----:B------:R-:W-:Y:S01]  /*12700*/  SHF.R.U32.HI R10, RZ, 0x8, R10 ;  /* 0x00000008ff0a7819 */ /* 0x000fe2000001160a */
[----:B------:R-:W-:Y:S02]  /*12710*/  HADD2.F32 R46, -RZ, R12.H1_H1 ;  /* 0x3000000cff2e7230 */ /* 0x000fe40000004100 */
[----:B------:R-:W-:Y:S01]  /*12720*/  FFMA.FTZ R12, R48, R50, R51 ;  /* 0x00000032300c7223 */ /* 0x000fe20000010033 */
[----:B------:R-:W-:Y:S01]  /*12730*/  FFMA.FTZ R13, R50, R43, R34 ;  /* 0x0000002b320d7223 */ /* 0x000fe20000010022 */
[----:B------:R-:W-:-:S02]  /*12740*/  SHF.R.U32.HI R8, RZ, 0x8, R8 ;  /* 0x00000008ff087819 */ /* 0x000fc40000011608 */
[----:B------:R-:W-:Y:S02]  /*12750*/  SHF.R.U32.HI R9, RZ, 0x8, R9 ;  /* 0x00000008ff097819 */ /* 0x000fe40000011609 */
[----:B------:R-:W-:Y:S01]  /*12760*/  SHF.R.U32.HI R11, RZ, 0x8, R11 ;  /* 0x00000008ff0b7819 */ /* 0x000fe2000001160b */
[----:B------:R-:W-:Y:S02]  /*12770*/  HFMA2 R45, R45, R22.H0_H0, -72, -72 ;  /* 0xd480d4802d2d7431 */ /* 0x000fe40000040016 */
[--C-:B------:R-:W-:Y:S02]  /*12780*/  HADD2.F32 R49, -RZ, R35.reuse.H0_H0 ;  /* 0x20000023ff317230 */ /* 0x100fe40000004100 */
[----:B------:R-:W-:Y:S01]  /*12790*/  FFMA.FTZ R54, R5, R52, R12 ;  /* 0x0000003405367223 */ /* 0x000fe2000001000c */
[----:B------:R-:W-:Y:S02]  /*127a0*/  HADD2.F32 R47, -RZ, R35.H1_H1 ;  /* 0x30000023ff2f7230 */ /* 0x000fe40000004100 */
[----:B------:R-:W-:Y:S01]  /*127b0*/  FFMA.FTZ R60, R52, R46, R13 ;  /* 0x0000002e343c7223 */ /* 0x000fe2000001000d */
[----:B------:R-:W-:-:S02]  /*127c0*/  LOP3.LUT R34, R10, 0xf000f, RZ, 0xc0, !PT ;  /* 0x000f000f0a227812 */ /* 0x000fc400078ec0ff */
[----:B------:R-:W-:Y:S02]  /*127d0*/  LOP3.LUT R12, R8, 0xf000f, RZ, 0xc0, !PT ;  /* 0x000f000f080c7812 */ /* 0x000fe400078ec0ff */
[----:B------:R-:W-:Y:S02]  /*127e0*/  LOP3.LUT R13, R9, 0xf000f, RZ, 0xc0, !PT ;  /* 0x000f000f090d7812 */ /* 0x000fe400078ec0ff */
[----:B------:R-:W-:Y:S01]  /*127f0*/  LOP3.LUT R35, R11, 0xf000f, RZ, 0xc0, !PT ;  /* 0x000f000f0b237812 */ /* 0x000fe200078ec0ff */
[----:B------:R-:W-:Y:S01]  /*12800*/  HADD2.F32 R44, -RZ, R45.H0_H0 ;  /* 0x2000002dff2c7230 */ /* 0x000fe20000004100 */
[----:B------:R-:W-:Y:S02]  /*12810*/  LOP3.LUT R34, R34, 0x64006400, RZ, 0xfc, !PT ;  /* 0x6400640022227812 */ /* 0x000fe400078efcff */
[----:B------:R-:W-:Y:S02]  /*12820*/  LOP3.LUT R12, R12, 0x64006400, RZ, 0xfc, !PT ;  /* 0x640064000c0c7812 */ /* 0x000fe400078efcff */
[----:B------:R-:W-:-:S02]  /*12830*/  LOP3.LUT R13, R13, 0x64006400, RZ, 0xfc, !PT ;  /* 0x640064000d0d7812 */ /* 0x000fc400078efcff */
[----:B------:R-:W-:Y:S01]  /*12840*/  LOP3.LUT R35, R35, 0x64006400, RZ, 0xfc, !PT ;  /* 0x6400640023237812 */ /* 0x000fe200078efcff */
[----:B------:R-:W-:Y:S02]  /*12850*/  HADD2.F32 R45, -RZ, R45.H1_H1 ;  /* 0x3000002dff2d7230 */ /* 0x000fe40000004100 */
[C---:B------:R-:W-:Y:S01]  /*12860*/  FFMA.FTZ R53, R50.reuse, R49, R53 ;  /* 0x0000003132357223 */ /* 0x040fe20000010035 */
[----:B------:R-:W-:Y:S02]  /*12870*/  HADD2 R34, R34, -1032, -1032 ;  /* 0xe408e40822227430 */ /* 0x000fe40000000000 */
[----:B------:R-:W-:Y:S01]  /*12880*/  FFMA.FTZ R50, R50, R44, R55 ;  /* 0x0000002c32327223 */ /* 0x000fe20000010037 */
[----:B------:R-:W-:Y:S02]  /*12890*/  HADD2 R12, R12, -1032, -1032 ;  /* 0xe408e4080c0c7430 */ /* 0x000fe40000000000 */
[----:B------:R-:W-:Y:S02]  /*128a0*/  HADD2 R13, R13, -1032, -1032 ;  /* 0xe408e4080d0d7430 */ /* 0x000fe40000000000 */
[----:B------:R-:W-:-:S02]  /*128b0*/  HADD2 R35, R35, -1032, -1032 ;  /* 0xe408e40823237430 */ /* 0x000fc40000000000 */
[----:B------:R-:W-:Y:S01]  /*128c0*/  FFMA.FTZ R56, R52, R47, R53 ;  /* 0x0000002f34387223 */ /* 0x000fe20000010035 */
[----:B------:R-:W-:Y:S01]  /*128d0*/  LOP3.LUT R8, R8, 0xf000f0, RZ, 0xc0, !PT ;  /* 0x00f000f008087812 */ /* 0x000fe200078ec0ff */
[----:B------:R-:W-:Y:S01]  /*128e0*/  FFMA.FTZ R57, R52, R45, R50 ;  /* 0x0000002d34397223 */ /* 0x000fe20000010032 */
[----:B0-----:R-:W-:Y:S02]  /*128f0*/  HADD2.F32 R55, -RZ, R6.H0_H0 ;  /* 0x20000006ff377230 */ /* 0x001fe40000004100 */
[----:B------:R-:W-:Y:S02]  /*12900*/  HADD2.F32 R53, -RZ, R34.H0_H0 ;  /* 0x20000022ff357230 */ /* 0x000fe40000004100 */
[----:B------:R-:W-:Y:S02]  /*12910*/  HADD2.F32 R51, -RZ, R12.H0_H0 ;  /* 0x2000000cff337230 */ /* 0x000fe40000004100 */
[----:B------:R-:W-:Y:S02]  /*12920*/  HADD2.F32 R52, -RZ, R13.H0_H0 ;  /* 0x2000000dff347230 */ /* 0x000fe40000004100 */
[----:B------:R-:W-:-:S02]  /*12930*/  HADD2.F32 R50, -RZ, R35.H0_H0 ;  /* 0x20000023ff327230 */ /* 0x000fc40000004100 */
[----:B------:R-:W-:Y:S01]  /*12940*/  HADD2.F32 R58, -RZ, R6.H1_H1 ;  /* 0x30000006ff3a7230 */ /* 0x000fe20000004100 */
[----:B------:R-:W-:Y:S01]  /*12950*/  LOP3.LUT R6, R11, 0xf000f0, RZ, 0xc0, !PT ;  /* 0x00f000f00b067812 */ /* 0x000fe200078ec0ff */
[--C-:B------:R-:W-:Y:S02]  /*12960*/  HADD2.F32 R61, -RZ, R7.reuse.H0_H0 ;  /* 0x20000007ff3d7230 */ /* 0x100fe40000004100 */
[----:B------:R-:W-:Y:S01]  /*12970*/  HADD2.F32 R69, -RZ, R7.H1_H1 ;  /* 0x30000007ff457230 */ /* 0x000fe20000004100 */
[----:B------:R-:W-:Y:S01]  /*12980*/  LOP3.LUT R7, R8, 0x64006400, RZ, 0xfc, !PT ;  /* 0x6400640008077812 */ /* 0x000fe200078efcff */
[----:B------:R-:W-:Y:S01]  /*12990*/  FFMA.FTZ R71, R55, R53, R60 ;  /* 0x0000003537477223 */ /* 0x000fe2000001003c */
[----:B------:R-:W-:Y:S01]  /*129a0*/  FFMA.FTZ R59, R51, R55, R54 ;  /* 0x00000037333b7223 */ /* 0x000fe20000010036 */
[C---:B------:R-:W-:Y:S01]  /*129b0*/  FFMA.FTZ R67, R55.reuse, R52, R56 ;  /* 0x0000003437437223 */ /* 0x040fe20000010038 */
[----:B------:R-:W-:Y:S01]  /*129c0*/  FFMA.FTZ R60, R55, R50, R57 ;  /* 0x00000032373c7223 */ /* 0x000fe20000010039 */
[----:B------:R-:W-:Y:S01]  /*129d0*/  HADD2.F32 R55, -RZ, R13.H1_H1 ;  /* 0x3000000dff377230 */ /* 0x000fe20000004100 */
[----:B------:R-:W-:Y:S01]  /*129e0*/  LOP3.LUT R9, R9, 0xf000f0, RZ, 0xc0, !PT ;  /* 0x00f000f009097812 */ /* 0x000fe200078ec0ff */
[----:B------:R-:W-:Y:S01]  /*129f0*/  HFMA2 R8, R7, R22.H0_H0, -72, -72 ;  /* 0xd480d48007087431 */ /* 0x000fe20000040016 */
[----:B------:R-:W-:-:S02]  /*12a00*/  LOP3.LUT R10, R10, 0xf000f0, RZ, 0xc0, !PT ;  /* 0x00f000f00a0a7812 */ /* 0x000fc400078ec0ff */
[----:B------:R-:W-:Y:S02]  /*12a10*/  LOP3.LUT R13, R6, 0x64006400, RZ, 0xfc, !PT ;  /* 0x64006400060d7812 */ /* 0x000fe400078efcff */
[----:B------:R-:W0:Y:S01]  /*12a20*/  LDS.64 R6, [UR4+0xb0] ;  /* 0x0000b004ff067984 */ /* 0x000e220008000a00 */
[----:B------:R-:W-:Y:S02]  /*12a30*/  LOP3.LUT R9, R9, 0x64006400, RZ, 0xfc, !PT ;  /* 0x6400640009097812 */ /* 0x000fe400078efcff */
[----:B------:R-:W-:Y:S01]  /*12a40*/  LOP3.LUT R11, R10, 0x64006400, RZ, 0xfc, !PT ;  /* 0x640064000a0b7812 */ /* 0x000fe200078efcff */
[----:B------:R-:W-:Y:S02]  /*12a50*/  HADD2.F32 R57, -RZ, R35.H1_H1 ;  /* 0x30000023ff397230 */ /* 0x000fe40000004100 */
[----:B------:R-:W-:Y:S02]  /*12a60*/  HFMA2 R13, R13, R22.H0_H0, -72, -72 ;  /* 0xd480d4800d0d7431 */ /* 0x000fe40000040016 */
[----:B------:R-:W-:-:S02]  /*12a70*/  HADD2.F32 R54, -RZ, R12.H1_H1 ;  /* 0x3000000cff367230 */ /* 0x000fc40000004100 */
[-C--:B------:R-:W-:Y:S02]  /*12a80*/  HFMA2 R9, R9, R22.reuse.H0_H0, -72, -72 ;  /* 0xd480d48009097431 */ /* 0x080fe40000040016 */
[----:B------:R-:W-:Y:S02]  /*12a90*/  HADD2.F32 R56, -RZ, R34.H1_H1 ;  /* 0x30000022ff387230 */ /* 0x000fe40000004100 */
[----:B------:R-:W-:Y:S02]  /*12aa0*/  HFMA2 R11, R11, R22.H0_H0, -72, -72 ;  /* 0xd480d4800b0b7431 */ /* 0x000fe40000040016 */
[C---:B------:R-:W-:Y:S01]  /*12ab0*/  FFMA.FTZ R12, R58.reuse, R55, R67 ;  /* 0x000000373a0c7223 */ /* 0x040fe20000010043 */
[----:B------:R-:W-:Y:S01]  /*12ac0*/  FFMA.FTZ R67, R58, R57, R60 ;  /* 0x000000393a437223 */ /* 0x000fe2000001003c */
[----:B------:R-:W-:Y:S01]  /*12ad0*/  FFMA.FTZ R35, R54, R58, R59 ;  /* 0x0000003a36237223 */ /* 0x000fe2000001003b */
[----:B------:R-:W-:Y:S01]  /*12ae0*/  FFMA.FTZ R71, R58, R56, R71 ;  /* 0x000000383a477223 */ /* 0x000fe20000010047 */
[----:B------:R-:W-:-:S02]  /*12af0*/  HADD2.F32 R60, -RZ, R8.H0_H0 ;  /* 0x20000008ff3c7230 */ /* 0x000fc40000004100 */
[----:B------:R-:W-:Y:S02]  /*12b00*/  HADD2.F32 R59, -RZ, R9.H0_H0 ;  /* 0x20000009ff3b7230 */ /* 0x000fe40000004100 */
[----:B------:R-:W-:Y:S02]  /*12b10*/  HADD2.F32 R58, -RZ, R11.H0_H0 ;  /* 0x2000000bff3a7230 */ /* 0x000fe40000004100 */
[----:B------:R-:W-:Y:S02]  /*12b20*/  HADD2.F32 R22, -RZ, R13.H0_H0 ;  /* 0x2000000dff167230 */ /* 0x000fe40000004100 */
[----:B------:R-:W-:Y:S01]  /*12b30*/  FFMA.FTZ R10, R60, R61, R35 ;  /* 0x0000003d3c0a7223 */ /* 0x000fe20000010023 */
[C---:B------:R-:W-:Y:S01]  /*12b40*/  FFMA.FTZ R12, R61.reuse, R59, R12 ;  /* 0x0000003b3d0c7223 */ /* 0x040fe2000001000c */
[C---:B------:R-:W-:Y:S01]  /*12b50*/  FFMA.FTZ R34, R61.reuse, R58, R71 ;  /* 0x0000003a3d227223 */ /* 0x040fe20000010047 */
[----:B------:R-:W-:Y:S02]  /*12b60*/  HADD2.F32 R62, -RZ, R9.H1_H1 ;  /* 0x30000009ff3e7230 */ /* 0x000fe40000004100 */
[----:B------:R-:W-:Y:S01]  /*12b70*/  FFMA.FTZ R35, R61, R22, R67 ;  /* 0x000000163d237223 */ /* 0x000fe20000010043 */
[----:B------:R-:W-:-:S02]  /*12b80*/  HADD2.F32 R61, -RZ, R8.H1_H1 ;  /* 0x30000008ff3d7230 */ /* 0x000fc40000004100 */
[----:B------:R-:W-:Y:S02]  /*12b90*/  HFMA2 R31, R68, 1, 1, R31 ;  /* 0x3c003c00441f7831 */ /* 0x000fe4000000001f */
[----:B------:R-:W-:Y:S01]  /*12ba0*/  HADD2.F32 R67, -RZ, R11.H1_H1 ;  /* 0x3000000bff437230 */ /* 0x000fe20000004100 */
[----:B------:R-:W1:Y:S01]  /*12bb0*/  LDS.64 R8, [UR4+0xb8] ;  /* 0x0000b804ff087984 */ /* 0x000e620008000a00 */
[----:B------:R-:W-:Y:S02]  /*12bc0*/  HADD2.F32 R68, -RZ, R13.H1_H1 ;  /* 0x3000000dff447230 */ /* 0x000fe40000004100 */
[----:B------:R-:W-:Y:S01]  /*12bd0*/  FFMA.FTZ R10, R61, R69, R10 ;  /* 0x000000453d0a7223 */ /* 0x000fe2000001000a */
[C---:B------:R-:W-:Y:S01]  /*12be0*/  FFMA.FTZ R11, R69.reuse, R62, R12 ;  /* 0x0000003e450b7223 */ /* 0x040fe2000001000c */
[C---:B------:R-:W-:Y:S01]  /*12bf0*/  FFMA.FTZ R34, R69.reuse, R67, R34 ;  /* 0x0000004345227223 */ /* 0x040fe20000010022 */
[----:B------:R-:W-:Y:S01]  /*12c00*/  FFMA.FTZ R35, R69, R68, R35 ;  /* 0x0000004445237223 */ /* 0x000fe20000010023 */
[----:B------:R-:W-:Y:S01]  /*12c10*/  FMUL.FTZ R10, R10, R29 ;  /* 0x0000001d0a0a7220 */ /* 0x000fe20000410000 */
[----:B------:R-:W-:Y:S01]  /*12c20*/  FMUL.FTZ R11, R11, R28 ;  /* 0x0000001c0b0b7220 */ /* 0x000fe20000410000 */
[-C--:B------:R-:W-:Y:S01]  /*12c30*/  FMUL.FTZ R34, R34, R15.reuse ;  /* 0x0000000f22227220 */ /* 0x080fe20000410000 */
[-C--:B------:R-:W-:Y:S01]  /*12c40*/  FMUL.FTZ R35, R35, R26.reuse ;  /* 0x0000001a23237220 */ /* 0x080fe20000410000 */
        /* <DEDUP_REMOVED lines=11> */
[----:B------:R-:W-:Y:S01]  /*12d00*/  F2FP.F16.F32.PACK_AB R66, RZ, R66 ;  /* 0x00000042ff42723e */ /* 0x000fe200000000ff */
[----:B------:R-:W2:Y:S01]  /*12d10*/  LDS.64 R10, [UR4+0x130] ;  /* 0x00013004ff0a7984 */ /* 0x000ea20008000a00 */
[----:B------:R-:W-:-:S02]  /*12d20*/  F2FP.F16.F32.PACK_AB R65, RZ, R65 ;  /* 0x00000041ff41723e */ /* 0x000fc400000000ff */
[----:B------:R-:W-:Y:S01]  /*12d30*/  PRMT R34, R34, 0x5410, R35 ;  /* 0x0000541022227816 */ /* 0x000fe20000000023 */
[--C-:B0-----:R-:W-:Y:S01]  /*12d40*/  HADD2.F32 R35, -RZ, R6.reuse.H0_H0 ;  /* 0x20000006ff237230 */ /* 0x101fe20000004100 */
[----:B------:R-:W-:Y:S01]  /*12d50*/  PRMT R64, R64, 0x5410, R63 ;  /* 0x0000541040407816 */ /* 0x000fe2000000003f */
[----:B------:R-:W-:Y:S01]  /*12d60*/  HADD2.F32 R6, -RZ, R6.H1_H1 ;  /* 0x30000006ff067230 */ /* 0x000fe20000004100 */
[----:B------:R-:W-:Y:S01]  /*12d70*/  PRMT R66, R66, 0x5410, R65 ;  /* 0x0000541042427816 */ /* 0x000fe20000000041 */
[----:B------:R-:W-:Y:S02]  /*12d80*/  HFMA2 R12, R34, 1, 1, R38 ;  /* 0x3c003c00220c7831 */ /* 0x000fe40000000026 */
[----:B------:R-:W-:Y:S01]  /*12d90*/  FFMA.FTZ R34, R0, R35, RZ ;  /* 0x0000002300227223 */ /* 0x000fe200000100ff */
[----:B------:R-:W-:Y:S02]  /*12da0*/  HADD2 R30, R64, R30 ;  /* 0x0000001e401e7230 */ /* 0x000fe40000000000 */
[----:B------:R-:W-:-:S02]  /*12db0*/  HFMA2 R13, R13, 1, 1, R39 ;  /* 0x3c003c000d0d7831 */ /* 0x000fc40000000027 */
[--C-:B------:R-:W-:Y:S02]  /*12dc0*/  HADD2.F32 R38, -RZ, R7.reuse.H0_H0 ;  /* 0x20000007ff267230 */ /* 0x100fe40000004100 */
[----:B------:R-:W-:Y:S02]  /*12dd0*/  HFMA2 R14, R66, 1, 1, R14 ;  /* 0x3c003c00420e7831 */ /* 0x000fe4000000000e */
[----:B------:R-:W-:Y:S02]  /*12de0*/  HADD2.F32 R64, -RZ, R7.H1_H1 ;  /* 0x30000007ff407230 */ /* 0x000fe40000004100 */
        /* <DEDUP_REMOVED lines=43> */
[----:B------:R-:W-:-:S02]  /*130a0*/  HADD2.F32 R66, -RZ, R11.H1_H1 ;  /* 0x3000000bff427230 */ /* 0x000fc40000004100 */
[-C--:B------:R-:W-:Y:S01]  /*130b0*/  FFMA.FTZ R11, R33, R10.reuse, R38 ;  /* 0x0000000a210b7223 */ /* 0x080fe20000010026 */
[-C--:B------:R-:W-:Y:S01]  /*130c0*/  FFMA.FTZ R70, R41, R10.reuse, R70 ;  /* 0x0000000a29467223 */ /* 0x080fe20000010046 */
[-C--:B------:R-:W-:Y:S01]  /*130d0*/  FFMA.FTZ R38, R40, R10.reuse, R63 ;  /* 0x0000000a28267223 */ /* 0x080fe2000001003f */
[----:B------:R-:W-:Y:S01]  /*130e0*/  FFMA.FTZ R63, R42, R10, R39 ;  /* 0x0000000a2a3f7223 */ /* 0x000fe20000010027 */
[-C--:B------:R-:W-:Y:S01]  /*130f0*/  FFMA.FTZ R10, R48, R64.reuse, R11 ;  /* 0x00000040300a7223 */ /* 0x080fe2000001000b */
[-C--:B------:R-:W-:Y:S01]  /*13100*/  FFMA.FTZ R70, R49, R64.reuse, R70 ;  /* 0x0000004031467223 */ /* 0x080fe20000010046 */
[----:B------:R-:W-:Y:S01]  /*13110*/  FFMA.FTZ R39, R43, R64, R38 ;  /* 0x000000402b277223 */ /* 0x000fe20000010026 */
[--C-:B0-----:R-:W-:Y:S02]  /*13120*/  HADD2.F32 R11, -RZ, R6.reuse.H0_H0 ;  /* 0x20000006ff0b7230 */ /* 0x101fe40000004100 */
[-C--:B------:R-:W-:Y:S01]  /*13130*/  FFMA.FTZ R10, R5, R66.reuse, R10 ;  /* 0x00000042050a7223 */ /* 0x080fe2000001000a */
[----:B------:R-:W-:Y:S01]  /*13140*/  FFMA.FTZ R65, R47, R66, R70 ;  /* 0x000000422f417223 */ /* 0x000fe20000010046 */
[----:B------:R-:W-:Y:S01]  /*13150*/  FFMA.FTZ R64, R44, R64, R63 ;  /* 0x000000402c407223 */ /* 0x000fe2000001003f */
[----:B------:R-:W-:Y:S01]  /*13160*/  FFMA.FTZ R70, R46, R66, R39 ;  /* 0x000000422e467223 */ /* 0x000fe20000010027 */
[----:B------:R-:W-:-:S02]  /*13170*/  HADD2.F32 R38, -RZ, R6.H1_H1 ;  /* 0x30000006ff267230 */ /* 0x000fc40000004100 */
[-C--:B------:R-:W-:Y:S01]  /*13180*/  FFMA.FTZ R39, R51, R11.reuse, R10 ;  /* 0x0000000b33277223 */ /* 0x080fe2000001000a */
[-C--:B------:R-:W-:Y:S01]  /*13190*/  FFMA.FTZ R10, R52, R11.reuse, R65 ;  /* 0x0000000b340a7223 */ /* 0x080fe20000010041 */
[----:B------:R-:W-:Y:S01]  /*131a0*/  FFMA.FTZ R69, R45, R66, R64 ;  /* 0x000000422d457223 */ /* 0x000fe20000010040 */
[--C-:B------:R-:W-:Y:S02]  /*131b0*/  HADD2.F32 R63, -RZ, R7.reuse.H0_H0 ;  /* 0x20000007ff3f7230 */ /* 0x100fe40000004100 */
[----:B------:R-:W-:Y:S02]  /*131c0*/  HADD2.F32 R64, -RZ, R7.H1_H1 ;  /* 0x30000007ff407230 */ /* 0x000fe40000004100 */
[-C--:B------:R-:W-:Y:S01]  /*131d0*/  FFMA.FTZ R39, R54, R38.reuse, R39 ;  /* 0x0000002636277223 */ /* 0x080fe20000010027 */
[----:B------:R-:W0:Y:S01]  /*131e0*/  LDS.64 R6, [UR4+0x1b0] ;  /* 0x0001b004ff067984 */ /* 0x000e220008000a00 */
[----:B------:R-:W-:Y:S01]  /*131f0*/  FFMA.FTZ R66, R55, R38, R10 ;  /* 0x0000002637427223 */ /* 0x000fe2000001000a */
[-C--:B------:R-:W-:Y:S01]  /*13200*/  FFMA.FTZ R65, R53, R11.reuse, R70 ;  /* 0x0000000b35417223 */ /* 0x080fe20000010046 */
[----:B------:R-:W-:Y:S01]  /*13210*/  FFMA.FTZ R70, R50, R11, R69 ;  /* 0x0000000b32467223 */ /* 0x000fe20000010045 */
[-C--:B------:R-:W-:Y:S01]  /*13220*/  FFMA.FTZ R10, R60, R63.reuse, R39 ;  /* 0x0000003f3c0a7223 */ /* 0x080fe20000010027 */
[----:B------:R-:W-:-:S03]  /*13230*/  FFMA.FTZ R11, R59, R63, R66 ;  /* 0x0000003f3b0b7223 */ /* 0x000fc60000010042 */
[-C--:B------:R-:W-:Y:S01]  /*13240*/  FFMA.FTZ R66, R61, R64.reuse, R10 ;  /* 0x000000403d427223 */ /* 0x080fe2000001000a */
[----:B------:R-:W-:Y:S01]  /*13250*/  FFMA.FTZ R39, R62, R64, R11 ;  /* 0x000000403e277223 */ /* 0x000fe2000001000b */
[----:B------:R-:W-:Y:S01]  /*13260*/  FMUL.FTZ R10, R34, R15 ;  /* 0x0000000f220a7220 */ /* 0x000fe20000410000 */
[----:B------:R-:W-:Y:S02]  /*13270*/  FMUL.FTZ R11, R35, R26 ;  /* 0x0000001a230b7220 */ /* 0x000fe40000410000 */
[----:B------:R-:W1:Y:S01]  /*13280*/  LDS.64 R34, [UR4+0x230] ;  /* 0x00023004ff227984 */ /* 0x000e620008000a00 */
[-C--:B------:R-:W-:Y:S01]  /*13290*/  FFMA.FTZ R65, R56, R38.reuse, R65 ;  /* 0x0000002638417223 */ /* 0x080fe20000010041 */
[----:B------:R-:W-:Y:S01]  /*132a0*/  FFMA.FTZ R69, R57, R38, R70 ;  /* 0x0000002639457223 */ /* 0x000fe20000010046 */
[----:B------:R-:W-:Y:S01]  /*132b0*/  FMUL.FTZ R8, R8, R29 ;  /* 0x0000001d08087220 */ /* 0x000fe20000410000 */
[----:B------:R-:W-:Y:S01]  /*132c0*/  FMUL.FTZ R9, R9, R28 ;  /* 0x0000001c09097220 */ /* 0x000fe20000410000 */
[-C--:B------:R-:W-:Y:S01]  /*132d0*/  FFMA.FTZ R38, R58, R63.reuse, R65 ;  /* 0x0000003f3a267223 */ /* 0x080fe20000010041 */
[----:B------:R-:W-:Y:S01]  /*132e0*/  F2FP.F16.F32.PACK_AB R10, RZ, R10 ;  /* 0x0000000aff0a723e */ /* 0x000fe200000000ff */
[----:B------:R-:W-:Y:S01]  /*132f0*/  FFMA.FTZ R69, R22, R63, R69 ;  /* 0x0000003f16457223 */ /* 0x000fe20000010045 */
[----:B------:R-:W-:Y:S01]  /*13300*/  F2FP.F16.F32.PACK_AB R8, RZ, R8 ;  /* 0x00000008ff08723e */ /* 0x000fe200000000ff */
[----:B------:R-:W-:Y:S01]  /*13310*/  FFMA.FTZ R70, R67, R64, R38 ;  /* 0x0000004043467223 */ /* 0x000fe20000010026 */
[----:B------:R-:W-:-:S02]  /*13320*/  F2FP.F16.F32.PACK_AB R9, RZ, R9 ;  /* 0x00000009ff09723e */ /* 0x000fc400000000ff */
[----:B------:R-:W-:Y:S01]  /*13330*/  F2FP.F16.F32.PACK_AB R38, RZ, R11 ;  /* 0x0000000bff26723e */ /* 0x000fe200000000ff */
[----:B------:R-:W-:Y:S01]  /*13340*/  FFMA.FTZ R69, R68, R64, R69 ;  /* 0x0000004044457223 */ /* 0x000fe20000010045 */
[----:B------:R-:W-:Y:S02]  /*13350*/  PRMT R8, R8, 0x5410, R9 ;  /* 0x0000541008087816 */ /* 0x000fe40000000009 */
[----:B------:R-:W-:Y:S01]  /*13360*/  PRMT R10, R10, 0x5410, R38 ;  /* 0x000054100a0a7816 */ /* 0x000fe20000000026 */
[----:B------:R-:W-:Y:S01]  /*13370*/  FMUL.FTZ R66, R66, R29 ;  /* 0x0000001d42427220 */ /* 0x000fe20000410000 */
[----:B------:R-:W-:Y:S01]  /*13380*/  FMUL.FTZ R39, R39, R28 ;  /* 0x0000001c27277220 */ /* 0x000fe20000410000 */
[----:B------:R-:W-:Y:S01]  /*13390*/  FMUL.FTZ R70, R70, R15 ;  /* 0x0000000f46467220 */ /* 0x000fe20000410000 */
[----:B------:R-:W-:Y:S01]  /*133a0*/  FMUL.FTZ R69, R69, R26 ;  /* 0x0000001a45457220 */ /* 0x000fe20000410000 */
[----:B------:R-:W-:Y:S02]  /*133b0*/  HFMA2 R11, R8, 1, 1, R37 ;  /* 0x3c003c00080b7831 */ /* 0x000fe40000000025 */
[----:B------:R-:W-:Y:S01]  /*133c0*/  HADD2 R10, R10, R36 ;  /* 0x000000240a0a7230 */ /* 0x000fe20000000000 */
[----:B------:R-:W-:Y:S01]  /*133d0*/  F2FP.F16.F32.PACK_AB R66, RZ, R66 ;  /* 0x00000042ff42723e */ /* 0x000fe200000000ff */
[----:B------:R-:W2:Y:S01]  /*133e0*/  LDS.64 R36, [UR4+0x1b8] ;  /* 0x0001b804ff247984 */ /* 0x000ea20008000a00 */
[----:B------:R-:W-:-:S02]  /*133f0*/  F2FP.F16.F32.PACK_AB R39, RZ, R39 ;  /* 0x00000027ff27723e */ /* 0x000fc400000000ff */
[----:B------:R-:W-:Y:S02]  /*13400*/  F2FP.F16.F32.PACK_AB R70, RZ, R70 ;  /* 0x00000046ff46723e */ /* 0x000fe400000000ff */
[----:B------:R-:W-:Y:S02]  /*13410*/  F2FP.F16.F32.PACK_AB R69, RZ, R69 ;  /* 0x00000045ff45723e */ /* 0x000fe400000000ff */
[----:B------:R-:W-:Y:S01]  /*13420*/  PRMT R66, R66, 0x5410, R39 ;  /* 0x0000541042427816 */ /* 0x000fe20000000027 */
[--C-:B0-----:R-:W-:Y:S01]  /*13430*/  HADD2.F32 R39, -RZ, R6.reuse.H0_H0 ;  /* 0x20000006ff277230 */ /* 0x101fe20000004100 */
[----:B------:R-:W-:Y:S01]  /*13440*/  PRMT R70, R70, 0x5410, R69 ;  /* 0x0000541046467816 */ /* 0x000fe20000000045 */
[----:B------:R-:W-:Y:S02]  /*13450*/  HADD2.F32 R6, -RZ, R6.H1_H1 ;  /* 0x30000006ff067230 */ /* 0x000fe40000004100 */
[----:B------:R-:W-:Y:S02]  /*13460*/  HFMA2 R9, R66, 1, 1, R18 ;  /* 0x3c003c0042097831 */ /* 0x000fe40000000012 */
        /* <DEDUP_REMOVED lines=17> */
[-C--:B------:R-:W-:Y:S01]  /*13580*/  FFMA.FTZ R2, R2, R65.reuse, RZ ;  /* 0x0000004102027223 */ /* 0x080fe200000100ff */
[-C--:B------:R-:W-:Y:S01]  /*13590*/  FFMA.FTZ R0, R0, R65.reuse, RZ ;  /* 0x0000004100007223 */ /* 0x080fe200000100ff */
[----:B------:R-:W-:Y:S01]  /*135a0*/  FFMA.FTZ R63, R45, R38, R32 ;  /* 0x000000262d3f7223 */ /* 0x000fe20000010020 */
[-C--:B------:R-:W-:Y:S01]  /*135b0*/  FFMA.FTZ R3, R3, R65.reuse, RZ ;  /* 0x0000004103037223 */ /* 0x080fe200000100ff */
[----:B------:R-:W-:Y:S02]  /*135c0*/  HADD2.F32 R32, -RZ, R35.H0_H0 ;  /* 0x20000023ff207230 */ /* 0x000fe40000004100 */
        /* <DEDUP_REMOVED lines=10> */
[----:B------:R-:W-:Y:S02]  /*13670*/  HADD2.F32 R38, -RZ, R35.H1_H1 ;  /* 0x30000023ff267230 */ /* 0x000fe40000004100 */
[----:B------:R-:W-:Y:S01]  /*13680*/  FFMA.FTZ R48, R48, R32, R33 ;  /* 0x0000002030307223 */ /* 0x000fe20000010021 */
[--C-:B--2---:R-:W-:Y:S02]  /*13690*/  HADD2.F32 R7, -RZ, R36.reuse.H0_H0 ;  /* 0x20000024ff077230 */ /* 0x104fe40000004100 */
        /* <DEDUP_REMOVED lines=23> */
[----:B------:R-:W-:-:S02]  /*13810*/  FMUL.FTZ R7, R7, R26 ;  /* 0x0000001a07077220 */ /* 0x000fc40000410000 */
[----:B------:R-:W-:Y:S02]  /*13820*/  F2FP.F16.F32.PACK_AB R0, RZ, R0 ;  /* 0x00000000ff00723e */ /* 0x000fe400000000ff */
[----:B------:R-:W-:Y:S01]  /*13830*/  F2FP.F16.F32.PACK_AB R5, RZ, R5 ;  /* 0x00000005ff05723e */ /* 0x000fe200000000ff */
[----:B------:R-:W-:Y:S01]  /*13840*/  FFMA.FTZ R43, R43, R32, R40 ;  /* 0x000000202b2b7223 */ /* 0x000fe20000010028 */
[----:B------:R-:W-:Y:S01]  /*13850*/  F2FP.F16.F32.PACK_AB R4, RZ, R4 ;  /* 0x00000004ff04723e */ /* 0x000fe200000000ff */
[----:B------:R-:W-:Y:S01]  /*13860*/  FFMA.FTZ R32, R44, R32, R65 ;  /* 0x000000202c207223 */ /* 0x000fe20000010041 */
[----:B------:R-:W-:Y:S02]  /*13870*/  F2FP.F16.F32.PACK_AB R7, RZ, R7 ;  /* 0x00000007ff07723e */ /* 0x000fe400000000ff */
[----:B------:R-:W-:Y:S01]  /*13880*/  PRMT R0, R0, 0x5410, R5 ;  /* 0x0000541000007816 */ /* 0x000fe20000000005 */
[--C-:B0-----:R-:W-:Y:S02]  /*13890*/  HADD2.F32 R5, -RZ, R2.reuse.H0_H0 ;  /* 0x20000002ff057230 */ /* 0x101fe40000004100 */
[-C--:B------:R-:W-:Y:S01]  /*138a0*/  FFMA.FTZ R47, R47, R38.reuse, R34 ;  /* 0x000000262f2f7223 */ /* 0x080fe20000010022 */
[----:B------:R-:W-:Y:S01]  /*138b0*/  PRMT R4, R4, 0x5410, R7 ;  /* 0x0000541004047816 */ /* 0x000fe20000000007 */
[-C--:B------:R-:W-:Y:S01]  /*138c0*/  FFMA.FTZ R46, R46, R38.reuse, R43 ;  /* 0x000000262e2e7223 */ /* 0x080fe2000001002b */
[----:B------:R-:W-:Y:S01]  /*138d0*/  FFMA.FTZ R45, R45, R38, R32 ;  /* 0x000000262d2d7223 */ /* 0x000fe20000010020 */
[----:B------:R-:W-:-:S02]  /*138e0*/  HADD2.F32 R2, -RZ, R2.H1_H1 ;  /* 0x30000002ff027230 */ /* 0x000fc40000004100 */
[-C--:B------:R-:W-:Y:S01]  /*138f0*/  FFMA.FTZ R51, R51, R5.reuse, R48 ;  /* 0x0000000533337223 */ /* 0x080fe20000010030 */
[-C--:B------:R-:W-:Y:S01]  /*13900*/  FFMA.FTZ R52, R52, R5.reuse, R47 ;  /* 0x0000000534347223 */ /* 0x080fe2000001002f */
[----:B------:R-:W-:Y:S02]  /*13910*/  HFMA2 R6, R4, 1, 1, R19 ;  /* 0x3c003c0004067831 */ /* 0x000fe40000000013 */
        /* <DEDUP_REMOVED lines=14> */
[----:B---3--:R-:W-:Y:S01]  /*13a00*/  @!P0 IADD3 R103, PT, PT, R27, R108, RZ ;  /* 0x0000006c1b678210 */ /* 0x008fe20007ffe0ff */
[-C--:B------:R-:W-:Y:S01]  /*13a10*/  FFMA.FTZ R58, R67, R3.reuse, R58 ;  /* 0x00000003433a7223 */ /* 0x080fe2000001003a */
[----:B------:R-:W-:Y:S01]  /*13a20*/  IADD3 R108, PT, PT, R108, 0x20, RZ ;  /* 0x000000206c6c7810 */ /* 0x000fe20007ffe0ff */
        /* <DEDUP_REMOVED lines=11> */
[----:B------:R-:W-:Y:S01]  /*13ae0*/  PRMT R58, R58, 0x5410, R57 ;  /* 0x000054103a3a7816 */ /* 0x000fe20000000039 */
[----:B------:R-:W-:Y:S01]  /*13af0*/  UIADD3 UR4, UPT, UPT, UR4, 0x40, URZ ;  /* 0x0000004004047890 */ /* 0x000fe2000fffe0ff */
[----:B------:R-:W-:Y:S01]  /*13b00*/  IADD3 R24, P1, PT, R24, 0x80, RZ ;  /* 0x0000008018187810 */ /* 0x000fe20007f3e0ff */
[----:B------:R-:W-:Y:S01]  /*13b10*/  HFMA2 R7, R0, 1, 1, R31 ;  /* 0x3c003c0000077831 */ /* 0x000fe2000000001f */
[----:B------:R-:W-:Y:S01]  /*13b20*/  MOV R80, R20 ;  /* 0x0000001400507202 */ /* 0x000fe20000000f00 */
[----:B------:R-:W-:Y:S01]  /*13b30*/  HFMA2 R5, R60, 1, 1, R14 ;  /* 0x3c003c003c057831 */ /* 0x000fe2000000000e */
[----:B------:R-:W-:Y:S01]  /*13b40*/  MOV R81, R21 ;  /* 0x0000001500517202 */ /* 0x000fe20000000f00 */
[----:B------:R-:W-:Y:S01]  /*13b50*/  HADD2 R4, R58, R30 ;  /* 0x0000001e3a047230 */ /* 0x000fe20000000000 */
[----:B------:R-:W-:Y:S01]  /*13b60*/  IADD3.X R25, PT, PT, RZ, R25, RZ, P1, !PT ;  /* 0x00000019ff197210 */ /* 0x000fe20000ffe4ff */
[----:B------:R-:W-:Y:S01]  /*13b70*/  IMAD.WIDE R20, R101, 0x4, R16 ;  /* 0x0000000465147825 */ /* 0x000fe200078e0210 */
[----:B------:R-:W-:Y:S06]  /*13b80*/  @!P0 BRA `(.L_x_2630) ;  /* 0xffffffa400588947 */ /* 0x000fec000383ffff */
[----:B------:R-:W-:-:S07]  /*13b90*/  IMAD.WIDE R80, R101, 0x10, R80 ;  /* 0x0000001065507825 */ /* 0x000fce00078e0250 */
.L_x_2629:
        /* <DEDUP_REMOVED lines=8> */
.L_x_2632:
        /* <DEDUP_REMOVED lines=9> */
[----:B------:R-:W-:Y:S02]  /*13cb0*/  @!P0 LEA R96, R102, R1, 0x3 ;  /* 0x0000000166608211 */ /* 0x000fe400078e18ff */
[----:B------:R-:W-:-:S04]  /*13cc0*/  @!P0 MOV R115, R111 ;  /* 0x0000006f00738202 */ /* 0x000fc80000000f00 */
[----:B------:R-:W5:Y:S04]  /*13cd0*/  @!P0 LDL.64 R96, [R96+0x8] ;  /* 0x0000080060608983 */ /* 0x000f680000100a00 */
[----:B------:R-:W5:Y:S01]  /*13ce0*/  @!P0 LDG.E.U16.CONSTANT R115, desc[UR8][R114.64] ;  /* 0x0000000872738981 */ /* 0x000f62000c1e9500 */
[C---:B--2---:R-:W-:Y:S02]  /*13cf0*/  LOP3.LUT R0, R20.reuse, 0x70007, RZ, 0xc0, !PT ;  /* 0x0007000714007812 */ /* 0x044fe400078ec0ff */
[----:B0-----:R-:W-:Y:S02]  /*13d00*/  LOP3.LUT R2, R20, 0x380038, RZ, 0xc0, !PT ;  /* 0x0038003814027812 */ /* 0x001fe400078ec0ff */
[--C-:B------:R-:W-:Y:S02]  /*13d10*/  SHF.R.U32.HI R36, RZ, 0x6, R20.reuse ;  /* 0x00000006ff247819 */ /* 0x100fe40000011614 */
        /* <DEDUP_REMOVED lines=13> */
[----:B------:R-:W0:Y:S01]  /*13df0*/  LDS.128 R20, [UR4] ;  /* 0x00000004ff147984 */ /* 0x000e220008000c00 */
[----:B---3--:R-:W-:Y:S02]  /*13e00*/  SHF.R.U32.HI R40, RZ, 0xe, R16 ;  /* 0x0000000eff287819 */ /* 0x008fe40000011610 */
[----:B------:R-:W-:Y:S02]  /*13e10*/  LOP3.LUT R3, R3, 0x10001, RZ, 0xc0, !PT ;  /* 0x0001000103037812 */ /* 0x000fe400078ec0ff */
[----:B------:R-:W-:Y:S02]  /*13e20*/  LOP3.LUT R32, R32, 0x10001, RZ, 0xc0, !PT ;  /* 0x0001000120207812 */ /* 0x000fe400078ec0ff */
[----:B------:R-:W-:Y:S02]  /*13e30*/  LOP3.LUT R35, R35, 0x10001, RZ, 0xc0, !PT ;  /* 0x0001000123237812 */ /* 0x000fe400078ec0ff */
[----:B------:R-:W-:Y:S02]  /*13e40*/  LOP3.LUT R0, R0, 0x64006400, RZ, 0xfc, !PT ;  /* 0x6400640000007812 */ /* 0x000fe400078efcff */
[----:B------:R-:W-:-:S02]  /*13e50*/  LOP3.LUT R33, R33, 0x64006400, RZ, 0xfc, !PT ;  /* 0x6400640021217812 */ /* 0x000fc400078efcff */
[C---:B------:R-:W-:Y:S02]  /*13e60*/  LOP3.LUT R25, R17.reuse, 0x70007, RZ, 0xc0, !PT ;  /* 0x0007000711197812 */ /* 0x040fe400078ec0ff */
[----:B------:R-:W-:Y:S02]  /*13e70*/  LOP3.LUT R27, R17, 0x380038, RZ, 0xc0, !PT ;  /* 0x00380038111b7812 */ /* 0x000fe400078ec0ff */
[--C-:B------:R-:W-:Y:S02]  /*13e80*/  SHF.R.U32.HI R60, RZ, 0x6, R17.reuse ;  /* 0x00000006ff3c7819 */ /* 0x100fe40000011611 */
[----:B------:R-:W-:Y:S02]  /*13e90*/  SHF.R.U32.HI R41, RZ, 0xe, R17 ;  /* 0x0000000eff297819 */ /* 0x000fe40000011611 */
[----:B------:R-:W-:Y:S02]  /*13ea0*/  SHF.R.U32.HI R42, RZ, 0xe, R18 ;  /* 0x0000000eff2a7819 */ /* 0x000fe40000011612 */
[----:B------:R-:W-:-:S02]  /*13eb0*/  LOP3.LUT R24, R16, 0x70007, RZ, 0xc0, !PT ;  /* 0x0007000710187812 */ /* 0x000fc400078ec0ff */
[----:B------:R-:W-:Y:S02]  /*13ec0*/  LOP3.LUT R26, R16, 0x380038, RZ, 0xc0, !PT ;  /* 0x00380038101a7812 */ /* 0x000fe400078ec0ff */
[----:B------:R-:W-:Y:S02]  /*13ed0*/  SHF.R.U32.HI R59, RZ, 0x6, R16 ;  /* 0x00000006ff3b7819 */ /* 0x000fe40000011610 */
[C---:B------:R-:W-:Y:S02]  /*13ee0*/  LOP3.LUT R17, R18.reuse, 0x70007, RZ, 0xc0, !PT ;  /* 0x0007000712117812 */ /* 0x040fe400078ec0ff */
[----:B------:R-:W-:Y:S02]  /*13ef0*/  LOP3.LUT R44, R18, 0x380038, RZ, 0xc0, !PT ;  /* 0x00380038122c7812 */ /* 0x000fe400078ec0ff */
[----:B------:R-:W-:Y:S02]  /*13f00*/  SHF.R.U32.HI R61, RZ, 0x6, R18 ;  /* 0x00000006ff3d7819 */ /* 0x000fe40000011612 */
[----:B------:R-:W-:-:S02]  /*13f10*/  LOP3.LUT R40, R3, 0x20002, R40, 0xf8, !PT ;  /* 0x0002000203287812 */ /* 0x000fc400078ef828 */
[C---:B------:R-:W-:Y:S02]  /*13f20*/  LOP3.LUT R18, R19.reuse, 0x70007, RZ, 0xc0, !PT ;  /* 0x0007000713127812 */ /* 0x040fe400078ec0ff */
[----:B------:R-:W-:Y:S02]  /*13f30*/  LOP3.LUT R45, R19, 0x380038, RZ, 0xc0, !PT ;  /* 0x00380038132d7812 */ /* 0x000fe400078ec0ff */
[--C-:B------:R-:W-:Y:S02]  /*13f40*/  SHF.R.U32.HI R62, RZ, 0x6, R19.reuse ;  /* 0x00000006ff3e7819 */ /* 0x100fe40000011613 */
[----:B------:R-:W-:Y:S02]  /*13f50*/  SHF.R.U32.HI R16, RZ, 0xe, R19 ;  /* 0x0000000eff107819 */ /* 0x000fe40000011613 */
[----:B------:R-:W-:Y:S02]  /*13f60*/  LOP3.LUT R3, R2, 0x64006400, RZ, 0xfc, !PT ;  /* 0x6400640002037812 */ /* 0x000fe400078efcff */
[----:B------:R-:W-:Y:S01]  /*13f70*/  LOP3.LUT R14, R14, 0x64006400, RZ, 0xfc, !PT ;  /* 0x640064000e0e7812 */ /* 0x000fe200078efcff */
[----:B------:R-:W-:Y:S01]  /*13f80*/  HADD2 R58, R0, -1028, -1028 ;  /* 0xe404e404003a7430 */ /* 0x000fe20000000000 */
[----:B------:R-:W-:Y:S01]  /*13f90*/  LOP3.LUT R19, R34, 0x64006400, RZ, 0xfc, !PT ;  /* 0x6400640022137812 */ /* 0x000fe200078efcff */
[----:B------:R-:W-:Y:S01]  /*13fa0*/  HADD2 R53, R33, -1028, -1028 ;  /* 0xe404e40421357430 */ /* 0x000fe20000000000 */
[----:B------:R-:W-:-:S02]  /*13fb0*/  LOP3.LUT R46, R46, 0x64006400, RZ, 0xfc, !PT ;  /* 0x640064002e2e7812 */ /* 0x000fc400078efcff */
[----:B------:R-:W-:Y:S02]  /*13fc0*/  LOP3.LUT R41, R32, 0x20002, R41, 0xf8, !PT ;  /* 0x0002000220297812 */ /* 0x000fe400078ef829 */
[----:B------:R-:W-:Y:S02]  /*13fd0*/  LOP3.LUT R42, R35, 0x20002, R42, 0xf8, !PT ;  /* 0x00020002232a7812 */ /* 0x000fe400078ef82a */
[----:B------:R-:W1:Y:S01]  /*13fe0*/  LDS.128 R32, [UR4+0x10] ;  /* 0x00001004ff207984 */ /* 0x000e620008000c00 */
[----:B------:R-:W-:Y:S01]  /*13ff0*/  LOP3.LUT R15, R15, 0x64006400, RZ, 0xfc, !PT ;  /* 0x640064000f0f7812 */ /* 0x000fe200078efcff */
[----:B------:R-:W-:Y:S01]  /*14000*/  HADD2 R55, R14, -1028, -1028 ;  /* 0xe404e4040e377430 */ /* 0x000fe20000000000 */
[----:B------:R-:W-:Y:S01]  /*14010*/  LOP3.LUT R47, R47, 0x64006400, RZ, 0xfc, !PT ;  /* 0x640064002f2f7812 */ /* 0x000fe200078efcff */
[----:B------:R-:W-:Y:S02]  /*14020*/  HFMA2 R52, R3, R70.H0_H0, -132, -132 ;  /* 0xd820d82003347431 */ /* 0x000fe40000040046 */
[----:B0-----:R-:W-:-:S02]  /*14030*/  HFMA2 R0, R58, R20, RZ ;  /* 0x000000143a007231 */ /* 0x001fc400000000ff */
[----:B------:R-:W-:Y:S02]  /*14040*/  HFMA2 R50, R19, R70.H0_H0, -132, -132 ;  /* 0xd820d82013327431 */ /* 0x000fe40000040046 */
[----:B------:R-:W-:Y:S02]  /*14050*/  HFMA2 R3, R53, R20, RZ ;  /* 0x0000001435037231 */ /* 0x000fe400000000ff */
[----:B------:R-:W-:Y:S01]  /*14060*/  HADD2 R57, R46, -1028, -1028 ;  /* 0xe404e4042e397430 */ /* 0x000fe20000000000 */
[----:B------:R-:W-:Y:S01]  /*14070*/  LOP3.LUT R43, R43, 0x10001, RZ, 0xc0, !PT ;  /* 0x000100012b2b7812 */ /* 0x000fe200078ec0ff */
[----:B------:R-:W-:Y:S02]  /*14080*/  HFMA2 R51, R15, R70.H0_H0, -132, -132 ;  /* 0xd820d8200f337431 */ /* 0x000fe40000040046 */
[----:B------:R-:W-:Y:S02]  /*14090*/  HFMA2 R48, R52, R21, R0 ;  /* 0x0000001534307231 */ /* 0x000fe40000000000 */
[----:B------:R-:W-:-:S02]  /*140a0*/  HFMA2 R2, R55, R20, RZ.H0_H0 ;  /* 0x0000001437027231 */ /* 0x000fc400000400ff */
[-C--:B------:R-:W-:Y:S02]  /*140b0*/  HFMA2 R64, R50, R21.reuse, R3 ;  /* 0x0000001532407231 */ /* 0x080fe40000000003 */
[----:B------:R-:W-:Y:S01]  /*140c0*/  HFMA2 R54, R47, R70.H0_H0, -132, -132 ;  /* 0xd820d8202f367431 */ /* 0x000fe20000040046 */
[----:B------:R-:W-:Y:S01]  /*140d0*/  LOP3.LUT R15, R38, 0x70007, RZ, 0xc0, !PT ;  /* 0x00070007260f7812 */ /* 0x000fe200078ec0ff */
[----:B------:R-:W-:Y:S01]  /*140e0*/  HFMA2 R20, R57, R20, RZ.H0_H0 ;  /* 0x0000001439147231 */ /* 0x000fe200000400ff */
[C---:B------:R-:W-:Y:S02]  /*140f0*/  LOP3.LUT R0, R36.reuse, 0x70007, RZ, 0xc0, !PT ;  /* 0x0007000724007812 */ /* 0x040fe400078ec0ff */
[----:B------:R-:W-:Y:S02]  /*14100*/  LOP3.LUT R3, R37, 0x70007, RZ, 0xc0, !PT ;  /* 0x0007000725037812 */ /* 0x000fe400078ec0ff */
[----:B------:R-:W-:Y:S01]  /*14110*/  LOP3.LUT R19, R39, 0x70007, RZ, 0xc0, !PT ;  /* 0x0007000727137812 */ /* 0x000fe200078ec0ff */
[-C--:B------:R-:W-:Y:S01]  /*14120*/  HFMA2 R63, R51, R21.reuse, R2 ;  /* 0x00000015333f7231 */ /* 0x080fe20000000002 */
[----:B------:R-:W-:Y:S01]  /*14130*/  LOP3.LUT R43, R43, 0x20002, R16, 0xf8, !PT ;  /* 0x000200022b2b7812 */ /* 0x000fe200078ef810 */
        /* <DEDUP_REMOVED lines=16> */
[----:B------:R-:W-:Y:S02]  /*14240*/  HADD2 R15, R20, -1028, -1028 ;  /* 0xe404e404140f7430 */ /* 0x000fe40000000000 */
[----:B------:R-:W-:-:S02]  /*14250*/  HFMA2 R48, R56, R22, R48 ;  /* 0x0000001638307231 */ /* 0x000fc40000000030 */
[-C--:B------:R-:W-:Y:S02]  /*14260*/  HFMA2 R63, R14, R22.reuse, R63 ;  /* 0x000000160e3f7231 */ /* 0x080fe4000000003f */
[-C--:B------:R-:W-:Y:S02]  /*14270*/  HFMA2 R64, R2, R22.reuse, R64 ;  /* 0x0000001602407231 */ /* 0x080fe40000000040 */
[----:B------:R-:W-:Y:S01]  /*14280*/  HFMA2 R65, R15, R22, R65 ;  /* 0x000000160f417231 */ /* 0x000fe20000000041 */
[----:B------:R-:W-:Y:S01]  /*14290*/  LOP3.LUT R37, R37, 0x1c001c0, RZ, 0xc0, !PT ;  /* 0x01c001c025257812 */ /* 0x000fe200078ec0ff */
[-C--:B------:R-:W-:Y:S02]  /*142a0*/  HFMA2 R19, R19, R70.reuse.H0_H0, -132, -132 ;  /* 0xd820d82013137431 */ /* 0x080fe40000040046 */
[-C--:B------:R-:W-:Y:S02]  /*142b0*/  HFMA2 R3, R21, R70.reuse.H0_H0, -132, -132 ;  /* 0xd820d82015037431 */ /* 0x080fe40000040046 */
[----:B------:R-:W-:-:S02]  /*142c0*/  HFMA2 R0, R47, R70.H0_H0, -132, -132 ;  /* 0xd820d8202f007431 */ /* 0x000fc40000040046 */
[----:B------:R-:W-:Y:S01]  /*142d0*/  HFMA2 R16, R49, R70.H0_H0, -132, -132 ;  /* 0xd820d82031107431 */ /* 0x000fe20000040046 */
[----:B------:R-:W-:Y:S02]  /*142e0*/  LOP3.LUT R36, R36, 0x1c001c0, RZ, 0xc0, !PT ;  /* 0x01c001c024247812 */ /* 0x000fe400078ec0ff */
[----:B------:R-:W-:Y:S01]  /*142f0*/  LOP3.LUT R38, R38, 0x1c001c0, RZ, 0xc0, !PT ;  /* 0x01c001c026267812 */ /* 0x000fe200078ec0ff */
        /* <DEDUP_REMOVED lines=14> */
[----:B------:R-:W-:Y:S02]  /*143e0*/  HADD2 R24, R23, -1028, -1028 ;  /* 0xe404e40417187430 */ /* 0x000fe40000000000 */
[-C--:B------:R-:W-:Y:S02]  /*143f0*/  HFMA2 R18, R36, R67.reuse.H0_H0, -20, -20 ;  /* 0xcd00cd0024127431 */ /* 0x080fe40000040043 */
[-C--:B------:R-:W-:Y:S02]  /*14400*/  HFMA2 R21, R38, R67.reuse.H0_H0, -20, -20 ;  /* 0xcd00cd0026157431 */ /* 0x080fe40000040043 */
[----:B------:R-:W-:Y:S02]  /*14410*/  HADD2 R23, R37, -1028, -1028 ;  /* 0xe404e40425177430 */ /* 0x000fe40000000000 */
[----:B------:R-:W0:Y:S01]  /*14420*/  LDS.128 R36, [UR4+0x20] ;  /* 0x00002004ff247984 */ /* 0x000e220008000c00 */
[----:B------:R-:W-:-:S02]  /*14430*/  HFMA2 R20, R20, R67.H0_H0, -20, -20 ;  /* 0xcd00cd0014147431 */ /* 0x000fc40000040043 */
[----:B------:R-:W-:Y:S02]  /*14440*/  HFMA2 R17, R46, R67.H0_H0, -20, -20 ;  /* 0xcd00cd002e117431 */ /* 0x000fe40000040043 */
[-C--:B-1----:R-:W-:Y:S02]  /*14450*/  HFMA2 R48, R18, R32.reuse, R48 ;  /* 0x0000002012307231 */ /* 0x082fe40000000030 */
[-C--:B------:R-:W-:Y:S02]  /*14460*/  HFMA2 R63, R20, R32.reuse, R63 ;  /* 0x00000020143f7231 */ /* 0x080fe4000000003f */
[-C--:B------:R-:W-:Y:S02]  /*14470*/  HFMA2 R64, R21, R32.reuse, R64 ;  /* 0x0000002015407231 */ /* 0x080fe40000000040 */
[----:B------:R-:W-:Y:S02]  /*14480*/  HFMA2 R65, R17, R32, R65 ;  /* 0x0000002011417231 */ /* 0x000fe40000000041 */
[----:B------:R-:W-:-:S02]  /*14490*/  HADD2 R22, R22, -1028, -1028 ;  /* 0xe404e40416167430 */ /* 0x000fc40000000000 */
        /* <DEDUP_REMOVED lines=19> */
[----:B------:R-:W-:Y:S02]  /*145d0*/  HFMA2 R44, R65, R70.H0_H0, -132, -132 ;  /* 0xd820d820412c7431 */ /* 0x000fe40000040046 */
[-C--:B------:R-:W-:Y:S02]  /*145e0*/  HFMA2 R33, R27, R34.reuse, R48 ;  /* 0x000000221b217231 */ /* 0x080fe40000000030 */
[-C--:B------:R-:W-:Y:S02]  /*145f0*/  HFMA2 R66, R26, R34.reuse, R66 ;  /* 0x000000221a427231 */ /* 0x080fe40000000042 */
[-C--:B------:R-:W-:Y:S02]  /*14600*/  HFMA2 R63, R45, R34.reuse, R68 ;  /* 0x000000222d3f7231 */ /* 0x080fe40000000044 */
[----:B------:R-:W-:Y:S02]  /*14610*/  HFMA2 R34, R44, R34, R69 ;  /* 0x000000222c227231 */ /* 0x000fe40000000045 */
[----:B------:R-:W-:-:S02]  /*14620*/  HADD2 R46, R46, -1028, -1028 ;  /* 0xe404e4042e2e7430 */ /* 0x000fc40000000000 */
[----:B------:R-:W-:Y:S02]  /*14630*/  HADD2 R49, R49, -1028, -1028 ;  /* 0xe404e40431317430 */ /* 0x000fe40000000000 */
[----:B------:R-:W-:Y:S02]  /*14640*/  HADD2 R48, R32, -1028, -1028 ;  /* 0xe404e40420307430 */ /* 0x000fe40000000000 */
[----:B------:R-:W-:Y:S01]  /*14650*/  HADD2 R47, R64, -1028, -1028 ;  /* 0xe404e404402f7430 */ /* 0x000fe20000000000 */
[----:B------:R-:W-:Y:S01]  /*14660*/  LOP3.LUT R32, R59, 0x380038, RZ, 0xc0, !PT ;  /* 0x003800383b207812 */ /* 0x000fe200078ec0ff */
[-C--:B------:R-:W-:Y:S02]  /*14670*/  HFMA2 R68, R46, R35.reuse, R33 ;  /* 0x000000232e447231 */ /* 0x080fe40000000021 */
[-C--:B------:R-:W-:Y:S02]  /*14680*/  HFMA2 R69, R49, R35.reuse, R66 ;  /* 0x0000002331457231 */ /* 0x080fe40000000042 */
[----:B------:R-:W-:-:S02]  /*14690*/  HFMA2 R71, R48, R35, R63 ;  /* 0x0000002330477231 */ /* 0x000fc4000000003f */
[----:B------:R-:W-:Y:S01]  /*146a0*/  HFMA2 R72, R47, R35, R34 ;  /* 0x000000232f487231 */ /* 0x000fe20000000022 */
[----:B------:R-:W-:Y:S02]  /*146b0*/  LOP3.LUT R59, R59, 0x1c001c0, RZ, 0xc0, !PT ;  /* 0x01c001c03b3b7812 */ /* 0x000fe400078ec0ff */
[----:B------:R-:W-:Y:S02]  /*146c0*/  LOP3.LUT R34, R60, 0x380038, RZ, 0xc0, !PT ;  /* 0x003800383c227812 */ /* 0x000fe400078ec0ff */
[C---:B------:R-:W-:Y:S02]  /*146d0*/  LOP3.LUT R35, R61.reuse, 0x380038, RZ, 0xc0, !PT ;  /* 0x003800383d237812 */ /* 0x040fe400078ec0ff */
[C---:B------:R-:W-:Y:S02]  /*146e0*/  LOP3.LUT R65, R62.reuse, 0x380038, RZ, 0xc0, !PT ;  /* 0x003800383e417812 */ /* 0x040fe400078ec0ff */
        /* <DEDUP_REMOVED lines=27> */
[C---:B----4-:R-:W-:Y:S02]  /*148a0*/  LOP3.LUT R82, R28.reuse, 0x70007, RZ, 0xc0, !PT ;  /* 0x000700071c527812 */ /* 0x050fe400078ec0ff */
[----:B------:R-:W-:Y:S02]  /*148b0*/  LOP3.LUT R73, R28, 0x380038, RZ, 0xc0, !PT ;  /* 0x003800381c497812 */ /* 0x000fe400078ec0ff */
[----:B------:R-:W-:-:S02]  /*148c0*/  SHF.R.U32.HI R36, RZ, 0x6, R28 ;  /* 0x00000006ff247819 */ /* 0x000fc4000001161c */
[----:B------:R-:W-:Y:S02]  /*148d0*/  SHF.R.U32.HI R75, RZ, 0xd, R28 ;  /* 0x0000000dff4b7819 */ /* 0x000fe4000001161c */
[--C-:B------:R-:W-:Y:S02]  /*148e0*/  SHF.R.U32.HI R37, RZ, 0x6, R29.reuse ;  /* 0x00000006ff257819 */ /* 0x100fe4000001161d */
[C---:B------:R-:W-:Y:S02]  /*148f0*/  LOP3.LUT R74, R29.reuse, 0x380038, RZ, 0xc0, !PT ;  /* 0x003800381d4a7812 */ /* 0x040fe400078ec0ff */
[----:B------:R-:W-:Y:S02]  /*14900*/  SHF.R.U32.HI R28, RZ, 0xd, R29 ;  /* 0x0000000dff1c7819 */ /* 0x000fe4000001161d */
[----:B------:R-:W-:Y:S02]  /*14910*/  LOP3.LUT R69, R29, 0x70007, RZ, 0xc0, !PT ;  /* 0x000700071d457812 */ /* 0x000fe400078ec0ff */
[----:B------:R-:W-:-:S02]  /*14920*/  SHF.R.U32.HI R29, RZ, 0xd, R30 ;  /* 0x0000000dff1d7819 */ /* 0x000fc4000001161e */
[----:B------:R-:W-:Y:S02]  /*14930*/  LOP3.LUT R41, R41, 0x40004, R28, 0xf8, !PT ;  /* 0x0004000429297812 */ /* 0x000fe400078ef81c */
[----:B------:R-:W-:Y:S02]  /*14940*/  LOP3.LUT R42, R42, 0x40004, R29, 0xf8, !PT ;  /* 0x000400042a2a7812 */ /* 0x000fe400078ef81d */
[----:B------:R-:W-:Y:S02]  /*14950*/  SHF.R.U32.HI R83, RZ, 0x6, R30 ;  /* 0x00000006ff537819 */ /* 0x000fe4000001161e */
[----:B------:R-:W-:Y:S02]  /*14960*/  SHF.R.U32.HI R84, RZ, 0x6, R31 ;  /* 0x00000006ff547819 */ /* 0x000fe4000001161f */
[----:B------:R-:W-:Y:S02]  /*14970*/  LOP3.LUT R28, R36, 0x1c001c0, RZ, 0xc0, !PT ;  /* 0x01c001c0241c7812 */ /* 0x000fe400078ec0ff */
[----:B------:R-:W-:-:S02]  /*14980*/  LOP3.LUT R29, R37, 0x1c001c0, RZ, 0xc0, !PT ;  /* 0x01c001c0251d7812 */ /* 0x000fc400078ec0ff */
[C---:B------:R-:W-:Y:S02]  /*14990*/  LOP3.LUT R77, R30.reuse, 0x380038, RZ, 0xc0, !PT ;  /* 0x003800381e4d7812 */ /* 0x040fe400078ec0ff */
[----:B------:R-:W-:Y:S02]  /*149a0*/  LOP3.LUT R72, R30, 0x70007, RZ, 0xc0, !PT ;  /* 0x000700071e487812 */ /* 0x000fe400078ec0ff */
[C---:B------:R-:W-:Y:S02]  /*149b0*/  LOP3.LUT R76, R31.reuse, 0x380038, RZ, 0xc0, !PT ;  /* 0x003800381f4c7812 */ /* 0x040fe400078ec0ff */
[----:B------:R-:W-:Y:S02]  /*149c0*/  SHF.R.U32.HI R80, RZ, 0xd, R31 ;  /* 0x0000000dff507819 */ /* 0x000fe4000001161f */
[----:B------:R-:W-:Y:S02]  /*149d0*/  LOP3.LUT R71, R31, 0x70007, RZ, 0xc0, !PT ;  /* 0x000700071f477812 */ /* 0x000fe400078ec0ff */
[----:B------:R-:W-:-:S02]  /*149e0*/  LOP3.LUT R40, R40, 0x40004, R75, 0xf8, !PT ;  /* 0x0004000428287812 */ /* 0x000fc400078ef84b */
[----:B------:R-:W-:Y:S02]  /*149f0*/  LOP3.LUT R31, R83, 0x1c001c0, RZ, 0xc0, !PT ;  /* 0x01c001c0531f7812 */ /* 0x000fe400078ec0ff */
[----:B------:R-:W-:Y:S02]  /*14a00*/  LOP3.LUT R75, R84, 0x1c001c0, RZ, 0xc0, !PT ;  /* 0x01c001c0544b7812 */ /* 0x000fe400078ec0ff */
[----:B------:R-:W-:Y:S02]  /*14a10*/  LOP3.LUT R28, R28, 0x64006400, RZ, 0xfc, !PT ;  /* 0x640064001c1c7812 */ /* 0x000fe400078efcff */
[----:B------:R-:W-:Y:S02]  /*14a20*/  LOP3.LUT R30, R29, 0x64006400, RZ, 0xfc, !PT ;  /* 0x640064001d1e7812 */ /* 0x000fe400078efcff */
[----:B------:R-:W-:Y:S01]  /*14a30*/  LOP3.LUT R78, R75, 0x64006400, RZ, 0xfc, !PT ;  /* 0x640064004b4e7812 */ /* 0x000fe200078efcff */
[-C--:B------:R-:W-:Y:S01]  /*14a40*/  HFMA2 R79, R28, R67.reuse.H0_H0, -20, -20 ;  /* 0xcd00cd001c4f7431 */ /* 0x080fe20000040043 */
[----:B------:R-:W-:Y:S01]  /*14a50*/  LOP3.LUT R68, R31, 0x64006400, RZ, 0xfc, !PT ;  /* 0x640064001f447812 */ /* 0x000fe200078efcff */
[----:B------:R-:W-:-:S02]  /*14a60*/  HFMA2 R75, R30, R67.H0_H0, -20, -20 ;  /* 0xcd00cd001e4b7431 */ /* 0x000fc40000040043 */
[----:B------:R-:W0:Y:S02]  /*14a70*/  LDS.128 R28, [UR4+0x30] ;  /* 0x00003004ff1c7984 */ /* 0x000e240008000c00 */
        /* <DEDUP_REMOVED lines=11> */
[----:B------:R-:W-:Y:S01]  /*14b30*/  LOP3.LUT R43, R43, 0x40004, R80, 0xf8, !PT ;  /* 0x000400042b2b7812 */ /* 0x000fe200078ef850 */
[----:B------:R-:W-:Y:S01]  /*14b40*/  HFMA2 R80, R71, R70.H0_H0, -132, -132 ;  /* 0xd820d82047507431 */ /* 0x000fe20000040046 */
[----:B------:R-:W-:Y:S01]  /*14b50*/  LOP3.LUT R77, R84, 0x380038, RZ, 0xc0, !PT ;  /* 0x00380038544d7812 */ /* 0x000fe200078ec0ff */
[----:B------:R-:W-:-:S02]  /*14b60*/  HADD2 R82, R82, -1028, -1028 ;  /* 0xe404e40452527430 */ /* 0x000fc40000000000 */
[----:B------:R-:W-:Y:S02]  /*14b70*/  HADD2 R78, R78, -1028, -1028 ;  /* 0xe404e4044e4e7430 */ /* 0x000fe40000000000 */
[----:B------:R-:W-:Y:S02]  /*14b80*/  HADD2 R74, R74, -1028, -1028 ;  /* 0xe404e4044a4a7430 */ /* 0x000fe40000000000 */
[----:B------:R-:W-:Y:S01]  /*14b90*/  HADD2 R71, R86, -1028, -1028 ;  /* 0xe404e40456477430 */ /* 0x000fe20000000000 */
[----:B------:R-:W-:Y:S01]  /*14ba0*/  LOP3.LUT R95, R77, 0x64006400, RZ, 0xfc, !PT ;  /* 0x640064004d5f7812 */ /* 0x000fe200078efcff */
[-C--:B------:R-:W-:Y:S02]  /*14bb0*/  HFMA2 R81, R73, R70.reuse.H0_H0, -132, -132 ;  /* 0xd820d82049517431 */ /* 0x080fe40000040046 */
[----:B------:R-:W-:Y:S02]  /*14bc0*/  HFMA2 R77, R85, R70.H0_H0, -132, -132 ;  /* 0xd820d820554d7431 */ /* 0x000fe40000040046 */
[----:B------:R-:W-:-:S02]  /*14bd0*/  HFMA2 R85, R82, R38, R34 ;  /* 0x0000002652557231 */ /* 0x000fc40000000022 */
[----:B------:R-:W-:Y:S02]  /*14be0*/  HFMA2 R73, R89, R70.H0_H0, -132, -132 ;  /* 0xd820d82059497431 */ /* 0x000fe40000040046 */
[-C--:B------:R-:W-:Y:S02]  /*14bf0*/  HFMA2 R89, R74, R38.reuse, R32 ;  /* 0x000000264a597231 */ /* 0x080fe40000000020 */
[-C--:B------:R-:W-:Y:S01]  /*14c00*/  HFMA2 R86, R78, R38.reuse, R33 ;  /* 0x000000264e567231 */ /* 0x080fe20000000021 */
[----:B------:R-:W-:Y:S01]  /*14c10*/  LOP3.LUT R93, R76, 0x64006400, RZ, 0xfc, !PT ;  /* 0x640064004c5d7812 */ /* 0x000fe200078efcff */
[----:B------:R-:W-:Y:S01]  /*14c20*/  HFMA2 R90, R71, R38, R35 ;  /* 0x00000026475a7231 */ /* 0x000fe20000000023 */
[----:B------:R-:W-:Y:S01]  /*14c30*/  LOP3.LUT R72, R37, 0x380038, RZ, 0xc0, !PT ;  /* 0x0038003825487812 */ /* 0x000fe200078ec0ff */
[----:B------:R-:W1:Y:S01]  /*14c40*/  LDS.128 R32, [UR4+0x80] ;  /* 0x00008004ff207984 */ /* 0x000e620008000c00 */
        /* <DEDUP_REMOVED lines=20> */
[-C--:B0-----:R-:W-:Y:S02]  /*14d90*/  HFMA2 R36, R84, R28.reuse, R89 ;  /* 0x0000001c54247231 */ /* 0x081fe40000000059 */
[----:B------:R-:W-:Y:S02]  /*14da0*/  HADD2 R83, R38, -1028, -1028 ;  /* 0xe404e40426537430 */ /* 0x000fe40000000000 */
[----:B------:R-:W-:-:S02]  /*14db0*/  HFMA2 R38, R85, R28, R88 ;  /* 0x0000001c55267231 */ /* 0x000fc40000000058 */
[----:B------:R-:W-:Y:S02]  /*14dc0*/  HFMA2 R87, R86, R28, R87 ;  /* 0x0000001c56577231 */ /* 0x000fe40000000057 */
[-C--:B------:R-:W-:Y:S02]  /*14dd0*/  HFMA2 R72, R91, R70.reuse.H0_H0, -132, -132 ;  /* 0xd820d8205b487431 */ /* 0x080fe40000040046 */
[----:B------:R-:W-:Y:S02]  /*14de0*/  HFMA2 R70, R95, R70.H0_H0, -132, -132 ;  /* 0xd820d8205f467431 */ /* 0x000fe40000040046 */
[----:B------:R-:W-:Y:S02]  /*14df0*/  HFMA2 R90, R83, R28, R90 ;  /* 0x0000001c535a7231 */ /* 0x000fe4000000005a */
[-C--:B------:R-:W-:Y:S02]  /*14e00*/  HFMA2 R89, R72, R29.reuse, R36 ;  /* 0x0000001d48597231 */ /* 0x080fe40000000024 */
[----:B------:R-:W-:-:S02]  /*14e10*/  HFMA2 R88, R76, R29, R38 ;  /* 0x0000001d4c587231 */ /* 0x000fc40000000026 */
[-C--:B------:R-:W-:Y:S01]  /*14e20*/  HFMA2 R87, R80, R29.reuse, R87 ;  /* 0x0000001d50577231 */ /* 0x080fe20000000057 */
[----:B------:R-:W0:Y:S01]  /*14e30*/  LDS.128 R36, [UR4+0x90] ;  /* 0x00009004ff247984 */ /* 0x000e220008000c00 */
[----:B------:R-:W-:Y:S01]  /*14e40*/  HFMA2 R90, R70, R29, R90 ;  /* 0x0000001d465a7231 */ /* 0x000fe2000000005a */
[----:B------:R-:W-:Y:S02]  /*14e50*/  LOP3.LUT R40, R40, 0x64006400, RZ, 0xfc, !PT ;  /* 0x6400640028287812 */ /* 0x000fe400078efcff */
[----:B------:R-:W-:Y:S02]  /*14e60*/  LOP3.LUT R41, R41, 0x64006400, RZ, 0xfc, !PT ;  /* 0x6400640029297812 */ /* 0x000fe400078efcff */
[----:B------:R-:W-:Y:S02]  /*14e70*/  LOP3.LUT R42, R42, 0x64006400, RZ, 0xfc, !PT ;  /* 0x640064002a2a7812 */ /* 0x000fe400078efcff */
[----:B------:R-:W-:Y:S01]  /*14e80*/  LOP3.LUT R43, R43, 0x64006400, RZ, 0xfc, !PT ;  /* 0x640064002b2b7812 */ /* 0x000fe200078efcff */
        /* <DEDUP_REMOVED lines=84> */
[----:B-----5:R-:W-:Y:S01]  /*153d0*/  @!P0 PRMT R100, R96, 0x7610, R100 ;  /* 0x0000761060648816 */ /* 0x020fe20000000064 */
[----:B------:R-:W1:Y:S01]  /*153e0*/  LDS.128 R32, [UR4+0x120] ;  /* 0x00012004ff207984 */ /* 0x000e620008000c00 */
[----:B------:R-:W-:Y:S02]  /*153f0*/  @!P0 PRMT R99, R97, 0x7610, R99 ;  /* 0x0000761061638816 */ /* 0x000fe40000000063 */
[----:B------:R-:W-:Y:S01]  /*15400*/  @!P0 PRMT R100, R100, 0x7610, R96 ;  /* 0x0000761064648816 */ /* 0x000fe20000000060 */
[----:B------:R-:W-:Y:S01]  /*15410*/  HADD2 R96, R95.H0_H0, R95.H1_H1 ;  /* 0x3000005f5f607230 */ /* 0x000fe20000000800 */
[----:B------:R-:W-:Y:S01]  /*15420*/  @!P0 PRMT R99, R99, 0x7610, R97 ;  /* 0x0000761063638816 */ /* 0x000fe20000000061 */
[----:B------:R-:W-:Y:S02]  /*15430*/  HADD2 R98, R28.H0_H0, R28.H1_H1 ;  /* 0x3000001c1c627230 */ /* 0x000fe40000000800 */
[----:B0-----:R-:W-:-:S02]  /*15440*/  HFMA2 R28, R58, R40, RZ ;  /* 0x000000283a1c7231 */ /* 0x001fc400000000ff */
[----:B------:R-:W-:Y:S02]  /*15450*/  HADD2 R97, R29.H0_H0, R29.H1_H1 ;  /* 0x3000001d1d617230 */ /* 0x000fe40000000800 */
        /* <DEDUP_REMOVED lines=69> */
[----:B------:R-:W-:Y:S02]  /*158b0*/  HADD2 R105, R42.H0_H0, R42.H1_H1 ;  /* 0x3000002a2a697230 */ /* 0x000fe40000000800 */
[-C--:B--2---:R-:W-:Y:S02]  /*158c0*/  HFMA2 R40, R58, R36.reuse, RZ ;  /* 0x000000243a287231 */ /* 0x084fe400000000ff */
[----:B------:R-:W-:Y:S02]  /*158d0*/  HADD2 R107, R41.H0_H0, R41.H1_H1 ;  /* 0x30000029296b7230 */ /* 0x000fe40000000800 */
[-C--:B------:R-:W-:Y:S02]  /*158e0*/  HFMA2 R42, R53, R36.reuse, RZ ;  /* 0x00000024352a7231 */ /* 0x080fe400000000ff */
[----:B------:R-:W-:Y:S02]  /*158f0*/  HFMA2 R41, R55, R36, RZ.H0_H0 ;  /* 0x0000002437297231 */ /* 0x000fe400000400ff */
[----:B------:R-:W-:-:S02]  /*15900*/  HFMA2 R40, R52, R37, R40 ;  /* 0x0000002534287231 */ /* 0x000fc40000000028 */
[----:B------:R-:W-:Y:S02]  /*15910*/  HFMA2 R36, R57, R36, RZ.H0_H0 ;  /* 0x0000002439247231 */ /* 0x000fe400000400ff */
[-C--:B------:R-:W-:Y:S02]  /*15920*/  HFMA2 R42, R50, R37.reuse, R42 ;  /* 0x00000025322a7231 */ /* 0x080fe4000000002a */
[-C--:B------:R-:W-:Y:S02]  /*15930*/  HFMA2 R41, R51, R37.reuse, R41 ;  /* 0x0000002533297231 */ /* 0x080fe40000000029 */
[----:B------:R-:W-:Y:S02]  /*15940*/  HFMA2 R120, R54, R37, R36 ;  /* 0x0000002536787231 */ /* 0x000fe40000000024 */
[-C--:B------:R-:W-:Y:S02]  /*15950*/  HFMA2 R36, R56, R38.reuse, R40 ;  /* 0x0000002638247231 */ /* 0x080fe40000000028 */
[----:B------:R-:W-:-:S02]  /*15960*/  HFMA2 R37, R14, R38, R41 ;  /* 0x000000260e257231 */ /* 0x000fc40000000029 */
[-C--:B------:R-:W-:Y:S02]  /*15970*/  HFMA2 R116, R2, R38.reuse, R42 ;  /* 0x0000002602747231 */ /* 0x080fe4000000002a */
[----:B------:R-:W2:Y:S01]  /*15980*/  LDS.128 R40, [UR4+0x1b0] ;  /* 0x0001b004ff287984 */ /* 0x000ea20008000c00 */
        /* <DEDUP_REMOVED lines=38> */
[-C--:B--2---:R-:W-:Y:S02]  /*15bf0*/  HFMA2 R28, R86, R40.reuse, R28 ;  /* 0x00000028561c7231 */ /* 0x084fe4000000001c */
[-C--:B------:R-:W-:Y:S02]  /*15c00*/  HFMA2 R38, R85, R40.reuse, R38 ;  /* 0x0000002855267231 */ /* 0x080fe40000000026 */
[-C--:B------:R-:W-:Y:S02]  /*15c10*/  HFMA2 R36, R84, R40.reuse, R36 ;  /* 0x0000002854247231 */ /* 0x080fe40000000024 */
[----:B------:R-:W-:-:S02]  /*15c20*/  HFMA2 R40, R83, R40, R30 ;  /* 0x0000002853287231 */ /* 0x000fc4000000001e */
[-C--:B------:R-:W-:Y:S02]  /*15c30*/  HFMA2 R37, R80, R41.reuse, R28 ;  /* 0x0000002950257231 */ /* 0x080fe4000000001c */
[----:B------:R-:W1:Y:S01]  /*15c40*/  LDS.128 R28, [UR4+0x210] ;  /* 0x00021004ff1c7984 */ /* 0x000e620008000c00 */
[-C--:B------:R-:W-:Y:S02]  /*15c50*/  HFMA2 R38, R76, R41.reuse, R38 ;  /* 0x000000294c267231 */ /* 0x080fe40000000026 */
[----:B------:R-:W-:Y:S02]  /*15c60*/  HFMA2 R36, R72, R41, R36 ;  /* 0x0000002948247231 */ /* 0x000fe40000000024 */
[-C--:B------:R-:W-:Y:S02]  /*15c70*/  HFMA2 R37, R79, R42.reuse, R37 ;  /* 0x0000002a4f257231 */ /* 0x080fe40000000025 */
[-C--:B------:R-:W-:Y:S02]  /*15c80*/  HFMA2 R38, R75, R42.reuse, R38 ;  /* 0x0000002a4b267231 */ /* 0x080fe40000000026 */
[----:B------:R-:W-:-:S02]  /*15c90*/  HFMA2 R36, R68, R42, R36 ;  /* 0x0000002a44247231 */ /* 0x000fc40000000024 */
[-C--:B------:R-:W-:Y:S02]  /*15ca0*/  HFMA2 R37, R90, R43.reuse, R37 ;  /* 0x0000002b5a257231 */ /* 0x080fe40000000025 */
[-C--:B------:R-:W-:Y:S02]  /*15cb0*/  HFMA2 R38, R89, R43.reuse, R38 ;  /* 0x0000002b59267231 */ /* 0x080fe40000000026 */
[----:B------:R-:W-:Y:S02]  /*15cc0*/  HFMA2 R36, R88, R43, R36 ;  /* 0x0000002b58247231 */ /* 0x000fe40000000024 */
[----:B------:R-:W-:Y:S02]  /*15cd0*/  HFMA2 R40, R70, R41, R40 ;  /* 0x0000002946287231 */ /* 0x000fe40000000028 */
[----:B------:R-:W-:Y:S02]  /*15ce0*/  HADD2 R116, R37.H0_H0, R37.H1_H1 ;  /* 0x3000002525747230 */ /* 0x000fe40000000800 */
[----:B------:R-:W-:-:S02]  /*15cf0*/  HADD2 R120, R38.H0_H0, R38.H1_H1 ;  /* 0x3000002626787230 */ /* 0x000fc40000000800 */
[----:B------:R-:W-:Y:S02]  /*15d00*/  HADD2 R121, R36.H0_H0, R36.H1_H1 ;  /* 0x3000002424797230 */ /* 0x000fe40000000800 */
[----:B------:R-:W2:Y:S01]  /*15d10*/  LDS.128 R36, [UR4+0x220] ;  /* 0x00022004ff247984 */ /* 0x000ea20008000c00 */
[----:B------:R-:W-:-:S04]  /*15d20*/  HFMA2 R40, R67, R42, R40 ;  /* 0x0000002a43287231 */ /* 0x000fc80000000028 */
[----:B------:R-:W-:Y:S02]  /*15d30*/  HFMA2 R40, R87, R43, R40 ;  /* 0x0000002b57287231 */ /* 0x000fe40000000028 */
[-C--:B0-----:R-:W-:Y:S02]  /*15d40*/  HFMA2 R58, R58, R32.reuse, RZ ;  /* 0x000000203a3a7231 */ /* 0x081fe400000000ff */
[-C--:B------:R-:W-:Y:S02]  /*15d50*/  HFMA2 R55, R55, R32.reuse, RZ.H0_H0 ;  /* 0x0000002037377231 */ /* 0x080fe400000400ff */
[-C--:B------:R-:W-:Y:S02]  /*15d60*/  HFMA2 R53, R53, R32.reuse, RZ ;  /* 0x0000002035357231 */ /* 0x080fe400000000ff */
[----:B------:R-:W-:Y:S01]  /*15d70*/  HADD2 R122, R40.H0_H0, R40.H1_H1 ;  /* 0x30000028287a7230 */ /* 0x000fe20000000800 */
[----:B------:R-:W-:Y:S01]  /*15d80*/  @!P0 IADD3 R40, PT, PT, R102, 0x1, RZ ;  /* 0x0000000166288810 */ /* 0x000fe20007ffe0ff */
[----:B------:R-:W-:-:S02]  /*15d90*/  HFMA2 R32, R57, R32, RZ.H0_H0 ;  /* 0x0000002039207231 */ /* 0x000fc400000400ff */
[-C--:B------:R-:W-:Y:S02]  /*15da0*/  HFMA2 R58, R52, R33.reuse, R58 ;  /* 0x00000021343a7231 */ /* 0x080fe4000000003a */
[-C--:B------:R-:W-:Y:S02]  /*15db0*/  HFMA2 R55, R51, R33.reuse, R55 ;  /* 0x0000002133377231 */ /* 0x080fe40000000037 */
[-C--:B------:R-:W-:Y:S02]  /*15dc0*/  HFMA2 R53, R50, R33.reuse, R53 ;  /* 0x0000002132357231 */ /* 0x080fe40000000035 */
[----:B------:R-:W-:Y:S01]  /*15dd0*/  HFMA2 R32, R54, R33, R32 ;  /* 0x0000002136207231 */ /* 0x000fe20000000020 */
[----:B------:R-:W-:Y:S01]  /*15de0*/  @!P0 MOV R102, R40 ;  /* 0x0000002800668202 */ /* 0x000fe20000000f00 */
        /* <DEDUP_REMOVED lines=50> */
[-C--:B------:R-:W-:Y:S01]  /*16110*/  HFMA2 R38, R75, R42.reuse, R38 ;  /* 0x0000002a4b267231 */ /* 0x080fe20000000026 */
[----:B------:R-:W-:Y:S01]  /*16120*/  @!P0 IADD3 R103, PT, PT, R115, R108, RZ ;  /* 0x0000006c73678210 */ /* 0x000fe20007ffe0ff */
[-C--:B------:R-:W-:Y:S01]  /*16130*/  HFMA2 R44, R68, R42.reuse, R34 ;  /* 0x0000002a442c7231 */ /* 0x080fe20000000022 */
[----:B------:R-:W-:Y:S01]  /*16140*/  IADD3 R108, PT, PT, R108, 0x20, RZ ;  /* 0x000000206c6c7810 */ /* 0x000fe20007ffe0ff */
[----:B------:R-:W-:-:S02]  /*16150*/  HFMA2 R35, R67, R42, R35 ;  /* 0x0000002a43237231 */ /* 0x000fc40000000023 */
[-C--:B------:R-:W-:Y:S02]  /*16160*/  HFMA2 R45, R90, R43.reuse, R45 ;  /* 0x0000002b5a2d7231 */ /* 0x080fe4000000002d */
[-C--:B------:R-:W-:Y:S01]  /*16170*/  HFMA2 R38, R89, R43.reuse, R38 ;  /* 0x0000002b59267231 */ /* 0x080fe20000000026 */
[----:B------:R-:W-:Y:S01]  /*16180*/  ISETP.GE.AND P0, PT, R108, R117, PT ;  /* 0x000000756c00720c */ /* 0x000fe20003f06270 */
[-C--:B------:R-:W-:Y:S02]  /*16190*/  HFMA2 R44, R88, R43.reuse, R44 ;  /* 0x0000002b582c7231 */ /* 0x080fe4000000002c */
[----:B------:R-:W-:Y:S02]  /*161a0*/  HFMA2 R35, R87, R43, R35 ;  /* 0x0000002b57237231 */ /* 0x000fe40000000023 */
        /* <DEDUP_REMOVED lines=33> */
.L_x_2631:
        /* <DEDUP_REMOVED lines=8> */
.L_x_2634:
[----:B------:R0:W2:Y:S01]  /*16440*/  LDG.E.128.CONSTANT R16, desc[UR8][R80.64] ;  /* 0x0000000850107981 */ /* 0x0000a2000c1e9d00 */
[----:B------:R-:W-:-:S03]  /*16450*/  ISETP.NE.AND P0, PT, R108, R103, PT ;  /* 0x000000676c00720c */ /* 0x000fc60003f05270 */
[----:B------:R-:W3:Y:S10]  /*16460*/  LDS.128 R24, [UR4] ;  /* 0x00000004ff187984 */ /* 0x000ef40008000c00 */
[----:B------:R-:W-:-:S06]  /*16470*/  @!P0 LEA R14, R102, R1, 0x3 ;  /* 0x00000001660e8211 */ /* 0x000fcc00078e18ff */
[----:B------:R-:W4:Y:S01]  /*16480*/  @!P0 LDL.64 R14, [R14+0x8] ;  /* 0x000008000e0e8983 */ /* 0x000f220000100a00 */
[----:B------:R-:W-:-:S05]  /*16490*/  @!P0 MOV R32, R0 ;  /* 0x0000000000208202 */ /* 0x000fca0000000f00 */
[----:B------:R5:W4:Y:S01]  /*164a0*/  @!P0 LDG.E.U16.CONSTANT R35, desc[UR8][R32.64] ;  /* 0x0000000820238981 */ /* 0x000b22000c1e9500 */
[----:B------:R-:W-:Y:S01]  /*164b0*/  @!P0 IADD3 R20, PT, PT, R102, 0x1, RZ ;  /* 0x0000000166148810 */ /* 0x000fe20007ffe0ff */
[----:B------:R-:W-:Y:S01]  /*164c0*/  HFMA2 R39, -RZ, RZ, 0, 0.25 ;  /* 0x00003400ff277431 */ /* 0x000fe200000001ff */
[----:B------:R-:W-:Y:S01]  /*164d0*/  MOV R45, 0x2c00 ;  /* 0x00002c00002d7802 */ /* 0x000fe20000000f00 */
[----:B------:R-:W-:Y:S01]  /*164e0*/  HFMA2 R57, -RZ, RZ, 0, 0.015625 ;  /* 0x00002400ff397431 */ /* 0x000fe200000001ff */
[----:B------:R-:W-:Y:S02]  /*164f0*/  @!P0 MOV R102, R20 ;  /* 0x0000001400668202 */ /* 0x000fe40000000f00 */
[----:B------:R-:W-:Y:S02]  /*16500*/  PRMT R39, R39, 0x5410, R39 ;  /* 0x0000541027277816 */ /* 0x000fe40000000027 */
[----:B------:R-:W-:Y:S02]  /*16510*/  MOV R101, UR12 ;  /* 0x0000000c00657c02 */ /* 0x000fe40008000f00 */
[----:B------:R-:W-:-:S03]  /*16520*/  IADD3 R0, P1, PT, R0, 0x40, RZ ;  /* 0x0000004000007810 */ /* 0x000fc60007f3e0ff */
[----:B0-----:R-:W-:Y:S01]  /*16530*/  IMAD.WIDE R80, R101, 0x4, R80 ;  /* 0x0000000465507825 */ /* 0x001fe200078e0250 */
[----:B-----5:R-:W-:Y:S02]  /*16540*/  IADD3.X R33, PT, PT, RZ, R33, RZ, P1, !PT ;  /* 0x00000021ff217210 */ /* 0x020fe40000ffe4ff */
        /* <DEDUP_REMOVED lines=18> */
[----:B------:R-:W-:Y:S01]  /*16670*/  SHF.R.U32.HI R31, RZ, 0x8, R19 ;  /* 0x00000008ff1f7819 */ /* 0x000fe20000011613 */
[-C--:B------:R-:W-:Y:S01]  /*16680*/  HFMA2 R38, R38, R39.reuse.H1_H1, -258, -258 ;  /* 0xdc08dc0826267431 */ /* 0x080fe20000060027 */
[----:B------:R-:W-:Y:S02]  /*16690*/  LOP3.LUT R36, R17, 0x64006400, RZ, 0xfc, !PT ;  /* 0x6400640011247812 */ /* 0x000fe400078efcff */
[----:B------:R-:W-:Y:S02]  /*166a0*/  LOP3.LUT R41, R18, 0x64006400, RZ, 0xfc, !PT ;  /* 0x6400640012297812 */ /* 0x000fe400078efcff */
[C---:B------:R-:W-:Y:S01]  /*166b0*/  LOP3.LUT R56, R19.reuse, 0x30003, RZ, 0xc0, !PT ;  /* 0x0003000313387812 */ /* 0x040fe200078ec0ff */
[-C--:B------:R-:W-:Y:S01]  /*166c0*/  HFMA2 R36, R36, R39.reuse.H1_H1, -258, -258 ;  /* 0xdc08dc0824247431 */ /* 0x080fe20000060027 */
[C---:B------:R-:W-:Y:S01]  /*166d0*/  LOP3.LUT R42, R19.reuse, 0x300030, RZ, 0xc0, !PT ;  /* 0x00300030132a7812 */ /* 0x040fe200078ec0ff */
[----:B------:R-:W-:Y:S01]  /*166e0*/  HFMA2 R41, R41, R39.H1_H1, -258, -258 ;  /* 0xdc08dc0829297431 */ /* 0x000fe20000060027 */
[----:B------:R-:W-:-:S02]  /*166f0*/  LOP3.LUT R62, R19, 0xc000c0, RZ, 0xc0, !PT ;  /* 0x00c000c0133e7812 */ /* 0x000fc400078ec0ff */
[----:B------:R-:W-:Y:S02]  /*16700*/  LOP3.LUT R17, R30, 0xc000c, RZ, 0xc0, !PT ;  /* 0x000c000c1e117812 */ /* 0x000fe400078ec0ff */
[----:B------:R-:W-:Y:S02]  /*16710*/  LOP3.LUT R18, R29, 0xc000c, RZ, 0xc0, !PT ;  /* 0x000c000c1d127812 */ /* 0x000fe400078ec0ff */
[----:B------:R-:W-:Y:S02]  /*16720*/  LOP3.LUT R16, R16, 0x64006400, RZ, 0xfc, !PT ;  /* 0x6400640010107812 */ /* 0x000fe400078efcff */
[----:B------:R-:W-:Y:S02]  /*16730*/  LOP3.LUT R19, R31, 0xc000c, RZ, 0xc0, !PT ;  /* 0x000c000c1f137812 */ /* 0x000fe400078ec0ff */
[----:B------:R-:W-:Y:S01]  /*16740*/  LOP3.LUT R20, R20, 0x64006400, RZ, 0xfc, !PT ;  /* 0x6400640014147812 */ /* 0x000fe200078efcff */
[----:B------:R-:W-:Y:S01]  /*16750*/  HFMA2 R40, R16, R39.H1_H1, -258, -258 ;  /* 0xdc08dc0810287431 */ /* 0x000fe20000060027 */
[----:B------:R-:W-:-:S02]  /*16760*/  LOP3.LUT R17, R17, 0x64006400, RZ, 0xfc, !PT ;  /* 0x6400640011117812 */ /* 0x000fc400078efcff */
[----:B------:R-:W-:Y:S01]  /*16770*/  LOP3.LUT R18, R18, 0x64006400, RZ, 0xfc, !PT ;  /* 0x6400640012127812 */ /* 0x000fe200078efcff */
[-C--:B------:R-:W-:Y:S01]  /*16780*/  HFMA2 R32, R20, R39.reuse.H1_H1, -258, -258 ;  /* 0xdc08dc0814207431 */ /* 0x080fe20000060027 */
[----:B------:R-:W-:Y:S01]  /*16790*/  LOP3.LUT R19, R19, 0x64006400, RZ, 0xfc, !PT ;  /* 0x6400640013137812 */ /* 0x000fe200078efcff */
[-C--:B------:R-:W-:Y:S01]  /*167a0*/  HFMA2 R37, R17, R39.reuse.H1_H1, -258, -258 ;  /* 0xdc08dc0811257431 */ /* 0x080fe20000060027 */
[----:B------:R-:W-:Y:S01]  /*167b0*/  LOP3.LUT R16, R28, 0x300030, RZ, 0xc0, !PT ;  /* 0x003000301c107812 */ /* 0x000fe200078ec0ff */
[-C--:B------:R-:W-:Y:S01]  /*167c0*/  HFMA2 R34, R18, R39.reuse.H1_H1, -258, -258 ;  /* 0xdc08dc0812227431 */ /* 0x080fe20000060027 */
[----:B------:R-:W-:Y:S01]  /*167d0*/  LOP3.LUT R17, R30, 0x300030, RZ, 0xc0, !PT ;  /* 0x003000301e117812 */ /* 0x000fe200078ec0ff */
[----:B------:R-:W-:Y:S01]  /*167e0*/  HFMA2 R39, R19, R39.H1_H1, -258, -258 ;  /* 0xdc08dc0813277431 */ /* 0x000fe20000060027 */
        /* <DEDUP_REMOVED lines=20> */
[----:B------:R-:W0:Y:S01]  /*16930*/  LDS.128 R20, [UR4+0x10] ;  /* 0x00001004ff147984 */ /* 0x000e220008000c00 */
        /* <DEDUP_REMOVED lines=18> */
[----:B------:R-:W-:Y:S01]  /*16a60*/  HFMA2 R51, R18, R57.H0_H0, -18, -18 ;  /* 0xcc80cc8012337431 */ /* 0x000fe20000040039 */
[----:B------:R-:W-:Y:S01]  /*16a70*/  LOP3.LUT R62, R19, 0x64006400, RZ, 0xfc, !PT ;  /* 0x64006400133e7812 */ /* 0x000fe200078efcff */
[-C--:B---3--:R-:W-:Y:S02]  /*16a80*/  HFMA2 R16, R58, R24.reuse, RZ ;  /* 0x000000183a107231 */ /* 0x088fe400000000ff */
[-C--:B------:R-:W-:Y:S02]  /*16a90*/  HFMA2 R19, R59, R24.reuse, RZ.H0_H0 ;  /* 0x000000183b137231 */ /* 0x080fe400000400ff */
[-C--:B------:R-:W-:Y:S02]  /*16aa0*/  HFMA2 R18, R60, R24.reuse, RZ ;  /* 0x000000183c127231 */ /* 0x080fe400000000ff */
[----:B------:R-:W-:Y:S01]  /*16ab0*/  HFMA2 R24, R61, R24, RZ.H0_H0 ;  /* 0x000000183d187231 */ /* 0x000fe200000400ff */
[----:B------:R-:W-:Y:S01]  /*16ac0*/  LOP3.LUT R56, R17, 0x64006400, RZ, 0xfc, !PT ;  /* 0x6400640011387812 */ /* 0x000fe200078efcff */
[----:B------:R-:W-:-:S02]  /*16ad0*/  HFMA2 R16, R32, R25, R16 ;  /* 0x0000001920107231 */ /* 0x000fc40000000010 */
[-C--:B------:R-:W-:Y:S02]  /*16ae0*/  HFMA2 R19, R38, R25.reuse, R19 ;  /* 0x0000001926137231 */ /* 0x080fe40000000013 */
[-C--:B------:R-:W-:Y:S02]  /*16af0*/  HFMA2 R18, R36, R25.reuse, R18 ;  /* 0x0000001924127231 */ /* 0x080fe40000000012 */
[----:B------:R-:W-:Y:S01]  /*16b00*/  HFMA2 R17, R41, R25, R24 ;  /* 0x0000001929117231 */ /* 0x000fe20000000018 */
[----:B------:R-:W-:Y:S01]  /*16b10*/  LOP3.LUT R52, R55, 0x64006400, RZ, 0xfc, !PT ;  /* 0x6400640037347812 */ /* 0x000fe200078efcff */
[-C--:B------:R-:W-:Y:S02]  /*16b20*/  HFMA2 R55, R56, R57.reuse.H0_H0, -18, -18 ;  /* 0xcc80cc8038377431 */ /* 0x080fe40000040039 */
[----:B------:R-:W-:Y:S02]  /*16b30*/  HFMA2 R25, R42, R26, R16 ;  /* 0x0000001a2a197231 */ /* 0x000fe40000000010 */
[----:B------:R-:W-:-:S02]  /*16b40*/  HFMA2 R56, R62, R57.H0_H0, -18, -18 ;  /* 0xcc80cc803e387431 */ /* 0x000fc40000040039 */
[-C--:B------:R-:W-:Y:S02]  /*16b50*/  HFMA2 R62, R49, R26.reuse, R18 ;  /* 0x0000001a313e7231 */ /* 0x080fe40000000012 */
[-C--:B------:R-:W-:Y:S01]  /*16b60*/  HFMA2 R24, R43, R26.reuse, R19 ;  /* 0x0000001a2b187231 */ /* 0x080fe20000000013 */
[----:B------:R-:W-:Y:S01]  /*16b70*/  LOP3.LUT R28, R28, 0x30003, RZ, 0xc0, !PT ;  /* 0x000300031c1c7812 */ /* 0x000fe200078ec0ff */
[----:B------:R-:W-:Y:S01]  /*16b80*/  HFMA2 R26, R44, R26, R17 ;  /* 0x0000001a2c1a7231 */ /* 0x000fe20000000011 */
[----:B------:R-:W-:Y:S01]  /*16b90*/  LOP3.LUT R30, R30, 0x30003, RZ, 0xc0, !PT ;  /* 0x000300031e1e7812 */ /* 0x000fe200078ec0ff */
[----:B------:R-:W2:Y:S01]  /*16ba0*/  LDS.128 R16, [UR4+0x80] ;  /* 0x00008004ff107984 */ /* 0x000ea20008000c00 */
[----:B------:R-:W-:Y:S01]  /*16bb0*/  LOP3.LUT R29, R29, 0x30003, RZ, 0xc0, !PT ;  /* 0x000300031d1d7812 */ /* 0x000fe200078ec0ff */
[----:B------:R-:W-:Y:S01]  /*16bc0*/  HFMA2 R52, R52, R57.H0_H0, -18, -18 ;  /* 0xcc80cc8034347431 */ /* 0x000fe20000040039 */
        /* <DEDUP_REMOVED lines=9> */
[----:B------:R-:W3:Y:S01]  /*16c60*/  LDS.128 R24, [UR4+0x90] ;  /* 0x00009004ff187984 */ /* 0x000ee20008000c00 */
[----:B------:R-:W-:Y:S01]  /*16c70*/  HFMA2 R57, R64, R57.H0_H0, -18, -18 ;  /* 0xcc80cc8040397431 */ /* 0x000fe20000040039 */
[----:B----4-:R-:W-:Y:S01]  /*16c80*/  @!P0 PRMT R100, R14, 0x7610, R100 ;  /* 0x000076100e648816 */ /* 0x010fe20000000064 */
[----:B------:R-:W-:Y:S01]  /*16c90*/  HADD2 R62, R28, -1026, -1026 ;  /* 0xe402e4021c3e7430 */ /* 0x000fe20000000000 */
[----:B------:R-:W-:Y:S01]  /*16ca0*/  @!P0 PRMT R99, R15, 0x7610, R99 ;  /* 0x000076100f638816 */ /* 0x000fe20000000063 */
[----:B------:R-:W-:Y:S01]  /*16cb0*/  HADD2 R63, R30, -1026, -1026 ;  /* 0xe402e4021e3f7430 */ /* 0x000fe20000000000 */
[----:B------:R-:W-:Y:S01]  /*16cc0*/  @!P0 PRMT R100, R100, 0x7610, R14 ;  /* 0x0000761064648816 */ /* 0x000fe2000000000e */
[----:B------:R-:W-:-:S02]  /*16cd0*/  HADD2 R64, R29, -1026, -1026 ;  /* 0xe402e4021d407430 */ /* 0x000fc40000000000 */
[-C--:B0-----:R-:W-:Y:S02]  /*16ce0*/  HFMA2 R66, R62, R20.reuse, R66 ;  /* 0x000000143e427231 */ /* 0x081fe40000000042 */
[----:B------:R-:W-:Y:S01]  /*16cf0*/  HADD2 R65, R31, -1026, -1026 ;  /* 0xe402e4021f417430 */ /* 0x000fe20000000000 */
[----:B------:R-:W-:Y:S01]  /*16d00*/  @!P0 PRMT R99, R99, 0x7610, R15 ;  /* 0x0000761063638816 */ /* 0x000fe2000000000f */
        /* <DEDUP_REMOVED lines=15> */
[----:B------:R-:W-:Y:S01]  /*16e00*/  @!P0 IADD3 R103, PT, PT, R35, R108, RZ ;  /* 0x0000006c23678210 */ /* 0x000fe20007ffe0ff */
[----:B------:R-:W0:Y:S01]  /*16e10*/  LDS.128 R20, [UR4+0x100] ;  /* 0x00010004ff147984 */ /* 0x000e220008000c00 */
        /* <DEDUP_REMOVED lines=13> */
[----:B------:R-:W2:Y:S01]  /*16ef0*/  LDS.128 R28, [UR4+0x110] ;  /* 0x00011004ff1c7984 */ /* 0x000ea20008000c00 */
        /* <DEDUP_REMOVED lines=20> */
[----:B------:R-:W-:Y:S01]  /*17040*/  IADD3 R108, PT, PT, R108, 0x10, RZ ;  /* 0x000000106c6c7810 */ /* 0x000fe20007ffe0ff */
[----:B------:R-:W-:Y:S02]  /*17050*/  HADD2 R70, R17.H0_H0, R17.H1_H1 ;  /* 0x3000001111467230 */ /* 0x000fe40000000800 */
[----:B------:R-:W3:Y:S01]  /*17060*/  LDS.128 R16, [UR4+0x180] ;  /* 0x00018004ff107984 */ /* 0x000ee20008000c00 */
[----:B------:R-:W-:Y:S01]  /*17070*/  ISETP.GE.AND P0, PT, R108, R109, PT ;  /* 0x0000006d6c00720c */ /* 0x000fe20003f06270 */
        /* <DEDUP_REMOVED lines=28> */
[-C--:B------:R-:W-:Y:S02]  /*17240*/  HFMA2 R20, R54, R31.reuse, R20 ;  /* 0x0000001f36147231 */ /* 0x080fe40000000014 */
[-C--:B------:R-:W-:Y:S02]  /*17250*/  HFMA2 R21, R55, R31.reuse, R21 ;  /* 0x0000001f37157231 */ /* 0x080fe40000000015 */
[----:B------:R-:W-:Y:S02]  /*17260*/  HFMA2 R28, R46, R30, R23 ;  /* 0x0000001e2e1c7231 */ /* 0x000fe40000000017 */
[-C--:B------:R-:W-:Y:S02]  /*17270*/  HFMA2 R75, R57, R31.reuse, R22 ;  /* 0x0000001f394b7231 */ /* 0x080fe40000000016 */
[----:B------:R-:W-:Y:S02]  /*17280*/  HADD2 R72, R20.H0_H0, R20.H1_H1 ;  /* 0x3000001414487230 */ /* 0x000fe40000000800 */
[----:B------:R-:W-:-:S02]  /*17290*/  HFMA2 R28, R56, R31, R28 ;  /* 0x0000001f381c7231 */ /* 0x000fc4000000001c */
[----:B------:R-:W-:Y:S02]  /*172a0*/  HADD2 R73, R21.H0_H0, R21.H1_H1 ;  /* 0x3000001515497230 */ /* 0x000fe40000000800 */
[----:B------:R-:W2:Y:S01]  /*172b0*/  LDS.128 R20, [UR4+0x200] ;  /* 0x00020004ff147984 */ /* 0x000ea20008000c00 */
[----:B------:R-:W-:Y:S02]  /*172c0*/  HADD2 R74, R28.H0_H0, R28.H1_H1 ;  /* 0x3000001c1c4a7230 */ /* 0x000fe40000000800 */
[-C--:B---3--:R-:W-:Y:S02]  /*172d0*/  HFMA2 R28, R58, R16.reuse, RZ ;  /* 0x000000103a1c7231 */ /* 0x088fe400000000ff */
        /* <DEDUP_REMOVED lines=12> */
[----:B------:R-:W3:Y:S01]  /*173a0*/  LDS.128 R28, [UR4+0x210] ;  /* 0x00021004ff1c7984 */ /* 0x000ee20008000c00 */
[-C--:B------:R-:W-:Y:S02]  /*173b0*/  HFMA2 R17, R51, R19.reuse, R17 ;  /* 0x0000001333117231 */ /* 0x080fe40000000011 */
[-C--:B------:R-:W-:Y:S02]  /*173c0*/  HFMA2 R76, R52, R19.reuse, R76 ;  /* 0x00000013344c7231 */ /* 0x080fe4000000004c */
[----:B------:R-:W-:Y:S01]  /*173d0*/  HFMA2 R18, R53, R19, R18 ;  /* 0x0000001335127231 */ /* 0x000fe20000000012 */
[----:B------:R-:W-:Y:S01]  /*173e0*/  PRMT R72, R72, 0x5410, R73 ;  /* 0x0000541048487816 */ /* 0x000fe20000000049 */
[----:B------:R-:W-:Y:S01]  /*173f0*/  HADD2 R66, R66.H0_H0, R66.H1_H1 ;  /* 0x3000004242427230 */ /* 0x000fe20000000800 */
[----:B------:R-:W-:Y:S01]  /*17400*/  UIADD3 UR4, UPT, UPT, UR4, 0x20, URZ ;  /* 0x0000002004047890 */ /* 0x000fe2000fffe0ff */
[----:B------:R-:W-:-:S02]  /*17410*/  HADD2 R67, R67.H0_H0, R67.H1_H1 ;  /* 0x3000004343437230 */ /* 0x000fc40000000800 */
[----:B------:R-:W-:Y:S02]  /*17420*/  HADD2 R14, R14.H0_H0, R14.H1_H1 ;  /* 0x3000000e0e0e7230 */ /* 0x000fe40000000800 */
[----:B------:R-:W-:Y:S02]  /*17430*/  HFMA2 R9, R72, R100, R9 ;  /* 0x0000006448097231 */ /* 0x000fe40000000009 */
[----:B------:R-:W-:Y:S01]  /*17440*/  HADD2 R15, R15.H0_H0, R15.H1_H1 ;  /* 0x3000000f0f0f7230 */ /* 0x000fe20000000800 */
[----:B------:R-:W-:Y:S01]  /*17450*/  PRMT R66, R66, 0x5410, R67 ;  /* 0x0000541042427816 */ /* 0x000fe20000000043 */
[----:B------:R-:W-:Y:S02]  /*17460*/  HADD2 R69, R69.H0_H0, R69.H1_H1 ;  /* 0x3000004545457230 */ /* 0x000fe40000000800 */
        /* <DEDUP_REMOVED lines=11> */
[-C--:B--2---:R-:W-:Y:S02]  /*17520*/  HFMA2 R59, R59, R20.reuse, RZ.H0_H0 ;  /* 0x000000143b3b7231 */ /* 0x084fe400000400ff */
        /* <DEDUP_REMOVED lines=18> */
[-C--:B---3--:R-:W-:Y:S02]  /*17650*/  HFMA2 R20, R62, R28.reuse, R25 ;  /* 0x0000001c3e147231 */ /* 0x088fe40000000019 */
        /* <DEDUP_REMOVED lines=17> */
[----:B------:R-:W-:Y:S01]  /*17770*/  PRMT R14, R14, 0x5410, R15 ;  /* 0x000054100e0e7816 */ /* 0x000fe2000000000f */
[----:B------:R-:W-:Y:S01]  /*17780*/  HADD2 R16, R16.H0_H0, R16.H1_H1 ;  /* 0x3000001010107230 */ /* 0x000fe20000000800 */
[----:B------:R-:W-:Y:S01]  /*17790*/  PRMT R68, R68, 0x5410, R69 ;  /* 0x0000541044447816 */ /* 0x000fe20000000045 */
[----:B------:R-:W-:-:S02]  /*177a0*/  HADD2 R17, R17.H0_H0, R17.H1_H1 ;  /* 0x3000001111117230 */ /* 0x000fc40000000800 */
[-C--:B------:R-:W-:Y:S02]  /*177b0*/  HFMA2 R13, R66, R100.reuse, R13 ;  /* 0x00000064420d7231 */ /* 0x080fe4000000000d */
[----:B------:R-:W-:Y:S02]  /*177c0*/  HADD2 R27, R27.H0_H0, R27.H1_H1 ;  /* 0x3000001b1b1b7230 */ /* 0x000fe40000000800 */
[----:B------:R-:W-:Y:S02]  /*177d0*/  HFMA2 R11, R14, R100, R11 ;  /* 0x000000640e0b7231 */ /* 0x000fe4000000000b */
[----:B------:R-:W-:Y:S01]  /*177e0*/  HADD2 R59, R59.H0_H0, R59.H1_H1 ;  /* 0x3000003b3b3b7230 */ /* 0x000fe20000000800 */
[----:B------:R-:W-:Y:S01]  /*177f0*/  PRMT R16, R16, 0x5410, R17 ;  /* 0x0000541010107816 */ /* 0x000fe20000000011 */
[----:B------:R-:W-:Y:S02]  /*17800*/  HADD2 R71, R71.H0_H0, R71.H1_H1 ;  /* 0x3000004747477230 */ /* 0x000fe40000000800 */
[----:B------:R-:W-:Y:S01]  /*17810*/  HADD2 R75, R75.H0_H0, R75.H1_H1 ;  /* 0x3000004b4b4b7230 */ /* 0x000fe20000000800 */
[----:B------:R-:W-:Y:S01]  /*17820*/  PRMT R27, R27, 0x5410, R59 ;  /* 0x000054101b1b7816 */ /* 0x000fe2000000003b */
[----:B------:R-:W-:Y:S01]  /*17830*/  HADD2 R18, R18.H0_H0, R18.H1_H1 ;  /* 0x3000001212127230 */ /* 0x000fe20000000800 */
[----:B------:R-:W-:Y:S01]  /*17840*/  PRMT R70, R70, 0x5410, R71 ;  /* 0x0000541046467816 */ /* 0x000fe20000000047 */
[----:B------:R-:W-:Y:S01]  /*17850*/  HADD2 R19, R19.H0_H0, R19.H1_H1 ;  /* 0x3000001313137230 */ /* 0x000fe20000000800 */
[----:B------:R-:W-:Y:S01]  /*17860*/  PRMT R74, R74, 0x5410, R75 ;  /* 0x000054104a4a7816 */ /* 0x000fe2000000004b */
[----:B------:R-:W-:-:S02]  /*17870*/  HADD2 R28, R28.H0_H0, R28.H1_H1 ;  /* 0x3000001c1c1c7230 */ /* 0x000fc40000000800 */
[-C--:B------:R-:W-:Y:S02]  /*17880*/  HFMA2 R7, R16, R100.reuse, R7 ;  /* 0x0000006410077231 */ /* 0x080fe40000000007 */
[----:B------:R-:W-:Y:S01]  /*17890*/  HADD2 R29, R29.H0_H0, R29.H1_H1 ;  /* 0x3000001d1d1d7230 */ /* 0x000fe20000000800 */
[----:B------:R-:W-:Y:S01]  /*178a0*/  PRMT R18, R18, 0x5410, R19 ;  /* 0x0000541012127816 */ /* 0x000fe20000000013 */
[----:B------:R-:W-:Y:S02]  /*178b0*/  HFMA2 R5, R27, R100, R5 ;  /* 0x000000641b057231 */ /* 0x000fe40000000005 */
[-C--:B------:R-:W-:Y:S01]  /*178c0*/  HFMA2 R12, R68, R99.reuse, R12 ;  /* 0x00000063440c7231 */ /* 0x080fe2000000000c */
[----:B------:R-:W-:Y:S01]  /*178d0*/  PRMT R28, R28, 0x5410, R29 ;  /* 0x000054101c1c7816 */ /* 0x000fe2000000001d */
[-C--:B------:R-:W-:Y:S02]  /*178e0*/  HFMA2 R10, R70, R99.reuse, R10 ;  /* 0x00000063460a7231 */ /* 0x080fe4000000000a */
[----:B------:R-:W-:-:S02]  /*178f0*/  HFMA2 R8, R74, R99, R8 ;  /* 0x000000634a087231 */ /* 0x000fc40000000008 */
[-C--:B------:R-:W-:Y:S02]  /*17900*/  HFMA2 R6, R18, R99.reuse, R6 ;  /* 0x0000006312067231 */ /* 0x080fe40000000006 */
[----:B------:R-:W-:Y:S01]  /*17910*/  HFMA2 R4, R28, R99, R4 ;  /* 0x000000631c047231 */ /* 0x000fe20000000004 */
[----:B------:R-:W-:Y:S06]  /*17920*/  @!P0 BRA `(.L_x_2634) ;  /* 0xffffffe800c48947 */ /* 0x000fec000383ffff */
.L_x_2633:
        /* <DEDUP_REMOVED lines=12> */
.L_x_2638:
[----:B------:R-:W0:Y:S02]  /*179f0*/  LDS R2, [R0] ;  /* 0x0000000000027984 */ /* 0x000e240000000800 */
[----:B0-----:R-:W-:-:S05]  /*17a00*/  HADD2 R3, R2, R13 ;  /* 0x0000000d02037230 */ /* 0x001fca0000000000 */
[----:B------:R-:W0:Y:S02]  /*17a10*/  ATOMS.CAST.SPIN P0, [R0], R2, R3 ;  /* 0x000000020000758d */ /* 0x000e240001800003 */
[----:B0-----:R-:W-:Y:S05]  /*17a20*/  @!P0 BRA `(.L_x_2638) ;  /* 0xfffffffc00f08947 */ /* 0x001fea000383ffff */
[----:B------:R-:W-:Y:S05]  /*17a30*/  BRA `(.L_x_2636) ;  /* 0x00000000000c7947 */ /* 0x000fea0003800000 */
.L_x_2637:
[----:B------:R-:W2:Y:S02]  /*17a40*/  LD.E R0, desc[UR8][R14.64] ;  /* 0x000000080e007980 */ /* 0x000ea4000c101900 */
[----:B--2---:R-:W-:-:S05]  /*17a50*/  IADD3 R3, PT, PT, R13, R0, RZ ;  /* 0x000000000d037210 */ /* 0x004fca0007ffe0ff */
[----:B------:R0:W-:Y:S02]  /*17a60*/  ST.E desc[UR8][R14.64], R3 ;  /* 0x000000030e007985 */ /* 0x0001e4000c101908 */
.L_x_2636:
[----:B------:R-:W-:Y:S05]  /*17a70*/  BSYNC.RECONVERGENT B0 ;  /* 0x0000000000007941 */ /* 0x000fea0003800200 */
.L_x_2635:
[----:B------:R1:W-:Y:S01]  /*17a80*/  ATOM.E.ADD.F16x2.RN.STRONG.GPU P0, RZ, desc[UR8][R14.64+0x4], R17 ;  /* 0x800004110eff79a2 */ /* 0x0003e2000c10e108 */
[----:B------:R-:W-:Y:S04]  /*17a90*/  BSSY.RECONVERGENT B0, `(.L_x_2639) ;  /* 0x000000e000007945 */ /* 0x000fe80003800200 */
[----:B-1----:R-:W-:Y:S05]  /*17aa0*/  @P0 BRA `(.L_x_2640) ;  /* 0x0000000000300947 */ /* 0x002fea0003800000 */
[----:B------:R-:W1:Y:S02]  /*17ab0*/  QSPC.E.S P0, RZ, [R14+0x4] ;  /* 0x000004000eff73aa */ /* 0x000e640000000500 */
[----:B-1----:R-:W-:Y:S05]  /*17ac0*/  @!P0 BRA `(.L_x_2641) ;  /* 0x00000000001c8947 */ /* 0x002fea0003800000 */
[----:B------:R-:W-:-:S04]  /*17ad0*/  MOV R2, R14 ;  /* 0x0000000e00027202 */ /* 0x000fc80000000f00 */
[----:B------:R-:W-:-:S07]  /*17ae0*/  MOV R0, R2 ;  /* 0x0000000200007202 */ /* 0x000fce0000000f00 */
.L_x_2642:
[----:B------:R-:W0:Y:S02]  /*17af0*/  LDS R2, [R0+0x4] ;  /* 0x0000040000027984 */ /* 0x000e240000000800 */
[----:B0-----:R-:W-:-:S05]  /*17b00*/  HFMA2 R3, R2, 1, 1, R17 ;  /* 0x3c003c0002037831 */ /* 0x001fca0000000011 */
[----:B------:R-:W0:Y:S02]  /*17b10*/  ATOMS.CAST.SPIN P0, [R0+0x4], R2, R3 ;  /* 0x000004020000758d */ /* 0x000e240001800003 */
[----:B0-----:R-:W-:Y:S05]  /*17b20*/  @!P0 BRA `(.L_x_2642) ;  /* 0xfffffffc00f08947 */ /* 0x001fea000383ffff */
[----:B------:R-:W-:Y:S05]  /*17b30*/  BRA `(.L_x_2640) ;  /* 0x00000000000c7947 */ /* 0x000fea0003800000 */
.L_x_2641:
[----:B------:R-:W0:Y:S02]  /*17b40*/  LD.E R0, desc[UR8][R14.64+0x4] ;  /* 0x000004080e007980 */ /* 0x000e24000c101900 */
[----:B0-----:R-:W-:-:S05]  /*17b50*/  IADD3 R3, PT, PT, R17, R0, RZ ;  /* 0x0000000011037210 */ /* 0x001fca0007ffe0ff */
[----:B------:R1:W-:Y:S02]  /*17b60*/  ST.E desc[UR8][R14.64+0x4], R3 ;  /* 0x000004030e007985 */ /* 0x0003e4000c101908 */
.L_x_2640:
[----:B------:R-:W-:Y:S05]  /*17b70*/  BSYNC.RECONVERGENT B0 ;  /* 0x0000000000007941 */ /* 0x000fea0003800200 */
.L_x_2639:
        /* <DEDUP_REMOVED lines=10> */
.L_x_2646:
[----:B------:R-:W0:Y:S02]  /*17c20*/  LDS R2, [R0] ;  /* 0x0000000000027984 */ /* 0x000e240000000800 */
[----:B0-----:R-:W-:-:S05]  /*17c30*/  HADD2 R3, R2, R11 ;  /* 0x0000000b02037230 */ /* 0x001fca0000000000 */
[----:B------:R-:W0:Y:S02]  /*17c40*/  ATOMS.CAST.SPIN P0, [R0], R2, R3 ;  /* 0x000000020000758d */ /* 0x000e240001800003 */
[----:B0-----:R-:W-:Y:S05]  /*17c50*/  @!P0 BRA `(.L_x_2646) ;  /* 0xfffffffc00f08947 */ /* 0x001fea000383ffff */
[----:B------:R-:W-:Y:S05]  /*17c60*/  BRA `(.L_x_2644) ;  /* 0x00000000000c7947 */ /* 0x000fea0003800000 */
.L_x_2645:
[----:B------:R-:W2:Y:S02]  /*17c70*/  LD.E R0, desc[UR8][R14.64] ;  /* 0x000000080e007980 */ /* 0x000ea4000c101900 */
[----:B--2---:R-:W-:-:S05]  /*17c80*/  IADD3 R3, PT, PT, R11, R0, RZ ;  /* 0x000000000b037210 */ /* 0x004fca0007ffe0ff */
[----:B------:R0:W-:Y:S02]  /*17c90*/  ST.E desc[UR8][R14.64], R3 ;  /* 0x000000030e007985 */ /* 0x0001e4000c101908 */
.L_x_2644:
[----:B------:R-:W-:Y:S05]  /*17ca0*/  BSYNC.RECONVERGENT B0 ;  /* 0x0000000000007941 */ /* 0x000fea0003800200 */
.L_x_2643:
[----:B------:R1:W-:Y:S01]  /*17cb0*/  ATOM.E.ADD.F16x2.RN.STRONG.GPU P0, RZ, desc[UR8][R14.64+0x4], R13 ;  /* 0x8000040d0eff79a2 */ /* 0x0003e2000c10e108 */
[----:B------:R-:W-:Y:S04]  /*17cc0*/  BSSY.RECONVERGENT B0, `(.L_x_2647) ;  /* 0x000000e000007945 */ /* 0x000fe80003800200 */
[----:B-1----:R-:W-:Y:S05]  /*17cd0*/  @P0 BRA `(.L_x_2648) ;  /* 0x0000000000300947 */ /* 0x002fea0003800000 */
[----:B------:R-:W1:Y:S02]  /*17ce0*/  QSPC.E.S P0, RZ, [R14+0x4] ;  /* 0x000004000eff73aa */ /* 0x000e640000000500 */
[----:B-1----:R-:W-:Y:S05]  /*17cf0*/  @!P0 BRA `(.L_x_2649) ;  /* 0x00000000001c8947 */ /* 0x002fea0003800000 */
[----:B------:R-:W-:-:S04]  /*17d00*/  MOV R2, R14 ;  /* 0x0000000e00027202 */ /* 0x000fc80000000f00 */
[----:B------:R-:W-:-:S07]  /*17d10*/  MOV R0, R2 ;  /* 0x0000000200007202 */ /* 0x000fce0000000f00 */
.L_x_2650:
[----:B------:R-:W0:Y:S02]  /*17d20*/  LDS R2, [R0+0x4] ;  /* 0x0000040000027984 */ /* 0x000e240000000800 */
[----:B0-----:R-:W-:-:S05]  /*17d30*/  HFMA2 R3, R2, 1, 1, R13 ;  /* 0x3c003c0002037831 */ /* 0x001fca000000000d */
[----:B------:R-:W0:Y:S02]  /*17d40*/  ATOMS.CAST.SPIN P0, [R0+0x4], R2, R3 ;  /* 0x000004020000758d */ /* 0x000e240001800003 */
[----:B0-----:R-:W-:Y:S05]  /*17d50*/  @!P0 BRA `(.L_x_2650) ;  /* 0xfffffffc00f08947 */ /* 0x001fea000383ffff */
[----:B------:R-:W-:Y:S05]  /*17d60*/  BRA `(.L_x_2648) ;  /* 0x00000000000c7947 */ /* 0x000fea0003800000 */
.L_x_2649:
[----:B------:R-:W0:Y:S02]  /*17d70*/  LD.E R0, desc[UR8][R14.64+0x4] ;  /* 0x000004080e007980 */ /* 0x000e24000c101900 */
[----:B0-----:R-:W-:-:S05]  /*17d80*/  IADD3 R3, PT, PT, R13, R0, RZ ;  /* 0x000000000d037210 */ /* 0x001fca0007ffe0ff */
[----:B------:R1:W-:Y:S02]  /*17d90*/  ST.E desc[UR8][R14.64+0x4], R3 ;  /* 0x000004030e007985 */ /* 0x0003e4000c101908 */
.L_x_2648:
[----:B------:R-:W-:Y:S05]  /*17da0*/  BSYNC.RECONVERGENT B0 ;  /* 0x0000000000007941 */ /* 0x000fea0003800200 */
.L_x_2647:
        /* <DEDUP_REMOVED lines=10> */
.L_x_2654:
[----:B------:R-:W0:Y:S02]  /*17e50*/  LDS R2, [R0] ;  /* 0x0000000000027984 */ /* 0x000e240000000800 */
[----:B0-----:R-:W-:-:S05]  /*17e60*/  HADD2 R3, R2, R9 ;  /* 0x0000000902037230 */ /* 0x001fca0000000000 */
[----:B------:R-:W0:Y:S02]  /*17e70*/  ATOMS.CAST.SPIN P0, [R0], R2, R3 ;  /* 0x000000020000758d */ /* 0x000e240001800003 */
[----:B0-----:R-:W-:Y:S05]  /*17e80*/  @!P0 BRA `(.L_x_2654) ;  /* 0xfffffffc00f08947 */ /* 0x001fea000383ffff */
[----:B------:R-:W-:Y:S05]  /*17e90*/  BRA `(.L_x_2652) ;  /* 0x00000000000c7947 */ /* 0x000fea0003800000 */
.L_x_2653:
[----:B------:R-:W2:Y:S02]  /*17ea0*/  LD.E R0, desc[UR8][R14.64] ;  /* 0x000000080e007980 */ /* 0x000ea4000c101900 */
[----:B--2---:R-:W-:-:S05]  /*17eb0*/  IADD3 R3, PT, PT, R9, R0, RZ ;  /* 0x0000000009037210 */ /* 0x004fca0007ffe0ff */
[----:B------:R0:W-:Y:S02]  /*17ec0*/  ST.E desc[UR8][R14.64], R3 ;  /* 0x000000030e007985 */ /* 0x0001e4000c101908 */
.L_x_2652:
[----:B------:R-:W-:Y:S05]  /*17ed0*/  BSYNC.RECONVERGENT B0 ;  /* 0x0000000000007941 */ /* 0x000fea0003800200 */
.L_x_2651:
[----:B------:R1:W-:Y:S01]  /*17ee0*/  ATOM.E.ADD.F16x2.RN.STRONG.GPU P0, RZ, desc[UR8][R14.64+0x4], R11 ;  /* 0x8000040b0eff79a2 */ /* 0x0003e2000c10e108 */
[----:B------:R-:W-:Y:S04]  /*17ef0*/  BSSY.RECONVERGENT B0, `(.L_x_2655) ;  /* 0x000000e000007945 */ /* 0x000fe80003800200 */
[----:B-1----:R-:W-:Y:S05]  /*17f00*/  @P0 BRA `(.L_x_2656) ;  /* 0x0000000000300947 */ /* 0x002fea0003800000 */
[----:B------:R-:W1:Y:S02]  /*17f10*/  QSPC.E.S P0, RZ, [R14+0x4] ;  /* 0x000004000eff73aa */ /* 0x000e640000000500 */
[----:B-1----:R-:W-:Y:S05]  /*17f20*/  @!P0 BRA `(.L_x_2657) ;  /* 0x00000000001c8947 */ /* 0x002fea0003800000 */
[----:B------:R-:W-:-:S04]  /*17f30*/  MOV R2, R14 ;  /* 0x0000000e00027202 */ /* 0x000fc80000000f00 */
[----:B------:R-:W-:-:S07]  /*17f40*/  MOV R0, R2 ;  /* 0x0000000200007202 */ /* 0x000fce0000000f00 */
.L_x_2658:
[----:B------:R-:W0:Y:S02]  /*17f50*/  LDS R2, [R0+0x4] ;  /* 0x0000040000027984 */ /* 0x000e240000000800 */
[----:B0-----:R-:W-:-:S05]  /*17f60*/  HFMA2 R3, R2, 1, 1, R11 ;  /* 0x3c003c0002037831 */ /* 0x001fca000000000b */
[----:B------:R-:W0:Y:S02]  /*17f70*/  ATOMS.CAST.SPIN P0, [R0+0x4], R2, R3 ;  /* 0x000004020000758d */ /* 0x000e240001800003 */
[----:B0-----:R-:W-:Y:S05]  /*17f80*/  @!P0 BRA `(.L_x_2658) ;  /* 0xfffffffc00f08947 */ /* 0x001fea000383ffff */
[----:B------:R-:W-:Y:S05]  /*17f90*/  BRA `(.L_x_2656) ;  /* 0x00000000000c7947 */ /* 0x000fea0003800000 */
.L_x_2657:
[----:B------:R-:W0:Y:S02]  /*17fa0*/  LD.E R0, desc[UR8][R14.64+0x4] ;  /* 0x000004080e007980 */ /* 0x000e24000c101900 */
[----:B0-----:R-:W-:-:S05]  /*17fb0*/  IADD3 R3, PT, PT, R11, R0, RZ ;  /* 0x000000000b037210 */ /* 0x001fca0007ffe0ff */
[----:B------:R1:W-:Y:S02]  /*17fc0*/  ST.E desc[UR8][R14.64+0x4], R3 ;  /* 0x000004030e007985 */ /* 0x0003e4000c101908 */
.L_x_2656:
[----:B------:R-:W-:Y:S05]  /*17fd0*/  BSYNC.RECONVERGENT B0 ;  /* 0x0000000000007941 */ /* 0x000fea0003800200 */
.L_x_2655:
        /* <DEDUP_REMOVED lines=10> */
.L_x_2662:
[----:B------:R-:W0:Y:S02]  /*18080*/  LDS R2, [R0] ;  /* 0x0000000000027984 */ /* 0x000e240000000800 */
[----:B0-----:R-:W-:-:S05]  /*18090*/  HADD2 R3, R2, R7 ;  /* 0x0000000702037230 */ /* 0x001fca0000000000 */
[----:B------:R-:W0:Y:S02]  /*180a0*/  ATOMS.CAST.SPIN P0, [R0], R2, R3 ;  /* 0x000000020000758d */ /* 0x000e240001800003 */
[----:B0-----:R-:W-:Y:S05]  /*180b0*/  @!P0 BRA `(.L_x_2662) ;  /* 0xfffffffc00f08947 */ /* 0x001fea000383ffff */
[----:B------:R-:W-:Y:S05]  /*180c0*/  BRA `(.L_x_2660) ;  /* 0x00000000000c7947 */ /* 0x000fea0003800000 */
.L_x_2661:
[----:B------:R-:W2:Y:S02]  /*180d0*/  LD.E R0, desc[UR8][R14.64] ;  /* 0x000000080e007980 */ /* 0x000ea4000c101900 */
[----:B--2---:R-:W-:-:S05]  /*180e0*/  IADD3 R3, PT, PT, R7, R0, RZ ;  /* 0x0000000007037210 */ /* 0x004fca0007ffe0ff */
[----:B------:R0:W-:Y:S02]  /*180f0*/  ST.E desc[UR8][R14.64], R3 ;  /* 0x000000030e007985 */ /* 0x0001e4000c101908 */
.L_x_2660:
[----:B------:R-:W-:Y:S05]  /*18100*/  BSYNC.RECONVERGENT B0 ;  /* 0x0000000000007941 */ /* 0x000fea0003800200 */
.L_x_2659:
[----:B------:R1:W-:Y:S01]  /*18110*/  ATOM.E.ADD.F16x2.RN.STRONG.GPU P0, RZ, desc[UR8][R14.64+0x4], R9 ;  /* 0x800004090eff79a2 */ /* 0x0003e2000c10e108 */
[----:B------:R-:W-:Y:S04]  /*18120*/  BSSY.RECONVERGENT B0, `(.L_x_2663) ;  /* 0x000000e000007945 */ /* 0x000fe80003800200 */
[----:B-1----:R-:W-:Y:S05]  /*18130*/  @P0 BRA `(.L_x_2664) ;  /* 0x0000000000300947 */ /* 0x002fea0003800000 */
[----:B------:R-:W1:Y:S02]  /*18140*/  QSPC.E.S P0, RZ, [R14+0x4] ;  /* 0x000004000eff73aa */ /* 0x000e640000000500 */
[----:B-1----:R-:W-:Y:S05]  /*18150*/  @!P0 BRA `(.L_x_2665) ;  /* 0x00000000001c8947 */ /* 0x002fea0003800000 */
[----:B------:R-:W-:-:S04]  /*18160*/  MOV R2, R14 ;  /* 0x0000000e00027202 */ /* 0x000fc80000000f00 */
[----:B------:R-:W-:-:S07]  /*18170*/  MOV R0, R2 ;  /* 0x0000000200007202 */ /* 0x000fce0000000f00 */
.L_x_2666:
[----:B------:R-:W0:Y:S02]  /*18180*/  LDS R2, [R0+0x4] ;  /* 0x0000040000027984 */ /* 0x000e240000000800 */
[----:B0-----:R-:W-:-:S05]  /*18190*/  HFMA2 R3, R2, 1, 1, R9 ;  /* 0x3c003c0002037831 */ /* 0x001fca0000000009 */
[----:B------:R-:W0:Y:S02]  /*181a0*/  ATOMS.CAST.SPIN P0, [R0+0x4], R2, R3 ;  /* 0x000004020000758d */ /* 0x000e240001800003 */
[----:B0-----:R-:W-:Y:S05]  /*181b0*/  @!P0 BRA `(.L_x_2666) ;  /* 0xfffffffc00f08947 */ /* 0x001fea000383ffff */
[----:B------:R-:W-:Y:S05]  /*181c0*/  BRA `(.L_x_2664) ;  /* 0x00000000000c7947 */ /* 0x000fea0003800000 */
.L_x_2665:
[----:B------:R-:W0:Y:S02]  /*181d0*/  LD.E R0, desc[UR8][R14.64+0x4] ;  /* 0x000004080e007980 */ /* 0x000e24000c101900 */
[----:B0-----:R-:W-:-:S05]  /*181e0*/  IADD3 R3, PT, PT, R9, R0, RZ ;  /* 0x0000000009037210 */ /* 0x001fca0007ffe0ff */
[----:B------:R1:W-:Y:S02]  /*181f0*/  ST.E desc[UR8][R14.64+0x4], R3 ;  /* 0x000004030e007985 */ /* 0x0003e4000c101908 */
.L_x_2664:
[----:B------:R-:W-:Y:S05]  /*18200*/  BSYNC.RECONVERGENT B0 ;  /* 0x0000000000007941 */ /* 0x000fea0003800200 */
.L_x_2663:
        /* <DEDUP_REMOVED lines=10> */
.L_x_2670:
[----:B------:R-:W0:Y:S02]  /*182b0*/  LDS R2, [R0] ;  /* 0x0000000000027984 */ /* 0x000e240000000800 */
[----:B0-----:R-:W-:-:S05]  /*182c0*/  HADD2 R3, R2, R5 ;  /* 0x0000000502037230 */ /* 0x001fca0000000000 */
[----:B------:R-:W0:Y:S02]  /*182d0*/  ATOMS.CAST.SPIN P0, [R0], R2, R3 ;  /* 0x000000020000758d */ /* 0x000e240001800003 */
[----:B0-----:R-:W-:Y:S05]  /*182e0*/  @!P0 BRA `(.L_x_2670) ;  /* 0xfffffffc00f08947 */ /* 0x001fea000383ffff */
[----:B------:R-:W-:Y:S05]  /*182f0*/  BRA `(.L_x_2668) ;  /* 0x00000000000c7947 */ /* 0x000fea0003800000 */
.L_x_2669:
[----:B------:R-:W2:Y:S02]  /*18300*/  LD.E R0, desc[UR8][R14.64] ;  /* 0x000000080e007980 */ /* 0x000ea4000c101900 */
[----:B--2---:R-:W-:-:S05]  /*18310*/  IADD3 R3, PT, PT, R5, R0, RZ ;  /* 0x0000000005037210 */ /* 0x004fca0007ffe0ff */
[----:B------:R0:W-:Y:S02]  /*18320*/  ST.E desc[UR8][R14.64], R3 ;  /* 0x000000030e007985 */ /* 0x0001e4000c101908 */
.L_x_2668:
[----:B------:R-:W-:Y:S05]  /*18330*/  BSYNC.RECONVERGENT B0 ;  /* 0x0000000000007941 */ /* 0x000fea0003800200 */
.L_x_2667:
[----:B------:R1:W-:Y:S02]  /*18340*/  ATOM.E.ADD.F16x2.RN.STRONG.GPU P0, RZ, desc[UR8][R14.64+0x4], R7 ;  /* 0x800004070eff79a2 */ /* 0x0003e4000c10e108 */
[----:B-1----:R-:W-:Y:S05]  /*18350*/  @P0 EXIT ;  /* 0x000000000000094d */ /* 0x002fea0003800000 */
[----:B------:R-:W1:Y:S02]  /*18360*/  QSPC.E.S P0, RZ, [R14+0x4] ;  /* 0x000004000eff73aa */ /* 0x000e640000000500 */
[----:B-1----:R-:W-:Y:S05]  /*18370*/  @!P0 BRA `(.L_x_2671) ;  /* 0x00000000001c8947 */ /* 0x002fea0003800000 */
[----:B------:R-:W-:-:S04]  /*18380*/  MOV R2, R14 ;  /* 0x0000000e00027202 */ /* 0x000fc80000000f00 */
[----:B------:R-:W-:-:S07]  /*18390*/  MOV R0, R2 ;  /* 0x0000000200007202 */ /* 0x000fce0000000f00 */
.L_x_2672:
[----:B------:R-:W0:Y:S02]  /*183a0*/  LDS R2, [R0+0x4] ;  /* 0x0000040000027984 */ /* 0x000e240000000800 */
[----:B0-----:R-:W-:-:S05]  /*183b0*/  HFMA2 R3, R2, 1, 1, R7 ;  /* 0x3c003c0002037831 */ /* 0x001fca0000000007 */
[----:B------:R-:W0:Y:S02]  /*183c0*/  ATOMS.CAST.SPIN P0, [R0+0x4], R2, R3 ;  /* 0x000004020000758d */ /* 0x000e240001800003 */
[----:B0-----:R-:W-:Y:S05]  /*183d0*/  @!P0 BRA `(.L_x_2672) ;  /* 0xfffffffc00f08947 */ /* 0x001fea000383ffff */
[----:B------:R-:W-:Y:S05]  /*183e0*/  EXIT ;  /* 0x000000000000794d */ /* 0x000fea0003800000 */
.L_x_2671:
[----:B------:R-:W0:Y:S02]  /*183f0*/  LD.E R0, desc[UR8][R14.64+0x4] ;  /* 0x000004080e007980 */ /* 0x000e24000c101900 */
[----:B0-----:R-:W-:-:S05]  /*18400*/  IADD3 R3, PT, PT, R7, R0, RZ ;  /* 0x0000000007037210 */ /* 0x001fca0007ffe0ff */
[----:B------:R-:W-:Y:S01]  /*18410*/  ST.E desc[UR8][R14.64+0x4], R3 ;  /* 0x000004030e007985 */ /* 0x000fe2000c101908 */
[----:B------:R-:W-:Y:S05]  /*18420*/  EXIT ;  /* 0x000000000000794d */ /* 0x000fea0003800000 */
.L_x_2673:
        /* <DEDUP_REMOVED lines=13> */
.L_x_3338:


//--------------------- .text._Z23gemm_half_q_half_kernelILi4ELb0ELb1EEvPK6__halfPKjS4_S2_PS0_iiiiPKtS7_iiiiiibS2_i --------------------------
	.section	.text._Z23gemm_half_q_half_kernelILi4ELb0ELb1EEvPK6__halfPKjS4_S2_PS0_iiiiPKtS7_iiiiiibS2_i,"ax",@progbits
	.align	128
        .global         _Z23gemm_half_q_half_kernelILi4ELb0ELb1EEvPK6__halfPKjS4_S2_PS0_iiiiPKtS7_iiiiiibS2_i
        .type           _Z23gemm_half_q_half_kernelILi4ELb0ELb1EEvPK6__halfPKjS4_S2_PS0_iiiiPKtS7_iiiiiibS2_i,@function
        .size           _Z23gemm_half_q_half_kernelILi4ELb0ELb1EEvPK6__halfPKjS4_S2_PS0_iiiiPKtS7_iiiiiibS2_i,(.L_x_3339 - _Z23gemm_half_q_half_kernelILi4ELb0ELb1EEvPK6__halfPKjS4_S2_PS0_iiiiPKtS7_iiiiiibS2_i)
        .other          _Z23gemm_half_q_half_kernelILi4ELb0ELb1EEvPK6__halfPKjS4_S2_PS0_iiiiPKtS7_iiiiiibS2_i,@"STO_CUDA_ENTRY STV_DEFAULT"
_Z23gemm_half_q_half_kernelILi4ELb0ELb1EEvPK6__halfPKjS4_S2_PS0_iiiiPKtS7_iiiiiibS2_i:
.text._Z23gemm_half_q_half_kernelILi4ELb0ELb1EEvPK6__halfPKjS4_S2_PS0_iiiiPKtS7_iiiiiibS2_i:
        /* <DEDUP_REMOVED lines=38> */
[----:B------:R-:W-:Y:S02]  /*0260*/  LEA.HI.X.SX32 R13, R11, RZ, 0x1, P1 ;  /* 0x000000ff0b0d7211 */ /* 0x000fe400008f0eff */
        /* <DEDUP_REMOVED lines=17> */
.L_x_2675:
[----:B------:R-:W-:Y:S05]  /*0380*/  BSYNC.RECONVERGENT B0 ;  /* 0x0000000000007941 */ /* 0x000fea0003800200 */
.L_x_2674:
        /* <DEDUP_REMOVED lines=21> */
.L_x_2676:
        /* <DEDUP_REMOVED lines=10> */
.L_x_2678:
        /* <DEDUP_REMOVED lines=44> */
.L_x_2677:
        /* <DEDUP_REMOVED lines=12> */
.L_x_2679:
        /* <DEDUP_REMOVED lines=11> */
.L_x_2680:
        /* <DEDUP_REMOVED lines=11> */
.L_x_2681:
        /* <DEDUP_REMOVED lines=11> */
.L_x_2682:
        /* <DEDUP_REMOVED lines=11> */
.L_x_2683:
        /* <DEDUP_REMOVED lines=41> */
.L_x_2685:
[----:B------:R-:W-:Y:S02]  /*0e50*/  MOV R14, R38 ;  /* 0x00000026000e7202 */ /* 0x000fe40000000f00 */
[----:B------:R-:W-:-:S05]  /*0e60*/  MOV R15, R41 ;  /* 0x00000029000f7202 */ /* 0x000fca0000000f00 */
[----:B------:R-:W2:Y:S01]  /*0e70*/  LDG.E.128.CONSTANT R16, desc[UR8][R14.64] ;  /* 0x000000080e107981 */ /* 0x000ea2000c1e9d00 */
[----:B------:R-:W-:-:S05]  /*0e80*/  MOV R97, UR12 ;  /* 0x0000000c00617c02 */ /* 0x000fca0008000f00 */
[----:B------:R-:W-:-:S05]  /*0e90*/  IMAD.WIDE R2, R97, 0x4, R14 ;  /* 0x0000000461027825 */ /* 0x000fca00078e020e */
[----:B------:R0:W3:Y:S01]  /*0ea0*/  LDG.E.128.CONSTANT R24, desc[UR8][R2.64] ;  /* 0x0000000802187981 */ /* 0x0000e2000c1e9d00 */
[----:B------:R-:W-:-:S13]  /*0eb0*/  ISETP.NE.AND P0, PT, R100, R99, PT ;  /* 0x000000636400720c */ /* 0x000fda0003f05270 */
[----:B------:R-:W-:Y:S01]  /*0ec0*/  @!P0 LEA R44, R98, R1, 0x3 ;  /* 0x00000001622c8211 */ /* 0x000fe200078e18ff */
[----:B------:R-:W4:Y:S05]  /*0ed0*/  @!P0 LDG.E.U16.CONSTANT R43, desc[UR8][R36.64] ;  /* 0x00000008242b8981 */ /* 0x000f2a000c1e9500 */
[----:B------:R-:W5:Y:S01]  /*0ee0*/  @!P0 LDL.64 R44, [R44+0x8] ;  /* 0x000008002c2c8983 */ /* 0x000f620000100a00 */
[----:B--2---:R-:W-:Y:S02]  /*0ef0*/  LOP3.LUT R0, R17, 0xff, RZ, 0xc0, !PT ;  /* 0x000000ff11007812 */ /* 0x004fe400078ec0ff */
[----:B------:R-:W-:Y:S02]  /*0f00*/  LOP3.LUT R13, R18, 0xff, RZ, 0xc0, !PT ;  /* 0x000000ff120d7812 */ /* 0x000fe400078ec0ff */
[----:B------:R-:W-:-:S02]  /*0f10*/  IADD3 R12, PT, PT, R0, -0x80, RZ ;  /* 0xffffff80000c7810 */ /* 0x000fc40007ffe0ff */
[----:B------:R-:W-:Y:S02]  /*0f20*/  LOP3.LUT R0, R19, 0xff, RZ, 0xc0, !PT ;  /* 0x000000ff13007812 */ /* 0x000fe400078ec0ff */
[----:B------:R1:W-:Y:S01]  /*0f30*/  I2F.F16 R48, R12 ;  /* 0x0000000c00307306 */ /* 0x0003e20000200c00 */
[----:B------:R-:W-:Y:S02]  /*0f40*/  IADD3 R29, PT, PT, R13, -0x80, RZ ;  /* 0xffffff800d1d7810 */ /* 0x000fe40007ffe0ff */
[----:B------:R-:W-:Y:S02]  /*0f50*/  IADD3 R21, PT, PT, R0, -0x80, RZ ;  /* 0xffffff8000157810 */ /* 0x000fe40007ffe0ff */
[----:B------:R-:W-:Y:S02]  /*0f60*/  SHF.R.U32.HI R20, RZ, 0x8, R16 ;  /* 0x00000008ff147819 */ /* 0x000fe40000011610 */
[----:B------:R-:W-:Y:S01]  /*0f70*/  LOP3.LUT R0, R16, 0xff, RZ, 0xc0, !PT ;  /* 0x000000ff10007812 */ /* 0x000fe200078ec0ff */
[----:B------:R2:W-:Y:S01]  /*0f80*/  I2F.F16 R50, R21 ;  /* 0x0000001500327306 */ /* 0x0005e20000200c00 */
[----:B-1----:R-:W-:Y:S01]  /*0f90*/  IMAD.WIDE R12, R97, 0x4, R2 ;  /* 0x00000004610c7825 */ /* 0x002fe200078e0202 */
[----:B0-----:R-:W-:-:S02]  /*0fa0*/  LOP3.LUT R2, R20, 0xff, RZ, 0xc0, !PT ;  /* 0x000000ff14027812 */ /* 0x001fc400078ec0ff */
[----:B------:R-:W-:Y:S02]  /*0fb0*/  IADD3 R0, PT, PT, R0, -0x80, RZ ;  /* 0xffffff8000007810 */ /* 0x000fe40007ffe0ff */
[----:B------:R-:W-:Y:S01]  /*0fc0*/  SHF.R.U32.HI R3, RZ, 0x8, R17 ;  /* 0x00000008ff037819 */ /* 0x000fe20000011611 */
[----:B------:R-:W-:Y:S01]  /*0fd0*/  IMAD.WIDE R46, R97, 0x4, R12 ;  /* 0x00000004612e7825 */ /* 0x000fe200078e020c */
[----:B------:R0:W-:Y:S01]  /*0fe0*/  I2F.F16 R42, R0 ;  /* 0x00000000002a7306 */ /* 0x0001e20000200c00 */
[----:B--2---:R1:W2:Y:S01]  /*0ff0*/  LDG.E.128.CONSTANT R20, desc[UR8][R12.64] ;  /* 0x000000080c147981 */ /* 0x0042a2000c1e9d00 */
[----:B------:R-:W-:Y:S02]  /*1000*/  IADD3 R28, PT, PT, R2, -0x80, RZ ;  /* 0xffffff80021c7810 */ /* 0x000fe40007ffe0ff */
[----:B------:R-:W-:Y:S02]  /*1010*/  SHF.R.U32.HI R30, RZ, 0x8, R19 ;  /* 0x00000008ff1e7819 */ /* 0x000fe40000011613 */
[----:B------:R-:W-:-:S02]  /*1020*/  LEA.HI R74, R18, 0xffffff80, RZ, 0x8 ;  /* 0xffffff80124a7811 */ /* 0x000fc400078f40ff */
[----:B------:R3:W4:Y:S01]  /*1030*/  I2F.F16 R49, R29 ;  /* 0x0000001d00317306 */ /* 0x0007220000200c00 */
[----:B0-----:R-:W-:Y:S02]  /*1040*/  LOP3.LUT R0, R3, 0xff, RZ, 0xc0, !PT ;  /* 0x000000ff03007812 */ /* 0x001fe400078ec0ff */
[----:B------:R-:W0:Y:S01]  /*1050*/  LDS.64 R2, [UR5+0x80] ;  /* 0x00008005ff027984 */ /* 0x000e220008000a00 */
[----:B------:R-:W-:Y:S01]  /*1060*/  IMAD.WIDE R34, R97, 0x4, R46 ;  /* 0x0000000461227825 */ /* 0x000fe200078e022e */
[----:B------:R-:W-:Y:S02]  /*1070*/  LOP3.LUT R30, R30, 0xff, RZ, 0xc0, !PT ;  /* 0x000000ff1e1e7812 */ /* 0x000fe400078ec0ff */
[----:B------:R-:W-:Y:S01]  /*1080*/  LEA.HI R73, R19, 0xffffff80, RZ, 0x8 ;  /* 0xffffff8013497811 */ /* 0x000fe200078f40ff */
[----:B------:R5:W-:Y:S01]  /*1090*/  I2F.F16 R65, R28 ;  /* 0x0000001c00417306 */ /* 0x000be20000200c00 */
[----:B------:R-:W-:Y:S01]  /*10a0*/  LEA.HI R76, R16, 0xffffff80, RZ, 0x8 ;  /* 0xffffff80104c7811 */ /* 0x000fe200078f40ff */
[----:B------:R-:W-:Y:S01]  /*10b0*/  IMAD.WIDE R32, R97, 0x4, R34 ;  /* 0x0000000461207825 */ /* 0x000fe200078e0222 */
[----:B---3--:R-:W-:-:S02]  /*10c0*/  SHF.R.U32.HI R29, RZ, 0x8, R18 ;  /* 0x00000008ff1d7819 */ /* 0x008fc40000011612 */
[----:B-1----:R-:W-:Y:S02]  /*10d0*/  IADD3 R13, PT, PT, R30, -0x80, RZ ;  /* 0xffffff801e0d7810 */ /* 0x002fe40007ffe0ff */
[----:B------:R-:W-:Y:S01]  /*10e0*/  LOP3.LUT R29, R29, 0xff, RZ, 0xc0, !PT ;  /* 0x000000ff1d1d7812 */ /* 0x000fe200078ec0ff */
[----:B------:R-:W-:Y:S01]  /*10f0*/  IMAD.WIDE R30, R97, 0x4, R32 ;  /* 0x00000004611e7825 */ /* 0x000fe200078e0220 */
[----:B------:R-:W-:Y:S01]  /*1100*/  IADD3 R0, PT, PT, R0, -0x80, RZ ;  /* 0xffffff8000007810 */ /* 0x000fe20007ffe0ff */
[----:B------:R-:W-:Y:S01]  /*1110*/  I2F.F16 R76, R76 ;  /* 0x0000004c004c7306 */ /* 0x000fe20000200c00 */
[----:B------:R-:W-:Y:S02]  /*1120*/  IADD3 R12, PT, PT, R29, -0x80, RZ ;  /* 0xffffff801d0c7810 */ /* 0x000fe40007ffe0ff */
[----:B------:R-:W-:Y:S01]  /*1130*/  LEA.HI R75, R17, 0xffffff80, RZ, 0x8 ;  /* 0xffffff80114b7811 */ /* 0x000fe200078f40ff */
[----:B-----5:R-:W-:Y:S01]  /*1140*/  IMAD.WIDE R28, R97, 0x4, R30 ;  /* 0x00000004611c7825 */ /* 0x020fe200078e021e */
[----:B------:R-:W-:-:S02]  /*1150*/  SHF.R.U32.HI R18, RZ, 0x10, R18 ;  /* 0x00000010ff127819 */ /* 0x000fc40000011612 */
[----:B------:R-:W-:Y:S01]  /*1160*/  LEA.HI R59, R25, 0xffffff80, RZ, 0x8 ;  /* 0xffffff80193b7811 */ /* 0x000fe200078f40ff */
[----:B------:R-:W1:Y:S01]  /*1170*/  I2F.F16 R68, R12 ;  /* 0x0000000c00447306 */ /* 0x000e620000200c00 */
[----:B------:R-:W-:Y:S02]  /*1180*/  LOP3.LUT R18, R18, 0xff, RZ, 0xc0, !PT ;  /* 0x000000ff12127812 */ /* 0x000fe400078ec0ff */
[----:B------:R-:W-:Y:S02]  /*1190*/  SHF.R.U32.HI R19, RZ, 0x10, R19 ;  /* 0x00000010ff137819 */ /* 0x000fe40000011613 */
[----:B------:R-:W-:Y:S02]  /*11a0*/  SHF.R.U32.HI R16, RZ, 0x10, R16 ;  /* 0x00000010ff107819 */ /* 0x000fe40000011610 */
[----:B------:R-:W-:Y:S01]  /*11b0*/  SHF.R.U32.HI R83, RZ, 0x10, R25 ;  /* 0x00000010ff537819 */ /* 0x000fe20000011619 */
[----:B------:R3:W-:Y:S01]  /*11c0*/  I2F.F16 R66, R13 ;  /* 0x0000000d00427306 */ /* 0x0007e20000200c00 */
[----:B------:R-:W-:-:S02]  /*11d0*/  SHF.R.U32.HI R17, RZ, 0x10, R17 ;  /* 0x00000010ff117819 */ /* 0x000fc40000011611 */
[----:B------:R-:W-:Y:S02]  /*11e0*/  LEA.HI R60, R27, 0xffffff80, RZ, 0x8 ;  /* 0xffffff801b3c7811 */ /* 0x000fe400078f40ff */
[----:B------:R-:W-:Y:S02]  /*11f0*/  LEA.HI R61, R26, 0xffffff80, RZ, 0x8 ;  /* 0xffffff801a3d7811 */ /* 0x000fe400078f40ff */
[----:B------:R-:W-:Y:S01]  /*1200*/  LEA.HI R40, R24, 0xffffff80, RZ, 0x8 ;  /* 0xffffff8018287811 */ /* 0x000fe200078f40ff */
[----:B------:R5:W1:Y:S01]  /*1210*/  I2F.F16 R67, R0 ;  /* 0x0000000000437306 */ /* 0x000a620000200c00 */
[----:B---3--:R-:W-:Y:S01]  /*1220*/  IMAD.WIDE R12, R97, 0x4, R28 ;  /* 0x00000004610c7825 */ /* 0x008fe200078e021c */
[----:B------:R-:W-:Y:S02]  /*1230*/  LOP3.LUT R16, R16, 0xff, RZ, 0xc0, !PT ;  /* 0x000000ff10107812 */ /* 0x000fe400078ec0ff */
[----:B------:R-:W-:Y:S01]  /*1240*/  LOP3.LUT R17, R17, 0xff, RZ, 0xc0, !PT ;  /* 0x000000ff11117812 */ /* 0x000fe200078ec0ff */
[----:B0-----:R-:W-:-:S02]  /*1250*/  HADD2.F32 R53, -RZ, R3.H0_H0 ;  /* 0x20000003ff357230 */ /* 0x001fc40000004100 */
[----:B------:R-:W-:Y:S01]  /*1260*/  HADD2.F32 R55, -RZ, R3.H1_H1 ;  /* 0x30000003ff377230 */ /* 0x000fe20000004100 */
[----:B------:R-:W-:Y:S01]  /*1270*/  I2F.F16 R75, R75 ;  /* 0x0000004b004b7306 */ /* 0x000fe20000200c00 */
[----:B-----5:R-:W-:Y:S02]  /*1280*/  @!P0 IADD3 R0, PT, PT, R98, 0x1, RZ ;  /* 0x0000000162008810 */ /* 0x020fe40007ffe0ff */
[----:B------:R-:W-:Y:S02]  /*1290*/  MOV R41, R13 ;  /* 0x0000000d00297202 */ /* 0x000fe40000000f00 */
[----:B------:R-:W-:Y:S02]  /*12a0*/  @!P0 MOV R98, R0 ;  /* 0x0000000000628202 */ /* 0x000fe40000000f00 */
[----:B------:R-:W-:Y:S01]  /*12b0*/  IADD3 R13, PT, PT, R18, -0x80, RZ ;  /* 0xffffff80120d7810 */ /* 0x000fe20007ffe0ff */
[--C-:B------:R-:W-:Y:S01]  /*12c0*/  HADD2.F32 R51, -RZ, R2.reuse.H0_H0 ;  /* 0x20000002ff337230 */ /* 0x100fe20000004100 */
[----:B------:R-:W-:Y:S01]  /*12d0*/  LOP3.LUT R0, R19, 0xff, RZ, 0xc0, !PT ;  /* 0x000000ff13007812 */ /* 0x000fe200078ec0ff */
[----:B------:R-:W-:Y:S01]  /*12e0*/  HADD2.F32 R52, -RZ, R2.H1_H1 ;  /* 0x30000002ff347230 */ /* 0x000fe20000004100 */
[----:B------:R-:W0:Y:S01]  /*12f0*/  LDS.64 R18, [UR5] ;  /* 0x00000005ff127984 */ /* 0x000e220008000a00 */
[----:B------:R-:W-:Y:S01]  /*1300*/  IADD3 R16, PT, PT, R16, -0x80, RZ ;  /* 0xffffff8010107810 */ /* 0x000fe20007ffe0ff */
[----:B----4-:R-:W-:Y:S01]  /*1310*/  HADD2.F32 R3, -RZ, R49.H0_H0 ;  /* 0x20000031ff037230 */ /* 0x010fe20000004100 */
[----:B------:R-:W-:Y:S01]  /*1320*/  IADD3 R17, PT, PT, R17, -0x80, RZ ;  /* 0xffffff8011117810 */ /* 0x000fe20007ffe0ff */
[----:B-1----:R-:W-:Y:S01]  /*1330*/  HADD2.F32 R68, -RZ, R68.H0_H0 ;  /* 0x20000044ff447230 */ /* 0x002fe20000004100 */
[----:B------:R1:W3:Y:S01]  /*1340*/  I2F.F16 R69, R16 ;  /* 0x0000001000457306 */ /* 0x0002e20000200c00 */
[----:B------:R-:W-:Y:S01]  /*1350*/  MOV R38, R12 ;  /* 0x0000000c00267202 */ /* 0x000fe20000000f00 */
[----:B------:R-:W-:-:S02]  /*1360*/  HADD2.F32 R2, -RZ, R48.H0_H0 ;  /* 0x20000030ff027230 */ /* 0x000fc40000004100 */
[----:B------:R-:W-:-:S04]  /*1370*/  HADD2.F32 R12, -RZ, R42.H0_H0 ;  /* 0x2000002aff0c7230 */ /* 0x000fc80000004100 */
[----:B------:R4:W5:Y:S01]  /*1380*/  I2F.F16 R70, R17 ;  /* 0x0000001100467306 */ /* 0x0009620000200c00 */
[----:B-1----:R-:W-:Y:S01]  /*1390*/  IADD3 R16, PT, PT, R0, -0x80, RZ ;  /* 0xffffff8000107810 */ /* 0x002fe20007ffe0ff */
[----:B------:R-:W-:Y:S02]  /*13a0*/  HADD2.F32 R0, -RZ, R50.H0_H0 ;  /* 0x20000032ff007230 */ /* 0x000fe40000004100 */
[-C--:B------:R-:W-:Y:S01]  /*13b0*/  FFMA.FTZ R42, R12, R51.reuse, RZ ;  /* 0x000000330c2a7223 */ /* 0x080fe200000100ff */
[-C--:B------:R-:W-:Y:S01]  /*13c0*/  FFMA.FTZ R48, R2, R51.reuse, RZ ;  /* 0x0000003302307223 */ /* 0x080fe200000100ff */
[----:B------:R-:W-:Y:S02]  /*13d0*/  HADD2.F32 R65, -RZ, R65.H0_H0 ;  /* 0x20000041ff417230 */ /* 0x000fe40000004100 */
[----:B------:R-:W-:Y:S01]  /*13e0*/  I2F.F16 R74, R74 ;  /* 0x0000004a004a7306 */ /* 0x000fe20000200c00 */
[-C--:B----4-:R-:W-:Y:S01]  /*13f0*/  FFMA.FTZ R17, R3, R51.reuse, RZ ;  /* 0x0000003303117223 */ /* 0x090fe200000100ff */
[----:B------:R-:W-:-:S03]  /*1400*/  FFMA.FTZ R57, R0, R51, RZ ;  /* 0x0000003300397223 */ /* 0x000fc600000100ff */
[----:B------:R-:W-:-:S03]  /*1410*/  FFMA.FTZ R51, R68, R52, R17 ;  /* 0x0000003444337223 */ /* 0x000fc60000010011 */
[----:B------:R1:W-:Y:S01]  /*1420*/  I2F.F16 R71, R16 ;  /* 0x0000001000477306 */ /* 0x0003e20000200c00 */
[----:B------:R-:W-:-:S07]  /*1430*/  HADD2.F32 R76, -RZ, R76.H0_H0 ;  /* 0x2000004cff4c7230 */ /* 0x000fce0000004100 */
[----:B------:R-:W-:Y:S01]  /*1440*/  I2F.F16 R73, R73 ;  /* 0x0000004900497306 */ /* 0x000fe20000200c00 */
[----:B-1----:R-:W1:Y:S07]  /*1450*/  LDS.64 R16, [UR5+0x100] ;  /* 0x00010005ff107984 */ /* 0x002e6e0008000a00 */
[----:B------:R-:W4:Y:S01]  /*1460*/  I2F.F16 R13, R13 ;  /* 0x0000000d000d7306 */ /* 0x000f220000200c00 */
[----:B------:R-:W-:Y:S02]  /*1470*/  HADD2.F32 R67, -RZ, R67.H0_H0 ;  /* 0x20000043ff437230 */ /* 0x000fe40000004100 */
[----:B------:R-:W-:Y:S01]  /*1480*/  FFMA.FTZ R42, R65, R52, R42 ;  /* 0x00000034412a7223 */ /* 0x000fe2000001002a */
[----:B---3--:R-:W-:-:S02]  /*1490*/  HADD2.F32 R69, -RZ, R69.H0_H0 ;  /* 0x20000045ff457230 */ /* 0x008fc40000004100 */
[----:B-----5:R-:W-:Y:S02]  /*14a0*/  HADD2.F32 R70, -RZ, R70.H0_H0 ;  /* 0x20000046ff467230 */ /* 0x020fe40000004100 */
[----:B------:R-:W-:Y:S01]  /*14b0*/  FFMA.FTZ R49, R67, R52, R48 ;  /* 0x0000003443317223 */ /* 0x000fe20000010030 */
[----:B------:R-:W-:Y:S01]  /*14c0*/  HADD2.F32 R66, -RZ, R66.H0_H0 ;  /* 0x20000042ff427230 */ /* 0x000fe20000004100 */
[----:B------:R-:W-:Y:S01]  /*14d0*/  LOP3.LUT R83, R83, 0xff, RZ, 0xc0, !PT ;  /* 0x000000ff53537812 */ /* 0x000fe200078ec0ff */
[----:B------:R-:W-:Y:S01]  /*14e0*/  HADD2.F32 R75, -RZ, R75.H0_H0 ;  /* 0x2000004bff4b7230 */ /* 0x000fe20000004100 */
[----:B------:R-:W-:Y:S01]  /*14f0*/  I2F.F16 R61, R61 ;  /* 0x0000003d003d7306 */ /* 0x000fe20000200c00 */
[----:B----4-:R-:W-:Y:S02]  /*1500*/  HADD2.F32 R72, -RZ, R13.H0_H0 ;  /* 0x2000000dff487230 */ /* 0x010fe40000004100 */
[----:B------:R-:W-:Y:S01]  /*1510*/  FFMA.FTZ R13, R69, R53, R42 ;  /* 0x00000035450d7223 */ /* 0x000fe2000001002a */
[----:B------:R-:W-:-:S02]  /*1520*/  HADD2.F32 R71, -RZ, R71.H0_H0 ;  /* 0x20000047ff477230 */ /* 0x000fc40000004100 */
[----:B------:R-:W-:Y:S01]  /*1530*/  FFMA.FTZ R42, R70, R53, R49 ;  /* 0x00000035462a7223 */ /* 0x000fe20000010031 */
[----:B------:R-:W-:Y:S01]  /*1540*/  FFMA.FTZ R52, R66, R52, R57 ;  /* 0x0000003442347223 */ /* 0x000fe20000010039 */
[----:B------:R-:W-:Y:S01]  /*1550*/  FFMA.FTZ R56, R76, R55, R13 ;  /* 0x000000374c387223 */ /* 0x000fe2000001000d */
[----:B------:R-:W-:Y:S02]  /*1560*/  HADD2.F32 R74, -RZ, R74.H0_H0 ;  /* 0x2000004aff4a7230 */ /* 0x000fe40000004100 */
[----:B------:R-:W-:Y:S01]  /*1570*/  FFMA.FTZ R51, R72, R53, R51 ;  /* 0x0000003548337223 */ /* 0x000fe20000010033 */
[--C-:B0-----:R-:W-:Y:S02]  /*1580*/  HADD2.F32 R13, -RZ, R18.reuse.H0_H0 ;  /* 0x20000012ff0d7230 */ /* 0x101fe40000004100 */
[----:B------:R-:W-:Y:S01]  /*1590*/  FFMA.FTZ R57, R75, R55, R42 ;  /* 0x000000374b397223 */ /* 0x000fe2000001002a */
[----:B------:R-:W-:Y:S02]  /*15a0*/  HADD2.F32 R73, -RZ, R73.H0_H0 ;  /* 0x20000049ff497230 */ /* 0x000fe40000004100 */
[----:B------:R-:W-:Y:S01]  /*15b0*/  FFMA.FTZ R52, R71, R53, R52 ;  /* 0x0000003547347223 */ /* 0x000fe20000010034 */
[----:B------:R-:W-:-:S02]  /*15c0*/  HADD2.F32 R42, -RZ, R18.H1_H1 ;  /* 0x30000012ff2a7230 */ /* 0x000fc40000004100 */
[----:B------:R-:W-:Y:S01]  /*15d0*/  FFMA.FTZ R58, R74, R55, R51 ;  /* 0x000000374a3a7223 */ /* 0x000fe20000010033 */
[--C-:B------:R-:W-:Y:S01]  /*15e0*/  HADD2.F32 R49, -RZ, R19.reuse.H0_H0 ;  /* 0x20000013ff317230 */ /* 0x100fe20000004100 */
[----:B------:R-:W-:Y:S01]  /*15f0*/  I2F.F16 R59, R59 ;  /* 0x0000003b003b7306 */ /* 0x000fe20000200c00 */
[----:B------:R-:W-:Y:S02]  /*1600*/  HADD2.F32 R50, -RZ, R19.H1_H1 ;  /* 0x30000013ff327230 */ /* 0x000fe40000004100 */
[C---:B------:R-:W-:Y:S01]  /*1610*/  FFMA.FTZ R19, R13.reuse, R2, RZ ;  /* 0x000000020d137223 */ /* 0x040fe200000100ff */
[----:B------:R-:W-:Y:S01]  /*1620*/  FFMA.FTZ R48, R12, R13, RZ ;  /* 0x0000000d0c307223 */ /* 0x000fe200000100ff */
[C---:B------:R-:W-:Y:S01]  /*1630*/  FFMA.FTZ R51, R13.reuse, R3, RZ ;  /* 0x000000030d337223 */ /* 0x040fe200000100ff */
[----:B------:R-:W-:Y:S01]  /*1640*/  FFMA.FTZ R13, R13, R0, RZ ;  /* 0x000000000d0d7223 */ /* 0x000fe200000100ff */
[----:B------:R-:W-:Y:S01]  /*1650*/  FFMA.FTZ R55, R73, R55, R52 ;  /* 0x0000003749377223 */ /* 0x000fe20000010034 */
[C---:B------:R-:W-:Y:S01]  /*1660*/  FFMA.FTZ R52, R42.reuse, R67, R19 ;  /* 0x000000432a347223 */ /* 0x040fe20000010013 */
[----:B------:R-:W-:Y:S01]  /*1670*/  FFMA.FTZ R48, R65, R42, R48 ;  /* 0x0000002a41307223 */ /* 0x000fe20000010030 */
[C---:B------:R-:W-:Y:S01]  /*1680*/  FFMA.FTZ R19, R42.reuse, R68, R51 ;  /* 0x000000442a137223 */ /* 0x040fe20000010033 */
[----:B------:R-:W-:Y:S01]  /*1690*/  FFMA.FTZ R42, R42, R66, R13 ;  /* 0x000000422a2a7223 */ /* 0x000fe2000001000d */
[----:B------:R-:W-:Y:S01]  /*16a0*/  LOP3.LUT R18, R24, 0xff, RZ, 0xc0, !PT ;  /* 0x000000ff18127812 */ /* 0x000fe200078ec0ff */
[----:B------:R-:W-:Y:S01]  /*16b0*/  FFMA.FTZ R13, R69, R49, R48 ;  /* 0x00000031450d7223 */ /* 0x000fe20000010030 */
[C---:B------:R-:W-:Y:S01]  /*16c0*/  FFMA.FTZ R63, R49.reuse, R72, R19 ;  /* 0x00000048313f7223 */ /* 0x040fe20000010013 */
[C---:B------:R-:W-:Y:S01]  /*16d0*/  FFMA.FTZ R51, R49.reuse, R70, R52 ;  /* 0x0000004631337223 */ /* 0x040fe20000010034 */
[----:B------:R-:W-:Y:S01]  /*16e0*/  FFMA.FTZ R42, R49, R71, R42 ;  /* 0x00000047312a7223 */ /* 0x000fe2000001002a */
[----:B------:R-:W-:Y:S01]  /*16f0*/  LOP3.LUT R19, R25, 0xff, RZ, 0xc0, !PT ;  /* 0x000000ff19137812 */ /* 0x000fe200078ec0ff */
[--C-:B-1----:R-:W-:Y:S01]  /*1700*/  HADD2.F32 R49, -RZ, R16.reuse.H0_H0 ;  /* 0x20000010ff317230 */ /* 0x102fe20000004100 */
[----:B------:R-:W-:Y:S01]  /*1710*/  IADD3 R18, PT, PT, R18, -0x80, RZ ;  /* 0xffffff8012127810 */ /* 0x000fe20007ffe0ff */
[----:B------:R-:W-:Y:S01]  /*1720*/  HADD2.F32 R48, -RZ, R16.H1_H1 ;  /* 0x30000010ff307230 */ /* 0x000fe20000004100 */
[----:B------:R-:W-:Y:S01]  /*1730*/  IADD3 R19, PT, PT, R19, -0x80, RZ ;  /* 0xffffff8013137810 */ /* 0x000fe20007ffe0ff */
[--C-:B------:R-:W-:Y:S01]  /*1740*/  HADD2.F32 R53, -RZ, R17.reuse.H0_H0 ;  /* 0x20000011ff357230 */ /* 0x100fe20000004100 */
[----:B------:R0:W1:Y:S01]  /*1750*/  I2F.F16 R77, R18 ;  /* 0x00000012004d7306 */ /* 0x0000620000200c00 */
[----:B------:R-:W-:Y:S01]  /*1760*/  HADD2.F32 R54, -RZ, R17.H1_H1 ;  /* 0x30000011ff367230 */ /* 0x000fe20000004100 */
[----:B------:R-:W-:Y:S01]  /*1770*/  LOP3.LUT R17, R27, 0xff, RZ, 0xc0, !PT ;  /* 0x000000ff1b117812 */ /* 0x000fe200078ec0ff */
[----:B------:R-:W-:Y:S01]  /*1780*/  FFMA.FTZ R52, R2, R49, RZ ;  /* 0x0000003102347223 */ /* 0x000fe200000100ff */
[----:B------:R-:W-:Y:S01]  /*1790*/  SHF.R.U32.HI R16, RZ, 0x8, R24 ;  /* 0x00000008ff107819 */ /* 0x000fe20000011618 */
[----:B------:R-:W-:-:S03]  /*17a0*/  FFMA.FTZ R62, R76, R50, R13 ;  /* 0x000000324c3e7223 */ /* 0x000fc6000001000d */
[----:B------:R-:W-:Y:S01]  /*17b0*/  I2F.F16 R40, R40 ;  /* 0x0000002800287306 */ /* 0x000fe20000200c00 */
[----:B0-----:R-:W-:Y:S01]  /*17c0*/  FFMA.FTZ R18, R12, R49, RZ ;  /* 0x000000310c127223 */ /* 0x001fe200000100ff */
[----:B------:R-:W-:Y:S01]  /*17d0*/  IADD3 R79, PT, PT, R17, -0x80, RZ ;  /* 0xffffff80114f7810 */ /* 0x000fe20007ffe0ff */
[----:B------:R-:W-:Y:S01]  /*17e0*/  FFMA.FTZ R13, R50, R73, R42 ;  /* 0x00000049320d7223 */ /* 0x000fe2000001002a */
[-C--:B------:R-:W-:Y:S01]  /*17f0*/  FFMA.FTZ R17, R67, R48.reuse, R52 ;  /* 0x0000003043117223 */ /* 0x080fe20000010034 */
[----:B------:R-:W-:-:S03]  /*1800*/  FFMA.FTZ R18, R65, R48, R18 ;  /* 0x0000003041127223 */ /* 0x000fc60000010012 */
[----:B------:R0:W3:Y:S01]  /*1810*/  I2F.F16 R78, R19 ;  /* 0x00000013004e7306 */ /* 0x0000e20000200c00 */
[----:B------:R-:W-:Y:S01]  /*1820*/  LOP3.LUT R42, R26, 0xff, RZ, 0xc0, !PT ;  /* 0x000000ff1a2a7812 */ /* 0x000fe200078ec0ff */
[----:B------:R-:W-:Y:S01]  /*1830*/  FFMA.FTZ R81, R0, R49, RZ ;  /* 0x0000003100517223 */ /* 0x000fe200000100ff */
[----:B------:R-:W-:Y:S01]  /*1840*/  LOP3.LUT R16, R16, 0xff, RZ, 0xc0, !PT ;  /* 0x000000ff10107812 */ /* 0x000fe200078ec0ff */
[C---:B------:R-:W-:Y:S01]  /*1850*/  FFMA.FTZ R64, R50.reuse, R75, R51 ;  /* 0x0000004b32407223 */ /* 0x040fe20000010033 */
[----:B0-----:R-:W-:Y:S01]  /*1860*/  FFMA.FTZ R19, R3, R49, RZ ;  /* 0x0000003103137223 */ /* 0x001fe200000100ff */
[----:B------:R-:W-:Y:S01]  /*1870*/  FFMA.FTZ R63, R50, R74, R63 ;  /* 0x0000004a323f7223 */ /* 0x000fe2000001003f */
[----:B------:R-:W-:Y:S01]  /*1880*/  IADD3 R42, PT, PT, R42, -0x80, RZ ;  /* 0xffffff802a2a7810 */ /* 0x000fe20007ffe0ff */
[----:B------:R-:W0:Y:S01]  /*1890*/  LDS.64 R50, [UR5+0x180] ;  /* 0x00018005ff327984 */ /* 0x000e220008000a00 */
[-C--:B------:R-:W-:Y:S01]  /*18a0*/  FFMA.FTZ R49, R68, R48.reuse, R19 ;  /* 0x0000003044317223 */ /* 0x080fe20000010013 */
[-C--:B------:R-:W-:Y:S01]  /*18b0*/  FFMA.FTZ R19, R69, R53.reuse, R18 ;  /* 0x0000003545137223 */ /* 0x080fe20000010012 */
[----:B------:R-:W-:Y:S01]  /*18c0*/  FFMA.FTZ R18, R70, R53, R17 ;  /* 0x0000003546127223 */ /* 0x000fe20000010011 */
[----:B------:R-:W-:Y:S01]  /*18d0*/  FFMA.FTZ R48, R66, R48, R81 ;  /* 0x0000003042307223 */ /* 0x000fe20000010051 */
[----:B------:R-:W-:-:S02]  /*18e0*/  IADD3 R16, PT, PT, R16, -0x80, RZ ;  /* 0xffffff8010107810 */ /* 0x000fc40007ffe0ff */
[----:B------:R-:W-:Y:S01]  /*18f0*/  SHF.R.U32.HI R17, RZ, 0x8, R25 ;  /* 0x00000008ff117819 */ /* 0x000fe20000011619 */
[----:B------:R4:W5:Y:S01]  /*1900*/  I2F.F16 R80, R42 ;  /* 0x0000002a00507306 */ /* 0x0009620000200c00 */
[-C--:B------:R-:W-:Y:S01]  /*1910*/  FFMA.FTZ R49, R72, R53.reuse, R49 ;  /* 0x0000003548317223 */ /* 0x080fe20000010031 */
[----:B------:R-:W-:Y:S01]  /*1920*/  FFMA.FTZ R48, R71, R53, R48 ;  /* 0x0000003547307223 */ /* 0x000fe20000010030 */
[----:B------:R-:W-:Y:S01]  /*1930*/  FFMA.FTZ R53, R75, R54, R18 ;  /* 0x000000364b357223 */ /* 0x000fe20000010012 */
[----:B------:R-:W-:-:S04]  /*1940*/  LOP3.LUT R82, R17, 0xff, RZ, 0xc0, !PT ;  /* 0x000000ff11527812 */ /* 0x000fc800078ec0ff */
[----:B------:R1:W-:Y:S01]  /*1950*/  I2F.F16 R81, R16 ;  /* 0x0000001000517306 */ /* 0x0003e20000200c00 */
[-C--:B----4-:R-:W-:Y:S02]  /*1960*/  FFMA.FTZ R42, R76, R54.reuse, R19 ;  /* 0x000000364c2a7223 */ /* 0x090fe40000010013 */
[----:B-1----:R1:W4:Y:S01]  /*1970*/  LDG.E.128.CONSTANT R16, desc[UR8][R46.64] ;  /* 0x000000082e107981 */ /* 0x002322000c1e9d00 */
[-C--:B------:R-:W-:Y:S01]  /*1980*/  FFMA.FTZ R52, R74, R54.reuse, R49 ;  /* 0x000000364a347223 */ /* 0x080fe20000010031 */
[----:B------:R-:W-:Y:S02]  /*1990*/  FFMA.FTZ R54, R73, R54, R48 ;  /* 0x0000003649367223 */ /* 0x000fe40000010030 */
[----:B------:R-:W3:Y:S01]  /*19a0*/  LDS.64 R48, [UR5+0x8] ;  /* 0x00000805ff307984 */ /* 0x000ee20008000a00 */
[----:B------:R-:W-:Y:S01]  /*19b0*/  IADD3 R25, PT, PT, R82, -0x80, RZ ;  /* 0xffffff8052197810 */ /* 0x000fe20007ffe0ff */
[--C-:B0-----:R-:W-:Y:S02]  /*19c0*/  HADD2.F32 R85, -RZ, R50.reuse.H0_H0 ;  /* 0x20000032ff557230 */ /* 0x101fe40000004100 */
[----:B------:R-:W-:-:S03]  /*19d0*/  HADD2.F32 R82, -RZ, R50.H1_H1 ;  /* 0x30000032ff527230 */ /* 0x000fc60000004100 */
[-C--:B------:R-:W-:Y:S01]  /*19e0*/  FFMA.FTZ R3, R3, R85.reuse, RZ ;  /* 0x0000005503037223 */ /* 0x080fe200000100ff */
[----:B------:R-:W-:Y:S02]  /*19f0*/  HADD2.F32 R87, -RZ, R51.H0_H0 ;  /* 0x20000033ff577230 */ /* 0x000fe40000004100 */
[-C--:B------:R-:W-:Y:S01]  /*1a00*/  FFMA.FTZ R84, R12, R85.reuse, RZ ;  /* 0x000000550c547223 */ /* 0x080fe200000100ff */
[-C--:B------:R-:W-:Y:S01]  /*1a10*/  FFMA.FTZ R2, R2, R85.reuse, RZ ;  /* 0x0000005502027223 */ /* 0x080fe200000100ff */
[----:B------:R-:W-:Y:S01]  /*1a20*/  FFMA.FTZ R85, R0, R85, RZ ;  /* 0x0000005500557223 */ /* 0x000fe200000100ff */
[-C--:B------:R-:W-:Y:S01]  /*1a30*/  FFMA.FTZ R3, R68, R82.reuse, R3 ;  /* 0x0000005244037223 */ /* 0x080fe20000010003 */
[----:B------:R-:W-:Y:S01]  /*1a40*/  SHF.R.U32.HI R0, RZ, 0x8, R27 ;  /* 0x00000008ff007819 */ /* 0x000fe2000001161b */
[----:B------:R-:W-:Y:S02]  /*1a50*/  FFMA.FTZ R67, R67, R82, R2 ;  /* 0x0000005243437223 */ /* 0x000fe40000010002 */
[----:B-1----:R-:W-:Y:S01]  /*1a60*/  FFMA.FTZ R47, R72, R87, R3 ;  /* 0x00000057482f7223 */ /* 0x002fe20000010003 */
[----:B------:R-:W-:-:S02]  /*1a70*/  LOP3.LUT R2, R0, 0xff, RZ, 0xc0, !PT ;  /* 0x000000ff00027812 */ /* 0x000fc400078ec0ff */
[----:B------:R-:W-:Y:S02]  /*1a80*/  SHF.R.U32.HI R3, RZ, 0x10, R27 ;  /* 0x00000010ff037819 */ /* 0x000fe4000001161b */
[--C-:B------:R-:W-:Y:S02]  /*1a90*/  SHF.R.U32.HI R50, RZ, 0x8, R26.reuse ;  /* 0x00000008ff327819 */ /* 0x100fe4000001161a */
[----:B------:R-:W-:Y:S02]  /*1aa0*/  IADD3 R27, PT, PT, R2, -0x80, RZ ;  /* 0xffffff80021b7810 */ /* 0x000fe40007ffe0ff */
[----:B------:R-:W-:Y:S02]  /*1ab0*/  LOP3.LUT R46, R3, 0xff, RZ, 0xc0, !PT ;  /* 0x000000ff032e7812 */ /* 0x000fe400078ec0ff */
[----:B------:R-:W0:Y:S01]  /*1ac0*/  LDS.64 R2, [UR5+0x88] ;  /* 0x00008805ff027984 */ /* 0x000e220008000a00 */
[----:B------:R-:W-:Y:S02]  /*1ad0*/  LOP3.LUT R50, R50, 0xff, RZ, 0xc0, !PT ;  /* 0x000000ff32327812 */ /* 0x000fe400078ec0ff */
[----:B------:R-:W-:-:S02]  /*1ae0*/  SHF.R.U32.HI R26, RZ, 0x10, R26 ;  /* 0x00000010ff1a7819 */ /* 0x000fc4000001161a */
[----:B------:R-:W-:Y:S02]  /*1af0*/  IADD3 R50, PT, PT, R50, -0x80, RZ ;  /* 0xffffff8032327810 */ /* 0x000fe40007ffe0ff */
[----:B------:R-:W-:Y:S01]  /*1b00*/  LOP3.LUT R26, R26, 0xff, RZ, 0xc0, !PT ;  /* 0x000000ff1a1a7812 */ /* 0x000fe200078ec0ff */
[----:B------:R-:W1:Y:S03]  /*1b10*/  I2F.F16 R79, R79 ;  /* 0x0000004f004f7306 */ /* 0x000e660000200c00 */
[----:B------:R-:W-:Y:S01]  /*1b20*/  IADD3 R26, PT, PT, R26, -0x80, RZ ;  /* 0xffffff801a1a7810 */ /* 0x000fe20007ffe0ff */
[----:B------:R-:W-:-:S04]  /*1b30*/  FFMA.FTZ R84, R65, R82, R84 ;  /* 0x0000005241547223 */ /* 0x000fc80000010054 */
[----:B------:R-:W2:Y:S01]  /*1b40*/  I2F.F16 R25, R25 ;  /* 0x0000001900197306 */ /* 0x000ea20000200c00 */
[----:B------:R-:W-:Y:S01]  /*1b50*/  FFMA.FTZ R66, R66, R82, R85 ;  /* 0x0000005242427223 */ /* 0x000fe20000010055 */
[----:B------:R-:W-:Y:S01]  /*1b60*/  IADD3 R83, PT, PT, R83, -0x80, RZ ;  /* 0xffffff8053537810 */ /* 0x000fe20007ffe0ff */
[----:B------:R-:W-:-:S05]  /*1b70*/  HADD2.F32 R51, -RZ, R51.H1_H1 ;  /* 0x30000033ff337230 */ /* 0x000fca0000004100 */
[----:B------:R-:W0:Y:S01]  /*1b80*/  I2F.F16 R50, R50 ;  /* 0x0000003200327306 */ /* 0x000e220000200c00 */
[-C--:B------:R-:W-:Y:S01]  /*1b90*/  FFMA.FTZ R69, R69, R87.reuse, R84 ;  /* 0x0000005745457223 */ /* 0x080fe20000010054 */
[-C--:B------:R-:W-:Y:S01]  /*1ba0*/  FFMA.FTZ R70, R70, R87.reuse, R67 ;  /* 0x0000005746467223 */ /* 0x080fe20000010043 */
[----:B------:R-:W-:-:S05]  /*1bb0*/  FFMA.FTZ R66, R71, R87, R66 ;  /* 0x0000005747427223 */ /* 0x000fca0000010042 */
[----:B------:R-:W0:Y:S01]  /*1bc0*/  I2F.F16 R27, R27 ;  /* 0x0000001b001b7306 */ /* 0x000e220000200c00 */
[----:B---3--:R-:W-:Y:S02]  /*1bd0*/  HADD2.F32 R67, -RZ, R48.H0_H0 ;  /* 0x20000030ff437230 */ /* 0x008fe40000004100 */
[----:B------:R-:W-:Y:S01]  /*1be0*/  FFMA.FTZ R74, R74, R51, R47 ;  /* 0x000000334a4a7223 */ /* 0x000fe2000001002f */
[----:B------:R-:W-:-:S04]  /*1bf0*/  HADD2.F32 R77, -RZ, R77.H0_H0 ;  /* 0x2000004dff4d7230 */ /* 0x000fc80000004100 */
[----:B------:R-:W3:Y:S01]  /*1c00*/  I2F.F16 R26, R26 ;  /* 0x0000001a001a7306 */ /* 0x000ee20000200c00 */
[----:B------:R-:W-:Y:S02]  /*1c10*/  HADD2.F32 R78, -RZ, R78.H0_H0 ;  /* 0x2000004eff4e7230 */ /* 0x000fe40000004100 */
[-C--:B------:R-:W-:Y:S01]  /*1c20*/  FFMA.FTZ R0, R76, R51.reuse, R69 ;  /* 0x000000334c007223 */ /* 0x080fe20000010045 */
[-C--:B------:R-:W-:Y:S01]  /*1c30*/  FFMA.FTZ R75, R75, R51.reuse, R70 ;  /* 0x000000334b4b7223 */ /* 0x080fe20000010046 */
[----:B------:R-:W-:Y:S01]  /*1c40*/  FFMA.FTZ R73, R73, R51, R66 ;  /* 0x0000003349497223 */ /* 0x000fe20000010042 */
[----:B-----5:R-:W-:Y:S02]  /*1c50*/  HADD2.F32 R47, -RZ, R80.H0_H0 ;  /* 0x20000050ff2f7230 */ /* 0x020fe40000004100 */
[----:B------:R-:W5:Y:S01]  /*1c60*/  I2F.F16 R12, R83 ;  /* 0x00000053000c7306 */ /* 0x000f620000200c00 */
[----:B------:R-:W-:Y:S01]  /*1c70*/  IADD3 R51, PT, PT, R46, -0x80, RZ ;  /* 0xffffff802e337810 */ /* 0x000fe20007ffe0ff */
[----:B------:R-:W-:-:S02]  /*1c80*/  HADD2.F32 R66, -RZ, R48.H1_H1 ;  /* 0x30000030ff427230 */ /* 0x000fc40000004100 */
[----:B------:R-:W-:Y:S01]  /*1c90*/  FFMA.FTZ R62, R77, R67, R62 ;  /* 0x000000434d3e7223 */ /* 0x000fe2000001003e */
[----:B-1----:R-:W-:Y:S02]  /*1ca0*/  HADD2.F32 R46, -RZ, R79.H0_H0 ;  /* 0x2000004fff2e7230 */ /* 0x002fe40000004100 */
[----:B------:R-:W-:Y:S02]  /*1cb0*/  HADD2.F32 R81, -RZ, R81.H0_H0 ;  /* 0x20000051ff517230 */ /* 0x000fe40000004100 */
[----:B--2---:R-:W-:Y:S02]  /*1cc0*/  HADD2.F32 R48, -RZ, R25.H0_H0 ;  /* 0x20000019ff307230 */ /* 0x004fe40000004100 */
[C---:B------:R-:W-:Y:S01]  /*1cd0*/  FFMA.FTZ R25, R67.reuse, R78, R64 ;  /* 0x0000004e43197223 */ /* 0x040fe20000010040 */
[----:B0-----:R-:W-:Y:S02]  /*1ce0*/  HADD2.F32 R50, -RZ, R50.H0_H0 ;  /* 0x20000032ff327230 */ /* 0x001fe40000004100 */
[----:B------:R-:W-:Y:S01]  /*1cf0*/  FFMA.FTZ R63, R67, R47, R63 ;  /* 0x0000002f433f7223 */ /* 0x000fe2000001003f */
[----:B------:R-:W-:-:S02]  /*1d00*/  HADD2.F32 R69, -RZ, R49.H0_H0 ;  /* 0x20000031ff457230 */ /* 0x000fc40000004100 */
[----:B------:R-:W-:Y:S02]  /*1d10*/  HADD2.F32 R70, -RZ, R49.H1_H1 ;  /* 0x30000031ff467230 */ /* 0x000fe40000004100 */
[----:B------:R-:W-:Y:S01]  /*1d20*/  FFMA.FTZ R64, R67, R46, R13 ;  /* 0x0000002e43407223 */ /* 0x000fe2000001000d */
[----:B------:R-:W-:Y:S02]  /*1d30*/  HADD2.F32 R49, -RZ, R27.H0_H0 ;  /* 0x2000001bff317230 */ /* 0x000fe40000004100 */
[----:B------:R-:W-:Y:S01]  /*1d40*/  FFMA.FTZ R68, R81, R66, R62 ;  /* 0x0000004251447223 */ /* 0x000fe2000001003e */
[C---:B------:R-:W-:Y:S01]  /*1d50*/  FFMA.FTZ R72, R66.reuse, R48, R25 ;  /* 0x0000003042487223 */ /* 0x040fe20000010019 */
[----:B---3--:R-:W-:Y:S02]  /*1d60*/  HADD2.F32 R62, -RZ, R26.H0_H0 ;  /* 0x2000001aff3e7230 */ /* 0x008fe40000004100 */
[C---:B------:R-:W-:Y:S01]  /*1d70*/  FFMA.FTZ R25, R66.reuse, R50, R63 ;  /* 0x0000003242197223 */ /* 0x040fe2000001003f */
[----:B------:R-:W-:Y:S01]  /*1d80*/  FFMA.FTZ R66, R66, R49, R64 ;  /* 0x0000003142427223 */ /* 0x000fe20000010040 */
[----:B------:R-:W-:-:S02]  /*1d90*/  HADD2.F32 R61, -RZ, R61.H0_H0 ;  /* 0x2000003dff3d7230 */ /* 0x000fc40000004100 */
[----:B-----5:R-:W-:Y:S02]  /*1da0*/  HADD2.F32 R64, -RZ, R12.H0_H0 ;  /* 0x2000000cff407230 */ /* 0x020fe40000004100 */
[C---:B------:R-:W-:Y:S01]  /*1db0*/  FFMA.FTZ R12, R69.reuse, R62, R25 ;  /* 0x0000003e450c7223 */ /* 0x040fe20000010019 */
[----:B------:R-:W-:Y:S01]  /*1dc0*/  SHF.R.U32.HI R24, RZ, 0x10, R24 ;  /* 0x00000010ff187819 */ /* 0x000fe20000011618 */
[----:B------:R-:W-:Y:S02]  /*1dd0*/  HADD2.F32 R59, -RZ, R59.H0_H0 ;  /* 0x2000003bff3b7230 */ /* 0x000fe40000004100 */
[----:B------:R-:W-:Y:S01]  /*1de0*/  FFMA.FTZ R13, R69, R64, R72 ;  /* 0x00000040450d7223 */ /* 0x000fe20000010048 */
[----:B------:R-:W-:Y:S01]  /*1df0*/  FFMA.FTZ R26, R70, R61, R12 ;  /* 0x0000003d461a7223 */ /* 0x000fe2000001000c */
[--C-:B------:R-:W-:Y:S01]  /*1e00*/  HADD2.F32 R12, -RZ, R2.reuse.H0_H0 ;  /* 0x20000002ff0c7230 */ /* 0x100fe20000004100 */
[----:B------:R-:W-:Y:S01]  /*1e10*/  LOP3.LUT R24, R24, 0xff, RZ, 0xc0, !PT ;  /* 0x000000ff18187812 */ /* 0x000fe200078ec0ff */
[----:B------:R0:W1:Y:S01]  /*1e20*/  I2F.F16 R65, R51 ;  /* 0x0000003300417306 */ /* 0x0000620000200c00 */
[----:B------:R-:W-:Y:S01]  /*1e30*/  FFMA.FTZ R27, R70, R59, R13 ;  /* 0x0000003b461b7223 */ /* 0x000fe2000001000d */
[----:B------:R-:W-:-:S02]  /*1e40*/  HADD2.F32 R2, -RZ, R2.H1_H1 ;  /* 0x30000002ff027230 */ /* 0x000fc40000004100 */
[--C-:B------:R-:W-:Y:S01]  /*1e50*/  HADD2.F32 R13, -RZ, R3.reuse.H0_H0 ;  /* 0x20000003ff0d7230 */ /* 0x100fe20000004100 */
[----:B------:R-:W-:Y:S01]  /*1e60*/  IADD3 R24, PT, PT, R24, -0x80, RZ ;  /* 0xffffff8018187810 */ /* 0x000fe20007ffe0ff */
[----:B0-----:R-:W-:Y:S02]  /*1e70*/  HADD2.F32 R51, -RZ, R40.H0_H0 ;  /* 0x20000028ff337230 */ /* 0x001fe40000004100 */
[----:B------:R-:W-:Y:S02]  /*1e80*/  HADD2.F32 R40, -RZ, R3.H1_H1 ;  /* 0x30000003ff287230 */ /* 0x000fe40000004100 */
[-C--:B------:R-:W-:Y:S01]  /*1e90*/  FFMA.FTZ R3, R47, R12.reuse, R58 ;  /* 0x0000000c2f037223 */ /* 0x080fe2000001003a */
[-C--:B------:R-:W-:Y:S01]  /*1ea0*/  FFMA.FTZ R56, R77, R12.reuse, R56 ;  /* 0x0000000c4d387223 */ /* 0x080fe20000010038 */
[-C--:B------:R-:W-:Y:S01]  /*1eb0*/  FFMA.FTZ R57, R78, R12.reuse, R57 ;  /* 0x0000000c4e397223 */ /* 0x080fe20000010039 */
[----:B------:R-:W-:Y:S01]  /*1ec0*/  FFMA.FTZ R12, R46, R12, R55 ;  /* 0x0000000c2e0c7223 */ /* 0x000fe20000010037 */
[-C--:B------:R-:W-:Y:S01]  /*1ed0*/  FFMA.FTZ R3, R50, R2.reuse, R3 ;  /* 0x0000000232037223 */ /* 0x080fe20000010003 */
[----:B------:R-:W0:Y:S01]  /*1ee0*/  I2F.F16 R24, R24 ;  /* 0x0000001800187306 */ /* 0x000e220000200c00 */
[-C--:B------:R-:W-:Y:S01]  /*1ef0*/  FFMA.FTZ R56, R81, R2.reuse, R56 ;  /* 0x0000000251387223 */ /* 0x080fe20000010038 */
[-C--:B------:R-:W-:Y:S01]  /*1f00*/  FFMA.FTZ R57, R48, R2.reuse, R57 ;  /* 0x0000000230397223 */ /* 0x080fe20000010039 */
[----:B------:R-:W-:Y:S01]  /*1f10*/  FFMA.FTZ R12, R49, R2, R12 ;  /* 0x00000002310c7223 */ /* 0x000fe2000001000c */
[----:B------:R-:W-:-:S02]  /*1f20*/  FFMA.FTZ R58, R62, R13, R3 ;  /* 0x0000000d3e3a7223 */ /* 0x000fc40000010003 */
[----:B------:R-:W2:Y:S02]  /*1f30*/  LDS.64 R2, [UR5+0x108] ;  /* 0x00010805ff027984 */ /* 0x000ea40008000a00 */
[----:B------:R-:W3:Y:S01]  /*1f40*/  I2F.F16 R60, R60 ;  /* 0x0000003c003c7306 */ /* 0x000ee20000200c00 */
[----:B------:R-:W-:Y:S01]  /*1f50*/  @!P0 PRMT R96, R44, 0x7610, R96 ;  /* 0x000076102c608816 */ /* 0x000fe20000000060 */
[----:B-1----:R-:W-:Y:S01]  /*1f60*/  HADD2.F32 R65, -RZ, R65.H0_H0 ;  /* 0x20000041ff417230 */ /* 0x002fe20000004100 */
[----:B------:R-:W-:Y:S01]  /*1f70*/  @!P0 PRMT R93, R45, 0x7610, R93 ;  /* 0x000076102d5d8816 */ /* 0x000fe2000000005d */
[----:B0-----:R-:W-:Y:S01]  /*1f80*/  HADD2.F32 R63, -RZ, R24.H0_H0 ;  /* 0x20000018ff3f7230 */ /* 0x001fe20000004100 */
[----:B------:R-:W-:Y:S01]  /*1f90*/  @!P0 PRMT R96, R96, 0x7610, R44 ;  /* 0x0000761060608816 */ /* 0x000fe2000000002c */
[-C--:B------:R-:W-:Y:S01]  /*1fa0*/  FFMA.FTZ R44, R64, R13.reuse, R57 ;  /* 0x0000000d402c7223 */ /* 0x080fe20000010039 */
[----:B------:R-:W-:Y:S02]  /*1fb0*/  @!P0 PRMT R93, R93, 0x7610, R45 ;  /* 0x000076105d5d8816 */ /* 0x000fe4000000002d */
[----:B------:R-:W-:Y:S01]  /*1fc0*/  FFMA.FTZ R56, R63, R13, R56 ;  /* 0x0000000d3f387223 */ /* 0x000fe20000010038 */
[----:B------:R-:W-:-:S02]  /*1fd0*/  HADD2.F32 R25, -RZ, R96.H0_H0 ;  /* 0x20000060ff197230 */ /* 0x000fc40000004100 */
[----:B------:R-:W-:Y:S01]  /*1fe0*/  FFMA.FTZ R68, R63, R69, R68 ;  /* 0x000000453f447223 */ /* 0x000fe20000010044 */
[----:B---3--:R-:W-:Y:S02]  /*1ff0*/  HADD2.F32 R60, -RZ, R60.H0_H0 ;  /* 0x2000003cff3c7230 */ /* 0x008fe40000004100 */
[----:B------:R-:W-:Y:S01]  /*2000*/  FFMA.FTZ R55, R65, R13, R12 ;  /* 0x0000000d41377223 */ /* 0x000fe2000001000c */
[----:B------:R-:W-:Y:S02]  /*2010*/  HADD2.F32 R24, -RZ, R96.H1_H1 ;  /* 0x30000060ff187230 */ /* 0x000fe40000004100 */
[-C--:B------:R-:W-:Y:S01]  /*2020*/  FFMA.FTZ R56, R51, R40.reuse, R56 ;  /* 0x0000002833387223 */ /* 0x080fe20000010038 */
[----:B------:R-:W-:Y:S01]  /*2030*/  FFMA.FTZ R45, R59, R40, R44 ;  /* 0x000000283b2d7223 */ /* 0x000fe2000001002c */
[--C-:B------:R-:W-:Y:S02]  /*2040*/  HADD2.F32 R13, -RZ, R93.reuse.H0_H0 ;  /* 0x2000005dff0d7230 */ /* 0x100fe40000004100 */
[----:B------:R-:W-:Y:S01]  /*2050*/  FFMA.FTZ R68, R51, R70, R68 ;  /* 0x0000004633447223 */ /* 0x000fe20000010044 */
[----:B------:R-:W-:-:S02]  /*2060*/  HADD2.F32 R12, -RZ, R93.H1_H1 ;  /* 0x3000005dff0c7230 */ /* 0x000fc40000004100 */
[-C--:B------:R-:W-:Y:S01]  /*2070*/  FFMA.FTZ R58, R61, R40.reuse, R58 ;  /* 0x000000283d3a7223 */ /* 0x080fe2000001003a */
[----:B------:R-:W-:Y:S01]  /*2080*/  FFMA.FTZ R55, R60, R40, R55 ;  /* 0x000000283c377223 */ /* 0x000fe20000010037 */
[C---:B------:R-:W-:Y:S01]  /*2090*/  FMUL.FTZ R56, R25.reuse, R56 ;  /* 0x0000003819387220 */ /* 0x040fe20000410000 */
[C---:B------:R-:W-:Y:S01]  /*20a0*/  FMUL.FTZ R45, R24.reuse, R45 ;  /* 0x0000002d182d7220 */ /* 0x040fe20000410000 */
        /* <DEDUP_REMOVED lines=10> */
[----:B------:R-:W-:Y:S01]  /*2150*/  PRMT R56, R56, 0x5410, R45 ;  /* 0x0000541038387816 */ /* 0x000fe2000000002d */
[----:B------:R-:W-:Y:S01]  /*2160*/  FFMA.FTZ R69, R69, R65, R66 ;  /* 0x0000004145457223 */ /* 0x000fe20000010042 */
[----:B------:R-:W-:-:S02]  /*2170*/  PRMT R68, R68, 0x5410, R27 ;  /* 0x0000541044447816 */ /* 0x000fc4000000001b */
[----:B------:R-:W-:Y:S01]  /*2180*/  PRMT R58, R58, 0x5410, R55 ;  /* 0x000054103a3a7816 */ /* 0x000fe20000000037 */
[----:B------:R-:W-:Y:S02]  /*2190*/  HFMA2 R40, R56, 1, 1, R9 ;  /* 0x3c003c0038287831 */ /* 0x000fe40000000009 */
[----:B------:R-:W-:Y:S01]  /*21a0*/  FFMA.FTZ R69, R70, R60, R69 ;  /* 0x0000003c46457223 */ /* 0x000fe20000010045 */
[----:B--2---:R-:W-:Y:S02]  /*21b0*/  HADD2.F32 R9, -RZ, R2.H0_H0 ;  /* 0x20000002ff097230 */ /* 0x004fe40000004100 */
[----:B------:R-:W-:Y:S02]  /*21c0*/  HFMA2 R27, R68, 1, 1, R11 ;  /* 0x3c003c00441b7831 */ /* 0x000fe4000000000b */
[----:B------:R-:W-:Y:S02]  /*21d0*/  HADD2 R44, R58, R8 ;  /* 0x000000083a2c7230 */ /* 0x000fe40000000000 */
[----:B------:R-:W-:Y:S01]  /*21e0*/  FMUL.FTZ R26, R13, R26 ;  /* 0x0000001a0d1a7220 */ /* 0x000fe20000410000 */
[----:B------:R-:W-:Y:S01]  /*21f0*/  FMUL.FTZ R69, R12, R69 ;  /* 0x000000450c457220 */ /* 0x000fe20000410000 */
[----:B------:R-:W-:-:S02]  /*2200*/  HADD2.F32 R11, -RZ, R3.H0_H0 ;  /* 0x20000003ff0b7230 */ /* 0x000fc40000004100 */
[----:B------:R-:W-:Y:S02]  /*2210*/  HADD2.F32 R8, -RZ, R3.H1_H1 ;  /* 0x30000003ff087230 */ /* 0x000fe40000004100 */
[-C--:B------:R-:W-:Y:S01]  /*2220*/  FFMA.FTZ R3, R47, R9.reuse, R52 ;  /* 0x000000092f037223 */ /* 0x080fe20000010034 */
[----:B------:R-:W-:Y:S02]  /*2230*/  HADD2.F32 R2, -RZ, R2.H1_H1 ;  /* 0x30000002ff027230 */ /* 0x000fe40000004100 */
[-C--:B------:R-:W-:Y:S01]  /*2240*/  FFMA.FTZ R42, R77, R9.reuse, R42 ;  /* 0x000000094d2a7223 */ /* 0x080fe2000001002a */
[-C--:B------:R-:W-:Y:S01]  /*2250*/  FFMA.FTZ R53, R78, R9.reuse, R53 ;  /* 0x000000094e357223 */ /* 0x080fe20000010035 */
[----:B------:R-:W-:Y:S01]  /*2260*/  FFMA.FTZ R54, R46, R9, R54 ;  /* 0x000000092e367223 */ /* 0x000fe20000010036 */
[----:B------:R-:W-:Y:S01]  /*2270*/  F2FP.F16.F32.PACK_AB R26, RZ, R26 ;  /* 0x0000001aff1a723e */ /* 0x000fe200000000ff */
[-C--:B------:R-:W-:Y:S01]  /*2280*/  FFMA.FTZ R42, R81, R2.reuse, R42 ;  /* 0x00000002512a7223 */ /* 0x080fe2000001002a */
[----:B------:R-:W-:Y:S01]  /*2290*/  F2FP.F16.F32.PACK_AB R69, RZ, R69 ;  /* 0x00000045ff45723e */ /* 0x000fe200000000ff */
[-C--:B------:R-:W-:Y:S01]  /*22a0*/  FFMA.FTZ R9, R48, R2.reuse, R53 ;  /* 0x0000000230097223 */ /* 0x080fe20000010035 */
[-C--:B------:R-:W-:Y:S01]  /*22b0*/  FFMA.FTZ R45, R50, R2.reuse, R3 ;  /* 0x00000002322d7223 */ /* 0x080fe20000010003 */
[----:B------:R-:W-:-:S02]  /*22c0*/  FFMA.FTZ R54, R49, R2, R54 ;  /* 0x0000000231367223 */ /* 0x000fc40000010036 */
[----:B------:R-:W0:Y:S01]  /*22d0*/  LDS.64 R2, [UR5+0x188] ;  /* 0x00018805ff027984 */ /* 0x000e220008000a00 */
[----:B------:R-:W-:Y:S02]  /*22e0*/  PRMT R26, R26, 0x5410, R69 ;  /* 0x000054101a1a7816 */ /* 0x000fe40000000045 */
[----:B------:R-:W-:Y:S01]  /*22f0*/  LEA.HI R56, R21, 0xffffff80, RZ, 0x8 ;  /* 0xffffff8015387811 */ /* 0x000fe200078f40ff */
[-C--:B------:R-:W-:Y:S02]  /*2300*/  FFMA.FTZ R42, R63, R11.reuse, R42 ;  /* 0x0000000b3f2a7223 */ /* 0x080fe4000001002a */
[----:B------:R-:W-:Y:S02]  /*2310*/  HADD2 R26, R26, R10 ;  /* 0x0000000a1a1a7230 */ /* 0x000fe40000000000 */
[----:B------:R-:W-:Y:S01]  /*2320*/  FFMA.FTZ R10, R64, R11, R9 ;  /* 0x0000000b400a7223 */ /* 0x000fe20000010009 */
[----:B------:R1:W-:Y:S01]  /*2330*/  I2F.F16 R52, R56 ;  /* 0x0000003800347306 */ /* 0x0003e20000200c00 */
[----:B------:R-:W-:-:S02]  /*2340*/  FFMA.FTZ R42, R51, R8, R42 ;  /* 0x00000008332a7223 */ /* 0x000fc4000001002a */
[----:B------:R-:W-:Y:S01]  /*2350*/  FFMA.FTZ R9, R59, R8, R10 ;  /* 0x000000083b097223 */ /* 0x000fe2000001000a */
[----:B------:R-:W-:Y:S01]  /*2360*/  LEA.HI R58, R22, 0xffffff80, RZ, 0x8 ;  /* 0xffffff80163a7811 */ /* 0x000fe200078f40ff */
[-C--:B-1----:R-:W-:Y:S01]  /*2370*/  FFMA.FTZ R56, R62, R11.reuse, R45 ;  /* 0x0000000b3e387223 */ /* 0x082fe2000001002d */
[----:B------:R-:W-:Y:S01]  /*2380*/  FFMA.FTZ R11, R65, R11, R54 ;  /* 0x0000000b410b7223 */ /* 0x000fe20000010036 */
[----:B------:R-:W-:Y:S01]  /*2390*/  FMUL.FTZ R42, R25, R42 ;  /* 0x0000002a192a7220 */ /* 0x000fe20000410000 */
[----:B------:R-:W-:Y:S01]  /*23a0*/  FMUL.FTZ R9, R24, R9 ;  /* 0x0000000918097220 */ /* 0x000fe20000410000 */
[-C--:B------:R-:W-:Y:S01]  /*23b0*/  FFMA.FTZ R56, R61, R8.reuse, R56 ;  /* 0x000000083d387223 */ /* 0x080fe20000010038 */
[----:B------:R-:W-:Y:S01]  /*23c0*/  FFMA.FTZ R11, R60, R8, R11 ;  /* 0x000000083c0b7223 */ /* 0x000fe2000001000b */
[----:B------:R1:W-:Y:S01]  /*23d0*/  I2F.F16 R53, R58 ;  /* 0x0000003a00357306 */ /* 0x0003e20000200c00 */
[----:B------:R-:W-:Y:S02]  /*23e0*/  F2FP.F16.F32.PACK_AB R42, RZ, R42 ;  /* 0x0000002aff2a723e */ /* 0x000fe400000000ff */
[----:B------:R-:W-:Y:S01]  /*23f0*/  FMUL.FTZ R11, R12, R11 ;  /* 0x0000000b0c0b7220 */ /* 0x000fe20000410000 */
[----:B------:R-:W-:-:S02]  /*2400*/  F2FP.F16.F32.PACK_AB R9, RZ, R9 ;  /* 0x00000009ff09723e */ /* 0x000fc400000000ff */
[----:B-1----:R-:W-:Y:S01]  /*2410*/  MOV R58, R7 ;  /* 0x00000007003a7202 */ /* 0x002fe20000000f00 */
[----:B------:R-:W-:Y:S01]  /*2420*/  FMUL.FTZ R7, R13, R56 ;  /* 0x000000380d077220 */ /* 0x000fe20000410000 */
[----:B------:R-:W-:Y:S02]  /*2430*/  PRMT R42, R42, 0x5410, R9 ;  /* 0x000054102a2a7816 */ /* 0x000fe40000000009 */
[----:B------:R-:W-:Y:S02]  /*2440*/  F2FP.F16.F32.PACK_AB R11, RZ, R11 ;  /* 0x0000000bff0b723e */ /* 0x000fe400000000ff */
[----:B------:R-:W-:Y:S02]  /*2450*/  F2FP.F16.F32.PACK_AB R8, RZ, R7 ;  /* 0x00000007ff08723e */ /* 0x000fe400000000ff */
[----:B------:R-:W-:Y:S01]  /*2460*/  LOP3.LUT R45, R23, 0xff, RZ, 0xc0, !PT ;  /* 0x000000ff172d7812 */ /* 0x000fe200078ec0ff */
[----:B------:R-:W-:Y:S01]  /*2470*/  HFMA2 R7, R42, 1, 1, R58 ;  /* 0x3c003c002a077831 */ /* 0x000fe2000000003a */
[----:B------:R-:W-:-:S02]  /*2480*/  PRMT R66, R8, 0x5410, R11 ;  /* 0x0000541008427816 */ /* 0x000fc4000000000b */
[----:B------:R-:W-:Y:S02]  /*2490*/  IADD3 R45, PT, PT, R45, -0x80, RZ ;  /* 0xffffff802d2d7810 */ /* 0x000fe40007ffe0ff */
[----:B------:R-:W-:Y:S01]  /*24a0*/  SHF.R.U32.HI R42, RZ, 0x8, R20 ;  /* 0x00000008ff2a7819 */ /* 0x000fe20000011614 */
[----:B------:R-:W-:Y:S01]  /*24b0*/  HADD2 R6, R66, R6 ;  /* 0x0000000642067230 */ /* 0x000fe20000000000 */
[----:B------:R1:W-:Y:S01]  /*24c0*/  I2F.F16 R56, R45 ;  /* 0x0000002d00387306 */ /* 0x0003e20000200c00 */
[----:B------:R-:W-:Y:S02]  /*24d0*/  SHF.R.U32.HI R66, RZ, 0x8, R21 ;  /* 0x00000008ff427819 */ /* 0x000fe40000011615 */
[----:B------:R-:W-:Y:S02]  /*24e0*/  LOP3.LUT R57, R21, 0xff, RZ, 0xc0, !PT ;  /* 0x000000ff15397812 */ /* 0x000fe400078ec0ff */
[----:B------:R-:W-:Y:S02]  /*24f0*/  LOP3.LUT R68, R66, 0xff, RZ, 0xc0, !PT ;  /* 0x000000ff42447812 */ /* 0x000fe400078ec0ff */
[----:B-1----:R-:W-:Y:S01]  /*2500*/  LOP3.LUT R45, R42, 0xff, RZ, 0xc0, !PT ;  /* 0x000000ff2a2d7812 */ /* 0x002fe200078ec0ff */
[----:B0-----:R-:W-:Y:S01]  /*2510*/  HADD2.F32 R42, -RZ, R2.H0_H0 ;  /* 0x20000002ff2a7230 */ /* 0x001fe20000004100 */
[----:B------:R-:W-:Y:S01]  /*2520*/  LOP3.LUT R10, R20, 0xff, RZ, 0xc0, !PT ;  /* 0x000000ff140a7812 */ /* 0x000fe200078ec0ff */
[--C-:B------:R-:W-:Y:S01]  /*2530*/  HADD2.F32 R66, -RZ, R3.reuse.H1_H1 ;  /* 0x30000003ff427230 */ /* 0x100fe20000004100 */
[----:B------:R-:W-:Y:S01]  /*2540*/  IADD3 R67, PT, PT, R45, -0x80, RZ ;  /* 0xffffff802d437810 */ /* 0x000fe20007ffe0ff */
[----:B------:R-:W-:Y:S01]  /*2550*/  HADD2.F32 R45, -RZ, R3.H0_H0 ;  /* 0x20000003ff2d7230 */ /* 0x000fe20000004100 */
[----:B------:R-:W-:-:S02]  /*2560*/  LOP3.LUT R9, R22, 0xff, RZ, 0xc0, !PT ;  /* 0x000000ff16097812 */ /* 0x000fc400078ec0ff */
[----:B------:R-:W-:Y:S01]  /*2570*/  SHF.R.U32.HI R3, RZ, 0x8, R22 ;  /* 0x00000008ff037819 */ /* 0x000fe20000011616 */
[----:B------:R-:W-:Y:S01]  /*2580*/  HADD2.F32 R2, -RZ, R2.H1_H1 ;  /* 0x30000002ff027230 */ /* 0x000fe20000004100 */
[----:B------:R-:W-:Y:S01]  /*2590*/  IADD3 R54, PT, PT, R57, -0x80, RZ ;  /* 0xffffff8039367810 */ /* 0x000fe20007ffe0ff */
[-C--:B------:R-:W-:Y:S01]  /*25a0*/  FFMA.FTZ R0, R77, R42.reuse, R0 ;  /* 0x0000002a4d007223 */ /* 0x080fe20000010000 */
[-C--:B------:R-:W-:Y:S01]  /*25b0*/  FFMA.FTZ R75, R78, R42.reuse, R75 ;  /* 0x0000002a4e4b7223 */ /* 0x080fe2000001004b */
[-C--:B------:R-:W-:Y:S01]  /*25c0*/  FFMA.FTZ R47, R47, R42.reuse, R74 ;  /* 0x0000002a2f2f7223 */ /* 0x080fe2000001004a */
[----:B------:R-:W-:Y:S01]  /*25d0*/  LOP3.LUT R3, R3, 0xff, RZ, 0xc0, !PT ;  /* 0x000000ff03037812 */ /* 0x000fe200078ec0ff */
[----:B------:R-:W-:Y:S01]  /*25e0*/  FFMA.FTZ R42, R46, R42, R73 ;  /* 0x0000002a2e2a7223 */ /* 0x000fe20000010049 */
[----:B------:R-:W-:Y:S02]  /*25f0*/  IADD3 R57, PT, PT, R10, -0x80, RZ ;  /* 0xffffff800a397810 */ /* 0x000fe40007ffe0ff */
[----:B------:R-:W-:-:S02]  /*2600*/  IADD3 R58, PT, PT, R9, -0x80, RZ ;  /* 0xffffff80093a7810 */ /* 0x000fc40007ffe0ff */
[----:B------:R0:W2:Y:S01]  /*2610*/  LDG.E.128.CONSTANT R8, desc[UR8][R34.64] ;  /* 0x0000000822087981 */ /* 0x0000a2000c1e9d00 */
[-C--:B------:R-:W-:Y:S01]  /*2620*/  FFMA.FTZ R0, R81, R2.reuse, R0 ;  /* 0x0000000251007223 */ /* 0x080fe20000010000 */
[----:B------:R-:W-:Y:S01]  /*2630*/  IADD3 R46, PT, PT, R3, -0x80, RZ ;  /* 0xffffff80032e7810 */ /* 0x000fe20007ffe0ff */
[-C--:B------:R-:W-:Y:S01]  /*2640*/  FFMA.FTZ R75, R48, R2.reuse, R75 ;  /* 0x00000002304b7223 */ /* 0x080fe2000001004b */
[-C--:B------:R-:W-:Y:S01]  /*2650*/  FFMA.FTZ R47, R50, R2.reuse, R47 ;  /* 0x00000002322f7223 */ /* 0x080fe2000001002f */
[----:B------:R-:W-:Y:S02]  /*2660*/  FFMA.FTZ R42, R49, R2, R42 ;  /* 0x00000002312a7223 */ /* 0x000fe4000001002a */
[----:B------:R-:W1:Y:S01]  /*2670*/  LDS.64 R2, [UR5+0x90] ;  /* 0x00009005ff027984 */ /* 0x000e620008000a00 */
[----:B------:R-:W-:Y:S01]  /*2680*/  LEA.HI R55, R20, 0xffffff80, RZ, 0x8 ;  /* 0xffffff8014377811 */ /* 0x000fe200078f40ff */
[-C--:B------:R-:W-:Y:S01]  /*2690*/  FFMA.FTZ R0, R63, R45.reuse, R0 ;  /* 0x0000002d3f007223 */ /* 0x080fe20000010000 */
[----:B------:R-:W-:Y:S01]  /*26a0*/  SHF.R.U32.HI R20, RZ, 0x10, R20 ;  /* 0x00000010ff147819 */ /* 0x000fe20000011614 */
[-C--:B------:R-:W-:Y:S01]  /*26b0*/  FFMA.FTZ R64, R64, R45.reuse, R75 ;  /* 0x0000002d40407223 */ /* 0x080fe2000001004b */
[----:B0-----:R0:W-:Y:S01]  /*26c0*/  I2F.F16 R34, R67 ;  /* 0x0000004300227306 */ /* 0x0011e20000200c00 */
[-C--:B------:R-:W-:Y:S01]  /*26d0*/  FFMA.FTZ R62, R62, R45.reuse, R47 ;  /* 0x0000002d3e3e7223 */ /* 0x080fe2000001002f */
[----:B------:R-:W-:Y:S01]  /*26e0*/  LOP3.LUT R20, R20, 0xff, RZ, 0xc0, !PT ;  /* 0x000000ff14147812 */ /* 0x000fe200078ec0ff */
[----:B------:R-:W-:Y:S01]  /*26f0*/  FFMA.FTZ R45, R65, R45, R42 ;  /* 0x0000002d412d7223 */ /* 0x000fe2000001002a */
[----:B------:R-:W-:Y:S01]  /*2700*/  SHF.R.U32.HI R21, RZ, 0x10, R21 ;  /* 0x00000010ff157819 */ /* 0x000fe20000011615 */
[-C--:B------:R-:W-:Y:S01]  /*2710*/  FFMA.FTZ R0, R51, R66.reuse, R0 ;  /* 0x0000004233007223 */ /* 0x080fe20000010000 */
[----:B------:R-:W-:Y:S01]  /*2720*/  FFMA.FTZ R59, R59, R66, R64 ;  /* 0x000000423b3b7223 */ /* 0x000fe20000010040 */
[----:B------:R-:W-:-:S02]  /*2730*/  SHF.R.U32.HI R22, RZ, 0x10, R22 ;  /* 0x00000010ff167819 */ /* 0x000fc40000011616 */
[----:B0-----:R-:W-:Y:S01]  /*2740*/  SHF.R.U32.HI R67, RZ, 0x8, R23 ;  /* 0x00000008ff437819 */ /* 0x001fe20000011617 */
[----:B------:R-:W0:Y:S01]  /*2750*/  I2F.F16 R57, R57 ;  /* 0x0000003900397306 */ /* 0x000e220000200c00 */
[----:B------:R-:W-:Y:S01]  /*2760*/  IADD3 R35, PT, PT, R68, -0x80, RZ ;  /* 0xffffff8044237810 */ /* 0x000fe20007ffe0ff */
[----:B------:R-:W-:Y:S01]  /*2770*/  FMUL.FTZ R0, R25, R0 ;  /* 0x0000000019007220 */ /* 0x000fe20000410000 */
[----:B------:R-:W-:Y:S01]  /*2780*/  LOP3.LUT R67, R67, 0xff, RZ, 0xc0, !PT ;  /* 0x000000ff43437812 */ /* 0x000fe200078ec0ff */
[-C--:B------:R-:W-:Y:S01]  /*2790*/  FFMA.FTZ R62, R61, R66.reuse, R62 ;  /* 0x000000423d3e7223 */ /* 0x080fe2000001003e */
[----:B------:R-:W-:Y:S01]  /*27a0*/  IADD3 R20, PT, PT, R20, -0x80, RZ ;  /* 0xffffff8014147810 */ /* 0x000fe20007ffe0ff */
[----:B------:R-:W-:Y:S01]  /*27b0*/  FFMA.FTZ R45, R60, R66, R45 ;  /* 0x000000423c2d7223 */ /* 0x000fe2000001002d */
[----:B------:R-:W-:Y:S01]  /*27c0*/  LOP3.LUT R21, R21, 0xff, RZ, 0xc0, !PT ;  /* 0x000000ff15157812 */ /* 0x000fe200078ec0ff */
[----:B------:R-:W-:Y:S01]  /*27d0*/  FMUL.FTZ R59, R24, R59 ;  /* 0x0000003b183b7220 */ /* 0x000fe20000410000 */
[----:B------:R-:W3:Y:S01]  /*27e0*/  I2F.F16 R54, R54 ;  /* 0x0000003600367306 */ /* 0x000ee20000200c00 */
[----:B------:R-:W-:Y:S01]  /*27f0*/  LOP3.LUT R42, R22, 0xff, RZ, 0xc0, !PT ;  /* 0x000000ff162a7812 */ /* 0x000fe200078ec0ff */
[----:B------:R-:W-:Y:S01]  /*2800*/  FMUL.FTZ R62, R13, R62 ;  /* 0x0000003e0d3e7220 */ /* 0x000fe20000410000 */
[----:B------:R-:W-:Y:S01]  /*2810*/  IADD3 R67, PT, PT, R67, -0x80, RZ ;  /* 0xffffff8043437810 */ /* 0x000fe20007ffe0ff */
[----:B------:R-:W-:Y:S01]  /*2820*/  FMUL.FTZ R45, R12, R45 ;  /* 0x0000002d0c2d7220 */ /* 0x000fe20000410000 */
[----:B------:R-:W-:-:S02]  /*2830*/  IADD3 R21, PT, PT, R21, -0x80, RZ ;  /* 0xffffff8015157810 */ /* 0x000fc40007ffe0ff */
[----:B------:R-:W-:Y:S01]  /*2840*/  F2FP.F16.F32.PACK_AB R0, RZ, R0 ;  /* 0x00000000ff00723e */ /* 0x000fe200000000ff */
[----:B------:R-:W5:Y:S01]  /*2850*/  I2F.F16 R58, R58 ;  /* 0x0000003a003a7306 */ /* 0x000f620000200c00 */
[----:B------:R-:W-:Y:S02]  /*2860*/  F2FP.F16.F32.PACK_AB R59, RZ, R59 ;  /* 0x0000003bff3b723e */ /* 0x000fe400000000ff */
[----:B------:R-:W-:-:S05]  /*2870*/  F2FP.F16.F32.PACK_AB R62, RZ, R62 ;  /* 0x0000003eff3e723e */ /* 0x000fca00000000ff */
[----:B------:R4:W-:Y:S01]  /*2880*/  I2F.F16 R47, R20 ;  /* 0x00000014002f7306 */ /* 0x0009e20000200c00 */
[----:B------:R-:W-:Y:S02]  /*2890*/  F2FP.F16.F32.PACK_AB R45, RZ, R45 ;  /* 0x0000002dff2d723e */ /* 0x000fe400000000ff */
[----:B------:R-:W-:-:S05]  /*28a0*/  PRMT R0, R0, 0x5410, R59 ;  /* 0x0000541000007816 */ /* 0x000fca000000003b */
[----:B------:R-:W5:Y:S01]  /*28b0*/  I2F.F16 R35, R35 ;  /* 0x0000002300237306 */ /* 0x000f620000200c00 */
[----:B----4-:R-:W-:Y:S01]  /*28c0*/  IADD3 R20, PT, PT, R42, -0x80, RZ ;  /* 0xffffff802a147810 */ /* 0x010fe20007ffe0ff */
[----:B-1----:R-:W-:Y:S01]  /*28d0*/  HADD2.F32 R51, -RZ, R3.H0_H0 ;  /* 0x20000003ff337230 */ /* 0x002fe20000004100 */
[----:B------:R-:W-:-:S05]  /*28e0*/  PRMT R62, R62, 0x5410, R45 ;  /* 0x000054103e3e7816 */ /* 0x000fca000000002d */
[----:B------:R-:W1:Y:S01]  /*28f0*/  I2F.F16 R46, R46 ;  /* 0x0000002e002e7306 */ /* 0x000e620000200c00 */
[----:B------:R-:W-:Y:S01]  /*2900*/  SHF.R.U32.HI R48, RZ, 0x10, R23 ;  /* 0x00000010ff307819 */ /* 0x000fe20000011617 */
[----:B------:R-:W-:-:S06]  /*2910*/  HFMA2 R45, R0, 1, 1, R5 ;  /* 0x3c003c00002d7831 */ /* 0x000fcc0000000005 */
[----:B------:R-:W4:Y:S01]  /*2920*/  I2F.F16 R22, R21 ;  /* 0x0000001500167306 */ /* 0x000f220000200c00 */
[----:B------:R-:W-:Y:S01]  /*2930*/  HADD2.F32 R65, -RZ, R3.H1_H1 ;  /* 0x30000003ff417230 */ /* 0x000fe20000004100 */
[----:B------:R-:W-:-:S06]  /*2940*/  LEA.HI R23, R23, 0xffffff80, RZ, 0x8 ;  /* 0xffffff8017177811 */ /* 0x000fcc00078f40ff */
[----:B------:R-:W4:Y:S01]  /*2950*/  I2F.F16 R67, R67 ;  /* 0x0000004300437306 */ /* 0x000f220000200c00 */
[----:B------:R-:W-:Y:S02]  /*2960*/  HADD2.F32 R5, -RZ, R2.H0_H0 ;  /* 0x20000002ff057230 */ /* 0x000fe40000004100 */
[----:B0-----:R-:W-:-:S05]  /*2970*/  HADD2.F32 R3, -RZ, R57.H0_H0 ;  /* 0x20000039ff037230 */ /* 0x001fca0000004100 */
[----:B------:R0:W4:Y:S01]  /*2980*/  I2F.F16 R64, R20 ;  /* 0x0000001400407306 */ /* 0x0001220000200c00 */
[----:B---3--:R-:W-:Y:S02]  /*2990*/  HADD2.F32 R0, -RZ, R54.H0_H0 ;  /* 0x20000036ff007230 */ /* 0x008fe40000004100 */
[----:B------:R-:W-:Y:S02]  /*29a0*/  HADD2 R42, R62, R4 ;  /* 0x000000043e2a7230 */ /* 0x000fe40000000000 */
[----:B------:R-:W-:Y:S01]  /*29b0*/  HADD2.F32 R49, -RZ, R2.H1_H1 ;  /* 0x30000002ff317230 */ /* 0x000fe20000004100 */
[----:B0-----:R-:W0:Y:S01]  /*29c0*/  LDS.64 R20, [UR5+0x10] ;  /* 0x00001005ff147984 */ /* 0x001e220008000a00 */
[----:B------:R-:W-:Y:S01]  /*29d0*/  HADD2.F32 R2, -RZ, R56.H0_H0 ;  /* 0x20000038ff027230 */ /* 0x000fe20000004100 */
[----:B------:R3:W-:Y:S01]  /*29e0*/  I2F.F16 R60, R23 ;  /* 0x00000017003c7306 */ /* 0x0007e20000200c00 */
[----:B-----5:R-:W-:Y:S02]  /*29f0*/  HADD2.F32 R4, -RZ, R58.H0_H0 ;  /* 0x2000003aff047230 */ /* 0x020fe40000004100 */
[----:B------:R-:W-:-:S02]  /*2a00*/  HADD2.F32 R56, -RZ, R34.H0_H0 ;  /* 0x20000022ff387230 */ /* 0x000fc40000004100 */
[-C--:B------:R-:W-:Y:S01]  /*2a10*/  FFMA.FTZ R34, R0, R5.reuse, RZ ;  /* 0x0000000500227223 */ /* 0x080fe200000100ff */
[----:B------:R-:W-:Y:S02]  /*2a20*/  HADD2.F32 R57, -RZ, R35.H0_H0 ;  /* 0x20000023ff397230 */ /* 0x000fe40000004100 */
[-C--:B---3--:R-:W-:Y:S01]  /*2a30*/  FFMA.FTZ R23, R3, R5.reuse, RZ ;  /* 0x0000000503177223 */ /* 0x088fe200000100ff */
[----:B-1----:R-:W-:Y:S02]  /*2a40*/  HADD2.F32 R59, -RZ, R46.H0_H0 ;  /* 0x2000002eff3b7230 */ /* 0x002fe40000004100 */
[----:B------:R-:W-:Y:S01]  /*2a50*/  FFMA.FTZ R46, R4, R5, RZ ;  /* 0x00000005042e7223 */ /* 0x000fe200000100ff */
[----:B----4-:R-:W-:Y:S02]  /*2a60*/  HADD2.F32 R62, -RZ, R22.H0_H0 ;  /* 0x20000016ff3e7230 */ /* 0x010fe40000004100 */
[----:B------:R-:W-:Y:S01]  /*2a70*/  FFMA.FTZ R22, R56, R49, R23 ;  /* 0x0000003138167223 */ /* 0x000fe20000010017 */
[----:B------:R-:W-:-:S02]  /*2a80*/  HADD2.F32 R58, -RZ, R67.H0_H0 ;  /* 0x20000043ff3a7230 */ /* 0x000fc40000004100 */
[----:B------:R-:W-:Y:S01]  /*2a90*/  FFMA.FTZ R5, R2, R5, RZ ;  /* 0x0000000502057223 */ /* 0x000fe200000100ff */
[----:B------:R-:W-:Y:S02]  /*2aa0*/  HADD2.F32 R61, -RZ, R47.H0_H0 ;  /* 0x2000002fff3d7230 */ /* 0x000fe40000004100 */
[-C--:B------:R-:W-:Y:S01]  /*2ab0*/  FFMA.FTZ R23, R57, R49.reuse, R34 ;  /* 0x0000003139177223 */ /* 0x080fe20000010022 */
[----:B------:R-:W-:Y:S01]  /*2ac0*/  LOP3.LUT R48, R48, 0xff, RZ, 0xc0, !PT ;  /* 0x000000ff30307812 */ /* 0x000fe200078ec0ff */
[-C--:B------:R-:W-:Y:S01]  /*2ad0*/  FFMA.FTZ R35, R59, R49.reuse, R46 ;  /* 0x000000313b237223 */ /* 0x080fe2000001002e */
[----:B------:R-:W-:Y:S01]  /*2ae0*/  FFMA.FTZ R46, R58, R49, R5 ;  /* 0x000000313a2e7223 */ /* 0x000fe20000010005 */
[----:B------:R-:W1:Y:S01]  /*2af0*/  I2F.F16 R55, R55 ;  /* 0x0000003700377306 */ /* 0x000e620000200c00 */
[----:B------:R-:W-:Y:S01]  /*2b00*/  IADD3 R48, PT, PT, R48, -0x80, RZ ;  /* 0xffffff8030307810 */ /* 0x000fe20007ffe0ff */
[-C--:B------:R-:W-:Y:S01]  /*2b10*/  FFMA.FTZ R5, R61, R51.reuse, R22 ;  /* 0x000000333d057223 */ /* 0x080fe20000010016 */
[----:B------:R-:W-:-:S02]  /*2b20*/  FFMA.FTZ R34, R62, R51, R23 ;  /* 0x000000333e227223 */ /* 0x000fc40000010017 */
[----:B------:R-:W3:Y:S03]  /*2b30*/  LDS.64 R22, [UR5+0x110] ;  /* 0x00011005ff167984 */ /* 0x000ee60008000a00 */
[----:B------:R-:W4:Y:S01]  /*2b40*/  I2F.F16 R48, R48 ;  /* 0x0000003000307306 */ /* 0x000f220000200c00 */
[----:B------:R-:W-:Y:S02]  /*2b50*/  HADD2.F32 R64, -RZ, R64.H0_H0 ;  /* 0x20000040ff407230 */ /* 0x000fe40000004100 */
[----:B------:R-:W-:Y:S02]  /*2b60*/  HADD2.F32 R69, -RZ, R52.H0_H0 ;  /* 0x20000034ff457230 */ /* 0x000fe40000004100 */
[----:B-1----:R-:W-:Y:S02]  /*2b70*/  HADD2.F32 R70, -RZ, R55.H0_H0 ;  /* 0x20000037ff467230 */ /* 0x002fe40000004100 */
[----:B------:R-:W-:Y:S01]  /*2b80*/  FFMA.FTZ R35, R64, R51, R35 ;  /* 0x0000003340237223 */ /* 0x000fe20000010023 */
[----:B------:R-:W-:-:S02]  /*2b90*/  HADD2.F32 R68, -RZ, R53.H0_H0 ;  /* 0x20000035ff447230 */ /* 0x000fc40000004100 */
[-C--:B------:R-:W-:Y:S01]  /*2ba0*/  FFMA.FTZ R55, R70, R65.reuse, R5 ;  /* 0x0000004146377223 */ /* 0x080fe20000010005 */
[----:B0-----:R-:W-:Y:S02]  /*2bb0*/  HADD2.F32 R5, -RZ, R20.H0_H0 ;  /* 0x20000014ff057230 */ /* 0x001fe40000004100 */
[----:B----4-:R-:W-:Y:S02]  /*2bc0*/  HADD2.F32 R63, -RZ, R48.H0_H0 ;  /* 0x20000030ff3f7230 */ /* 0x010fe40000004100 */
[-C--:B------:R-:W-:Y:S01]  /*2bd0*/  FFMA.FTZ R52, R69, R65.reuse, R34 ;  /* 0x0000004145347223 */ /* 0x080fe20000010022 */
[----:B------:R-:W-:Y:S01]  /*2be0*/  FFMA.FTZ R53, R68, R65, R35 ;  /* 0x0000004144357223 */ /* 0x000fe20000010023 */
[----:B------:R-:W-:Y:S02]  /*2bf0*/  HADD2.F32 R60, -RZ, R60.H0_H0 ;  /* 0x2000003cff3c7230 */ /* 0x000fe40000004100 */
[----:B------:R-:W-:Y:S02]  /*2c00*/  HADD2.F32 R34, -RZ, R20.H1_H1 ;  /* 0x30000014ff227230 */ /* 0x000fe40000004100 */
[----:B------:R-:W-:Y:S01]  /*2c10*/  FFMA.FTZ R51, R63, R51, R46 ;  /* 0x000000333f337223 */ /* 0x000fe2000001002e */
[----:B------:R-:W-:-:S02]  /*2c20*/  HADD2.F32 R35, -RZ, R21.H0_H0 ;  /* 0x20000015ff237230 */ /* 0x000fc40000004100 */
[----:B------:R-:W-:Y:S02]  /*2c30*/  HADD2.F32 R49, -RZ, R21.H1_H1 ;  /* 0x30000015ff317230 */ /* 0x000fe40000004100 */
[----:B------:R-:W-:Y:S01]  /*2c40*/  FFMA.FTZ R21, R3, R5, RZ ;  /* 0x0000000503157223 */ /* 0x000fe200000100ff */
[C---:B------:R-:W-:Y:S01]  /*2c50*/  FFMA.FTZ R47, R5.reuse, R0, RZ ;  /* 0x00000000052f7223 */ /* 0x040fe200000100ff */
[C---:B------:R-:W-:Y:S01]  /*2c60*/  FFMA.FTZ R72, R5.reuse, R4, RZ ;  /* 0x0000000405487223 */ /* 0x040fe200000100ff */
[----:B------:R-:W-:Y:S01]  /*2c70*/  FFMA.FTZ R5, R5, R2, RZ ;  /* 0x0000000205057223 */ /* 0x000fe200000100ff */
[----:B------:R-:W-:Y:S01]  /*2c80*/  FFMA.FTZ R54, R60, R65, R51 ;  /* 0x000000413c367223 */ /* 0x000fe20000010033 */
[----:B------:R-:W-:Y:S01]  /*2c90*/  FFMA.FTZ R48, R56, R34, R21 ;  /* 0x0000002238307223 */ /* 0x000fe20000010015 */
[C---:B------:R-:W-:Y:S01]  /*2ca0*/  FFMA.FTZ R66, R34.reuse, R57, R47 ;  /* 0x0000003922427223 */ /* 0x040fe2000001002f */
[C---:B------:R-:W-:Y:S01]  /*2cb0*/  FFMA.FTZ R65, R34.reuse, R59, R72 ;  /* 0x0000003b22417223 */ /* 0x040fe20000010048 */
[----:B------:R-:W-:Y:S01]  /*2cc0*/  FFMA.FTZ R34, R34, R58, R5 ;  /* 0x0000003a22227223 */ /* 0x000fe20000010005 */
[----:B------:R-:W-:Y:S01]  /*2cd0*/  LEA.HI R46, R18, 0xffffff80, RZ, 0x8 ;  /* 0xffffff80122e7811 */ /* 0x000fe200078f40ff */
[----:B------:R-:W-:Y:S01]  /*2ce0*/  FFMA.FTZ R47, R61, R35, R48 ;  /* 0x000000233d2f7223 */ /* 0x000fe20000010030 */
[C---:B------:R-:W-:Y:S01]  /*2cf0*/  FFMA.FTZ R66, R35.reuse, R62, R66 ;  /* 0x0000003e23427223 */ /* 0x040fe20000010042 */
[C---:B------:R-:W-:Y:S01]  /*2d00*/  FFMA.FTZ R65, R35.reuse, R64, R65 ;  /* 0x0000004023417223 */ /* 0x040fe20000010041 */
[----:B------:R-:W-:Y:S01]  /*2d10*/  FFMA.FTZ R67, R35, R63, R34 ;  /* 0x0000003f23437223 */ /* 0x000fe20000010022 */
[----:B------:R-:W-:Y:S01]  /*2d20*/  LOP3.LUT R20, R16, 0xff, RZ, 0xc0, !PT ;  /* 0x000000ff10147812 */ /* 0x000fe200078ec0ff */
[----:B------:R0:W-:Y:S01]  /*2d30*/  I2F.F16 R5, R46 ;  /* 0x0000002e00057306 */ /* 0x0001e20000200c00 */
[----:B------:R-:W-:Y:S01]  /*2d40*/  LOP3.LUT R21, R17, 0xff, RZ, 0xc0, !PT ;  /* 0x000000ff11157812 */ /* 0x000fe200078ec0ff */
[----:B------:R-:W-:Y:S01]  /*2d50*/  FFMA.FTZ R48, R70, R49, R47 ;  /* 0x0000003146307223 */ /* 0x000fe2000001002f */
[----:B------:R-:W-:Y:S01]  /*2d60*/  FFMA.FTZ R47, R49, R68, R65 ;  /* 0x00000044312f7223 */ /* 0x000fe20000010041 */
[----:B------:R-:W-:Y:S01]  /*2d70*/  IADD3 R20, PT, PT, R20, -0x80, RZ ;  /* 0xffffff8014147810 */ /* 0x000fe20007ffe0ff */
[--C-:B---3--:R-:W-:Y:S01]  /*2d80*/  HADD2.F32 R77, -RZ, R23.reuse.H0_H0 ;  /* 0x20000017ff4d7230 */ /* 0x108fe20000004100 */
[----:B------:R-:W-:Y:S01]  /*2d90*/  IADD3 R21, PT, PT, R21, -0x80, RZ ;  /* 0xffffff8015157810 */ /* 0x000fe20007ffe0ff */
[----:B------:R-:W-:Y:S01]  /*2da0*/  HADD2.F32 R79, -RZ, R23.H1_H1 ;  /* 0x30000017ff4f7230 */ /* 0x000fe20000004100 */
[----:B------:R-:W1:Y:S01]  /*2db0*/  LDS.64 R34, [UR5+0x190] ;  /* 0x00019005ff227984 */ /* 0x000e620008000a00 */
[C---:B0-----:R-:W-:Y:S01]  /*2dc0*/  FFMA.FTZ R46, R49.reuse, R69, R66 ;  /* 0x00000045312e7223 */ /* 0x041fe20000010042 */
[----:B------:R-:W-:Y:S01]  /*2dd0*/  FFMA.FTZ R49, R49, R60, R67 ;  /* 0x0000003c31317223 */ /* 0x000fe20000010043 */
[----:B------:R-:W-:-:S02]  /*2de0*/  HADD2.F32 R67, -RZ, R22.H0_H0 ;  /* 0x20000016ff437230 */ /* 0x000fc40000004100 */
[----:B------:R-:W-:Y:S01]  /*2df0*/  HADD2.F32 R66, -RZ, R22.H1_H1 ;  /* 0x30000016ff427230 */ /* 0x000fe20000004100 */
[----:B------:R-:W-:Y:S01]  /*2e00*/  LOP3.LUT R22, R19, 0xff, RZ, 0xc0, !PT ;  /* 0x000000ff13167812 */ /* 0x000fe200078ec0ff */
[----:B------:R0:W3:Y:S01]  /*2e10*/  I2F.F16 R71, R20 ;  /* 0x0000001400477306 */ /* 0x0000e20000200c00 */
[----:B------:R-:W-:Y:S01]  /*2e20*/  LOP3.LUT R65, R18, 0xff, RZ, 0xc0, !PT ;  /* 0x000000ff12417812 */ /* 0x000fe200078ec0ff */
[-C--:B------:R-:W-:Y:S01]  /*2e30*/  FFMA.FTZ R23, R3, R67.reuse, RZ ;  /* 0x0000004303177223 */ /* 0x080fe200000100ff */
[----:B------:R-:W-:Y:S01]  /*2e40*/  IADD3 R74, PT, PT, R22, -0x80, RZ ;  /* 0xffffff80164a7810 */ /* 0x000fe20007ffe0ff */
[-C--:B------:R-:W-:Y:S01]  /*2e50*/  FFMA.FTZ R22, R0, R67.reuse, RZ ;  /* 0x0000004300167223 */ /* 0x080fe200000100ff */
[----:B------:R-:W-:-:S03]  /*2e60*/  FFMA.FTZ R78, R4, R67, RZ ;  /* 0x00000043044e7223 */ /* 0x000fc600000100ff */
[----:B------:R4:W5:Y:S01]  /*2e70*/  I2F.F16 R72, R21 ;  /* 0x0000001500487306 */ /* 0x0009620000200c00 */
[----:B0-----:R-:W-:Y:S01]  /*2e80*/  SHF.R.U32.HI R20, RZ, 0x8, R16 ;  /* 0x00000008ff147819 */ /* 0x001fe20000011610 */
[-C--:B------:R-:W-:Y:S01]  /*2e90*/  FFMA.FTZ R76, R56, R66.reuse, R23 ;  /* 0x00000042384c7223 */ /* 0x080fe20000010017 */
[----:B------:R-:W-:Y:S01]  /*2ea0*/  IADD3 R73, PT, PT, R65, -0x80, RZ ;  /* 0xffffff8041497810 */ /* 0x000fe20007ffe0ff */
[-C--:B------:R-:W-:Y:S01]  /*2eb0*/  FFMA.FTZ R81, R59, R66.reuse, R78 ;  /* 0x000000423b517223 */ /* 0x080fe2000001004e */
[----:B----4-:R-:W-:Y:S01]  /*2ec0*/  FFMA.FTZ R21, R2, R67, RZ ;  /* 0x0000004302157223 */ /* 0x010fe200000100ff */
[-C--:B------:R-:W-:Y:S01]  /*2ed0*/  FFMA.FTZ R67, R57, R66.reuse, R22 ;  /* 0x0000004239437223 */ /* 0x080fe20000010016 */
[----:B------:R-:W-:Y:S02]  /*2ee0*/  LOP3.LUT R65, R20, 0xff, RZ, 0xc0, !PT ;  /* 0x000000ff14417812 */ /* 0x000fe400078ec0ff */
[----:B------:R-:W-:Y:S02]  /*2ef0*/  FFMA.FTZ R66, R58, R66, R21 ;  /* 0x000000423a427223 */ /* 0x000fe40000010015 */
[----:B------:R0:W4:Y:S01]  /*2f00*/  LDG.E.128.CONSTANT R20, desc[UR8][R32.64] ;  /* 0x0000000820147981 */ /* 0x000122000c1e9d00 */
[----:B------:R-:W-:Y:S01]  /*2f10*/  LEA.HI R50, R16, 0xffffff80, RZ, 0x8 ;  /* 0xffffff8010327811 */ /* 0x000fe200078f40ff */
[-C--:B------:R-:W-:Y:S01]  /*2f20*/  FFMA.FTZ R78, R62, R77.reuse, R67 ;  /* 0x0000004d3e4e7223 */ /* 0x080fe20000010043 */
[----:B------:R-:W-:Y:S01]  /*2f30*/  IADD3 R75, PT, PT, R65, -0x80, RZ ;  /* 0xffffff80414b7810 */ /* 0x000fe20007ffe0ff */
[-C--:B------:R-:W-:Y:S01]  /*2f40*/  FFMA.FTZ R65, R61, R77.reuse, R76 ;  /* 0x0000004d3d417223 */ /* 0x080fe2000001004c */
[----:B------:R-:W-:Y:S01]  /*2f50*/  SHF.R.U32.HI R16, RZ, 0x10, R16 ;  /* 0x00000010ff107819 */ /* 0x000fe20000011610 */
[-C--:B------:R-:W-:Y:S01]  /*2f60*/  FFMA.FTZ R81, R64, R77.reuse, R81 ;  /* 0x0000004d40517223 */ /* 0x080fe20000010051 */
[----:B------:R-:W-:Y:S01]  /*2f70*/  FFMA.FTZ R77, R63, R77, R66 ;  /* 0x0000004d3f4d7223 */ /* 0x000fe20000010042 */
[-C--:B------:R-:W-:Y:S01]  /*2f80*/  FFMA.FTZ R66, R70, R79.reuse, R65 ;  /* 0x0000004f46427223 */ /* 0x080fe20000010041 */
[----:B------:R-:W-:Y:S01]  /*2f90*/  LOP3.LUT R76, R16, 0xff, RZ, 0xc0, !PT ;  /* 0x000000ff104c7812 */ /* 0x000fe200078ec0ff */
[-C--:B------:R-:W-:Y:S01]  /*2fa0*/  FFMA.FTZ R67, R69, R79.reuse, R78 ;  /* 0x0000004f45437223 */ /* 0x080fe2000001004e */
[-C--:B------:R-:W-:Y:S01]  /*2fb0*/  FFMA.FTZ R16, R60, R79.reuse, R77 ;  /* 0x0000004f3c107223 */ /* 0x080fe2000001004d */
[----:B------:R-:W-:Y:S01]  /*2fc0*/  FFMA.FTZ R65, R68, R79, R81 ;  /* 0x0000004f44417223 */ /* 0x000fe20000010051 */
[----:B------:R-:W-:Y:S01]  /*2fd0*/  SHF.R.U32.HI R77, RZ, 0x8, R17 ;  /* 0x00000008ff4d7819 */ /* 0x000fe20000011611 */
[--C-:B-1----:R-:W-:Y:S01]  /*2fe0*/  HADD2.F32 R79, -RZ, R34.reuse.H0_H0 ;  /* 0x20000022ff4f7230 */ /* 0x102fe20000004100 */
[----:B0-----:R-:W0:Y:S02]  /*2ff0*/  LDS.64 R32, [UR5+0x98] ;  /* 0x00009805ff207984 */ /* 0x001e240008000a00 */
[----:B------:R-:W-:Y:S01]  /*3000*/  LOP3.LUT R77, R77, 0xff, RZ, 0xc0, !PT ;  /* 0x000000ff4d4d7812 */ /* 0x000fe200078ec0ff */
[----:B------:R-:W-:-:S02]  /*3010*/  HADD2.F32 R78, -RZ, R34.H1_H1 ;  /* 0x30000022ff4e7230 */ /* 0x000fc40000004100 */
[-C--:B------:R-:W-:Y:S01]  /*3020*/  FFMA.FTZ R3, R3, R79.reuse, RZ ;  /* 0x0000004f03037223 */ /* 0x080fe200000100ff */
[-C--:B------:R-:W-:Y:S01]  /*3030*/  FFMA.FTZ R80, R0, R79.reuse, RZ ;  /* 0x0000004f00507223 */ /* 0x080fe200000100ff */
[-C--:B------:R-:W-:Y:S01]  /*3040*/  FFMA.FTZ R4, R4, R79.reuse, RZ ;  /* 0x0000004f04047223 */ /* 0x080fe200000100ff */
[----:B------:R-:W-:Y:S01]  /*3050*/  FFMA.FTZ R79, R2, R79, RZ ;  /* 0x0000004f024f7223 */ /* 0x000fe200000100ff */
[----:B------:R-:W-:Y:S01]  /*3060*/  IADD3 R34, PT, PT, R77, -0x80, RZ ;  /* 0xffffff804d227810 */ /* 0x000fe20007ffe0ff */
[--C-:B------:R-:W-:Y:S01]  /*3070*/  HADD2.F32 R81, -RZ, R35.reuse.H0_H0 ;  /* 0x20000023ff517230 */ /* 0x100fe20000004100 */
[----:B------:R-:W-:Y:S01]  /*3080*/  SHF.R.U32.HI R2, RZ, 0x8, R19 ;  /* 0x00000008ff027819 */ /* 0x000fe20000011613 */
[----:B------:R-:W-:Y:S01]  /*3090*/  HADD2.F32 R77, -RZ, R35.H1_H1 ;  /* 0x30000023ff4d7230 */ /* 0x000fe20000004100 */
[----:B------:R-:W-:Y:S01]  /*30a0*/  SHF.R.U32.HI R35, RZ, 0x8, R18 ;  /* 0x00000008ff237819 */ /* 0x000fe20000011612 */
[----:B------:R-:W-:Y:S01]  /*30b0*/  FFMA.FTZ R56, R56, R78, R3 ;  /* 0x0000004e38387223 */ /* 0x000fe20000010003 */
[----:B------:R-:W-:-:S02]  /*30c0*/  LOP3.LUT R2, R2, 0xff, RZ, 0xc0, !PT ;  /* 0x000000ff02027812 */ /* 0x000fc400078ec0ff */
[----:B------:R-:W-:Y:S01]  /*30d0*/  LOP3.LUT R0, R35, 0xff, RZ, 0xc0, !PT ;  /* 0x000000ff23007812 */ /* 0x000fe200078ec0ff */
[----:B------:R-:W-:Y:S01]  /*30e0*/  FFMA.FTZ R61, R61, R81, R56 ;  /* 0x000000513d3d7223 */ /* 0x000fe20000010038 */
[----:B------:R-:W-:Y:S02]  /*30f0*/  IADD3 R56, PT, PT, R2, -0x80, RZ ;  /* 0xffffff8002387810 */ /* 0x000fe40007ffe0ff */
[----:B------:R-:W-:Y:S01]  /*3100*/  IADD3 R0, PT, PT, R0, -0x80, RZ ;  /* 0xffffff8000007810 */ /* 0x000fe20007ffe0ff */
[----:B------:R-:W1:Y:S01]  /*3110*/  LDS.64 R2, [UR5+0x118] ;  /* 0x00011805ff027984 */ /* 0x000e620008000a00 */
[-C--:B------:R-:W-:Y:S02]  /*3120*/  FFMA.FTZ R59, R59, R78.reuse, R4 ;  /* 0x0000004e3b3b7223 */ /* 0x080fe40000010004 */
[----:B------:R3:W-:Y:S01]  /*3130*/  I2F.F16 R4, R0 ;  /* 0x0000000000047306 */ /* 0x0007e20000200c00 */
[----:B------:R-:W-:Y:S01]  /*3140*/  LEA.HI R51, R17, 0xffffff80, RZ, 0x8 ;  /* 0xffffff8011337811 */ /* 0x000fe200078f40ff */
[----:B------:R-:W-:Y:S01]  /*3150*/  FFMA.FTZ R57, R57, R78, R80 ;  /* 0x0000004e39397223 */ /* 0x000fe20000010050 */
[----:B------:R-:W-:-:S02]  /*3160*/  SHF.R.U32.HI R17, RZ, 0x10, R17 ;  /* 0x00000010ff117819 */ /* 0x000fc40000011611 */
[----:B------:R-:W-:Y:S02]  /*3170*/  SHF.R.U32.HI R18, RZ, 0x10, R18 ;  /* 0x00000010ff127819 */ /* 0x000fe40000011612 */
[----:B---3--:R-:W-:Y:S01]  /*3180*/  SHF.R.U32.HI R0, RZ, 0x10, R19 ;  /* 0x00000010ff007819 */ /* 0x008fe20000011613 */
[----:B------:R-:W-:-:S03]  /*3190*/  FFMA.FTZ R62, R62, R81, R57 ;  /* 0x000000513e3e7223 */ /* 0x000fc60000010039 */
[----:B------:R-:W-:Y:S01]  /*31a0*/  LOP3.LUT R0, R0, 0xff, RZ, 0xc0, !PT ;  /* 0x000000ff00007812 */ /* 0x000fe200078ec0ff */
[----:B------:R-:W3:Y:S01]  /*31b0*/  I2F.F16 R73, R73 ;  /* 0x0000004900497306 */ /* 0x000ee20000200c00 */
[----:B------:R-:W-:Y:S02]  /*31c0*/  LOP3.LUT R17, R17, 0xff, RZ, 0xc0, !PT ;  /* 0x000000ff11117812 */ /* 0x000fe400078ec0ff */
[----:B------:R-:W-:Y:S02]  /*31d0*/  LOP3.LUT R18, R18, 0xff, RZ, 0xc0, !PT ;  /* 0x000000ff12127812 */ /* 0x000fe400078ec0ff */
[----:B------:R-:W-:Y:S02]  /*31e0*/  LEA.HI R57, R19, 0xffffff80, RZ, 0x8 ;  /* 0xffffff8013397811 */ /* 0x000fe400078f40ff */
[----:B------:R-:W-:Y:S01]  /*31f0*/  IADD3 R76, PT, PT, R76, -0x80, RZ ;  /* 0xffffff804c4c7810 */ /* 0x000fe20007ffe0ff */
[----:B------:R-:W1:Y:S01]  /*3200*/  I2F.F16 R74, R74 ;  /* 0x0000004a004a7306 */ /* 0x000e620000200c00 */
[----:B------:R-:W-:-:S02]  /*3210*/  IADD3 R19, PT, PT, R0, -0x80, RZ ;  /* 0xffffff8000137810 */ /* 0x000fc40007ffe0ff */
[----:B------:R-:W-:Y:S02]  /*3220*/  IADD3 R17, PT, PT, R17, -0x80, RZ ;  /* 0xffffff8011117810 */ /* 0x000fe40007ffe0ff */
[----:B------:R-:W-:-:S03]  /*3230*/  IADD3 R18, PT, PT, R18, -0x80, RZ ;  /* 0xffffff8012127810 */ /* 0x000fc60007ffe0ff */
[----:B------:R-:W2:Y:S01]  /*3240*/  I2F.F16 R75, R75 ;  /* 0x0000004b004b7306 */ /* 0x000ea20000200c00 */
[----:B------:R-:W-:Y:S01]  /*3250*/  FFMA.FTZ R58, R58, R78, R79 ;  /* 0x0000004e3a3a7223 */ /* 0x000fe2000001004f */
[----:B------:R-:W-:-:S06]  /*3260*/  FFMA.FTZ R59, R64, R81, R59 ;  /* 0x00000051403b7223 */ /* 0x000fcc000001003b */
[----:B------:R-:W2:Y:S01]  /*3270*/  I2F.F16 R34, R34 ;  /* 0x0000002200227306 */ /* 0x000ea20000200c00 */
[----:B------:R-:W-:-:S07]  /*3280*/  FFMA.FTZ R63, R63, R81, R58 ;  /* 0x000000513f3f7223 */ /* 0x000fce000001003a */
[----:B------:R-:W2:Y:S01]  /*3290*/  I2F.F16 R76, R76 ;  /* 0x0000004c004c7306 */ /* 0x000ea20000200c00 */
[----:B------:R-:W-:-:S07]  /*32a0*/  FFMA.FTZ R68, R68, R77, R59 ;  /* 0x0000004d44447223 */ /* 0x000fce000001003b */
[----:B------:R-:W2:Y:S01]  /*32b0*/  I2F.F16 R19, R19 ;  /* 0x0000001300137306 */ /* 0x000ea20000200c00 */
[----:B0-----:R-:W-:-:S07]  /*32c0*/  HADD2.F32 R58, -RZ, R32.H0_H0 ;  /* 0x20000020ff3a7230 */ /* 0x001fce0000004100 */
[----:B------:R1:W0:Y:S01]  /*32d0*/  I2F.F16 R35, R17 ;  /* 0x0000001100237306 */ /* 0x0002220000200c00 */
[----:B------:R-:W-:-:S07]  /*32e0*/  HADD2.F32 R71, -RZ, R71.H0_H0 ;  /* 0x20000047ff477230 */ /* 0x000fce0000004100 */
[----:B------:R-:W0:Y:S01]  /*32f0*/  I2F.F16 R56, R56 ;  /* 0x0000003800387306 */ /* 0x000e220000200c00 */
[----:B------:R-:W-:Y:S02]  /*3300*/  HADD2.F32 R59, -RZ, R32.H1_H1 ;  /* 0x30000020ff3b7230 */ /* 0x000fe40000004100 */
[----:B-----5:R-:W-:-:S05]  /*3310*/  HADD2.F32 R72, -RZ, R72.H0_H0 ;  /* 0x20000048ff487230 */ /* 0x020fca0000004100 */
[----:B------:R-:W5:Y:S01]  /*3320*/  I2F.F16 R18, R18 ;  /* 0x0000001200127306 */ /* 0x000f620000200c00 */
[----:B---3--:R-:W-:Y:S02]  /*3330*/  HADD2.F32 R0, -RZ, R73.H0_H0 ;  /* 0x20000049ff007230 */ /* 0x008fe40000004100 */
[----:B-1----:R-:W-:-:S05]  /*3340*/  HADD2.F32 R17, -RZ, R74.H0_H0 ;  /* 0x2000004aff117230 */ /* 0x002fca0000004100 */
[----:B------:R-:W1:Y:S01]  /*3350*/  I2F.F16 R50, R50 ;  /* 0x0000003200327306 */ /* 0x000e620000200c00 */
[----:B------:R-:W-:Y:S01]  /*3360*/  FFMA.FTZ R69, R69, R77, R62 ;  /* 0x0000004d45457223 */ /* 0x000fe2000001003e */
[----:B--2---:R-:W-:-:S06]  /*3370*/  HADD2.F32 R75, -RZ, R75.H0_H0 ;  /* 0x2000004bff4b7230 */ /* 0x004fcc0000004100 */
[----:B------:R-:W2:Y:S01]  /*3380*/  I2F.F16 R51, R51 ;  /* 0x0000003300337306 */ /* 0x000ea20000200c00 */
[-C--:B------:R-:W-:Y:S01]  /*3390*/  FFMA.FTZ R70, R70, R77.reuse, R61 ;  /* 0x0000004d46467223 */ /* 0x080fe2000001003d */
[----:B------:R-:W-:Y:S01]  /*33a0*/  FFMA.FTZ R60, R60, R77, R63 ;  /* 0x0000004d3c3c7223 */ /* 0x000fe2000001003f */
[----:B------:R-:W-:Y:S01]  /*33b0*/  FFMA.FTZ R62, R71, R58, R55 ;  /* 0x0000003a473e7223 */ /* 0x000fe20000010037 */
[----:B------:R-:W-:-:S04]  /*33c0*/  HADD2.F32 R34, -RZ, R34.H0_H0 ;  /* 0x20000022ff227230 */ /* 0x000fc80000004100 */
[----:B------:R3:W3:Y:S01]  /*33d0*/  I2F.F16 R32, R57 ;  /* 0x0000003900207306 */ /* 0x0006e20000200c00 */
[-C--:B------:R-:W-:Y:S01]  /*33e0*/  FFMA.FTZ R61, R72, R58.reuse, R52 ;  /* 0x0000003a483d7223 */ /* 0x080fe20000010034 */
[-C--:B------:R-:W-:Y:S01]  /*33f0*/  FFMA.FTZ R63, R0, R58.reuse, R53 ;  /* 0x0000003a003f7223 */ /* 0x080fe20000010035 */
[----:B------:R-:W-:Y:S01]  /*3400*/  FFMA.FTZ R58, R17, R58, R54 ;  /* 0x0000003a113a7223 */ /* 0x000fe20000010036 */
[----:B------:R-:W-:Y:S02]  /*3410*/  HADD2.F32 R52, -RZ, R4.H0_H0 ;  /* 0x20000004ff347230 */ /* 0x000fe40000004100 */
[----:B------:R-:W-:Y:S02]  /*3420*/  HADD2.F32 R64, -RZ, R33.H0_H0 ;  /* 0x20000021ff407230 */ /* 0x000fe40000004100 */
[----:B------:R-:W-:Y:S02]  /*3430*/  HADD2.F32 R76, -RZ, R76.H0_H0 ;  /* 0x2000004cff4c7230 */ /* 0x000fe40000004100 */
[----:B------:R-:W-:-:S02]  /*3440*/  HADD2.F32 R54, -RZ, R19.H0_H0 ;  /* 0x20000013ff367230 */ /* 0x000fc40000004100 */
[-C--:B------:R-:W-:Y:S01]  /*3450*/  FFMA.FTZ R19, R75, R59.reuse, R62 ;  /* 0x0000003b4b137223 */ /* 0x080fe2000001003e */
[----:B0-----:R-:W-:Y:S02]  /*3460*/  HADD2.F32 R35, -RZ, R35.H0_H0 ;  /* 0x20000023ff237230 */ /* 0x001fe40000004100 */
[-C--:B------:R-:W-:Y:S01]  /*3470*/  FFMA.FTZ R4, R34, R59.reuse, R61 ;  /* 0x0000003b22047223 */ /* 0x080fe2000001003d */
[----:B------:R-:W-:Y:S02]  /*3480*/  HADD2.F32 R55, -RZ, R56.H0_H0 ;  /* 0x20000038ff377230 */ /* 0x000fe40000004100 */
[----:B-----5:R-:W-:Y:S02]  /*3490*/  HADD2.F32 R53, -RZ, R18.H0_H0 ;  /* 0x20000012ff357230 */ /* 0x020fe40000004100 */
[----:B------:R-:W-:Y:S01]  /*34a0*/  FFMA.FTZ R18, R52, R59, R63 ;  /* 0x0000003b34127223 */ /* 0x000fe2000001003f */
[----:B------:R-:W-:Y:S02]  /*34b0*/  HADD2.F32 R33, -RZ, R33.H1_H1 ;  /* 0x30000021ff217230 */ /* 0x000fe40000004100 */
[----:B------:R-:W-:Y:S01]  /*34c0*/  FFMA.FTZ R19, R76, R64, R19 ;  /* 0x000000404c137223 */ /* 0x000fe20000010013 */
[----:B-1----:R-:W-:-:S02]  /*34d0*/  HADD2.F32 R56, -RZ, R50.H0_H0 ;  /* 0x20000032ff387230 */ /* 0x002fc40000004100 */
[----:B------:R-:W-:Y:S01]  /*34e0*/  FFMA.FTZ R59, R55, R59, R58 ;  /* 0x0000003b373b7223 */ /* 0x000fe2000001003a */
[----:B--2---:R-:W-:Y:S02]  /*34f0*/  HADD2.F32 R51, -RZ, R51.H0_H0 ;  /* 0x20000033ff337230 */ /* 0x004fe40000004100 */
[-C--:B------:R-:W-:Y:S01]  /*3500*/  FFMA.FTZ R4, R35, R64.reuse, R4 ;  /* 0x0000004023047223 */ /* 0x080fe20000010004 */
[----:B---3--:R-:W-:Y:S02]  /*3510*/  HADD2.F32 R57, -RZ, R5.H0_H0 ;  /* 0x20000005ff397230 */ /* 0x008fe40000004100 */
[----:B------:R-:W-:Y:S02]  /*3520*/  HADD2.F32 R5, -RZ, R2.H0_H0 ;  /* 0x20000002ff057230 */ /* 0x000fe40000004100 */
[-C--:B------:R-:W-:Y:S01]  /*3530*/  FFMA.FTZ R58, R53, R64.reuse, R18 ;  /* 0x00000040353a7223 */ /* 0x080fe20000010012 */
[----:B------:R-:W-:Y:S02]  /*3540*/  HADD2.F32 R50, -RZ, R32.H0_H0 ;  /* 0x20000020ff327230 */ /* 0x000fe40000004100 */
        /* <DEDUP_REMOVED lines=8> */
[----:B------:R-:W-:Y:S01]  /*35d0*/  FFMA.FTZ R59, R50, R33, R59 ;  /* 0x00000021323b7223 */ /* 0x000fe2000001003b */
[--C-:B------:R-:W-:Y:S02]  /*35e0*/  HADD2.F32 R32, -RZ, R3.reuse.H0_H0 ;  /* 0x20000003ff207230 */ /* 0x100fe40000004100 */
[----:B------:R-:W-:Y:S01]  /*35f0*/  FFMA.FTZ R65, R0, R5, R65 ;  /* 0x0000000500417223 */ /* 0x000fe20000010041 */
[----:B------:R-:W-:Y:S02]  /*3600*/  HADD2.F32 R33, -RZ, R3.H1_H1 ;  /* 0x30000003ff217230 */ /* 0x000fe40000004100 */
[-C--:B------:R-:W-:Y:S01]  /*3610*/  FFMA.FTZ R3, R75, R2.reuse, R66 ;  /* 0x000000024b037223 */ /* 0x080fe20000010042 */
[-C--:B------:R-:W-:Y:S01]  /*3620*/  FFMA.FTZ R61, R55, R2.reuse, R4 ;  /* 0x00000002373d7223 */ /* 0x080fe20000010004 */
[----:B------:R-:W-:Y:S01]  /*3630*/  FFMA.FTZ R16, R34, R2, R67 ;  /* 0x0000000222107223 */ /* 0x000fe20000010043 */
[----:B------:R-:W0:Y:S01]  /*3640*/  LDS.64 R4, [UR5+0x18] ;  /* 0x00001805ff047984 */ /* 0x000e220008000a00 */
[----:B------:R-:W-:-:S02]  /*3650*/  FFMA.FTZ R3, R76, R32, R3 ;  /* 0x000000204c037223 */ /* 0x000fc40000010003 */
[----:B------:R-:W-:Y:S01]  /*3660*/  FFMA.FTZ R16, R35, R32, R16 ;  /* 0x0000002023107223 */ /* 0x000fe20000010010 */
[----:B------:R-:W-:Y:S01]  /*3670*/  FFMA.FTZ R62, R52, R2, R65 ;  /* 0x00000002343e7223 */ /* 0x000fe20000010041 */
[-C--:B------:R-:W-:Y:S02]  /*3680*/  FFMA.FTZ R2, R56, R33.reuse, R3 ;  /* 0x0000002138027223 */ /* 0x080fe40000010003 */
[----:B------:R-:W-:Y:S01]  /*3690*/  FFMA.FTZ R3, R51, R33, R16 ;  /* 0x0000002133037223 */ /* 0x000fe20000010010 */
[-C--:B------:R-:W-:Y:S01]  /*36a0*/  FFMA.FTZ R62, R53, R32.reuse, R62 ;  /* 0x00000020353e7223 */ /* 0x080fe2000001003e */
[----:B------:R-:W-:Y:S01]  /*36b0*/  FFMA.FTZ R61, R54, R32, R61 ;  /* 0x00000020363d7223 */ /* 0x000fe2000001003d */
[----:B------:R-:W-:Y:S01]  /*36c0*/  FMUL.FTZ R2, R25, R2 ;  /* 0x0000000219027220 */ /* 0x000fe20000410000 */
[----:B------:R-:W-:Y:S01]  /*36d0*/  FMUL.FTZ R3, R24, R3 ;  /* 0x0000000318037220 */ /* 0x000fe20000410000 */
[-C--:B------:R-:W-:Y:S01]  /*36e0*/  FFMA.FTZ R62, R57, R33.reuse, R62 ;  /* 0x00000021393e7223 */ /* 0x080fe2000001003e */
[----:B------:R-:W-:-:S02]  /*36f0*/  FFMA.FTZ R61, R50, R33, R61 ;  /* 0x00000021323d7223 */ /* 0x000fc4000001003d */
[----:B------:R-:W-:Y:S02]  /*3700*/  F2FP.F16.F32.PACK_AB R16, RZ, R2 ;  /* 0x00000002ff10723e */ /* 0x000fe400000000ff */
[----:B------:R-:W-:Y:S02]  /*3710*/  F2FP.F16.F32.PACK_AB R33, RZ, R3 ;  /* 0x00000003ff21723e */ /* 0x000fe400000000ff */
        /* <DEDUP_REMOVED lines=9> */
[----:B------:R-:W-:Y:S02]  /*37b0*/  F2FP.F16.F32.PACK_AB R58, RZ, R58 ;  /* 0x0000003aff3a723e */ /* 0x000fe400000000ff */
[----:B------:R-:W-:Y:S02]  /*37c0*/  F2FP.F16.F32.PACK_AB R59, RZ, R59 ;  /* 0x0000003bff3b723e */ /* 0x000fe400000000ff */
[----:B------:R-:W-:Y:S02]  /*37d0*/  PRMT R18, R18, 0x5410, R19 ;  /* 0x0000541012127816 */ /* 0x000fe40000000013 */
[----:B------:R-:W-:Y:S02]  /*37e0*/  F2FP.F16.F32.PACK_AB R62, RZ, R62 ;  /* 0x0000003eff3e723e */ /* 0x000fe400000000ff */
[----:B------:R-:W-:Y:S01]  /*37f0*/  F2FP.F16.F32.PACK_AB R61, RZ, R61 ;  /* 0x0000003dff3d723e */ /* 0x000fe200000000ff */
[----:B0-----:R-:W-:Y:S01]  /*3800*/  HADD2.F32 R19, -RZ, R4.H0_H0 ;  /* 0x20000004ff137230 */ /* 0x001fe20000004100 */
[----:B------:R-:W-:-:S02]  /*3810*/  PRMT R58, R58, 0x5410, R59 ;  /* 0x000054103a3a7816 */ /* 0x000fc4000000003b */
[----:B------:R-:W-:Y:S01]  /*3820*/  PRMT R16, R16, 0x5410, R33 ;  /* 0x0000541010107816 */ /* 0x000fe20000000021 */
[----:B------:R-:W-:Y:S02]  /*3830*/  HADD2.F32 R4, -RZ, R4.H1_H1 ;  /* 0x30000004ff047230 */ /* 0x000fe40000004100 */
[----:B------:R-:W-:Y:S01]  /*3840*/  FFMA.FTZ R48, R71, R19, R48 ;  /* 0x0000001347307223 */ /* 0x000fe20000010030 */
[----:B------:R-:W-:Y:S01]  /*3850*/  PRMT R62, R62, 0x5410, R61 ;  /* 0x000054103e3e7816 */ /* 0x000fe2000000003d */
[----:B------:R-:W-:Y:S02]  /*3860*/  HADD2 R44, R58, R44 ;  /* 0x0000002c3a2c7230 */ /* 0x000fe40000000000 */
[----:B------:R-:W-:Y:S02]  /*3870*/  HFMA2 R7, R16, 1, 1, R7 ;  /* 0x3c003c0010077831 */ /* 0x000fe40000000007 */
[----:B------:R-:W-:Y:S02]  /*3880*/  HADD2.F32 R16, -RZ, R5.H0_H0 ;  /* 0x20000005ff107230 */ /* 0x000fe40000004100 */
[C---:B------:R-:W-:Y:S01]  /*3890*/  FFMA.FTZ R59, R19.reuse, R72, R46 ;  /* 0x00000048133b7223 */ /* 0x040fe2000001002e */
[C---:B------:R-:W-:Y:S01]  /*38a0*/  FFMA.FTZ R47, R19.reuse, R0, R47 ;  /* 0x00000000132f7223 */ /* 0x040fe2000001002f */
[----:B------:R-:W-:Y:S01]  /*38b0*/  FFMA.FTZ R58, R19, R17, R49 ;  /* 0x00000011133a7223 */ /* 0x000fe20000010031 */
[----:B------:R-:W-:Y:S01]  /*38c0*/  FFMA.FTZ R19, R75, R4, R48 ;  /* 0x000000044b137223 */ /* 0x000fe20000010030 */
[----:B------:R-:W-:-:S02]  /*38d0*/  HFMA2 R40, R18, 1, 1, R40 ;  /* 0x3c003c0012287831 */ /* 0x000fc40000000028 */
[----:B------:R-:W-:Y:S01]  /*38e0*/  HADD2 R6, R62, R6 ;  /* 0x000000063e067230 */ /* 0x000fe20000000000 */
[----:B------:R-:W-:Y:S01]  /*38f0*/  LEA.HI R62, R10, 0xffffff80, RZ, 0x8 ;  /* 0xffffff800a3e7811 */ /* 0x000fe200078f40ff */
[----:B------:R-:W-:Y:S02]  /*3900*/  HADD2.F32 R18, -RZ, R5.H1_H1 ;  /* 0x30000005ff127230 */ /* 0x000fe40000004100 */
[----:B------:R-:W-:Y:S01]  /*3910*/  FFMA.FTZ R19, R76, R16, R19 ;  /* 0x000000104c137223 */ /* 0x000fe20000010013 */
[----:B------:R-:W-:Y:S01]  /*3920*/  LOP3.LUT R61, R9, 0xff, RZ, 0xc0, !PT ;  /* 0x000000ff093d7812 */ /* 0x000fe200078ec0ff */
[----:B------:R0:W-:Y:S01]  /*3930*/  I2F.F16 R5, R62 ;  /* 0x0000003e00057306 */ /* 0x0001e20000200c00 */
[C---:B------:R-:W-:Y:S01]  /*3940*/  FFMA.FTZ R46, R4.reuse, R52, R47 ;  /* 0x00000034042e7223 */ /* 0x040fe2000001002f */
[C---:B------:R-:W-:Y:S01]  /*3950*/  FFMA.FTZ R59, R4.reuse, R34, R59 ;  /* 0x00000022043b7223 */ /* 0x040fe2000001003b */
[----:B------:R-:W-:Y:S01]  /*3960*/  FFMA.FTZ R47, R4, R55, R58 ;  /* 0x00000037042f7223 */ /* 0x000fe2000001003a */
[----:B------:R-:W-:Y:S01]  /*3970*/  IADD3 R61, PT, PT, R61, -0x80, RZ ;  /* 0xffffff803d3d7810 */ /* 0x000fe20007ffe0ff */
[----:B------:R-:W-:Y:S01]  /*3980*/  FFMA.FTZ R46, R16, R53, R46 ;  /* 0x00000035102e7223 */ /* 0x000fe2000001002e */
[----:B0-----:R-:W-:Y:S01]  /*3990*/  FFMA.FTZ R62, R56, R18, R19 ;  /* 0x00000012383e7223 */ /* 0x001fe20000010013 */
[----:B-1----:R-:W-:-:S02]  /*39a0*/  HADD2.F32 R19, -RZ, R2.H0_H0 ;  /* 0x20000002ff137230 */ /* 0x002fc40000004100 */
[C---:B------:R-:W-:Y:S01]  /*39b0*/  FFMA.FTZ R59, R16.reuse, R35, R59 ;  /* 0x00000023103b7223 */ /* 0x040fe2000001003b */
[----:B------:R-:W-:Y:S01]  /*39c0*/  FFMA.FTZ R47, R16, R54, R47 ;  /* 0x00000036102f7223 */ /* 0x000fe2000001002f */
[----:B------:R0:W-:Y:S01]  /*39d0*/  I2F.F16 R4, R61 ;  /* 0x0000003d00047306 */ /* 0x0001e20000200c00 */
[----:B------:R-:W-:Y:S01]  /*39e0*/  LOP3.LUT R16, R8, 0xff, RZ, 0xc0, !PT ;  /* 0x000000ff08107812 */ /* 0x000fe200078ec0ff */
[----:B------:R-:W-:Y:S01]  /*39f0*/  HADD2.F32 R2, -RZ, R2.H1_H1 ;  /* 0x30000002ff027230 */ /* 0x000fe20000004100 */
[----:B------:R-:W-:Y:S01]  /*3a00*/  LOP3.LUT R48, R11, 0xff, RZ, 0xc0, !PT ;  /* 0x000000ff0b307812 */ /* 0x000fe200078ec0ff */
[-C--:B------:R-:W-:Y:S01]  /*3a10*/  FFMA.FTZ R70, R71, R19.reuse, R70 ;  /* 0x0000001347467223 */ /* 0x080fe20000010046 */
[-C--:B------:R-:W-:Y:S01]  /*3a20*/  FFMA.FTZ R69, R72, R19.reuse, R69 ;  /* 0x0000001348457223 */ /* 0x080fe20000010045 */
[-C--:B------:R-:W-:Y:S01]  /*3a30*/  FFMA.FTZ R60, R17, R19.reuse, R60 ;  /* 0x00000013113c7223 */ /* 0x080fe2000001003c */
[----:B------:R-:W-:Y:S01]  /*3a40*/  FFMA.FTZ R49, R18, R50, R47 ;  /* 0x0000003212317223 */ /* 0x000fe2000001002f */
[----:B0-----:R-:W-:Y:S01]  /*3a50*/  FFMA.FTZ R61, R0, R19, R68 ;  /* 0x00000013003d7223 */ /* 0x001fe20000010044 */
[C---:B------:R-:W-:Y:S01]  /*3a60*/  FFMA.FTZ R59, R18.reuse, R51, R59 ;  /* 0x00000033123b7223 */ /* 0x040fe2000001003b */
[----:B------:R-:W-:Y:S01]  /*3a70*/  FFMA.FTZ R58, R18, R57, R46 ;  /* 0x00000039123a7223 */ /* 0x000fe2000001002e */
[----:B------:R-:W-:Y:S01]  /*3a80*/  IADD3 R47, PT, PT, R16, -0x80, RZ ;  /* 0xffffff80102f7810 */ /* 0x000fe20007ffe0ff */
[-C--:B------:R-:W-:Y:S01]  /*3a90*/  FFMA.FTZ R75, R75, R2.reuse, R70 ;  /* 0x000000024b4b7223 */ /* 0x080fe20000010046 */
[----:B------:R-:W-:Y:S01]  /*3aa0*/  LEA.HI R63, R9, 0xffffff80, RZ, 0x8 ;  /* 0xffffff80093f7811 */ /* 0x000fe200078f40ff */
[-C--:B------:R-:W-:Y:S01]  /*3ab0*/  FFMA.FTZ R0, R34, R2.reuse, R69 ;  /* 0x0000000222007223 */ /* 0x080fe20000010045 */
[----:B------:R-:W-:Y:S01]  /*3ac0*/  IADD3 R48, PT, PT, R48, -0x80, RZ ;  /* 0xffffff8030307810 */ /* 0x000fe20007ffe0ff */
[-C--:B------:R-:W-:Y:S01]  /*3ad0*/  FFMA.FTZ R52, R52, R2.reuse, R61 ;  /* 0x0000000234347223 */ /* 0x080fe2000001003d */
[----:B------:R-:W-:Y:S01]  /*3ae0*/  LOP3.LUT R18, R10, 0xff, RZ, 0xc0, !PT ;  /* 0x000000ff0a127812 */ /* 0x000fe200078ec0ff */
[----:B------:R-:W-:Y:S01]  /*3af0*/  FFMA.FTZ R55, R55, R2, R60 ;  /* 0x0000000237377223 */ /* 0x000fe2000001003c */
[----:B------:R-:W-:Y:S01]  /*3b00*/  SHF.R.U32.HI R16, RZ, 0x8, R8 ;  /* 0x00000008ff107819 */ /* 0x000fe20000011608 */
[--C-:B------:R-:W-:Y:S01]  /*3b10*/  HADD2.F32 R64, -RZ, R3.reuse.H0_H0 ;  /* 0x20000003ff407230 */ /* 0x100fe20000004100 */
[----:B------:R-:W-:Y:S01]  /*3b20*/  SHF.R.U32.HI R2, RZ, 0x8, R10 ;  /* 0x00000008ff027819 */ /* 0x000fe2000001160a */
[----:B------:R0:W-:Y:S01]  /*3b30*/  I2F.F16 R33, R63 ;  /* 0x0000003f00217306 */ /* 0x0001e20000200c00 */
[----:B------:R-:W-:-:S02]  /*3b40*/  HADD2.F32 R3, -RZ, R3.H1_H1 ;  /* 0x30000003ff037230 */ /* 0x000fc40000004100 */
[----:B------:R-:W-:Y:S01]  /*3b50*/  LOP3.LUT R2, R2, 0xff, RZ, 0xc0, !PT ;  /* 0x000000ff02027812 */ /* 0x000fe200078ec0ff */
[-C--:B------:R-:W-:Y:S01]  /*3b60*/  FFMA.FTZ R75, R76, R64.reuse, R75 ;  /* 0x000000404c4b7223 */ /* 0x080fe2000001004b */
[-C--:B------:R-:W-:Y:S01]  /*3b70*/  FFMA.FTZ R0, R35, R64.reuse, R0 ;  /* 0x0000004023007223 */ /* 0x080fe20000010000 */
[-C--:B------:R-:W-:Y:S02]  /*3b80*/  FFMA.FTZ R52, R53, R64.reuse, R52 ;  /* 0x0000004035347223 */ /* 0x080fe40000010034 */
[----:B------:R1:W-:Y:S01]  /*3b90*/  I2F.F16 R46, R48 ;  /* 0x00000030002e7306 */ /* 0x0003e20000200c00 */
[----:B0-----:R-:W-:Y:S01]  /*3ba0*/  LOP3.LUT R63, R16, 0xff, RZ, 0xc0, !PT ;  /* 0x000000ff103f7812 */ /* 0x001fe200078ec0ff */
[----:B------:R-:W-:Y:S01]  /*3bb0*/  FFMA.FTZ R55, R54, R64, R55 ;  /* 0x0000004036377223 */ /* 0x000fe20000010037 */
[-C--:B------:R-:W-:Y:S01]  /*3bc0*/  FFMA.FTZ R56, R56, R3.reuse, R75 ;  /* 0x0000000338387223 */ /* 0x080fe2000001004b */
[----:B------:R-:W-:Y:S01]  /*3bd0*/  FFMA.FTZ R51, R51, R3, R0 ;  /* 0x0000000333337223 */ /* 0x000fe20000010000 */
[----:B-1----:R-:W-:-:S02]  /*3be0*/  IADD3 R48, PT, PT, R18, -0x80, RZ ;  /* 0xffffff8012307810 */ /* 0x002fc40007ffe0ff */
[----:B------:R0:W2:Y:S01]  /*3bf0*/  LDG.E.128.CONSTANT R16, desc[UR8][R30.64] ;  /* 0x000000081e107981 */ /* 0x0000a2000c1e9d00 */
[----:B------:R-:W-:Y:S01]  /*3c00*/  IADD3 R60, PT, PT, R2, -0x80, RZ ;  /* 0xffffff80023c7810 */ /* 0x000fe20007ffe0ff */
[-C--:B------:R-:W-:Y:S01]  /*3c10*/  FFMA.FTZ R52, R57, R3.reuse, R52 ;  /* 0x0000000339347223 */ /* 0x080fe20000010034 */
[----:B------:R-:W-:Y:S02]  /*3c20*/  FFMA.FTZ R55, R50, R3, R55 ;  /* 0x0000000332377223 */ /* 0x000fe40000010037 */
[----:B------:R-:W1:Y:S01]  /*3c30*/  LDS.64 R2, [UR5+0xa0] ;  /* 0x0000a005ff027984 */ /* 0x000e620008000a00 */
[----:B------:R-:W-:Y:S02]  /*3c40*/  LEA.HI R32, R8, 0xffffff80, RZ, 0x8 ;  /* 0xffffff8008207811 */ /* 0x000fe400078f40ff */
[----:B------:R-:W-:Y:S02]  /*3c50*/  SHF.R.U32.HI R8, RZ, 0x10, R8 ;  /* 0x00000010ff087819 */ /* 0x000fe40000011608 */
[----:B------:R-:W-:-:S02]  /*3c60*/  SHF.R.U32.HI R65, RZ, 0x8, R9 ;  /* 0x00000008ff417819 */ /* 0x000fc40000011609 */
[----:B------:R-:W-:Y:S01]  /*3c70*/  SHF.R.U32.HI R9, RZ, 0x10, R9 ;  /* 0x00000010ff097819 */ /* 0x000fe20000011609 */
[----:B------:R-:W-:Y:S01]  /*3c80*/  FMUL.FTZ R58, R13, R58 ;  /* 0x0000003a0d3a7220 */ /* 0x000fe20000410000 */
[----:B------:R-:W-:Y:S01]  /*3c90*/  SHF.R.U32.HI R0, RZ, 0x8, R11 ;  /* 0x00000008ff007819 */ /* 0x000fe2000001160b */
[----:B------:R-:W-:Y:S01]  /*3ca0*/  FMUL.FTZ R49, R12, R49 ;  /* 0x000000310c317220 */ /* 0x000fe20000410000 */
[----:B------:R-:W-:Y:S02]  /*3cb0*/  LOP3.LUT R8, R8, 0xff, RZ, 0xc0, !PT ;  /* 0x000000ff08087812 */ /* 0x000fe400078ec0ff */
[----:B------:R-:W-:Y:S02]  /*3cc0*/  LOP3.LUT R65, R65, 0xff, RZ, 0xc0, !PT ;  /* 0x000000ff41417812 */ /* 0x000fe400078ec0ff */
[----:B------:R-:W-:Y:S02]  /*3cd0*/  LOP3.LUT R9, R9, 0xff, RZ, 0xc0, !PT ;  /* 0x000000ff09097812 */ /* 0x000fe400078ec0ff */
[----:B------:R-:W-:-:S02]  /*3ce0*/  SHF.R.U32.HI R10, RZ, 0x10, R10 ;  /* 0x00000010ff0a7819 */ /* 0x000fc4000001160a */
[----:B------:R-:W-:Y:S02]  /*3cf0*/  IADD3 R34, PT, PT, R63, -0x80, RZ ;  /* 0xffffff803f227810 */ /* 0x000fe40007ffe0ff */
[----:B------:R-:W-:Y:S02]  /*3d00*/  LOP3.LUT R0, R0, 0xff, RZ, 0xc0, !PT ;  /* 0x000000ff00007812 */ /* 0x000fe400078ec0ff */
[----:B------:R-:W-:Y:S01]  /*3d10*/  IADD3 R8, PT, PT, R8, -0x80, RZ ;  /* 0xffffff8008087810 */ /* 0x000fe20007ffe0ff */
[----:B------:R-:W3:Y:S01]  /*3d20*/  I2F.F16 R47, R47 ;  /* 0x0000002f002f7306 */ /* 0x000ee20000200c00 */
[----:B------:R-:W-:Y:S01]  /*3d30*/  FMUL.FTZ R62, R25, R62 ;  /* 0x0000003e193e7220 */ /* 0x000fe20000410000 */
[----:B------:R-:W-:Y:S01]  /*3d40*/  FMUL.FTZ R59, R24, R59 ;  /* 0x0000003b183b7220 */ /* 0x000fe20000410000 */
[----:B------:R-:W-:Y:S02]  /*3d50*/  F2FP.F16.F32.PACK_AB R58, RZ, R58 ;  /* 0x0000003aff3a723e */ /* 0x000fe400000000ff */
[----:B------:R-:W-:-:S02]  /*3d60*/  F2FP.F16.F32.PACK_AB R49, RZ, R49 ;  /* 0x00000031ff31723e */ /* 0x000fc400000000ff */
[----:B------:R-:W-:Y:S02]  /*3d70*/  IADD3 R35, PT, PT, R65, -0x80, RZ ;  /* 0xffffff8041237810 */ /* 0x000fe40007ffe0ff */
[----:B------:R-:W-:Y:S02]  /*3d80*/  IADD3 R9, PT, PT, R9, -0x80, RZ ;  /* 0xffffff8009097810 */ /* 0x000fe40007ffe0ff */
[----:B------:R-:W-:Y:S01]  /*3d90*/  LOP3.LUT R10, R10, 0xff, RZ, 0xc0, !PT ;  /* 0x000000ff0a0a7812 */ /* 0x000fe200078ec0ff */
[----:B------:R-:W5:Y:S01]  /*3da0*/  I2F.F16 R48, R48 ;  /* 0x0000003000307306 */ /* 0x000f620000200c00 */
[----:B------:R-:W-:Y:S01]  /*3db0*/  IADD3 R0, PT, PT, R0, -0x80, RZ ;  /* 0xffffff8000007810 */ /* 0x000fe20007ffe0ff */
[----:B------:R-:W-:Y:S01]  /*3dc0*/  FMUL.FTZ R56, R25, R56 ;  /* 0x0000003819387220 */ /* 0x000fe20000410000 */
[----:B------:R-:W-:Y:S01]  /*3dd0*/  FMUL.FTZ R51, R24, R51 ;  /* 0x0000003318337220 */ /* 0x000fe20000410000 */
[----:B------:R-:W-:Y:S02]  /*3de0*/  PRMT R58, R58, 0x5410, R49 ;  /* 0x000054103a3a7816 */ /* 0x000fe40000000031 */
[----:B------:R-:W-:-:S02]  /*3df0*/  F2FP.F16.F32.PACK_AB R62, RZ, R62 ;  /* 0x0000003eff3e723e */ /* 0x000fc400000000ff */
[----:B------:R-:W4:Y:S01]  /*3e00*/  I2F.F16 R34, R34 ;  /* 0x0000002200227306 */ /* 0x000f220000200c00 */
[----:B------:R-:W-:Y:S02]  /*3e10*/  F2FP.F16.F32.PACK_AB R59, RZ, R59 ;  /* 0x0000003bff3b723e */ /* 0x000fe400000000ff */
[----:B------:R-:W-:-:S05]  /*3e20*/  IADD3 R10, PT, PT, R10, -0x80, RZ ;  /* 0xffffff800a0a7810 */ /* 0x000fca0007ffe0ff */
[----:B------:R-:W4:Y:S01]  /*3e30*/  I2F.F16 R8, R8 ;  /* 0x0000000800087306 */ /* 0x000f220000200c00 */
[----:B------:R-:W-:Y:S01]  /*3e40*/  F2FP.F16.F32.PACK_AB R56, RZ, R56 ;  /* 0x00000038ff38723e */ /* 0x000fe200000000ff */
[----:B0-----:R-:W-:Y:S01]  /*3e50*/  HADD2 R31, R58, R26 ;  /* 0x0000001a3a1f7230 */ /* 0x001fe20000000000 */
[----:B------:R-:W-:Y:S02]  /*3e60*/  F2FP.F16.F32.PACK_AB R51, RZ, R51 ;  /* 0x00000033ff33723e */ /* 0x000fe400000000ff */
[----:B------:R-:W-:-:S03]  /*3e70*/  PRMT R62, R62, 0x5410, R59 ;  /* 0x000054103e3e7816 */ /* 0x000fc6000000003b */
[----:B------:R0:W4:Y:S01]  /*3e80*/  I2F.F16 R53, R0 ;  /* 0x0000000000357306 */ /* 0x0001220000200c00 */
[----:B------:R-:W-:Y:S01]  /*3e90*/  LEA.HI R26, R11, 0xffffff80, RZ, 0x8 ;  /* 0xffffff800b1a7811 */ /* 0x000fe200078f40ff */
[----:B------:R-:W-:Y:S01]  /*3ea0*/  FMUL.FTZ R52, R13, R52 ;  /* 0x000000340d347220 */ /* 0x000fe20000410000 */
[----:B------:R-:W-:-:S05]  /*3eb0*/  FMUL.FTZ R55, R12, R55 ;  /* 0x000000370c377220 */ /* 0x000fca0000410000 */
[----:B------:R-:W4:Y:S01]  /*3ec0*/  I2F.F16 R35, R35 ;  /* 0x0000002300237306 */ /* 0x000f220000200c00 */
[----:B0-----:R-:W-:-:S07]  /*3ed0*/  SHF.R.U32.HI R0, RZ, 0x10, R11 ;  /* 0x00000010ff007819 */ /* 0x001fce000001160b */
[----:B------:R-:W0:Y:S01]  /*3ee0*/  I2F.F16 R60, R60 ;  /* 0x0000003c003c7306 */ /* 0x000e220000200c00 */
[----:B------:R-:W-:-:S07]  /*3ef0*/  LOP3.LUT R0, R0, 0xff, RZ, 0xc0, !PT ;  /* 0x000000ff00007812 */ /* 0x000fce00078ec0ff */
[----:B------:R-:W0:Y:S01]  /*3f00*/  I2F.F16 R9, R9 ;  /* 0x0000000900097306 */ /* 0x000e220000200c00 */
[----:B------:R-:W-:Y:S01]  /*3f10*/  PRMT R56, R56, 0x5410, R51 ;  /* 0x0000541038387816 */ /* 0x000fe20000000033 */
[----:B------:R-:W-:Y:S02]  /*3f20*/  HFMA2 R30, R62, 1, 1, R27 ;  /* 0x3c003c003e1e7831 */ /* 0x000fe4000000001b */
[----:B-1----:R-:W-:-:S04]  /*3f30*/  HADD2.F32 R51, -RZ, R3.H0_H0 ;  /* 0x20000003ff337230 */ /* 0x002fc80000004100 */
[----:B------:R1:W-:Y:S01]  /*3f40*/  I2F.F16 R50, R10 ;  /* 0x0000000a00327306 */ /* 0x0003e20000200c00 */
[----:B------:R-:W-:Y:S01]  /*3f50*/  HADD2.F32 R64, -RZ, R3.H1_H1 ;  /* 0x30000003ff407230 */ /* 0x000fe20000004100 */
[----:B------:R-:W-:Y:S01]  /*3f60*/  F2FP.F16.F32.PACK_AB R52, RZ, R52 ;  /* 0x00000034ff34723e */ /* 0x000fe200000000ff */
[----:B------:R-:W-:Y:S01]  /*3f70*/  HADD2.F32 R27, -RZ, R2.H0_H0 ;  /* 0x20000002ff1b7230 */ /* 0x000fe20000004100 */
[----:B------:R-:W-:Y:S01]  /*3f80*/  F2FP.F16.F32.PACK_AB R55, RZ, R55 ;  /* 0x00000037ff37723e */ /* 0x000fe200000000ff */
[----:B---3--:R-:W-:Y:S01]  /*3f90*/  HADD2.F32 R3, -RZ, R47.H0_H0 ;  /* 0x2000002fff037230 */ /* 0x008fe20000004100 */
[----:B-1----:R-:W1:Y:S01]  /*3fa0*/  LDS.64 R10, [UR5+0x20] ;  /* 0x00002005ff0a7984 */ /* 0x002e620008000a00 */
[----:B------:R-:W-:Y:S01]  /*3fb0*/  IADD3 R54, PT, PT, R0, -0x80, RZ ;  /* 0xffffff8000367810 */ /* 0x000fe20007ffe0ff */
[----:B------:R-:W-:Y:S02]  /*3fc0*/  HADD2.F32 R0, -RZ, R4.H0_H0 ;  /* 0x20000004ff007230 */ /* 0x000fe40000004100 */
[----:B------:R-:W-:-:S02]  /*3fd0*/  HADD2.F32 R49, -RZ, R2.H1_H1 ;  /* 0x30000002ff317230 */ /* 0x000fc40000004100 */
[----:B-----5:R-:W-:Y:S01]  /*3fe0*/  HADD2.F32 R4, -RZ, R48.H0_H0 ;  /* 0x20000030ff047230 */ /* 0x020fe20000004100 */
[----:B------:R-:W-:Y:S01]  /*3ff0*/  PRMT R52, R52, 0x5410, R55 ;  /* 0x0000541034347816 */ /* 0x000fe20000000037 */
[----:B------:R-:W-:Y:S02]  /*4000*/  HADD2.F32 R2, -RZ, R46.H0_H0 ;  /* 0x2000002eff027230 */ /* 0x000fe40000004100 */
[----:B----4-:R-:W-:Y:S02]  /*4010*/  HADD2.F32 R59, -RZ, R34.H0_H0 ;  /* 0x20000022ff3b7230 */ /* 0x010fe40000004100 */
[----:B------:R-:W-:Y:S02]  /*4020*/  HADD2.F32 R61, -RZ, R8.H0_H0 ;  /* 0x20000008ff3d7230 */ /* 0x000fe40000004100 */
[----:B------:R-:W-:Y:S01]  /*4030*/  FFMA.FTZ R8, R3, R27, RZ ;  /* 0x0000001b03087223 */ /* 0x000fe200000100ff */
[----:B------:R-:W-:Y:S02]  /*4040*/  HADD2.F32 R55, -RZ, R53.H0_H0 ;  /* 0x20000035ff377230 */ /* 0x000fe40000004100 */
[----:B------:R-:W-:-:S02]  /*4050*/  HADD2.F32 R58, -RZ, R35.H0_H0 ;  /* 0x20000023ff3a7230 */ /* 0x000fc40000004100 */
[-C--:B------:R-:W-:Y:S01]  /*4060*/  FFMA.FTZ R35, R4, R27.reuse, RZ ;  /* 0x0000001b04237223 */ /* 0x080fe200000100ff */
[----:B0-----:R-:W-:Y:S02]  /*4070*/  HADD2.F32 R60, -RZ, R60.H0_H0 ;  /* 0x2000003cff3c7230 */ /* 0x001fe40000004100 */
[----:B------:R-:W-:Y:S02]  /*4080*/  HADD2.F32 R53, -RZ, R9.H0_H0 ;  /* 0x20000009ff357230 */ /* 0x000fe40000004100 */
[-C--:B------:R-:W-:Y:S01]  /*4090*/  FFMA.FTZ R9, R0, R27.reuse, RZ ;  /* 0x0000001b00097223 */ /* 0x080fe200000100ff */
[----:B------:R-:W-:Y:S01]  /*40a0*/  FFMA.FTZ R34, R2, R27, RZ ;  /* 0x0000001b02227223 */ /* 0x000fe200000100ff */
[-C--:B------:R-:W-:Y:S01]  /*40b0*/  FFMA.FTZ R8, R59, R49.reuse, R8 ;  /* 0x000000313b087223 */ /* 0x080fe20000010008 */
[-C--:B------:R-:W-:Y:S01]  /*40c0*/  FFMA.FTZ R35, R60, R49.reuse, R35 ;  /* 0x000000313c237223 */ /* 0x080fe20000010023 */
[-C--:B------:R-:W-:Y:S01]  /*40d0*/  FFMA.FTZ R46, R58, R49.reuse, R9 ;  /* 0x000000313a2e7223 */ /* 0x080fe20000010009 */
[----:B------:R-:W-:Y:S01]  /*40e0*/  FFMA.FTZ R49, R55, R49, R34 ;  /* 0x0000003137317223 */ /* 0x000fe20000010022 */
[----:B------:R-:W-:Y:S01]  /*40f0*/  FFMA.FTZ R34, R61, R51, R8 ;  /* 0x000000333d227223 */ /* 0x000fe20000010008 */
[----:B------:R-:W0:Y:S01]  /*4100*/  I2F.F16 R54, R54 ;  /* 0x0000003600367306 */ /* 0x000e220000200c00 */
[----:B------:R-:W3:Y:S07]  /*4110*/  LDS.64 R8, [UR5+0x120] ;  /* 0x00012005ff087984 */ /* 0x000eee0008000a00 */
[----:B------:R-:W4:Y:S08]  /*4120*/  I2F.F16 R32, R32 ;  /* 0x0000002000207306 */ /* 0x000f300000200c00 */
[----:B------:R-:W5:Y:S01]  /*4130*/  I2F.F16 R26, R26 ;  /* 0x0000001a001a7306 */ /* 0x000f620000200c00 */
[----:B0-----:R-:W-:-:S02]  /*4140*/  HADD2.F32 R54, -RZ, R54.H0_H0 ;  /* 0x20000036ff367230 */ /* 0x001fc40000004100 */
[----:B------:R-:W-:Y:S02]  /*4150*/  HADD2 R42, R52, R42 ;  /* 0x0000002a342a7230 */ /* 0x000fe40000000000 */
[----:B------:R-:W-:Y:S02]  /*4160*/  HADD2.F32 R62, -RZ, R50.H0_H0 ;  /* 0x20000032ff3e7230 */ /* 0x000fe40000004100 */
[----:B------:R-:W-:Y:S02]  /*4170*/  HFMA2 R45, R56, 1, 1, R45 ;  /* 0x3c003c00382d7831 */ /* 0x000fe4000000002d */
[----:B------:R-:W-:Y:S02]  /*4180*/  HADD2.F32 R56, -RZ, R5.H0_H0 ;  /* 0x20000005ff387230 */ /* 0x000fe40000004100 */
[-C--:B------:R-:W-:Y:S01]  /*4190*/  FFMA.FTZ R27, R54, R51.reuse, R49 ;  /* 0x00000033361b7223 */ /* 0x080fe20000010031 */
[----:B----4-:R-:W-:Y:S02]  /*41a0*/  HADD2.F32 R63, -RZ, R32.H0_H0 ;  /* 0x20000020ff3f7230 */ /* 0x010fe40000004100 */
[----:B------:R-:W-:Y:S01]  /*41b0*/  FFMA.FTZ R35, R62, R51, R35 ;  /* 0x000000333e237223 */ /* 0x000fe20000010023 */
[----:B-1----:R-:W-:-:S02]  /*41c0*/  HADD2.F32 R5, -RZ, R10.H0_H0 ;  /* 0x2000000aff057230 */ /* 0x002fc40000004100 */
[----:B------:R-:W-:Y:S01]  /*41d0*/  FFMA.FTZ R48, R53, R51, R46 ;  /* 0x0000003335307223 */ /* 0x000fe2000001002e */
[----:B-----5:R-:W-:Y:S02]  /*41e0*/  HADD2.F32 R52, -RZ, R26.H0_H0 ;  /* 0x2000001aff347230 */ /* 0x020fe40000004100 */
[-C--:B------:R-:W-:Y:S01]  /*41f0*/  FFMA.FTZ R51, R63, R64.reuse, R34 ;  /* 0x000000403f337223 */ /* 0x080fe20000010022 */
[----:B------:R-:W-:Y:S02]  /*4200*/  HADD2.F32 R57, -RZ, R33.H0_H0 ;  /* 0x20000021ff397230 */ /* 0x000fe40000004100 */
[-C--:B------:R-:W-:Y:S01]  /*4210*/  FFMA.FTZ R49, R56, R64.reuse, R35 ;  /* 0x0000004038317223 */ /* 0x080fe20000010023 */
[----:B------:R-:W-:Y:S02]  /*4220*/  HADD2.F32 R26, -RZ, R10.H1_H1 ;  /* 0x3000000aff1a7230 */ /* 0x000fe40000004100 */
[----:B------:R-:W-:Y:S01]  /*4230*/  FFMA.FTZ R50, R52, R64, R27 ;  /* 0x0000004034327223 */ /* 0x000fe2000001001b */
[----:B------:R-:W-:-:S02]  /*4240*/  HADD2.F32 R27, -RZ, R11.H0_H0 ;  /* 0x2000000bff1b7230 */ /* 0x000fc40000004100 */
[----:B------:R-:W-:Y:S02]  /*4250*/  HADD2.F32 R34, -RZ, R11.H1_H1 ;  /* 0x3000000bff227230 */ /* 0x000fe40000004100 */
[C---:B------:R-:W-:Y:S01]  /*4260*/  FFMA.FTZ R11, R5.reuse, R0, RZ ;  /* 0x00000000050b7223 */ /* 0x040fe200000100ff */
[----:B------:R-:W-:Y:S01]  /*4270*/  FFMA.FTZ R35, R5, R4, RZ ;  /* 0x0000000405237223 */ /* 0x000fe200000100ff */
[----:B------:R-:W-:Y:S01]  /*4280*/  FFMA.FTZ R48, R57, R64, R48 ;  /* 0x0000004039307223 */ /* 0x000fe20000010030 */
[----:B------:R-:W-:Y:S01]  /*4290*/  FFMA.FTZ R66, R5, R2, RZ ;  /* 0x0000000205427223 */ /* 0x000fe200000100ff */
[----:B------:R-:W-:Y:S01]  /*42a0*/  FFMA.FTZ R32, R3, R5, RZ ;  /* 0x0000000503207223 */ /* 0x000fe200000100ff */
[----:B------:R-:W-:Y:S01]  /*42b0*/  FFMA.FTZ R64, R26, R58, R11 ;  /* 0x0000003a1a407223 */ /* 0x000fe2000001000b */
[----:B------:R-:W-:Y:S01]  /*42c0*/  LOP3.LUT R10, R20, 0xff, RZ, 0xc0, !PT ;  /* 0x000000ff140a7812 */ /* 0x000fe200078ec0ff */
[----:B------:R-:W-:Y:S01]  /*42d0*/  FFMA.FTZ R65, R26, R60, R35 ;  /* 0x0000003c1a417223 */ /* 0x000fe20000010023 */
[----:B------:R-:W-:Y:S01]  /*42e0*/  LEA.HI R33, R22, 0xffffff80, RZ, 0x8 ;  /* 0xffffff8016217811 */ /* 0x000fe200078f40ff */
[----:B------:R-:W-:Y:S01]  /*42f0*/  FFMA.FTZ R67, R26, R55, R66 ;  /* 0x000000371a437223 */ /* 0x000fe20000010042 */
[----:B------:R-:W-:Y:S01]  /*4300*/  FFMA.FTZ R32, R59, R26, R32 ;  /* 0x0000001a3b207223 */ /* 0x000fe20000010020 */
[C---:B------:R-:W-:Y:S01]  /*4310*/  FFMA.FTZ R35, R27.reuse, R53, R64 ;  /* 0x000000351b237223 */ /* 0x040fe20000010040 */
[----:B------:R-:W-:Y:S01]  /*4320*/  IADD3 R10, PT, PT, R10, -0x80, RZ ;  /* 0xffffff800a0a7810 */ /* 0x000fe20007ffe0ff */
[----:B------:R-:W-:Y:S01]  /*4330*/  FFMA.FTZ R65, R27, R62, R65 ;  /* 0x0000003e1b417223 */ /* 0x000fe20000010041 */
[----:B------:R-:W-:Y:S01]  /*4340*/  LOP3.LUT R11, R21, 0xff, RZ, 0xc0, !PT ;  /* 0x000000ff150b7812 */ /* 0x000fe200078ec0ff */
[----:B------:R0:W-:Y:S01]  /*4350*/  I2F.F16 R5, R33 ;  /* 0x0000002100057306 */ /* 0x0001e20000200c00 */
[----:B------:R-:W-:Y:S01]  /*4360*/  FFMA.FTZ R32, R61, R27, R32 ;  /* 0x0000001b3d207223 */ /* 0x000fe20000010020 */
[----:B------:R-:W-:Y:S01]  /*4370*/  FFMA.FTZ R69, R27, R54, R67 ;  /* 0x000000361b457223 */ /* 0x000fe20000010043 */
[----:B------:R-:W-:Y:S01]  /*4380*/  IADD3 R11, PT, PT, R11, -0x80, RZ ;  /* 0xffffff800b0b7810 */ /* 0x000fe20007ffe0ff */
[----:B---3--:R-:W-:Y:S01]  /*4390*/  HADD2.F32 R66, -RZ, R8.H1_H1 ;  /* 0x30000008ff427230 */ /* 0x008fe20000004100 */
[----:B------:R-:W-:Y:S01]  /*43a0*/  LOP3.LUT R64, R22, 0xff, RZ, 0xc0, !PT ;  /* 0x000000ff16407812 */ /* 0x000fe200078ec0ff */
[----:B0-----:R-:W-:-:S02]  /*43b0*/  FFMA.FTZ R33, R34, R57, R35 ;  /* 0x0000003922217223 */ /* 0x001fc40000010023 */
[----:B------:R0:W1:Y:S01]  /*43c0*/  I2F.F16 R67, R10 ;  /* 0x0000000a00437306 */ /* 0x0000620000200c00 */
[C---:B------:R-:W-:Y:S01]  /*43d0*/  FFMA.FTZ R35, R34.reuse, R56, R65 ;  /* 0x0000003822237223 */ /* 0x040fe20000010041 */
[----:B------:R-:W-:Y:S02]  /*43e0*/  HADD2.F32 R65, -RZ, R8.H0_H0 ;  /* 0x20000008ff417230 */ /* 0x000fe40000004100 */
[----:B------:R-:W-:Y:S01]  /*43f0*/  FFMA.FTZ R32, R63, R34, R32 ;  /* 0x000000223f207223 */ /* 0x000fe20000010020 */
[----:B------:R-:W-:Y:S01]  /*4400*/  FFMA.FTZ R34, R34, R52, R69 ;  /* 0x0000003422227223 */ /* 0x000fe20000010045 */
[--C-:B------:R-:W-:Y:S01]  /*4410*/  HADD2.F32 R73, -RZ, R9.reuse.H0_H0 ;  /* 0x20000009ff497230 */ /* 0x100fe20000004100 */
[----:B------:R-:W3:Y:S01]  /*4420*/  LDS.64 R26, [UR5+0x1a0] ;  /* 0x0001a005ff1a7984 */ /* 0x000ee20008000a00 */
[----:B0-----:R-:W-:Y:S01]  /*4430*/  LOP3.LUT R10, R23, 0xff, RZ, 0xc0, !PT ;  /* 0x000000ff170a7812 */ /* 0x001fe200078ec0ff */
[----:B------:R0:W-:Y:S01]  /*4440*/  I2F.F16 R68, R11 ;  /* 0x0000000b00447306 */ /* 0x0001e20000200c00 */
[----:B------:R-:W-:Y:S01]  /*4450*/  IADD3 R69, PT, PT, R64, -0x80, RZ ;  /* 0xffffff8040457810 */ /* 0x000fe20007ffe0ff */
[----:B------:R-:W-:Y:S01]  /*4460*/  HADD2.F32 R74, -RZ, R9.H1_H1 ;  /* 0x30000009ff4a7230 */ /* 0x000fe20000004100 */
[----:B------:R-:W-:Y:S01]  /*4470*/  IADD3 R70, PT, PT, R10, -0x80, RZ ;  /* 0xffffff800a467810 */ /* 0x000fe20007ffe0ff */
[-C--:B------:R-:W-:Y:S01]  /*4480*/  FFMA.FTZ R10, R3, R65.reuse, RZ ;  /* 0x00000041030a7223 */ /* 0x080fe200000100ff */
[----:B------:R-:W-:Y:S01]  /*4490*/  SHF.R.U32.HI R8, RZ, 0x8, R20 ;  /* 0x00000008ff087819 */ /* 0x000fe20000011614 */
[-C--:B------:R-:W-:Y:S01]  /*44a0*/  FFMA.FTZ R9, R0, R65.reuse, RZ ;  /* 0x0000004100097223 */ /* 0x080fe200000100ff */
[-C--:B------:R-:W-:Y:S01]  /*44b0*/  FFMA.FTZ R64, R2, R65.reuse, RZ ;  /* 0x0000004102407223 */ /* 0x080fe200000100ff */
[----:B0-----:R-:W-:Y:S01]  /*44c0*/  FFMA.FTZ R11, R4, R65, RZ ;  /* 0x00000041040b7223 */ /* 0x001fe200000100ff */
[----:B------:R-:W-:-:S02]  /*44d0*/  FFMA.FTZ R72, R59, R66, R10 ;  /* 0x000000423b487223 */ /* 0x000fc4000001000a */
[-C--:B------:R-:W-:Y:S01]  /*44e0*/  FFMA.FTZ R75, R55, R66.reuse, R64 ;  /* 0x00000042374b7223 */ /* 0x080fe20000010040 */
[-C--:B------:R-:W-:Y:S01]  /*44f0*/  FFMA.FTZ R76, R58, R66.reuse, R9 ;  /* 0x000000423a4c7223 */ /* 0x080fe20000010009 */
[----:B------:R-:W-:Y:S01]  /*4500*/  FFMA.FTZ R65, R60, R66, R11 ;  /* 0x000000423c417223 */ /* 0x000fe2000001000b */
[----:B------:R-:W-:Y:S02]  /*4510*/  LOP3.LUT R64, R8, 0xff, RZ, 0xc0, !PT ;  /* 0x000000ff08407812 */ /* 0x000fe400078ec0ff */
[----:B------:R0:W4:Y:S01]  /*4520*/  LDG.E.128.CONSTANT R8, desc[UR8][R28.64] ;  /* 0x000000081c087981 */ /* 0x000122000c1e9d00 */
[----:B------:R-:W-:Y:S01]  /*4530*/  LEA.HI R46, R20, 0xffffff80, RZ, 0x8 ;  /* 0xffffff80142e7811 */ /* 0x000fe200078f40ff */
[-C--:B------:R-:W-:Y:S01]  /*4540*/  FFMA.FTZ R65, R62, R73.reuse, R65 ;  /* 0x000000493e417223 */ /* 0x080fe20000010041 */
[----:B------:R-:W-:Y:S01]  /*4550*/  SHF.R.U32.HI R20, RZ, 0x10, R20 ;  /* 0x00000010ff147819 */ /* 0x000fe20000011614 */
[-C--:B------:R-:W-:Y:S01]  /*4560*/  FFMA.FTZ R75, R54, R73.reuse, R75 ;  /* 0x00000049364b7223 */ /* 0x080fe2000001004b */
[----:B------:R-:W-:Y:S01]  /*4570*/  IADD3 R71, PT, PT, R64, -0x80, RZ ;  /* 0xffffff8040477810 */ /* 0x000fe20007ffe0ff */
[-C--:B------:R-:W-:Y:S01]  /*4580*/  FFMA.FTZ R64, R61, R73.reuse, R72 ;  /* 0x000000493d407223 */ /* 0x080fe20000010048 */
[----:B------:R-:W-:Y:S01]  /*4590*/  LOP3.LUT R72, R20, 0xff, RZ, 0xc0, !PT ;  /* 0x000000ff14487812 */ /* 0x000fe200078ec0ff */
[-C--:B------:R-:W-:Y:S01]  /*45a0*/  FFMA.FTZ R20, R56, R74.reuse, R65 ;  /* 0x0000004a38147223 */ /* 0x080fe20000010041 */
[----:B------:R-:W-:Y:S01]  /*45b0*/  FFMA.FTZ R66, R53, R73, R76 ;  /* 0x0000004935427223 */ /* 0x000fe2000001004c */
[----:B0-----:R-:W0:Y:S01]  /*45c0*/  LDS.64 R28, [UR5+0xa8] ;  /* 0x0000a805ff1c7984 */ /* 0x001e220008000a00 */
[-C--:B------:R-:W-:Y:S01]  /*45d0*/  FFMA.FTZ R65, R52, R74.reuse, R75 ;  /* 0x0000004a34417223 */ /* 0x080fe2000001004b */
[-C--:B------:R-:W-:Y:S01]  /*45e0*/  FFMA.FTZ R64, R63, R74.reuse, R64 ;  /* 0x0000004a3f407223 */ /* 0x080fe20000010040 */
[----:B------:R-:W-:Y:S01]  /*45f0*/  FFMA.FTZ R66, R57, R74, R66 ;  /* 0x0000004a39427223 */ /* 0x000fe20000010042 */
[----:B------:R-:W-:Y:S01]  /*4600*/  LEA.HI R47, R21, 0xffffff80, RZ, 0x8 ;  /* 0xffffff80152f7811 */ /* 0x000fe200078f40ff */
[--C-:B---3--:R-:W-:Y:S01]  /*4610*/  HADD2.F32 R75, -RZ, R26.reuse.H0_H0 ;  /* 0x2000001aff4b7230 */ /* 0x108fe20000004100 */
[--C-:B------:R-:W-:Y:S01]  /*4620*/  SHF.R.U32.HI R73, RZ, 0x8, R21.reuse ;  /* 0x00000008ff497819 */ /* 0x100fe20000011615 */
[----:B------:R-:W-:Y:S01]  /*4630*/  HADD2.F32 R74, -RZ, R26.H1_H1 ;  /* 0x3000001aff4a7230 */ /* 0x000fe20000004100 */
[----:B------:R-:W-:-:S02]  /*4640*/  SHF.R.U32.HI R21, RZ, 0x10, R21 ;  /* 0x00000010ff157819 */ /* 0x000fc40000011615 */
[-C--:B------:R-:W-:Y:S02]  /*4650*/  FFMA.FTZ R2, R2, R75.reuse, RZ ;  /* 0x0000004b02027223 */ /* 0x080fe400000100ff */
[----:B------:R-:W-:Y:S02]  /*4660*/  LOP3.LUT R21, R21, 0xff, RZ, 0xc0, !PT ;  /* 0x000000ff15157812 */ /* 0x000fe400078ec0ff */
[-C--:B------:R-:W-:Y:S01]  /*4670*/  FFMA.FTZ R55, R55, R74.reuse, R2 ;  /* 0x0000004a37377223 */ /* 0x080fe20000010002 */
[----:B------:R-:W-:Y:S01]  /*4680*/  SHF.R.U32.HI R2, RZ, 0x8, R23 ;  /* 0x00000008ff027819 */ /* 0x000fe20000011617 */
[-C--:B------:R-:W-:Y:S01]  /*4690*/  FFMA.FTZ R76, R3, R75.reuse, RZ ;  /* 0x0000004b034c7223 */ /* 0x080fe200000100ff */
[----:B------:R-:W-:Y:S01]  /*46a0*/  LOP3.LUT R73, R73, 0xff, RZ, 0xc0, !PT ;  /* 0x000000ff49497812 */ /* 0x000fe200078ec0ff */
[----:B------:R-:W-:Y:S01]  /*46b0*/  FFMA.FTZ R3, R0, R75, RZ ;  /* 0x0000004b00037223 */ /* 0x000fe200000100ff */
[----:B------:R-:W-:Y:S02]  /*46c0*/  IADD3 R21, PT, PT, R21, -0x80, RZ ;  /* 0xffffff8015157810 */ /* 0x000fe40007ffe0ff */
[----:B------:R-:W-:Y:S01]  /*46d0*/  LOP3.LUT R2, R2, 0xff, RZ, 0xc0, !PT ;  /* 0x000000ff02027812 */ /* 0x000fe200078ec0ff */
[--C-:B------:R-:W-:Y:S01]  /*46e0*/  HADD2.F32 R77, -RZ, R27.reuse.H0_H0 ;  /* 0x2000001bff4d7230 */ /* 0x100fe20000004100 */
[----:B------:R-:W-:Y:S01]  /*46f0*/  IADD3 R26, PT, PT, R73, -0x80, RZ ;  /* 0xffffff80491a7810 */ /* 0x000fe20007ffe0ff */
[----:B------:R-:W-:Y:S01]  /*4700*/  HADD2.F32 R73, -RZ, R27.H1_H1 ;  /* 0x3000001bff497230 */ /* 0x000fe20000004100 */
[----:B------:R-:W-:Y:S01]  /*4710*/  SHF.R.U32.HI R27, RZ, 0x8, R22 ;  /* 0x00000008ff1b7819 */ /* 0x000fe20000011616 */
[----:B------:R3:W-:Y:S01]  /*4720*/  I2F.F16 R0, R21 ;  /* 0x0000001500007306 */ /* 0x0007e20000200c00 */
[----:B------:R-:W-:-:S02]  /*4730*/  FFMA.FTZ R58, R58, R74, R3 ;  /* 0x0000004a3a3a7223 */ /* 0x000fc40000010003 */
[----:B------:R-:W-:Y:S02]  /*4740*/  LOP3.LUT R27, R27, 0xff, RZ, 0xc0, !PT ;  /* 0x000000ff1b1b7812 */ /* 0x000fe400078ec0ff */
[----:B---3--:R-:W-:Y:S02]  /*4750*/  IADD3 R21, PT, PT, R2, -0x80, RZ ;  /* 0xffffff8002157810 */ /* 0x008fe40007ffe0ff */
[----:B------:R-:W3:Y:S01]  /*4760*/  LDS.64 R2, [UR5+0x128] ;  /* 0x00012805ff027984 */ /* 0x000ee20008000a00 */
[----:B------:R-:W-:Y:S01]  /*4770*/  IADD3 R27, PT, PT, R27, -0x80, RZ ;  /* 0xffffff801b1b7810 */ /* 0x000fe20007ffe0ff */
[----:B------:R-:W-:Y:S01]  /*4780*/  FFMA.FTZ R79, R4, R75, RZ ;  /* 0x0000004b044f7223 */ /* 0x000fe200000100ff */
[----:B------:R-:W-:Y:S01]  /*4790*/  SHF.R.U32.HI R22, RZ, 0x10, R22 ;  /* 0x00000010ff167819 */ /* 0x000fe20000011616 */
[----:B------:R-:W5:Y:S01]  /*47a0*/  I2F.F16 R69, R69 ;  /* 0x0000004500457306 */ /* 0x000f620000200c00 */
[----:B------:R-:W-:Y:S01]  /*47b0*/  IADD3 R72, PT, PT, R72, -0x80, RZ ;  /* 0xffffff8048487810 */ /* 0x000fe20007ffe0ff */
[----:B------:R-:W-:Y:S01]  /*47c0*/  FFMA.FTZ R58, R53, R77, R58 ;  /* 0x0000004d353a7223 */ /* 0x000fe2000001003a */
[----:B------:R-:W-:-:S05]  /*47d0*/  LOP3.LUT R22, R22, 0xff, RZ, 0xc0, !PT ;  /* 0x000000ff16167812 */ /* 0x000fca00078ec0ff */
[----:B------:R1:W-:Y:S01]  /*47e0*/  I2F.F16 R4, R27 ;  /* 0x0000001b00047306 */ /* 0x0003e20000200c00 */
[----:B------:R-:W-:Y:S01]  /*47f0*/  FFMA.FTZ R79, R60, R74, R79 ;  /* 0x0000004a3c4f7223 */ /* 0x000fe2000001004f */
[----:B------:R-:W-:Y:S01]  /*4800*/  IADD3 R22, PT, PT, R22, -0x80, RZ ;  /* 0xffffff8016167810 */ /* 0x000fe20007ffe0ff */
[----:B------:R-:W-:Y:S01]  /*4810*/  FFMA.FTZ R55, R54, R77, R55 ;  /* 0x0000004d36377223 */ /* 0x000fe20000010037 */
[----:B-1----:R-:W-:-:S04]  /*4820*/  SHF.R.U32.HI R27, RZ, 0x10, R23 ;  /* 0x00000010ff1b7819 */ /* 0x002fc80000011617 */
[----:B------:R-:W1:Y:S01]  /*4830*/  I2F.F16 R70, R70 ;  /* 0x0000004600467306 */ /* 0x000e620000200c00 */
[----:B------:R-:W-:Y:S01]  /*4840*/  FFMA.FTZ R57, R57, R73, R58 ;  /* 0x0000004939397223 */ /* 0x000fe2000001003a */
[----:B------:R-:W-:Y:S01]  /*4850*/  LOP3.LUT R27, R27, 0xff, RZ, 0xc0, !PT ;  /* 0x000000ff1b1b7812 */ /* 0x000fe200078ec0ff */
[----:B0-----:R-:W-:Y:S01]  /*4860*/  HADD2.F32 R58, -RZ, R28.H0_H0 ;  /* 0x2000001cff3a7230 */ /* 0x001fe20000004100 */
[----:B------:R-:W-:-:S04]  /*4870*/  LEA.HI R54, R23, 0xffffff80, RZ, 0x8 ;  /* 0xffffff8017367811 */ /* 0x000fc800078f40ff */
[----:B------:R-:W0:Y:S01]  /*4880*/  I2F.F16 R71, R71 ;  /* 0x0000004700477306 */ /* 0x000e220000200c00 */
[----:B------:R-:W-:Y:S01]  /*4890*/  HADD2.F32 R60, -RZ, R28.H1_H1 ;  /* 0x3000001cff3c7230 */ /* 0x000fe20000004100 */
[----:B------:R-:W-:-:S06]  /*48a0*/  IADD3 R28, PT, PT, R27, -0x80, RZ ;  /* 0xffffff801b1c7810 */ /* 0x000fcc0007ffe0ff */
[----:B------:R-:W2:Y:S01]  /*48b0*/  I2F.F16 R21, R21 ;  /* 0x0000001500157306 */ /* 0x000ea20000200c00 */
[----:B------:R-:W-:-:S07]  /*48c0*/  HADD2.F32 R67, -RZ, R67.H0_H0 ;  /* 0x20000043ff437230 */ /* 0x000fce0000004100 */
[----:B------:R-:W3:Y:S01]  /*48d0*/  I2F.F16 R72, R72 ;  /* 0x0000004800487306 */ /* 0x000ee20000200c00 */
[----:B-----5:R-:W-:-:S07]  /*48e0*/  HADD2.F32 R69, -RZ, R69.H0_H0 ;  /* 0x20000045ff457230 */ /* 0x020fce0000004100 */
[----:B------:R-:W5:Y:S01]  /*48f0*/  I2F.F16 R26, R26 ;  /* 0x0000001a001a7306 */ /* 0x000f620000200c00 */
[----:B------:R-:W-:Y:S01]  /*4900*/  FFMA.FTZ R76, R59, R74, R76 ;  /* 0x0000004a3b4c7223 */ /* 0x000fe2000001004c */
[----:B-1----:R-:W-:-:S06]  /*4910*/  HADD2.F32 R27, -RZ, R70.H0_H0 ;  /* 0x20000046ff1b7230 */ /* 0x002fcc0000004100 */
[----:B------:R-:W-:Y:S01]  /*4920*/  I2F.F16 R46, R46 ;  /* 0x0000002e002e7306 */ /* 0x000fe20000200c00 */
[----:B------:R-:W-:-:S07]  /*4930*/  FFMA.FTZ R79, R62, R77, R79 ;  /* 0x0000004d3e4f7223 */ /* 0x000fce000001004f */
[----:B------:R-:W-:Y:S01]  /*4940*/  I2F.F16 R47, R47 ;  /* 0x0000002f002f7306 */ /* 0x000fe20000200c00 */
[----:B------:R-:W-:-:S07]  /*4950*/  HADD2.F32 R23, -RZ, R68.H0_H0 ;  /* 0x20000044ff177230 */ /* 0x000fce0000004100 */
[----:B------:R-:W1:Y:S01]  /*4960*/  I2F.F16 R22, R22 ;  /* 0x0000001600167306 */ /* 0x000e620000200c00 */
[----:B0-----:R-:W-:-:S07]  /*4970*/  HADD2.F32 R71, -RZ, R71.H0_H0 ;  /* 0x20000047ff477230 */ /* 0x001fce0000004100 */
[----:B------:R1:W0:Y:S01]  /*4980*/  I2F.F16 R53, R28 ;  /* 0x0000001c00357306 */ /* 0x0002220000200c00 */
[----:B------:R-:W-:-:S07]  /*4990*/  FFMA.FTZ R62, R67, R58, R51 ;  /* 0x0000003a433e7223 */ /* 0x000fce0000010033 */
[----:B------:R-:W0:Y:S01]  /*49a0*/  I2F.F16 R54, R54 ;  /* 0x0000003600367306 */ /* 0x000e220000200c00 */
[-C--:B------:R-:W-:Y:S01]  /*49b0*/  FFMA.FTZ R68, R69, R58.reuse, R49 ;  /* 0x0000003a45447223 */ /* 0x080fe20000010031 */
[----:B------:R-:W-:Y:S01]  /*49c0*/  FFMA.FTZ R76, R61, R77, R76 ;  /* 0x0000004d3d4c7223 */ /* 0x000fe2000001004c */
[----:B------:R-:W-:Y:S01]  /*49d0*/  FFMA.FTZ R52, R52, R73, R55 ;  /* 0x0000004934347223 */ /* 0x000fe20000010037 */
[----:B--2---:R-:W-:Y:S02]  /*49e0*/  HADD2.F32 R49, -RZ, R21.H0_H0 ;  /* 0x20000015ff317230 */ /* 0x004fe40000004100 */
[-C--:B------:R-:W-:Y:S01]  /*49f0*/  FFMA.FTZ R50, R27, R58.reuse, R50 ;  /* 0x0000003a1b327223 */ /* 0x080fe20000010032 */
[--C-:B------:R-:W-:Y:S02]  /*4a00*/  HADD2.F32 R55, -RZ, R29.reuse.H0_H0 ;  /* 0x2000001dff377230 */ /* 0x100fe40000004100 */
[----:B------:R-:W-:Y:S02]  /*4a10*/  HADD2.F32 R59, -RZ, R29.H1_H1 ;  /* 0x3000001dff3b7230 */ /* 0x000fe40000004100 */
[----:B------:R-:W-:Y:S01]  /*4a20*/  FFMA.FTZ R51, R23, R58, R48 ;  /* 0x0000003a17337223 */ /* 0x000fe20000010030 */
[----:B---3--:R-:W-:-:S02]  /*4a30*/  HADD2.F32 R72, -RZ, R72.H0_H0 ;  /* 0x20000048ff487230 */ /* 0x008fc40000004100 */
[-C--:B------:R-:W-:Y:S01]  /*4a40*/  FFMA.FTZ R21, R71, R60.reuse, R62 ;  /* 0x0000003c47157223 */ /* 0x080fe2000001003e */
[----:B-----5:R-:W-:Y:S02]  /*4a50*/  HADD2.F32 R26, -RZ, R26.H0_H0 ;  /* 0x2000001aff1a7230 */ /* 0x020fe40000004100 */
[----:B------:R-:W-:Y:S02]  /*4a60*/  HADD2.F32 R29, -RZ, R4.H0_H0 ;  /* 0x20000004ff1d7230 */ /* 0x000fe40000004100 */
[-C--:B------:R-:W-:Y:S01]  /*4a70*/  FFMA.FTZ R63, R63, R73.reuse, R76 ;  /* 0x000000493f3f7223 */ /* 0x080fe2000001004c */
[----:B------:R-:W-:Y:S01]  /*4a80*/  FFMA.FTZ R56, R56, R73, R79 ;  /* 0x0000004938387223 */ /* 0x000fe2000001004f */
[-C--:B------:R-:W-:Y:S01]  /*4a90*/  FFMA.FTZ R73, R49, R60.reuse, R50 ;  /* 0x0000003c31497223 */ /* 0x080fe20000010032 */
[----:B------:R-:W-:Y:S02]  /*4aa0*/  HADD2.F32 R0, -RZ, R0.H0_H0 ;  /* 0x20000000ff007230 */ /* 0x000fe40000004100 */
[----:B------:R-:W-:Y:S01]  /*4ab0*/  FFMA.FTZ R51, R26, R60, R51 ;  /* 0x0000003c1a337223 */ /* 0x000fe20000010033 */
[----:B-1----:R-:W-:-:S02]  /*4ac0*/  HADD2.F32 R28, -RZ, R22.H0_H0 ;  /* 0x20000016ff1c7230 */ /* 0x002fc40000004100 */
[----:B------:R-:W-:Y:S01]  /*4ad0*/  FFMA.FTZ R61, R29, R60, R68 ;  /* 0x0000003c1d3d7223 */ /* 0x000fe20000010044 */
[----:B0-----:R-:W-:Y:S02]  /*4ae0*/  HADD2.F32 R48, -RZ, R53.H0_H0 ;  /* 0x20000035ff307230 */ /* 0x001fe40000004100 */
[----:B------:R-:W-:Y:S01]  /*4af0*/  FFMA.FTZ R21, R72, R55, R21 ;  /* 0x0000003748157223 */ /* 0x000fe20000010015 */
[----:B------:R-:W-:Y:S02]  /*4b00*/  HADD2.F32 R46, -RZ, R46.H0_H0 ;  /* 0x2000002eff2e7230 */ /* 0x000fe40000004100 */
[----:B------:R-:W-:Y:S02]  /*4b10*/  HADD2.F32 R50, -RZ, R47.H0_H0 ;  /* 0x2000002fff327230 */ /* 0x000fe40000004100 */
[----:B------:R-:W-:Y:S02]  /*4b20*/  HADD2.F32 R47, -RZ, R54.H0_H0 ;  /* 0x20000036ff2f7230 */ /* 0x000fe40000004100 */
[----:B------:R-:W-:-:S02]  /*4b30*/  HADD2.F32 R54, -RZ, R2.H0_H0 ;  /* 0x20000002ff367230 */ /* 0x000fc40000004100 */
[-C--:B------:R-:W-:Y:S01]  /*4b40*/  FFMA.FTZ R53, R0, R55.reuse, R51 ;  /* 0x0000003700357223 */ /* 0x080fe20000010033 */
[-C--:B------:R-:W-:Y:S01]  /*4b50*/  FFMA.FTZ R22, R28, R55.reuse, R61 ;  /* 0x000000371c167223 */ /* 0x080fe2000001003d */
[----:B------:R-:W-:Y:S01]  /*4b60*/  FFMA.FTZ R58, R48, R55, R73 ;  /* 0x00000037303a7223 */ /* 0x000fe20000010049 */
        /* <DEDUP_REMOVED lines=8> */
[----:B------:R-:W-:Y:S02]  /*4bf0*/  HADD2.F32 R51, -RZ, R5.H0_H0 ;  /* 0x20000005ff337230 */ /* 0x000fe40000004100 */
[-C--:B------:R-:W-:Y:S01]  /*4c00*/  FFMA.FTZ R5, R71, R2.reuse, R64 ;  /* 0x0000000247057223 */ /* 0x080fe20000010040 */
[-C--:B------:R-:W-:Y:S01]  /*4c10*/  FFMA.FTZ R61, R26, R2.reuse, R3 ;  /* 0x000000021a3d7223 */ /* 0x080fe20000010003 */
[-C--:B------:R-:W-:Y:S01]  /*4c20*/  FFMA.FTZ R65, R29, R2.reuse, R20 ;  /* 0x000000021d417223 */ /* 0x080fe20000010014 */
[----:B------:R-:W-:Y:S02]  /*4c30*/  FFMA.FTZ R73, R49, R2, R54 ;  /* 0x0000000231497223 */ /* 0x000fe40000010036 */
[----:B------:R-:W0:Y:S01]  /*4c40*/  LDS.64 R2, [UR5+0x28] ;  /* 0x00002805ff027984 */ /* 0x000e220008000a00 */
        /* <DEDUP_REMOVED lines=12> */
[----:B------:R-:W-:-:S02]  /*4d10*/  F2FP.F16.F32.PACK_AB R21, RZ, R4 ;  /* 0x00000004ff15723e */ /* 0x000fc400000000ff */
[----:B------:R-:W-:Y:S01]  /*4d20*/  FMUL.FTZ R4, R13, R54 ;  /* 0x000000360d047220 */ /* 0x000fe20000410000 */
[----:B------:R-:W-:-:S04]  /*4d30*/  FMUL.FTZ R5, R12, R55 ;  /* 0x000000370c057220 */ /* 0x000fc80000410000 */
[----:B------:R-:W-:Y:S02]  /*4d40*/  F2FP.F16.F32.PACK_AB R55, RZ, R4 ;  /* 0x00000004ff37723e */ /* 0x000fe400000000ff */
[----:B------:R-:W-:Y:S02]  /*4d50*/  F2FP.F16.F32.PACK_AB R58, RZ, R5 ;  /* 0x00000005ff3a723e */ /* 0x000fe400000000ff */
[----:B------:R-:W1:Y:S01]  /*4d60*/  LDS.64 R4, [UR5+0x1a8] ;  /* 0x0001a805ff047984 */ /* 0x000e620008000a00 */
[----:B------:R-:W-:Y:S01]  /*4d70*/  FMUL.FTZ R20, R25, R20 ;  /* 0x0000001419147220 */ /* 0x000fe20000410000 */
[C---:B------:R-:W-:Y:S01]  /*4d80*/  FMUL.FTZ R61, R24.reuse, R61 ;  /* 0x0000003d183d7220 */ /* 0x040fe20000410000 */
[----:B------:R-:W-:-:S03]  /*4d90*/  FMUL.FTZ R53, R24, R53 ;  /* 0x0000003518357220 */ /* 0x000fc60000410000 */
[----:B------:R-:W-:Y:S02]  /*4da0*/  F2FP.F16.F32.PACK_AB R54, RZ, R20 ;  /* 0x00000014ff36723e */ /* 0x000fe400000000ff */
[----:B------:R-:W-:Y:S01]  /*4db0*/  F2FP.F16.F32.PACK_AB R61, RZ, R61 ;  /* 0x0000003dff3d723e */ /* 0x000fe200000000ff */
[----:B------:R-:W-:Y:S01]  /*4dc0*/  FMUL.FTZ R22, R13, R22 ;  /* 0x000000160d167220 */ /* 0x000fe20000410000 */
[----:B------:R-:W-:Y:S02]  /*4dd0*/  FMUL.FTZ R59, R12, R59 ;  /* 0x0000003b0c3b7220 */ /* 0x000fe40000410000 */
[----:B------:R-:W-:Y:S02]  /*4de0*/  PRMT R54, R54, 0x5410, R61 ;  /* 0x0000541036367816 */ /* 0x000fe4000000003d */
[----:B------:R-:W-:Y:S02]  /*4df0*/  F2FP.F16.F32.PACK_AB R53, RZ, R53 ;  /* 0x00000035ff35723e */ /* 0x000fe400000000ff */
[----:B------:R-:W-:Y:S01]  /*4e00*/  F2FP.F16.F32.PACK_AB R22, RZ, R22 ;  /* 0x00000016ff16723e */ /* 0x000fe200000000ff */
[----:B------:R-:W-:Y:S01]  /*4e10*/  HFMA2 R7, R54, 1, 1, R7 ;  /* 0x3c003c0036077831 */ /* 0x000fe20000000007 */
[----:B------:R-:W-:Y:S01]  /*4e20*/  F2FP.F16.F32.PACK_AB R59, RZ, R59 ;  /* 0x0000003bff3b723e */ /* 0x000fe200000000ff */
[----:B0-----:R-:W-:Y:S01]  /*4e30*/  HADD2.F32 R54, -RZ, R2.H0_H0 ;  /* 0x20000002ff367230 */ /* 0x001fe20000004100 */
[----:B------:R-:W-:-:S02]  /*4e40*/  PRMT R55, R55, 0x5410, R58 ;  /* 0x0000541037377816 */ /* 0x000fc4000000003a */
[----:B------:R-:W-:Y:S02]  /*4e50*/  LOP3.LUT R58, R16, 0xff, RZ, 0xc0, !PT ;  /* 0x000000ff103a7812 */ /* 0x000fe400078ec0ff */
[----:B------:R-:W-:Y:S01]  /*4e60*/  PRMT R21, R21, 0x5410, R53 ;  /* 0x0000541015157816 */ /* 0x000fe20000000035 */
[----:B------:R-:W-:Y:S01]  /*4e70*/  HADD2.F32 R2, -RZ, R2.H1_H1 ;  /* 0x30000002ff027230 */ /* 0x000fe20000004100 */
[----:B------:R-:W-:Y:S02]  /*4e80*/  LEA.HI R60, R17, 0xffffff80, RZ, 0x8 ;  /* 0xffffff80113c7811 */ /* 0x000fe400078f40ff */
[----:B------:R-:W-:Y:S02]  /*4e90*/  PRMT R22, R22, 0x5410, R59 ;  /* 0x0000541016167816 */ /* 0x000fe4000000003b */
[----:B------:R-:W-:Y:S01]  /*4ea0*/  IADD3 R59, PT, PT, R58, -0x80, RZ ;  /* 0xffffff803a3b7810 */ /* 0x000fe20007ffe0ff */
[----:B------:R-:W-:Y:S01]  /*4eb0*/  FFMA.FTZ R58, R67, R54, R32 ;  /* 0x00000036433a7223 */ /* 0x000fe20000010020 */
[----:B------:R-:W-:-:S02]  /*4ec0*/  HFMA2 R40, R21, 1, 1, R40 ;  /* 0x3c003c0015287831 */ /* 0x000fc40000000028 */
[C---:B------:R-:W-:Y:S01]  /*4ed0*/  FFMA.FTZ R33, R54.reuse, R23, R33 ;  /* 0x0000001736217223 */ /* 0x040fe20000010021 */
[----:B------:R0:W-:Y:S01]  /*4ee0*/  I2F.F16 R21, R60 ;  /* 0x0000003c00157306 */ /* 0x0001e20000200c00 */
[----:B------:R-:W-:Y:S02]  /*4ef0*/  HADD2 R6, R55, R6 ;  /* 0x0000000637067230 */ /* 0x000fe40000000000 */
[--C-:B------:R-:W-:Y:S02]  /*4f00*/  HADD2.F32 R53, -RZ, R3.reuse.H0_H0 ;  /* 0x20000003ff357230 */ /* 0x100fe40000004100 */
[----:B------:R-:W-:Y:S02]  /*4f10*/  HADD2.F32 R55, -RZ, R3.H1_H1 ;  /* 0x30000003ff377230 */ /* 0x000fe40000004100 */
[----:B------:R-:W-:Y:S01]  /*4f20*/  FFMA.FTZ R3, R71, R2, R58 ;  /* 0x0000000247037223 */ /* 0x000fe2000001003a */
[C---:B0-----:R-:W-:Y:S01]  /*4f30*/  FFMA.FTZ R60, R54.reuse, R69, R35 ;  /* 0x00000045363c7223 */ /* 0x041fe20000010023 */
[----:B------:R-:W-:Y:S01]  /*4f40*/  FFMA.FTZ R54, R54, R27, R34 ;  /* 0x0000001b36367223 */ /* 0x000fe20000010022 */
[----:B------:R-:W-:Y:S01]  /*4f50*/  FFMA.FTZ R34, R2, R26, R33 ;  /* 0x0000001a02227223 */ /* 0x000fe20000010021 */
[----:B------:R-:W-:Y:S01]  /*4f60*/  FFMA.FTZ R3, R72, R53, R3 ;  /* 0x0000003548037223 */ /* 0x000fe20000010003 */
[C---:B------:R-:W-:Y:S01]  /*4f70*/  FFMA.FTZ R33, R2.reuse, R29, R60 ;  /* 0x0000001d02217223 */ /* 0x040fe2000001003c */
[----:B------:R-:W-:Y:S01]  /*4f80*/  FFMA.FTZ R35, R2, R49, R54 ;  /* 0x0000003102237223 */ /* 0x000fe20000010036 */
[C---:B------:R-:W-:Y:S01]  /*4f90*/  FFMA.FTZ R34, R53.reuse, R0, R34 ;  /* 0x0000000035227223 */ /* 0x040fe20000010022 */
[----:B------:R-:W-:Y:S01]  /*4fa0*/  FFMA.FTZ R2, R46, R55, R3 ;  /* 0x000000372e027223 */ /* 0x000fe20000010003 */
[C---:B------:R-:W-:Y:S01]  /*4fb0*/  FFMA.FTZ R54, R53.reuse, R28, R33 ;  /* 0x0000001c35367223 */ /* 0x040fe20000010021 */
[----:B------:R-:W-:Y:S01]  /*4fc0*/  FFMA.FTZ R58, R53, R48, R35 ;  /* 0x00000030353a7223 */ /* 0x000fe20000010023 */
[----:B------:R-:W-:Y:S01]  /*4fd0*/  FFMA.FTZ R3, R55, R50, R34 ;  /* 0x0000003237037223 */ /* 0x000fe20000010022 */
[----:B-1----:R-:W-:-:S02]  /*4fe0*/  HADD2.F32 R34, -RZ, R4.H0_H0 ;  /* 0x20000004ff227230 */ /* 0x002fc40000004100 */
[----:B------:R-:W-:Y:S01]  /*4ff0*/  FFMA.FTZ R54, R55, R51, R54 ;  /* 0x0000003337367223 */ /* 0x000fe20000010036 */
[----:B------:R-:W-:Y:S01]  /*5000*/  LOP3.LUT R35, R19, 0xff, RZ, 0xc0, !PT ;  /* 0x000000ff13237812 */ /* 0x000fe200078ec0ff */
[----:B------:R-:W-:Y:S01]  /*5010*/  FFMA.FTZ R55, R55, R47, R58 ;  /* 0x0000002f37377223 */ /* 0x000fe2000001003a */
[----:B------:R-:W-:Y:S02]  /*5020*/  HADD2.F32 R58, -RZ, R4.H1_H1 ;  /* 0x30000004ff3a7230 */ /* 0x000fe40000004100 */
[-C--:B------:R-:W-:Y:S01]  /*5030*/  FFMA.FTZ R57, R23, R34.reuse, R57 ;  /* 0x0000002217397223 */ /* 0x080fe20000010039 */
[-C--:B------:R-:W-:Y:S01]  /*5040*/  FFMA.FTZ R60, R67, R34.reuse, R63 ;  /* 0x00000022433c7223 */ /* 0x080fe2000001003f */
[-C--:B------:R-:W-:Y:S01]  /*5050*/  FFMA.FTZ R56, R69, R34.reuse, R56 ;  /* 0x0000002245387223 */ /* 0x080fe20000010038 */
[----:B------:R-:W-:Y:S01]  /*5060*/  FFMA.FTZ R52, R27, R34, R52 ;  /* 0x000000221b347223 */ /* 0x000fe20000010034 */
[----:B------:R-:W-:Y:S01]  /*5070*/  IADD3 R4, PT, PT, R35, -0x80, RZ ;  /* 0xffffff8023047810 */ /* 0x000fe20007ffe0ff */
[--C-:B------:R-:W-:Y:S01]  /*5080*/  HADD2.F32 R35, -RZ, R5.reuse.H0_H0 ;  /* 0x20000005ff237230 */ /* 0x100fe20000004100 */
[----:B------:R-:W-:Y:S01]  /*5090*/  SHF.R.U32.HI R23, RZ, 0x8, R16 ;  /* 0x00000008ff177819 */ /* 0x000fe20000011610 */
[-C--:B------:R-:W-:Y:S01]  /*50a0*/  FFMA.FTZ R57, R26, R58.reuse, R57 ;  /* 0x0000003a1a397223 */ /* 0x080fe20000010039 */
[-C--:B------:R-:W-:Y:S01]  /*50b0*/  FFMA.FTZ R71, R71, R58.reuse, R60 ;  /* 0x0000003a47477223 */ /* 0x080fe2000001003c */
[-C--:B------:R-:W-:Y:S01]  /*50c0*/  FFMA.FTZ R29, R29, R58.reuse, R56 ;  /* 0x0000003a1d1d7223 */ /* 0x080fe20000010038 */
[----:B------:R-:W-:Y:S01]  /*50d0*/  FFMA.FTZ R49, R49, R58, R52 ;  /* 0x0000003a31317223 */ /* 0x000fe20000010034 */
[----:B------:R-:W-:Y:S01]  /*50e0*/  LOP3.LUT R27, R23, 0xff, RZ, 0xc0, !PT ;  /* 0x000000ff171b7812 */ /* 0x000fe200078ec0ff */
[----:B------:R-:W-:-:S02]  /*50f0*/  HADD2.F32 R5, -RZ, R5.H1_H1 ;  /* 0x30000005ff057230 */ /* 0x000fc40000004100 */
[-C--:B------:R-:W-:Y:S01]  /*5100*/  FFMA.FTZ R57, R0, R35.reuse, R57 ;  /* 0x0000002300397223 */ /* 0x080fe20000010039 */
[-C--:B------:R-:W-:Y:S01]  /*5110*/  FFMA.FTZ R71, R72, R35.reuse, R71 ;  /* 0x0000002348477223 */ /* 0x080fe20000010047 */
[-C--:B------:R-:W-:Y:S01]  /*5120*/  FFMA.FTZ R28, R28, R35.reuse, R29 ;  /* 0x000000231c1c7223 */ /* 0x080fe2000001001d */
[----:B------:R-:W-:Y:S01]  /*5130*/  FFMA.FTZ R0, R48, R35, R49 ;  /* 0x0000002330007223 */ /* 0x000fe20000010031 */
[----:B------:R-:W-:Y:S01]  /*5140*/  FMUL.FTZ R2, R25, R2 ;  /* 0x0000000219027220 */ /* 0x000fe20000410000 */
[----:B------:R-:W-:Y:S01]  /*5150*/  FMUL.FTZ R3, R24, R3 ;  /* 0x0000000318037220 */ /* 0x000fe20000410000 */
[----:B------:R-:W-:Y:S02]  /*5160*/  IADD3 R26, PT, PT, R27, -0x80, RZ ;  /* 0xffffff801b1a7810 */ /* 0x000fe40007ffe0ff */
[----:B------:R-:W-:Y:S02]  /*5170*/  LEA.HI R20, R16, 0xffffff80, RZ, 0x8 ;  /* 0xffffff8010147811 */ /* 0x000fe400078f40ff */
[----:B------:R-:W-:-:S02]  /*5180*/  LOP3.LUT R61, R17, 0xff, RZ, 0xc0, !PT ;  /* 0x000000ff113d7812 */ /* 0x000fc400078ec0ff */
[----:B------:R-:W-:Y:S01]  /*5190*/  SHF.R.U32.HI R27, RZ, 0x8, R17 ;  /* 0x00000008ff1b7819 */ /* 0x000fe20000011611 */
[-C--:B------:R-:W-:Y:S01]  /*51a0*/  FFMA.FTZ R46, R46, R5.reuse, R71 ;  /* 0x000000052e2e7223 */ /* 0x080fe20000010047 */
[----:B------:R-:W-:Y:S01]  /*51b0*/  SHF.R.U32.HI R16, RZ, 0x10, R16 ;  /* 0x00000010ff107819 */ /* 0x000fe20000011610 */
[-C--:B------:R-:W-:Y:S01]  /*51c0*/  FFMA.FTZ R57, R50, R5.reuse, R57 ;  /* 0x0000000532397223 */ /* 0x080fe20000010039 */
[----:B------:R-:W-:Y:S01]  /*51d0*/  SHF.R.U32.HI R17, RZ, 0x10, R17 ;  /* 0x00000010ff117819 */ /* 0x000fe20000011611 */
[-C--:B------:R-:W-:Y:S01]  /*51e0*/  FFMA.FTZ R28, R51, R5.reuse, R28 ;  /* 0x00000005331c7223 */ /* 0x080fe2000001001c */
[----:B------:R-:W-:Y:S01]  /*51f0*/  FFMA.FTZ R47, R47, R5, R0 ;  /* 0x000000052f2f7223 */ /* 0x000fe20000010000 */
[----:B------:R-:W-:Y:S02]  /*5200*/  F2FP.F16.F32.PACK_AB R0, RZ, R2 ;  /* 0x00000002ff00723e */ /* 0x000fe400000000ff */
[----:B------:R-:W-:Y:S02]  /*5210*/  F2FP.F16.F32.PACK_AB R5, RZ, R3 ;  /* 0x00000003ff05723e */ /* 0x000fe400000000ff */
[----:B------:R-:W0:Y:S01]  /*5220*/  LDS.64 R2, [UR5+0x30] ;  /* 0x00003005ff027984 */ /* 0x000e220008000a00 */
[----:B------:R-:W-:-:S02]  /*5230*/  LOP3.LUT R16, R16, 0xff, RZ, 0xc0, !PT ;  /* 0x000000ff10107812 */ /* 0x000fc400078ec0ff */
[----:B------:R-:W-:Y:S02]  /*5240*/  LOP3.LUT R17, R17, 0xff, RZ, 0xc0, !PT ;  /* 0x000000ff11117812 */ /* 0x000fe400078ec0ff */
[----:B------:R-:W-:Y:S02]  /*5250*/  IADD3 R16, PT, PT, R16, -0x80, RZ ;  /* 0xffffff8010107810 */ /* 0x000fe40007ffe0ff */
[----:B------:R-:W-:Y:S02]  /*5260*/  IADD3 R17, PT, PT, R17, -0x80, RZ ;  /* 0xffffff8011117810 */ /* 0x000fe40007ffe0ff */
[----:B------:R1:W-:Y:S01]  /*5270*/  I2F.F16 R48, R16 ;  /* 0x0000001000307306 */ /* 0x0003e20000200c00 */
[----:B------:R-:W-:Y:S01]  /*5280*/  SHF.R.U32.HI R29, RZ, 0x10, R19 ;  /* 0x00000010ff1d7819 */ /* 0x000fe20000011613 */
[----:B------:R-:W-:-:S06]  /*5290*/  HADD2 R44, R22, R44 ;  /* 0x0000002c162c7230 */ /* 0x000fcc0000000000 */
[----:B------:R2:W-:Y:S01]  /*52a0*/  I2F.F16 R49, R17 ;  /* 0x0000001100317306 */ /* 0x0005e20000200c00 */
[----:B-1----:R-:W-:Y:S02]  /*52b0*/  SHF.R.U32.HI R16, RZ, 0x8, R18 ;  /* 0x00000008ff107819 */ /* 0x002fe40000011612 */
[----:B------:R-:W-:Y:S02]  /*52c0*/  LEA.HI R22, R18, 0xffffff80, RZ, 0x8 ;  /* 0xffffff8012167811 */ /* 0x000fe400078f40ff */
[----:B------:R-:W-:Y:S02]  /*52d0*/  LOP3.LUT R16, R16, 0xff, RZ, 0xc0, !PT ;  /* 0x000000ff10107812 */ /* 0x000fe400078ec0ff */
[----:B--2---:R-:W-:Y:S02]  /*52e0*/  SHF.R.U32.HI R17, RZ, 0x8, R19 ;  /* 0x00000008ff117819 */ /* 0x004fe40000011613 */
[----:B------:R-:W-:Y:S02]  /*52f0*/  LOP3.LUT R53, R18, 0xff, RZ, 0xc0, !PT ;  /* 0x000000ff12357812 */ /* 0x000fe400078ec0ff */
[----:B------:R-:W-:-:S02]  /*5300*/  LOP3.LUT R17, R17, 0xff, RZ, 0xc0, !PT ;  /* 0x000000ff11117812 */ /* 0x000fc400078ec0ff */
[----:B------:R-:W-:Y:S02]  /*5310*/  SHF.R.U32.HI R18, RZ, 0x10, R18 ;  /* 0x00000010ff127819 */ /* 0x000fe40000011612 */
[----:B------:R-:W-:Y:S02]  /*5320*/  LOP3.LUT R29, R29, 0xff, RZ, 0xc0, !PT ;  /* 0x000000ff1d1d7812 */ /* 0x000fe400078ec0ff */
[----:B------:R-:W-:Y:S02]  /*5330*/  IADD3 R16, PT, PT, R16, -0x80, RZ ;  /* 0xffffff8010107810 */ /* 0x000fe40007ffe0ff */
[----:B------:R-:W-:Y:S02]  /*5340*/  IADD3 R17, PT, PT, R17, -0x80, RZ ;  /* 0xffffff8011117810 */ /* 0x000fe40007ffe0ff */
[----:B------:R-:W-:Y:S02]  /*5350*/  LOP3.LUT R18, R18, 0xff, RZ, 0xc0, !PT ;  /* 0x000000ff12127812 */ /* 0x000fe400078ec0ff */
[----:B------:R-:W-:Y:S01]  /*5360*/  LOP3.LUT R27, R27, 0xff, RZ, 0xc0, !PT ;  /* 0x000000ff1b1b7812 */ /* 0x000fe200078ec0ff */
[----:B------:R-:W-:Y:S01]  /*5370*/  I2F.F16 R56, R16 ;  /* 0x0000001000387306 */ /* 0x000fe20000200c00 */
[----:B------:R-:W-:-:S02]  /*5380*/  IADD3 R34, PT, PT, R29, -0x80, RZ ;  /* 0xffffff801d227810 */ /* 0x000fc40007ffe0ff */
[----:B------:R-:W-:Y:S02]  /*5390*/  IADD3 R61, PT, PT, R61, -0x80, RZ ;  /* 0xffffff803d3d7810 */ /* 0x000fe40007ffe0ff */
[----:B------:R-:W-:Y:S01]  /*53a0*/  IADD3 R53, PT, PT, R53, -0x80, RZ ;  /* 0xffffff8035357810 */ /* 0x000fe20007ffe0ff */
[----:B------:R-:W-:Y:S01]  /*53b0*/  FMUL.FTZ R46, R25, R46 ;  /* 0x0000002e192e7220 */ /* 0x000fe20000410000 */
[----:B------:R-:W-:Y:S01]  /*53c0*/  IADD3 R18, PT, PT, R18, -0x80, RZ ;  /* 0xffffff8012127810 */ /* 0x000fe20007ffe0ff */
[----:B------:R1:W-:Y:S01]  /*53d0*/  I2F.F16 R29, R17 ;  /* 0x00000011001d7306 */ /* 0x0003e20000200c00 */
[----:B------:R-:W-:Y:S01]  /*53e0*/  IADD3 R27, PT, PT, R27, -0x80, RZ ;  /* 0xffffff801b1b7810 */ /* 0x000fe20007ffe0ff */
[----:B------:R-:W-:Y:S01]  /*53f0*/  FMUL.FTZ R57, R24, R57 ;  /* 0x0000003918397220 */ /* 0x000fe20000410000 */
[C---:B------:R-:W-:Y:S01]  /*5400*/  FMUL.FTZ R28, R13.reuse, R28 ;  /* 0x0000001c0d1c7220 */ /* 0x040fe20000410000 */
[----:B------:R-:W-:Y:S01]  /*5410*/  FMUL.FTZ R47, R12, R47 ;  /* 0x0000002f0c2f7220 */ /* 0x000fe20000410000 */
[----:B-1----:R-:W1:Y:S03]  /*5420*/  LDS.64 R16, [UR5+0xb0] ;  /* 0x0000b005ff107984 */ /* 0x002e660008000a00 */
[----:B------:R-:W2:Y:S01]  /*5430*/  I2F.F16 R32, R59 ;  /* 0x0000003b00207306 */ /* 0x000ea20000200c00 */
[----:B------:R-:W-:Y:S01]  /*5440*/  F2FP.F16.F32.PACK_AB R46, RZ, R46 ;  /* 0x0000002eff2e723e */ /* 0x000fe200000000ff */
[----:B------:R-:W-:Y:S01]  /*5450*/  FMUL.FTZ R54, R13, R54 ;  /* 0x000000360d367220 */ /* 0x000fe20000410000 */
[----:B------:R-:W-:-:S05]  /*5460*/  F2FP.F16.F32.PACK_AB R57, RZ, R57 ;  /* 0x00000039ff39723e */ /* 0x000fca00000000ff */
[----:B------:R-:W3:Y:S01]  /*5470*/  I2F.F16 R4, R4 ;  /* 0x0000000400047306 */ /* 0x000ee20000200c00 */
[----:B------:R-:W-:Y:S01]  /*5480*/  FMUL.FTZ R55, R12, R55 ;  /* 0x000000370c377220 */ /* 0x000fe20000410000 */
[----:B------:R-:W-:Y:S02]  /*5490*/  F2FP.F16.F32.PACK_AB R28, RZ, R28 ;  /* 0x0000001cff1c723e */ /* 0x000fe400000000ff */
[----:B------:R-:W-:-:S04]  /*54a0*/  F2FP.F16.F32.PACK_AB R47, RZ, R47 ;  /* 0x0000002fff2f723e */ /* 0x000fc800000000ff */
[----:B------:R-:W5:Y:S01]  /*54b0*/  I2F.F16 R33, R61 ;  /* 0x0000003d00217306 */ /* 0x000f620000200c00 */
[----:B------:R-:W-:-:S07]  /*54c0*/  PRMT R46, R46, 0x5410, R57 ;  /* 0x000054102e2e7816 */ /* 0x000fce0000000039 */
[----:B------:R-:W4:Y:S01]  /*54d0*/  I2F.F16 R23, R53 ;  /* 0x0000003500177306 */ /* 0x000f220000200c00 */
[----:B------:R-:W-:Y:S02]  /*54e0*/  PRMT R0, R0, 0x5410, R5 ;  /* 0x0000541000007816 */ /* 0x000fe40000000005 */
[----:B------:R-:W-:-:S05]  /*54f0*/  PRMT R28, R28, 0x5410, R47 ;  /* 0x000054101c1c7816 */ /* 0x000fca000000002f */
[----:B------:R-:W1:Y:S01]  /*5500*/  I2F.F16 R26, R26 ;  /* 0x0000001a001a7306 */ /* 0x000e620000200c00 */
[----:B------:R-:W-:-:S07]  /*5510*/  F2FP.F16.F32.PACK_AB R54, RZ, R54 ;  /* 0x00000036ff36723e */ /* 0x000fce00000000ff */
[----:B------:R-:W1:Y:S01]  /*5520*/  I2F.F16 R18, R18 ;  /* 0x0000001200127306 */ /* 0x000e620000200c00 */
[----:B------:R-:W-:-:S07]  /*5530*/  F2FP.F16.F32.PACK_AB R55, RZ, R55 ;  /* 0x00000037ff37723e */ /* 0x000fce00000000ff */
[----:B------:R-:W1:Y:S01]  /*5540*/  I2F.F16 R27, R27 ;  /* 0x0000001b001b7306 */ /* 0x000e620000200c00 */
[----:B------:R-:W-:Y:S01]  /*5550*/  HFMA2 R45, R46, 1, 1, R45 ;  /* 0x3c003c002e2d7831 */ /* 0x000fe2000000002d */
[----:B------:R-:W-:Y:S01]  /*5560*/  PRMT R54, R54, 0x5410, R55 ;  /* 0x0000541036367816 */ /* 0x000fe20000000037 */
[----:B------:R-:W-:Y:S02]  /*5570*/  HFMA2 R30, R0, 1, 1, R30 ;  /* 0x3c003c00001e7831 */ /* 0x000fe4000000001e */
[----:B------:R-:W-:Y:S02]  /*5580*/  HADD2 R42, R28, R42 ;  /* 0x0000002a1c2a7230 */ /* 0x000fe40000000000 */
[--C-:B0-----:R-:W-:Y:S02]  /*5590*/  HADD2.F32 R46, -RZ, R3.reuse.H0_H0 ;  /* 0x20000003ff2e7230 */ /* 0x101fe40000004100 */
[----:B------:R-:W-:Y:S01]  /*55a0*/  HADD2.F32 R60, -RZ, R3.H1_H1 ;  /* 0x30000003ff3c7230 */ /* 0x000fe20000004100 */
[----:B------:R-:W-:Y:S01]  /*55b0*/  LEA.HI R19, R19, 0xffffff80, RZ, 0x8 ;  /* 0xffffff8013137811 */ /* 0x000fe200078f40ff */
[----:B------:R-:W-:-:S02]  /*55c0*/  HADD2.F32 R5, -RZ, R2.H0_H0 ;  /* 0x20000002ff057230 */ /* 0x000fc40000004100 */
[----:B------:R-:W-:Y:S02]  /*55d0*/  HADD2.F32 R28, -RZ, R2.H1_H1 ;  /* 0x30000002ff1c7230 */ /* 0x000fe40000004100 */
[----:B--2---:R-:W-:Y:S02]  /*55e0*/  HADD2.F32 R0, -RZ, R32.H0_H0 ;  /* 0x20000020ff007230 */ /* 0x004fe40000004100 */
[----:B---3--:R-:W-:Y:S02]  /*55f0*/  HADD2.F32 R3, -RZ, R4.H0_H0 ;  /* 0x20000004ff037230 */ /* 0x008fe40000004100 */
[----:B-----5:R-:W-:Y:S02]  /*5600*/  HADD2.F32 R2, -RZ, R33.H0_H0 ;  /* 0x20000021ff027230 */ /* 0x020fe40000004100 */
[----:B----4-:R-:W-:Y:S02]  /*5610*/  HADD2.F32 R4, -RZ, R23.H0_H0 ;  /* 0x20000017ff047230 */ /* 0x010fe40000004100 */
[----:B------:R-:W-:-:S02]  /*5620*/  HADD2 R31, R54, R31 ;  /* 0x0000001f361f7230 */ /* 0x000fc40000000000 */
[----:B-1----:R-:W-:Y:S01]  /*5630*/  HADD2.F32 R53, -RZ, R26.H0_H0 ;  /* 0x2000001aff357230 */ /* 0x002fe20000004100 */
[----:B------:R0:W-:Y:S01]  /*5640*/  I2F.F16 R52, R19 ;  /* 0x0000001300347306 */ /* 0x0001e20000200c00 */
[----:B------:R-:W-:Y:S02]  /*5650*/  HADD2.F32 R51, -RZ, R18.H0_H0 ;  /* 0x20000012ff337230 */ /* 0x000fe40000004100 */
[----:B------:R-:W-:Y:S01]  /*5660*/  FFMA.FTZ R18, R0, R5, RZ ;  /* 0x0000000500127223 */ /* 0x000fe200000100ff */
[----:B------:R-:W-:Y:S02]  /*5670*/  HADD2.F32 R54, -RZ, R27.H0_H0 ;  /* 0x2000001bff367230 */ /* 0x000fe40000004100 */
[C---:B------:R-:W-:Y:S01]  /*5680*/  FFMA.FTZ R23, R5.reuse, R4, RZ ;  /* 0x0000000405177223 */ /* 0x040fe200000100ff */
[----:B------:R-:W-:Y:S02]  /*5690*/  HADD2.F32 R56, -RZ, R56.H0_H0 ;  /* 0x20000038ff387230 */ /* 0x000fe40000004100 */
[C---:B------:R-:W-:Y:S01]  /*56a0*/  FFMA.FTZ R26, R5.reuse, R3, RZ ;  /* 0x00000003051a7223 */ /* 0x040fe200000100ff */
[----:B------:R-:W1:Y:S01]  /*56b0*/  I2F.F16 R20, R20 ;  /* 0x0000001400147306 */ /* 0x000e620000200c00 */
[----:B0-----:R-:W-:Y:S01]  /*56c0*/  FFMA.FTZ R19, R5, R2, RZ ;  /* 0x0000000205137223 */ /* 0x001fe200000100ff */
[----:B------:R-:W-:Y:S01]  /*56d0*/  FFMA.FTZ R5, R53, R28, R18 ;  /* 0x0000001c35057223 */ /* 0x000fe20000010012 */
[----:B------:R-:W-:-:S02]  /*56e0*/  HADD2.F32 R49, -RZ, R49.H0_H0 ;  /* 0x20000031ff317230 */ /* 0x000fc40000004100 */
[C---:B------:R-:W-:Y:S01]  /*56f0*/  FFMA.FTZ R18, R28.reuse, R56, R23 ;  /* 0x000000381c127223 */ /* 0x040fe20000010017 */
[----:B------:R-:W-:Y:S02]  /*5700*/  FFMA.FTZ R19, R28, R54, R19 ;  /* 0x000000361c137223 */ /* 0x000fe40000010013 */
[----:B------:R-:W0:Y:S02]  /*5710*/  I2F.F16 R34, R34 ;  /* 0x0000002200227306 */ /* 0x000e240000200c00 */
[C---:B------:R-:W-:Y:S01]  /*5720*/  FFMA.FTZ R23, R46.reuse, R49, R19 ;  /* 0x000000312e177223 */ /* 0x040fe20000010013 */
[----:B------:R-:W-:-:S05]  /*5730*/  FFMA.FTZ R35, R46, R51, R18 ;  /* 0x000000332e237223 */ /* 0x000fca0000010012 */
[----:B------:R-:W2:Y:S01]  /*5740*/  I2F.F16 R22, R22 ;  /* 0x0000001600167306 */ /* 0x000ea20000200c00 */
[----:B------:R-:W3:Y:S01]  /*5750*/  LDS.64 R18, [UR5+0x130] ;  /* 0x00013005ff127984 */ /* 0x000ee20008000a00 */
[----:B------:R-:W-:Y:S02]  /*5760*/  HADD2.F32 R55, -RZ, R29.H0_H0 ;  /* 0x2000001dff377230 */ /* 0x000fe40000004100 */
[----:B------:R-:W-:Y:S02]  /*5770*/  HADD2.F32 R48, -RZ, R48.H0_H0 ;  /* 0x20000030ff307230 */ /* 0x000fe40000004100 */
[----:B-1----:R-:W-:Y:S02]  /*5780*/  HADD2.F32 R59, -RZ, R20.H0_H0 ;  /* 0x20000014ff3b7230 */ /* 0x002fe40000004100 */
[----:B------:R-:W-:Y:S01]  /*5790*/  FFMA.FTZ R27, R28, R55, R26 ;  /* 0x000000371c1b7223 */ /* 0x000fe2000001001a */
[----:B0-----:R-:W-:Y:S02]  /*57a0*/  HADD2.F32 R50, -RZ, R34.H0_H0 ;  /* 0x20000022ff327230 */ /* 0x001fe40000004100 */
[----:B------:R-:W-:Y:S01]  /*57b0*/  FFMA.FTZ R26, R48, R46, R5 ;  /* 0x0000002e301a7223 */ /* 0x000fe20000010005 */
[----:B------:R-:W-:-:S02]  /*57c0*/  HADD2.F32 R57, -RZ, R21.H0_H0 ;  /* 0x20000015ff397230 */ /* 0x000fc40000004100 */
[----:B------:R-:W-:Y:S02]  /*57d0*/  HADD2.F32 R21, -RZ, R16.H0_H0 ;  /* 0x20000010ff157230 */ /* 0x000fe40000004100 */
[----:B------:R-:W-:Y:S01]  /*57e0*/  FFMA.FTZ R27, R46, R50, R27 ;  /* 0x000000322e1b7223 */ /* 0x000fe2000001001b */
[----:B------:R-:W-:Y:S02]  /*57f0*/  HADD2.F32 R52, -RZ, R52.H0_H0 ;  /* 0x20000034ff347230 */ /* 0x000fe40000004100 */
[----:B------:R-:W-:Y:S01]  /*5800*/  FFMA.FTZ R47, R59, R60, R26 ;  /* 0x0000003c3b2f7223 */ /* 0x000fe2000001001a */
[----:B--2---:R-:W-:Y:S02]  /*5810*/  HADD2.F32 R58, -RZ, R22.H0_H0 ;  /* 0x20000016ff3a7230 */ /* 0x004fe40000004100 */
[----:B------:R-:W-:Y:S01]  /*5820*/  FFMA.FTZ R26, R0, R21, RZ ;  /* 0x00000015001a7223 */ /* 0x000fe200000100ff */
[----:B------:R-:W-:Y:S02]  /*5830*/  HADD2.F32 R20, -RZ, R16.H1_H1 ;  /* 0x30000010ff147230 */ /* 0x000fe40000004100 */
[C---:B------:R-:W-:Y:S01]  /*5840*/  FFMA.FTZ R32, R60.reuse, R57, R23 ;  /* 0x000000393c207223 */ /* 0x040fe20000010017 */
[C---:B------:R-:W-:Y:S01]  /*5850*/  FFMA.FTZ R46, R60.reuse, R52, R27 ;  /* 0x000000343c2e7223 */ /* 0x040fe2000001001b */
[----:B------:R-:W-:Y:S01]  /*5860*/  FFMA.FTZ R35, R60, R58, R35 ;  /* 0x0000003a3c237223 */ /* 0x000fe20000010023 */
[----:B------:R-:W-:-:S02]  /*5870*/  HADD2.F32 R28, -RZ, R17.H0_H0 ;  /* 0x20000011ff1c7230 */ /* 0x000fc40000004100 */
[-C--:B------:R-:W-:Y:S01]  /*5880*/  FFMA.FTZ R23, R2, R21.reuse, RZ ;  /* 0x0000001502177223 */ /* 0x080fe200000100ff */
[----:B------:R-:W-:Y:S01]  /*5890*/  HADD2.F32 R29, -RZ, R17.H1_H1 ;  /* 0x30000011ff1d7230 */ /* 0x000fe20000004100 */
[----:B------:R-:W-:Y:S01]  /*58a0*/  LOP3.LUT R16, R8, 0xff, RZ, 0xc0, !PT ;  /* 0x000000ff08107812 */ /* 0x000fe200078ec0ff */
[-C--:B------:R-:W-:Y:S01]  /*58b0*/  FFMA.FTZ R33, R4, R21.reuse, RZ ;  /* 0x0000001504217223 */ /* 0x080fe200000100ff */
[----:B------:R-:W-:Y:S01]  /*58c0*/  FFMA.FTZ R60, R3, R21, RZ ;  /* 0x00000015033c7223 */ /* 0x000fe200000100ff */
[-C--:B------:R-:W-:Y:S01]  /*58d0*/  FFMA.FTZ R17, R53, R20.reuse, R26 ;  /* 0x0000001435117223 */ /* 0x080fe2000001001a */
[-C--:B------:R-:W-:Y:S01]  /*58e0*/  FFMA.FTZ R26, R54, R20.reuse, R23 ;  /* 0x00000014361a7223 */ /* 0x080fe20000010017 */
[-C--:B------:R-:W-:Y:S01]  /*58f0*/  FFMA.FTZ R34, R56, R20.reuse, R33 ;  /* 0x0000001438227223 */ /* 0x080fe20000010021 */
[----:B------:R-:W-:Y:S01]  /*5900*/  FFMA.FTZ R23, R55, R20, R60 ;  /* 0x0000001437177223 */ /* 0x000fe2000001003c */
[----:B------:R-:W-:Y:S01]  /*5910*/  IADD3 R60, PT, PT, R16, -0x80, RZ ;  /* 0xffffff80103c7810 */ /* 0x000fe20007ffe0ff */
[----:B------:R-:W-:-:S02]  /*5920*/  FFMA.FTZ R20, R48, R28, R17 ;  /* 0x0000001c30147223 */ /* 0x000fc40000010011 */
[----:B------:R-:W0:Y:S01]  /*5930*/  LDS.64 R16, [UR5+0x1b0] ;  /* 0x0001b005ff107984 */ /* 0x000e220008000a00 */
[-C--:B------:R-:W-:Y:S01]  /*5940*/  FFMA.FTZ R26, R49, R28.reuse, R26 ;  /* 0x0000001c311a7223 */ /* 0x080fe2000001001a */
[-C--:B------:R-:W-:Y:S01]  /*5950*/  FFMA.FTZ R21, R51, R28.reuse, R34 ;  /* 0x0000001c33157223 */ /* 0x080fe20000010022 */
[----:B------:R-:W-:Y:S01]  /*5960*/  FFMA.FTZ R33, R50, R28, R23 ;  /* 0x0000001c32217223 */ /* 0x000fe20000010017 */
[----:B------:R-:W-:Y:S01]  /*5970*/  LOP3.LUT R28, R9, 0xff, RZ, 0xc0, !PT ;  /* 0x000000ff091c7812 */ /* 0x000fe200078ec0ff */
[--C-:B---3--:R-:W-:Y:S02]  /*5980*/  HADD2.F32 R63, -RZ, R18.reuse.H0_H0 ;  /* 0x20000012ff3f7230 */ /* 0x108fe40000004100 */
[----:B------:R-:W-:Y:S01]  /*5990*/  FFMA.FTZ R23, R59, R29, R20 ;  /* 0x0000001d3b177223 */ /* 0x000fe20000010014 */
[----:B------:R-:W-:Y:S01]  /*59a0*/  IADD3 R28, PT, PT, R28, -0x80, RZ ;  /* 0xffffff801c1c7810 */ /* 0x000fe20007ffe0ff */
[----:B------:R-:W-:Y:S02]  /*59b0*/  HADD2.F32 R34, -RZ, R18.H1_H1 ;  /* 0x30000012ff227230 */ /* 0x000fe40000004100 */
[----:B------:R-:W-:-:S02]  /*59c0*/  HADD2.F32 R66, -RZ, R19.H0_H0 ;  /* 0x20000013ff427230 */ /* 0x000fc40000004100 */
[----:B------:R-:W-:Y:S02]  /*59d0*/  HADD2.F32 R67, -RZ, R19.H1_H1 ;  /* 0x30000013ff437230 */ /* 0x000fe40000004100 */
[----:B------:R-:W-:Y:S01]  /*59e0*/  FFMA.FTZ R19, R2, R63, RZ ;  /* 0x0000003f02137223 */ /* 0x000fe200000100ff */
[----:B------:R-:W-:Y:S01]  /*59f0*/  FFMA.FTZ R20, R57, R29, R26 ;  /* 0x0000001d39147223 */ /* 0x000fe2000001001a */
[----:B------:R-:W-:Y:S01]  /*5a00*/  FFMA.FTZ R64, R0, R63, RZ ;  /* 0x0000003f00407223 */ /* 0x000fe200000100ff */
[----:B------:R-:W-:Y:S01]  /*5a10*/  FFMA.FTZ R26, R58, R29, R21 ;  /* 0x0000001d3a1a7223 */ /* 0x000fe20000010015 */
[----:B------:R-:W-:Y:S01]  /*5a20*/  FFMA.FTZ R69, R4, R63, RZ ;  /* 0x0000003f04457223 */ /* 0x000fe200000100ff */
[----:B------:R-:W-:Y:S01]  /*5a30*/  FFMA.FTZ R21, R52, R29, R33 ;  /* 0x0000001d34157223 */ /* 0x000fe20000010021 */
[----:B------:R1:W-:Y:S01]  /*5a40*/  I2F.F16 R61, R28 ;  /* 0x0000001c003d7306 */ /* 0x0003e20000200c00 */
[----:B------:R-:W-:Y:S01]  /*5a50*/  LOP3.LUT R29, R10, 0xff, RZ, 0xc0, !PT ;  /* 0x000000ff0a1d7812 */ /* 0x000fe200078ec0ff */
[----:B------:R-:W-:Y:S01]  /*5a60*/  FFMA.FTZ R68, R3, R63, RZ ;  /* 0x0000003f03447223 */ /* 0x000fe200000100ff */
[----:B------:R-:W-:Y:S01]  /*5a70*/  SHF.R.U32.HI R18, RZ, 0x8, R8 ;  /* 0x00000008ff127819 */ /* 0x000fe20000011608 */
[-C--:B------:R-:W-:Y:S01]  /*5a80*/  FFMA.FTZ R65, R53, R34.reuse, R64 ;  /* 0x0000002235417223 */ /* 0x080fe20000010040 */
[-C--:B------:R-:W-:Y:S01]  /*5a90*/  FFMA.FTZ R64, R56, R34.reuse, R69 ;  /* 0x0000002238407223 */ /* 0x080fe20000010045 */
[----:B------:R-:W-:Y:S01]  /*5aa0*/  LOP3.LUT R33, R11, 0xff, RZ, 0xc0, !PT ;  /* 0x000000ff0b217812 */ /* 0x000fe200078ec0ff */
[-C--:B-1----:R-:W-:Y:S01]  /*5ab0*/  FFMA.FTZ R28, R54, R34.reuse, R19 ;  /* 0x00000022361c7223 */ /* 0x082fe20000010013 */
[----:B------:R-:W-:Y:S01]  /*5ac0*/  SHF.R.U32.HI R19, RZ, 0x10, R8 ;  /* 0x00000010ff137819 */ /* 0x000fe20000011608 */
[----:B------:R-:W-:Y:S01]  /*5ad0*/  FFMA.FTZ R69, R55, R34, R68 ;  /* 0x0000002237457223 */ /* 0x000fe20000010044 */
[----:B------:R-:W-:Y:S01]  /*5ae0*/  IADD3 R29, PT, PT, R29, -0x80, RZ ;  /* 0xffffff801d1d7810 */ /* 0x000fe20007ffe0ff */
[-C--:B------:R-:W-:Y:S01]  /*5af0*/  FFMA.FTZ R34, R48, R66.reuse, R65 ;  /* 0x0000004230227223 */ /* 0x080fe20000010041 */
[----:B------:R-:W-:Y:S01]  /*5b00*/  LOP3.LUT R18, R18, 0xff, RZ, 0xc0, !PT ;  /* 0x000000ff12127812 */ /* 0x000fe200078ec0ff */
[-C--:B------:R-:W-:Y:S01]  /*5b10*/  FFMA.FTZ R28, R49, R66.reuse, R28 ;  /* 0x00000042311c7223 */ /* 0x080fe2000001001c */
[----:B------:R-:W-:Y:S01]  /*5b20*/  LOP3.LUT R19, R19, 0xff, RZ, 0xc0, !PT ;  /* 0x000000ff13137812 */ /* 0x000fe200078ec0ff */
[-C--:B------:R-:W-:Y:S01]  /*5b30*/  FFMA.FTZ R65, R51, R66.reuse, R64 ;  /* 0x0000004233417223 */ /* 0x080fe20000010040 */
[----:B------:R-:W-:Y:S01]  /*5b40*/  IADD3 R33, PT, PT, R33, -0x80, RZ ;  /* 0xffffff8021217810 */ /* 0x000fe20007ffe0ff */
[----:B------:R1:W2:Y:S01]  /*5b50*/  I2F.F16 R62, R29 ;  /* 0x0000001d003e7306 */ /* 0x0002a20000200c00 */
[----:B------:R-:W-:Y:S01]  /*5b60*/  FFMA.FTZ R69, R50, R66, R69 ;  /* 0x0000004232457223 */ /* 0x000fe20000010045 */
[----:B------:R-:W-:-:S02]  /*5b70*/  LEA.HI R5, R8, 0xffffff80, RZ, 0x8 ;  /* 0xffffff8008057811 */ /* 0x000fc400078f40ff */
[----:B------:R-:W-:Y:S02]  /*5b80*/  IADD3 R8, PT, PT, R18, -0x80, RZ ;  /* 0xffffff8012087810 */ /* 0x000fe40007ffe0ff */
[----:B------:R-:W-:Y:S01]  /*5b90*/  IADD3 R64, PT, PT, R19, -0x80, RZ ;  /* 0xffffff8013407810 */ /* 0x000fe20007ffe0ff */
[-C--:B------:R-:W-:Y:S01]  /*5ba0*/  FFMA.FTZ R34, R59, R67.reuse, R34 ;  /* 0x000000433b227223 */ /* 0x080fe20000010022 */
[----:B------:R3:W-:Y:S01]  /*5bb0*/  I2F.F16 R63, R33 ;  /* 0x00000021003f7306 */ /* 0x0007e20000200c00 */
[-C--:B-1----:R-:W-:Y:S01]  /*5bc0*/  FFMA.FTZ R29, R57, R67.reuse, R28 ;  /* 0x00000043391d7223 */ /* 0x082fe2000001001c */
[-C--:B------:R-:W-:Y:S01]  /*5bd0*/  FFMA.FTZ R28, R58, R67.reuse, R65 ;  /* 0x000000433a1c7223 */ /* 0x080fe20000010041 */
[----:B------:R-:W-:Y:S01]  /*5be0*/  SHF.R.U32.HI R65, RZ, 0x8, R9 ;  /* 0x00000008ff417819 */ /* 0x000fe20000011609 */
[----:B------:R-:W1:Y:S01]  /*5bf0*/  LDS.64 R18, [UR5+0x38] ;  /* 0x00003805ff127984 */ /* 0x000e620008000a00 */
[--C-:B0-----:R-:W-:Y:S02]  /*5c00*/  HADD2.F32 R68, -RZ, R16.reuse.H1_H1 ;  /* 0x30000010ff447230 */ /* 0x101fe40000004100 */
[----:B---3--:R-:W-:Y:S01]  /*5c10*/  FFMA.FTZ R33, R52, R67, R69 ;  /* 0x0000004334217223 */ /* 0x008fe20000010045 */
[----:B------:R-:W-:Y:S01]  /*5c20*/  HADD2.F32 R67, -RZ, R16.H0_H0 ;  /* 0x20000010ff437230 */ /* 0x000fe20000004100 */
[----:B------:R-:W-:-:S02]  /*5c30*/  SHF.R.U32.HI R16, RZ, 0x8, R10 ;  /* 0x00000008ff107819 */ /* 0x000fc4000001160a */
[----:B------:R-:W-:Y:S02]  /*5c40*/  LOP3.LUT R65, R65, 0xff, RZ, 0xc0, !PT ;  /* 0x000000ff41417812 */ /* 0x000fe400078ec0ff */
[----:B------:R-:W-:Y:S02]  /*5c50*/  LEA.HI R27, R9, 0xffffff80, RZ, 0x8 ;  /* 0xffffff80091b7811 */ /* 0x000fe400078f40ff */
[----:B------:R-:W-:Y:S02]  /*5c60*/  SHF.R.U32.HI R66, RZ, 0x10, R9 ;  /* 0x00000010ff427819 */ /* 0x000fe40000011609 */
[----:B------:R-:W-:Y:S01]  /*5c70*/  LOP3.LUT R16, R16, 0xff, RZ, 0xc0, !PT ;  /* 0x000000ff10107812 */ /* 0x000fe200078ec0ff */
[--C-:B------:R-:W-:Y:S01]  /*5c80*/  HADD2.F32 R70, -RZ, R17.reuse.H0_H0 ;  /* 0x20000011ff467230 */ /* 0x100fe20000004100 */
[----:B------:R-:W-:Y:S01]  /*5c90*/  IADD3 R9, PT, PT, R65, -0x80, RZ ;  /* 0xffffff8041097810 */ /* 0x000fe20007ffe0ff */
[----:B------:R-:W-:Y:S02]  /*5ca0*/  HADD2.F32 R65, -RZ, R17.H1_H1 ;  /* 0x30000011ff417230 */ /* 0x000fe40000004100 */
[-C--:B------:R-:W-:Y:S01]  /*5cb0*/  FFMA.FTZ R69, R4, R67.reuse, RZ ;  /* 0x0000004304457223 */ /* 0x080fe200000100ff */
[-C--:B------:R-:W-:Y:S01]  /*5cc0*/  FFMA.FTZ R17, R2, R67.reuse, RZ ;  /* 0x0000004302117223 */ /* 0x080fe200000100ff */
[-C--:B------:R-:W-:Y:S01]  /*5cd0*/  FFMA.FTZ R4, R3, R67.reuse, RZ ;  /* 0x0000004303047223 */ /* 0x080fe200000100ff */
[----:B------:R-:W-:Y:S01]  /*5ce0*/  IADD3 R2, PT, PT, R16, -0x80, RZ ;  /* 0xffffff8010027810 */ /* 0x000fe20007ffe0ff */
[----:B------:R-:W-:-:S02]  /*5cf0*/  FFMA.FTZ R0, R0, R67, RZ ;  /* 0x0000004300007223 */ /* 0x000fc400000100ff */
[-C--:B------:R-:W-:Y:S02]  /*5d00*/  FFMA.FTZ R55, R55, R68.reuse, R4 ;  /* 0x0000004437377223 */ /* 0x080fe40000010004 */
[----:B------:R0:W-:Y:S01]  /*5d10*/  I2F.F16 R4, R2 ;  /* 0x0000000200047306 */ /* 0x0001e20000200c00 */
[-C--:B------:R-:W-:Y:S01]  /*5d20*/  FFMA.FTZ R53, R53, R68.reuse, R0 ;  /* 0x0000004435357223 */ /* 0x080fe20000010000 */
[----:B------:R-:W-:Y:S01]  /*5d30*/  FFMA.FTZ R54, R54, R68, R17 ;  /* 0x0000004436367223 */ /* 0x000fe20000010011 */
[----:B------:R-:W-:Y:S01]  /*5d40*/  SHF.R.U32.HI R0, RZ, 0x8, R11 ;  /* 0x00000008ff007819 */ /* 0x000fe2000001160b */
[----:B0-----:R-:W0:Y:S01]  /*5d50*/  LDS.64 R2, [UR5+0xb8] ;  /* 0x0000b805ff027984 */ /* 0x001e220008000a00 */
[----:B------:R-:W-:Y:S01]  /*5d60*/  LEA.HI R22, R10, 0xffffff80, RZ, 0x8 ;  /* 0xffffff800a167811 */ /* 0x000fe200078f40ff */
[-C--:B------:R-:W-:Y:S01]  /*5d70*/  FFMA.FTZ R54, R49, R70.reuse, R54 ;  /* 0x0000004631367223 */ /* 0x080fe20000010036 */
[----:B------:R-:W-:Y:S01]  /*5d80*/  SHF.R.U32.HI R10, RZ, 0x10, R10 ;  /* 0x00000010ff0a7819 */ /* 0x000fe2000001160a */
[----:B------:R-:W-:Y:S01]  /*5d90*/  FFMA.FTZ R16, R48, R70, R53 ;  /* 0x0000004630107223 */ /* 0x000fe20000010035 */
[----:B------:R-:W-:-:S02]  /*5da0*/  LOP3.LUT R0, R0, 0xff, RZ, 0xc0, !PT ;  /* 0x000000ff00007812 */ /* 0x000fc400078ec0ff */
[----:B------:R-:W-:Y:S01]  /*5db0*/  SHF.R.U32.HI R49, RZ, 0x10, R11 ;  /* 0x00000010ff317819 */ /* 0x000fe2000001160b */
[----:B------:R-:W3:Y:S01]  /*5dc0*/  I2F.F16 R60, R60 ;  /* 0x0000003c003c7306 */ /* 0x000ee20000200c00 */
[----:B------:R-:W-:Y:S02]  /*5dd0*/  LOP3.LUT R66, R66, 0xff, RZ, 0xc0, !PT ;  /* 0x000000ff42427812 */ /* 0x000fe400078ec0ff */
[----:B------:R-:W-:Y:S02]  /*5de0*/  LOP3.LUT R10, R10, 0xff, RZ, 0xc0, !PT ;  /* 0x000000ff0a0a7812 */ /* 0x000fe400078ec0ff */
[----:B------:R-:W-:Y:S01]  /*5df0*/  IADD3 R48, PT, PT, R0, -0x80, RZ ;  /* 0xffffff8000307810 */ /* 0x000fe20007ffe0ff */
[-C--:B------:R-:W-:Y:S01]  /*5e00*/  FFMA.FTZ R0, R59, R65.reuse, R16 ;  /* 0x000000413b007223 */ /* 0x080fe20000010010 */
[----:B------:R-:W-:Y:S01]  /*5e10*/  LOP3.LUT R49, R49, 0xff, RZ, 0xc0, !PT ;  /* 0x000000ff31317812 */ /* 0x000fe200078ec0ff */
[----:B------:R-:W-:Y:S01]  /*5e20*/  FFMA.FTZ R16, R57, R65, R54 ;  /* 0x0000004139107223 */ /* 0x000fe20000010036 */
[----:B------:R-:W-:Y:S01]  /*5e30*/  IADD3 R66, PT, PT, R66, -0x80, RZ ;  /* 0xffffff8042427810 */ /* 0x000fe20007ffe0ff */
[----:B------:R-:W4:Y:S01]  /*5e40*/  I2F.F16 R9, R9 ;  /* 0x0000000900097306 */ /* 0x000f220000200c00 */
[----:B------:R-:W-:-:S02]  /*5e50*/  IADD3 R10, PT, PT, R10, -0x80, RZ ;  /* 0xffffff800a0a7810 */ /* 0x000fc40007ffe0ff */
[----:B------:R-:W-:Y:S01]  /*5e60*/  LEA.HI R54, R11, 0xffffff80, RZ, 0x8 ;  /* 0xffffff800b367811 */ /* 0x000fe200078f40ff */
[----:B------:R-:W-:Y:S01]  /*5e70*/  FFMA.FTZ R55, R50, R70, R55 ;  /* 0x0000004632377223 */ /* 0x000fe20000010037 */
[----:B------:R-:W-:Y:S01]  /*5e80*/  IADD3 R11, PT, PT, R49, -0x80, RZ ;  /* 0xffffff80310b7810 */ /* 0x000fe20007ffe0ff */
[----:B------:R-:W-:Y:S02]  /*5e90*/  FFMA.FTZ R56, R56, R68, R69 ;  /* 0x0000004438387223 */ /* 0x000fe40000010045 */
[----:B------:R-:W5:Y:S02]  /*5ea0*/  I2F.F16 R8, R8 ;  /* 0x0000000800087306 */ /* 0x000f640000200c00 */
[----:B------:R-:W-:-:S06]  /*5eb0*/  FFMA.FTZ R17, R51, R70, R56 ;  /* 0x0000004633117223 */ /* 0x000fcc0000010038 */
[----:B------:R4:W0:Y:S01]  /*5ec0*/  I2F.F16 R50, R48 ;  /* 0x0000003000327306 */ /* 0x0008220000200c00 */
[--C-:B-1----:R-:W-:Y:S02]  /*5ed0*/  HADD2.F32 R51, -RZ, R18.reuse.H0_H0 ;  /* 0x20000012ff337230 */ /* 0x102fe40000004100 */
[----:B------:R-:W-:Y:S01]  /*5ee0*/  FFMA.FTZ R52, R52, R65, R55 ;  /* 0x0000004134347223 */ /* 0x000fe20000010037 */
[----:B------:R-:W-:-:S04]  /*5ef0*/  HADD2.F32 R56, -RZ, R18.H1_H1 ;  /* 0x30000012ff387230 */ /* 0x000fc80000004100 */
[----:B------:R-:W1:Y:S01]  /*5f00*/  I2F.F16 R66, R66 ;  /* 0x0000004200427306 */ /* 0x000e620000200c00 */
[----:B--2---:R-:W-:Y:S02]  /*5f10*/  HADD2.F32 R18, -RZ, R62.H0_H0 ;  /* 0x2000003eff127230 */ /* 0x004fe40000004100 */
[----:B---3--:R-:W-:-:S05]  /*5f20*/  HADD2.F32 R60, -RZ, R60.H0_H0 ;  /* 0x2000003cff3c7230 */ /* 0x008fca0000004100 */
[----:B------:R-:W2:Y:S01]  /*5f30*/  I2F.F16 R64, R64 ;  /* 0x0000004000407306 */ /* 0x000ea20000200c00 */
[----:B------:R-:W-:-:S07]  /*5f40*/  HADD2.F32 R49, -RZ, R61.H0_H0 ;  /* 0x2000003dff317230 */ /* 0x000fce0000004100 */
[----:B------:R-:W3:Y:S01]  /*5f50*/  I2F.F16 R10, R10 ;  /* 0x0000000a000a7306 */ /* 0x000ee20000200c00 */
[----:B----4-:R-:W-:-:S07]  /*5f60*/  HADD2.F32 R48, -RZ, R63.H0_H0 ;  /* 0x2000003fff307230 */ /* 0x010fce0000004100 */
[----:B------:R-:W4:Y:S01]  /*5f70*/  I2F.F16 R11, R11 ;  /* 0x0000000b000b7306 */ /* 0x000f220000200c00 */
[----:B------:R-:W-:Y:S01]  /*5f80*/  FFMA.FTZ R17, R58, R65, R17 ;  /* 0x000000413a117223 */ /* 0x000fe20000010011 */
[----:B------:R-:W-:-:S06]  /*5f90*/  FFMA.FTZ R62, R51, R18, R35 ;  /* 0x00000012333e7223 */ /* 0x000fcc0000010023 */
[----:B------:R-:W4:Y:S01]  /*5fa0*/  I2F.F16 R27, R27 ;  /* 0x0000001b001b7306 */ /* 0x000f220000200c00 */
[----:B------:R-:W-:Y:S02]  /*5fb0*/  HADD2.F32 R68, -RZ, R19.H0_H0 ;  /* 0x20000013ff447230 */ /* 0x000fe40000004100 */
[----:B------:R-:W-:-:S05]  /*5fc0*/  FFMA.FTZ R58, R60, R51, R47 ;  /* 0x000000333c3a7223 */ /* 0x000fca000001002f */
[----:B------:R-:W4:Y:S01]  /*5fd0*/  I2F.F16 R5, R5 ;  /* 0x0000000500057306 */ /* 0x000f220000200c00 */
[----:B------:R-:W-:-:S07]  /*5fe0*/  HADD2.F32 R57, -RZ, R19.H1_H1 ;  /* 0x30000013ff397230 */ /* 0x000fce0000004100 */
[----:B------:R-:W4:Y:S01]  /*5ff0*/  I2F.F16 R22, R22 ;  /* 0x0000001600167306 */ /* 0x000f220000200c00 */
[----:B------:R-:W-:Y:S02]  /*6000*/  HADD2.F32 R35, -RZ, R9.H0_H0 ;  /* 0x20000009ff237230 */ /* 0x000fe40000004100 */
[----:B------:R-:W-:-:S05]  /*6010*/  FFMA.FTZ R59, R51, R49, R32 ;  /* 0x00000031333b7223 */ /* 0x000fca0000010020 */
[----:B------:R4:W4:Y:S01]  /*6020*/  I2F.F16 R55, R54 ;  /* 0x0000003600377306 */ /* 0x0009220000200c00 */
[----:B-----5:R-:W-:Y:S02]  /*6030*/  HADD2.F32 R19, -RZ, R8.H0_H0 ;  /* 0x20000008ff137230 */ /* 0x020fe40000004100 */
[----:B------:R-:W-:Y:S02]  /*6040*/  HADD2.F32 R47, -RZ, R4.H0_H0 ;  /* 0x20000004ff2f7230 */ /* 0x000fe40000004100 */
[----:B------:R-:W-:Y:S01]  /*6050*/  FFMA.FTZ R61, R51, R48, R46 ;  /* 0x00000030333d7223 */ /* 0x000fe2000001002e */
[----:B0-----:R-:W-:Y:S02]  /*6060*/  HADD2.F32 R50, -RZ, R50.H0_H0 ;  /* 0x20000032ff327230 */ /* 0x001fe40000004100 */
[----:B------:R-:W-:Y:S01]  /*6070*/  FFMA.FTZ R59, R56, R35, R59 ;  /* 0x00000023383b7223 */ /* 0x000fe2000001003b */
[----:B-1----:R-:W-:Y:S02]  /*6080*/  HADD2.F32 R46, -RZ, R66.H0_H0 ;  /* 0x20000042ff2e7230 */ /* 0x002fe40000004100 */
[----:B------:R-:W-:Y:S01]  /*6090*/  FFMA.FTZ R9, R19, R56, R58 ;  /* 0x0000003813097223 */ /* 0x000fe2000001003a */
[----:B--2---:R-:W-:-:S02]  /*60a0*/  HADD2.F32 R32, -RZ, R64.H0_H0 ;  /* 0x20000040ff207230 */ /* 0x004fc40000004100 */
[C---:B------:R-:W-:Y:S01]  /*60b0*/  FFMA.FTZ R62, R56.reuse, R47, R62 ;  /* 0x0000002f383e7223 */ /* 0x040fe2000001003e */
[----:B---3--:R-:W-:Y:S02]  /*60c0*/  HADD2.F32 R51, -RZ, R10.H0_H0 ;  /* 0x2000000aff337230 */ /* 0x008fe40000004100 */
[----:B------:R-:W-:Y:S01]  /*60d0*/  FFMA.FTZ R56, R56, R50, R61 ;  /* 0x0000003238387223 */ /* 0x000fe2000001003d */
[----:B----4-:R-:W-:Y:S02]  /*60e0*/  HADD2.F32 R53, -RZ, R11.H0_H0 ;  /* 0x2000000bff357230 */ /* 0x010fe40000004100 */
        /* <DEDUP_REMOVED lines=8> */
[--C-:B------:R-:W-:Y:S02]  /*6170*/  HADD2.F32 R59, -RZ, R2.reuse.H0_H0 ;  /* 0x20000002ff3b7230 */ /* 0x100fe40000004100 */
[C---:B------:R-:W-:Y:S01]  /*6180*/  FFMA.FTZ R5, R57.reuse, R27, R8 ;  /* 0x0000001b39057223 */ /* 0x040fe20000010008 */
[----:B------:R-:W-:Y:S01]  /*6190*/  FFMA.FTZ R4, R54, R57, R9 ;  /* 0x0000003936047223 */ /* 0x000fe20000010009 */
[----:B------:R-:W-:Y:S01]  /*61a0*/  FFMA.FTZ R8, R57, R22, R11 ;  /* 0x0000001639087223 */ /* 0x000fe2000001000b */
[----:B------:R-:W-:-:S02]  /*61b0*/  HADD2.F32 R10, -RZ, R2.H1_H1 ;  /* 0x30000002ff0a7230 */ /* 0x000fc40000004100 */
[----:B------:R-:W-:Y:S01]  /*61c0*/  FFMA.FTZ R57, R57, R55, R56 ;  /* 0x0000003739397223 */ /* 0x000fe20000010038 */
[-C--:B------:R-:W-:Y:S01]  /*61d0*/  FFMA.FTZ R20, R49, R59.reuse, R20 ;  /* 0x0000003b31147223 */ /* 0x080fe20000010014 */
[-C--:B------:R-:W-:Y:S01]  /*61e0*/  FFMA.FTZ R56, R60, R59.reuse, R23 ;  /* 0x0000003b3c387223 */ /* 0x080fe20000010017 */
[-C--:B------:R-:W-:Y:S01]  /*61f0*/  FFMA.FTZ R26, R18, R59.reuse, R26 ;  /* 0x0000003b121a7223 */ /* 0x080fe2000001001a */
[--C-:B------:R-:W-:Y:S02]  /*6200*/  HADD2.F32 R58, -RZ, R3.reuse.H0_H0 ;  /* 0x20000003ff3a7230 */ /* 0x100fe40000004100 */
[----:B------:R-:W-:Y:S01]  /*6210*/  FFMA.FTZ R59, R48, R59, R21 ;  /* 0x0000003b303b7223 */ /* 0x000fe20000010015 */
[----:B------:R-:W-:Y:S02]  /*6220*/  HADD2.F32 R11, -RZ, R3.H1_H1 ;  /* 0x30000003ff0b7230 */ /* 0x000fe40000004100 */
[-C--:B------:R-:W-:Y:S01]  /*6230*/  FFMA.FTZ R21, R35, R10.reuse, R20 ;  /* 0x0000000a23157223 */ /* 0x080fe20000010014 */
[----:B------:R-:W0:Y:S01]  /*6240*/  LDS.64 R2, [UR5+0x138] ;  /* 0x00013805ff027984 */ /* 0x000e220008000a00 */
        /* <DEDUP_REMOVED lines=8> */
[----:B------:R-:W-:Y:S01]  /*62d0*/  FFMA.FTZ R58, R53, R58, R20 ;  /* 0x0000003a353a7223 */ /* 0x000fe20000010014 */
[-C--:B------:R-:W-:Y:S01]  /*62e0*/  FFMA.FTZ R21, R27, R11.reuse, R10 ;  /* 0x0000000b1b157223 */ /* 0x080fe2000001000a */
[----:B------:R-:W-:Y:S01]  /*62f0*/  FFMA.FTZ R20, R54, R11, R9 ;  /* 0x0000000b36147223 */ /* 0x000fe20000010009 */
[----:B------:R-:W-:Y:S01]  /*6300*/  FMUL.FTZ R10, R13, R8 ;  /* 0x000000080d0a7220 */ /* 0x000fe20000410000 */
[----:B------:R-:W-:-:S02]  /*6310*/  F2FP.F16.F32.PACK_AB R8, RZ, R4 ;  /* 0x00000004ff08723e */ /* 0x000fc400000000ff */
[----:B------:R-:W-:Y:S02]  /*6320*/  F2FP.F16.F32.PACK_AB R9, RZ, R5 ;  /* 0x00000005ff09723e */ /* 0x000fe400000000ff */
[----:B------:R-:W1:Y:S01]  /*6330*/  LDS.64 R4, [UR5+0x1b8] ;  /* 0x0001b805ff047984 */ /* 0x000e620008000a00 */
[-C--:B------:R-:W-:Y:S01]  /*6340*/  FFMA.FTZ R26, R22, R11.reuse, R23 ;  /* 0x0000000b161a7223 */ /* 0x080fe20000010017 */
[----:B------:R-:W-:Y:S01]  /*6350*/  FFMA.FTZ R11, R55, R11, R58 ;  /* 0x0000000b370b7223 */ /* 0x000fe2000001003a */
        /* <DEDUP_REMOVED lines=9> */
[----:B------:R-:W-:Y:S02]  /*63f0*/  PRMT R20, R20, 0x5410, R21 ;  /* 0x0000541014147816 */ /* 0x000fe40000000015 */
[----:B------:R-:W-:Y:S01]  /*6400*/  PRMT R26, R26, 0x5410, R11 ;  /* 0x000054101a1a7816 */ /* 0x000fe2000000000b */
[----:B0-----:R-:W-:-:S02]  /*6410*/  HADD2.F32 R21, -RZ, R2.H0_H0 ;  /* 0x20000002ff157230 */ /* 0x001fc40000004100 */
[----:B------:R-:W-:Y:S02]  /*6420*/  HFMA2 R11, R8, 1, 1, R30 ;  /* 0x3c003c00080b7831 */ /* 0x000fe4000000001e */
[----:B------:R-:W-:Y:S02]  /*6430*/  HADD2.F32 R2, -RZ, R2.H1_H1 ;  /* 0x30000002ff027230 */ /* 0x000fe40000004100 */
[----:B------:R-:W-:Y:S02]  /*6440*/  HFMA2 R8, R26, 1, 1, R44 ;  /* 0x3c003c001a087831 */ /* 0x000fe4000000002c */
[-C--:B------:R-:W-:Y:S01]  /*6450*/  FFMA.FTZ R34, R60, R21.reuse, R34 ;  /* 0x000000153c227223 */ /* 0x080fe20000010022 */
[-C--:B------:R-:W-:Y:S01]  /*6460*/  FFMA.FTZ R26, R49, R21.reuse, R29 ;  /* 0x00000015311a7223 */ /* 0x080fe2000001001d */
[----:B------:R-:W-:Y:S02]  /*6470*/  HFMA2 R9, R20, 1, 1, R40 ;  /* 0x3c003c0014097831 */ /* 0x000fe40000000028 */
[----:B------:R-:W-:Y:S01]  /*6480*/  FFMA.FTZ R28, R18, R21, R28 ;  /* 0x00000015121c7223 */ /* 0x000fe2000001001c */
[----:B------:R-:W-:-:S02]  /*6490*/  HADD2.F32 R20, -RZ, R3.H0_H0 ;  /* 0x20000003ff147230 */ /* 0x000fc40000004100 */
        /* <DEDUP_REMOVED lines=11> */
[----:B------:R-:W-:Y:S01]  /*6550*/  FFMA.FTZ R28, R53, R20, R2 ;  /* 0x00000014351c7223 */ /* 0x000fe20000010002 */
[-C--:B------:R-:W-:Y:S01]  /*6560*/  FFMA.FTZ R0, R60, R29.reuse, R0 ;  /* 0x0000001d3c007223 */ /* 0x080fe20000010000 */
[----:B------:R-:W-:Y:S01]  /*6570*/  FFMA.FTZ R16, R49, R29, R16 ;  /* 0x0000001d31107223 */ /* 0x000fe20000010010 */
[----:B------:R-:W-:Y:S01]  /*6580*/  FFMA.FTZ R2, R54, R23, R3 ;  /* 0x0000001736027223 */ /* 0x000fe20000010003 */
[----:B------:R-:W-:Y:S01]  /*6590*/  FFMA.FTZ R18, R18, R29, R17 ;  /* 0x0000001d12127223 */ /* 0x000fe20000010011 */
[----:B------:R-:W-:Y:S01]  /*65a0*/  FFMA.FTZ R3, R27, R23, R26 ;  /* 0x000000171b037223 */ /* 0x000fe2000001001a */
        /* <DEDUP_REMOVED lines=42> */
[----:B------:R-:W-:Y:S02]  /*6850*/  PRMT R20, R20, 0x5410, R23 ;  /* 0x0000541014147816 */ /* 0x000fe40000000017 */
[----:B------:R-:W-:Y:S01]  /*6860*/  PRMT R22, R22, 0x5410, R5 ;  /* 0x0000541016167816 */ /* 0x000fe20000000005 */
[----:B------:R-:W-:Y:S01]  /*6870*/  UIADD3 UR5, UPT, UPT, UR5, 0x40, URZ ;  /* 0x0000004005057890 */ /* 0x000fe2000fffe0ff */
[----:B------:R-:W-:Y:S01]  /*6880*/  IADD3 R36, P1, PT, R36, 0x80, RZ ;  /* 0x0000008024247810 */ /* 0x000fe20007f3e0ff */
[----:B------:R-:W-:Y:S02]  /*6890*/  HFMA2 R7, R2, 1, 1, R7 ;  /* 0x3c003c0002077831 */ /* 0x000fe40000000007 */
[----:B------:R-:W-:Y:S02]  /*68a0*/  HFMA2 R5, R54, 1, 1, R45 ;  /* 0x3c003c0036057831 */ /* 0x000fe4000000002d */
[----:B------:R-:W-:Y:S01]  /*68b0*/  HADD2 R10, R10, R31 ;  /* 0x0000001f0a0a7230 */ /* 0x000fe20000000000 */
[----:B------:R-:W-:Y:S01]  /*68c0*/  IADD3.X R37, PT, PT, RZ, R37, RZ, P1, !PT ;  /* 0x00000025ff257210 */ /* 0x000fe20000ffe4ff */
[----:B------:R-:W-:-:S02]  /*68d0*/  HADD2 R6, R20, R6 ;  /* 0x0000000614067230 */ /* 0x000fc40000000000 */
[----:B------:R-:W-:Y:S01]  /*68e0*/  HADD2 R4, R22, R42 ;  /* 0x0000002a16047230 */ /* 0x000fe20000000000 */
[----:B------:R-:W-:Y:S06]  /*68f0*/  @!P0 BRA `(.L_x_2685) ;  /* 0xffffffa400548947 */ /* 0x000fec000383ffff */
[----:B------:R-:W-:-:S07]  /*6900*/  IMAD.WIDE R114, R97, 0x20, R14 ;  /* 0x0000002061727825 */ /* 0x000fce00078e020e */
.L_x_2684:
        /* <DEDUP_REMOVED lines=8> */
.L_x_2687:
[----:B------:R-:W2:Y:S01]  /*6990*/  LDG.E.128.CONSTANT R16, desc[UR8][R44.64] ;  /* 0x000000082c107981 */ /* 0x000ea2000c1e9d00 */
[----:B------:R-:W-:-:S05]  /*69a0*/  MOV R97, UR12 ;  /* 0x0000000c00617c02 */ /* 0x000fca0008000f00 */
[----:B------:R-:W-:-:S04]  /*69b0*/  IMAD.WIDE R28, R97, 0x4, R44 ;  /* 0x00000004611c7825 */ /* 0x000fc800078e022c */
[C---:B------:R-:W-:Y:S02]  /*69c0*/  IMAD.WIDE R20, R97.reuse, 0x4, R28 ;  /* 0x0000000461147825 */ /* 0x040fe400078e021c */
[----:B------:R-:W3:Y:S04]  /*69d0*/  LDG.E.128.CONSTANT R28, desc[UR8][R28.64] ;  /* 0x000000081c1c7981 */ /* 0x000ee8000c1e9d00 */
[----:B------:R0:W4:Y:S02]  /*69e0*/  LDG.E.128.CONSTANT R32, desc[UR8][R20.64] ;  /* 0x0000000814207981 */ /* 0x000124000c1e9d00 */
[----:B0-----:R-:W-:-:S05]  /*69f0*/  IMAD.WIDE R20, R97, 0x4, R20 ;  /* 0x0000000461147825 */ /* 0x001fca00078e0214 */
[----:B------:R-:W5:Y:S01]  /*6a00*/  LDG.E.128.CONSTANT R24, desc[UR8][R20.64] ;  /* 0x0000000814187981 */ /* 0x000f62000c1e9d00 */
[----:B------:R-:W-:-:S13]  /*6a10*/  ISETP.NE.AND P0, PT, R100, R99, PT ;  /* 0x000000636400720c */ /* 0x000fda0003f05270 */
[----:B------:R-:W-:-:S06]  /*6a20*/  @!P0 LEA R36, R98, R1, 0x3 ;  /* 0x0000000162248211 */ /* 0x000fcc00078e18ff */
[----:B------:R-:W5:Y:S01]  /*6a30*/  @!P0 LDL.64 R36, [R36+0x8] ;  /* 0x0000080024248983 */ /* 0x000f620000100a00 */
[----:B--2---:R-:W-:-:S04]  /*6a40*/  LOP3.LUT R14, R18, 0x3f, RZ, 0xc0, !PT ;  /* 0x0000003f120e7812 */ /* 0x004fc800078ec0ff */
[----:B------:R-:W-:Y:S02]  /*6a50*/  IADD3 R14, PT, PT, R14, -0x20, RZ ;  /* 0xffffffe00e0e7810 */ /* 0x000fe40007ffe0ff */
[----:B------:R-:W-:Y:S02]  /*6a60*/  SHF.R.U32.HI R15, RZ, 0x6, R19 ;  /* 0x00000006ff0f7819 */ /* 0x000fe40000011613 */
[----:B------:R0:W-:Y:S01]  /*6a70*/  I2F.F16 R109, R14 ;  /* 0x0000000e006d7306 */ /* 0x0001e20000200c00 */
[----:B------:R-:W-:Y:S02]  /*6a80*/  SHF.R.U32.HI R12, RZ, 0x6, R17 ;  /* 0x00000006ff0c7819 */ /* 0x000fe40000011611 */
[----:B------:R-:W-:Y:S02]  /*6a90*/  LOP3.LUT R15, R15, 0x3f, RZ, 0xc0, !PT ;  /* 0x0000003f0f0f7812 */ /* 0x000fe400078ec0ff */
[----:B0-----:R-:W-:Y:S02]  /*6aa0*/  SHF.R.U32.HI R14, RZ, 0x12, R16 ;  /* 0x00000012ff0e7819 */ /* 0x001fe40000011610 */
[----:B------:R-:W-:-:S02]  /*6ab0*/  LOP3.LUT R12, R12, 0x3f, RZ, 0xc0, !PT ;  /* 0x0000003f0c0c7812 */ /* 0x000fc400078ec0ff */
[----:B------:R-:W-:Y:S02]  /*6ac0*/  LOP3.LUT R14, R14, 0x3f, RZ, 0xc0, !PT ;  /* 0x0000003f0e0e7812 */ /* 0x000fe400078ec0ff */
[----:B------:R-:W-:Y:S02]  /*6ad0*/  LOP3.LUT R2, R17, 0x3f, RZ, 0xc0, !PT ;  /* 0x0000003f11027812 */ /* 0x000fe400078ec0ff */
[----:B------:R-:W-:Y:S02]  /*6ae0*/  IADD3 R88, PT, PT, R15, -0x20, RZ ;  /* 0xffffffe00f587810 */ /* 0x000fe40007ffe0ff */
[----:B------:R-:W-:Y:S02]  /*6af0*/  SHF.R.U32.HI R15, RZ, 0x18, R16 ;  /* 0x00000018ff0f7819 */ /* 0x000fe40000011610 */
[----:B------:R-:W-:Y:S02]  /*6b00*/  IADD3 R14, PT, PT, R14, -0x20, RZ ;  /* 0xffffffe00e0e7810 */ /* 0x000fe40007ffe0ff */
[----:B------:R-:W-:-:S02]  /*6b10*/  IADD3 R92, PT, PT, R12, -0x20, RZ ;  /* 0xffffffe00c5c7810 */ /* 0x000fc40007ffe0ff */
[----:B------:R-:W-:Y:S01]  /*6b20*/  SHF.R.U32.HI R12, RZ, 0x6, R16 ;  /* 0x00000006ff0c7819 */ /* 0x000fe20000011610 */
[----:B------:R0:W-:Y:S01]  /*6b30*/  I2F.F16 R77, R14 ;  /* 0x0000000e004d7306 */ /* 0x0001e20000200c00 */
[----:B------:R-:W-:Y:S02]  /*6b40*/  IADD3 R111, PT, PT, R2, -0x20, RZ ;  /* 0xffffffe0026f7810 */ /* 0x000fe40007ffe0ff */
[----:B------:R-:W-:Y:S02]  /*6b50*/  LOP3.LUT R2, R19, 0x3f, RZ, 0xc0, !PT ;  /* 0x0000003f13027812 */ /* 0x000fe400078ec0ff */
[----:B------:R-:W-:Y:S02]  /*6b60*/  LOP3.LUT R15, R15, 0x3f, RZ, 0xc0, !PT ;  /* 0x0000003f0f0f7812 */ /* 0x000fe400078ec0ff */
[----:B------:R-:W-:Y:S02]  /*6b70*/  LOP3.LUT R12, R12, 0x3f, RZ, 0xc0, !PT ;  /* 0x0000003f0c0c7812 */ /* 0x000fe400078ec0ff */
[----:B0-----:R-:W-:-:S02]  /*6b80*/  SHF.R.U32.HI R14, RZ, 0x6, R18 ;  /* 0x00000006ff0e7819 */ /* 0x001fc40000011612 */
[----:B------:R-:W-:Y:S02]  /*6b90*/  IADD3 R107, PT, PT, R2, -0x20, RZ ;  /* 0xffffffe0026b7810 */ /* 0x000fe40007ffe0ff */
[----:B------:R-:W-:Y:S02]  /*6ba0*/  IADD3 R15, PT, PT, R15, -0x20, RZ ;  /* 0xffffffe00f0f7810 */ /* 0x000fe40007ffe0ff */
[----:B------:R-:W-:Y:S02]  /*6bb0*/  LOP3.LUT R2, R16, 0x3f, RZ, 0xc0, !PT ;  /* 0x0000003f10027812 */ /* 0x000fe400078ec0ff */
[----:B------:R-:W-:Y:S02]  /*6bc0*/  LOP3.LUT R14, R14, 0x3f, RZ, 0xc0, !PT ;  /* 0x0000003f0e0e7812 */ /* 0x000fe400078ec0ff */
[----:B------:R-:W-:Y:S01]  /*6bd0*/  IADD3 R12, PT, PT, R12, -0x20, RZ ;  /* 0xffffffe00c0c7810 */ /* 0x000fe20007ffe0ff */
[----:B------:R0:W-:Y:S01]  /*6be0*/  I2F.F16 R67, R15 ;  /* 0x0000000f00437306 */ /* 0x0001e20000200c00 */
[----:B------:R-:W-:-:S02]  /*6bf0*/  IADD3 R2, PT, PT, R2, -0x20, RZ ;  /* 0xffffffe002027810 */ /* 0x000fc40007ffe0ff */
[----:B------:R-:W-:Y:S02]  /*6c00*/  IADD3 R14, PT, PT, R14, -0x20, RZ ;  /* 0xffffffe00e0e7810 */ /* 0x000fe40007ffe0ff */
[----:B------:R-:W-:-:S03]  /*6c10*/  SHF.R.U32.HI R22, RZ, 0xc, R17 ;  /* 0x0000000cff167819 */ /* 0x000fc60000011611 */
[----:B------:R1:W-:Y:S01]  /*6c20*/  I2F.F16 R90, R12 ;  /* 0x0000000c005a7306 */ /* 0x0003e20000200c00 */
[----:B0-----:R-:W-:Y:S02]  /*6c30*/  SHF.R.U32.HI R15, RZ, 0xc, R18 ;  /* 0x0000000cff0f7819 */ /* 0x001fe40000011612 */
[----:B------:R-:W-:Y:S02]  /*6c40*/  LOP3.LUT R22, R22, 0x3f, RZ, 0xc0, !PT ;  /* 0x0000003f16167812 */ /* 0x000fe400078ec0ff */
[----:B------:R-:W-:Y:S02]  /*6c50*/  LOP3.LUT R15, R15, 0x3f, RZ, 0xc0, !PT ;  /* 0x0000003f0f0f7812 */ /* 0x000fe400078ec0ff */
[----:B-1----:R-:W-:Y:S01]  /*6c60*/  SHF.R.U32.HI R12, RZ, 0x12, R17 ;  /* 0x00000012ff0c7819 */ /* 0x002fe20000011611 */
[----:B------:R0:W-:Y:S01]  /*6c70*/  I2F.F16 R113, R2 ;  /* 0x0000000200717306 */ /* 0x0001e20000200c00 */
[----:B------:R-:W-:Y:S02]  /*6c80*/  IADD3 R15, PT, PT, R15, -0x20, RZ ;  /* 0xffffffe00f0f7810 */ /* 0x000fe40007ffe0ff */
[----:B------:R-:W-:-:S05]  /*6c90*/  LOP3.LUT R12, R12, 0x3f, RZ, 0xc0, !PT ;  /* 0x0000003f0c0c7812 */ /* 0x000fca00078ec0ff */
[----:B------:R1:W-:Y:S01]  /*6ca0*/  I2F.F16 R86, R14 ;  /* 0x0000000e00567306 */ /* 0x0003e20000200c00 */
[----:B0-----:R-:W-:Y:S02]  /*6cb0*/  SHF.R.U32.HI R2, RZ, 0xc, R16 ;  /* 0x0000000cff027819 */ /* 0x001fe40000011610 */
[----:B---3--:R-:W-:Y:S02]  /*6cc0*/  SHF.R.U32 R16, R16, 0x1e, R28 ;  /* 0x0000001e10107819 */ /* 0x008fe4000000161c */
[----:B------:R-:W-:Y:S02]  /*6cd0*/  LOP3.LUT R2, R2, 0x3f, RZ, 0xc0, !PT ;  /* 0x0000003f02027812 */ /* 0x000fe400078ec0ff */
[----:B-1----:R-:W-:Y:S02]  /*6ce0*/  SHF.R.U32.HI R14, RZ, 0x12, R19 ;  /* 0x00000012ff0e7819 */ /* 0x002fe40000011613 */
[----:B------:R-:W-:Y:S02]  /*6cf0*/  IADD3 R22, PT, PT, R22, -0x20, RZ ;  /* 0xffffffe016167810 */ /* 0x000fe40007ffe0ff */
[----:B------:R-:W-:-:S02]  /*6d00*/  LOP3.LUT R14, R14, 0x3f, RZ, 0xc0, !PT ;  /* 0x0000003f0e0e7812 */ /* 0x000fc400078ec0ff */
[----:B------:R-:W-:Y:S02]  /*6d10*/  IADD3 R12, PT, PT, R12, -0x20, RZ ;  /* 0xffffffe00c0c7810 */ /* 0x000fe40007ffe0ff */
[----:B------:R-:W-:Y:S01]  /*6d20*/  LOP3.LUT R16, R16, 0x3f, RZ, 0xc0, !PT ;  /* 0x0000003f10107812 */ /* 0x000fe200078ec0ff */
[----:B------:R0:W-:Y:S01]  /*6d30*/  I2F.F16 R108, R15 ;  /* 0x0000000f006c7306 */ /* 0x0001e20000200c00 */
[----:B------:R-:W-:Y:S02]  /*6d40*/  IADD3 R2, PT, PT, R2, -0x20, RZ ;  /* 0xffffffe002027810 */ /* 0x000fe40007ffe0ff */
[----:B------:R-:W-:Y:S02]  /*6d50*/  IADD3 R14, PT, PT, R14, -0x20, RZ ;  /* 0xffffffe00e0e7810 */ /* 0x000fe40007ffe0ff */
[----:B------:R-:W-:-:S03]  /*6d60*/  IADD3 R16, PT, PT, R16, -0x20, RZ ;  /* 0xffffffe010107810 */ /* 0x000fc60007ffe0ff */
[----:B------:R1:W-:Y:S01]  /*6d70*/  I2F.F16 R110, R22 ;  /* 0x00000016006e7306 */ /* 0x0003e20000200c00 */
[----:B0-----:R-:W-:-:S04]  /*6d80*/  SHF.R.U32.HI R15, RZ, 0x18, R19 ;  /* 0x00000018ff0f7819 */ /* 0x001fc80000011613 */
[----:B------:R-:W-:-:S03]  /*6d90*/  LOP3.LUT R15, R15, 0x3f, RZ, 0xc0, !PT ;  /* 0x0000003f0f0f7812 */ /* 0x000fc600078ec0ff */
[----:B------:R0:W-:Y:S01]  /*6da0*/  I2F.F16 R75, R12 ;  /* 0x0000000c004b7306 */ /* 0x0001e20000200c00 */
[--C-:B-1----:R-:W-:Y:S02]  /*6db0*/  SHF.R.U32.HI R22, RZ, 0x12, R18.reuse ;  /* 0x00000012ff167819 */ /* 0x102fe40000011612 */
[----:B------:R-:W-:Y:S02]  /*6dc0*/  IADD3 R15, PT, PT, R15, -0x20, RZ ;  /* 0xffffffe00f0f7810 */ /* 0x000fe40007ffe0ff */
[----:B0-----:R-:W-:-:S03]  /*6dd0*/  SHF.R.U32.HI R12, RZ, 0x18, R18 ;  /* 0x00000018ff0c7819 */ /* 0x001fc60000011612 */
[----:B------:R0:W1:Y:S01]  /*6de0*/  I2F.F16 R112, R2 ;  /* 0x0000000200707306 */ /* 0x0000620000200c00 */
[----:B------:R-:W-:-:S04]  /*6df0*/  SHF.R.U32 R18, R18, 0x1e, R30 ;  /* 0x0000001e12127819 */ /* 0x000fc8000000161e */
[----:B------:R-:W-:-:S03]  /*6e00*/  LOP3.LUT R18, R18, 0x3f, RZ, 0xc0, !PT ;  /* 0x0000003f12127812 */ /* 0x000fc600078ec0ff */
[----:B------:R2:W-:Y:S01]  /*6e10*/  I2F.F16 R69, R14 ;  /* 0x0000000e00457306 */ /* 0x0005e20000200c00 */
[----:B0-----:R-:W-:Y:S02]  /*6e20*/  SHF.R.U32.HI R2, RZ, 0x18, R17 ;  /* 0x00000018ff027819 */ /* 0x001fe40000011611 */
[----:B------:R-:W-:-:S05]  /*6e30*/  SHF.R.U32 R17, R17, 0x1e, R29 ;  /* 0x0000001e11117819 */ /* 0x000fca000000161d */
[----:B------:R0:W-:Y:S01]  /*6e40*/  I2F.F16 R84, R16 ;  /* 0x0000001000547306 */ /* 0x0001e20000200c00 */
[----:B--2---:R-:W-:Y:S02]  /*6e50*/  SHF.R.U32.HI R14, RZ, 0x4, R29 ;  /* 0x00000004ff0e7819 */ /* 0x004fe4000001161d */
[----:B------:R-:W-:Y:S02]  /*6e60*/  LOP3.LUT R17, R17, 0x3f, RZ, 0xc0, !PT ;  /* 0x0000003f11117812 */ /* 0x000fe400078ec0ff */
[----:B------:R-:W-:Y:S02]  /*6e70*/  LOP3.LUT R14, R14, 0x3f, RZ, 0xc0, !PT ;  /* 0x0000003f0e0e7812 */ /* 0x000fe400078ec0ff */
[----:B0-----:R-:W-:Y:S01]  /*6e80*/  SHF.R.U32.HI R16, RZ, 0x4, R30 ;  /* 0x00000004ff107819 */ /* 0x001fe2000001161e */
[----:B------:R0:W-:Y:S01]  /*6e90*/  I2F.F16 R83, R15 ;  /* 0x0000000f00537306 */ /* 0x0001e20000200c00 */
[----:B------:R-:W-:Y:S02]  /*6ea0*/  LOP3.LUT R2, R2, 0x3f, RZ, 0xc0, !PT ;  /* 0x0000003f02027812 */ /* 0x000fe400078ec0ff */
[----:B------:R-:W-:-:S02]  /*6eb0*/  LOP3.LUT R16, R16, 0x3f, RZ, 0xc0, !PT ;  /* 0x0000003f10107812 */ /* 0x000fc400078ec0ff */
[----:B------:R-:W-:Y:S02]  /*6ec0*/  IADD3 R18, PT, PT, R18, -0x20, RZ ;  /* 0xffffffe012127810 */ /* 0x000fe40007ffe0ff */
[----:B------:R-:W-:Y:S02]  /*6ed0*/  IADD3 R14, PT, PT, R14, -0x20, RZ ;  /* 0xffffffe00e0e7810 */ /* 0x000fe40007ffe0ff */
[----:B0-----:R-:W-:Y:S01]  /*6ee0*/  SHF.R.U32.HI R15, RZ, 0xa, R29 ;  /* 0x0000000aff0f7819 */ /* 0x001fe2000001161d */
[----:B------:R0:W-:Y:S01]  /*6ef0*/  I2F.F16 R78, R18 ;  /* 0x00000012004e7306 */ /* 0x0001e20000200c00 */
[----:B------:R-:W-:Y:S02]  /*6f00*/  IADD3 R17, PT, PT, R17, -0x20, RZ ;  /* 0xffffffe011117810 */ /* 0x000fe40007ffe0ff */
[----:B------:R-:W-:Y:S02]  /*6f10*/  IADD3 R16, PT, PT, R16, -0x20, RZ ;  /* 0xffffffe010107810 */ /* 0x000fe40007ffe0ff */
[----:B------:R-:W-:-:S02]  /*6f20*/  IADD3 R2, PT, PT, R2, -0x20, RZ ;  /* 0xffffffe002027810 */ /* 0x000fc40007ffe0ff */
[----:B------:R-:W-:Y:S01]  /*6f30*/  LOP3.LUT R15, R15, 0x3f, RZ, 0xc0, !PT ;  /* 0x0000003f0f0f7812 */ /* 0x000fe200078ec0ff */
[----:B------:R2:W-:Y:S01]  /*6f40*/  I2F.F16 R72, R14 ;  /* 0x0000000e00487306 */ /* 0x0005e20000200c00 */
[----:B0-----:R-:W-:Y:S02]  /*6f50*/  SHF.R.U32.HI R18, RZ, 0x10, R31 ;  /* 0x00000010ff127819 */ /* 0x001fe4000001161f */
[----:B------:R-:W-:Y:S02]  /*6f60*/  IADD3 R15, PT, PT, R15, -0x20, RZ ;  /* 0xffffffe00f0f7810 */ /* 0x000fe40007ffe0ff */
[----:B------:R-:W-:-:S03]  /*6f70*/  LOP3.LUT R18, R18, 0x3f, RZ, 0xc0, !PT ;  /* 0x0000003f12127812 */ /* 0x000fc600078ec0ff */
[----:B------:R0:W-:Y:S01]  /*6f80*/  I2F.F16 R70, R17 ;  /* 0x0000001100467306 */ /* 0x0001e20000200c00 */
[----:B--2---:R-:W-:-:S07]  /*6f90*/  SHF.R.U32.HI R14, RZ, 0x10, R29 ;  /* 0x00000010ff0e7819 */ /* 0x004fce000001161d */
[----:B------:R2:W-:Y:S01]  /*6fa0*/  I2F.F16 R80, R16 ;  /* 0x0000001000507306 */ /* 0x0005e20000200c00 */
[----:B0-----:R-:W-:Y:S02]  /*6fb0*/  SHF.R.U32.HI R17, RZ, 0x10, R30 ;  /* 0x00000010ff117819 */ /* 0x001fe4000001161e */
[----:B------:R-:W-:-:S05]  /*6fc0*/  LOP3.LUT R14, R14, 0x3f, RZ, 0xc0, !PT ;  /* 0x0000003f0e0e7812 */ /* 0x000fca00078ec0ff */
[----:B------:R0:W3:Y:S01]  /*6fd0*/  I2F.F16 R79, R2 ;  /* 0x00000002004f7306 */ /* 0x0000e20000200c00 */
[----:B--2---:R-:W-:Y:S02]  /*6fe0*/  SHF.R.U32.HI R16, RZ, 0x16, R29 ;  /* 0x00000016ff107819 */ /* 0x004fe4000001161d */
[----:B------:R-:W-:Y:S02]  /*6ff0*/  LOP3.LUT R17, R17, 0x3f, RZ, 0xc0, !PT ;  /* 0x0000003f11117812 */ /* 0x000fe400078ec0ff */
[----:B------:R-:W-:Y:S02]  /*7000*/  LOP3.LUT R16, R16, 0x3f, RZ, 0xc0, !PT ;  /* 0x0000003f10107812 */ /* 0x000fe400078ec0ff */
[----:B0-----:R-:W-:Y:S02]  /*7010*/  SHF.R.U32.HI R2, RZ, 0xc, R19 ;  /* 0x0000000cff027819 */ /* 0x001fe40000011613 */
[----:B------:R-:W-:Y:S01]  /*7020*/  SHF.R.U32 R19, R19, 0x1e, R31 ;  /* 0x0000001e13137819 */ /* 0x000fe2000000161f */
[----:B------:R0:W-:Y:S01]  /*7030*/  I2F.F16 R65, R15 ;  /* 0x0000000f00417306 */ /* 0x0001e20000200c00 */
[----:B------:R-:W-:-:S02]  /*7040*/  IADD3 R41, PT, PT, R18, -0x20, RZ ;  /* 0xffffffe012297810 */ /* 0x000fc40007ffe0ff */
[----:B------:R-:W-:Y:S02]  /*7050*/  LOP3.LUT R19, R19, 0x3f, RZ, 0xc0, !PT ;  /* 0x0000003f13137812 */ /* 0x000fe400078ec0ff */
[----:B----4-:R-:W-:Y:S02]  /*7060*/  SHF.R.U32.HI R18, RZ, 0x2, R32 ;  /* 0x00000002ff127819 */ /* 0x010fe40000011620 */
[----:B------:R-:W-:Y:S02]  /*7070*/  IADD3 R43, PT, PT, R17, -0x20, RZ ;  /* 0xffffffe0112b7810 */ /* 0x000fe40007ffe0ff */
[----:B0-----:R-:W-:Y:S02]  /*7080*/  IADD3 R15, PT, PT, R14, -0x20, RZ ;  /* 0xffffffe00e0f7810 */ /* 0x001fe40007ffe0ff */
[----:B------:R-:W-:Y:S01]  /*7090*/  IADD3 R14, PT, PT, R16, -0x20, RZ ;  /* 0xffffffe0100e7810 */ /* 0x000fe20007ffe0ff */
[----:B------:R-:W-:Y:S01]  /*70a0*/  IMAD.WIDE R16, R97, 0x4, R20 ;  /* 0x0000000461107825 */ /* 0x000fe200078e0214 */
[----:B------:R-:W-:-:S02]  /*70b0*/  IADD3 R19, PT, PT, R19, -0x20, RZ ;  /* 0xffffffe013137810 */ /* 0x000fc40007ffe0ff */
[----:B------:R-:W-:Y:S02]  /*70c0*/  LOP3.LUT R18, R18, 0x3f, RZ, 0xc0, !PT ;  /* 0x0000003f12127812 */ /* 0x000fe400078ec0ff */
[----:B------:R0:W-:Y:S01]  /*70d0*/  I2F.F16 R64, R19 ;  /* 0x0000001300407306 */ /* 0x0001e20000200c00 */
[----:B------:R-:W-:Y:S01]  /*70e0*/  IMAD.WIDE R46, R97, 0x4, R16 ;  /* 0x00000004612e7825 */ /* 0x000fe200078e0210 */
[----:B------:R-:W-:Y:S02]  /*70f0*/  IADD3 R117, PT, PT, R18, -0x20, RZ ;  /* 0xffffffe012757810 */ /* 0x000fe40007ffe0ff */
[----:B0-----:R-:W2:Y:S01]  /*7100*/  LDG.E.128.CONSTANT R16, desc[UR8][R16.64] ;  /* 0x0000000810107981 */ /* 0x001ea2000c1e9d00 */
[----:B------:R-:W-:Y:S02]  /*7110*/  LOP3.LUT R2, R2, 0x3f, RZ, 0xc0, !PT ;  /* 0x0000003f02027812 */ /* 0x000fe400078ec0ff */
[----:B------:R-:W-:Y:S02]  /*7120*/  LOP3.LUT R12, R12, 0x3f, RZ, 0xc0, !PT ;  /* 0x0000003f0c0c7812 */ /* 0x000fe400078ec0ff */
[----:B------:R-:W-:-:S02]  /*7130*/  IADD3 R2, PT, PT, R2, -0x20, RZ ;  /* 0xffffffe002027810 */ /* 0x000fc40007ffe0ff */
        /* <DEDUP_REMOVED lines=8> */
[----:B------:R0:W-:Y:S02]  /*71c0*/  I2F.F16 R74, R2 ;  /* 0x00000002004a7306 */ /* 0x0001e40000200c00 */
[----:B------:R-:W-:-:S02]  /*71d0*/  IADD3 R12, PT, PT, R12, -0x20, RZ ;  /* 0xffffffe00c0c7810 */ /* 0x000fc40007ffe0ff */
[----:B0-----:R-:W-:-:S04]  /*71e0*/  SHF.R.U32.HI R2, RZ, 0xa, R30 ;  /* 0x0000000aff027819 */ /* 0x001fc8000001161e */
[----:B------:R0:W-:Y:S01]  /*71f0*/  I2F.F16 R71, R12 ;  /* 0x0000000c00477306 */ /* 0x0001e20000200c00 */
[----:B------:R-:W-:Y:S02]  /*7200*/  LOP3.LUT R2, R2, 0x3f, RZ, 0xc0, !PT ;  /* 0x0000003f02027812 */ /* 0x000fe400078ec0ff */
[--C-:B0-----:R-:W-:Y:S02]  /*7210*/  SHF.R.U32.HI R12, RZ, 0x4, R31.reuse ;  /* 0x00000004ff0c7819 */ /* 0x101fe4000001161f */
[----:B------:R-:W-:Y:S02]  /*7220*/  IADD3 R63, PT, PT, R2, -0x20, RZ ;  /* 0xffffffe0023f7810 */ /* 0x000fe40007ffe0ff */
[----:B------:R-:W-:Y:S02]  /*7230*/  LOP3.LUT R12, R12, 0x3f, RZ, 0xc0, !PT ;  /* 0x0000003f0c0c7812 */ /* 0x000fe400078ec0ff */
[----:B------:R-:W-:Y:S02]  /*7240*/  SHF.R.U32.HI R2, RZ, 0xa, R31 ;  /* 0x0000000aff027819 */ /* 0x000fe4000001161f */
[----:B------:R-:W-:-:S02]  /*7250*/  IADD3 R82, PT, PT, R12, -0x20, RZ ;  /* 0xffffffe00c527810 */ /* 0x000fc40007ffe0ff */
[----:B------:R-:W-:Y:S02]  /*7260*/  LOP3.LUT R12, R2, 0x3f, RZ, 0xc0, !PT ;  /* 0x0000003f020c7812 */ /* 0x000fe400078ec0ff */
[--C-:B------:R-:W-:Y:S02]  /*7270*/  SHF.R.U32.HI R2, RZ, 0x10, R28.reuse ;  /* 0x00000010ff027819 */ /* 0x100fe4000001161c */
[----:B------:R-:W-:Y:S02]  /*7280*/  IADD3 R61, PT, PT, R12, -0x20, RZ ;  /* 0xffffffe00c3d7810 */ /* 0x000fe40007ffe0ff */
[----:B------:R-:W-:Y:S02]  /*7290*/  SHF.R.U32.HI R12, RZ, 0x16, R28 ;  /* 0x00000016ff0c7819 */ /* 0x000fe4000001161c */
[----:B------:R-:W-:-:S04]  /*72a0*/  SHF.R.U32 R28, R28, 0x1c, R32 ;  /* 0x0000001c1c1c7819 */ /* 0x000fc80000001620 */
[----:B------:R-:W-:-:S04]  /*72b0*/  LOP3.LUT R28, R28, 0x3f, RZ, 0xc0, !PT ;  /* 0x0000003f1c1c7812 */ /* 0x000fc800078ec0ff */
[----:B------:R-:W-:Y:S02]  /*72c0*/  IADD3 R28, PT, PT, R28, -0x20, RZ ;  /* 0xffffffe01c1c7810 */ /* 0x000fe40007ffe0ff */
[----:B------:R-:W-:Y:S02]  /*72d0*/  SHF.R.U32 R29, R29, 0x1c, R33 ;  /* 0x0000001c1d1d7819 */ /* 0x000fe40000001621 */
[----:B------:R0:W-:Y:S02]  /*72e0*/  I2F.F16 R54, R28 ;  /* 0x0000001c00367306 */ /* 0x0001e40000200c00 */
[----:B------:R-:W-:Y:S02]  /*72f0*/  LOP3.LUT R29, R29, 0x3f, RZ, 0xc0, !PT ;  /* 0x0000003f1d1d7812 */ /* 0x000fe400078ec0ff */
[----:B0-----:R-:W-:-:S04]  /*7300*/  SHF.R.U32.HI R28, RZ, 0x2, R34 ;  /* 0x00000002ff1c7819 */ /* 0x001fc80000011622 */
[----:B------:R-:W-:Y:S02]  /*7310*/  LOP3.LUT R28, R28, 0x3f, RZ, 0xc0, !PT ;  /* 0x0000003f1c1c7812 */ /* 0x000fe400078ec0ff */
[----:B------:R-:W-:Y:S02]  /*7320*/  IADD3 R29, PT, PT, R29, -0x20, RZ ;  /* 0xffffffe01d1d7810 */ /* 0x000fe40007ffe0ff */
[----:B------:R-:W-:Y:S02]  /*7330*/  IADD3 R115, PT, PT, R28, -0x20, RZ ;  /* 0xffffffe01c737810 */ /* 0x000fe40007ffe0ff */
[----:B------:R-:W-:Y:S02]  /*7340*/  LOP3.LUT R2, R2, 0x3f, RZ, 0xc0, !PT ;  /* 0x0000003f02027812 */ /* 0x000fe400078ec0ff */
[----:B------:R-:W-:Y:S02]  /*7350*/  SHF.R.U32.HI R28, RZ, 0x2, R35 ;  /* 0x00000002ff1c7819 */ /* 0x000fe40000011623 */
[----:B------:R-:W-:Y:S01]  /*7360*/  LOP3.LUT R22, R22, 0x3f, RZ, 0xc0, !PT ;  /* 0x0000003f16167812 */ /* 0x000fe200078ec0ff */
[----:B------:R0:W-:Y:S01]  /*7370*/  I2F.F16 R56, R29 ;  /* 0x0000001d00387306 */ /* 0x0001e20000200c00 */
[----:B------:R-:W-:-:S02]  /*7380*/  IADD3 R2, PT, PT, R2, -0x20, RZ ;  /* 0xffffffe002027810 */ /* 0x000fc40007ffe0ff */
[----:B------:R-:W-:Y:S02]  /*7390*/  IADD3 R22, PT, PT, R22, -0x20, RZ ;  /* 0xffffffe016167810 */ /* 0x000fe40007ffe0ff */
[----:B------:R-:W-:Y:S02]  /*73a0*/  LOP3.LUT R12, R12, 0x3f, RZ, 0xc0, !PT ;  /* 0x0000003f0c0c7812 */ /* 0x000fe400078ec0ff */
[----:B0-----:R-:W-:Y:S02]  /*73b0*/  LOP3.LUT R29, R28, 0x3f, RZ, 0xc0, !PT ;  /* 0x0000003f1c1d7812 */ /* 0x001fe400078ec0ff */
[----:B------:R-:W-:Y:S01]  /*73c0*/  SHF.R.U32.HI R28, RZ, 0x8, R32 ;  /* 0x00000008ff1c7819 */ /* 0x000fe20000011620 */
[----:B------:R0:W-:Y:S01]  /*73d0*/  I2F.F16 R49, R2 ;  /* 0x0000000200317306 */ /* 0x0001e20000200c00 */
[----:B------:R-:W-:Y:S02]  /*73e0*/  IADD3 R91, PT, PT, R29, -0x20, RZ ;  /* 0xffffffe01d5b7810 */ /* 0x000fe40007ffe0ff */
[----:B------:R-:W-:-:S02]  /*73f0*/  LOP3.LUT R28, R28, 0x3f, RZ, 0xc0, !PT ;  /* 0x0000003f1c1c7812 */ /* 0x000fc400078ec0ff */
[----:B------:R-:W-:-:S03]  /*7400*/  SHF.R.U32.HI R29, RZ, 0xe, R32 ;  /* 0x0000000eff1d7819 */ /* 0x000fc60000011620 */
[----:B------:R4:W3:Y:S01]  /*7410*/  I2F.F16 R73, R22 ;  /* 0x0000001600497306 */ /* 0x0008e20000200c00 */
[----:B0-----:R-:W-:Y:S02]  /*7420*/  SHF.R.U32.HI R2, RZ, 0x16, R30 ;  /* 0x00000016ff027819 */ /* 0x001fe4000001161e */
[----:B------:R-:W-:Y:S02]  /*7430*/  IADD3 R12, PT, PT, R12, -0x20, RZ ;  /* 0xffffffe00c0c7810 */ /* 0x000fe40007ffe0ff */
[----:B------:R-:W-:Y:S02]  /*7440*/  LOP3.LUT R2, R2, 0x3f, RZ, 0xc0, !PT ;  /* 0x0000003f02027812 */ /* 0x000fe400078ec0ff */
[----:B------:R-:W-:Y:S01]  /*7450*/  IADD3 R28, PT, PT, R28, -0x20, RZ ;  /* 0xffffffe01c1c7810 */ /* 0x000fe20007ffe0ff */
[----:B----4-:R-:W4:Y:S01]  /*7460*/  LDG.E.128.CONSTANT R20, desc[UR8][R46.64] ;  /* 0x000000082e147981 */ /* 0x010f22000c1e9d00 */
[----:B------:R-:W-:Y:S02]  /*7470*/  SHF.R.U32 R30, R30, 0x1c, R34 ;  /* 0x0000001c1e1e7819 */ /* 0x000fe40000001622 */
[----:B------:R-:W-:Y:S01]  /*7480*/  LOP3.LUT R29, R29, 0x3f, RZ, 0xc0, !PT ;  /* 0x0000003f1d1d7812 */ /* 0x000fe200078ec0ff */
[----:B------:R0:W3:Y:S01]  /*7490*/  I2F.F16 R40, R12 ;  /* 0x0000000c00287306 */ /* 0x0000e20000200c00 */
[----:B------:R-:W-:-:S02]  /*74a0*/  SHF.R.U32.HI R38, RZ, 0x2, R33 ;  /* 0x00000002ff267819 */ /* 0x000fc40000011621 */
[----:B------:R-:W-:Y:S02]  /*74b0*/  LOP3.LUT R30, R30, 0x3f, RZ, 0xc0, !PT ;  /* 0x0000003f1e1e7812 */ /* 0x000fe400078ec0ff */
[----:B------:R-:W-:-:S03]  /*74c0*/  IADD3 R29, PT, PT, R29, -0x20, RZ ;  /* 0xffffffe01d1d7810 */ /* 0x000fc60007ffe0ff */
[----:B------:R5:W-:Y:S01]  /*74d0*/  I2F.F16 R55, R28 ;  /* 0x0000001c00377306 */ /* 0x000be20000200c00 */
[----:B0-----:R-:W-:Y:S02]  /*74e0*/  IADD3 R12, PT, PT, R2, -0x20, RZ ;  /* 0xffffffe0020c7810 */ /* 0x001fe40007ffe0ff */
[----:B------:R-:W-:Y:S02]  /*74f0*/  SHF.R.U32.HI R2, RZ, 0x16, R31 ;  /* 0x00000016ff027819 */ /* 0x000fe4000001161f */
[--C-:B------:R-:W-:Y:S02]  /*7500*/  SHF.R.U32 R31, R31, 0x1c, R35.reuse ;  /* 0x0000001c1f1f7819 */ /* 0x100fe40000001623 */
[----:B-----5:R-:W-:Y:S01]  /*7510*/  SHF.R.U32.HI R28, RZ, 0x8, R35 ;  /* 0x00000008ff1c7819 */ /* 0x020fe20000011623 */
[----:B------:R0:W-:Y:S01]  /*7520*/  I2F.F16 R66, R29 ;  /* 0x0000001d00427306 */ /* 0x0001e20000200c00 */
[----:B------:R-:W-:Y:S02]  /*7530*/  LOP3.LUT R38, R38, 0x3f, RZ, 0xc0, !PT ;  /* 0x0000003f26267812 */ /* 0x000fe400078ec0ff */
[----:B------:R-:W-:-:S02]  /*7540*/  IADD3 R30, PT, PT, R30, -0x20, RZ ;  /* 0xffffffe01e1e7810 */ /* 0x000fc40007ffe0ff */
[----:B------:R-:W-:Y:S02]  /*7550*/  LOP3.LUT R28, R28, 0x3f, RZ, 0xc0, !PT ;  /* 0x0000003f1c1c7812 */ /* 0x000fe400078ec0ff */
[----:B------:R-:W-:Y:S02]  /*7560*/  LOP3.LUT R31, R31, 0x3f, RZ, 0xc0, !PT ;  /* 0x0000003f1f1f7812 */ /* 0x000fe400078ec0ff */
[----:B0-----:R-:W-:Y:S01]  /*7570*/  SHF.R.U32.HI R29, RZ, 0xe, R35 ;  /* 0x0000000eff1d7819 */ /* 0x001fe20000011623 */
[----:B------:R0:W-:Y:S01]  /*7580*/  I2F.F16 R58, R30 ;  /* 0x0000001e003a7306 */ /* 0x0001e20000200c00 */
[----:B------:R-:W-:Y:S02]  /*7590*/  IADD3 R38, PT, PT, R38, -0x20, RZ ;  /* 0xffffffe026267810 */ /* 0x000fe40007ffe0ff */
[----:B------:R-:W-:Y:S02]  /*75a0*/  IADD3 R51, PT, PT, R28, -0x20, RZ ;  /* 0xffffffe01c337810 */ /* 0x000fe40007ffe0ff */
[----:B------:R-:W-:-:S02]  /*75b0*/  IADD3 R31, PT, PT, R31, -0x20, RZ ;  /* 0xffffffe01f1f7810 */ /* 0x000fc40007ffe0ff */
[----:B------:R-:W-:Y:S02]  /*75c0*/  LOP3.LUT R29, R29, 0x3f, RZ, 0xc0, !PT ;  /* 0x0000003f1d1d7812 */ /* 0x000fe400078ec0ff */
[----:B0-----:R-:W-:Y:S02]  /*75d0*/  SHF.R.U32.HI R30, RZ, 0x8, R33 ;  /* 0x00000008ff1e7819 */ /* 0x001fe40000011621 */
[----:B------:R-:W-:Y:S01]  /*75e0*/  SHF.R.U32.HI R28, RZ, 0x8, R34 ;  /* 0x00000008ff1c7819 */ /* 0x000fe20000011622 */
[----:B------:R0:W-:Y:S01]  /*75f0*/  I2F.F16 R103, R38 ;  /* 0x0000002600677306 */ /* 0x0001e20000200c00 */
[----:B------:R-:W-:Y:S02]  /*7600*/  LEA.HI R42, R32, 0xffffffe0, RZ, 0x6 ;  /* 0xffffffe0202a7811 */ /* 0x000fe400078f30ff */
[----:B------:R-:W-:Y:S02]  /*7610*/  LOP3.LUT R30, R30, 0x3f, RZ, 0xc0, !PT ;  /* 0x0000003f1e1e7812 */ /* 0x000fe400078ec0ff */
[----:B------:R-:W-:-:S02]  /*7620*/  LOP3.LUT R28, R28, 0x3f, RZ, 0xc0, !PT ;  /* 0x0000003f1c1c7812 */ /* 0x000fc400078ec0ff */
[----:B------:R-:W-:Y:S01]  /*7630*/  SHF.R.U32.HI R32, RZ, 0x14, R32 ;  /* 0x00000014ff207819 */ /* 0x000fe20000011620 */
[----:B------:R5:W-:Y:S01]  /*7640*/  I2F.F16 R60, R31 ;  /* 0x0000001f003c7306 */ /* 0x000be20000200c00 */
[----:B0-----:R-:W-:Y:S02]  /*7650*/  IADD3 R38, PT, PT, R29, -0x20, RZ ;  /* 0xffffffe01d267810 */ /* 0x001fe40007ffe0ff */
[----:B------:R-:W-:Y:S02]  /*7660*/  SHF.R.U32.HI R29, RZ, 0xe, R34 ;  /* 0x0000000eff1d7819 */ /* 0x000fe40000011622 */
[----:B------:R-:W-:Y:S02]  /*7670*/  IADD3 R30, PT, PT, R30, -0x20, RZ ;  /* 0xffffffe01e1e7810 */ /* 0x000fe40007ffe0ff */
[----:B-----5:R-:W-:Y:S02]  /*7680*/  SHF.R.U32.HI R31, RZ, 0xe, R33 ;  /* 0x0000000eff1f7819 */ /* 0x020fe40000011621 */
[----:B------:R-:W-:-:S02]  /*7690*/  IADD3 R28, PT, PT, R28, -0x20, RZ ;  /* 0xffffffe01c1c7810 */ /* 0x000fc40007ffe0ff */
[----:B------:R-:W-:Y:S02]  /*76a0*/  LOP3.LUT R32, R32, 0x3f, RZ, 0xc0, !PT ;  /* 0x0000003f20207812 */ /* 0x000fe400078ec0ff */
[----:B------:R-:W-:Y:S02]  /*76b0*/  LOP3.LUT R31, R31, 0x3f, RZ, 0xc0, !PT ;  /* 0x0000003f1f1f7812 */ /* 0x000fe400078ec0ff */
[----:B------:R-:W-:Y:S01]  /*76c0*/  LOP3.LUT R29, R29, 0x3f, RZ, 0xc0, !PT ;  /* 0x0000003f1d1d7812 */ /* 0x000fe200078ec0ff */
[----:B------:R0:W-:Y:S01]  /*76d0*/  I2F.F16 R57, R30 ;  /* 0x0000001e00397306 */ /* 0x0001e20000200c00 */
[----:B------:R-:W-:Y:S02]  /*76e0*/  LEA.HI R48, R33, 0xffffffe0, RZ, 0x6 ;  /* 0xffffffe021307811 */ /* 0x000fe400078f30ff */
[----:B------:R-:W-:Y:S02]  /*76f0*/  IADD3 R32, PT, PT, R32, -0x20, RZ ;  /* 0xffffffe020207810 */ /* 0x000fe40007ffe0ff */
[----:B------:R-:W-:-:S02]  /*7700*/  SHF.R.U32.HI R33, RZ, 0x14, R33 ;  /* 0x00000014ff217819 */ /* 0x000fc40000011621 */
[----:B------:R-:W-:Y:S01]  /*7710*/  IADD3 R31, PT, PT, R31, -0x20, RZ ;  /* 0xffffffe01f1f7810 */ /* 0x000fe20007ffe0ff */
[----:B------:R5:W-:Y:S01]  /*7720*/  I2F.F16 R53, R28 ;  /* 0x0000001c00357306 */ /* 0x000be20000200c00 */
[----:B------:R-:W-:Y:S02]  /*7730*/  IADD3 R29, PT, PT, R29, -0x20, RZ ;  /* 0xffffffe01d1d7810 */ /* 0x000fe40007ffe0ff */
[----:B0-----:R-:W-:Y:S02]  /*7740*/  LOP3.LUT R30, R24, 0x3f, RZ, 0xc0, !PT ;  /* 0x0000003f181e7812 */ /* 0x001fe400078ec0ff */
[----:B------:R-:W-:Y:S02]  /*7750*/  LEA.HI R50, R34, 0xffffffe0, RZ, 0x6 ;  /* 0xffffffe022327811 */ /* 0x000fe400078f30ff */
[----:B-----5:R-:W-:Y:S01]  /*7760*/  LOP3.LUT R28, R25, 0x3f, RZ, 0xc0, !PT ;  /* 0x0000003f191c7812 */ /* 0x020fe200078ec0ff */
[----:B------:R0:W-:Y:S01]  /*7770*/  I2F.F16 R95, R32 ;  /* 0x00000020005f7306 */ /* 0x0001e20000200c00 */
[----:B------:R-:W-:-:S02]  /*7780*/  LOP3.LUT R33, R33, 0x3f, RZ, 0xc0, !PT ;  /* 0x0000003f21217812 */ /* 0x000fc400078ec0ff */
[----:B------:R-:W-:Y:S02]  /*7790*/  SHF.R.U32.HI R34, RZ, 0x14, R34 ;  /* 0x00000014ff227819 */ /* 0x000fe40000011622 */
[----:B------:R-:W-:-:S03]  /*77a0*/  IADD3 R76, PT, PT, R30, -0x20, RZ ;  /* 0xffffffe01e4c7810 */ /* 0x000fc60007ffe0ff */
[----:B------:R-:W-:Y:S01]  /*77b0*/  I2F.F16 R68, R31 ;  /* 0x0000001f00447306 */ /* 0x000fe20000200c00 */
[----:B0-----:R-:W-:Y:S02]  /*77c0*/  IADD3 R32, PT, PT, R28, -0x20, RZ ;  /* 0xffffffe01c207810 */ /* 0x001fe40007ffe0ff */
[----:B------:R-:W-:Y:S02]  /*77d0*/  IADD3 R33, PT, PT, R33, -0x20, RZ ;  /* 0xffffffe021217810 */ /* 0x000fe40007ffe0ff */
[----:B------:R-:W-:-:S03]  /*77e0*/  LOP3.LUT R34, R34, 0x3f, RZ, 0xc0, !PT ;  /* 0x0000003f22227812 */ /* 0x000fc600078ec0ff */
[----:B------:R0:W-:Y:S01]  /*77f0*/  I2F.F16 R62, R29 ;  /* 0x0000001d003e7306 */ /* 0x0001e20000200c00 */
[----:B------:R-:W-:Y:S01]  /*7800*/  IADD3 R34, PT, PT, R34, -0x20, RZ ;  /* 0xffffffe022227810 */ /* 0x000fe20007ffe0ff */
[----:B0-----:R-:W0:Y:S06]  /*7810*/  LDS.128 R28, [UR5+0x80] ;  /* 0x00008005ff1c7984 */ /* 0x001e2c0008000c00 */
[----:B------:R5:W-:Y:S01]  /*7820*/  I2F.F16 R89, R33 ;  /* 0x0000002100597306 */ /* 0x000be20000200c00 */
[----:B------:R-:W-:Y:S02]  /*7830*/  LEA.HI R52, R35, 0xffffffe0, RZ, 0x6 ;  /* 0xffffffe023347811 */ /* 0x000fe400078f30ff */
[----:B------:R-:W-:-:S02]  /*7840*/  SHF.R.U32.HI R35, RZ, 0x14, R35 ;  /* 0x00000014ff237819 */ /* 0x000fc40000011623 */
[----:B-1----:R-:W-:Y:S02]  /*7850*/  PRMT R112, R112, 0x5410, R77 ;  /* 0x0000541070707816 */ /* 0x002fe4000000004d */
[----:B-----5:R-:W-:Y:S01]  /*7860*/  LOP3.LUT R33, R27, 0x3f, RZ, 0xc0, !PT ;  /* 0x0000003f1b217812 */ /* 0x020fe200078ec0ff */
[----:B------:R1:W-:Y:S01]  /*7870*/  I2F.F16 R59, R34 ;  /* 0x00000022003b7306 */ /* 0x0003e20000200c00 */
[----:B------:R-:W-:Y:S02]  /*7880*/  LOP3.LUT R35, R35, 0x3f, RZ, 0xc0, !PT ;  /* 0x0000003f23237812 */ /* 0x000fe400078ec0ff */
[----:B------:R-:W-:Y:S02]  /*7890*/  LOP3.LUT R2, R2, 0x3f, RZ, 0xc0, !PT ;  /* 0x0000003f02027812 */ /* 0x000fe400078ec0ff */
[----:B---3--:R-:W-:-:S03]  /*78a0*/  PRMT R79, R79, 0x5410, R70 ;  /* 0x000054104f4f7816 */ /* 0x008fc60000000046 */
[----:B------:R3:W-:Y:S01]  /*78b0*/  I2F.F16 R77, R32 ;  /* 0x00000020004d7306 */ /* 0x0007e20000200c00 */
[----:B-1----:R-:W-:Y:S02]  /*78c0*/  IADD3 R34, PT, PT, R33, -0x20, RZ ;  /* 0xffffffe021227810 */ /* 0x002fe40007ffe0ff */
[----:B------:R-:W-:Y:S02]  /*78d0*/  LOP3.LUT R33, R26, 0x3f, RZ, 0xc0, !PT ;  /* 0x0000003f1a217812 */ /* 0x000fe400078ec0ff */
[----:B------:R-:W-:Y:S02]  /*78e0*/  IADD3 R35, PT, PT, R35, -0x20, RZ ;  /* 0xffffffe023237810 */ /* 0x000fe40007ffe0ff */
[----:B---3--:R-:W-:Y:S01]  /*78f0*/  SHF.R.U32.HI R32, RZ, 0x6, R24 ;  /* 0x00000006ff207819 */ /* 0x008fe20000011618 */
[----:B------:R-:W-:Y:S01]  /*7900*/  I2F.F16 R15, R15 ;  /* 0x0000000f000f7306 */ /* 0x000fe20000200c00 */
[----:B------:R-:W-:Y:S02]  /*7910*/  IADD3 R70, PT, PT, R33, -0x20, RZ ;  /* 0xffffffe021467810 */ /* 0x000fe40007ffe0ff */
[----:B------:R-:W-:-:S02]  /*7920*/  LOP3.LUT R32, R32, 0x3f, RZ, 0xc0, !PT ;  /* 0x0000003f20207812 */ /* 0x000fc400078ec0ff */
[----:B------:R-:W-:-:S03]  /*7930*/  SHF.R.U32.HI R33, RZ, 0xc, R24 ;  /* 0x0000000cff217819 */ /* 0x000fc60000011618 */
[----:B------:R-:W1:Y:S01]  /*7940*/  I2F.F16 R14, R14 ;  /* 0x0000000e000e7306 */ /* 0x000e620000200c00 */
[----:B------:R-:W-:Y:S02]  /*7950*/  IADD3 R2, PT, PT, R2, -0x20, RZ ;  /* 0xffffffe002027810 */ /* 0x000fe40007ffe0ff */
[----:B------:R-:W-:Y:S02]  /*7960*/  PRMT R108, R108, 0x5410, R73 ;  /* 0x000054106c6c7816 */ /* 0x000fe40000000049 */
[----:B------:R-:W-:-:S03]  /*7970*/  PRMT R106, R106, 0x5410, R69 ;  /* 0x000054106a6a7816 */ /* 0x000fc60000000045 */
[----:B------:R-:W-:Y:S01]  /*7980*/  I2F.F16 R43, R43 ;  /* 0x0000002b002b7306 */ /* 0x000fe20000200c00 */
[----:B------:R-:W-:Y:S02]  /*7990*/  PRMT R49, R49, 0x5410, R40 ;  /* 0x0000541031317816 */ /* 0x000fe40000000028 */
[----:B------:R-:W-:Y:S02]  /*79a0*/  IADD3 R73, PT, PT, R32, -0x20, RZ ;  /* 0xffffffe020497810 */ /* 0x000fe40007ffe0ff */
[----:B------:R-:W-:-:S03]  /*79b0*/  LOP3.LUT R40, R33, 0x3f, RZ, 0xc0, !PT ;  /* 0x0000003f21287812 */ /* 0x000fc600078ec0ff */
[----:B------:R-:W3:Y:S08]  /*79c0*/  I2F.F16 R12, R12 ;  /* 0x0000000c000c7306 */ /* 0x000ef00000200c00 */
[----:B------:R-:W-:Y:S08]  /*79d0*/  I2F.F16 R111, R111 ;  /* 0x0000006f006f7306 */ /* 0x000ff00000200c00 */
[----:B------:R-:W5:Y:S08]  /*79e0*/  I2F.F16 R92, R92 ;  /* 0x0000005c005c7306 */ /* 0x000f700000200c00 */
[----:B------:R-:W-:Y:S08]  /*79f0*/  I2F.F16 R107, R107 ;  /* 0x0000006b006b7306 */ /* 0x000ff00000200c00 */
[----:B------:R-:W0:Y:S08]  /*7a00*/  I2F.F16 R88, R88 ;  /* 0x0000005800587306 */ /* 0x000e300000200c00 */
[----:B------:R-:W-:Y:S08]  /*7a10*/  I2F.F16 R39, R35 ;  /* 0x0000002300277306 */ /* 0x000ff00000200c00 */
[----:B------:R2:W-:Y:S01]  /*7a20*/  I2F.F16 R69, R34 ;  /* 0x0000002200457306 */ /* 0x0005e20000200c00 */
[----:B-1----:R-:W-:-:S07]  /*7a30*/  PRMT R15, R15, 0x5410, R14 ;  /* 0x000054100f0f7816 */ /* 0x002fce000000000e */
[----:B------:R-:W-:Y:S01]  /*7a40*/  I2F.F16 R82, R82 ;  /* 0x0000005200527306 */ /* 0x000fe20000200c00 */
[----:B--2---:R-:W1:Y:S07]  /*7a50*/  LDS.128 R32, [UR5] ;  /* 0x00000005ff207984 */ /* 0x004e6e0008000c00 */
[----:B------:R-:W2:Y:S01]  /*7a60*/  I2F.F16 R61, R61 ;  /* 0x0000003d003d7306 */ /* 0x000ea20000200c00 */
[----:B------:R-:W-:-:S07]  /*7a70*/  SHF.R.U32.HI R14, RZ, 0x12, R24 ;  /* 0x00000012ff0e7819 */ /* 0x000fce0000011618 */
[----:B------:R-:W-:Y:S08]  /*7a80*/  I2F.F16 R41, R41 ;  /* 0x0000002900297306 */ /* 0x000ff00000200c00 */
[----:B------:R-:W1:Y:S01]  /*7a90*/  I2F.F16 R2, R2 ;  /* 0x0000000200027306 */ /* 0x000e620000200c00 */
[----:B---3--:R-:W-:Y:S02]  /*7aa0*/  PRMT R43, R43, 0x5410, R12 ;  /* 0x000054102b2b7816 */ /* 0x008fe4000000000c */
[----:B-----5:R-:W-:-:S02]  /*7ab0*/  PRMT R111, R111, 0x5410, R92 ;  /* 0x000054106f6f7816 */ /* 0x020fc4000000005c */
[----:B------:R-:W-:-:S03]  /*7ac0*/  PRMT R113, R113, 0x5410, R90 ;  /* 0x0000541071717816 */ /* 0x000fc6000000005a */
[----:B------:R-:W3:Y:S01]  /*7ad0*/  I2F.F16 R63, R63 ;  /* 0x0000003f003f7306 */ /* 0x000ee20000200c00 */
[----:B------:R-:W-:Y:S02]  /*7ae0*/  PRMT R109, R109, 0x5410, R86 ;  /* 0x000054106d6d7816 */ /* 0x000fe40000000056 */
[----:B------:R-:W-:Y:S02]  /*7af0*/  SHF.R.U32.HI R12, RZ, 0x18, R24 ;  /* 0x00000018ff0c7819 */ /* 0x000fe40000011618 */
[----:B------:R-:W-:Y:S02]  /*7b00*/  LOP3.LUT R14, R14, 0x3f, RZ, 0xc0, !PT ;  /* 0x0000003f0e0e7812 */ /* 0x000fe400078ec0ff */
[----:B0-----:R-:W-:Y:S02]  /*7b10*/  PRMT R107, R107, 0x5410, R88 ;  /* 0x000054106b6b7816 */ /* 0x001fe40000000058 */
[----:B------:R-:W-:Y:S02]  /*7b20*/  PRMT R110, R110, 0x5410, R75 ;  /* 0x000054106e6e7816 */ /* 0x000fe4000000004b */
[----:B--2---:R-:W-:-:S02]  /*7b30*/  PRMT R82, R82, 0x5410, R61 ;  /* 0x0000541052527816 */ /* 0x004fc4000000003d */
[----:B-1----:R-:W-:Y:S01]  /*7b40*/  PRMT R41, R41, 0x5410, R2 ;  /* 0x0000541029297816 */ /* 0x002fe20000000002 */
[-C--:B------:R-:W-:Y:S01]  /*7b50*/  HFMA2 R2, R113, R28.reuse, RZ ;  /* 0x0000001c71027231 */ /* 0x080fe200000000ff */
[----:B------:R-:W-:Y:S01]  /*7b60*/  LOP3.LUT R61, R12, 0x3f, RZ, 0xc0, !PT ;  /* 0x0000003f0c3d7812 */ /* 0x000fe200078ec0ff */
[-C--:B------:R-:W-:Y:S01]  /*7b70*/  HFMA2 R12, R111, R28.reuse, RZ.H0_H0 ;  /* 0x0000001c6f0c7231 */ /* 0x080fe200000400ff */
[----:B------:R-:W-:Y:S01]  /*7b80*/  IADD3 R75, PT, PT, R14, -0x20, RZ ;  /* 0xffffffe00e4b7810 */ /* 0x000fe20007ffe0ff */
[-C--:B------:R-:W-:Y:S02]  /*7b90*/  HFMA2 R14, R109, R28.reuse, RZ ;  /* 0x0000001c6d0e7231 */ /* 0x080fe400000000ff */
[----:B------:R-:W-:Y:S01]  /*7ba0*/  HFMA2 R28, R107, R28, RZ.H0_H0 ;  /* 0x0000001c6b1c7231 */ /* 0x000fe200000400ff */
[----:B------:R-:W-:Y:S02]  /*7bb0*/  PRMT R81, R81, 0x5410, R78 ;  /* 0x0000541051517816 */ /* 0x000fe4000000004e */
[----:B------:R-:W-:Y:S01]  /*7bc0*/  IADD3 R40, PT, PT, R40, -0x20, RZ ;  /* 0xffffffe028287810 */ /* 0x000fe20007ffe0ff */
[-C--:B------:R-:W-:Y:S01]  /*7bd0*/  HFMA2 R14, R108, R29.reuse, R14 ;  /* 0x0000001d6c0e7231 */ /* 0x080fe2000000000e */
[----:B------:R-:W-:Y:S01]  /*7be0*/  PRMT R83, R83, 0x5410, R64 ;  /* 0x0000541053537816 */ /* 0x000fe20000000040 */
[-C--:B------:R-:W-:Y:S01]  /*7bf0*/  HFMA2 R28, R106, R29.reuse, R28 ;  /* 0x0000001d6a1c7231 */ /* 0x080fe2000000001c */
[----:B---3--:R-:W-:Y:S01]  /*7c00*/  PRMT R80, R80, 0x5410, R63 ;  /* 0x0000541050507816 */ /* 0x008fe2000000003f */
[----:B------:R0:W-:Y:S01]  /*7c10*/  I2F.F16 R78, R40 ;  /* 0x00000028004e7306 */ /* 0x0001e20000200c00 */
[----:B------:R-:W-:-:S02]  /*7c20*/  HFMA2 R2, R112, R29, R2 ;  /* 0x0000001d70027231 */ /* 0x000fc40000000002 */
[----:B------:R-:W-:Y:S01]  /*7c30*/  HFMA2 R12, R110, R29, R12 ;  /* 0x0000001d6e0c7231 */ /* 0x000fe2000000000c */
[----:B------:R-:W-:Y:S01]  /*7c40*/  SHF.R.U32.HI R29, RZ, 0xc, R25 ;  /* 0x0000000cff1d7819 */ /* 0x000fe20000011619 */
[-C--:B------:R-:W-:Y:S01]  /*7c50*/  HFMA2 R28, R83, R30.reuse, R28 ;  /* 0x0000001e531c7231 */ /* 0x080fe2000000001c */
[----:B------:R-:W-:Y:S01]  /*7c60*/  PRMT R67, R67, 0x5410, R84 ;  /* 0x0000541043437816 */ /* 0x000fe20000000054 */
[----:B0-----:R-:W-:Y:S01]  /*7c70*/  HFMA2 R40, R81, R30, R14 ;  /* 0x0000001e51287231 */ /* 0x001fe2000000000e */
[----:B------:R-:W-:-:S03]  /*7c80*/  LOP3.LUT R29, R29, 0x3f, RZ, 0xc0, !PT ;  /* 0x0000003f1d1d7812 */ /* 0x000fc600078ec0ff */
[-C--:B------:R-:W-:Y:S02]  /*7c90*/  HFMA2 R14, R80, R31.reuse, R40 ;  /* 0x0000001f500e7231 */ /* 0x080fe40000000028 */
[----:B------:R-:W-:Y:S01]  /*7ca0*/  HFMA2 R40, R82, R31, R28 ;  /* 0x0000001f52287231 */ /* 0x000fe2000000001c */
[----:B------:R-:W-:Y:S01]  /*7cb0*/  SHF.R.U32.HI R28, RZ, 0x12, R25 ;  /* 0x00000012ff1c7819 */ /* 0x000fe20000011619 */
[-C--:B------:R-:W-:Y:S01]  /*7cc0*/  HFMA2 R2, R67, R30.reuse, R2 ;  /* 0x0000001e43027231 */ /* 0x080fe20000000002 */
[----:B------:R-:W-:Y:S01]  /*7cd0*/  PRMT R74, R74, 0x5410, R71 ;  /* 0x000054104a4a7816 */ /* 0x000fe20000000047 */
[----:B------:R-:W-:Y:S01]  /*7ce0*/  HFMA2 R12, R79, R30, R12 ;  /* 0x0000001e4f0c7231 */ /* 0x000fe2000000000c */
[----:B------:R-:W-:Y:S02]  /*7cf0*/  PRMT R72, R72, 0x5410, R65 ;  /* 0x0000541048487816 */ /* 0x000fe40000000041 */
[----:B------:R-:W-:Y:S02]  /*7d00*/  IADD3 R87, PT, PT, R29, -0x20, RZ ;  /* 0xffffffe01d577810 */ /* 0x000fe40007ffe0ff */
[----:B------:R-:W-:-:S02]  /*7d10*/  SHF.R.U32.HI R29, RZ, 0x18, R25 ;  /* 0x00000018ff1d7819 */ /* 0x000fc40000011619 */
[----:B------:R-:W-:Y:S01]  /*7d20*/  LOP3.LUT R30, R28, 0x3f, RZ, 0xc0, !PT ;  /* 0x0000003f1c1e7812 */ /* 0x000fe200078ec0ff */
[-C--:B------:R-:W-:Y:S01]  /*7d30*/  HFMA2 R2, R74, R31.reuse, R2 ;  /* 0x0000001f4a027231 */ /* 0x080fe20000000002 */
[----:B------:R-:W-:Y:S01]  /*7d40*/  IADD3 R61, PT, PT, R61, -0x20, RZ ;  /* 0xffffffe03d3d7810 */ /* 0x000fe20007ffe0ff */
[----:B------:R-:W-:Y:S01]  /*7d50*/  HFMA2 R12, R72, R31, R12 ;  /* 0x0000001f480c7231 */ /* 0x000fe2000000000c */
[----:B------:R-:W-:Y:S01]  /*7d60*/  LOP3.LUT R31, R29, 0x3f, RZ, 0xc0, !PT ;  /* 0x0000003f1d1f7812 */ /* 0x000fe200078ec0ff */
[-C--:B------:R-:W-:Y:S01]  /*7d70*/  HFMA2 R28, R113, R32.reuse, RZ ;  /* 0x00000020711c7231 */ /* 0x080fe200000000ff */
[----:B------:R-:W-:Y:S01]  /*7d80*/  IADD3 R90, PT, PT, R30, -0x20, RZ ;  /* 0xffffffe01e5a7810 */ /* 0x000fe20007ffe0ff */
[-C--:B------:R-:W-:Y:S02]  /*7d90*/  HFMA2 R29, R111, R32.reuse, RZ.H0_H0 ;  /* 0x000000206f1d7231 */ /* 0x080fe400000400ff */
[-C--:B------:R-:W-:Y:S01]  /*7da0*/  HFMA2 R30, R109, R32.reuse, RZ ;  /* 0x000000206d1e7231 */ /* 0x080fe200000000ff */
[----:B------:R0:W-:Y:S01]  /*7db0*/  I2F.F16 R71, R61 ;  /* 0x0000003d00477306 */ /* 0x0001e20000200c00 */
[----:B------:R-:W-:Y:S01]  /*7dc0*/  HFMA2 R32, R107, R32, RZ.H0_H0 ;  /* 0x000000206b207231 */ /* 0x000fe200000400ff */
[----:B------:R-:W-:Y:S01]  /*7dd0*/  SHF.R.U32.HI R63, RZ, 0x6, R25 ;  /* 0x00000006ff3f7819 */ /* 0x000fe20000011619 */
[----:B------:R-:W-:-:S02]  /*7de0*/  HFMA2 R28, R112, R33, R28 ;  /* 0x00000021701c7231 */ /* 0x000fc4000000001c */
[-C--:B------:R-:W-:Y:S02]  /*7df0*/  HFMA2 R29, R110, R33.reuse, R29 ;  /* 0x000000216e1d7231 */ /* 0x080fe4000000001d */
[-C--:B------:R-:W-:Y:S02]  /*7e00*/  HFMA2 R30, R108, R33.reuse, R30 ;  /* 0x000000216c1e7231 */ /* 0x080fe4000000001e */
[----:B------:R-:W-:Y:S01]  /*7e10*/  HFMA2 R32, R106, R33, R32 ;  /* 0x000000216a207231 */ /* 0x000fe20000000020 */
[----:B0-----:R-:W-:Y:S02]  /*7e20*/  SHF.R.U32.HI R61, RZ, 0x6, R27 ;  /* 0x00000006ff3d7819 */ /* 0x001fe4000001161b */
[----:B------:R-:W-:Y:S02]  /*7e30*/  LOP3.LUT R63, R63, 0x3f, RZ, 0xc0, !PT ;  /* 0x0000003f3f3f7812 */ /* 0x000fe400078ec0ff */
[----:B------:R-:W-:Y:S02]  /*7e40*/  IADD3 R84, PT, PT, R31, -0x20, RZ ;  /* 0xffffffe01f547810 */ /* 0x000fe40007ffe0ff */
[----:B------:R-:W-:-:S02]  /*7e50*/  LOP3.LUT R33, R61, 0x3f, RZ, 0xc0, !PT ;  /* 0x0000003f3d217812 */ /* 0x000fc400078ec0ff */
[----:B------:R-:W-:Y:S02]  /*7e60*/  SHF.R.U32.HI R31, RZ, 0x6, R26 ;  /* 0x00000006ff1f7819 */ /* 0x000fe4000001161a */
[----:B------:R-:W-:Y:S02]  /*7e70*/  IADD3 R63, PT, PT, R63, -0x20, RZ ;  /* 0xffffffe03f3f7810 */ /* 0x000fe40007ffe0ff */
[----:B------:R-:W-:Y:S02]  /*7e80*/  IADD3 R88, PT, PT, R33, -0x20, RZ ;  /* 0xffffffe021587810 */ /* 0x000fe40007ffe0ff */
[----:B------:R-:W-:Y:S01]  /*7e90*/  LOP3.LUT R33, R31, 0x3f, RZ, 0xc0, !PT ;  /* 0x0000003f1f217812 */ /* 0x000fe200078ec0ff */
[----:B------:R-:W0:Y:S01]  /*7ea0*/  I2F.F16 R48, R48 ;  /* 0x0000003000307306 */ /* 0x000e220000200c00 */
[-C--:B------:R-:W-:Y:S02]  /*7eb0*/  HFMA2 R61, R67, R34.reuse, R28 ;  /* 0x00000022433d7231 */ /* 0x080fe4000000001c */
[----:B------:R-:W-:-:S02]  /*7ec0*/  HFMA2 R32, R83, R34, R32 ;  /* 0x0000002253207231 */ /* 0x000fc40000000020 */
[-C--:B------:R-:W-:Y:S01]  /*7ed0*/  HFMA2 R64, R81, R34.reuse, R30 ;  /* 0x0000002251407231 */ /* 0x080fe2000000001e */
[----:B------:R-:W-:Y:S02]  /*7ee0*/  IADD3 R33, PT, PT, R33, -0x20, RZ ;  /* 0xffffffe021217810 */ /* 0x000fe40007ffe0ff */
[----:B------:R1:W-:Y:S01]  /*7ef0*/  I2F.F16 R86, R63 ;  /* 0x0000003f00567306 */ /* 0x0003e20000200c00 */
[----:B------:R-:W-:Y:S01]  /*7f00*/  HFMA2 R65, R82, R35, R32 ;  /* 0x0000002352417231 */ /* 0x000fe20000000020 */
[--C-:B------:R-:W-:Y:S01]  /*7f10*/  SHF.R.U32.HI R32, RZ, 0x12, R26.reuse ;  /* 0x00000012ff207819 */ /* 0x100fe2000001161a */
[----:B-1----:R-:W-:Y:S01]  /*7f20*/  HFMA2 R63, R79, R34, R29 ;  /* 0x000000224f3f7231 */ /* 0x002fe2000000001d */
[----:B------:R-:W-:-:S04]  /*7f30*/  SHF.R.U32.HI R34, RZ, 0xc, R26 ;  /* 0x0000000cff227819 */ /* 0x000fc8000001161a */
[----:B------:R-:W1:Y:S01]  /*7f40*/  I2F.F16 R91, R91 ;  /* 0x0000005b005b7306 */ /* 0x000e620000200c00 */
[----:B------:R-:W2:Y:S01]  /*7f50*/  LDS.128 R28, [UR5+0x10] ;  /* 0x00001005ff1c7984 */ /* 0x000ea20008000c00 */
[----:B------:R-:W-:Y:S02]  /*7f60*/  LOP3.LUT R34, R34, 0x3f, RZ, 0xc0, !PT ;  /* 0x0000003f22227812 */ /* 0x000fe400078ec0ff */
[----:B------:R-:W-:-:S04]  /*7f70*/  @!P0 PRMT R93, R37, 0x7610, R93 ;  /* 0x00007610255d8816 */ /* 0x000fc8000000005d */
[----:B------:R3:W-:Y:S01]  /*7f80*/  I2F.F16 R85, R33 ;  /* 0x0000002100557306 */ /* 0x0007e20000200c00 */
[----:B------:R-:W-:Y:S02]  /*7f90*/  @!P0 PRMT R96, R36, 0x7610, R96 ;  /* 0x0000761024608816 */ /* 0x000fe40000000060 */
[----:B------:R-:W-:Y:S02]  /*7fa0*/  IADD3 R34, PT, PT, R34, -0x20, RZ ;  /* 0xffffffe022227810 */ /* 0x000fe40007ffe0ff */
[----:B------:R-:W-:Y:S02]  /*7fb0*/  LOP3.LUT R32, R32, 0x3f, RZ, 0xc0, !PT ;  /* 0x0000003f20207812 */ /* 0x000fe400078ec0ff */
[----:B---3--:R-:W-:Y:S02]  /*7fc0*/  SHF.R.U32.HI R33, RZ, 0xc, R27 ;  /* 0x0000000cff217819 */ /* 0x008fe4000001161b */
[----:B------:R-:W-:Y:S02]  /*7fd0*/  @!P0 PRMT R93, R93, 0x7610, R37 ;  /* 0x000076105d5d8816 */ /* 0x000fe40000000025 */
[----:B------:R-:W-:-:S02]  /*7fe0*/  LOP3.LUT R33, R33, 0x3f, RZ, 0xc0, !PT ;  /* 0x0000003f21217812 */ /* 0x000fc400078ec0ff */
[----:B------:R-:W-:Y:S01]  /*7ff0*/  SHF.R.U32.HI R37, RZ, 0x12, R27 ;  /* 0x00000012ff257819 */ /* 0x000fe2000001161b */
[----:B------:R-:W3:Y:S01]  /*8000*/  I2F.F16 R42, R42 ;  /* 0x0000002a002a7306 */ /* 0x000ee20000200c00 */
[----:B------:R-:W-:Y:S01]  /*8010*/  @!P0 PRMT R96, R96, 0x7610, R36 ;  /* 0x0000761060608816 */ /* 0x000fe20000000024 */
[-C--:B------:R-:W-:Y:S01]  /*8020*/  HFMA2 R61, R74, R35.reuse, R61 ;  /* 0x000000234a3d7231 */ /* 0x080fe2000000003d */
[----:B0-----:R-:W-:Y:S01]  /*8030*/  PRMT R48, R89, 0x5410, R48 ;  /* 0x0000541059307816 */ /* 0x001fe20000000030 */
[-C--:B------:R-:W-:Y:S02]  /*8040*/  HFMA2 R63, R72, R35.reuse, R63 ;  /* 0x00000023483f7231 */ /* 0x080fe4000000003f */
[----:B------:R-:W-:Y:S01]  /*8050*/  HFMA2 R64, R80, R35, R64 ;  /* 0x0000002350407231 */ /* 0x000fe20000000040 */
[----:B------:R-:W-:Y:S01]  /*8060*/  IADD3 R36, PT, PT, R32, -0x20, RZ ;  /* 0xffffffe020247810 */ /* 0x000fe20007ffe0ff */
[----:B------:R0:W-:Y:S01]  /*8070*/  I2F.F16 R94, R34 ;  /* 0x00000022005e7306 */ /* 0x0001e20000200c00 */
[----:B------:R-:W-:-:S02]  /*8080*/  IADD3 R89, PT, PT, R33, -0x20, RZ ;  /* 0xffffffe021597810 */ /* 0x000fc40007ffe0ff */
[----:B------:R-:W-:Y:S02]  /*8090*/  PRMT R55, R55, 0x5410, R66 ;  /* 0x0000541037377816 */ /* 0x000fe40000000042 */
[----:B------:R-:W-:-:S03]  /*80a0*/  LOP3.LUT R66, R37, 0x3f, RZ, 0xc0, !PT ;  /* 0x0000003f25427812 */ /* 0x000fc600078ec0ff */
[----:B------:R-:W-:Y:S01]  /*80b0*/  I2F.F16 R52, R52 ;  /* 0x0000003400347306 */ /* 0x000fe20000200c00 */
[----:B0-----:R-:W0:Y:S01]  /*80c0*/  LDS.128 R32, [UR5+0x100] ;  /* 0x00010005ff207984 */ /* 0x001e220008000c00 */
[----:B------:R-:W-:Y:S02]  /*80d0*/  SHF.R.U32.HI R37, RZ, 0x18, R26 ;  /* 0x00000018ff257819 */ /* 0x000fe4000001161a */
[----:B-1----:R-:W-:-:S04]  /*80e0*/  PRMT R60, R60, 0x5410, R91 ;  /* 0x000054103c3c7816 */ /* 0x002fc8000000005b */
[----:B------:R-:W-:Y:S01]  /*80f0*/  I2F.F16 R51, R51 ;  /* 0x0000003300337306 */ /* 0x000fe20000200c00 */
[----:B------:R-:W-:-:S07]  /*8100*/  LOP3.LUT R37, R37, 0x3f, RZ, 0xc0, !PT ;  /* 0x0000003f25257812 */ /* 0x000fce00078ec0ff */
[----:B------:R-:W1:Y:S01]  /*8110*/  I2F.F16 R38, R38 ;  /* 0x0000002600267306 */ /* 0x000e620000200c00 */
[----:B------:R-:W-:-:S07]  /*8120*/  IADD3 R37, PT, PT, R37, -0x20, RZ ;  /* 0xffffffe025257810 */ /* 0x000fce0007ffe0ff */
[----:B------:R5:W-:Y:S01]  /*8130*/  I2F.F16 R91, R36 ;  /* 0x00000024005b7306 */ /* 0x000be20000200c00 */
[----:B------:R-:W-:Y:S02]  /*8140*/  PRMT R56, R56, 0x5410, R103 ;  /* 0x0000541038387816 */ /* 0x000fe40000000067 */
[----:B-----5:R-:W-:-:S04]  /*8150*/  SHF.R.U32.HI R36, RZ, 0x18, R27 ;  /* 0x00000018ff247819 */ /* 0x020fc8000001161b */
[----:B------:R-:W-:Y:S02]  /*8160*/  LOP3.LUT R36, R36, 0x3f, RZ, 0xc0, !PT ;  /* 0x0000003f24247812 */ /* 0x000fe400078ec0ff */
[----:B---3--:R-:W-:Y:S01]  /*8170*/  PRMT R42, R95, 0x5410, R42 ;  /* 0x000054105f2a7816 */ /* 0x008fe2000000002a */
[----:B------:R-:W3:Y:S01]  /*8180*/  I2F.F16 R117, R117 ;  /* 0x0000007500757306 */ /* 0x000ee20000200c00 */
[----:B-1----:R-:W-:Y:S02]  /*8190*/  PRMT R51, R51, 0x5410, R38 ;  /* 0x0000541033337816 */ /* 0x002fe40000000026 */
[----:B------:R-:W-:Y:S02]  /*81a0*/  PRMT R52, R39, 0x5410, R52 ;  /* 0x0000541027347816 */ /* 0x000fe40000000034 */
[----:B------:R-:W-:-:S03]  /*81b0*/  IADD3 R103, PT, PT, R36, -0x20, RZ ;  /* 0xffffffe024677810 */ /* 0x000fc60007ffe0ff */
[----:B------:R1:W-:Y:S08]  /*81c0*/  I2F.F16 R95, R37 ;  /* 0x00000025005f7306 */ /* 0x0003f00000200c00 */
[----:B------:R-:W5:Y:S01]  /*81d0*/  I2F.F16 R115, R115 ;  /* 0x0000007300737306 */ /* 0x000f620000200c00 */
[----:B-1----:R-:W1:Y:S01]  /*81e0*/  LDS.128 R36, [UR5+0x110] ;  /* 0x00011005ff247984 */ /* 0x002e620008000c00 */
[----:B---3--:R-:W-:Y:S01]  /*81f0*/  PRMT R54, R54, 0x5410, R117 ;  /* 0x0000541036367816 */ /* 0x008fe20000000075 */
[----:B--2---:R-:W-:-:S02]  /*8200*/  HFMA2 R61, R49, R28, R61 ;  /* 0x0000001c313d7231 */ /* 0x004fc4000000003d */
[-C--:B------:R-:W-:Y:S02]  /*8210*/  HFMA2 R63, R15, R28.reuse, R63 ;  /* 0x0000001c0f3f7231 */ /* 0x080fe4000000003f */
[-C--:B------:R-:W-:Y:S01]  /*8220*/  HFMA2 R64, R43, R28.reuse, R64 ;  /* 0x0000001c2b407231 */ /* 0x080fe20000000040 */
[----:B------:R-:W2:Y:S01]  /*8230*/  I2F.F16 R50, R50 ;  /* 0x0000003200327306 */ /* 0x000ea20000200c00 */
[----:B------:R-:W-:Y:S01]  /*8240*/  HFMA2 R65, R41, R28, R65 ;  /* 0x0000001c29417231 */ /* 0x000fe20000000041 */
[----:B------:R-:W-:Y:S02]  /*8250*/  PRMT R57, R57, 0x5410, R68 ;  /* 0x0000541039397816 */ /* 0x000fe40000000044 */
[----:B-----5:R-:W-:Y:S01]  /*8260*/  PRMT R58, R58, 0x5410, R115 ;  /* 0x000054103a3a7816 */ /* 0x020fe20000000073 */
[-C--:B------:R-:W-:Y:S01]  /*8270*/  HFMA2 R61, R54, R29.reuse, R61 ;  /* 0x0000001d363d7231 */ /* 0x080fe2000000003d */
[----:B------:R-:W-:Y:S01]  /*8280*/  PRMT R53, R53, 0x5410, R62 ;  /* 0x0000541035357816 */ /* 0x000fe2000000003e */
[----:B------:R-:W-:-:S02]  /*8290*/  HFMA2 R63, R56, R29, R63 ;  /* 0x0000001d383f7231 */ /* 0x000fc4000000003f */
[-C--:B------:R-:W-:Y:S02]  /*82a0*/  HFMA2 R64, R58, R29.reuse, R64 ;  /* 0x0000001d3a407231 */ /* 0x080fe40000000040 */
[----:B------:R-:W-:Y:S02]  /*82b0*/  HFMA2 R65, R60, R29, R65 ;  /* 0x0000001d3c417231 */ /* 0x000fe40000000041 */
[-C--:B------:R-:W-:Y:S02]  /*82c0*/  HFMA2 R61, R55, R30.reuse, R61 ;  /* 0x0000001e373d7231 */ /* 0x080fe4000000003d */
[-C--:B------:R-:W-:Y:S02]  /*82d0*/  HFMA2 R63, R57, R30.reuse, R63 ;  /* 0x0000001e393f7231 */ /* 0x080fe4000000003f */
[-C--:B------:R-:W-:Y:S02]  /*82e0*/  HFMA2 R64, R53, R30.reuse, R64 ;  /* 0x0000001e35407231 */ /* 0x080fe40000000040 */
[----:B------:R-:W-:-:S02]  /*82f0*/  HFMA2 R65, R51, R30, R65 ;  /* 0x0000001e33417231 */ /* 0x000fc40000000041 */
[-C--:B0-----:R-:W-:Y:S02]  /*8300*/  HFMA2 R28, R113, R32.reuse, RZ ;  /* 0x00000020711c7231 */ /* 0x081fe400000000ff */
[-C--:B------:R-:W-:Y:S02]  /*8310*/  HFMA2 R29, R111, R32.reuse, RZ.H0_H0 ;  /* 0x000000206f1d7231 */ /* 0x080fe400000400ff */
[-C--:B------:R-:W-:Y:S02]  /*8320*/  HFMA2 R30, R109, R32.reuse, RZ ;  /* 0x000000206d1e7231 */ /* 0x080fe400000000ff */
[----:B------:R-:W-:Y:S01]  /*8330*/  HFMA2 R32, R107, R32, RZ.H0_H0 ;  /* 0x000000206b207231 */ /* 0x000fe200000400ff */
[----:B--2---:R-:W-:Y:S01]  /*8340*/  PRMT R50, R59, 0x5410, R50 ;  /* 0x000054103b327816 */ /* 0x004fe20000000032 */
[-C--:B------:R-:W-:Y:S02]  /*8350*/  HFMA2 R29, R110, R33.reuse, R29 ;  /* 0x000000216e1d7231 */ /* 0x080fe4000000001d */
[----:B------:R-:W-:-:S02]  /*8360*/  HFMA2 R28, R112, R33, R28 ;  /* 0x00000021701c7231 */ /* 0x000fc4000000001c */
[-C--:B------:R-:W-:Y:S02]  /*8370*/  HFMA2 R32, R106, R33.reuse, R32 ;  /* 0x000000216a207231 */ /* 0x080fe40000000020 */
[----:B------:R-:W-:Y:S01]  /*8380*/  HFMA2 R30, R108, R33, R30 ;  /* 0x000000216c1e7231 */ /* 0x000fe2000000001e */
[----:B------:R-:W-:Y:S01]  /*8390*/  SHF.R.U32 R24, R24, 0x1e, R16 ;  /* 0x0000001e18187819 */ /* 0x000fe20000001610 */
[-C--:B------:R-:W-:Y:S02]  /*83a0*/  HFMA2 R59, R42, R31.reuse, R61 ;  /* 0x0000001f2a3b7231 */ /* 0x080fe4000000003d */
[-C--:B------:R-:W-:Y:S02]  /*83b0*/  HFMA2 R61, R48, R31.reuse, R63 ;  /* 0x0000001f303d7231 */ /* 0x080fe4000000003f */
[----:B------:R-:W-:Y:S02]  /*83c0*/  HFMA2 R62, R50, R31, R64 ;  /* 0x0000001f323e7231 */ /* 0x000fe40000000040 */
[----:B------:R-:W-:-:S02]  /*83d0*/  HFMA2 R29, R79, R34, R29 ;  /* 0x000000224f1d7231 */ /* 0x000fc4000000001d */
[-C--:B------:R-:W-:Y:S02]  /*83e0*/  HFMA2 R28, R67, R34.reuse, R28 ;  /* 0x00000022431c7231 */ /* 0x080fe4000000001c */
[----:B------:R-:W-:Y:S02]  /*83f0*/  HFMA2 R63, R52, R31, R65 ;  /* 0x0000001f343f7231 */ /* 0x000fe40000000041 */
[-C--:B------:R-:W-:Y:S02]  /*8400*/  HFMA2 R30, R81, R34.reuse, R30 ;  /* 0x00000022511e7231 */ /* 0x080fe4000000001e */
[----:B------:R-:W-:Y:S01]  /*8410*/  HFMA2 R32, R83, R34, R32 ;  /* 0x0000002253207231 */ /* 0x000fe20000000020 */
[----:B------:R-:W-:Y:S01]  /*8420*/  SHF.R.U32.HI R31, RZ, 0x4, R16 ;  /* 0x00000004ff1f7819 */ /* 0x000fe20000011610 */
[-C--:B------:R-:W-:Y:S01]  /*8430*/  HFMA2 R29, R72, R35.reuse, R29 ;  /* 0x00000023481d7231 */ /* 0x080fe2000000001d */
[----:B------:R-:W-:Y:S01]  /*8440*/  LOP3.LUT R24, R24, 0x3f, RZ, 0xc0, !PT ;  /* 0x0000003f18187812 */ /* 0x000fe200078ec0ff */
[-C--:B------:R-:W-:Y:S01]  /*8450*/  HFMA2 R28, R74, R35.reuse, R28 ;  /* 0x000000234a1c7231 */ /* 0x080fe2000000001c */
[----:B------:R-:W-:Y:S01]  /*8460*/  LOP3.LUT R33, R31, 0x3f, RZ, 0xc0, !PT ;  /* 0x0000003f1f217812 */ /* 0x000fe200078ec0ff */
[----:B------:R-:W-:-:S02]  /*8470*/  HFMA2 R30, R80, R35, R30 ;  /* 0x00000023501e7231 */ /* 0x000fc4000000001e */
[----:B------:R-:W-:Y:S01]  /*8480*/  HFMA2 R35, R82, R35, R32 ;  /* 0x0000002352237231 */ /* 0x000fe20000000020 */
[----:B------:R-:W-:Y:S01]  /*8490*/  IADD3 R31, PT, PT, R24, -0x20, RZ ;  /* 0xffffffe0181f7810 */ /* 0x000fe20007ffe0ff */
[-C--:B-1----:R-:W-:Y:S02]  /*84a0*/  HFMA2 R24, R15, R36.reuse, R29 ;  /* 0x000000240f187231 */ /* 0x082fe4000000001d */
[-C--:B------:R-:W-:Y:S02]  /*84b0*/  HFMA2 R29, R43, R36.reuse, R30 ;  /* 0x000000242b1d7231 */ /* 0x080fe4000000001e */
[-C--:B------:R-:W-:Y:S02]  /*84c0*/  HFMA2 R30, R41, R36.reuse, R35 ;  /* 0x00000024291e7231 */ /* 0x080fe40000000023 */
[----:B------:R-:W-:Y:S02]  /*84d0*/  HFMA2 R28, R49, R36, R28 ;  /* 0x00000024311c7231 */ /* 0x000fe4000000001c */
[----:B------:R-:W-:-:S02]  /*84e0*/  HFMA2 R24, R56, R37, R24 ;  /* 0x0000002538187231 */ /* 0x000fc40000000018 */
[-C--:B------:R-:W-:Y:S01]  /*84f0*/  HFMA2 R36, R58, R37.reuse, R29 ;  /* 0x000000253a247231 */ /* 0x080fe2000000001d */
[----:B------:R0:W-:Y:S01]  /*8500*/  I2F.F16 R32, R31 ;  /* 0x0000001f00207306 */ /* 0x0001e20000200c00 */
[-C--:B------:R-:W-:Y:S02]  /*8510*/  HFMA2 R115, R54, R37.reuse, R28 ;  /* 0x0000002536737231 */ /* 0x080fe4000000001c */
[----:B------:R-:W-:Y:S02]  /*8520*/  HFMA2 R37, R60, R37, R30 ;  /* 0x000000253c257231 */ /* 0x000fe4000000001e */
[----:B0-----:R-:W0:Y:S01]  /*8530*/  LDS.128 R28, [UR5+0x180] ;  /* 0x00018005ff1c7984 */ /* 0x001e220008000c00 */
[--C-:B------:R-:W-:Y:S02]  /*8540*/  SHF.R.U32.HI R34, RZ, 0xa, R16.reuse ;  /* 0x0000000aff227819 */ /* 0x100fe40000011610 */
[--C-:B------:R-:W-:Y:S02]  /*8550*/  SHF.R.U32.HI R35, RZ, 0x10, R16.reuse ;  /* 0x00000010ff237819 */ /* 0x100fe40000011610 */
[----:B------:R-:W-:-:S02]  /*8560*/  SHF.R.U32.HI R116, RZ, 0x16, R16 ;  /* 0x00000016ff747819 */ /* 0x000fc40000011610 */
[----:B------:R-:W-:Y:S02]  /*8570*/  LOP3.LUT R34, R34, 0x3f, RZ, 0xc0, !PT ;  /* 0x0000003f22227812 */ /* 0x000fe400078ec0ff */
[----:B------:R-:W-:Y:S02]  /*8580*/  LOP3.LUT R35, R35, 0x3f, RZ, 0xc0, !PT ;  /* 0x0000003f23237812 */ /* 0x000fe400078ec0ff */
[----:B------:R-:W-:Y:S02]  /*8590*/  LOP3.LUT R116, R116, 0x3f, RZ, 0xc0, !PT ;  /* 0x0000003f74747812 */ /* 0x000fe400078ec0ff */
[----:B------:R-:W-:Y:S02]  /*85a0*/  SHF.R.U32 R25, R25, 0x1e, R17 ;  /* 0x0000001e19197819 */ /* 0x000fe40000001611 */
[----:B------:R-:W-:Y:S02]  /*85b0*/  IADD3 R114, PT, PT, R34, -0x20, RZ ;  /* 0xffffffe022727810 */ /* 0x000fe40007ffe0ff */
[----:B------:R-:W-:-:S02]  /*85c0*/  IADD3 R34, PT, PT, R35, -0x20, RZ ;  /* 0xffffffe023227810 */ /* 0x000fc40007ffe0ff */
[----:B------:R-:W-:Y:S01]  /*85d0*/  IADD3 R35, PT, PT, R116, -0x20, RZ ;  /* 0xffffffe074237810 */ /* 0x000fe20007ffe0ff */
[-C--:B------:R-:W-:Y:S01]  /*85e0*/  HFMA2 R24, R57, R38.reuse, R24 ;  /* 0x0000002639187231 */ /* 0x080fe20000000018 */
[----:B------:R-:W-:Y:S01]  /*85f0*/  LOP3.LUT R116, R25, 0x3f, RZ, 0xc0, !PT ;  /* 0x0000003f19747812 */ /* 0x000fe200078ec0ff */
[-C--:B------:R-:W-:Y:S02]  /*8600*/  HFMA2 R25, R55, R38.reuse, R115 ;  /* 0x0000002637197231 */ /* 0x080fe40000000073 */
[-C--:B------:R-:W-:Y:S02]  /*8610*/  HFMA2 R37, R51, R38.reuse, R37 ;  /* 0x0000002633257231 */ /* 0x080fe40000000025 */
[----:B------:R-:W-:Y:S01]  /*8620*/  HFMA2 R36, R53, R38, R36 ;  /* 0x0000002635247231 */ /* 0x000fe20000000024 */
[----:B------:R-:W-:Y:S02]  /*8630*/  SHF.R.U32.HI R38, RZ, 0x4, R17 ;  /* 0x00000004ff267819 */ /* 0x000fe40000011611 */
[----:B------:R-:W-:-:S02]  /*8640*/  IADD3 R115, PT, PT, R116, -0x20, RZ ;  /* 0xffffffe074737810 */ /* 0x000fc40007ffe0ff */
[----:B------:R-:W-:Y:S01]  /*8650*/  LOP3.LUT R116, R38, 0x3f, RZ, 0xc0, !PT ;  /* 0x0000003f26747812 */ /* 0x000fe200078ec0ff */
[-C--:B------:R-:W-:Y:S01]  /*8660*/  HFMA2 R38, R50, R39.reuse, R36 ;  /* 0x0000002732267231 */ /* 0x080fe20000000024 */
[--C-:B------:R-:W-:Y:S01]  /*8670*/  SHF.R.U32.HI R36, RZ, 0xa, R17.reuse ;  /* 0x0000000aff247819 */ /* 0x100fe20000011611 */
[-C--:B------:R-:W-:Y:S02]  /*8680*/  HFMA2 R25, R42, R39.reuse, R25 ;  /* 0x000000272a197231 */ /* 0x080fe40000000019 */
[-C--:B------:R-:W-:Y:S02]  /*8690*/  HFMA2 R24, R48, R39.reuse, R24 ;  /* 0x0000002730187231 */ /* 0x080fe40000000018 */
[----:B------:R-:W-:Y:S01]  /*86a0*/  HFMA2 R39, R52, R39, R37 ;  /* 0x0000002734277231 */ /* 0x000fe20000000025 */
[----:B------:R-:W-:Y:S01]  /*86b0*/  LOP3.LUT R117, R36, 0x3f, RZ, 0xc0, !PT ;  /* 0x0000003f24757812 */ /* 0x000fe200078ec0ff */
[----:B------:R-:W-:Y:S01]  /*86c0*/  HADD2 R36, R25.H0_H0, R25.H1_H1 ;  /* 0x3000001919247230 */ /* 0x000fe20000000800 */
[----:B------:R-:W-:Y:S01]  /*86d0*/  SHF.R.U32.HI R25, RZ, 0x10, R17 ;  /* 0x00000010ff197819 */ /* 0x000fe20000011611 */
[----:B------:R-:W-:Y:S01]  /*86e0*/  HADD2 R37, R24.H0_H0, R24.H1_H1 ;  /* 0x3000001818257230 */ /* 0x000fe20000000800 */
[----:B------:R-:W-:Y:S01]  /*86f0*/  SHF.R.U32 R26, R26, 0x1e, R18 ;  /* 0x0000001e1a1a7819 */ /* 0x000fe20000001612 */
[-C--:B0-----:R-:W-:Y:S01]  /*8700*/  HFMA2 R24, R111, R28.reuse, RZ.H0_H0 ;  /* 0x0000001c6f187231 */ /* 0x081fe200000400ff */
[----:B------:R-:W-:Y:S01]  /*8710*/  SHF.R.U32 R27, R27, 0x1e, R19 ;  /* 0x0000001e1b1b7819 */ /* 0x000fe20000001613 */
[-C--:B------:R-:W-:Y:S01]  /*8720*/  HFMA2 R113, R113, R28.reuse, RZ ;  /* 0x0000001c71717231 */ /* 0x080fe200000000ff */
[----:B------:R-:W-:Y:S01]  /*8730*/  IADD3 R118, PT, PT, R117, -0x20, RZ ;  /* 0xffffffe075767810 */ /* 0x000fe20007ffe0ff */
[----:B------:R-:W-:Y:S01]  /*8740*/  HFMA2 R110, R110, R29, R24 ;  /* 0x0000001d6e6e7231 */ /* 0x000fe20000000018 */
[----:B------:R-:W-:Y:S01]  /*8750*/  LOP3.LUT R119, R25, 0x3f, RZ, 0xc0, !PT ;  /* 0x0000003f19777812 */ /* 0x000fe200078ec0ff */
[----:B------:R-:W-:-:S02]  /*8760*/  HFMA2 R25, R109, R28, RZ ;  /* 0x0000001c6d197231 */ /* 0x000fc400000000ff */
[----:B------:R-:W-:Y:S01]  /*8770*/  HFMA2 R117, R107, R28, RZ.H0_H0 ;  /* 0x0000001c6b757231 */ /* 0x000fe200000400ff */
[----:B------:R-:W-:Y:S02]  /*8780*/  LOP3.LUT R26, R26, 0x3f, RZ, 0xc0, !PT ;  /* 0x0000003f1a1a7812 */ /* 0x000fe400078ec0ff */
[----:B------:R-:W-:Y:S02]  /*8790*/  LOP3.LUT R27, R27, 0x3f, RZ, 0xc0, !PT ;  /* 0x0000003f1b1b7812 */ /* 0x000fe400078ec0ff */
[----:B------:R-:W-:Y:S01]  /*87a0*/  SHF.R.U32.HI R24, RZ, 0x4, R19 ;  /* 0x00000004ff187819 */ /* 0x000fe20000011613 */
[-C--:B------:R-:W-:Y:S01]  /*87b0*/  HFMA2 R109, R112, R29.reuse, R113 ;  /* 0x0000001d706d7231 */ /* 0x080fe20000000071 */
[----:B------:R0:W-:Y:S01]  /*87c0*/  I2F.F16 R111, R118 ;  /* 0x00000076006f7306 */ /* 0x0001e20000200c00 */
[----:B------:R-:W-:Y:S01]  /*87d0*/  IADD3 R28, PT, PT, R119, -0x20, RZ ;  /* 0xffffffe0771c7810 */ /* 0x000fe20007ffe0ff */
[-C--:B------:R-:W-:Y:S02]  /*87e0*/  HFMA2 R113, R108, R29.reuse, R25 ;  /* 0x0000001d6c717231 */ /* 0x080fe40000000019 */
[----:B------:R-:W-:Y:S01]  /*87f0*/  HFMA2 R117, R106, R29, R117 ;  /* 0x0000001d6a757231 */ /* 0x000fe20000000075 */
[----:B------:R-:W-:-:S02]  /*8800*/  IADD3 R119, PT, PT, R27, -0x20, RZ ;  /* 0xffffffe01b777810 */ /* 0x000fc40007ffe0ff */
[----:B------:R-:W-:Y:S02]  /*8810*/  LOP3.LUT R29, R24, 0x3f, RZ, 0xc0, !PT ;  /* 0x0000003f181d7812 */ /* 0x000fe400078ec0ff */
[----:B0-----:R-:W-:Y:S02]  /*8820*/  IADD3 R118, PT, PT, R26, -0x20, RZ ;  /* 0xffffffe01a767810 */ /* 0x001fe40007ffe0ff */
[----:B------:R-:W0:Y:S01]  /*8830*/  LDS.128 R24, [UR5+0x190] ;  /* 0x00019005ff187984 */ /* 0x000e220008000c00 */
[-C--:B------:R-:W-:Y:S01]  /*8840*/  HFMA2 R109, R67, R30.reuse, R109 ;  /* 0x0000001e436d7231 */ /* 0x080fe2000000006d */
[----:B------:R-:W-:Y:S01]  /*8850*/  SHF.R.U32.HI R67, RZ, 0x4, R18 ;  /* 0x00000004ff437819 */ /* 0x000fe20000011612 */
[----:B------:R1:W-:Y:S03]  /*8860*/  I2F.F16 R112, R118 ;  /* 0x0000007600707306 */ /* 0x0003e60000200c00 */
[----:B------:R-:W-:Y:S01]  /*8870*/  LOP3.LUT R67, R67, 0x3f, RZ, 0xc0, !PT ;  /* 0x0000003f43437812 */ /* 0x000fe200078ec0ff */
[----:B------:R-:W-:-:S03]  /*8880*/  HFMA2 R113, R81, R30, R113 ;  /* 0x0000001e51717231 */ /* 0x000fc60000000071 */
[----:B-1----:R-:W-:Y:S01]  /*8890*/  IADD3 R118, PT, PT, R67, -0x20, RZ ;  /* 0xffffffe043767810 */ /* 0x002fe20007ffe0ff */
[----:B------:R1:W-:Y:S08]  /*88a0*/  I2F.F16 R106, R119 ;  /* 0x00000077006a7306 */ /* 0x0003f00000200c00 */
[----:B------:R2:W-:Y:S01]  /*88b0*/  I2F.F16 R81, R118 ;  /* 0x0000007600517306 */ /* 0x0005e20000200c00 */
[----:B-1----:R-:W-:-:S02]  /*88c0*/  @!P0 MOV R119, R13 ;  /* 0x0000000d00778202 */ /* 0x002fc40000000f00 */
[----:B--2---:R-:W-:-:S05]  /*88d0*/  @!P0 MOV R118, R0 ;  /* 0x0000000000768202 */ /* 0x004fca0000000f00 */
[----:B------:R1:W2:Y:S01]  /*88e0*/  @!P0 LDG.E.U16.CONSTANT R67, desc[UR8][R118.64] ;  /* 0x0000000876438981 */ /* 0x0002a2000c1e9500 */
[-C--:B------:R-:W-:Y:S02]  /*88f0*/  HFMA2 R79, R79, R30.reuse, R110 ;  /* 0x0000001e4f4f7231 */ /* 0x080fe4000000006e */
[----:B------:R-:W-:Y:S01]  /*8900*/  HFMA2 R117, R83, R30, R117 ;  /* 0x0000001e53757231 */ /* 0x000fe20000000075 */
[----:B------:R-:W-:Y:S01]  /*8910*/  SHF.R.U32.HI R30, RZ, 0x10, R18 ;  /* 0x00000010ff1e7819 */ /* 0x000fe20000011612 */
[-C--:B------:R-:W-:Y:S02]  /*8920*/  HFMA2 R109, R74, R31.reuse, R109 ;  /* 0x0000001f4a6d7231 */ /* 0x080fe4000000006d */
[-C--:B------:R-:W-:Y:S02]  /*8930*/  HFMA2 R79, R72, R31.reuse, R79 ;  /* 0x0000001f484f7231 */ /* 0x080fe4000000004f */
[-C--:B------:R-:W-:Y:S01]  /*8940*/  HFMA2 R113, R80, R31.reuse, R113 ;  /* 0x0000001f50717231 */ /* 0x080fe20000000071 */
[----:B------:R-:W-:Y:S01]  /*8950*/  LOP3.LUT R30, R30, 0x3f, RZ, 0xc0, !PT ;  /* 0x0000003f1e1e7812 */ /* 0x000fe200078ec0ff */
[----:B------:R-:W-:-:S02]  /*8960*/  HFMA2 R117, R82, R31, R117 ;  /* 0x0000001f52757231 */ /* 0x000fc40000000075 */
[-C--:B0-----:R-:W-:Y:S02]  /*8970*/  HFMA2 R109, R49, R24.reuse, R109 ;  /* 0x00000018316d7231 */ /* 0x081fe4000000006d */
[-C--:B------:R-:W-:Y:S01]  /*8980*/  HFMA2 R79, R15, R24.reuse, R79 ;  /* 0x000000180f4f7231 */ /* 0x080fe2000000004f */
[----:B------:R-:W-:Y:S01]  /*8990*/  IADD3 R83, PT, PT, R30, -0x20, RZ ;  /* 0xffffffe01e537810 */ /* 0x000fe20007ffe0ff */
[-C--:B------:R-:W-:Y:S02]  /*89a0*/  HFMA2 R113, R43, R24.reuse, R113 ;  /* 0x000000182b717231 */ /* 0x080fe40000000071 */
[----:B------:R-:W-:Y:S01]  /*89b0*/  HFMA2 R30, R41, R24, R117 ;  /* 0x00000018291e7231 */ /* 0x000fe20000000075 */
[----:B------:R-:W-:Y:S01]  /*89c0*/  SHF.R.U32.HI R24, RZ, 0x16, R19 ;  /* 0x00000016ff187819 */ /* 0x000fe20000011613 */
[-C--:B------:R-:W-:Y:S01]  /*89d0*/  HFMA2 R109, R54, R25.reuse, R109 ;  /* 0x00000019366d7231 */ /* 0x080fe2000000006d */
[----:B------:R-:W-:Y:S01]  /*89e0*/  SHF.R.U32.HI R74, RZ, 0x16, R18 ;  /* 0x00000016ff4a7819 */ /* 0x000fe20000011612 */
[----:B------:R-:W-:Y:S01]  /*89f0*/  HFMA2 R113, R58, R25, R113 ;  /* 0x000000193a717231 */ /* 0x000fe20000000071 */
[----:B------:R-:W-:Y:S01]  /*8a00*/  LOP3.LUT R72, R24, 0x3f, RZ, 0xc0, !PT ;  /* 0x0000003f18487812 */ /* 0x000fe200078ec0ff */
[----:B------:R-:W-:-:S02]  /*8a10*/  HFMA2 R24, R55, R26, R109 ;  /* 0x0000001a37187231 */ /* 0x000fc4000000006d */
[-C--:B------:R-:W-:Y:S01]  /*8a20*/  HFMA2 R79, R56, R25.reuse, R79 ;  /* 0x00000019384f7231 */ /* 0x080fe2000000004f */
[----:B------:R-:W0:Y:S01]  /*8a30*/  I2F.F16 R75, R75 ;  /* 0x0000004b004b7306 */ /* 0x000e220000200c00 */
[----:B------:R-:W-:Y:S01]  /*8a40*/  LOP3.LUT R74, R74, 0x3f, RZ, 0xc0, !PT ;  /* 0x0000003f4a4a7812 */ /* 0x000fe200078ec0ff */
[----:B------:R-:W-:Y:S02]  /*8a50*/  HFMA2 R30, R60, R25, R30 ;  /* 0x000000193c1e7231 */ /* 0x000fe4000000001e */
[-C--:B------:R-:W-:Y:S02]  /*8a60*/  HFMA2 R25, R53, R26.reuse, R113 ;  /* 0x0000001a35197231 */ /* 0x080fe40000000071 */
[-C--:B------:R-:W-:Y:S02]  /*8a70*/  HFMA2 R79, R57, R26.reuse, R79 ;  /* 0x0000001a394f7231 */ /* 0x080fe4000000004f */
[-C--:B------:R-:W-:Y:S01]  /*8a80*/  HFMA2 R24, R42, R27.reuse, R24 ;  /* 0x0000001b2a187231 */ /* 0x080fe20000000018 */
[----:B------:R-:W-:Y:S01]  /*8a90*/  IADD3 R74, PT, PT, R74, -0x20, RZ ;  /* 0xffffffe04a4a7810 */ /* 0x000fe20007ffe0ff */
[----:B------:R-:W-:Y:S01]  /*8aa0*/  HFMA2 R26, R51, R26, R30 ;  /* 0x0000001a331a7231 */ /* 0x000fe2000000001e */
[----:B------:R-:W-:Y:S01]  /*8ab0*/  IADD3 R30, PT, PT, R72, -0x20, RZ ;  /* 0xffffffe0481e7810 */ /* 0x000fe20007ffe0ff */
[----:B------:R-:W-:-:S02]  /*8ac0*/  HFMA2 R25, R50, R27, R25 ;  /* 0x0000001b32197231 */ /* 0x000fc40000000019 */
[----:B------:R-:W-:Y:S01]  /*8ad0*/  HADD2 R72, R24.H0_H0, R24.H1_H1 ;  /* 0x3000001818487230 */ /* 0x000fe20000000800 */
[--C-:B----4-:R-:W-:Y:S01]  /*8ae0*/  SHF.R.U32 R16, R16, 0x1c, R20.reuse ;  /* 0x0000001c10107819 */ /* 0x110fe20000001614 */
[----:B-1----:R1:W-:Y:S01]  /*8af0*/  I2F.F16 R118, R74 ;  /* 0x0000004a00767306 */ /* 0x0023e20000200c00 */
[----:B------:R-:W-:Y:S02]  /*8b00*/  SHF.R.U32.HI R24, RZ, 0x2, R20 ;  /* 0x00000002ff187819 */ /* 0x000fe40000011614 */
[----:B------:R-:W-:Y:S02]  /*8b10*/  SHF.R.U32.HI R107, RZ, 0x16, R17 ;  /* 0x00000016ff6b7819 */ /* 0x000fe40000011611 */
[--C-:B------:R-:W-:Y:S01]  /*8b20*/  SHF.R.U32.HI R108, RZ, 0xa, R19.reuse ;  /* 0x0000000aff6c7819 */ /* 0x100fe20000011613 */
[-C--:B------:R-:W-:Y:S01]  /*8b30*/  HFMA2 R26, R52, R27.reuse, R26 ;  /* 0x0000001b341a7231 */ /* 0x080fe2000000001a */
[----:B------:R-:W-:Y:S01]  /*8b40*/  SHF.R.U32.HI R31, RZ, 0x10, R19 ;  /* 0x00000010ff1f7819 */ /* 0x000fe20000011613 */
[----:B-1----:R-:W-:Y:S01]  /*8b50*/  HFMA2 R74, R48, R27, R79 ;  /* 0x0000001b304a7231 */ /* 0x002fe2000000004f */
[----:B------:R-:W-:Y:S01]  /*8b60*/  LOP3.LUT R27, R16, 0x3f, RZ, 0xc0, !PT ;  /* 0x0000003f101b7812 */ /* 0x000fe200078ec0ff */
[----:B------:R-:W-:Y:S01]  /*8b70*/  HADD2 R79, R25.H0_H0, R25.H1_H1 ;  /* 0x30000019194f7230 */ /* 0x000fe20000000800 */
[----:B------:R-:W-:-:S02]  /*8b80*/  LOP3.LUT R24, R24, 0x3f, RZ, 0xc0, !PT ;  /* 0x0000003f18187812 */ /* 0x000fc400078ec0ff */
[----:B------:R-:W-:Y:S02]  /*8b90*/  SHF.R.U32.HI R25, RZ, 0x8, R20 ;  /* 0x00000008ff197819 */ /* 0x000fe40000011614 */
[----:B------:R-:W-:Y:S02]  /*8ba0*/  LOP3.LUT R107, R107, 0x3f, RZ, 0xc0, !PT ;  /* 0x0000003f6b6b7812 */ /* 0x000fe400078ec0ff */
[----:B------:R-:W-:Y:S01]  /*8bb0*/  LOP3.LUT R108, R108, 0x3f, RZ, 0xc0, !PT ;  /* 0x0000003f6c6c7812 */ /* 0x000fe200078ec0ff */
[----:B------:R1:W-:Y:S01]  /*8bc0*/  I2F.F16 R16, R30 ;  /* 0x0000001e00107306 */ /* 0x0003e20000200c00 */
[----:B------:R-:W-:Y:S01]  /*8bd0*/  LOP3.LUT R31, R31, 0x3f, RZ, 0xc0, !PT ;  /* 0x0000003f1f1f7812 */ /* 0x000fe200078ec0ff */
[----:B------:R-:W-:Y:S01]  /*8be0*/  HADD2 R80, R26.H0_H0, R26.H1_H1 ;  /* 0x3000001a1a507230 */ /* 0x000fe20000000800 */
[----:B0-----:R-:W-:Y:S02]  /*8bf0*/  PRMT R78, R78, 0x5410, R75 ;  /* 0x000054104e4e7816 */ /* 0x001fe4000000004b */
[----:B------:R-:W-:-:S02]  /*8c00*/  IADD3 R107, PT, PT, R107, -0x20, RZ ;  /* 0xffffffe06b6b7810 */ /* 0x000fc40007ffe0ff */
[----:B------:R-:W-:Y:S02]  /*8c10*/  IADD3 R29, PT, PT, R29, -0x20, RZ ;  /* 0xffffffe01d1d7810 */ /* 0x000fe40007ffe0ff */
[----:B------:R-:W-:Y:S02]  /*8c20*/  IADD3 R108, PT, PT, R108, -0x20, RZ ;  /* 0xffffffe06c6c7810 */ /* 0x000fe40007ffe0ff */
[----:B------:R-:W-:Y:S02]  /*8c30*/  IADD3 R82, PT, PT, R27, -0x20, RZ ;  /* 0xffffffe01b527810 */ /* 0x000fe40007ffe0ff */
[----:B------:R-:W-:Y:S02]  /*8c40*/  IADD3 R75, PT, PT, R24, -0x20, RZ ;  /* 0xffffffe0184b7810 */ /* 0x000fe40007ffe0ff */
[----:B-1----:R-:W-:Y:S02]  /*8c50*/  LOP3.LUT R30, R25, 0x3f, RZ, 0xc0, !PT ;  /* 0x0000003f191e7812 */ /* 0x002fe400078ec0ff */
[----:B------:R-:W-:Y:S01]  /*8c60*/  IADD3 R66, PT, PT, R66, -0x20, RZ ;  /* 0xffffffe042427810 */ /* 0x000fe20007ffe0ff */
[----:B------:R-:W0:Y:S01]  /*8c70*/  LDS.128 R24, [UR5+0x20] ;  /* 0x00002005ff187984 */ /* 0x000e220008000c00 */
[----:B------:R-:W-:Y:S01]  /*8c80*/  IADD3 R31, PT, PT, R31, -0x20, RZ ;  /* 0xffffffe01f1f7810 */ /* 0x000fe20007ffe0ff */
[----:B------:R-:W1:Y:S01]  /*8c90*/  I2F.F16 R70, R70 ;  /* 0x0000004600467306 */ /* 0x000e620000200c00 */
[----:B------:R-:W-:-:S07]  /*8ca0*/  IADD3 R33, PT, PT, R33, -0x20, RZ ;  /* 0xffffffe021217810 */ /* 0x000fce0007ffe0ff */
[----:B------:R-:W-:Y:S08]  /*8cb0*/  I2F.F16 R89, R89 ;  /* 0x0000005900597306 */ /* 0x000ff00000200c00 */
[----:B------:R-:W3:Y:S08]  /*8cc0*/  I2F.F16 R92, R66 ;  /* 0x00000042005c7306 */ /* 0x000ef00000200c00 */
[----:B------:R-:W-:Y:S08]  /*8cd0*/  I2F.F16 R28, R28 ;  /* 0x0000001c001c7306 */ /* 0x000ff00000200c00 */
[----:B------:R-:W4:Y:S08]  /*8ce0*/  I2F.F16 R107, R107 ;  /* 0x0000006b006b7306 */ /* 0x000f300000200c00 */
[----:B------:R-:W-:Y:S08]  /*8cf0*/  I2F.F16 R29, R29 ;  /* 0x0000001d001d7306 */ /* 0x000ff00000200c00 */
[----:B------:R-:W5:Y:S08]  /*8d00*/  I2F.F16 R108, R108 ;  /* 0x0000006c006c7306 */ /* 0x000f700000200c00 */
[----:B------:R1:W-:Y:S01]  /*8d10*/  I2F.F16 R109, R31 ;  /* 0x0000001f006d7306 */ /* 0x0003e20000200c00 */
[----:B------:R-:W-:-:S02]  /*8d20*/  IADD3 R30, PT, PT, R30, -0x20, RZ ;  /* 0xffffffe01e1e7810 */ /* 0x000fc40007ffe0ff */
[----:B-1----:R-:W-:-:S04]  /*8d30*/  SHF.R.U32.HI R31, RZ, 0xe, R20 ;  /* 0x0000000eff1f7819 */ /* 0x002fc80000011614 */
[----:B------:R-:W-:Y:S01]  /*8d40*/  LOP3.LUT R31, R31, 0x3f, RZ, 0xc0, !PT ;  /* 0x0000003f1f1f7812 */ /* 0x000fe200078ec0ff */
[----:B------:R-:W-:Y:S03]  /*8d50*/  I2F.F16 R33, R33 ;  /* 0x0000002100217306 */ /* 0x000fe60000200c00 */
[----:B------:R-:W-:-:S05]  /*8d60*/  IADD3 R31, PT, PT, R31, -0x20, RZ ;  /* 0xffffffe01f1f7810 */ /* 0x000fca0007ffe0ff */
[----:B------:R-:W1:Y:S01]  /*8d70*/  I2F.F16 R114, R114 ;  /* 0x0000007200727306 */ /* 0x000e620000200c00 */
[----:B------:R-:W-:Y:S02]  /*8d80*/  SHF.R.U32.HI R110, RZ, 0xa, R18 ;  /* 0x0000000aff6e7819 */ /* 0x000fe40000011612 */
[----:B------:R-:W-:Y:S02]  /*8d90*/  PRMT R85, R70, 0x5410, R85 ;  /* 0x0000541046557816 */ /* 0x000fe40000000055 */
[----:B---3--:R-:W-:Y:S02]  /*8da0*/  PRMT R92, R89, 0x5410, R92 ;  /* 0x00005410595c7816 */ /* 0x008fe4000000005c */
[----:B----4-:R-:W-:Y:S01]  /*8db0*/  PRMT R107, R28, 0x5410, R107 ;  /* 0x000054101c6b7816 */ /* 0x010fe2000000006b */
[----:B------:R-:W-:Y:S01]  /*8dc0*/  I2F.F16 R87, R87 ;  /* 0x0000005700577306 */ /* 0x000fe20000200c00 */
[----:B-----5:R-:W-:Y:S02]  /*8dd0*/  PRMT R108, R29, 0x5410, R108 ;  /* 0x000054101d6c7816 */ /* 0x020fe4000000006c */
[----:B------:R-:W-:-:S05]  /*8de0*/  LOP3.LUT R110, R110, 0x3f, RZ, 0xc0, !PT ;  /* 0x0000003f6e6e7812 */ /* 0x000fca00078ec0ff */
[----:B------:R-:W3:Y:S01]  /*8df0*/  I2F.F16 R90, R90 ;  /* 0x0000005a005a7306 */ /* 0x000ee20000200c00 */
[----:B------:R-:W-:-:S07]  /*8e00*/  LEA.HI R66, R20, 0xffffffe0, RZ, 0x6 ;  /* 0xffffffe014427811 */ /* 0x000fce00078f30ff */
[----:B------:R-:W-:Y:S01]  /*8e10*/  I2F.F16 R76, R76 ;  /* 0x0000004c004c7306 */ /* 0x000fe20000200c00 */
[----:B------:R-:W-:-:S07]  /*8e20*/  IADD3 R116, PT, PT, R116, -0x20, RZ ;  /* 0xffffffe074747810 */ /* 0x000fce0007ffe0ff */
[----:B------:R-:W4:Y:S01]  /*8e30*/  I2F.F16 R73, R73 ;  /* 0x0000004900497306 */ /* 0x000f220000200c00 */
[----:B------:R-:W-:-:S07]  /*8e40*/  IADD3 R110, PT, PT, R110, -0x20, RZ ;  /* 0xffffffe06e6e7810 */ /* 0x000fce0007ffe0ff */
[----:B------:R-:W5:Y:S01]  /*8e50*/  I2F.F16 R88, R88 ;  /* 0x0000005800587306 */ /* 0x000f620000200c00 */
[----:B------:R-:W-:-:S07]  /*8e60*/  SHF.R.U32.HI R20, RZ, 0x14, R20 ;  /* 0x00000014ff147819 */ /* 0x000fce0000011614 */
[----:B------:R-:W-:Y:S08]  /*8e70*/  I2F.F16 R70, R30 ;  /* 0x0000001e00467306 */ /* 0x000ff00000200c00 */
[----:B------:R0:W-:Y:S02]  /*8e80*/  I2F.F16 R89, R31 ;  /* 0x0000001f00597306 */ /* 0x0001e40000200c00 */
[----:B0-----:R-:W0:Y:S06]  /*8e90*/  LDS.128 R28, [UR5+0xa0] ;  /* 0x0000a005ff1c7984 */ /* 0x001e2c0008000c00 */
[----:B------:R-:W-:Y:S01]  /*8ea0*/  I2F.F16 R34, R34 ;  /* 0x0000002200227306 */ /* 0x000fe20000200c00 */
[----:B-1----:R-:W-:-:S07]  /*8eb0*/  PRMT R114, R33, 0x5410, R114 ;  /* 0x0000541021727816 */ /* 0x002fce0000000072 */
[----:B------:R-:W1:Y:S01]  /*8ec0*/  I2F.F16 R35, R35 ;  /* 0x0000002300237306 */ /* 0x000e620000200c00 */
[----:B------:R-:W-:Y:S02]  /*8ed0*/  LOP3.LUT R20, R20, 0x3f, RZ, 0xc0, !PT ;  /* 0x0000003f14147812 */ /* 0x000fe400078ec0ff */
[--C-:B------:R-:W-:Y:S02]  /*8ee0*/  SHF.R.U32 R17, R17, 0x1c, R21.reuse ;  /* 0x0000001c11117819 */ /* 0x100fe40000001615 */
[----:B------:R-:W-:-:S03]  /*8ef0*/  SHF.R.U32.HI R33, RZ, 0x8, R21 ;  /* 0x00000008ff217819 */ /* 0x000fc60000011615 */
[----:B------:R-:W-:Y:S01]  /*8f00*/  I2F.F16 R84, R84 ;  /* 0x0000005400547306 */ /* 0x000fe20000200c00 */
[----:B---3--:R-:W-:Y:S02]  /*8f10*/  PRMT R90, R87, 0x5410, R90 ;  /* 0x00005410575a7816 */ /* 0x008fe4000000005a */
[----:B------:R-:W-:-:S05]  /*8f20*/  PRMT R94, R94, 0x5410, R91 ;  /* 0x000054105e5e7816 */ /* 0x000fca000000005b */
[----:B------:R-:W-:Y:S01]  /*8f30*/  I2F.F16 R103, R103 ;  /* 0x0000006700677306 */ /* 0x000fe20000200c00 */
[----:B----4-:R-:W-:-:S07]  /*8f40*/  PRMT R73, R76, 0x5410, R73 ;  /* 0x000054104c497816 */ /* 0x010fce0000000049 */
[----:B------:R-:W3:Y:S01]  /*8f50*/  I2F.F16 R115, R115 ;  /* 0x0000007300737306 */ /* 0x000ee20000200c00 */
[----:B------:R-:W-:Y:S02]  /*8f60*/  PRMT R77, R77, 0x5410, R86 ;  /* 0x000054104d4d7816 */ /* 0x000fe40000000056 */
[----:B-----5:R-:W-:Y:S02]  /*8f70*/  PRMT R87, R69, 0x5410, R88 ;  /* 0x0000541045577816 */ /* 0x020fe40000000058 */
[----:B------:R-:W-:-:S03]  /*8f80*/  IADD3 R91, PT, PT, R20, -0x20, RZ ;  /* 0xffffffe0145b7810 */ /* 0x000fc60007ffe0ff */
[----:B------:R-:W4:Y:S01]  /*8f90*/  I2F.F16 R116, R116 ;  /* 0x0000007400747306 */ /* 0x000f220000200c00 */
[----:B------:R-:W-:Y:S02]  /*8fa0*/  LOP3.LUT R17, R17, 0x3f, RZ, 0xc0, !PT ;  /* 0x0000003f11117812 */ /* 0x000fe400078ec0ff */
[----:B------:R-:W-:Y:S02]  /*8fb0*/  LOP3.LUT R33, R33, 0x3f, RZ, 0xc0, !PT ;  /* 0x0000003f21217812 */ /* 0x000fe400078ec0ff */
[----:B------:R-:W-:-:S03]  /*8fc0*/  SHF.R.U32.HI R20, RZ, 0x2, R21 ;  /* 0x00000002ff147819 */ /* 0x000fc60000011615 */
[----:B------:R-:W5:Y:S01]  /*8fd0*/  I2F.F16 R110, R110 ;  /* 0x0000006e006e7306 */ /* 0x000f620000200c00 */
[----:B------:R-:W-:Y:S02]  /*8fe0*/  PRMT R71, R71, 0x5410, R32 ;  /* 0x0000541047477816 */ /* 0x000fe40000000020 */
[----:B-1----:R-:W-:Y:S01]  /*8ff0*/  PRMT R69, R34, 0x5410, R35 ;  /* 0x0000541022457816 */ /* 0x002fe20000000023 */
[-C--:B------:R-:W-:Y:S01]  /*9000*/  HFMA2 R34, R77, R24.reuse, RZ.H0_H0 ;  /* 0x000000184d227231 */ /* 0x080fe200000400ff */
[----:B------:R-:W-:Y:S01]  /*9010*/  IADD3 R17, PT, PT, R17, -0x20, RZ ;  /* 0xffffffe011117810 */ /* 0x000fe20007ffe0ff */
[-C--:B------:R-:W-:Y:S01]  /*9020*/  HFMA2 R35, R87, R24.reuse, RZ.H0_H0 ;  /* 0x0000001857237231 */ /* 0x080fe200000400ff */
[----:B------:R-:W-:Y:S01]  /*9030*/  IADD3 R88, PT, PT, R33, -0x20, RZ ;  /* 0xffffffe021587810 */ /* 0x000fe20007ffe0ff */
[-C--:B------:R-:W-:Y:S01]  /*9040*/  HFMA2 R33, R73, R24.reuse, RZ ;  /* 0x0000001849217231 */ /* 0x080fe200000000ff */
[----:B------:R-:W-:Y:S01]  /*9050*/  LOP3.LUT R32, R20, 0x3f, RZ, 0xc0, !PT ;  /* 0x0000003f14207812 */ /* 0x000fe200078ec0ff */
[-C--:B------:R-:W-:Y:S01]  /*9060*/  HFMA2 R34, R90, R25.reuse, R34 ;  /* 0x000000195a227231 */ /* 0x080fe20000000022 */
[----:B------:R1:W-:Y:S01]  /*9070*/  I2F.F16 R20, R17 ;  /* 0x0000001100147306 */ /* 0x0003e20000200c00 */
[----:B---3--:R-:W-:Y:S01]  /*9080*/  PRMT R115, R84, 0x5410, R115 ;  /* 0x0000541054737816 */ /* 0x008fe20000000073 */
[-C--:B------:R-:W-:Y:S01]  /*9090*/  HFMA2 R33, R78, R25.reuse, R33 ;  /* 0x000000194e217231 */ /* 0x080fe20000000021 */
[----:B------:R-:W-:Y:S01]  /*90a0*/  PRMT R103, R103, 0x5410, R106 ;  /* 0x0000541067677816 */ /* 0x000fe2000000006a */
[-C--:B------:R-:W-:Y:S01]  /*90b0*/  HFMA2 R35, R92, R25.reuse, R35 ;  /* 0x000000195c237231 */ /* 0x080fe20000000023 */
[----:B------:R-:W-:Y:S01]  /*90c0*/  IADD3 R32, PT, PT, R32, -0x20, RZ ;  /* 0xffffffe020207810 */ /* 0x000fe20007ffe0ff */
[----:B-1----:R-:W-:Y:S01]  /*90d0*/  HFMA2 R17, R85, R24, RZ ;  /* 0x0000001855117231 */ /* 0x002fe200000000ff */
[----:B----4-:R-:W-:Y:S01]  /*90e0*/  PRMT R116, R116, 0x5410, R111 ;  /* 0x0000541074747816 */ /* 0x010fe2000000006f */
[-C--:B------:R-:W-:Y:S01]  /*90f0*/  HFMA2 R86, R103, R26.reuse, R35 ;  /* 0x0000001a67567231 */ /* 0x080fe20000000023 */
[----:B-----5:R-:W-:Y:S01]  /*9100*/  PRMT R110, R81, 0x5410, R110 ;  /* 0x00005410516e7816 */ /* 0x020fe2000000006e */
[----:B------:R-:W-:Y:S01]  /*9110*/  HFMA2 R24, R94, R25, R17 ;  /* 0x000000195e187231 */ /* 0x000fe20000000011 */
[----:B------:R1:W-:Y:S01]  /*9120*/  I2F.F16 R111, R32 ;  /* 0x00000020006f7306 */ /* 0x0003e20000200c00 */
[----:B------:R-:W-:-:S02]  /*9130*/  HFMA2 R17, R71, R26, R33 ;  /* 0x0000001a47117231 */ /* 0x000fc40000000021 */
[-C--:B------:R-:W-:Y:S01]  /*9140*/  HFMA2 R81, R115, R26.reuse, R34 ;  /* 0x0000001a73517231 */ /* 0x080fe20000000022 */
[----:B------:R-:W-:Y:S02]  /*9150*/  PRMT R95, R95, 0x5410, R112 ;  /* 0x000054105f5f7816 */ /* 0x000fe40000000070 */
[----:B------:R-:W-:Y:S01]  /*9160*/  PRMT R109, R109, 0x5410, R16 ;  /* 0x000054106d6d7816 */ /* 0x000fe20000000010 */
[----:B-1----:R-:W1:Y:S01]  /*9170*/  LDS.128 R32, [UR5+0x120] ;  /* 0x00012005ff207984 */ /* 0x002e620008000c00 */
[--C-:B------:R-:W-:Y:S01]  /*9180*/  SHF.R.U32.HI R16, RZ, 0xe, R21.reuse ;  /* 0x0000000eff107819 */ /* 0x100fe20000011615 */
[----:B------:R-:W-:Y:S01]  /*9190*/  HFMA2 R24, R95, R26, R24 ;  /* 0x0000001a5f187231 */ /* 0x000fe20000000018 */
[----:B------:R-:W-:Y:S02]  /*91a0*/  LEA.HI R64, R21, 0xffffffe0, RZ, 0x6 ;  /* 0xffffffe015407811 */ /* 0x000fe400078f30ff */
[----:B------:R-:W-:Y:S02]  /*91b0*/  SHF.R.U32.HI R21, RZ, 0x14, R21 ;  /* 0x00000014ff157819 */ /* 0x000fe40000011615 */
[----:B------:R-:W-:-:S02]  /*91c0*/  LOP3.LUT R16, R16, 0x3f, RZ, 0xc0, !PT ;  /* 0x0000003f10107812 */ /* 0x000fc400078ec0ff */
[----:B------:R-:W-:Y:S01]  /*91d0*/  SHF.R.U32 R18, R18, 0x1c, R22 ;  /* 0x0000001c12127819 */ /* 0x000fe20000001616 */
[----:B------:R-:W-:Y:S02]  /*91e0*/  HFMA2 R84, R110, R27, R24 ;  /* 0x0000001b6e547231 */ /* 0x000fe40000000018 */
[-C--:B0-----:R-:W-:Y:S02]  /*91f0*/  HFMA2 R26, R77, R28.reuse, RZ.H0_H0 ;  /* 0x0000001c4d1a7231 */ /* 0x081fe400000400ff */
[-C--:B------:R-:W-:Y:S01]  /*9200*/  HFMA2 R25, R73, R28.reuse, RZ ;  /* 0x0000001c49197231 */ /* 0x080fe200000000ff */
[----:B------:R-:W-:Y:S01]  /*9210*/  IADD3 R16, PT, PT, R16, -0x20, RZ ;  /* 0xffffffe010107810 */ /* 0x000fe20007ffe0ff */
[-C--:B------:R-:W-:Y:S01]  /*9220*/  HFMA2 R24, R85, R28.reuse, RZ ;  /* 0x0000001c55187231 */ /* 0x080fe200000000ff */
[----:B------:R-:W-:Y:S01]  /*9230*/  LOP3.LUT R21, R21, 0x3f, RZ, 0xc0, !PT ;  /* 0x0000003f15157812 */ /* 0x000fe200078ec0ff */
[----:B------:R-:W-:Y:S01]  /*9240*/  HFMA2 R28, R87, R28, RZ.H0_H0 ;  /* 0x0000001c571c7231 */ /* 0x000fe200000400ff */
[----:B------:R-:W-:-:S02]  /*9250*/  SHF.R.U32 R19, R19, 0x1c, R23 ;  /* 0x0000001c13137819 */ /* 0x000fc40000001617 */
[----:B------:R-:W-:Y:S01]  /*9260*/  LOP3.LUT R18, R18, 0x3f, RZ, 0xc0, !PT ;  /* 0x0000003f12127812 */ /* 0x000fe200078ec0ff */
[-C--:B------:R-:W-:Y:S02]  /*9270*/  HFMA2 R25, R78, R29.reuse, R25 ;  /* 0x0000001d4e197231 */ /* 0x080fe40000000019 */
[-C--:B------:R-:W-:Y:S02]  /*9280*/  HFMA2 R26, R90, R29.reuse, R26 ;  /* 0x0000001d5a1a7231 */ /* 0x080fe4000000001a */
[-C--:B------:R-:W-:Y:S01]  /*9290*/  HFMA2 R24, R94, R29.reuse, R24 ;  /* 0x0000001d5e187231 */ /* 0x080fe20000000018 */
[----:B------:R-:W-:Y:S01]  /*92a0*/  IADD3 R117, PT, PT, R21, -0x20, RZ ;  /* 0xffffffe015757810 */ /* 0x000fe20007ffe0ff */
[----:B------:R-:W-:Y:S01]  /*92b0*/  HFMA2 R29, R92, R29, R28 ;  /* 0x0000001d5c1d7231 */ /* 0x000fe2000000001c */
[----:B------:R0:W-:Y:S01]  /*92c0*/  I2F.F16 R113, R16 ;  /* 0x0000001000717306 */ /* 0x0001e20000200c00 */
[----:B------:R-:W-:Y:S01]  /*92d0*/  HFMA2 R21, R114, R27, R17 ;  /* 0x0000001b72157231 */ /* 0x000fe20000000011 */
[----:B------:R-:W-:-:S02]  /*92e0*/  IADD3 R106, PT, PT, R18, -0x20, RZ ;  /* 0xffffffe0126a7810 */ /* 0x000fc40007ffe0ff */
[----:B------:R-:W-:Y:S02]  /*92f0*/  LOP3.LUT R28, R19, 0x3f, RZ, 0xc0, !PT ;  /* 0x0000003f131c7812 */ /* 0x000fe400078ec0ff */
[----:B0-----:R-:W0:Y:S02]  /*9300*/  LDS.128 R16, [UR5+0x1a0] ;  /* 0x0001a005ff107984 */ /* 0x001e240008000c00 */
[----:B------:R-:W3:Y:S01]  /*9310*/  I2F.F16 R83, R83 ;  /* 0x0000005300537306 */ /* 0x000ee20000200c00 */
[-C--:B------:R-:W-:Y:S02]  /*9320*/  HFMA2 R81, R116, R27.reuse, R81 ;  /* 0x0000001b74517231 */ /* 0x080fe40000000051 */
[----:B------:R-:W-:Y:S01]  /*9330*/  HFMA2 R86, R108, R27, R86 ;  /* 0x0000001b6c567231 */ /* 0x000fe20000000056 */
[----:B------:R-:W-:Y:S01]  /*9340*/  SHF.R.U32.HI R27, RZ, 0x2, R22 ;  /* 0x00000002ff1b7819 */ /* 0x000fe20000011616 */
[----:B------:R-:W-:Y:S01]  /*9350*/  HFMA2 R76, R95, R30, R24 ;  /* 0x0000001e5f4c7231 */ /* 0x000fe20000000018 */
[----:B------:R-:W-:-:S02]  /*9360*/  SHF.R.U32.HI R24, RZ, 0x2, R23 ;  /* 0x00000002ff187819 */ /* 0x000fc40000011617 */
[----:B------:R-:W-:Y:S01]  /*9370*/  LOP3.LUT R27, R27, 0x3f, RZ, 0xc0, !PT ;  /* 0x0000003f1b1b7812 */ /* 0x000fe200078ec0ff */
[-C--:B------:R-:W-:Y:S02]  /*9380*/  HFMA2 R26, R115, R30.reuse, R26 ;  /* 0x0000001e731a7231 */ /* 0x080fe4000000001a */
[-C--:B------:R-:W-:Y:S01]  /*9390*/  HFMA2 R25, R71, R30.reuse, R25 ;  /* 0x0000001e47197231 */ /* 0x080fe20000000019 */
[----:B------:R-:W-:Y:S02]  /*93a0*/  IADD3 R119, PT, PT, R27, -0x20, RZ ;  /* 0xffffffe01b777810 */ /* 0x000fe40007ffe0ff */
[----:B---3--:R-:W-:Y:S01]  /*93b0*/  PRMT R83, R83, 0x5410, R118 ;  /* 0x0000541053537816 */ /* 0x008fe20000000076 */
[----:B------:R-:W-:Y:S01]  /*93c0*/  HFMA2 R118, R103, R30, R29 ;  /* 0x0000001e67767231 */ /* 0x000fe2000000001d */
[----:B------:R-:W-:Y:S01]  /*93d0*/  LOP3.LUT R27, R24, 0x3f, RZ, 0xc0, !PT ;  /* 0x0000003f181b7812 */ /* 0x000fe200078ec0ff */
[-C--:B------:R-:W-:Y:S01]  /*93e0*/  HFMA2 R29, R116, R31.reuse, R26 ;  /* 0x0000001f741d7231 */ /* 0x080fe2000000001a */
[----:B------:R-:W-:Y:S01]  /*93f0*/  IADD3 R112, PT, PT, R28, -0x20, RZ ;  /* 0xffffffe01c707810 */ /* 0x000fe20007ffe0ff */
[----:B------:R-:W-:-:S02]  /*9400*/  HFMA2 R30, R110, R31, R76 ;  /* 0x0000001f6e1e7231 */ /* 0x000fc4000000004c */
[-C--:B-1----:R-:W-:Y:S02]  /*9410*/  HFMA2 R24, R77, R32.reuse, RZ.H0_H0 ;  /* 0x000000204d187231 */ /* 0x082fe400000400ff */
[-C--:B------:R-:W-:Y:S02]  /*9420*/  HFMA2 R28, R114, R31.reuse, R25 ;  /* 0x0000001f721c7231 */ /* 0x080fe40000000019 */
[----:B------:R-:W-:Y:S02]  /*9430*/  HFMA2 R76, R108, R31, R118 ;  /* 0x0000001f6c4c7231 */ /* 0x000fe40000000076 */
[-C--:B------:R-:W-:Y:S02]  /*9440*/  HFMA2 R26, R85, R32.reuse, RZ ;  /* 0x00000020551a7231 */ /* 0x080fe400000000ff */
[-C--:B------:R-:W-:Y:S02]  /*9450*/  HFMA2 R118, R87, R32.reuse, RZ.H0_H0 ;  /* 0x0000002057767231 */ /* 0x080fe400000400ff */
[----:B------:R-:W-:-:S02]  /*9460*/  HFMA2 R31, R73, R32, RZ ;  /* 0x00000020491f7231 */ /* 0x000fc400000000ff */
[-C--:B------:R-:W-:Y:S02]  /*9470*/  HFMA2 R32, R90, R33.reuse, R24 ;  /* 0x000000215a207231 */ /* 0x080fe40000000018 */
[-C--:B------:R-:W-:Y:S01]  /*9480*/  HFMA2 R24, R94, R33.reuse, R26 ;  /* 0x000000215e187231 */ /* 0x080fe2000000001a */
[--C-:B------:R-:W-:Y:S01]  /*9490*/  SHF.R.U32.HI R25, RZ, 0x8, R22.reuse ;  /* 0x00000008ff197819 */ /* 0x100fe20000011616 */
[-C--:B------:R-:W-:Y:S02]  /*94a0*/  HFMA2 R31, R78, R33.reuse, R31 ;  /* 0x000000214e1f7231 */ /* 0x080fe4000000001f */
[----:B------:R-:W-:Y:S01]  /*94b0*/  HFMA2 R26, R92, R33, R118 ;  /* 0x000000215c1a7231 */ /* 0x000fe20000000076 */
[----:B------:R-:W-:Y:S02]  /*94c0*/  SHF.R.U32.HI R33, RZ, 0xe, R22 ;  /* 0x0000000eff217819 */ /* 0x000fe40000011616 */
[----:B------:R-:W-:Y:S02]  /*94d0*/  IADD3 R121, PT, PT, R27, -0x20, RZ ;  /* 0xffffffe01b797810 */ /* 0x000fe40007ffe0ff */
[----:B------:R-:W-:Y:S01]  /*94e0*/  LOP3.LUT R27, R25, 0x3f, RZ, 0xc0, !PT ;  /* 0x0000003f191b7812 */ /* 0x000fe200078ec0ff */
[-C--:B------:R-:W-:Y:S01]  /*94f0*/  HFMA2 R31, R71, R34.reuse, R31 ;  /* 0x00000022471f7231 */ /* 0x080fe2000000001f */
[----:B------:R-:W-:Y:S01]  /*9500*/  LOP3.LUT R25, R33, 0x3f, RZ, 0xc0, !PT ;  /* 0x0000003f21197812 */ /* 0x000fe200078ec0ff */
[----:B------:R-:W-:-:S02]  /*9510*/  HFMA2 R32, R115, R34, R32 ;  /* 0x0000002273207231 */ /* 0x000fc40000000020 */
[-C--:B------:R-:W-:Y:S02]  /*9520*/  HFMA2 R33, R95, R34.reuse, R24 ;  /* 0x000000225f217231 */ /* 0x080fe40000000018 */
[----:B------:R-:W-:Y:S01]  /*9530*/  HFMA2 R26, R103, R34, R26 ;  /* 0x00000022671a7231 */ /* 0x000fe2000000001a */
[----:B------:R-:W-:Y:S01]  /*9540*/  SHF.R.U32.HI R24, RZ, 0x8, R23 ;  /* 0x00000008ff187819 */ /* 0x000fe20000011617 */
[-C--:B------:R-:W-:Y:S02]  /*9550*/  HFMA2 R31, R114, R35.reuse, R31 ;  /* 0x00000023721f7231 */ /* 0x080fe4000000001f */
[-C--:B------:R-:W-:Y:S02]  /*9560*/  HFMA2 R32, R116, R35.reuse, R32 ;  /* 0x0000002374207231 */ /* 0x080fe40000000020 */
[-C--:B------:R-:W-:Y:S02]  /*9570*/  HFMA2 R33, R110, R35.reuse, R33 ;  /* 0x000000236e217231 */ /* 0x080fe40000000021 */
[----:B------:R-:W-:Y:S01]  /*9580*/  HFMA2 R35, R108, R35, R26 ;  /* 0x000000236c237231 */ /* 0x000fe2000000001a */
[----:B------:R-:W-:Y:S01]  /*9590*/  IADD3 R27, PT, PT, R27, -0x20, RZ ;  /* 0xffffffe01b1b7810 */ /* 0x000fe20007ffe0ff */
[----:B0-----:R-:W-:Y:S01]  /*95a0*/  HFMA2 R118, R73, R16, RZ ;  /* 0x0000001049767231 */ /* 0x001fe200000000ff */
[----:B------:R-:W-:-:S02]  /*95b0*/  IADD3 R25, PT, PT, R25, -0x20, RZ ;  /* 0xffffffe019197810 */ /* 0x000fc40007ffe0ff */
[----:B------:R-:W-:Y:S02]  /*95c0*/  LOP3.LUT R24, R24, 0x3f, RZ, 0xc0, !PT ;  /* 0x0000003f18187812 */ /* 0x000fe400078ec0ff */
[----:B------:R-:W-:Y:S01]  /*95d0*/  SHF.R.U32.HI R26, RZ, 0xe, R23 ;  /* 0x0000000eff1a7819 */ /* 0x000fe20000011617 */
[----:B------:R-:W-:Y:S02]  /*95e0*/  HFMA2 R120, R77, R16, RZ.H0_H0 ;  /* 0x000000104d787231 */ /* 0x000fe400000400ff */
[----:B------:R-:W-:Y:S01]  /*95f0*/  HFMA2 R77, R78, R17, R118 ;  /* 0x000000114e4d7231 */ /* 0x000fe20000000076 */
[----:B------:R-:W-:Y:S01]  /*9600*/  I2F.F16 R34, R27 ;  /* 0x0000001b00227306 */ /* 0x000fe20000200c00 */
[----:B------:R-:W-:Y:S02]  /*9610*/  IADD3 R73, PT, PT, R24, -0x20, RZ ;  /* 0xffffffe018497810 */ /* 0x000fe40007ffe0ff */
[----:B------:R-:W-:-:S05]  /*9620*/  LOP3.LUT R78, R26, 0x3f, RZ, 0xc0, !PT ;  /* 0x0000003f1a4e7812 */ /* 0x000fca00078ec0ff */
[----:B------:R0:W-:Y:S02]  /*9630*/  I2F.F16 R123, R25 ;  /* 0x00000019007b7306 */ /* 0x0001e40000200c00 */
[----:B0-----:R-:W0:Y:S01]  /*9640*/  LDS.128 R24, [UR5+0x30] ;  /* 0x00003005ff187984 */ /* 0x001e220008000c00 */
[-C--:B------:R-:W-:Y:S02]  /*9650*/  HFMA2 R85, R85, R16.reuse, RZ ;  /* 0x0000001055557231 */ /* 0x080fe400000000ff */
[----:B------:R-:W-:Y:S01]  /*9660*/  HFMA2 R16, R87, R16, RZ.H0_H0 ;  /* 0x0000001057107231 */ /* 0x000fe200000400ff */
[----:B------:R-:W-:Y:S01]  /*9670*/  LEA.HI R68, R23, 0xffffffe0, RZ, 0x6 ;  /* 0xffffffe017447811 */ /* 0x000fe200078f30ff */
[-C--:B------:R-:W-:Y:S02]  /*9680*/  HFMA2 R90, R90, R17.reuse, R120 ;  /* 0x000000115a5a7231 */ /* 0x080fe40000000078 */
[-C--:B------:R-:W-:Y:S02]  /*9690*/  HFMA2 R85, R94, R17.reuse, R85 ;  /* 0x000000115e557231 */ /* 0x080fe40000000055 */
[----:B------:R-:W-:Y:S01]  /*96a0*/  HFMA2 R16, R92, R17, R16 ;  /* 0x000000115c107231 */ /* 0x000fe20000000010 */
[----:B------:R-:W-:Y:S01]  /*96b0*/  SHF.R.U32.HI R23, RZ, 0x14, R23 ;  /* 0x00000014ff177819 */ /* 0x000fe20000011617 */
[----:B------:R-:W-:-:S02]  /*96c0*/  HFMA2 R77, R71, R18, R77 ;  /* 0x00000012474d7231 */ /* 0x000fc4000000004d */
[-C--:B------:R-:W-:Y:S02]  /*96d0*/  HFMA2 R90, R115, R18.reuse, R90 ;  /* 0x00000012735a7231 */ /* 0x080fe4000000005a */
[-C--:B------:R-:W-:Y:S02]  /*96e0*/  HFMA2 R85, R95, R18.reuse, R85 ;  /* 0x000000125f557231 */ /* 0x080fe40000000055 */
[----:B------:R-:W-:Y:S01]  /*96f0*/  HFMA2 R16, R103, R18, R16 ;  /* 0x0000001267107231 */ /* 0x000fe20000000010 */
[----:B------:R-:W-:Y:S01]  /*9700*/  I2F.F16 R82, R82 ;  /* 0x0000005200527306 */ /* 0x000fe20000200c00 */
[----:B------:R-:W-:Y:S01]  /*9710*/  LOP3.LUT R23, R23, 0x3f, RZ, 0xc0, !PT ;  /* 0x0000003f17177812 */ /* 0x000fe200078ec0ff */
[-C--:B------:R-:W-:Y:S02]  /*9720*/  HFMA2 R114, R114, R19.reuse, R77 ;  /* 0x0000001372727231 */ /* 0x080fe4000000004d */
[-C--:B------:R-:W-:Y:S02]  /*9730*/  HFMA2 R116, R116, R19.reuse, R90 ;  /* 0x0000001374747231 */ /* 0x080fe4000000005a */
[----:B------:R-:W-:-:S02]  /*9740*/  HFMA2 R110, R110, R19, R85 ;  /* 0x000000136e6e7231 */ /* 0x000fc40000000055 */
[----:B------:R-:W-:Y:S01]  /*9750*/  HFMA2 R108, R108, R19, R16 ;  /* 0x000000136c6c7231 */ /* 0x000fe20000000010 */
[----:B------:R-:W1:Y:S01]  /*9760*/  I2F.F16 R75, R75 ;  /* 0x0000004b004b7306 */ /* 0x000e620000200c00 */
[----:B------:R-:W-:Y:S01]  /*9770*/  LEA.HI R65, R22, 0xffffffe0, RZ, 0x6 ;  /* 0xffffffe016417811 */ /* 0x000fe200078f30ff */
[----:B------:R-:W3:Y:S01]  /*9780*/  LDS.128 R16, [UR5+0x90] ;  /* 0x00009005ff107984 */ /* 0x000ee20008000c00 */
[----:B------:R-:W-:Y:S02]  /*9790*/  SHF.R.U32.HI R22, RZ, 0x14, R22 ;  /* 0x00000014ff167819 */ /* 0x000fe40000011616 */
[----:B------:R-:W-:Y:S02]  /*97a0*/  IADD3 R23, PT, PT, R23, -0x20, RZ ;  /* 0xffffffe017177810 */ /* 0x000fe40007ffe0ff */
[----:B------:R-:W-:Y:S01]  /*97b0*/  IADD3 R87, PT, PT, R78, -0x20, RZ ;  /* 0xffffffe04e577810 */ /* 0x000fe20007ffe0ff */
[----:B------:R-:W-:Y:S01]  /*97c0*/  I2F.F16 R68, R68 ;  /* 0x0000004400447306 */ /* 0x000fe20000200c00 */
[----:B------:R-:W-:-:S07]  /*97d0*/  LOP3.LUT R78, R22, 0x3f, RZ, 0xc0, !PT ;  /* 0x0000003f164e7812 */ /* 0x000fce00078ec0ff */
[----:B------:R-:W-:Y:S01]  /*97e0*/  I2F.F16 R73, R73 ;  /* 0x0000004900497306 */ /* 0x000fe20000200c00 */
[----:B-1----:R-:W-:-:S07]  /*97f0*/  PRMT R82, R82, 0x5410, R75 ;  /* 0x0000541052527816 */ /* 0x002fce000000004b */
[----:B------:R-:W1:Y:S01]  /*9800*/  I2F.F16 R22, R87 ;  /* 0x0000005700167306 */ /* 0x000e620000200c00 */
[----:B------:R-:W-:Y:S01]  /*9810*/  IADD3 R78, PT, PT, R78, -0x20, RZ ;  /* 0xffffffe04e4e7810 */ /* 0x000fe20007ffe0ff */
[----:B0-----:R-:W-:-:S06]  /*9820*/  HFMA2 R21, R69, R24, R21 ;  /* 0x0000001845157231 */ /* 0x001fcc0000000015 */
[----:B------:R-:W0:Y:S01]  /*9830*/  I2F.F16 R23, R23 ;  /* 0x0000001700177306 */ /* 0x000e220000200c00 */
[----:B------:R-:W-:Y:S01]  /*9840*/  PRMT R89, R70, 0x5410, R89 ;  /* 0x0000541046597816 */ /* 0x000fe20000000059 */
[----:B------:R-:W-:-:S06]  /*9850*/  HFMA2 R21, R82, R25, R21 ;  /* 0x0000001952157231 */ /* 0x000fcc0000000015 */
[----:B------:R-:W-:Y:S08]  /*9860*/  I2F.F16 R106, R106 ;  /* 0x0000006a006a7306 */ /* 0x000ff00000200c00 */
[----:B------:R-:W-:Y:S08]  /*9870*/  I2F.F16 R112, R112 ;  /* 0x0000007000707306 */ /* 0x000ff00000200c00 */
[----:B------:R-:W4:Y:S08]  /*9880*/  I2F.F16 R119, R119 ;  /* 0x0000007700777306 */ /* 0x000f300000200c00 */
[----:B------:R-:W5:Y:S01]  /*9890*/  I2F.F16 R121, R121 ;  /* 0x0000007900797306 */ /* 0x000f620000200c00 */
[----:B------:R-:W-:-:S02]  /*98a0*/  HFMA2 R81, R107, R24, R81 ;  /* 0x000000186b517231 */ /* 0x000fc40000000051 */
[----:B------:R-:W-:-:S05]  /*98b0*/  HFMA2 R84, R83, R24, R84 ;  /* 0x0000001853547231 */ /* 0x000fca0000000054 */
[----:B------:R-:W2:Y:S01]  /*98c0*/  I2F.F16 R88, R88 ;  /* 0x0000005800587306 */ /* 0x000ea20000200c00 */
[----:B------:R-:W-:Y:S01]  /*98d0*/  HFMA2 R86, R109, R24, R86 ;  /* 0x000000186d567231 */ /* 0x000fe20000000056 */
[----:B------:R-:W-:Y:S01]  /*98e0*/  PRMT R90, R20, 0x5410, R111 ;  /* 0x00005410145a7816 */ /* 0x000fe2000000006f */
[----:B------:R-:W-:Y:S01]  /*98f0*/  HFMA2 R24, R89, R26, R21 ;  /* 0x0000001a59187231 */ /* 0x000fe20000000015 */
[----:B-1----:R-:W-:-:S04]  /*9900*/  PRMT R73, R73, 0x5410, R22 ;  /* 0x0000541049497816 */ /* 0x002fc80000000016 */
[----:B------:R-:W-:Y:S01]  /*9910*/  I2F.F16 R66, R66 ;  /* 0x0000004200427306 */ /* 0x000fe20000200c00 */
[----:B0-----:R-:W-:Y:S02]  /*9920*/  PRMT R68, R23, 0x5410, R68 ;  /* 0x0000541017447816 */ /* 0x001fe40000000044 */
[----:B------:R-:W0:Y:S05]  /*9930*/  LDS.128 R20, [UR5+0xb0] ;  /* 0x0000b005ff147984 */ /* 0x000e2a0008000c00 */
[----:B------:R-:W-:Y:S01]  /*9940*/  I2F.F16 R64, R64 ;  /* 0x0000004000407306 */ /* 0x000fe20000200c00 */
[----:B----4-:R-:W-:-:S07]  /*9950*/  PRMT R106, R106, 0x5410, R119 ;  /* 0x000054106a6a7816 */ /* 0x010fce0000000077 */
[----:B------:R-:W-:Y:S01]  /*9960*/  I2F.F16 R65, R65 ;  /* 0x0000004100417306 */ /* 0x000fe20000200c00 */
[----:B-----5:R-:W-:-:S07]  /*9970*/  PRMT R112, R112, 0x5410, R121 ;  /* 0x0000541070707816 */ /* 0x020fce0000000079 */
[----:B------:R-:W1:Y:S08]  /*9980*/  I2F.F16 R91, R91 ;  /* 0x0000005b005b7306 */ /* 0x000e700000200c00 */
[----:B------:R-:W4:Y:S08]  /*9990*/  I2F.F16 R117, R117 ;  /* 0x0000007500757306 */ /* 0x000f300000200c00 */
[----:B------:R-:W5:Y:S01]  /*99a0*/  I2F.F16 R78, R78 ;  /* 0x0000004e004e7306 */ /* 0x000f620000200c00 */
[----:B--2---:R-:W-:Y:S01]  /*99b0*/  PRMT R113, R88, 0x5410, R113 ;  /* 0x0000541058717816 */ /* 0x004fe20000000071 */
[-C--:B------:R-:W-:Y:S01]  /*99c0*/  HFMA2 R81, R90, R25.reuse, R81 ;  /* 0x000000195a517231 */ /* 0x080fe20000000051 */
[----:B------:R-:W-:Y:S01]  /*99d0*/  PRMT R123, R34, 0x5410, R123 ;  /* 0x00005410227b7816 */ /* 0x000fe2000000007b */
[----:B------:R-:W-:-:S02]  /*99e0*/  HFMA2 R84, R106, R25, R84 ;  /* 0x000000196a547231 */ /* 0x000fc40000000054 */
[----:B------:R-:W-:Y:S01]  /*99f0*/  HFMA2 R86, R112, R25, R86 ;  /* 0x0000001970567231 */ /* 0x000fe20000000056 */
[----:B-1----:R-:W-:Y:S01]  /*9a00*/  PRMT R66, R91, 0x5410, R66 ;  /* 0x000054105b427816 */ /* 0x002fe20000000042 */
[-C--:B------:R-:W-:Y:S01]  /*9a10*/  HFMA2 R81, R113, R26.reuse, R81 ;  /* 0x0000001a71517231 */ /* 0x080fe20000000051 */
[----:B----4-:R-:W-:Y:S01]  /*9a20*/  PRMT R64, R117, 0x5410, R64 ;  /* 0x0000541075407816 */ /* 0x010fe20000000040 */
[-C--:B------:R-:W-:Y:S02]  /*9a30*/  HFMA2 R84, R123, R26.reuse, R84 ;  /* 0x0000001a7b547231 */ /* 0x080fe40000000054 */
[----:B------:R-:W-:Y:S01]  /*9a40*/  HFMA2 R34, R73, R26, R86 ;  /* 0x0000001a49227231 */ /* 0x000fe20000000056 */
[----:B-----5:R-:W-:Y:S01]  /*9a50*/  PRMT R78, R78, 0x5410, R65 ;  /* 0x000054104e4e7816 */ /* 0x020fe20000000041 */
[----:B------:R-:W-:Y:S02]  /*9a60*/  HADD2 R59, R59.H0_H0, R59.H1_H1 ;  /* 0x3000003b3b3b7230 */ /* 0x000fe40000000800 */
[----:B------:R-:W-:-:S02]  /*9a70*/  HFMA2 R24, R66, R27, R24 ;  /* 0x0000001b42187231 */ /* 0x000fc40000000018 */
[----:B------:R-:W-:Y:S02]  /*9a80*/  HADD2 R61, R61.H0_H0, R61.H1_H1 ;  /* 0x3000003d3d3d7230 */ /* 0x000fe40000000800 */
[-C--:B------:R-:W-:Y:S02]  /*9a90*/  HFMA2 R81, R64, R27.reuse, R81 ;  /* 0x0000001b40517231 */ /* 0x080fe40000000051 */
[-C--:B------:R-:W-:Y:S02]  /*9aa0*/  HFMA2 R65, R78, R27.reuse, R84 ;  /* 0x0000001b4e417231 */ /* 0x080fe40000000054 */
[----:B------:R-:W-:Y:S02]  /*9ab0*/  HFMA2 R34, R68, R27, R34 ;  /* 0x0000001b44227231 */ /* 0x000fe40000000022 */
[----:B---3--:R-:W-:Y:S02]  /*9ac0*/  HFMA2 R27, R49, R16, R2 ;  /* 0x00000010311b7231 */ /* 0x008fe40000000002 */
[----:B------:R-:W-:Y:S01]  /*9ad0*/  HADD2 R24, R24.H0_H0, R24.H1_H1 ;  /* 0x3000001818187230 */ /* 0x000fe20000000800 */
[----:B------:R-:W-:Y:S01]  /*9ae0*/  MOV R25, R11 ;  /* 0x0000000b00197202 */ /* 0x000fe20000000f00 */
[----:B------:R-:W-:Y:S01]  /*9af0*/  HADD2 R81, R81.H0_H0, R81.H1_H1 ;  /* 0x3000005151517230 */ /* 0x000fe20000000800 */
[----:B------:R-:W-:Y:S01]  /*9b00*/  PRMT R59, R59, 0x5410, R61 ;  /* 0x000054103b3b7816 */ /* 0x000fe2000000003d */
[----:B------:R-:W-:-:S03]  /*9b10*/  HFMA2 R27, R54, R17, R27 ;  /* 0x00000011361b7231 */ /* 0x000fc6000000001b */
[----:B------:R-:W-:Y:S01]  /*9b20*/  PRMT R11, R24, 0x5410, R81 ;  /* 0x00005410180b7816 */ /* 0x000fe20000000051 */
[----:B------:R-:W-:Y:S02]  /*9b30*/  HFMA2 R59, R59, R96, R25 ;  /* 0x000000603b3b7231 */ /* 0x000fe40000000019 */
[----:B------:R-:W-:Y:S02]  /*9b40*/  HFMA2 R55, R55, R18, R27 ;  /* 0x0000001237377231 */ /* 0x000fe4000000001b */
[----:B------:R-:W1:Y:S01]  /*9b50*/  LDS.128 R24, [UR5+0x130] ;  /* 0x00013005ff187984 */ /* 0x000e620008000c00 */
[-C--:B------:R-:W-:Y:S02]  /*9b60*/  HFMA2 R12, R15, R16.reuse, R12 ;  /* 0x000000100f0c7231 */ /* 0x080fe4000000000c */
[-C--:B------:R-:W-:Y:S02]  /*9b70*/  HFMA2 R14, R43, R16.reuse, R14 ;  /* 0x000000102b0e7231 */ /* 0x080fe4000000000e */
[----:B------:R-:W-:-:S02]  /*9b80*/  HFMA2 R40, R41, R16, R40 ;  /* 0x0000001029287231 */ /* 0x000fc40000000028 */
[-C--:B------:R-:W-:Y:S02]  /*9b90*/  HFMA2 R12, R56, R17.reuse, R12 ;  /* 0x00000011380c7231 */ /* 0x080fe4000000000c */
[-C--:B------:R-:W-:Y:S02]  /*9ba0*/  HFMA2 R14, R58, R17.reuse, R14 ;  /* 0x000000113a0e7231 */ /* 0x080fe4000000000e */
[----:B------:R-:W-:Y:S02]  /*9bb0*/  HFMA2 R40, R60, R17, R40 ;  /* 0x000000113c287231 */ /* 0x000fe40000000028 */
[-C--:B0-----:R-:W-:Y:S02]  /*9bc0*/  HFMA2 R29, R107, R20.reuse, R29 ;  /* 0x000000146b1d7231 */ /* 0x081fe4000000001d */
[----:B------:R-:W-:Y:S02]  /*9bd0*/  HFMA2 R41, R69, R20, R28 ;  /* 0x0000001445297231 */ /* 0x000fe4000000001c */
        /* <DEDUP_REMOVED lines=11> */
[----:B------:R-:W-:Y:S02]  /*9c90*/  HFMA2 R29, R113, R22, R29 ;  /* 0x00000016711d7231 */ /* 0x000fe4000000001d */
[----:B------:R-:W-:Y:S02]  /*9ca0*/  HADD2 R55, R55.H0_H0, R55.H1_H1 ;  /* 0x3000003737377230 */ /* 0x000fe40000000800 */
[----:B------:R-:W-:-:S02]  /*9cb0*/  HADD2 R14, R12.H0_H0, R12.H1_H1 ;  /* 0x3000000c0c0e7230 */ /* 0x000fc40000000800 */
[-C--:B------:R-:W-:Y:S02]  /*9cc0*/  HFMA2 R29, R64, R23.reuse, R29 ;  /* 0x00000017401d7231 */ /* 0x080fe4000000001d */
[----:B------:R-:W-:Y:S02]  /*9cd0*/  HFMA2 R41, R66, R23, R41 ;  /* 0x0000001742297231 */ /* 0x000fe40000000029 */
[----:B------:R-:W-:Y:S01]  /*9ce0*/  HADD2 R29, R29.H0_H0, R29.H1_H1 ;  /* 0x3000001d1d1d7230 */ /* 0x000fe20000000800 */
[----:B------:R-:W-:Y:S01]  /*9cf0*/  PRMT R55, R55, 0x5410, R14 ;  /* 0x0000541037377816 */ /* 0x000fe2000000000e */
[----:B------:R-:W-:Y:S02]  /*9d00*/  HADD2 R41, R41.H0_H0, R41.H1_H1 ;  /* 0x3000002929297230 */ /* 0x000fe40000000800 */
[-C--:B------:R-:W-:Y:S02]  /*9d10*/  HFMA2 R56, R109, R20.reuse, R76 ;  /* 0x000000146d387231 */ /* 0x080fe4000000004c */
[----:B------:R-:W-:-:S02]  /*9d20*/  HFMA2 R53, R83, R20, R30 ;  /* 0x0000001453357231 */ /* 0x000fc4000000001e */
[----:B------:R-:W-:Y:S01]  /*9d30*/  HFMA2 R48, R55, R96, R9 ;  /* 0x0000006037307231 */ /* 0x000fe20000000009 */
[----:B------:R-:W-:Y:S01]  /*9d40*/  PRMT R41, R41, 0x5410, R29 ;  /* 0x0000541029297816 */ /* 0x000fe2000000001d */
[-C--:B------:R-:W-:Y:S02]  /*9d50*/  HFMA2 R53, R106, R21.reuse, R53 ;  /* 0x000000156a357231 */ /* 0x080fe40000000035 */
[----:B------:R-:W-:Y:S02]  /*9d60*/  HFMA2 R56, R112, R21, R56 ;  /* 0x0000001570387231 */ /* 0x000fe40000000038 */
[----:B-1----:R-:W-:Y:S02]  /*9d70*/  HFMA2 R32, R107, R24, R32 ;  /* 0x000000186b207231 */ /* 0x002fe40000000020 */
[----:B------:R-:W-:Y:S02]  /*9d80*/  HFMA2 R9, R41, R96, R48 ;  /* 0x0000006029097231 */ /* 0x000fe40000000030 */
[----:B------:R-:W-:-:S02]  /*9d90*/  HFMA2 R41, R69, R24, R31 ;  /* 0x0000001845297231 */ /* 0x000fc4000000001f */
[-C--:B------:R-:W-:Y:S02]  /*9da0*/  HFMA2 R53, R123, R22.reuse, R53 ;  /* 0x000000167b357231 */ /* 0x080fe40000000035 */
[----:B------:R-:W-:Y:S02]  /*9db0*/  HFMA2 R56, R73, R22, R56 ;  /* 0x0000001649387231 */ /* 0x000fe40000000038 */
[-C--:B------:R-:W-:Y:S02]  /*9dc0*/  HFMA2 R32, R90, R25.reuse, R32 ;  /* 0x000000195a207231 */ /* 0x080fe40000000020 */
[----:B------:R-:W-:Y:S02]  /*9dd0*/  HFMA2 R33, R83, R24, R33 ;  /* 0x0000001853217231 */ /* 0x000fe40000000021 */
[----:B------:R-:W-:Y:S02]  /*9de0*/  HFMA2 R41, R82, R25, R41 ;  /* 0x0000001952297231 */ /* 0x000fe40000000029 */
[----:B------:R-:W-:-:S02]  /*9df0*/  HADD2 R2, R2.H0_H0, R2.H1_H1 ;  /* 0x3000000202027230 */ /* 0x000fc40000000800 */
[----:B------:R-:W-:Y:S02]  /*9e00*/  HFMA2 R56, R68, R23, R56 ;  /* 0x0000001744387231 */ /* 0x000fe40000000038 */
[----:B------:R-:W-:Y:S02]  /*9e10*/  HADD2 R12, R40.H0_H0, R40.H1_H1 ;  /* 0x30000028280c7230 */ /* 0x000fe40000000800 */
[----:B------:R-:W-:Y:S02]  /*9e20*/  HFMA2 R14, R106, R25, R33 ;  /* 0x000000196a0e7231 */ /* 0x000fe40000000021 */
[----:B------:R-:W-:Y:S02]  /*9e30*/  HFMA2 R53, R78, R23, R53 ;  /* 0x000000174e357231 */ /* 0x000fe40000000035 */
[----:B------:R-:W-:Y:S02]  /*9e40*/  HFMA2 R33, R89, R26, R41 ;  /* 0x0000001a59217231 */ /* 0x000fe40000000029 */
[----:B------:R-:W-:-:S02]  /*9e50*/  HFMA2 R35, R109, R24, R35 ;  /* 0x000000186d237231 */ /* 0x000fc40000000023 */
[----:B------:R-:W-:Y:S02]  /*9e60*/  HFMA2 R32, R113, R26, R32 ;  /* 0x0000001a71207231 */ /* 0x000fe40000000020 */
[----:B------:R-:W-:Y:S02]  /*9e70*/  HADD2 R65, R65.H0_H0, R65.H1_H1 ;  /* 0x3000004141417230 */ /* 0x000fe40000000800 */
[----:B------:R-:W-:Y:S01]  /*9e80*/  HADD2 R34, R34.H0_H0, R34.H1_H1 ;  /* 0x3000002222227230 */ /* 0x000fe20000000800 */
[----:B------:R-:W-:Y:S01]  /*9e90*/  PRMT R2, R2, 0x5410, R12 ;  /* 0x0000541002027816 */ /* 0x000fe2000000000c */
[----:B------:R-:W-:Y:S02]  /*9ea0*/  HADD2 R53, R53.H0_H0, R53.H1_H1 ;  /* 0x3000003535357230 */ /* 0x000fe40000000800 */
[----:B------:R-:W-:Y:S02]  /*9eb0*/  HADD2 R56, R56.H0_H0, R56.H1_H1 ;  /* 0x3000003838387230 */ /* 0x000fe40000000800 */
[----:B------:R-:W-:-:S02]  /*9ec0*/  HFMA2 R33, R66, R27, R33 ;  /* 0x0000001b42217231 */ /* 0x000fc40000000021 */
[----:B------:R-:W-:Y:S02]  /*9ed0*/  HFMA2 R35, R112, R25, R35 ;  /* 0x0000001970237231 */ /* 0x000fe40000000023 */
[----:B------:R-:W-:Y:S01]  /*9ee0*/  HFMA2 R32, R64, R27, R32 ;  /* 0x0000001b40207231 */ /* 0x000fe20000000020 */
[----:B------:R-:W-:Y:S01]  /*9ef0*/  PRMT R65, R65, 0x5410, R34 ;  /* 0x0000541041417816 */ /* 0x000fe20000000022 */
[-C--:B------:R-:W-:Y:S02]  /*9f00*/  HFMA2 R14, R123, R26.reuse, R14 ;  /* 0x0000001a7b0e7231 */ /* 0x080fe4000000000e */
[----:B------:R-:W-:Y:S01]  /*9f10*/  HFMA2 R34, R73, R26, R35 ;  /* 0x0000001a49227231 */ /* 0x000fe20000000023 */
[----:B------:R-:W-:Y:S01]  /*9f20*/  PRMT R53, R53, 0x5410, R56 ;  /* 0x0000541035357816 */ /* 0x000fe20000000038 */
[----:B------:R-:W-:Y:S02]  /*9f30*/  HADD2 R33, R33.H0_H0, R33.H1_H1 ;  /* 0x3000002121217230 */ /* 0x000fe40000000800 */
[----:B------:R-:W-:-:S02]  /*9f40*/  HFMA2 R8, R2, R93, R8 ;  /* 0x0000005d02087231 */ /* 0x000fc40000000008 */
[----:B------:R-:W-:Y:S01]  /*9f50*/  HADD2 R32, R32.H0_H0, R32.H1_H1 ;  /* 0x3000002020207230 */ /* 0x000fe20000000800 */
[----:B------:R-:W-:Y:S01]  /*9f60*/  PRMT R36, R36, 0x5410, R37 ;  /* 0x0000541024247816 */ /* 0x000fe20000000025 */
[-C--:B------:R-:W-:Y:S02]  /*9f70*/  HFMA2 R14, R78, R27.reuse, R14 ;  /* 0x0000001b4e0e7231 */ /* 0x080fe4000000000e */
[----:B------:R-:W-:Y:S02]  /*9f80*/  HFMA2 R34, R68, R27, R34 ;  /* 0x0000001b44227231 */ /* 0x000fe40000000022 */
[-C--:B0-----:R-:W-:Y:S02]  /*9f90*/  HFMA2 R41, R69, R16.reuse, R114 ;  /* 0x0000001045297231 */ /* 0x081fe40000000072 */
[----:B------:R-:W-:Y:S01]  /*9fa0*/  HFMA2 R116, R107, R16, R116 ;  /* 0x000000106b747231 */ /* 0x000fe20000000074 */
[----:B------:R-:W-:Y:S01]  /*9fb0*/  PRMT R33, R33, 0x5410, R32 ;  /* 0x0000541021217816 */ /* 0x000fe20000000020 */
[----:B------:R-:W-:-:S02]  /*9fc0*/  HFMA2 R8, R53, R93, R8 ;  /* 0x0000005d35087231 */ /* 0x000fc40000000008 */
[-C--:B------:R-:W-:Y:S02]  /*9fd0*/  HFMA2 R53, R83, R16.reuse, R110 ;  /* 0x0000001053357231 */ /* 0x080fe4000000006e */
[----:B------:R-:W-:Y:S02]  /*9fe0*/  HFMA2 R56, R109, R16, R108 ;  /* 0x000000106d387231 */ /* 0x000fe4000000006c */
[----:B------:R-:W-:Y:S02]  /*9ff0*/  HFMA2 R41, R82, R17, R41 ;  /* 0x0000001152297231 */ /* 0x000fe40000000029 */
[----:B------:R-:W-:Y:S02]  /*a000*/  HFMA2 R48, R36, R96, R7 ;  /* 0x0000006024307231 */ /* 0x000fe40000000007 */
[----:B------:R-:W-:Y:S02]  /*a010*/  HADD2 R38, R38.H0_H0, R38.H1_H1 ;  /* 0x3000002626267230 */ /* 0x000fe40000000800 */
[----:B------:R-:W-:-:S02]  /*a020*/  HADD2 R39, R39.H0_H0, R39.H1_H1 ;  /* 0x3000002727277230 */ /* 0x000fc40000000800 */
[----:B------:R-:W-:Y:S02]  /*a030*/  HADD2 R14, R14.H0_H0, R14.H1_H1 ;  /* 0x3000000e0e0e7230 */ /* 0x000fe40000000800 */
[----:B------:R-:W-:Y:S02]  /*a040*/  HADD2 R34, R34.H0_H0, R34.H1_H1 ;  /* 0x3000002222227230 */ /* 0x000fe40000000800 */
[-C--:B------:R-:W-:Y:S02]  /*a050*/  HFMA2 R116, R90, R17.reuse, R116 ;  /* 0x000000115a747231 */ /* 0x080fe40000000074 */
[-C--:B------:R-:W-:Y:S02]  /*a060*/  HFMA2 R53, R106, R17.reuse, R53 ;  /* 0x000000116a357231 */ /* 0x080fe40000000035 */
[----:B------:R-:W-:Y:S02]  /*a070*/  HFMA2 R56, R112, R17, R56 ;  /* 0x0000001170387231 */ /* 0x000fe40000000038 */
[----:B------:R-:W-:Y:S01]  /*a080*/  HFMA2 R7, R33, R96, R48 ;  /* 0x0000006021077231 */ /* 0x000fe20000000030 */
[----:B------:R-:W-:Y:S01]  /*a090*/  @!P0 IADD3 R94, PT, PT, R98, 0x1, RZ ;  /* 0x00000001625e8810 */ /* 0x000fe20007ffe0ff */
[----:B------:R-:W-:-:S02]  /*a0a0*/  HFMA2 R33, R89, R18, R41 ;  /* 0x0000001259217231 */ /* 0x000fc40000000029 */
[-C--:B------:R-:W-:Y:S01]  /*a0b0*/  HFMA2 R32, R113, R18.reuse, R116 ;  /* 0x0000001271207231 */ /* 0x080fe20000000074 */
[----:B------:R-:W-:Y:S02]  /*a0c0*/  @!P0 IADD3 R99, PT, PT, R67, R100, RZ ;  /* 0x0000006443638210 */ /* 0x000fe40007ffe0ff */
[----:B------:R-:W-:Y:S01]  /*a0d0*/  PRMT R38, R38, 0x5410, R39 ;  /* 0x0000541026267816 */ /* 0x000fe20000000027 */
[-C--:B------:R-:W-:Y:S01]  /*a0e0*/  HFMA2 R39, R123, R18.reuse, R53 ;  /* 0x000000127b277231 */ /* 0x080fe20000000035 */
[----:B------:R-:W-:Y:S01]  /*a0f0*/  PRMT R14, R14, 0x5410, R34 ;  /* 0x000054100e0e7816 */ /* 0x000fe20000000022 */
[----:B------:R-:W-:Y:S01]  /*a100*/  HFMA2 R34, R73, R18, R56 ;  /* 0x0000001249227231 */ /* 0x000fe20000000038 */
[----:B------:R-:W-:Y:S01]  /*a110*/  IADD3 R100, PT, PT, R100, 0x20, RZ ;  /* 0x0000002064647810 */ /* 0x000fe20007ffe0ff */
[----:B------:R-:W-:Y:S01]  /*a120*/  HADD2 R62, R62.H0_H0, R62.H1_H1 ;  /* 0x3000003e3e3e7230 */ /* 0x000fe20000000800 */
[----:B------:R-:W-:Y:S01]  /*a130*/  @!P0 MOV R98, R94 ;  /* 0x0000005e00628202 */ /* 0x000fe20000000f00 */
[----:B------:R-:W-:-:S02]  /*a140*/  HADD2 R63, R63.H0_H0, R63.H1_H1 ;  /* 0x3000003f3f3f7230 */ /* 0x000fc40000000800 */
[-C--:B------:R-:W-:Y:S02]  /*a150*/  HFMA2 R33, R66, R19.reuse, R33 ;  /* 0x0000001342217231 */ /* 0x080fe40000000021 */
[----:B------:R-:W-:Y:S01]  /*a160*/  HADD2 R74, R74.H0_H0, R74.H1_H1 ;  /* 0x3000004a4a4a7230 */ /* 0x000fe20000000800 */
[----:B------:R-:W-:Y:S01]  /*a170*/  ISETP.GE.AND P0, PT, R100, R3, PT ;  /* 0x000000036400720c */ /* 0x000fe20003f06270 */
[-C--:B------:R-:W-:Y:S02]  /*a180*/  HFMA2 R32, R64, R19.reuse, R32 ;  /* 0x0000001340207231 */ /* 0x080fe40000000020 */
[-C--:B------:R-:W-:Y:S02]  /*a190*/  HFMA2 R39, R78, R19.reuse, R39 ;  /* 0x000000134e277231 */ /* 0x080fe40000000027 */
[----:B------:R-:W-:Y:S01]  /*a1a0*/  HFMA2 R34, R68, R19, R34 ;  /* 0x0000001344227231 */ /* 0x000fe20000000022 */
[----:B------:R-:W-:Y:S01]  /*a1b0*/  PRMT R62, R62, 0x5410, R63 ;  /* 0x000054103e3e7816 */ /* 0x000fe2000000003f */
[----:B------:R-:W-:Y:S01]  /*a1c0*/  HADD2 R33, R33.H0_H0, R33.H1_H1 ;  /* 0x3000002121217230 */ /* 0x000fe20000000800 */
[----:B------:R-:W-:Y:S01]  /*a1d0*/  PRMT R72, R72, 0x5410, R74 ;  /* 0x0000541048487816 */ /* 0x000fe2000000004a */
[----:B------:R-:W-:Y:S01]  /*a1e0*/  HADD2 R32, R32.H0_H0, R32.H1_H1 ;  /* 0x3000002020207230 */ /* 0x000fe20000000800 */
[----:B------:R-:W-:Y:S01]  /*a1f0*/  PRMT R79, R79, 0x5410, R80 ;  /* 0x000054104f4f7816 */ /* 0x000fe20000000050 */
[----:B------:R-:W-:-:S02]  /*a200*/  HADD2 R39, R39.H0_H0, R39.H1_H1 ;  /* 0x3000002727277230 */ /* 0x000fc40000000800 */
[----:B------:R-:W-:Y:S01]  /*a210*/  HADD2 R34, R34.H0_H0, R34.H1_H1 ;  /* 0x3000002222227230 */ /* 0x000fe20000000800 */
[----:B------:R-:W-:Y:S01]  /*a220*/  PRMT R33, R33, 0x5410, R32 ;  /* 0x0000541021217816 */ /* 0x000fe20000000020 */
[-C--:B------:R-:W-:Y:S02]  /*a230*/  HFMA2 R10, R62, R93.reuse, R10 ;  /* 0x0000005d3e0a7231 */ /* 0x080fe4000000000a */
[-C--:B------:R-:W-:Y:S02]  /*a240*/  HFMA2 R48, R72, R96.reuse, R5 ;  /* 0x0000006048307231 */ /* 0x080fe40000000005 */
        /* <DEDUP_REMOVED lines=16> */
.L_x_2686:
[----:B------:R-:W-:-:S04]  /*a350*/  VIMNMX R111, PT, PT, R101, UR14, PT ;  /* 0x0000000e656f7c48 */ /* 0x000fc8000bfe0100 */
[----:B------:R-:W-:-:S13]  /*a360*/  ISETP.GT.AND P0, PT, R111, R100, PT ;  /* 0x000000646f00720c */ /* 0x000fda0003f04270 */
[----:B------:R-:W-:Y:S05]  /*a370*/  @!P0 BRA `(.L_x_2688) ;  /* 0x0000002400308947 */ /* 0x000fea0003800000 */
[----:B------:R-:W-:-:S03]  /*a380*/  IMAD.WIDE.U32 R2, R100, 0x4, R104 ;  /* 0x0000000464027825 */ /* 0x000fc600078e0068 */
[----:B------:R-:W-:-:S04]  /*a390*/  IADD3 R108, P0, PT, R2, 0x2, RZ ;  /* 0x00000002026c7810 */ /* 0x000fc80007f1e0ff */
[----:B------:R-:W-:-:S09]  /*a3a0*/  IADD3.X R107, PT, PT, RZ, R3, RZ, P0, !PT ;  /* 0x00000003ff6b7210 */ /* 0x000fd200007fe4ff */
.L_x_2689:
[----:B------:R-:W-:Y:S01]  /*a3b0*/  MOV R97, UR12 ;  /* 0x0000000c00617c02 */ /* 0x000fe20008000f00 */
[----:B------:R-:W2:Y:S04]  /*a3c0*/  LDG.E.128.CONSTANT R16, desc[UR8][R114.64] ;  /* 0x0000000872107981 */ /* 0x000ea8000c1e9d00 */
        /* <DEDUP_REMOVED lines=9> */
[----:B------:R-:W-:Y:S02]  /*a460*/  HFMA2 R73, -RZ, RZ, 0, 0.03125 ;  /* 0x00002800ff497431 */ /* 0x000fe400000001ff */
[----:B0-----:R-:W0:Y:S10]  /*a470*/  LDS.128 R20, [UR5] ;  /* 0x00000005ff147984 */ /* 0x001e340008000c00 */
[----:B------:R-:W-:-:S02]  /*a480*/  @!P0 LEA R94, R98, R1, 0x3 ;  /* 0x00000001625e8211 */ /* 0x000fc400078e18ff */
[----:B------:R-:W-:Y:S02]  /*a490*/  @!P0 IADD3 R0, PT, PT, R98, 0x1, RZ ;  /* 0x0000000162008810 */ /* 0x000fe40007ffe0ff */
[----:B------:R-:W-:Y:S02]  /*a4a0*/  @!P0 MOV R106, R108 ;  /* 0x0000006c006a8202 */ /* 0x000fe40000000f00 */
[----:B------:R-:W5:Y:S01]  /*a4b0*/  @!P0 LDL.64 R94, [R94+0x8] ;  /* 0x000008005e5e8983 */ /* 0x000f620000100a00 */
[----:B------:R-:W-:-:S03]  /*a4c0*/  @!P0 MOV R98, R0 ;  /* 0x0000000000628202 */ /* 0x000fc60000000f00 */
[----:B------:R1:W5:Y:S01]  /*a4d0*/  @!P0 LDG.E.U16.CONSTANT R109, desc[UR8][R106.64] ;  /* 0x000000086a6d8981 */ /* 0x000362000c1e9500 */
[----:B--2---:R-:W-:Y:S02]  /*a4e0*/  SHF.R.U32.HI R24, RZ, 0xf, R16 ;  /* 0x0000000fff187819 */ /* 0x004fe40000011610 */
[----:B------:R-:W-:Y:S02]  /*a4f0*/  SHF.R.U32.HI R25, RZ, 0xf, R17 ;  /* 0x0000000fff197819 */ /* 0x000fe40000011611 */
[----:B------:R-:W-:Y:S02]  /*a500*/  SHF.R.U32.HI R26, RZ, 0xf, R18 ;  /* 0x0000000fff1a7819 */ /* 0x000fe40000011612 */
[----:B------:R-:W-:Y:S02]  /*a510*/  SHF.R.U32.HI R27, RZ, 0xf, R19 ;  /* 0x0000000fff1b7819 */ /* 0x000fe40000011613 */
[----:B------:R-:W-:Y:S02]  /*a520*/  LOP3.LUT R2, R16, 0x1f001f, RZ, 0xc0, !PT ;  /* 0x001f001f10027812 */ /* 0x000fe400078ec0ff */
[----:B------:R-:W-:-:S02]  /*a530*/  SHF.R.U32.HI R57, RZ, 0xa, R16 ;  /* 0x0000000aff397819 */ /* 0x000fc40000011610 */
[----:B------:R-:W-:Y:S02]  /*a540*/  LOP3.LUT R49, R16, 0x3e003e0, RZ, 0xc0, !PT ;  /* 0x03e003e010317812 */ /* 0x000fe400078ec0ff */
[C---:B------:R-:W-:Y:S02]  /*a550*/  LOP3.LUT R55, R19.reuse, 0x1f001f, RZ, 0xc0, !PT ;  /* 0x001f001f13377812 */ /* 0x040fe400078ec0ff */
[----:B------:R-:W-:Y:S02]  /*a560*/  LOP3.LUT R56, R19, 0x3e003e0, RZ, 0xc0, !PT ;  /* 0x03e003e013387812 */ /* 0x000fe400078ec0ff */
[----:B------:R-:W-:Y:S02]  /*a570*/  SHF.R.U32.HI R61, RZ, 0xa, R19 ;  /* 0x0000000aff3d7819 */ /* 0x000fe40000011613 */
[----:B---3--:R-:W-:Y:S02]  /*a580*/  LOP3.LUT R19, R13, 0x1f001f, RZ, 0xc0, !PT ;  /* 0x001f001f0d137812 */ /* 0x008fe400078ec0ff */
[----:B------:R-:W-:-:S02]  /*a590*/  SHF.R.U32.HI R45, RZ, 0xa, R13 ;  /* 0x0000000aff2d7819 */ /* 0x000fc4000001160d */
[----:B------:R-:W-:Y:S02]  /*a5a0*/  LOP3.LUT R16, R13, 0x3e003e0, RZ, 0xc0, !PT ;  /* 0x03e003e00d107812 */ /* 0x000fe400078ec0ff */
[----:B------:R-:W-:Y:S02]  /*a5b0*/  SHF.R.U32.HI R46, RZ, 0xe, R13 ;  /* 0x0000000eff2e7819 */ /* 0x000fe4000001160d */
[----:B------:R-:W-:Y:S02]  /*a5c0*/  LOP3.LUT R24, R24, 0x10001, RZ, 0xc0, !PT ;  /* 0x0001000118187812 */ /* 0x000fe400078ec0ff */
[----:B------:R-:W-:Y:S02]  /*a5d0*/  LOP3.LUT R25, R25, 0x10001, RZ, 0xc0, !PT ;  /* 0x0001000119197812 */ /* 0x000fe400078ec0ff */
[----:B------:R-:W-:Y:S02]  /*a5e0*/  LOP3.LUT R26, R26, 0x10001, RZ, 0xc0, !PT ;  /* 0x000100011a1a7812 */ /* 0x000fe400078ec0ff */
[----:B------:R-:W-:-:S02]  /*a5f0*/  LOP3.LUT R27, R27, 0x10001, RZ, 0xc0, !PT ;  /* 0x000100011b1b7812 */ /* 0x000fc400078ec0ff */
[----:B------:R-:W-:Y:S02]  /*a600*/  SHF.R.U32.HI R41, RZ, 0xe, R12 ;  /* 0x0000000eff297819 */ /* 0x000fe4000001160c */
[----:B------:R-:W-:Y:S02]  /*a610*/  SHF.R.U32.HI R13, RZ, 0xe, R14 ;  /* 0x0000000eff0d7819 */ /* 0x000fe4000001160e */
[----:B------:R-:W-:Y:S02]  /*a620*/  SHF.R.U32.HI R40, RZ, 0xe, R15 ;  /* 0x0000000eff287819 */ /* 0x000fe4000001160f */
[C---:B------:R-:W-:Y:S02]  /*a630*/  LOP3.LUT R50, R17.reuse, 0x1f001f, RZ, 0xc0, !PT ;  /* 0x001f001f11327812 */ /* 0x040fe400078ec0ff */
[----:B------:R-:W-:Y:S02]  /*a640*/  LOP3.LUT R51, R17, 0x3e003e0, RZ, 0xc0, !PT ;  /* 0x03e003e011337812 */ /* 0x000fe400078ec0ff */
[----:B------:R-:W-:-:S02]  /*a650*/  LOP3.LUT R41, R24, 0x20002, R41, 0xf8, !PT ;  /* 0x0002000218297812 */ /* 0x000fc400078ef829 */
[----:B------:R-:W-:Y:S02]  /*a660*/  LOP3.LUT R46, R25, 0x20002, R46, 0xf8, !PT ;  /* 0x00020002192e7812 */ /* 0x000fe400078ef82e */
[----:B------:R-:W-:Y:S02]  /*a670*/  LOP3.LUT R42, R26, 0x20002, R13, 0xf8, !PT ;  /* 0x000200021a2a7812 */ /* 0x000fe400078ef80d */
[----:B------:R-:W-:Y:S02]  /*a680*/  LOP3.LUT R40, R27, 0x20002, R40, 0xf8, !PT ;  /* 0x000200021b287812 */ /* 0x000fe400078ef828 */
[C---:B------:R-:W-:Y:S01]  /*a690*/  LOP3.LUT R54, R18.reuse, 0x3e003e0, RZ, 0xc0, !PT ;  /* 0x03e003e012367812 */ /* 0x040fe200078ec0ff */
[----:B------:R-:W2:Y:S01]  /*a6a0*/  LDS.128 R24, [UR5+0x10] ;  /* 0x00001005ff187984 */ /* 0x000ea20008000c00 */
        /* <DEDUP_REMOVED lines=9> */
[----:B------:R-:W-:Y:S01]  /*a740*/  SHF.R.U32.HI R58, RZ, 0xa, R17 ;  /* 0x0000000aff3a7819 */ /* 0x000fe20000011611 */
[-C--:B------:R-:W-:Y:S01]  /*a750*/  HFMA2 R52, R54, R73.reuse.H0_H0, -48, -48 ;  /* 0xd200d20036347431 */ /* 0x080fe20000040049 */
[C---:B------:R-:W-:Y:S01]  /*a760*/  LOP3.LUT R17, R14.reuse, 0x1f001f, RZ, 0xc0, !PT ;  /* 0x001f001f0e117812 */ /* 0x040fe200078ec0ff */
[----:B------:R-:W-:Y:S01]  /*a770*/  HADD2 R51, R51, -1040, -1040 ;  /* 0xe410e41033337430 */ /* 0x000fe20000000000 */
[----:B------:R-:W-:Y:S01]  /*a780*/  SHF.R.U32.HI R43, RZ, 0xa, R14 ;  /* 0x0000000aff2b7819 */ /* 0x000fe2000001160e */
[----:B------:R-:W-:Y:S01]  /*a790*/  HADD2 R54, R55, -1040, -1040 ;  /* 0xe410e41037367430 */ /* 0x000fe20000000000 */
[----:B------:R-:W-:Y:S01]  /*a7a0*/  LOP3.LUT R0, R14, 0x3e003e0, RZ, 0xc0, !PT ;  /* 0x03e003e00e007812 */ /* 0x000fe200078ec0ff */
[-C--:B0-----:R-:W-:Y:S01]  /*a7b0*/  HFMA2 R13, R53, R20.reuse, RZ.H0_H0 ;  /* 0x00000014350d7231 */ /* 0x081fe200000400ff */
[----:B------:R-:W-:Y:S01]  /*a7c0*/  LOP3.LUT R60, R56, 0x64006400, RZ, 0xfc, !PT ;  /* 0x64006400383c7812 */ /* 0x000fe200078efcff */
[----:B------:R-:W-:Y:S01]  /*a7d0*/  HADD2 R56, R2, -1040, -1040 ;  /* 0xe410e41002387430 */ /* 0x000fe20000000000 */
[----:B------:R-:W-:Y:S01]  /*a7e0*/  LOP3.LUT R14, R49, 0x64006400, RZ, 0xfc, !PT ;  /* 0x64006400310e7812 */ /* 0x000fe200078efcff */
[-C--:B------:R-:W-:Y:S01]  /*a7f0*/  HFMA2 R62, R54, R20.reuse, RZ.H0_H0 ;  /* 0x00000014363e7231 */ /* 0x080fe200000400ff */
[----:B------:R-:W-:Y:S01]  /*a800*/  SHF.R.U32.HI R59, RZ, 0xa, R18 ;  /* 0x0000000aff3b7819 */ /* 0x000fe20000011612 */
[----:B------:R-:W-:Y:S01]  /*a810*/  HFMA2 R2, R56, R20, RZ ;  /* 0x0000001438027231 */ /* 0x000fe200000000ff */
[C---:B------:R-:W-:Y:S01]  /*a820*/  LOP3.LUT R48, R12.reuse, 0x1f001f, RZ, 0xc0, !PT ;  /* 0x001f001f0c307812 */ /* 0x040fe200078ec0ff */
[-C--:B------:R-:W-:Y:S01]  /*a830*/  HFMA2 R49, R14, R73.reuse.H0_H0, -48, -48 ;  /* 0xd200d2000e317431 */ /* 0x080fe20000040049 */
[----:B------:R-:W-:Y:S01]  /*a840*/  SHF.R.U32.HI R44, RZ, 0xa, R12 ;  /* 0x0000000aff2c7819 */ /* 0x000fe2000001160c */
[----:B------:R-:W-:Y:S01]  /*a850*/  HFMA2 R55, R60, R73.H0_H0, -48, -48 ;  /* 0xd200d2003c377431 */ /* 0x000fe20000040049 */
[----:B------:R-:W-:Y:S01]  /*a860*/  LOP3.LUT R18, R12, 0x3e003e0, RZ, 0xc0, !PT ;  /* 0x03e003e00c127812 */ /* 0x000fe200078ec0ff */
[-C--:B------:R-:W-:Y:S01]  /*a870*/  HFMA2 R14, R49, R21.reuse, R2 ;  /* 0x00000015310e7231 */ /* 0x080fe20000000002 */
[----:B------:R-:W-:Y:S01]  /*a880*/  LOP3.LUT R58, R58, 0x1f001f, RZ, 0xc0, !PT ;  /* 0x001f001f3a3a7812 */ /* 0x000fe200078ec0ff */
[----:B------:R-:W-:Y:S01]  /*a890*/  HFMA2 R62, R55, R21, R62 ;  /* 0x00000015373e7231 */ /* 0x000fe2000000003e */
[----:B------:R-:W-:-:S02]  /*a8a0*/  LOP3.LUT R3, R15, 0x1f001f, RZ, 0xc0, !PT ;  /* 0x001f001f0f037812 */ /* 0x000fc400078ec0ff */
[----:B------:R-:W-:Y:S02]  /*a8b0*/  LOP3.LUT R12, R15, 0x3e003e0, RZ, 0xc0, !PT ;  /* 0x03e003e00f0c7812 */ /* 0x000fe400078ec0ff */
[----:B------:R-:W-:Y:S01]  /*a8c0*/  SHF.R.U32.HI R47, RZ, 0xa, R15 ;  /* 0x0000000aff2f7819 */ /* 0x000fe2000001160f */
[----:B------:R-:W-:Y:S02]  /*a8d0*/  HFMA2 R15, R51, R20, RZ ;  /* 0x00000014330f7231 */ /* 0x000fe400000000ff */
[-C--:B------:R-:W-:Y:S01]  /*a8e0*/  HFMA2 R20, R50, R21.reuse, R13 ;  /* 0x0000001532147231 */ /* 0x080fe2000000000d */
[----:B------:R-:W-:Y:S02]  /*a8f0*/  LOP3.LUT R57, R57, 0x1f001f, RZ, 0xc0, !PT ;  /* 0x001f001f39397812 */ /* 0x000fe400078ec0ff */
[----:B------:R-:W-:Y:S01]  /*a900*/  LOP3.LUT R59, R59, 0x1f001f, RZ, 0xc0, !PT ;  /* 0x001f001f3b3b7812 */ /* 0x000fe200078ec0ff */
[----:B------:R-:W-:Y:S01]  /*a910*/  HFMA2 R60, R52, R21, R15 ;  /* 0x00000015343c7231 */ /* 0x000fe2000000000f */
[----:B------:R-:W-:-:S02]  /*a920*/  LOP3.LUT R61, R61, 0x1f001f, RZ, 0xc0, !PT ;  /* 0x001f001f3d3d7812 */ /* 0x000fc400078ec0ff */
[----:B------:R-:W-:Y:S02]  /*a930*/  LOP3.LUT R13, R58, 0x64006400, RZ, 0xfc, !PT ;  /* 0x640064003a0d7812 */ /* 0x000fe400078efcff */
[----:B------:R-:W-:Y:S02]  /*a940*/  LOP3.LUT R57, R57, 0x64006400, RZ, 0xfc, !PT ;  /* 0x6400640039397812 */ /* 0x000fe400078efcff */
[----:B------:R-:W-:Y:S01]  /*a950*/  LOP3.LUT R2, R59, 0x64006400, RZ, 0xfc, !PT ;  /* 0x640064003b027812 */ /* 0x000fe200078efcff */
[----:B------:R-:W-:Y:S01]  /*a960*/  HADD2 R13, R13, -1040, -1040 ;  /* 0xe410e4100d0d7430 */ /* 0x000fe20000000000 */
[----:B------:R-:W-:Y:S01]  /*a970*/  LOP3.LUT R15, R61, 0x64006400, RZ, 0xfc, !PT ;  /* 0x640064003d0f7812 */ /* 0x000fe200078efcff */
[----:B------:R-:W-:Y:S02]  /*a980*/  HADD2 R57, R57, -1040, -1040 ;  /* 0xe410e41039397430 */ /* 0x000fe40000000000 */
[----:B------:R-:W-:Y:S02]  /*a990*/  HADD2 R2, R2, -1040, -1040 ;  /* 0xe410e41002027430 */ /* 0x000fe40000000000 */
[----:B------:R-:W-:-:S02]  /*a9a0*/  HADD2 R15, R15, -1040, -1040 ;  /* 0xe410e4100f0f7430 */ /* 0x000fc40000000000 */
[-C--:B------:R-:W-:Y:S01]  /*a9b0*/  HFMA2 R58, R13, R22.reuse, R20 ;  /* 0x000000160d3a7231 */ /* 0x080fe20000000014 */
[----:B------:R-:W-:Y:S02]  /*a9c0*/  LOP3.LUT R20, R16, 0x64006400, RZ, 0xfc, !PT ;  /* 0x6400640010147812 */ /* 0x000fe400078efcff */
[----:B------:R-:W-:Y:S01]  /*a9d0*/  LOP3.LUT R48, R48, 0x64006400, RZ, 0xfc, !PT ;  /* 0x6400640030307812 */ /* 0x000fe200078efcff */
[-C--:B------:R-:W-:Y:S01]  /*a9e0*/  HFMA2 R21, R57, R22.reuse, R14 ;  /* 0x0000001639157231 */ /* 0x080fe2000000000e */
[----:B------:R-:W-:Y:S01]  /*a9f0*/  LOP3.LUT R19, R19, 0x64006400, RZ, 0xfc, !PT ;  /* 0x6400640013137812 */ /* 0x000fe200078efcff */
[-C--:B------:R-:W-:Y:S01]  /*aa00*/  HFMA2 R60, R2, R22.reuse, R60 ;  /* 0x00000016023c7231 */ /* 0x080fe2000000003c */
[----:B------:R-:W-:Y:S01]  /*aa10*/  LOP3.LUT R17, R17, 0x64006400, RZ, 0xfc, !PT ;  /* 0x6400640011117812 */ /* 0x000fe200078efcff */
[----:B------:R-:W-:Y:S01]  /*aa20*/  HFMA2 R62, R15, R22, R62 ;  /* 0x000000160f3e7231 */ /* 0x000fe2000000003e */
        /* <DEDUP_REMOVED lines=13> */
[----:B------:R-:W-:Y:S02]  /*ab00*/  HFMA2 R21, R18, R23, R21 ;  /* 0x0000001712157231 */ /* 0x000fe40000000015 */
[----:B------:R-:W-:Y:S01]  /*ab10*/  HFMA2 R3, R14, R73.H0_H0, -48, -48 ;  /* 0xd200d2000e037431 */ /* 0x000fe20000040049 */
[----:B------:R-:W-:Y:S01]  /*ab20*/  LOP3.LUT R20, R20, 0x64006400, RZ, 0xfc, !PT ;  /* 0x6400640014147812 */ /* 0x000fe200078efcff */
[-C--:B------:R-:W-:Y:S02]  /*ab30*/  HFMA2 R58, R19, R23.reuse, R58 ;  /* 0x00000017133a7231 */ /* 0x080fe4000000003a */
[-C--:B------:R-:W-:Y:S02]  /*ab40*/  HFMA2 R60, R17, R23.reuse, R60 ;  /* 0x00000017113c7231 */ /* 0x080fe4000000003c */
[----:B------:R-:W-:Y:S01]  /*ab50*/  HFMA2 R62, R16, R23, R62 ;  /* 0x00000017103e7231 */ /* 0x000fe2000000003e */
[----:B------:R-:W-:Y:S01]  /*ab60*/  LOP3.LUT R47, R47, 0x64006400, RZ, 0xfc, !PT ;  /* 0x640064002f2f7812 */ /* 0x000fe200078efcff */
[-C--:B------:R-:W-:Y:S01]  /*ab70*/  HFMA2 R14, R22, R73.reuse.H0_H0, -48, -48 ;  /* 0xd200d200160e7431 */ /* 0x080fe20000040049 */
[----:B------:R-:W-:Y:S01]  /*ab80*/  LOP3.LUT R23, R44, 0x64006400, RZ, 0xfc, !PT ;  /* 0x640064002c177812 */ /* 0x000fe200078efcff */
[----:B------:R-:W-:Y:S01]  /*ab90*/  HFMA2 R12, R12, R73.H0_H0, -48, -48 ;  /* 0xd200d2000c0c7431 */ /* 0x000fe20000040049 */
[----:B------:R-:W-:Y:S01]  /*aba0*/  LOP3.LUT R22, R45, 0x64006400, RZ, 0xfc, !PT ;  /* 0x640064002d167812 */ /* 0x000fe200078efcff */
[----:B--2---:R-:W-:-:S02]  /*abb0*/  HFMA2 R48, R3, R24, R21 ;  /* 0x0000001803307231 */ /* 0x004fc40000000015 */
[----:B------:R-:W-:Y:S02]  /*abc0*/  HADD2 R21, R20, -1040, -1040 ;  /* 0xe410e41014157430 */ /* 0x000fe40000000000 */
[-C--:B------:R-:W-:Y:S02]  /*abd0*/  HFMA2 R60, R14, R24.reuse, R60 ;  /* 0x000000180e3c7231 */ /* 0x080fe4000000003c */
[-C--:B------:R-:W-:Y:S02]  /*abe0*/  HFMA2 R58, R0, R24.reuse, R58 ;  /* 0x00000018003a7231 */ /* 0x080fe4000000003a */
[----:B------:R-:W-:Y:S01]  /*abf0*/  HFMA2 R59, R12, R24, R62 ;  /* 0x000000180c3b7231 */ /* 0x000fe2000000003e */
[----:B----4-:R-:W-:Y:S01]  /*ac00*/  SHF.R.U32.HI R24, RZ, 0xd, R32 ;  /* 0x0000000dff187819 */ /* 0x010fe20000011620 */
[----:B------:R-:W-:Y:S01]  /*ac10*/  HADD2 R20, R47, -1040, -1040 ;  /* 0xe410e4102f147430 */ /* 0x000fe20000000000 */
[----:B------:R-:W-:Y:S01]  /*ac20*/  SHF.R.U32.HI R61, RZ, 0xd, R34 ;  /* 0x0000000dff3d7819 */ /* 0x000fe20000011622 */
[----:B------:R-:W-:-:S02]  /*ac30*/  HADD2 R23, R23, -1040, -1040 ;  /* 0xe410e41017177430 */ /* 0x000fc40000000000 */
[----:B------:R-:W-:Y:S02]  /*ac40*/  HADD2 R22, R22, -1040, -1040 ;  /* 0xe410e41016167430 */ /* 0x000fe40000000000 */
[-C--:B------:R-:W-:Y:S02]  /*ac50*/  HFMA2 R62, R21, R25.reuse, R60 ;  /* 0x00000019153e7231 */ /* 0x080fe4000000003c */
[-C--:B------:R-:W-:Y:S02]  /*ac60*/  HFMA2 R64, R20, R25.reuse, R59 ;  /* 0x0000001914407231 */ /* 0x080fe4000000003b */
[-C--:B------:R-:W-:Y:S02]  /*ac70*/  HFMA2 R48, R23, R25.reuse, R48 ;  /* 0x0000001917307231 */ /* 0x080fe40000000030 */
[----:B------:R-:W-:Y:S01]  /*ac80*/  HFMA2 R47, R22, R25, R58 ;  /* 0x00000019162f7231 */ /* 0x000fe2000000003a */
[----:B------:R-:W-:Y:S02]  /*ac90*/  LOP3.LUT R59, R41, 0x40004, R24, 0xf8, !PT ;  /* 0x00040004293b7812 */ /* 0x000fe400078ef818 */
[----:B------:R-:W-:-:S02]  /*aca0*/  LOP3.LUT R61, R42, 0x40004, R61, 0xf8, !PT ;  /* 0x000400042a3d7812 */ /* 0x000fc400078ef83d */
[----:B------:R-:W-:Y:S02]  /*acb0*/  LOP3.LUT R24, R32, 0x1f001f, RZ, 0xc0, !PT ;  /* 0x001f001f20187812 */ /* 0x000fe400078ec0ff */
[----:B------:R-:W-:Y:S02]  /*acc0*/  LOP3.LUT R25, R33, 0x1f001f, RZ, 0xc0, !PT ;  /* 0x001f001f21197812 */ /* 0x000fe400078ec0ff */
[----:B------:R-:W-:Y:S02]  /*acd0*/  SHF.R.U32.HI R43, RZ, 0xd, R33 ;  /* 0x0000000dff2b7819 */ /* 0x000fe40000011621 */
[----:B------:R-:W-:Y:S02]  /*ace0*/  LOP3.LUT R41, R34, 0x1f001f, RZ, 0xc0, !PT ;  /* 0x001f001f22297812 */ /* 0x000fe400078ec0ff */
[----:B------:R-:W-:Y:S02]  /*acf0*/  LOP3.LUT R42, R35, 0x1f001f, RZ, 0xc0, !PT ;  /* 0x001f001f232a7812 */ /* 0x000fe400078ec0ff */
[----:B------:R-:W-:-:S02]  /*ad00*/  LOP3.LUT R24, R24, 0x64006400, RZ, 0xfc, !PT ;  /* 0x6400640018187812 */ /* 0x000fc400078efcff */
[----:B------:R-:W-:Y:S02]  /*ad10*/  LOP3.LUT R25, R25, 0x64006400, RZ, 0xfc, !PT ;  /* 0x6400640019197812 */ /* 0x000fe400078efcff */
[----:B------:R-:W-:Y:S02]  /*ad20*/  LOP3.LUT R60, R46, 0x40004, R43, 0xf8, !PT ;  /* 0x000400042e3c7812 */ /* 0x000fe400078ef82b */
[----:B------:R-:W-:Y:S02]  /*ad30*/  LOP3.LUT R41, R41, 0x64006400, RZ, 0xfc, !PT ;  /* 0x6400640029297812 */ /* 0x000fe400078efcff */
[----:B------:R-:W-:Y:S02]  /*ad40*/  LOP3.LUT R42, R42, 0x64006400, RZ, 0xfc, !PT ;  /* 0x640064002a2a7812 */ /* 0x000fe400078efcff */
[----:B------:R-:W-:Y:S01]  /*ad50*/  SHF.R.U32.HI R43, RZ, 0xd, R35 ;  /* 0x0000000dff2b7819 */ /* 0x000fe20000011623 */
[----:B------:R-:W-:Y:S02]  /*ad60*/  HADD2 R45, R24, -1040, -1040 ;  /* 0xe410e410182d7430 */ /* 0x000fe40000000000 */
[----:B------:R-:W-:Y:S01]  /*ad70*/  HADD2 R44, R25, -1040, -1040 ;  /* 0xe410e410192c7430 */ /* 0x000fe20000000000 */
[----:B------:R-:W-:Y:S01]  /*ad80*/  LOP3.LUT R58, R40, 0x40004, R43, 0xf8, !PT ;  /* 0x00040004283a7812 */ /* 0x000fe200078ef82b */
[----:B------:R-:W-:Y:S01]  /*ad90*/  HADD2 R25, R41, -1040, -1040 ;  /* 0xe410e41029197430 */ /* 0x000fe20000000000 */
[----:B------:R-:W-:Y:S01]  /*ada0*/  LOP3.LUT R40, R33, 0x3e003e0, RZ, 0xc0, !PT ;  /* 0x03e003e021287812 */ /* 0x000fe200078ec0ff */
[----:B------:R-:W-:Y:S01]  /*adb0*/  HADD2 R24, R42, -1040, -1040 ;  /* 0xe410e4102a187430 */ /* 0x000fe20000000000 */
[----:B------:R-:W-:-:S02]  /*adc0*/  LOP3.LUT R41, R34, 0x3e003e0, RZ, 0xc0, !PT ;  /* 0x03e003e022297812 */ /* 0x000fc400078ec0ff */
[----:B------:R-:W-:Y:S01]  /*add0*/  LOP3.LUT R42, R35, 0x3e003e0, RZ, 0xc0, !PT ;  /* 0x03e003e0232a7812 */ /* 0x000fe200078ec0ff */
[-C--:B------:R-:W-:Y:S02]  /*ade0*/  HFMA2 R66, R25, R26.reuse, R62 ;  /* 0x0000001a19427231 */ /* 0x080fe4000000003e */
[-C--:B------:R-:W-:Y:S01]  /*adf0*/  HFMA2 R67, R24, R26.reuse, R64 ;  /* 0x0000001a18437231 */ /* 0x080fe20000000040 */
[----:B------:R-:W-:Y:S02]  /*ae00*/  LOP3.LUT R46, R40, 0x64006400, RZ, 0xfc, !PT ;  /* 0x64006400282e7812 */ /* 0x000fe400078efcff */
[----:B------:R-:W-:Y:S02]  /*ae10*/  LOP3.LUT R62, R41, 0x64006400, RZ, 0xfc, !PT ;  /* 0x64006400293e7812 */ /* 0x000fe400078efcff */
[----:B------:R-:W-:Y:S02]  /*ae20*/  LOP3.LUT R64, R42, 0x64006400, RZ, 0xfc, !PT ;  /* 0x640064002a407812 */ /* 0x000fe400078efcff */
[----:B------:R-:W0:Y:S01]  /*ae30*/  LDS.128 R40, [UR5+0x20] ;  /* 0x00002005ff287984 */ /* 0x000e220008000c00 */
[----:B------:R-:W-:-:S02]  /*ae40*/  HFMA2 R63, R45, R26, R48 ;  /* 0x0000001a2d3f7231 */ /* 0x000fc40000000030 */
        /* <DEDUP_REMOVED lines=14> */
[----:B------:R-:W-:Y:S02]  /*af30*/  LOP3.LUT R27, R27, 0x1f001f, RZ, 0xc0, !PT ;  /* 0x001f001f1b1b7812 */ /* 0x000fe400078ec0ff */
[----:B------:R-:W-:-:S02]  /*af40*/  LOP3.LUT R77, R77, 0x1f001f, RZ, 0xc0, !PT ;  /* 0x001f001f4d4d7812 */ /* 0x000fc400078ec0ff */
[----:B------:R-:W-:Y:S02]  /*af50*/  SHF.R.U32.HI R74, RZ, 0xa, R33 ;  /* 0x0000000aff4a7819 */ /* 0x000fe40000011621 */
[C---:B-----5:R-:W-:Y:S02]  /*af60*/  LOP3.LUT R75, R37.reuse, 0x1f001f, RZ, 0xc0, !PT ;  /* 0x001f001f254b7812 */ /* 0x060fe400078ec0ff */
[----:B------:R-:W-:Y:S02]  /*af70*/  LOP3.LUT R70, R37, 0x3e003e0, RZ, 0xc0, !PT ;  /* 0x03e003e025467812 */ /* 0x000fe400078ec0ff */
[----:B------:R-:W-:Y:S02]  /*af80*/  SHF.R.U32.HI R34, RZ, 0xa, R37 ;  /* 0x0000000aff227819 */ /* 0x000fe40000011625 */
[C---:B------:R-:W-:Y:S02]  /*af90*/  LOP3.LUT R69, R38.reuse, 0x1f001f, RZ, 0xc0, !PT ;  /* 0x001f001f26457812 */ /* 0x040fe400078ec0ff */
[----:B------:R-:W-:-:S02]  /*afa0*/  LOP3.LUT R68, R38, 0x3e003e0, RZ, 0xc0, !PT ;  /* 0x03e003e026447812 */ /* 0x000fc400078ec0ff */
[--C-:B------:R-:W-:Y:S02]  /*afb0*/  SHF.R.U32.HI R33, RZ, 0xa, R38.reuse ;  /* 0x0000000aff217819 */ /* 0x100fe40000011626 */
[----:B------:R-:W-:Y:S02]  /*afc0*/  LOP3.LUT R76, R76, 0x1f001f, RZ, 0xc0, !PT ;  /* 0x001f001f4c4c7812 */ /* 0x000fe400078ec0ff */
[----:B------:R-:W-:Y:S02]  /*afd0*/  SHF.R.U32.HI R37, RZ, 0xc, R37 ;  /* 0x0000000cff257819 */ /* 0x000fe40000011625 */
[----:B------:R-:W-:Y:S02]  /*afe0*/  SHF.R.U32.HI R38, RZ, 0xc, R38 ;  /* 0x0000000cff267819 */ /* 0x000fe40000011626 */
[----:B------:R-:W-:Y:S02]  /*aff0*/  LOP3.LUT R27, R27, 0x64006400, RZ, 0xfc, !PT ;  /* 0x640064001b1b7812 */ /* 0x000fe400078efcff */
[----:B------:R-:W-:-:S02]  /*b000*/  LOP3.LUT R67, R39, 0x1f001f, RZ, 0xc0, !PT ;  /* 0x001f001f27437812 */ /* 0x000fc400078ec0ff */
[----:B------:R-:W-:Y:S02]  /*b010*/  LOP3.LUT R77, R77, 0x64006400, RZ, 0xfc, !PT ;  /* 0x640064004d4d7812 */ /* 0x000fe400078efcff */
[C---:B------:R-:W-:Y:S02]  /*b020*/  LOP3.LUT R71, R36.reuse, 0x1f001f, RZ, 0xc0, !PT ;  /* 0x001f001f24477812 */ /* 0x040fe400078ec0ff */
[----:B------:R-:W-:Y:S02]  /*b030*/  LOP3.LUT R72, R36, 0x3e003e0, RZ, 0xc0, !PT ;  /* 0x03e003e024487812 */ /* 0x000fe400078ec0ff */
[----:B------:R-:W-:Y:S02]  /*b040*/  SHF.R.U32.HI R32, RZ, 0xa, R36 ;  /* 0x0000000aff207819 */ /* 0x000fe40000011624 */
[----:B------:R-:W-:Y:S02]  /*b050*/  LOP3.LUT R66, R39, 0x3e003e0, RZ, 0xc0, !PT ;  /* 0x03e003e027427812 */ /* 0x000fe400078ec0ff */
[----:B------:R-:W-:-:S02]  /*b060*/  SHF.R.U32.HI R35, RZ, 0xa, R39 ;  /* 0x0000000aff237819 */ /* 0x000fc40000011627 */
[----:B------:R-:W-:Y:S02]  /*b070*/  SHF.R.U32.HI R36, RZ, 0xc, R36 ;  /* 0x0000000cff247819 */ /* 0x000fe40000011624 */
[----:B------:R-:W-:Y:S02]  /*b080*/  SHF.R.U32.HI R39, RZ, 0xc, R39 ;  /* 0x0000000cff277819 */ /* 0x000fe40000011627 */
[----:B------:R-:W-:Y:S02]  /*b090*/  LOP3.LUT R76, R76, 0x64006400, RZ, 0xfc, !PT ;  /* 0x640064004c4c7812 */ /* 0x000fe400078efcff */
[----:B------:R-:W-:Y:S01]  /*b0a0*/  LOP3.LUT R37, R60, 0x80008, R37, 0xf8, !PT ;  /* 0x000800083c257812 */ /* 0x000fe200078ef825 */
[----:B------:R-:W-:Y:S01]  /*b0b0*/  HADD2 R60, R27, -1040, -1040 ;  /* 0xe410e4101b3c7430 */ /* 0x000fe20000000000 */
[----:B------:R-:W-:Y:S02]  /*b0c0*/  LOP3.LUT R38, R61, 0x80008, R38, 0xf8, !PT ;  /* 0x000800083d267812 */ /* 0x000fe400078ef826 */
[----:B------:R-:W-:Y:S01]  /*b0d0*/  LOP3.LUT R74, R74, 0x1f001f, RZ, 0xc0, !PT ;  /* 0x001f001f4a4a7812 */ /* 0x000fe200078ec0ff */
[----:B------:R-:W-:Y:S01]  /*b0e0*/  HADD2 R27, R77, -1040, -1040 ;  /* 0xe410e4104d1b7430 */ /* 0x000fe20000000000 */
[----:B------:R-:W-:-:S02]  /*b0f0*/  LOP3.LUT R61, R67, 0x64006400, RZ, 0xfc, !PT ;  /* 0x64006400433d7812 */ /* 0x000fc400078efcff */
[----:B------:R-:W-:Y:S02]  /*b100*/  LOP3.LUT R36, R59, 0x80008, R36, 0xf8, !PT ;  /* 0x000800083b247812 */ /* 0x000fe400078ef824 */
[----:B------:R-:W-:Y:S01]  /*b110*/  LOP3.LUT R39, R58, 0x80008, R39, 0xf8, !PT ;  /* 0x000800083a277812 */ /* 0x000fe200078ef827 */
[----:B------:R-:W-:Y:S01]  /*b120*/  HADD2 R58, R76, -1040, -1040 ;  /* 0xe410e4104c3a7430 */ /* 0x000fe20000000000 */
[----:B------:R-:W-:Y:S01]  /*b130*/  LOP3.LUT R59, R74, 0x64006400, RZ, 0xfc, !PT ;  /* 0x640064004a3b7812 */ /* 0x000fe200078efcff */
[-C--:B0-----:R-:W-:Y:S01]  /*b140*/  HFMA2 R65, R27, R40.reuse, R65 ;  /* 0x000000281b417231 */ /* 0x081fe20000000041 */
[----:B------:R-:W-:Y:S01]  /*b150*/  LOP3.LUT R74, R66, 0x64006400, RZ, 0xfc, !PT ;  /* 0x64006400424a7812 */ /* 0x000fe200078efcff */
[----:B------:R-:W-:Y:S02]  /*b160*/  HADD2 R61, R61, -1040, -1040 ;  /* 0xe410e4103d3d7430 */ /* 0x000fe40000000000 */
[----:B------:R-:W-:Y:S02]  /*b170*/  HFMA2 R78, R58, R40, R62 ;  /* 0x000000283a4e7231 */ /* 0x000fe4000000003e */
[----:B------:R-:W-:Y:S01]  /*b180*/  HADD2 R59, R59, -1040, -1040 ;  /* 0xe410e4103b3b7430 */ /* 0x000fe20000000000 */
[----:B------:R-:W-:Y:S01]  /*b190*/  LOP3.LUT R62, R69, 0x64006400, RZ, 0xfc, !PT ;  /* 0x64006400453e7812 */ /* 0x000fe200078efcff */
[----:B------:R-:W-:Y:S01]  /*b1a0*/  HFMA2 R69, R61, R41, R65 ;  /* 0x000000293d457231 */ /* 0x000fe20000000041 */
[----:B------:R-:W-:Y:S01]  /*b1b0*/  LOP3.LUT R72, R72, 0x64006400, RZ, 0xfc, !PT ;  /* 0x6400640048487812 */ /* 0x000fe200078efcff */
[----:B------:R-:W-:Y:S01]  /*b1c0*/  HFMA2 R65, R74, R73.H0_H0, -48, -48 ;  /* 0xd200d2004a417431 */ /* 0x000fe20000040049 */
[----:B------:R-:W-:-:S02]  /*b1d0*/  LOP3.LUT R70, R70, 0x64006400, RZ, 0xfc, !PT ;  /* 0x6400640046467812 */ /* 0x000fc400078efcff */
[----:B------:R-:W-:Y:S02]  /*b1e0*/  LOP3.LUT R32, R32, 0x1f001f, RZ, 0xc0, !PT ;  /* 0x001f001f20207812 */ /* 0x000fe400078ec0ff */
[----:B------:R-:W-:Y:S02]  /*b1f0*/  LOP3.LUT R34, R34, 0x1f001f, RZ, 0xc0, !PT ;  /* 0x001f001f22227812 */ /* 0x000fe400078ec0ff */
[----:B------:R-:W-:Y:S02]  /*b200*/  LOP3.LUT R33, R33, 0x1f001f, RZ, 0xc0, !PT ;  /* 0x001f001f21217812 */ /* 0x000fe400078ec0ff */
[----:B------:R-:W-:Y:S01]  /*b210*/  LOP3.LUT R35, R35, 0x1f001f, RZ, 0xc0, !PT ;  /* 0x001f001f23237812 */ /* 0x000fe200078ec0ff */
[-C--:B------:R-:W-:Y:S02]  /*b220*/  HFMA2 R76, R60, R40.reuse, R64 ;  /* 0x000000283c4c7231 */ /* 0x080fe40000000040 */
[----:B------:R-:W-:Y:S01]  /*b230*/  HFMA2 R77, R59, R40, R63 ;  /* 0x000000283b4d7231 */ /* 0x000fe2000000003f */
[----:B------:R-:W-:Y:S01]  /*b240*/  LOP3.LUT R40, R68, 0x64006400, RZ, 0xfc, !PT ;  /* 0x6400640044287812 */ /* 0x000fe200078efcff */
[-C--:B------:R-:W-:Y:S01]  /*b250*/  HFMA2 R68, R72, R73.reuse.H0_H0, -48, -48 ;  /* 0xd200d20048447431 */ /* 0x080fe20000040049 */
[----:B------:R-:W-:Y:S01]  /*b260*/  LOP3.LUT R64, R71, 0x64006400, RZ, 0xfc, !PT ;  /* 0x6400640047407812 */ /* 0x000fe200078efcff */
[----:B------:R-:W-:Y:S01]  /*b270*/  HFMA2 R67, R70, R73.H0_H0, -48, -48 ;  /* 0xd200d20046437431 */ /* 0x000fe20000040049 */
[----:B------:R-:W-:Y:S01]  /*b280*/  LOP3.LUT R63, R75, 0x64006400, RZ, 0xfc, !PT ;  /* 0x640064004b3f7812 */ /* 0x000fe200078efcff */
[----:B------:R-:W-:Y:S01]  /*b290*/  HFMA2 R74, R65, R42, R69 ;  /* 0x0000002a414a7231 */ /* 0x000fe20000000045 */
[----:B------:R-:W-:-:S02]  /*b2a0*/  LOP3.LUT R72, R32, 0x64006400, RZ, 0xfc, !PT ;  /* 0x6400640020487812 */ /* 0x000fc400078efcff */
[----:B------:R-:W-:Y:S02]  /*b2b0*/  LOP3.LUT R71, R34, 0x64006400, RZ, 0xfc, !PT ;  /* 0x6400640022477812 */ /* 0x000fe400078efcff */
[----:B------:R-:W-:Y:S02]  /*b2c0*/  LOP3.LUT R70, R33, 0x64006400, RZ, 0xfc, !PT ;  /* 0x6400640021467812 */ /* 0x000fe400078efcff */
[----:B------:R-:W-:Y:S02]  /*b2d0*/  LOP3.LUT R69, R35, 0x64006400, RZ, 0xfc, !PT ;  /* 0x6400640023457812 */ /* 0x000fe400078efcff */
[----:B------:R-:W0:Y:S01]  /*b2e0*/  LDS.128 R32, [UR5+0x30] ;  /* 0x00003005ff207984 */ /* 0x000e220008000c00 */
[----:B------:R-:W-:Y:S02]  /*b2f0*/  HADD2 R64, R64, -1040, -1040 ;  /* 0xe410e41040407430 */ /* 0x000fe40000000000 */
[----:B------:R-:W-:Y:S02]  /*b300*/  HADD2 R63, R63, -1040, -1040 ;  /* 0xe410e4103f3f7430 */ /* 0x000fe40000000000 */
[----:B------:R-:W-:-:S02]  /*b310*/  HADD2 R62, R62, -1040, -1040 ;  /* 0xe410e4103e3e7430 */ /* 0x000fc40000000000 */
[-C--:B------:R-:W-:Y:S02]  /*b320*/  HFMA2 R76, R64, R41.reuse, R76 ;  /* 0x00000029404c7231 */ /* 0x080fe4000000004c */
[-C--:B------:R-:W-:Y:S02]  /*b330*/  HFMA2 R77, R63, R41.reuse, R77 ;  /* 0x000000293f4d7231 */ /* 0x080fe4000000004d */
[----:B------:R-:W-:Y:S02]  /*b340*/  HFMA2 R78, R62, R41, R78 ;  /* 0x000000293e4e7231 */ /* 0x000fe4000000004e */
[----:B------:R-:W-:Y:S02]  /*b350*/  HFMA2 R66, R40, R73.H0_H0, -48, -48 ;  /* 0xd200d20028427431 */ /* 0x000fe40000040049 */
[-C--:B------:R-:W-:Y:S02]  /*b360*/  HFMA2 R41, R68, R42.reuse, R76 ;  /* 0x0000002a44297231 */ /* 0x080fe4000000004c */
[----:B------:R-:W-:-:S02]  /*b370*/  HFMA2 R77, R67, R42, R77 ;  /* 0x0000002a434d7231 */ /* 0x000fc4000000004d */
[----:B------:R-:W-:Y:S02]  /*b380*/  HFMA2 R40, R66, R42, R78 ;  /* 0x0000002a42287231 */ /* 0x000fe4000000004e */
        /* <DEDUP_REMOVED lines=8> */
[----:B------:R-:W-:Y:S02]  /*b410*/  LOP3.LUT R74, R28, 0x3e003e0, RZ, 0xc0, !PT ;  /* 0x03e003e01c4a7812 */ /* 0x000fe400078ec0ff */
[----:B------:R-:W-:Y:S02]  /*b420*/  SHF.R.U32.HI R78, RZ, 0xb, R29 ;  /* 0x0000000bff4e7819 */ /* 0x000fe4000001161d */
[----:B------:R-:W-:Y:S02]  /*b430*/  LOP3.LUT R79, R30, 0x3e003e0, RZ, 0xc0, !PT ;  /* 0x03e003e01e4f7812 */ /* 0x000fe400078ec0ff */
[----:B------:R-:W-:-:S02]  /*b440*/  LOP3.LUT R76, R29, 0x3e003e0, RZ, 0xc0, !PT ;  /* 0x03e003e01d4c7812 */ /* 0x000fc400078ec0ff */
[----:B------:R-:W-:Y:S02]  /*b450*/  LOP3.LUT R77, R28, 0x1f001f, RZ, 0xc0, !PT ;  /* 0x001f001f1c4d7812 */ /* 0x000fe400078ec0ff */
[--C-:B------:R-:W-:Y:S02]  /*b460*/  SHF.R.U32.HI R81, RZ, 0xa, R28.reuse ;  /* 0x0000000aff517819 */ /* 0x100fe4000001161c */
[----:B------:R-:W-:Y:S02]  /*b470*/  SHF.R.U32.HI R75, RZ, 0xb, R28 ;  /* 0x0000000bff4b7819 */ /* 0x000fe4000001161c */
[----:B------:R-:W-:Y:S02]  /*b480*/  LOP3.LUT R28, R29, 0x1f001f, RZ, 0xc0, !PT ;  /* 0x001f001f1d1c7812 */ /* 0x000fe400078ec0ff */
[----:B------:R-:W-:Y:S02]  /*b490*/  SHF.R.U32.HI R82, RZ, 0xa, R29 ;  /* 0x0000000aff527819 */ /* 0x000fe4000001161d */
[----:B------:R-:W-:-:S02]  /*b4a0*/  LOP3.LUT R37, R37, 0x100010, R78, 0xf8, !PT ;  /* 0x0010001025257812 */ /* 0x000fc400078ef84e */
[----:B------:R-:W-:Y:S02]  /*b4b0*/  LOP3.LUT R74, R74, 0x64006400, RZ, 0xfc, !PT ;  /* 0x640064004a4a7812 */ /* 0x000fe400078efcff */
[----:B------:R-:W-:Y:S02]  /*b4c0*/  LOP3.LUT R29, R30, 0x1f001f, RZ, 0xc0, !PT ;  /* 0x001f001f1e1d7812 */ /* 0x000fe400078ec0ff */
[--C-:B------:R-:W-:Y:S02]  /*b4d0*/  SHF.R.U32.HI R83, RZ, 0xa, R30.reuse ;  /* 0x0000000aff537819 */ /* 0x100fe4000001161e */
[----:B------:R-:W-:Y:S02]  /*b4e0*/  SHF.R.U32.HI R85, RZ, 0xb, R30 ;  /* 0x0000000bff557819 */ /* 0x000fe4000001161e */
[----:B------:R-:W-:Y:S02]  /*b4f0*/  LOP3.LUT R78, R79, 0x64006400, RZ, 0xfc, !PT ;  /* 0x640064004f4e7812 */ /* 0x000fe400078efcff */
[----:B------:R-:W-:Y:S01]  /*b500*/  LOP3.LUT R30, R76, 0x64006400, RZ, 0xfc, !PT ;  /* 0x640064004c1e7812 */ /* 0x000fe200078efcff */
[-C--:B------:R-:W-:Y:S01]  /*b510*/  HFMA2 R76, R74, R73.reuse.H0_H0, -48, -48 ;  /* 0xd200d2004a4c7431 */ /* 0x080fe20000040049 */
[C---:B------:R-:W-:Y:S01]  /*b520*/  LOP3.LUT R80, R31.reuse, 0x1f001f, RZ, 0xc0, !PT ;  /* 0x001f001f1f507812 */ /* 0x040fe200078ec0ff */
[-C--:B------:R-:W-:Y:S01]  /*b530*/  HFMA2 R74, R78, R73.reuse.H0_H0, -48, -48 ;  /* 0xd200d2004e4a7431 */ /* 0x080fe20000040049 */
[----:B------:R-:W-:Y:S01]  /*b540*/  LOP3.LUT R36, R36, 0x100010, R75, 0xf8, !PT ;  /* 0x0010001024247812 */ /* 0x000fe200078ef84b */
[----:B------:R-:W-:Y:S01]  /*b550*/  HFMA2 R75, R30, R73.H0_H0, -48, -48 ;  /* 0xd200d2001e4b7431 */ /* 0x000fe20000040049 */
[----:B------:R-:W-:-:S02]  /*b560*/  LOP3.LUT R86, R31, 0x3e003e0, RZ, 0xc0, !PT ;  /* 0x03e003e01f567812 */ /* 0x000fc400078ec0ff */
[--C-:B------:R-:W-:Y:S02]  /*b570*/  SHF.R.U32.HI R84, RZ, 0xa, R31.reuse ;  /* 0x0000000aff547819 */ /* 0x100fe4000001161f */
[----:B------:R-:W-:Y:S02]  /*b580*/  SHF.R.U32.HI R88, RZ, 0xb, R31 ;  /* 0x0000000bff587819 */ /* 0x000fe4000001161f */
[----:B------:R-:W-:Y:S02]  /*b590*/  LOP3.LUT R79, R28, 0x64006400, RZ, 0xfc, !PT ;  /* 0x640064001c4f7812 */ /* 0x000fe400078efcff */
[----:B------:R-:W-:Y:S02]  /*b5a0*/  LOP3.LUT R78, R29, 0x64006400, RZ, 0xfc, !PT ;  /* 0x640064001d4e7812 */ /* 0x000fe400078efcff */
[----:B------:R-:W-:Y:S01]  /*b5b0*/  LOP3.LUT R38, R38, 0x100010, R85, 0xf8, !PT ;  /* 0x0010001026267812 */ /* 0x000fe200078ef855 */
[----:B------:R-:W2:Y:S01]  /*b5c0*/  LDS.128 R28, [UR5+0x80] ;  /* 0x00008005ff1c7984 */ /* 0x000ea20008000c00 */
[----:B------:R-:W-:-:S02]  /*b5d0*/  LOP3.LUT R77, R77, 0x64006400, RZ, 0xfc, !PT ;  /* 0x640064004d4d7812 */ /* 0x000fc400078efcff */
[----:B------:R-:W-:Y:S01]  /*b5e0*/  LOP3.LUT R85, R80, 0x64006400, RZ, 0xfc, !PT ;  /* 0x6400640050557812 */ /* 0x000fe200078efcff */
[----:B------:R-:W-:Y:S01]  /*b5f0*/  HADD2 R79, R79, -1040, -1040 ;  /* 0xe410e4104f4f7430 */ /* 0x000fe20000000000 */
[----:B------:R-:W-:Y:S01]  /*b600*/  LOP3.LUT R86, R86, 0x64006400, RZ, 0xfc, !PT ;  /* 0x6400640056567812 */ /* 0x000fe200078efcff */
[----:B------:R-:W-:Y:S02]  /*b610*/  HADD2 R80, R77, -1040, -1040 ;  /* 0xe410e4104d507430 */ /* 0x000fe40000000000 */
[----:B------:R-:W-:Y:S02]  /*b620*/  HADD2 R78, R78, -1040, -1040 ;  /* 0xe410e4104e4e7430 */ /* 0x000fe40000000000 */
[----:B------:R-:W-:Y:S02]  /*b630*/  HADD2 R77, R85, -1040, -1040 ;  /* 0xe410e410554d7430 */ /* 0x000fe40000000000 */
[-C--:B0-----:R-:W-:Y:S02]  /*b640*/  HFMA2 R41, R80, R32.reuse, R41 ;  /* 0x0000002050297231 */ /* 0x081fe40000000029 */
[----:B------:R-:W-:-:S02]  /*b650*/  HFMA2 R42, R79, R32, R42 ;  /* 0x000000204f2a7231 */ /* 0x000fc4000000002a */
[-C--:B------:R-:W-:Y:S02]  /*b660*/  HFMA2 R40, R78, R32.reuse, R40 ;  /* 0x000000204e287231 */ /* 0x080fe40000000028 */
[----:B------:R-:W-:Y:S01]  /*b670*/  HFMA2 R43, R77, R32, R43 ;  /* 0x000000204d2b7231 */ /* 0x000fe2000000002b */
[----:B------:R-:W-:Y:S01]  /*b680*/  LOP3.LUT R82, R82, 0x1f001f, RZ, 0xc0, !PT ;  /* 0x001f001f52527812 */ /* 0x000fe200078ec0ff */
[----:B------:R-:W-:Y:S01]  /*b690*/  HFMA2 R73, R86, R73.H0_H0, -48, -48 ;  /* 0xd200d20056497431 */ /* 0x000fe20000040049 */
[----:B------:R-:W-:Y:S02]  /*b6a0*/  LOP3.LUT R81, R81, 0x1f001f, RZ, 0xc0, !PT ;  /* 0x001f001f51517812 */ /* 0x000fe400078ec0ff */
[----:B------:R-:W-:Y:S02]  /*b6b0*/  LOP3.LUT R83, R83, 0x1f001f, RZ, 0xc0, !PT ;  /* 0x001f001f53537812 */ /* 0x000fe400078ec0ff */
[----:B------:R-:W-:Y:S01]  /*b6c0*/  LOP3.LUT R84, R84, 0x1f001f, RZ, 0xc0, !PT ;  /* 0x001f001f54547812 */ /* 0x000fe200078ec0ff */
[-C--:B------:R-:W-:Y:S01]  /*b6d0*/  HFMA2 R85, R76, R33.reuse, R41 ;  /* 0x000000214c557231 */ /* 0x080fe20000000029 */
[----:B------:R-:W-:Y:S01]  /*b6e0*/  LOP3.LUT R39, R39, 0x100010, R88, 0xf8, !PT ;  /* 0x0010001027277812 */ /* 0x000fe200078ef858 */
[-C--:B------:R-:W-:Y:S01]  /*b6f0*/  HFMA2 R86, R75, R33.reuse, R42 ;  /* 0x000000214b567231 */ /* 0x080fe2000000002a */
[----:B------:R-:W-:Y:S01]  /*b700*/  LOP3.LUT R82, R82, 0x64006400, RZ, 0xfc, !PT ;  /* 0x6400640052527812 */ /* 0x000fe200078efcff */
[----:B------:R-:W-:-:S02]  /*b710*/  HFMA2 R87, R74, R33, R40 ;  /* 0x000000214a577231 */ /* 0x000fc40000000028 */
[----:B------:R-:W-:Y:S01]  /*b720*/  HFMA2 R88, R73, R33, R43 ;  /* 0x0000002149587231 */ /* 0x000fe2000000002b */
[----:B------:R-:W-:Y:S01]  /*b730*/  LOP3.LUT R81, R81, 0x64006400, RZ, 0xfc, !PT ;  /* 0x6400640051517812 */ /* 0x000fe200078efcff */
[----:B------:R-:W0:Y:S01]  /*b740*/  LDS.128 R40, [UR5+0x90] ;  /* 0x00009005ff287984 */ /* 0x000e220008000c00 */
[----:B------:R-:W-:Y:S02]  /*b750*/  LOP3.LUT R32, R83, 0x64006400, RZ, 0xfc, !PT ;  /* 0x6400640053207812 */ /* 0x000fe400078efcff */
[----:B------:R-:W-:Y:S01]  /*b760*/  LOP3.LUT R33, R84, 0x64006400, RZ, 0xfc, !PT ;  /* 0x6400640054217812 */ /* 0x000fe200078efcff */
        /* <DEDUP_REMOVED lines=12> */
[----:B------:R-:W-:Y:S01]  /*b830*/  HADD2 R85, R85, -1040, -1040 ;  /* 0xe410e41055557430 */ /* 0x000fe20000000000 */
[----:B------:R-:W3:Y:S01]  /*b840*/  LDS.128 R36, [UR5+0xa0] ;  /* 0x0000a005ff247984 */ /* 0x000ee20008000c00 */
[----:B------:R-:W-:Y:S02]  /*b850*/  HADD2 R86, R86, -1040, -1040 ;  /* 0xe410e41056567430 */ /* 0x000fe40000000000 */
[----:B------:R-:W-:Y:S02]  /*b860*/  HADD2 R88, R88, -1040, -1040 ;  /* 0xe410e41058587430 */ /* 0x000fe40000000000 */
[----:B------:R-:W-:Y:S02]  /*b870*/  HFMA2 R32, R85, R35, R32 ;  /* 0x0000002355207231 */ /* 0x000fe40000000020 */
[----:B------:R-:W-:-:S02]  /*b880*/  HADD2 R87, R87, -1040, -1040 ;  /* 0xe410e41057577430 */ /* 0x000fc40000000000 */
[-C--:B------:R-:W-:Y:S02]  /*b890*/  HFMA2 R33, R86, R35.reuse, R33 ;  /* 0x0000002356217231 */ /* 0x080fe40000000021 */
[-C--:B------:R-:W-:Y:S02]  /*b8a0*/  HFMA2 R34, R88, R35.reuse, R34 ;  /* 0x0000002358227231 */ /* 0x080fe40000000022 */
[----:B------:R-:W-:Y:S02]  /*b8b0*/  HFMA2 R91, R87, R35, R89 ;  /* 0x00000023575b7231 */ /* 0x000fe40000000059 */
[----:B------:R-:W-:Y:S02]  /*b8c0*/  HADD2 R89, R32.H0_H0, R32.H1_H1 ;  /* 0x3000002020597230 */ /* 0x000fe40000000800 */
[----:B--2---:R-:W-:Y:S02]  /*b8d0*/  HFMA2 R32, R56, R28, RZ ;  /* 0x0000001c38207231 */ /* 0x004fe400000000ff */
[----:B------:R-:W-:-:S02]  /*b8e0*/  HADD2 R90, R33.H0_H0, R33.H1_H1 ;  /* 0x30000021215a7230 */ /* 0x000fc40000000800 */
        /* <DEDUP_REMOVED lines=15> */
[----:B------:R-:W2:Y:S01]  /*b9e0*/  LDS.128 R32, [UR5+0xb0] ;  /* 0x0000b005ff207984 */ /* 0x000ea20008000c00 */
        /* <DEDUP_REMOVED lines=34> */
[----:B------:R-:W3:Y:S01]  /*bc10*/  LDS.128 R40, [UR5+0x110] ;  /* 0x00011005ff287984 */ /* 0x000ee20008000c00 */
        /* <DEDUP_REMOVED lines=13> */
[----:B------:R-:W-:Y:S01]  /*bcf0*/  @!P0 PRMT R96, R94, 0x7610, R96 ;  /* 0x000076105e608816 */ /* 0x000fe20000000060 */
[-C--:B------:R-:W-:Y:S01]  /*bd00*/  HFMA2 R32, R85, R35.reuse, R32 ;  /* 0x0000002355207231 */ /* 0x080fe20000000020 */
[----:B------:R-:W-:Y:S01]  /*bd10*/  @!P0 PRMT R93, R95, 0x7610, R93 ;  /* 0x000076105f5d8816 */ /* 0x000fe2000000005d */
[-C--:B------:R-:W-:Y:S02]  /*bd20*/  HFMA2 R33, R86, R35.reuse, R33 ;  /* 0x0000002356217231 */ /* 0x080fe40000000021 */
[----:B------:R-:W-:Y:S01]  /*bd30*/  HFMA2 R34, R88, R35, R34 ;  /* 0x0000002358227231 */ /* 0x000fe20000000022 */
[----:B------:R-:W-:Y:S01]  /*bd40*/  @!P0 PRMT R96, R96, 0x7610, R94 ;  /* 0x0000761060608816 */ /* 0x000fe2000000005e */
[----:B------:R-:W-:Y:S01]  /*bd50*/  HADD2 R94, R32.H0_H0, R32.H1_H1 ;  /* 0x30000020205e7230 */ /* 0x000fe20000000800 */
[----:B------:R-:W-:Y:S01]  /*bd60*/  @!P0 PRMT R93, R93, 0x7610, R95 ;  /* 0x000076105d5d8816 */ /* 0x000fe2000000005f */
[----:B------:R-:W-:-:S02]  /*bd70*/  HADD2 R95, R33.H0_H0, R33.H1_H1 ;  /* 0x30000021215f7230 */ /* 0x000fc40000000800 */
[----:B------:R-:W-:Y:S02]  /*bd80*/  HFMA2 R103, R87, R35, R103 ;  /* 0x0000002357677231 */ /* 0x000fe40000000067 */
[----:B-1----:R-:W-:Y:S02]  /*bd90*/  HADD2 R106, R34.H0_H0, R34.H1_H1 ;  /* 0x30000022226a7230 */ /* 0x002fe40000000800 */
        /* <DEDUP_REMOVED lines=75> */
[----:B------:R-:W-:Y:S02]  /*c250*/  HFMA2 R28, R55, R29, R28 ;  /* 0x0000001d371c7231 */ /* 0x000fe4000000001c */
[----:B------:R-:W-:Y:S02]  /*c260*/  HFMA2 R56, R57, R30, R56 ;  /* 0x0000001e39387231 */ /* 0x000fe40000000038 */
[----:B------:R-:W-:Y:S02]  /*c270*/  HADD2 R110, R32.H0_H0, R32.H1_H1 ;  /* 0x30000020206e7230 */ /* 0x000fe40000000800 */
[----:B------:R-:W-:Y:S02]  /*c280*/  HADD2 R117, R33.H0_H0, R33.H1_H1 ;  /* 0x3000002121757230 */ /* 0x000fe40000000800 */
[----:B------:R-:W-:-:S02]  /*c290*/  HADD2 R118, R34.H0_H0, R34.H1_H1 ;  /* 0x3000002222767230 */ /* 0x000fc40000000800 */
        /* <DEDUP_REMOVED lines=81> */
[----:B------:R-:W-:Y:S02]  /*c7b0*/  HFMA2 R5, R42, R96, R5 ;  /* 0x000000602a057231 */ /* 0x000fe40000000005 */
[-C--:B------:R-:W-:Y:S01]  /*c7c0*/  HFMA2 R10, R91, R93.reuse, R10 ;  /* 0x0000005d5b0a7231 */ /* 0x080fe2000000000a */
[----:B------:R-:W-:Y:S01]  /*c7d0*/  IADD3.X R107, PT, PT, RZ, R107, RZ, P1, !PT ;  /* 0x0000006bff6b7210 */ /* 0x000fe20000ffe4ff */
[----:B------:R-:W-:Y:S02]  /*c7e0*/  HFMA2 R8, R103, R93, R8 ;  /* 0x0000005d67087231 */ /* 0x000fe40000000008 */
[----:B------:R-:W-:-:S04]  /*c7f0*/  IMAD.WIDE R114, R97, 0x4, R112 ;  /* 0x0000000461727825 */ /* 0x000fc800078e0270 */
[-C--:B------:R-:W-:Y:S02]  /*c800*/  HFMA2 R6, R117, R93.reuse, R6 ;  /* 0x0000005d75067231 */ /* 0x080fe40000000006 */
[----:B------:R-:W-:Y:S01]  /*c810*/  HFMA2 R4, R41, R93, R4 ;  /* 0x0000005d29047231 */ /* 0x000fe20000000004 */
[----:B------:R-:W-:Y:S06]  /*c820*/  @!P0 BRA `(.L_x_2689) ;  /* 0xffffffd800e08947 */ /* 0x000fec000383ffff */
[----:B------:R-:W-:-:S07]  /*c830*/  IMAD.WIDE R114, R97, 0x14, R2 ;  /* 0x0000001461727825 */ /* 0x000fce00078e0202 */
.L_x_2688:
        /* <DEDUP_REMOVED lines=8> */
.L_x_2691:
[----:B------:R-:W2:Y:S01]  /*c8c0*/  LDG.E.128.CONSTANT R28, desc[UR8][R14.64] ;  /* 0x000000080e1c7981 */ /* 0x000ea2000c1e9d00 */
[----:B------:R-:W-:-:S03]  /*c8d0*/  ISETP.NE.AND P0, PT, R100, R99, PT ;  /* 0x000000636400720c */ /* 0x000fc60003f05270 */
[----:B------:R-:W0:Y:S10]  /*c8e0*/  LDS.64 R42, [UR5+0x80] ;  /* 0x00008005ff2a7984 */ /* 0x000e340008000a00 */
[C---:B------:R-:W-:Y:S01]  /*c8f0*/  @!P0 LEA R26, R98.reuse, R1, 0x3 ;  /* 0x00000001621a8211 */ /* 0x040fe200078e18ff */
[----:B------:R-:W-:Y:S01]  /*c900*/  HFMA2 R20, -RZ, RZ, 0, 0.0625 ;  /* 0x00002c00ff147431 */ /* 0x000fe200000001ff */
[----:B------:R-:W-:Y:S01]  /*c910*/  MOV R97, UR12 ;  /* 0x0000000c00617c02 */ /* 0x000fe20008000f00 */
[----:B------:R-:W3:Y:S04]  /*c920*/  @!P0 LDG.E.U16.CONSTANT R25, desc[UR8][R22.64] ;  /* 0x0000000816198981 */ /* 0x000ee8000c1e9500 */
[----:B------:R-:W4:Y:S01]  /*c930*/  @!P0 LDL.64 R26, [R26+0x8] ;  /* 0x000008001a1a8983 */ /* 0x000f220000100a00 */
[----:B------:R-:W-:Y:S01]  /*c940*/  IMAD.WIDE R32, R97, 0x4, R14 ;  /* 0x0000000461207825 */ /* 0x000fe200078e020e */
[----:B------:R-:W-:-:S04]  /*c950*/  @!P0 IADD3 R0, PT, PT, R98, 0x1, RZ ;  /* 0x0000000162008810 */ /* 0x000fc80007ffe0ff */
[----:B------:R-:W5:Y:S01]  /*c960*/  LDG.E.128.CONSTANT R16, desc[UR8][R32.64] ;  /* 0x0000000820107981 */ /* 0x000f62000c1e9d00 */
        /* <DEDUP_REMOVED lines=8> */
[C---:B------:R-:W-:Y:S02]  /*c9f0*/  LOP3.LUT R2, R29.reuse, 0xf000f, RZ, 0xc0, !PT ;  /* 0x000f000f1d027812 */ /* 0x040fe400078ec0ff */
[----:B------:R-:W-:Y:S02]  /*ca00*/  LOP3.LUT R34, R29, 0xf000f0, RZ, 0xc0, !PT ;  /* 0x00f000f01d227812 */ /* 0x000fe400078ec0ff */
[----:B------:R-:W-:Y:S02]  /*ca10*/  SHF.R.U32.HI R24, RZ, 0x8, R29 ;  /* 0x00000008ff187819 */ /* 0x000fe4000001161d */
[----:B------:R-:W0:Y:S01]  /*ca20*/  LDS.64 R28, [UR5] ;  /* 0x00000005ff1c7984 */ /* 0x000e220008000a00 */
[C---:B------:R-:W-:Y:S02]  /*ca30*/  LOP3.LUT R13, R30.reuse, 0xf000f, RZ, 0xc0, !PT ;  /* 0x000f000f1e0d7812 */ /* 0x040fe400078ec0ff */
[----:B------:R-:W-:-:S02]  /*ca40*/  LOP3.LUT R35, R30, 0xf000f0, RZ, 0xc0, !PT ;  /* 0x00f000f01e237812 */ /* 0x000fc400078ec0ff */
[----:B------:R-:W-:Y:S02]  /*ca50*/  SHF.R.U32.HI R39, RZ, 0x8, R30 ;  /* 0x00000008ff277819 */ /* 0x000fe4000001161e */
        /* <DEDUP_REMOVED lines=8> */
[--C-:B------:R-:W-:Y:S02]  /*cae0*/  HADD2.F32 R0, -RZ, R2.reuse.H0_H0 ;  /* 0x20000002ff007230 */ /* 0x100fe40000004100 */
[----:B------:R-:W-:Y:S02]  /*caf0*/  HADD2 R30, R30, -1032, -1032 ;  /* 0xe408e4081e1e7430 */ /* 0x000fe40000000000 */
[----:B------:R-:W-:Y:S01]  /*cb00*/  HADD2.F32 R45, -RZ, R2.H1_H1 ;  /* 0x30000002ff2d7230 */ /* 0x000fe20000004100 */
[----:B------:R-:W-:Y:S01]  /*cb10*/  LOP3.LUT R35, R35, 0x64006400, RZ, 0xfc, !PT ;  /* 0x6400640023237812 */ /* 0x000fe200078efcff */
[--C-:B------:R-:W-:Y:S02]  /*cb20*/  HADD2.F32 R2, -RZ, R3.reuse.H0_H0 ;  /* 0x20000003ff027230 */ /* 0x100fe40000004100 */
[----:B------:R-:W-:-:S02]  /*cb30*/  HADD2.F32 R46, -RZ, R3.H1_H1 ;  /* 0x30000003ff2e7230 */ /* 0x000fc40000004100 */
[--C-:B------:R-:W-:Y:S02]  /*cb40*/  HADD2.F32 R3, -RZ, R13.reuse.H0_H0 ;  /* 0x2000000dff037230 */ /* 0x100fe40000004100 */
[----:B------:R-:W-:Y:S01]  /*cb50*/  HADD2.F32 R47, -RZ, R13.H1_H1 ;  /* 0x3000000dff2f7230 */ /* 0x000fe20000004100 */
[----:B------:R-:W-:Y:S01]  /*cb60*/  LOP3.LUT R13, R12, 0x64006400, RZ, 0xfc, !PT ;  /* 0x640064000c0d7812 */ /* 0x000fe200078efcff */
[--C-:B------:R-:W-:Y:S01]  /*cb70*/  HADD2.F32 R12, -RZ, R30.reuse.H0_H0 ;  /* 0x2000001eff0c7230 */ /* 0x100fe20000004100 */
[----:B------:R-:W-:Y:S01]  /*cb80*/  LOP3.LUT R37, R31, 0xf000f0, RZ, 0xc0, !PT ;  /* 0x00f000f01f257812 */ /* 0x000fe200078ec0ff */
[----:B------:R-:W-:Y:S01]  /*cb90*/  HADD2.F32 R48, -RZ, R30.H1_H1 ;  /* 0x3000001eff307230 */ /* 0x000fe20000004100 */
[----:B------:R-:W-:Y:S01]  /*cba0*/  SHF.R.U32.HI R36, RZ, 0x8, R31 ;  /* 0x00000008ff247819 */ /* 0x000fe2000001161f */
[-C--:B------:R-:W-:Y:S01]  /*cbb0*/  HFMA2 R30, R35, R20.reuse.H0_H0, -72, -72 ;  /* 0xd480d480231e7431 */ /* 0x080fe20000040014 */
[----:B------:R-:W-:Y:S02]  /*cbc0*/  LOP3.LUT R31, R34, 0x64006400, RZ, 0xfc, !PT ;  /* 0x64006400221f7812 */ /* 0x000fe400078efcff */
[----:B------:R-:W1:Y:S01]  /*cbd0*/  LDS.64 R34, [UR5+0x100] ;  /* 0x00010005ff227984 */ /* 0x000e620008000a00 */
[----:B------:R-:W-:Y:S01]  /*cbe0*/  LOP3.LUT R37, R37, 0x64006400, RZ, 0xfc, !PT ;  /* 0x6400640025257812 */ /* 0x000fe200078efcff */
[----:B------:R-:W-:-:S02]  /*cbf0*/  HFMA2 R13, R13, R20.H0_H0, -72, -72 ;  /* 0xd480d4800d0d7431 */ /* 0x000fc40000040014 */
[-C--:B------:R-:W-:Y:S01]  /*cc00*/  FFMA.FTZ R38, R0, R41.reuse, RZ ;  /* 0x0000002900267223 */ /* 0x080fe200000100ff */
[-C--:B------:R-:W-:Y:S02]  /*cc10*/  HFMA2 R31, R31, R20.reuse.H0_H0, -72, -72 ;  /* 0xd480d4801f1f7431 */ /* 0x080fe40000040014 */
[-C--:B------:R-:W-:Y:S01]  /*cc20*/  FFMA.FTZ R43, R2, R41.reuse, RZ ;  /* 0x00000029022b7223 */ /* 0x080fe200000100ff */
[----:B------:R-:W-:Y:S02]  /*cc30*/  HFMA2 R37, R37, R20.H0_H0, -72, -72 ;  /* 0xd480d48025257431 */ /* 0x000fe40000040014 */
[-C--:B------:R-:W-:Y:S01]  /*cc40*/  FFMA.FTZ R54, R3, R41.reuse, RZ ;  /* 0x0000002903367223 */ /* 0x080fe200000100ff */
[----:B------:R-:W-:Y:S01]  /*cc50*/  FFMA.FTZ R55, R12, R41, RZ ;  /* 0x000000290c377223 */ /* 0x000fe200000100ff */
[----:B------:R-:W-:Y:S02]  /*cc60*/  HADD2.F32 R52, -RZ, R13.H0_H0 ;  /* 0x2000000dff347230 */ /* 0x000fe40000004100 */
[----:B------:R-:W-:Y:S01]  /*cc70*/  FFMA.FTZ R41, R45, R42, R38 ;  /* 0x0000002a2d297223 */ /* 0x000fe20000010026 */
[----:B------:R-:W-:-:S02]  /*cc80*/  HADD2.F32 R51, -RZ, R31.H0_H0 ;  /* 0x2000001fff337230 */ /* 0x000fc40000004100 */
[-C--:B------:R-:W-:Y:S01]  /*cc90*/  FFMA.FTZ R38, R46, R42.reuse, R43 ;  /* 0x0000002a2e267223 */ /* 0x080fe2000001002b */
[--C-:B------:R-:W-:Y:S02]  /*cca0*/  HADD2.F32 R50, -RZ, R30.reuse.H0_H0 ;  /* 0x2000001eff327230 */ /* 0x100fe40000004100 */
[----:B------:R-:W-:Y:S02]  /*ccb0*/  HADD2.F32 R59, -RZ, R31.H1_H1 ;  /* 0x3000001fff3b7230 */ /* 0x000fe40000004100 */
[----:B------:R-:W-:Y:S02]  /*ccc0*/  HADD2.F32 R58, -RZ, R30.H1_H1 ;  /* 0x3000001eff3a7230 */ /* 0x000fe40000004100 */
[-C--:B------:R-:W-:Y:S01]  /*ccd0*/  FFMA.FTZ R43, R47, R42.reuse, R54 ;  /* 0x0000002a2f2b7223 */ /* 0x080fe20000010036 */
[----:B------:R-:W2:Y:S01]  /*cce0*/  LDS.64 R30, [UR5+0x180] ;  /* 0x00018005ff1e7984 */ /* 0x000ea20008000a00 */
[----:B------:R-:W-:Y:S02]  /*ccf0*/  HADD2.F32 R49, -RZ, R37.H0_H0 ;  /* 0x20000025ff317230 */ /* 0x000fe40000004100 */
[----:B------:R-:W-:Y:S01]  /*cd00*/  FFMA.FTZ R42, R48, R42, R55 ;  /* 0x0000002a302a7223 */ /* 0x000fe20000010037 */
[----:B------:R-:W-:-:S02]  /*cd10*/  HADD2.F32 R60, -RZ, R13.H1_H1 ;  /* 0x3000000dff3c7230 */ /* 0x000fc40000004100 */
[-C--:B------:R-:W-:Y:S01]  /*cd20*/  FFMA.FTZ R41, R52, R44.reuse, R41 ;  /* 0x0000002c34297223 */ /* 0x080fe20000010029 */
[-C--:B------:R-:W-:Y:S01]  /*cd30*/  FFMA.FTZ R38, R51, R44.reuse, R38 ;  /* 0x0000002c33267223 */ /* 0x080fe20000010026 */
[--C-:B0-----:R-:W-:Y:S02]  /*cd40*/  HADD2.F32 R13, -RZ, R28.reuse.H0_H0 ;  /* 0x2000001cff0d7230 */ /* 0x101fe40000004100 */
[-C--:B------:R-:W-:Y:S01]  /*cd50*/  FFMA.FTZ R55, R50, R44.reuse, R43 ;  /* 0x0000002c32377223 */ /* 0x080fe2000001002b */
[----:B------:R-:W-:Y:S01]  /*cd60*/  FFMA.FTZ R42, R49, R44, R42 ;  /* 0x0000002c312a7223 */ /* 0x000fe2000001002a */
[----:B------:R-:W-:Y:S02]  /*cd70*/  HADD2.F32 R57, -RZ, R37.H1_H1 ;  /* 0x30000025ff397230 */ /* 0x000fe40000004100 */
[-C--:B------:R-:W-:Y:S01]  /*cd80*/  FFMA.FTZ R43, R60, R53.reuse, R41 ;  /* 0x000000353c2b7223 */ /* 0x080fe20000010029 */
[----:B------:R-:W-:Y:S01]  /*cd90*/  FFMA.FTZ R44, R59, R53, R38 ;  /* 0x000000353b2c7223 */ /* 0x000fe20000010026 */
[----:B------:R-:W-:-:S02]  /*cda0*/  HADD2.F32 R28, -RZ, R28.H1_H1 ;  /* 0x3000001cff1c7230 */ /* 0x000fc40000004100 */
[----:B------:R-:W-:Y:S01]  /*cdb0*/  FFMA.FTZ R41, R58, R53, R55 ;  /* 0x000000353a297223 */ /* 0x000fe20000010037 */
[----:B------:R-:W-:Y:S01]  /*cdc0*/  FFMA.FTZ R38, R0, R13, RZ ;  /* 0x0000000d00267223 */ /* 0x000fe200000100ff */
[C---:B------:R-:W-:Y:S01]  /*cdd0*/  FFMA.FTZ R37, R13.reuse, R2, RZ ;  /* 0x000000020d257223 */ /* 0x040fe200000100ff */
[C---:B------:R-:W-:Y:S01]  /*cde0*/  FFMA.FTZ R56, R13.reuse, R3, RZ ;  /* 0x000000030d387223 */ /* 0x040fe200000100ff */
[----:B------:R-:W-:Y:S01]  /*cdf0*/  FFMA.FTZ R55, R13, R12, RZ ;  /* 0x0000000c0d377223 */ /* 0x000fe200000100ff */
[--C-:B------:R-:W-:Y:S02]  /*ce00*/  HADD2.F32 R54, -RZ, R29.reuse.H0_H0 ;  /* 0x2000001dff367230 */ /* 0x100fe40000004100 */
[----:B------:R-:W-:Y:S01]  /*ce10*/  FFMA.FTZ R42, R57, R53, R42 ;  /* 0x00000035392a7223 */ /* 0x000fe2000001002a */
[----:B------:R-:W-:Y:S01]  /*ce20*/  FFMA.FTZ R13, R45, R28, R38 ;  /* 0x0000001c2d0d7223 */ /* 0x000fe20000010026 */
[C---:B------:R-:W-:Y:S01]  /*ce30*/  FFMA.FTZ R37, R28.reuse, R46, R37 ;  /* 0x0000002e1c257223 */ /* 0x040fe20000010025 */
[C---:B------:R-:W-:Y:S01]  /*ce40*/  FFMA.FTZ R53, R28.reuse, R47, R56 ;  /* 0x0000002f1c357223 */ /* 0x040fe20000010038 */
[----:B------:R-:W-:Y:S01]  /*ce50*/  FFMA.FTZ R38, R28, R48, R55 ;  /* 0x000000301c267223 */ /* 0x000fe20000010037 */
[----:B------:R-:W-:-:S02]  /*ce60*/  HADD2.F32 R29, -RZ, R29.H1_H1 ;  /* 0x3000001dff1d7230 */ /* 0x000fc40000004100 */
        /* <DEDUP_REMOVED lines=8> */
[--C-:B-1----:R-:W-:Y:S01]  /*cef0*/  HADD2.F32 R13, -RZ, R34.reuse.H0_H0 ;  /* 0x20000022ff0d7230 */ /* 0x102fe20000004100 */
[----:B------:R-:W0:Y:S01]  /*cf00*/  LDS.64 R28, [UR5+0x8] ;  /* 0x00000805ff1c7984 */ /* 0x000e220008000a00 */
[----:B------:R-:W-:-:S03]  /*cf10*/  HADD2.F32 R34, -RZ, R34.H1_H1 ;  /* 0x30000022ff227230 */ /* 0x000fc60000004100 */
[-C--:B------:R-:W-:Y:S01]  /*cf20*/  FFMA.FTZ R38, R0, R13.reuse, RZ ;  /* 0x0000000d00267223 */ /* 0x080fe200000100ff */
[-C--:B------:R-:W-:Y:S01]  /*cf30*/  FFMA.FTZ R37, R2, R13.reuse, RZ ;  /* 0x0000000d02257223 */ /* 0x080fe200000100ff */
[-C--:B------:R-:W-:Y:S01]  /*cf40*/  FFMA.FTZ R64, R3, R13.reuse, RZ ;  /* 0x0000000d03407223 */ /* 0x080fe200000100ff */
[----:B------:R-:W-:Y:S01]  /*cf50*/  FFMA.FTZ R61, R12, R13, RZ ;  /* 0x0000000d0c3d7223 */ /* 0x000fe200000100ff */
[-C--:B------:R-:W-:Y:S01]  /*cf60*/  FFMA.FTZ R13, R45, R34.reuse, R38 ;  /* 0x000000222d0d7223 */ /* 0x080fe20000010026 */
[-C--:B------:R-:W-:Y:S01]  /*cf70*/  FFMA.FTZ R38, R46, R34.reuse, R37 ;  /* 0x000000222e267223 */ /* 0x080fe20000010025 */
[--C-:B------:R-:W-:Y:S02]  /*cf80*/  HADD2.F32 R62, -RZ, R35.reuse.H0_H0 ;  /* 0x20000023ff3e7230 */ /* 0x100fe40000004100 */
        /* <DEDUP_REMOVED lines=22> */
[----:B------:R-:W-:Y:S01]  /*d0f0*/  HADD2.F32 R31, -RZ, R31.H1_H1 ;  /* 0x3000001fff1f7230 */ /* 0x000fe20000004100 */
[----:B------:R-:W1:Y:S01]  /*d100*/  LDS.64 R2, [UR5+0x88] ;  /* 0x00008805ff027984 */ /* 0x000e620008000a00 */
        /* <DEDUP_REMOVED lines=16> */
[----:B------:R-:W-:Y:S01]  /*d210*/  HADD2 R28, R35, -1032, -1032 ;  /* 0xe408e408231c7430 */ /* 0x000fe20000000000 */
[----:B------:R-:W-:-:S02]  /*d220*/  LOP3.LUT R30, R30, 0x64006400, RZ, 0xfc, !PT ;  /* 0x640064001e1e7812 */ /* 0x000fc400078efcff */
[----:B------:R-:W-:Y:S01]  /*d230*/  LOP3.LUT R47, R47, 0x64006400, RZ, 0xfc, !PT ;  /* 0x640064002f2f7812 */ /* 0x000fe200078efcff */
[----:B------:R-:W-:Y:S02]  /*d240*/  HADD2 R31, R31, -1032, -1032 ;  /* 0xe408e4081f1f7430 */ /* 0x000fe40000000000 */
[----:B------:R-:W-:Y:S02]  /*d250*/  HADD2.F32 R50, -RZ, R28.H0_H0 ;  /* 0x2000001cff327230 */ /* 0x000fe40000004100 */
[----:B------:R-:W-:Y:S01]  /*d260*/  HADD2 R30, R30, -1032, -1032 ;  /* 0xe408e4081e1e7430 */ /* 0x000fe20000000000 */
[----:B------:R-:W-:Y:S01]  /*d270*/  LOP3.LUT R40, R40, 0xf000f0, RZ, 0xc0, !PT ;  /* 0x00f000f028287812 */ /* 0x000fe200078ec0ff */
[----:B------:R-:W-:Y:S01]  /*d280*/  HADD2 R57, R47, -1032, -1032 ;  /* 0xe408e4082f397430 */ /* 0x000fe20000000000 */
[----:B------:R-:W-:Y:S02]  /*d290*/  LOP3.LUT R24, R24, 0xf000f0, RZ, 0xc0, !PT ;  /* 0x00f000f018187812 */ /* 0x000fe400078ec0ff */
[----:B------:R-:W-:-:S02]  /*d2a0*/  LOP3.LUT R39, R39, 0xf000f0, RZ, 0xc0, !PT ;  /* 0x00f000f027277812 */ /* 0x000fc400078ec0ff */
[----:B------:R-:W-:Y:S01]  /*d2b0*/  LOP3.LUT R36, R36, 0xf000f0, RZ, 0xc0, !PT ;  /* 0x00f000f024247812 */ /* 0x000fe200078ec0ff */
[----:B------:R-:W-:Y:S02]  /*d2c0*/  HADD2.F32 R59, -RZ, R29.H0_H0 ;  /* 0x2000001dff3b7230 */ /* 0x000fe40000004100 */
[----:B------:R-:W-:Y:S01]  /*d2d0*/  FFMA.FTZ R62, R51, R50, R53 ;  /* 0x00000032333e7223 */ /* 0x000fe20000010035 */
[----:B------:R-:W-:Y:S01]  /*d2e0*/  HADD2.F32 R49, -RZ, R31.H0_H0 ;  /* 0x2000001fff317230 */ /* 0x000fe20000004100 */
[----:B------:R-:W-:Y:S01]  /*d2f0*/  LOP3.LUT R35, R39, 0x64006400, RZ, 0xfc, !PT ;  /* 0x6400640027237812 */ /* 0x000fe200078efcff */
[----:B------:R-:W-:Y:S01]  /*d300*/  HADD2.F32 R61, -RZ, R29.H1_H1 ;  /* 0x3000001dff3d7230 */ /* 0x000fe20000004100 */
[----:B------:R-:W-:Y:S01]  /*d310*/  LOP3.LUT R29, R40, 0x64006400, RZ, 0xfc, !PT ;  /* 0x64006400281d7812 */ /* 0x000fe200078efcff */
[----:B------:R-:W-:Y:S01]  /*d320*/  HADD2.F32 R52, -RZ, R31.H1_H1 ;  /* 0x3000001fff347230 */ /* 0x000fe20000004100 */
[----:B------:R-:W-:Y:S01]  /*d330*/  LOP3.LUT R31, R24, 0x64006400, RZ, 0xfc, !PT ;  /* 0x64006400181f7812 */ /* 0x000fe200078efcff */
[----:B------:R-:W-:Y:S01]  /*d340*/  HADD2.F32 R48, -RZ, R30.H0_H0 ;  /* 0x2000001eff307230 */ /* 0x000fe20000004100 */
[----:B------:R-:W-:Y:S01]  /*d350*/  LOP3.LUT R53, R36, 0x64006400, RZ, 0xfc, !PT ;  /* 0x6400640024357812 */ /* 0x000fe200078efcff */
[----:B------:R-:W-:-:S02]  /*d360*/  HADD2.F32 R47, -RZ, R57.H0_H0 ;  /* 0x20000039ff2f7230 */ /* 0x000fc40000004100 */
[C---:B------:R-:W-:Y:S01]  /*d370*/  FFMA.FTZ R63, R51.reuse, R49, R54 ;  /* 0x00000031333f7223 */ /* 0x040fe20000010036 */
[-C--:B------:R-:W-:Y:S02]  /*d380*/  HFMA2 R29, R29, R20.reuse.H0_H0, -72, -72 ;  /* 0xd480d4801d1d7431 */ /* 0x080fe40000040014 */
[----:B------:R-:W-:Y:S01]  /*d390*/  FFMA.FTZ R60, R48, R51, R55 ;  /* 0x00000033303c7223 */ /* 0x000fe20000010037 */
[-C--:B------:R-:W-:Y:S02]  /*d3a0*/  HFMA2 R31, R31, R20.reuse.H0_H0, -72, -72 ;  /* 0xd480d4801f1f7431 */ /* 0x080fe40000040014 */
[----:B------:R-:W-:Y:S01]  /*d3b0*/  FFMA.FTZ R65, R51, R47, R56 ;  /* 0x0000002f33417223 */ /* 0x000fe20000010038 */
[-C--:B------:R-:W-:Y:S02]  /*d3c0*/  HFMA2 R35, R35, R20.reuse.H0_H0, -72, -72 ;  /* 0xd480d48023237431 */ /* 0x080fe40000040014 */
[----:B------:R-:W-:Y:S02]  /*d3d0*/  HADD2.F32 R51, -RZ, R30.H1_H1 ;  /* 0x3000001eff337230 */ /* 0x000fe40000004100 */
[----:B------:R-:W-:-:S02]  /*d3e0*/  HFMA2 R24, R53, R20.H0_H0, -72, -72 ;  /* 0xd480d48035187431 */ /* 0x000fc40000040014 */
[----:B------:R-:W-:Y:S02]  /*d3f0*/  HADD2.F32 R39, -RZ, R28.H1_H1 ;  /* 0x3000001cff277230 */ /* 0x000fe40000004100 */
[----:B------:R-:W-:Y:S02]  /*d400*/  HADD2.F32 R56, -RZ, R57.H1_H1 ;  /* 0x30000039ff387230 */ /* 0x000fe40000004100 */
        /* <DEDUP_REMOVED lines=9> */
[C---:B------:R-:W-:Y:S01]  /*d4a0*/  FFMA.FTZ R28, R59.reuse, R54, R28 ;  /* 0x000000363b1c7223 */ /* 0x040fe2000001001c */
[C---:B------:R-:W-:Y:S01]  /*d4b0*/  FFMA.FTZ R65, R59.reuse, R53, R62 ;  /* 0x000000353b417223 */ /* 0x040fe2000001003e */
[----:B------:R-:W-:Y:S02]  /*d4c0*/  HADD2.F32 R60, -RZ, R29.H1_H1 ;  /* 0x3000001dff3c7230 */ /* 0x000fe40000004100 */
[----:B------:R-:W-:Y:S01]  /*d4d0*/  FFMA.FTZ R36, R59, R40, R57 ;  /* 0x000000283b247223 */ /* 0x000fe20000010039 */
[----:B------:R-:W-:Y:S02]  /*d4e0*/  HADD2.F32 R59, -RZ, R31.H1_H1 ;  /* 0x3000001fff3b7230 */ /* 0x000fe40000004100 */
[----:B------:R-:W-:-:S02]  /*d4f0*/  HADD2.F32 R58, -RZ, R35.H1_H1 ;  /* 0x30000023ff3a7230 */ /* 0x000fc40000004100 */
[----:B------:R-:W-:Y:S02]  /*d500*/  HADD2.F32 R57, -RZ, R24.H1_H1 ;  /* 0x30000018ff397230 */ /* 0x000fe40000004100 */
[----:B-1----:R-:W-:Y:S02]  /*d510*/  HADD2.F32 R24, -RZ, R2.H0_H0 ;  /* 0x20000002ff187230 */ /* 0x002fe40000004100 */
[----:B------:R-:W-:Y:S01]  /*d520*/  FFMA.FTZ R63, R60, R61, R63 ;  /* 0x0000003d3c3f7223 */ /* 0x000fe2000001003f */
[C---:B------:R-:W-:Y:S01]  /*d530*/  FFMA.FTZ R29, R61.reuse, R59, R28 ;  /* 0x0000003b3d1d7223 */ /* 0x040fe2000001001c */
[C---:B------:R-:W-:Y:S01]  /*d540*/  FFMA.FTZ R30, R61.reuse, R58, R65 ;  /* 0x0000003a3d1e7223 */ /* 0x040fe20000010041 */
[----:B------:R-:W-:Y:S01]  /*d550*/  FFMA.FTZ R61, R61, R57, R36 ;  /* 0x000000393d3d7223 */ /* 0x000fe20000010024 */
[--C-:B------:R-:W-:Y:S02]  /*d560*/  HADD2.F32 R31, -RZ, R3.reuse.H0_H0 ;  /* 0x20000003ff1f7230 */ /* 0x100fe40000004100 */
[----:B------:R-:W-:Y:S01]  /*d570*/  FFMA.FTZ R36, R50, R24, R41 ;  /* 0x0000001832247223 */ /* 0x000fe20000010029 */
[----:B------:R-:W-:-:S02]  /*d580*/  HADD2.F32 R35, -RZ, R3.H1_H1 ;  /* 0x30000003ff237230 */ /* 0x000fc40000004100 */
[-C--:B------:R-:W-:Y:S01]  /*d590*/  FFMA.FTZ R3, R49, R24.reuse, R44 ;  /* 0x0000001831037223 */ /* 0x080fe2000001002c */
[----:B------:R-:W-:Y:S02]  /*d5a0*/  HADD2.F32 R2, -RZ, R2.H1_H1 ;  /* 0x30000002ff027230 */ /* 0x000fe40000004100 */
[-C--:B------:R-:W-:Y:S01]  /*d5b0*/  FFMA.FTZ R28, R48, R24.reuse, R43 ;  /* 0x00000018301c7223 */ /* 0x080fe2000001002b */
[----:B------:R-:W-:-:S03]  /*d5c0*/  FFMA.FTZ R41, R47, R24, R42 ;  /* 0x000000182f297223 */ /* 0x000fc6000001002a */
[-C--:B------:R-:W-:Y:S01]  /*d5d0*/  FFMA.FTZ R28, R51, R2.reuse, R28 ;  /* 0x00000002331c7223 */ /* 0x080fe2000001001c */
[-C--:B------:R-:W-:Y:S01]  /*d5e0*/  FFMA.FTZ R43, R52, R2.reuse, R3 ;  /* 0x00000002342b7223 */ /* 0x080fe20000010003 */
[-C--:B------:R-:W-:Y:S01]  /*d5f0*/  FFMA.FTZ R36, R39, R2.reuse, R36 ;  /* 0x0000000227247223 */ /* 0x080fe20000010024 */
[----:B------:R-:W-:Y:S02]  /*d600*/  FFMA.FTZ R65, R56, R2, R41 ;  /* 0x0000000238417223 */ /* 0x000fe40000010029 */
[----:B------:R-:W0:Y:S01]  /*d610*/  LDS.64 R2, [UR5+0x108] ;  /* 0x00010805ff027984 */ /* 0x000e220008000a00 */
[----:B----4-:R-:W-:Y:S02]  /*d620*/  @!P0 PRMT R96, R26, 0x7610, R96 ;  /* 0x000076101a608816 */ /* 0x010fe40000000060 */
[----:B------:R-:W-:Y:S01]  /*d630*/  @!P0 PRMT R93, R27, 0x7610, R93 ;  /* 0x000076101b5d8816 */ /* 0x000fe2000000005d */
[-C--:B------:R-:W-:Y:S01]  /*d640*/  FFMA.FTZ R41, R55, R31.reuse, R28 ;  /* 0x0000001f37297223 */ /* 0x080fe2000001001c */
[----:B------:R-:W-:Y:S01]  /*d650*/  @!P0 PRMT R96, R96, 0x7610, R26 ;  /* 0x0000761060608816 */ /* 0x000fe2000000001a */
[-C--:B------:R-:W-:Y:S01]  /*d660*/  FFMA.FTZ R28, R54, R31.reuse, R43 ;  /* 0x0000001f361c7223 */ /* 0x080fe2000001002b */
[----:B------:R-:W-:Y:S01]  /*d670*/  @!P0 PRMT R93, R93, 0x7610, R27 ;  /* 0x000076105d5d8816 */ /* 0x000fe2000000001b */
[-C--:B------:R-:W-:Y:S01]  /*d680*/  FFMA.FTZ R43, R53, R31.reuse, R36 ;  /* 0x0000001f352b7223 */ /* 0x080fe20000010024 */
[----:B------:R-:W-:Y:S01]  /*d690*/  FFMA.FTZ R42, R40, R31, R65 ;  /* 0x0000001f282a7223 */ /* 0x000fe20000010041 */
[----:B------:R-:W-:-:S02]  /*d6a0*/  HADD2.F32 R24, -RZ, R96.H0_H0 ;  /* 0x20000060ff187230 */ /* 0x000fc40000004100 */
[-C--:B------:R-:W-:Y:S01]  /*d6b0*/  FFMA.FTZ R41, R60, R35.reuse, R41 ;  /* 0x000000233c297223 */ /* 0x080fe20000010029 */
[----:B------:R-:W-:Y:S02]  /*d6c0*/  HADD2.F32 R26, -RZ, R96.H1_H1 ;  /* 0x30000060ff1a7230 */ /* 0x000fe40000004100 */
[----:B------:R-:W-:Y:S01]  /*d6d0*/  FFMA.FTZ R31, R59, R35, R28 ;  /* 0x000000233b1f7223 */ /* 0x000fe2000001001c */
[--C-:B------:R-:W-:Y:S02]  /*d6e0*/  HADD2.F32 R27, -RZ, R93.reuse.H0_H0 ;  /* 0x2000005dff1b7230 */ /* 0x100fe40000004100 */
[----:B------:R-:W-:Y:S02]  /*d6f0*/  HADD2.F32 R28, -RZ, R93.H1_H1 ;  /* 0x3000005dff1c7230 */ /* 0x000fe40000004100 */
[----:B------:R-:W-:Y:S01]  /*d700*/  FMUL.FTZ R41, R41, R24 ;  /* 0x0000001829297220 */ /* 0x000fe20000410000 */
[----:B------:R-:W-:Y:S01]  /*d710*/  FMUL.FTZ R31, R31, R26 ;  /* 0x0000001a1f1f7220 */ /* 0x000fe20000410000 */
[----:B------:R-:W-:Y:S01]  /*d720*/  FMUL.FTZ R63, R63, R24 ;  /* 0x000000183f3f7220 */ /* 0x000fe20000410000 */
[----:B------:R-:W-:Y:S01]  /*d730*/  FMUL.FTZ R29, R29, R26 ;  /* 0x0000001a1d1d7220 */ /* 0x000fe20000410000 */
[----:B------:R-:W-:Y:S01]  /*d740*/  FMUL.FTZ R30, R30, R27 ;  /* 0x0000001b1e1e7220 */ /* 0x000fe20000410000 */
[----:B------:R-:W-:Y:S01]  /*d750*/  FMUL.FTZ R61, R61, R28 ;  /* 0x0000001c3d3d7220 */ /* 0x000fe20000410000 */
[----:B------:R-:W-:Y:S01]  /*d760*/  F2FP.F16.F32.PACK_AB R41, RZ, R41 ;  /* 0x00000029ff29723e */ /* 0x000fe200000000ff */
[----:B------:R-:W-:Y:S01]  /*d770*/  FFMA.FTZ R36, R58, R35, R43 ;  /* 0x000000233a247223 */ /* 0x000fe2000001002b */
[----:B------:R-:W-:Y:S01]  /*d780*/  F2FP.F16.F32.PACK_AB R31, RZ, R31 ;  /* 0x0000001fff1f723e */ /* 0x000fe200000000ff */
[----:B------:R-:W-:Y:S01]  /*d790*/  FFMA.FTZ R35, R57, R35, R42 ;  /* 0x0000002339237223 */ /* 0x000fe2000001002a */
[----:B------:R-:W-:-:S02]  /*d7a0*/  F2FP.F16.F32.PACK_AB R63, RZ, R63 ;  /* 0x0000003fff3f723e */ /* 0x000fc400000000ff */
[----:B------:R-:W-:Y:S02]  /*d7b0*/  F2FP.F16.F32.PACK_AB R29, RZ, R29 ;  /* 0x0000001dff1d723e */ /* 0x000fe400000000ff */
[----:B------:R-:W-:Y:S02]  /*d7c0*/  F2FP.F16.F32.PACK_AB R30, RZ, R30 ;  /* 0x0000001eff1e723e */ /* 0x000fe400000000ff */
[----:B------:R-:W-:Y:S02]  /*d7d0*/  F2FP.F16.F32.PACK_AB R61, RZ, R61 ;  /* 0x0000003dff3d723e */ /* 0x000fe400000000ff */
[----:B------:R-:W-:Y:S01]  /*d7e0*/  PRMT R41, R41, 0x5410, R31 ;  /* 0x0000541029297816 */ /* 0x000fe2000000001f */
[----:B------:R-:W-:Y:S01]  /*d7f0*/  FMUL.FTZ R36, R36, R27 ;  /* 0x0000001b24247220 */ /* 0x000fe20000410000 */
[----:B------:R-:W-:Y:S01]  /*d800*/  FMUL.FTZ R35, R35, R28 ;  /* 0x0000001c23237220 */ /* 0x000fe20000410000 */
[----:B------:R-:W-:Y:S02]  /*d810*/  PRMT R63, R63, 0x5410, R29 ;  /* 0x000054103f3f7816 */ /* 0x000fe4000000001d */
[----:B------:R-:W-:Y:S01]  /*d820*/  PRMT R30, R30, 0x5410, R61 ;  /* 0x000054101e1e7816 */ /* 0x000fe2000000003d */
[----:B------:R-:W-:-:S02]  /*d830*/  HADD2 R29, R41, R9 ;  /* 0x00000009291d7230 */ /* 0x000fc40000000000 */
[----:B0-----:R-:W-:Y:S01]  /*d840*/  HADD2.F32 R9, -RZ, R2.H0_H0 ;  /* 0x20000002ff097230 */ /* 0x001fe20000004100 */
[----:B------:R-:W-:Y:S02]  /*d850*/  F2FP.F16.F32.PACK_AB R42, RZ, R36 ;  /* 0x00000024ff2a723e */ /* 0x000fe400000000ff */
[----:B------:R-:W-:Y:S01]  /*d860*/  F2FP.F16.F32.PACK_AB R43, RZ, R35 ;  /* 0x00000023ff2b723e */ /* 0x000fe200000000ff */
[----:B------:R-:W-:Y:S02]  /*d870*/  HFMA2 R35, R63, 1, 1, R11 ;  /* 0x3c003c003f237831 */ /* 0x000fe4000000000b */
[----:B------:R-:W-:Y:S02]  /*d880*/  HFMA2 R36, R30, 1, 1, R10 ;  /* 0x3c003c001e247831 */ /* 0x000fe4000000000a */
[----:B------:R-:W0:Y:S01]  /*d890*/  LDS.64 R10, [UR5+0x188] ;  /* 0x00018805ff0a7984 */ /* 0x000e220008000a00 */
        /* <DEDUP_REMOVED lines=19> */
[----:B------:R-:W-:-:S02]  /*d9d0*/  PRMT R42, R42, 0x5410, R43 ;  /* 0x000054102a2a7816 */ /* 0x000fc4000000002b */
[----:B------:R-:W-:Y:S01]  /*d9e0*/  FMUL.FTZ R2, R2, R27 ;  /* 0x0000001b02027220 */ /* 0x000fe20000410000 */
[----:B------:R-:W-:Y:S01]  /*d9f0*/  FMUL.FTZ R3, R3, R28 ;  /* 0x0000001c03037220 */ /* 0x000fe20000410000 */
[----:B------:R-:W-:Y:S01]  /*da00*/  FMUL.FTZ R9, R9, R24 ;  /* 0x0000001809097220 */ /* 0x000fe20000410000 */
[----:B------:R-:W-:Y:S01]  /*da10*/  FMUL.FTZ R13, R13, R26 ;  /* 0x0000001a0d0d7220 */ /* 0x000fe20000410000 */
[----:B------:R-:W-:Y:S01]  /*da20*/  HFMA2 R30, R42, 1, 1, R8 ;  /* 0x3c003c002a1e7831 */ /* 0x000fe20000000008 */
[----:B------:R-:W-:Y:S02]  /*da30*/  F2FP.F16.F32.PACK_AB R8, RZ, R2 ;  /* 0x00000002ff08723e */ /* 0x000fe400000000ff */
[----:B------:R-:W-:Y:S02]  /*da40*/  F2FP.F16.F32.PACK_AB R31, RZ, R3 ;  /* 0x00000003ff1f723e */ /* 0x000fe400000000ff */
[----:B------:R-:W1:Y:S01]  /*da50*/  LDS.64 R2, [UR5+0x10] ;  /* 0x00001005ff027984 */ /* 0x000e620008000a00 */
[----:B------:R-:W-:-:S02]  /*da60*/  F2FP.F16.F32.PACK_AB R9, RZ, R9 ;  /* 0x00000009ff09723e */ /* 0x000fc400000000ff */
[----:B------:R-:W-:-:S04]  /*da70*/  F2FP.F16.F32.PACK_AB R13, RZ, R13 ;  /* 0x0000000dff0d723e */ /* 0x000fc800000000ff */
[----:B------:R-:W-:Y:S02]  /*da80*/  PRMT R9, R9, 0x5410, R13 ;  /* 0x0000541009097816 */ /* 0x000fe4000000000d */
[----:B------:R-:W-:-:S03]  /*da90*/  PRMT R8, R8, 0x5410, R31 ;  /* 0x0000541008087816 */ /* 0x000fc6000000001f */
[----:B------:R-:W-:Y:S02]  /*daa0*/  HADD2 R31, R9, R7 ;  /* 0x00000007091f7230 */ /* 0x000fe40000000000 */
[--C-:B0-----:R-:W-:Y:S02]  /*dab0*/  HADD2.F32 R7, -RZ, R10.reuse.H0_H0 ;  /* 0x2000000aff077230 */ /* 0x101fe40000004100 */
[----:B------:R-:W-:-:S03]  /*dac0*/  HADD2.F32 R10, -RZ, R10.H1_H1 ;  /* 0x3000000aff0a7230 */ /* 0x000fc60000004100 */
[-C--:B------:R-:W-:Y:S01]  /*dad0*/  FFMA.FTZ R0, R48, R7.reuse, R0 ;  /* 0x0000000730007223 */ /* 0x080fe20000010000 */
[--C-:B------:R-:W-:Y:S02]  /*dae0*/  HADD2.F32 R9, -RZ, R11.reuse.H0_H0 ;  /* 0x2000000bff097230 */ /* 0x100fe40000004100 */
[-C--:B------:R-:W-:Y:S01]  /*daf0*/  FFMA.FTZ R50, R50, R7.reuse, R45 ;  /* 0x0000000732327223 */ /* 0x080fe2000001002d */
[-C--:B------:R-:W-:Y:S01]  /*db00*/  FFMA.FTZ R49, R49, R7.reuse, R12 ;  /* 0x0000000731317223 */ /* 0x080fe2000001000c */
[-C--:B------:R-:W-:Y:S01]  /*db10*/  FFMA.FTZ R0, R51, R10.reuse, R0 ;  /* 0x0000000a33007223 */ /* 0x080fe20000010000 */
[----:B------:R-:W-:Y:S01]  /*db20*/  FFMA.FTZ R7, R47, R7, R46 ;  /* 0x000000072f077223 */ /* 0x000fe2000001002e */
[-C--:B------:R-:W-:Y:S01]  /*db30*/  FFMA.FTZ R50, R39, R10.reuse, R50 ;  /* 0x0000000a27327223 */ /* 0x080fe20000010032 */
[-C--:B------:R-:W-:Y:S01]  /*db40*/  FFMA.FTZ R49, R52, R10.reuse, R49 ;  /* 0x0000000a34317223 */ /* 0x080fe20000010031 */
[----:B------:R-:W-:Y:S01]  /*db50*/  FFMA.FTZ R39, R55, R9, R0 ;  /* 0x0000000937277223 */ /* 0x000fe20000010000 */
[----:B------:R-:W-:Y:S01]  /*db60*/  FFMA.FTZ R7, R56, R10, R7 ;  /* 0x0000000a38077223 */ /* 0x000fe20000010007 */
[----:B-----5:R-:W-:Y:S01]  /*db70*/  LOP3.LUT R0, R16, 0xf000f, RZ, 0xc0, !PT ;  /* 0x000f000f10007812 */ /* 0x020fe200078ec0ff */
[----:B------:R-:W-:-:S02]  /*db80*/  HADD2.F32 R11, -RZ, R11.H1_H1 ;  /* 0x3000000bff0b7230 */ /* 0x000fc40000004100 */
[-C--:B------:R-:W-:Y:S01]  /*db90*/  FFMA.FTZ R54, R54, R9.reuse, R49 ;  /* 0x0000000936367223 */ /* 0x080fe20000010031 */
[-C--:B------:R-:W-:Y:S01]  /*dba0*/  FFMA.FTZ R53, R53, R9.reuse, R50 ;  /* 0x0000000935357223 */ /* 0x080fe20000010032 */
[----:B------:R-:W-:Y:S01]  /*dbb0*/  FFMA.FTZ R40, R40, R9, R7 ;  /* 0x0000000928287223 */ /* 0x000fe20000010007 */
[----:B------:R-:W-:Y:S02]  /*dbc0*/  LOP3.LUT R0, R0, 0x64006400, RZ, 0xfc, !PT ;  /* 0x6400640000007812 */ /* 0x000fe400078efcff */
[----:B------:R-:W-:Y:S02]  /*dbd0*/  LOP3.LUT R9, R17, 0xf000f, RZ, 0xc0, !PT ;  /* 0x000f000f11097812 */ /* 0x000fe400078ec0ff */
[----:B------:R-:W-:Y:S01]  /*dbe0*/  LOP3.LUT R10, R18, 0xf000f, RZ, 0xc0, !PT ;  /* 0x000f000f120a7812 */ /* 0x000fe200078ec0ff */
[----:B------:R-:W-:Y:S02]  /*dbf0*/  HFMA2 R34, R8, 1, 1, R6 ;  /* 0x3c003c0008227831 */ /* 0x000fe40000000006 */
[-C--:B------:R-:W-:Y:S01]  /*dc00*/  FFMA.FTZ R39, R60, R11.reuse, R39 ;  /* 0x0000000b3c277223 */ /* 0x080fe20000010027 */
[-C--:B------:R-:W-:Y:S01]  /*dc10*/  FFMA.FTZ R59, R59, R11.reuse, R54 ;  /* 0x0000000b3b3b7223 */ /* 0x080fe20000010036 */
[-C--:B------:R-:W-:Y:S01]  /*dc20*/  FFMA.FTZ R58, R58, R11.reuse, R53 ;  /* 0x0000000b3a3a7223 */ /* 0x080fe20000010035 */
[----:B------:R-:W-:Y:S01]  /*dc30*/  FFMA.FTZ R57, R57, R11, R40 ;  /* 0x0000000b39397223 */ /* 0x000fe20000010028 */
[----:B------:R-:W-:Y:S01]  /*dc40*/  LOP3.LUT R11, R19, 0xf000f, RZ, 0xc0, !PT ;  /* 0x000f000f130b7812 */ /* 0x000fe200078ec0ff */
[----:B------:R-:W-:Y:S01]  /*dc50*/  HADD2 R8, R0, -1032, -1032 ;  /* 0xe408e40800087430 */ /* 0x000fe20000000000 */
[----:B------:R-:W-:Y:S01]  /*dc60*/  LOP3.LUT R9, R9, 0x64006400, RZ, 0xfc, !PT ;  /* 0x6400640009097812 */ /* 0x000fe200078efcff */
[----:B------:R-:W-:Y:S01]  /*dc70*/  IMAD.WIDE R12, R97, 0x4, R32 ;  /* 0x00000004610c7825 */ /* 0x000fe200078e0220 */
[----:B------:R-:W-:-:S03]  /*dc80*/  LOP3.LUT R10, R10, 0x64006400, RZ, 0xfc, !PT ;  /* 0x640064000a0a7812 */ /* 0x000fc600078efcff */
[--C-:B-1----:R-:W-:Y:S02]  /*dc90*/  HADD2.F32 R7, -RZ, R2.reuse.H0_H0 ;  /* 0x20000002ff077230 */ /* 0x102fe40000004100 */
[----:B------:R-:W-:Y:S01]  /*dca0*/  HADD2.F32 R46, -RZ, R2.H1_H1 ;  /* 0x30000002ff2e7230 */ /* 0x000fe20000004100 */
[----:B------:R-:W-:Y:S01]  /*dcb0*/  LOP3.LUT R2, R11, 0x64006400, RZ, 0xfc, !PT ;  /* 0x640064000b027812 */ /* 0x000fe200078efcff */
[--C-:B------:R-:W-:Y:S02]  /*dcc0*/  HADD2.F32 R50, -RZ, R3.reuse.H0_H0 ;  /* 0x20000003ff327230 */ /* 0x100fe40000004100 */
[----:B------:R-:W-:Y:S02]  /*dcd0*/  HADD2 R32, R10, -1032, -1032 ;  /* 0xe408e4080a207430 */ /* 0x000fe40000000000 */
[----:B------:R-:W-:Y:S02]  /*dce0*/  HADD2.F32 R49, -RZ, R3.H1_H1 ;  /* 0x30000003ff317230 */ /* 0x000fe40000004100 */
[----:B------:R-:W-:-:S02]  /*dcf0*/  HADD2 R3, R9, -1032, -1032 ;  /* 0xe408e40809037430 */ /* 0x000fc40000000000 */
[--C-:B------:R-:W-:Y:S02]  /*dd00*/  HADD2.F32 R0, -RZ, R8.reuse.H0_H0 ;  /* 0x20000008ff007230 */ /* 0x100fe40000004100 */
[----:B------:R-:W-:Y:S02]  /*dd10*/  HADD2.F32 R37, -RZ, R8.H1_H1 ;  /* 0x30000008ff257230 */ /* 0x000fe40000004100 */
[----:B------:R0:W2:Y:S01]  /*dd20*/  LDG.E.128.CONSTANT R8, desc[UR8][R12.64] ;  /* 0x000000080c087981 */ /* 0x0000a2000c1e9d00 */
[----:B------:R-:W-:Y:S02]  /*dd30*/  LOP3.LUT R6, R16, 0xf000f0, RZ, 0xc0, !PT ;  /* 0x00f000f010067812 */ /* 0x000fe400078ec0ff */
[----:B------:R-:W-:Y:S02]  /*dd40*/  SHF.R.U32.HI R52, RZ, 0x8, R16 ;  /* 0x00000008ff347819 */ /* 0x000fe40000011610 */
[----:B------:R-:W-:Y:S02]  /*dd50*/  LOP3.LUT R40, R17, 0xf000f0, RZ, 0xc0, !PT ;  /* 0x00f000f011287812 */ /* 0x000fe400078ec0ff */
[----:B------:R-:W-:Y:S01]  /*dd60*/  SHF.R.U32.HI R51, RZ, 0x8, R17 ;  /* 0x00000008ff337819 */ /* 0x000fe20000011611 */
[----:B------:R-:W-:Y:S01]  /*dd70*/  HADD2 R38, R2, -1032, -1032 ;  /* 0xe408e40802267430 */ /* 0x000fe20000000000 */
[----:B------:R-:W1:Y:S01]  /*dd80*/  LDS.64 R16, [UR5+0x18] ;  /* 0x00001805ff107984 */ /* 0x000e620008000a00 */
[--C-:B------:R-:W-:Y:S01]  /*dd90*/  HADD2.F32 R2, -RZ, R3.reuse.H0_H0 ;  /* 0x20000003ff027230 */ /* 0x100fe20000004100 */
[----:B------:R-:W-:Y:S01]  /*dda0*/  LOP3.LUT R42, R18, 0xf000f0, RZ, 0xc0, !PT ;  /* 0x00f000f0122a7812 */ /* 0x000fe200078ec0ff */
[----:B------:R-:W-:Y:S01]  /*ddb0*/  HADD2.F32 R33, -RZ, R3.H1_H1 ;  /* 0x30000003ff217230 */ /* 0x000fe20000004100 */
[----:B------:R-:W-:Y:S01]  /*ddc0*/  LOP3.LUT R44, R19, 0xf000f0, RZ, 0xc0, !PT ;  /* 0x00f000f0132c7812 */ /* 0x000fe200078ec0ff */
[----:B------:R-:W-:-:S02]  /*ddd0*/  HADD2.F32 R3, -RZ, R32.H0_H0 ;  /* 0x20000020ff037230 */ /* 0x000fc40000004100 */
[C---:B------:R-:W-:Y:S01]  /*dde0*/  FFMA.FTZ R47, R7.reuse, R2, RZ ;  /* 0x00000002072f7223 */ /* 0x040fe200000100ff */
[----:B------:R-:W-:Y:S01]  /*ddf0*/  LOP3.LUT R41, R6, 0x64006400, RZ, 0xfc, !PT ;  /* 0x6400640006297812 */ /* 0x000fe200078efcff */
[----:B------:R-:W-:Y:S01]  /*de00*/  HADD2.F32 R6, -RZ, R38.H0_H0 ;  /* 0x20000026ff067230 */ /* 0x000fe20000004100 */
[----:B------:R-:W-:Y:S01]  /*de10*/  LOP3.LUT R43, R40, 0x64006400, RZ, 0xfc, !PT ;  /* 0x64006400282b7812 */ /* 0x000fe200078efcff */
[----:B------:R-:W-:Y:S01]  /*de20*/  FFMA.FTZ R53, R46, R33, R47 ;  /* 0x000000212e357223 */ /* 0x000fe2000001002f */
[----:B------:R-:W-:Y:S01]  /*de30*/  LOP3.LUT R45, R42, 0x64006400, RZ, 0xfc, !PT ;  /* 0x640064002a2d7812 */ /* 0x000fe200078efcff */
[----:B------:R-:W-:Y:S01]  /*de40*/  HADD2.F32 R32, -RZ, R32.H1_H1 ;  /* 0x30000020ff207230 */ /* 0x000fe20000004100 */
[----:B------:R-:W-:Y:S01]  /*de50*/  LOP3.LUT R47, R44, 0x64006400, RZ, 0xfc, !PT ;  /* 0x640064002c2f7812 */ /* 0x000fe200078efcff */
[----:B------:R-:W-:Y:S02]  /*de60*/  HADD2.F32 R38, -RZ, R38.H1_H1 ;  /* 0x30000026ff267230 */ /* 0x000fe40000004100 */
[----:B------:R-:W-:Y:S01]  /*de70*/  FFMA.FTZ R40, R0, R7, RZ ;  /* 0x0000000700287223 */ /* 0x000fe200000100ff */
[----:B------:R-:W-:Y:S01]  /*de80*/  FFMA.FTZ R55, R7, R3, RZ ;  /* 0x0000000307377223 */ /* 0x000fe200000100ff */
[----:B------:R-:W-:-:S02]  /*de90*/  HFMA2 R41, R41, R20.H0_H0, -72, -72 ;  /* 0xd480d48029297431 */ /* 0x000fc40000040014 */
[----:B------:R-:W-:Y:S01]  /*dea0*/  FFMA.FTZ R7, R7, R6, RZ ;  /* 0x0000000607077223 */ /* 0x000fe200000100ff */
[-C--:B------:R-:W-:Y:S02]  /*deb0*/  HFMA2 R43, R43, R20.reuse.H0_H0, -72, -72 ;  /* 0xd480d4802b2b7431 */ /* 0x080fe40000040014 */
[C---:B------:R-:W-:Y:S01]  /*dec0*/  FFMA.FTZ R54, R46.reuse, R32, R55 ;  /* 0x000000202e367223 */ /* 0x040fe20000010037 */
[-C--:B------:R-:W-:Y:S02]  /*ded0*/  HFMA2 R45, R45, R20.reuse.H0_H0, -72, -72 ;  /* 0xd480d4802d2d7431 */ /* 0x080fe40000040014 */
[----:B------:R-:W-:Y:S01]  /*dee0*/  FFMA.FTZ R48, R37, R46, R40 ;  /* 0x0000002e25307223 */ /* 0x000fe20000010028 */
[----:B------:R-:W-:Y:S02]  /*def0*/  HFMA2 R47, R47, R20.H0_H0, -72, -72 ;  /* 0xd480d4802f2f7431 */ /* 0x000fe40000040014 */
[----:B------:R-:W-:Y:S01]  /*df00*/  FFMA.FTZ R55, R46, R38, R7 ;  /* 0x000000262e377223 */ /* 0x000fe20000010007 */
[----:B------:R-:W-:-:S02]  /*df10*/  HADD2.F32 R7, -RZ, R41.H0_H0 ;  /* 0x20000029ff077230 */ /* 0x000fc40000004100 */
[----:B------:R-:W-:Y:S02]  /*df20*/  HADD2.F32 R40, -RZ, R41.H1_H1 ;  /* 0x30000029ff287230 */ /* 0x000fe40000004100 */
[--C-:B------:R-:W-:Y:S02]  /*df30*/  HADD2.F32 R41, -RZ, R43.reuse.H0_H0 ;  /* 0x2000002bff297230 */ /* 0x100fe40000004100 */
[----:B------:R-:W-:Y:S02]  /*df40*/  HADD2.F32 R42, -RZ, R43.H1_H1 ;  /* 0x3000002bff2a7230 */ /* 0x000fe40000004100 */
[--C-:B------:R-:W-:Y:S02]  /*df50*/  HADD2.F32 R43, -RZ, R45.reuse.H0_H0 ;  /* 0x2000002dff2b7230 */ /* 0x100fe40000004100 */
[----:B------:R-:W-:Y:S02]  /*df60*/  HADD2.F32 R46, -RZ, R45.H1_H1 ;  /* 0x3000002dff2e7230 */ /* 0x000fe40000004100 */
[----:B------:R-:W-:-:S02]  /*df70*/  HADD2.F32 R44, -RZ, R47.H0_H0 ;  /* 0x2000002fff2c7230 */ /* 0x000fc40000004100 */
[----:B------:R-:W-:Y:S02]  /*df80*/  HADD2.F32 R45, -RZ, R47.H1_H1 ;  /* 0x3000002fff2d7230 */ /* 0x000fe40000004100 */
[----:B------:R-:W-:Y:S01]  /*df90*/  FFMA.FTZ R47, R7, R50, R48 ;  /* 0x00000032072f7223 */ /* 0x000fe20000010030 */
[C---:B------:R-:W-:Y:S01]  /*dfa0*/  FFMA.FTZ R48, R50.reuse, R41, R53 ;  /* 0x0000002932307223 */ /* 0x040fe20000010035 */
[C---:B------:R-:W-:Y:S01]  /*dfb0*/  FFMA.FTZ R53, R50.reuse, R43, R54 ;  /* 0x0000002b32357223 */ /* 0x040fe20000010036 */
[----:B------:R-:W-:Y:S01]  /*dfc0*/  FFMA.FTZ R50, R50, R44, R55 ;  /* 0x0000002c32327223 */ /* 0x000fe20000010037 */
[----:B------:R-:W-:Y:S02]  /*dfd0*/  SHF.R.U32.HI R18, RZ, 0x8, R18 ;  /* 0x00000008ff127819 */ /* 0x000fe40000011612 */
[----:B------:R-:W-:Y:S01]  /*dfe0*/  SHF.R.U32.HI R19, RZ, 0x8, R19 ;  /* 0x00000008ff137819 */ /* 0x000fe20000011613 */
[----:B------:R-:W-:Y:S01]  /*dff0*/  FFMA.FTZ R62, R40, R49, R47 ;  /* 0x00000031283e7223 */ /* 0x000fe2000001002f */
[C---:B------:R-:W-:Y:S01]  /*e000*/  FFMA.FTZ R64, R49.reuse, R42, R48 ;  /* 0x0000002a31407223 */ /* 0x040fe20000010030 */
        /* <DEDUP_REMOVED lines=10> */
[--C-:B-1----:R-:W-:Y:S02]  /*e0b0*/  HADD2.F32 R53, -RZ, R16.reuse.H0_H0 ;  /* 0x20000010ff357230 */ /* 0x102fe40000004100 */
[----:B------:R-:W-:Y:S02]  /*e0c0*/  HADD2 R54, R48, -1032, -1032 ;  /* 0xe408e40830367430 */ /* 0x000fe40000000000 */
[----:B------:R-:W-:Y:S02]  /*e0d0*/  HADD2.F32 R66, -RZ, R16.H1_H1 ;  /* 0x30000010ff427230 */ /* 0x000fe40000004100 */
[----:B------:R-:W-:Y:S02]  /*e0e0*/  HADD2 R16, R47, -1032, -1032 ;  /* 0xe408e4082f107430 */ /* 0x000fe40000000000 */
[----:B------:R-:W-:Y:S02]  /*e0f0*/  HADD2 R56, R49, -1032, -1032 ;  /* 0xe408e40831387430 */ /* 0x000fe40000000000 */
[----:B------:R-:W-:-:S02]  /*e100*/  HADD2 R60, R50, -1032, -1032 ;  /* 0xe408e408323c7430 */ /* 0x000fc40000000000 */
[----:B------:R-:W-:Y:S02]  /*e110*/  HADD2.F32 R47, -RZ, R16.H0_H0 ;  /* 0x20000010ff2f7230 */ /* 0x000fe40000004100 */
[----:B------:R-:W-:Y:S02]  /*e120*/  HADD2.F32 R48, -RZ, R54.H0_H0 ;  /* 0x20000036ff307230 */ /* 0x000fe40000004100 */
[----:B------:R-:W-:Y:S02]  /*e130*/  HADD2.F32 R49, -RZ, R56.H0_H0 ;  /* 0x20000038ff317230 */ /* 0x000fe40000004100 */
[----:B------:R-:W-:Y:S01]  /*e140*/  HADD2.F32 R50, -RZ, R60.H0_H0 ;  /* 0x2000003cff327230 */ /* 0x000fe20000004100 */
[----:B------:R-:W-:Y:S01]  /*e150*/  LOP3.LUT R52, R52, 0xf000f0, RZ, 0xc0, !PT ;  /* 0x00f000f034347812 */ /* 0x000fe200078ec0ff */
[----:B------:R-:W-:Y:S01]  /*e160*/  FFMA.FTZ R62, R47, R53, R62 ;  /* 0x000000352f3e7223 */ /* 0x000fe2000001003e */
[----:B------:R-:W-:Y:S01]  /*e170*/  LOP3.LUT R51, R51, 0xf000f0, RZ, 0xc0, !PT ;  /* 0x00f000f033337812 */ /* 0x000fe200078ec0ff */
[C---:B------:R-:W-:Y:S01]  /*e180*/  FFMA.FTZ R69, R53.reuse, R48, R64 ;  /* 0x0000003035457223 */ /* 0x040fe20000010040 */
[C---:B------:R-:W-:Y:S01]  /*e190*/  FFMA.FTZ R68, R53.reuse, R49, R68 ;  /* 0x0000003135447223 */ /* 0x040fe20000010044 */
[----:B------:R-:W-:Y:S01]  /*e1a0*/  FFMA.FTZ R70, R53, R50, R55 ;  /* 0x0000003235467223 */ /* 0x000fe20000010037 */
[----:B------:R-:W-:Y:S01]  /*e1b0*/  HADD2.F32 R53, -RZ, R16.H1_H1 ;  /* 0x30000010ff357230 */ /* 0x000fe20000004100 */
[----:B------:R-:W-:Y:S01]  /*e1c0*/  LOP3.LUT R16, R19, 0xf000f0, RZ, 0xc0, !PT ;  /* 0x00f000f013107812 */ /* 0x000fe200078ec0ff */
[--C-:B------:R-:W-:Y:S01]  /*e1d0*/  HADD2.F32 R63, -RZ, R17.reuse.H0_H0 ;  /* 0x20000011ff3f7230 */ /* 0x100fe20000004100 */
[----:B------:R-:W-:Y:S01]  /*e1e0*/  LOP3.LUT R18, R18, 0xf000f0, RZ, 0xc0, !PT ;  /* 0x00f000f012127812 */ /* 0x000fe200078ec0ff */
[----:B------:R-:W-:Y:S01]  /*e1f0*/  HADD2.F32 R67, -RZ, R17.H1_H1 ;  /* 0x30000011ff437230 */ /* 0x000fe20000004100 */
[----:B------:R-:W-:-:S02]  /*e200*/  LOP3.LUT R17, R52, 0x64006400, RZ, 0xfc, !PT ;  /* 0x6400640034117812 */ /* 0x000fc400078efcff */
[----:B------:R-:W-:Y:S02]  /*e210*/  LOP3.LUT R19, R51, 0x64006400, RZ, 0xfc, !PT ;  /* 0x6400640033137812 */ /* 0x000fe400078efcff */
[----:B------:R-:W-:Y:S01]  /*e220*/  LOP3.LUT R61, R16, 0x64006400, RZ, 0xfc, !PT ;  /* 0x64006400103d7812 */ /* 0x000fe200078efcff */
[----:B------:R-:W-:Y:S01]  /*e230*/  HADD2.F32 R54, -RZ, R54.H1_H1 ;  /* 0x30000036ff367230 */ /* 0x000fe20000004100 */
[----:B------:R-:W-:Y:S01]  /*e240*/  LOP3.LUT R55, R18, 0x64006400, RZ, 0xfc, !PT ;  /* 0x6400640012377812 */ /* 0x000fe200078efcff */
[-C--:B------:R-:W-:Y:S02]  /*e250*/  HFMA2 R18, R17, R20.reuse.H0_H0, -72, -72 ;  /* 0xd480d48011127431 */ /* 0x080fe40000040014 */
[-C--:B------:R-:W-:Y:S02]  /*e260*/  HFMA2 R19, R19, R20.reuse.H0_H0, -72, -72 ;  /* 0xd480d48013137431 */ /* 0x080fe40000040014 */
[----:B------:R-:W-:Y:S02]  /*e270*/  HADD2.F32 R51, -RZ, R56.H1_H1 ;  /* 0x30000038ff337230 */ /* 0x000fe40000004100 */
[----:B------:R-:W-:-:S02]  /*e280*/  HFMA2 R65, R61, R20.H0_H0, -72, -72 ;  /* 0xd480d4803d417431 */ /* 0x000fc40000040014 */
[----:B------:R-:W-:Y:S02]  /*e290*/  HADD2.F32 R61, -RZ, R60.H1_H1 ;  /* 0x3000003cff3d7230 */ /* 0x000fe40000004100 */
[----:B------:R-:W-:Y:S01]  /*e2a0*/  FFMA.FTZ R17, R53, R66, R62 ;  /* 0x0000004235117223 */ /* 0x000fe2000001003e */
[----:B------:R-:W-:Y:S02]  /*e2b0*/  HADD2.F32 R60, -RZ, R18.H0_H0 ;  /* 0x20000012ff3c7230 */ /* 0x000fe40000004100 */
[C---:B------:R-:W-:Y:S01]  /*e2c0*/  FFMA.FTZ R16, R66.reuse, R54, R69 ;  /* 0x0000003642107223 */ /* 0x040fe20000010045 */
[----:B------:R-:W-:Y:S02]  /*e2d0*/  HADD2.F32 R56, -RZ, R19.H0_H0 ;  /* 0x20000013ff387230 */ /* 0x000fe40000004100 */
[C---:B------:R-:W-:Y:S01]  /*e2e0*/  FFMA.FTZ R68, R66.reuse, R51, R68 ;  /* 0x0000003342447223 */ /* 0x040fe20000010044 */
[----:B------:R-:W-:Y:S01]  /*e2f0*/  FFMA.FTZ R71, R66, R61, R70 ;  /* 0x0000003d42477223 */ /* 0x000fe20000010046 */
[----:B------:R-:W-:Y:S01]  /*e300*/  FFMA.FTZ R69, R60, R63, R17 ;  /* 0x0000003f3c457223 */ /* 0x000fe20000010011 */
[----:B------:R-:W-:-:S02]  /*e310*/  FFMA.FTZ R66, R63, R56, R16 ;  /* 0x000000383f427223 */ /* 0x000fc40000010010 */
[----:B------:R-:W1:Y:S01]  /*e320*/  LDS.64 R16, [UR5+0x90] ;  /* 0x00009005ff107984 */ /* 0x000e620008000a00 */
[----:B------:R-:W-:Y:S02]  /*e330*/  HFMA2 R64, R55, R20.H0_H0, -72, -72 ;  /* 0xd480d48037407431 */ /* 0x000fe40000040014 */
[----:B------:R-:W-:-:S03]  /*e340*/  HADD2.F32 R52, -RZ, R65.H0_H0 ;  /* 0x20000041ff347230 */ /* 0x000fc60000004100 */
[----:B------:R-:W-:Y:S02]  /*e350*/  HADD2.F32 R55, -RZ, R64.H0_H0 ;  /* 0x20000040ff377230 */ /* 0x000fe40000004100 */
[----:B------:R-:W-:-:S03]  /*e360*/  HADD2.F32 R62, -RZ, R18.H1_H1 ;  /* 0x30000012ff3e7230 */ /* 0x000fc60000004100 */
[C---:B------:R-:W-:Y:S01]  /*e370*/  FFMA.FTZ R73, R63.reuse, R55, R68 ;  /* 0x000000373f497223 */ /* 0x040fe20000010044 */
[----:B------:R-:W-:Y:S01]  /*e380*/  FFMA.FTZ R68, R63, R52, R71 ;  /* 0x000000343f447223 */ /* 0x000fe20000010047 */
[----:B------:R-:W-:Y:S02]  /*e390*/  HADD2.F32 R63, -RZ, R19.H1_H1 ;  /* 0x30000013ff3f7230 */ /* 0x000fe40000004100 */
[----:B------:R-:W4:Y:S01]  /*e3a0*/  LDS.64 R18, [UR5+0x98] ;  /* 0x00009805ff127984 */ /* 0x000f220008000a00 */
[----:B------:R-:W-:Y:S02]  /*e3b0*/  HADD2.F32 R64, -RZ, R64.H1_H1 ;  /* 0x30000040ff407230 */ /* 0x000fe40000004100 */
[----:B------:R-:W-:Y:S01]  /*e3c0*/  FMUL.FTZ R39, R39, R24 ;  /* 0x0000001827277220 */ /* 0x000fe20000410000 */
[----:B------:R-:W-:Y:S01]  /*e3d0*/  FMUL.FTZ R59, R59, R26 ;  /* 0x0000001a3b3b7220 */ /* 0x000fe20000410000 */
[----:B------:R-:W-:Y:S01]  /*e3e0*/  FMUL.FTZ R58, R58, R27 ;  /* 0x0000001b3a3a7220 */ /* 0x000fe20000410000 */
[----:B------:R-:W-:Y:S01]  /*e3f0*/  FMUL.FTZ R57, R57, R28 ;  /* 0x0000001c39397220 */ /* 0x000fe20000410000 */
[----:B------:R-:W-:-:S02]  /*e400*/  HADD2.F32 R65, -RZ, R65.H1_H1 ;  /* 0x30000041ff417230 */ /* 0x000fc40000004100 */
[C---:B------:R-:W-:Y:S01]  /*e410*/  FFMA.FTZ R71, R67.reuse, R63, R66 ;  /* 0x0000003f43477223 */ /* 0x040fe20000010042 */
[----:B------:R-:W-:Y:S01]  /*e420*/  FFMA.FTZ R69, R62, R67, R69 ;  /* 0x000000433e457223 */ /* 0x000fe20000010045 */
[C---:B------:R-:W-:Y:S01]  /*e430*/  FFMA.FTZ R66, R67.reuse, R64, R73 ;  /* 0x0000004043427223 */ /* 0x040fe20000010049 */
[----:B------:R-:W-:Y:S01]  /*e440*/  F2FP.F16.F32.PACK_AB R39, RZ, R39 ;  /* 0x00000027ff27723e */ /* 0x000fe200000000ff */
[----:B------:R-:W-:Y:S01]  /*e450*/  FFMA.FTZ R67, R67, R65, R68 ;  /* 0x0000004143437223 */ /* 0x000fe20000010044 */
[----:B------:R-:W-:Y:S02]  /*e460*/  F2FP.F16.F32.PACK_AB R59, RZ, R59 ;  /* 0x0000003bff3b723e */ /* 0x000fe400000000ff */
[----:B------:R-:W-:Y:S02]  /*e470*/  F2FP.F16.F32.PACK_AB R58, RZ, R58 ;  /* 0x0000003aff3a723e */ /* 0x000fe400000000ff */
[----:B------:R-:W-:Y:S01]  /*e480*/  F2FP.F16.F32.PACK_AB R57, RZ, R57 ;  /* 0x00000039ff39723e */ /* 0x000fe200000000ff */
[----:B------:R-:W-:Y:S01]  /*e490*/  FMUL.FTZ R66, R66, R27 ;  /* 0x0000001b42427220 */ /* 0x000fe20000410000 */
[----:B------:R-:W-:Y:S01]  /*e4a0*/  PRMT R39, R39, 0x5410, R59 ;  /* 0x0000541027277816 */ /* 0x000fe2000000003b */
[----:B------:R-:W-:Y:S01]  /*e4b0*/  FMUL.FTZ R67, R67, R28 ;  /* 0x0000001c43437220 */ /* 0x000fe20000410000 */
[----:B------:R-:W-:-:S02]  /*e4c0*/  PRMT R58, R58, 0x5410, R57 ;  /* 0x000054103a3a7816 */ /* 0x000fc40000000039 */
[----:B------:R-:W-:Y:S01]  /*e4d0*/  F2FP.F16.F32.PACK_AB R66, RZ, R66 ;  /* 0x00000042ff42723e */ /* 0x000fe200000000ff */
[----:B------:R-:W-:Y:S01]  /*e4e0*/  HFMA2 R39, R39, 1, 1, R5 ;  /* 0x3c003c0027277831 */ /* 0x000fe20000000005 */
[----:B------:R-:W-:Y:S01]  /*e4f0*/  F2FP.F16.F32.PACK_AB R67, RZ, R67 ;  /* 0x00000043ff43723e */ /* 0x000fe200000000ff */
[----:B------:R-:W-:Y:S02]  /*e500*/  HADD2 R57, R58, R4 ;  /* 0x000000043a397230 */ /* 0x000fe40000000000 */
[----:B------:R-:W5:Y:S01]  /*e510*/  LDS.64 R4, [UR5+0x110] ;  /* 0x00011005ff047984 */ /* 0x000f620008000a00 */
[----:B------:R-:W-:Y:S01]  /*e520*/  PRMT R66, R66, 0x5410, R67 ;  /* 0x0000541042427816 */ /* 0x000fe20000000043 */
[--C-:B-1----:R-:W-:Y:S02]  /*e530*/  HADD2.F32 R59, -RZ, R16.reuse.H0_H0 ;  /* 0x20000010ff3b7230 */ /* 0x102fe40000004100 */
[----:B------:R-:W-:Y:S01]  /*e540*/  FMUL.FTZ R69, R69, R24 ;  /* 0x0000001845457220 */ /* 0x000fe20000410000 */
[----:B------:R-:W-:Y:S01]  /*e550*/  FMUL.FTZ R71, R71, R26 ;  /* 0x0000001a47477220 */ /* 0x000fe20000410000 */
[----:B------:R-:W-:-:S02]  /*e560*/  HADD2.F32 R16, -RZ, R16.H1_H1 ;  /* 0x30000010ff107230 */ /* 0x000fc40000004100 */
[----:B------:R-:W-:Y:S02]  /*e570*/  HADD2 R36, R66, R36 ;  /* 0x0000002442247230 */ /* 0x000fe40000000000 */
[--C-:B------:R-:W-:Y:S02]  /*e580*/  HADD2.F32 R66, -RZ, R17.reuse.H0_H0 ;  /* 0x20000011ff427230 */ /* 0x100fe40000004100 */
[----:B------:R-:W-:Y:S01]  /*e590*/  FFMA.FTZ R68, R2, R59, RZ ;  /* 0x0000003b02447223 */ /* 0x000fe200000100ff */
[----:B------:R-:W-:Y:S01]  /*e5a0*/  HADD2.F32 R67, -RZ, R17.H1_H1 ;  /* 0x30000011ff437230 */ /* 0x000fe20000004100 */
[----:B------:R-:W-:Y:S01]  /*e5b0*/  F2FP.F16.F32.PACK_AB R69, RZ, R69 ;  /* 0x00000045ff45723e */ /* 0x000fe200000000ff */
[----:B------:R-:W-:Y:S01]  /*e5c0*/  FFMA.FTZ R17, R3, R59, RZ ;  /* 0x0000003b03117223 */ /* 0x000fe200000100ff */
[----:B------:R-:W-:Y:S01]  /*e5d0*/  F2FP.F16.F32.PACK_AB R71, RZ, R71 ;  /* 0x00000047ff47723e */ /* 0x000fe200000000ff */
[-C--:B------:R-:W-:Y:S01]  /*e5e0*/  FFMA.FTZ R58, R0, R59.reuse, RZ ;  /* 0x0000003b003a7223 */ /* 0x080fe200000100ff */
[----:B------:R-:W-:Y:S01]  /*e5f0*/  FFMA.FTZ R59, R6, R59, RZ ;  /* 0x0000003b063b7223 */ /* 0x000fe200000100ff */
[-C--:B------:R-:W-:Y:S01]  /*e600*/  FFMA.FTZ R68, R33, R16.reuse, R68 ;  /* 0x0000001021447223 */ /* 0x080fe20000010044 */
[----:B------:R-:W-:Y:S01]  /*e610*/  PRMT R69, R69, 0x5410, R71 ;  /* 0x0000541045457816 */ /* 0x000fe20000000047 */
[-C--:B------:R-:W-:Y:S01]  /*e620*/  FFMA.FTZ R70, R32, R16.reuse, R17 ;  /* 0x0000001020467223 */ /* 0x080fe20000010011 */
[-C--:B------:R-:W-:Y:S01]  /*e630*/  FFMA.FTZ R58, R37, R16.reuse, R58 ;  /* 0x00000010253a7223 */ /* 0x080fe2000001003a */
[----:B------:R-:W-:Y:S01]  /*e640*/  FFMA.FTZ R17, R38, R16, R59 ;  /* 0x0000001026117223 */ /* 0x000fe2000001003b */
[-C--:B------:R-:W-:Y:S01]  /*e650*/  FFMA.FTZ R71, R41, R66.reuse, R68 ;  /* 0x0000004229477223 */ /* 0x080fe20000010044 */
[----:B------:R-:W-:Y:S01]  /*e660*/  FFMA.FTZ R73, R43, R66, R70 ;  /* 0x000000422b497223 */ /* 0x000fe20000010046 */
[----:B------:R-:W-:-:S02]  /*e670*/  HFMA2 R35, R69, 1, 1, R35 ;  /* 0x3c003c0045237831 */ /* 0x000fc40000000023 */
[-C--:B------:R-:W-:Y:S01]  /*e680*/  FFMA.FTZ R59, R7, R66.reuse, R58 ;  /* 0x00000042073b7223 */ /* 0x080fe2000001003a */
[----:B------:R-:W-:Y:S01]  /*e690*/  FFMA.FTZ R66, R44, R66, R17 ;  /* 0x000000422c427223 */ /* 0x000fe20000010011 */
[--C-:B----4-:R-:W-:Y:S02]  /*e6a0*/  HADD2.F32 R69, -RZ, R18.reuse.H0_H0 ;  /* 0x20000012ff457230 */ /* 0x110fe40000004100 */
        /* <DEDUP_REMOVED lines=11> */
[----:B------:R-:W-:Y:S02]  /*e760*/  HADD2.F32 R66, -RZ, R19.H1_H1 ;  /* 0x30000013ff427230 */ /* 0x000fe40000004100 */
[-C--:B------:R-:W-:Y:S01]  /*e770*/  FFMA.FTZ R68, R51, R18.reuse, R68 ;  /* 0x0000001233447223 */ /* 0x080fe20000010044 */
[----:B------:R-:W1:Y:S01]  /*e780*/  LDS.64 R16, [UR5+0x190] ;  /* 0x00019005ff107984 */ /* 0x000e620008000a00 */
[-C--:B------:R-:W-:Y:S01]  /*e790*/  FFMA.FTZ R19, R53, R18.reuse, R58 ;  /* 0x0000001235137223 */ /* 0x080fe2000001003a */
[----:B------:R-:W-:Y:S01]  /*e7a0*/  FFMA.FTZ R67, R61, R18, R70 ;  /* 0x000000123d437223 */ /* 0x000fe20000010046 */
[-C--:B------:R-:W-:Y:S01]  /*e7b0*/  FFMA.FTZ R18, R56, R59.reuse, R71 ;  /* 0x0000003b38127223 */ /* 0x080fe20000010047 */
[-C--:B------:R-:W-:Y:S01]  /*e7c0*/  FFMA.FTZ R71, R55, R59.reuse, R68 ;  /* 0x0000003b37477223 */ /* 0x080fe20000010044 */
[-C--:B------:R-:W-:Y:S01]  /*e7d0*/  FFMA.FTZ R19, R60, R59.reuse, R19 ;  /* 0x0000003b3c137223 */ /* 0x080fe20000010013 */
[----:B------:R-:W-:-:S02]  /*e7e0*/  FFMA.FTZ R68, R52, R59, R67 ;  /* 0x0000003b34447223 */ /* 0x000fc40000010043 */
[-C--:B------:R-:W-:Y:S01]  /*e7f0*/  FFMA.FTZ R58, R64, R66.reuse, R71 ;  /* 0x00000042403a7223 */ /* 0x080fe20000010047 */
[--C-:B-----5:R-:W-:Y:S02]  /*e800*/  HADD2.F32 R71, -RZ, R4.reuse.H0_H0 ;  /* 0x20000004ff477230 */ /* 0x120fe40000004100 */
[-C--:B------:R-:W-:Y:S01]  /*e810*/  FFMA.FTZ R67, R62, R66.reuse, R19 ;  /* 0x000000423e437223 */ /* 0x080fe20000010013 */
[-C--:B------:R-:W-:Y:S01]  /*e820*/  FFMA.FTZ R69, R63, R66.reuse, R18 ;  /* 0x000000423f457223 */ /* 0x080fe20000010012 */
[----:B------:R-:W-:Y:S01]  /*e830*/  FFMA.FTZ R59, R65, R66, R68 ;  /* 0x00000042413b7223 */ /* 0x000fe20000010044 */
[----:B------:R-:W4:Y:S01]  /*e840*/  LDS.64 R18, [UR5+0x118] ;  /* 0x00011805ff127984 */ /* 0x000f220008000a00 */
[----:B------:R-:W-:Y:S02]  /*e850*/  HADD2.F32 R4, -RZ, R4.H1_H1 ;  /* 0x30000004ff047230 */ /* 0x000fe40000004100 */
[----:B------:R-:W-:Y:S01]  /*e860*/  FFMA.FTZ R66, R0, R71, RZ ;  /* 0x0000004700427223 */ /* 0x000fe200000100ff */
[----:B------:R-:W-:-:S02]  /*e870*/  HADD2.F32 R68, -RZ, R5.H0_H0 ;  /* 0x20000005ff447230 */ /* 0x000fc40000004100 */
[-C--:B------:R-:W-:Y:S01]  /*e880*/  FFMA.FTZ R70, R2, R71.reuse, RZ ;  /* 0x0000004702467223 */ /* 0x080fe200000100ff */
[----:B------:R-:W-:Y:S02]  /*e890*/  HADD2.F32 R73, -RZ, R5.H1_H1 ;  /* 0x30000005ff497230 */ /* 0x000fe40000004100 */
[-C--:B------:R-:W-:Y:S01]  /*e8a0*/  FFMA.FTZ R5, R3, R71.reuse, RZ ;  /* 0x0000004703057223 */ /* 0x080fe200000100ff */
[----:B------:R-:W-:Y:S01]  /*e8b0*/  FFMA.FTZ R71, R6, R71, RZ ;  /* 0x0000004706477223 */ /* 0x000fe200000100ff */
[-C--:B------:R-:W-:Y:S02]  /*e8c0*/  FFMA.FTZ R70, R33, R4.reuse, R70 ;  /* 0x0000000421467223 */ /* 0x080fe40000010046 */
[-C--:B------:R-:W-:Y:S01]  /*e8d0*/  FFMA.FTZ R72, R32, R4.reuse, R5 ;  /* 0x0000000420487223 */ /* 0x080fe20000010005 */
[----:B------:R-:W-:Y:S01]  /*e8e0*/  FFMA.FTZ R5, R38, R4, R71 ;  /* 0x0000000426057223 */ /* 0x000fe20000010047 */
[----:B------:R-:W-:Y:S01]  /*e8f0*/  FFMA.FTZ R75, R41, R68, R70 ;  /* 0x00000044294b7223 */ /* 0x000fe20000010046 */
[----:B------:R-:W-:-:S02]  /*e900*/  FFMA.FTZ R66, R37, R4, R66 ;  /* 0x0000000425427223 */ /* 0x000fc40000010042 */
[-C--:B------:R-:W-:Y:S02]  /*e910*/  FFMA.FTZ R70, R44, R68.reuse, R5 ;  /* 0x000000442c467223 */ /* 0x080fe40000010005 */
[----:B------:R-:W5:Y:S01]  /*e920*/  LDS.64 R4, [UR5+0x198] ;  /* 0x00019805ff047984 */ /* 0x000f620008000a00 */
[-C--:B------:R-:W-:Y:S01]  /*e930*/  FFMA.FTZ R71, R7, R68.reuse, R66 ;  /* 0x0000004407477223 */ /* 0x080fe20000010042 */
[----:B------:R-:W-:Y:S01]  /*e940*/  FFMA.FTZ R77, R43, R68, R72 ;  /* 0x000000442b4d7223 */ /* 0x000fe20000010048 */
[-C--:B------:R-:W-:Y:S01]  /*e950*/  FFMA.FTZ R75, R42, R73.reuse, R75 ;  /* 0x000000492a4b7223 */ /* 0x080fe2000001004b */
[--C-:B-1----:R-:W-:Y:S02]  /*e960*/  HADD2.F32 R79, -RZ, R16.reuse.H0_H0 ;  /* 0x20000010ff4f7230 */ /* 0x102fe40000004100 */
[----:B------:R-:W-:Y:S02]  /*e970*/  HADD2.F32 R16, -RZ, R16.H1_H1 ;  /* 0x30000010ff107230 */ /* 0x000fe40000004100 */
[-C--:B------:R-:W-:Y:S01]  /*e980*/  FFMA.FTZ R66, R40, R73.reuse, R71 ;  /* 0x0000004928427223 */ /* 0x080fe20000010047 */
[----:B------:R-:W-:Y:S01]  /*e990*/  FFMA.FTZ R68, R46, R73, R77 ;  /* 0x000000492e447223 */ /* 0x000fe2000001004d */
[-C--:B------:R-:W-:Y:S01]  /*e9a0*/  FFMA.FTZ R0, R0, R79.reuse, RZ ;  /* 0x0000004f00007223 */ /* 0x080fe200000100ff */
[----:B------:R-:W-:Y:S01]  /*e9b0*/  FFMA.FTZ R3, R3, R79, RZ ;  /* 0x0000004f03037223 */ /* 0x000fe200000100ff */
[----:B------:R-:W-:Y:S01]  /*e9c0*/  FFMA.FTZ R73, R45, R73, R70 ;  /* 0x000000492d497223 */ /* 0x000fe20000010046 */
[----:B------:R-:W-:-:S02]  /*e9d0*/  HADD2.F32 R70, -RZ, R17.H0_H0 ;  /* 0x20000011ff467230 */ /* 0x000fc40000004100 */
[-C--:B------:R-:W-:Y:S01]  /*e9e0*/  FFMA.FTZ R0, R37, R16.reuse, R0 ;  /* 0x0000001025007223 */ /* 0x080fe20000010000 */
[----:B------:R-:W-:Y:S01]  /*e9f0*/  FFMA.FTZ R32, R32, R16, R3 ;  /* 0x0000001020207223 */ /* 0x000fe20000010003 */
[----:B------:R-:W-:Y:S02]  /*ea00*/  HADD2.F32 R17, -RZ, R17.H1_H1 ;  /* 0x30000011ff117230 */ /* 0x000fe40000004100 */
[--C-:B----4-:R-:W-:Y:S02]  /*ea10*/  HADD2.F32 R3, -RZ, R18.reuse.H0_H0 ;  /* 0x20000012ff037230 */ /* 0x110fe40000004100 */
[-C--:B------:R-:W-:Y:S01]  /*ea20*/  FFMA.FTZ R2, R2, R79.reuse, RZ ;  /* 0x0000004f02027223 */ /* 0x080fe200000100ff */
[----:B------:R-:W-:Y:S01]  /*ea30*/  FFMA.FTZ R79, R6, R79, RZ ;  /* 0x0000004f064f7223 */ /* 0x000fe200000100ff */
[----:B------:R-:W-:Y:S01]  /*ea40*/  FFMA.FTZ R7, R7, R70, R0 ;  /* 0x0000004607077223 */ /* 0x000fe20000010000 */
[----:B------:R-:W-:Y:S02]  /*ea50*/  HADD2.F32 R18, -RZ, R18.H1_H1 ;  /* 0x30000012ff127230 */ /* 0x000fe40000004100 */
[----:B------:R-:W-:Y:S01]  /*ea60*/  FFMA.FTZ R0, R50, R3, R73 ;  /* 0x0000000332007223 */ /* 0x000fe20000010049 */
[-C--:B------:R-:W-:Y:S01]  /*ea70*/  FFMA.FTZ R2, R33, R16.reuse, R2 ;  /* 0x0000001021027223 */ /* 0x080fe20000010002 */
[----:B------:R-:W-:Y:S01]  /*ea80*/  FFMA.FTZ R79, R38, R16, R79 ;  /* 0x00000010264f7223 */ /* 0x000fe2000001004f */
[----:B------:R-:W-:Y:S01]  /*ea90*/  FFMA.FTZ R40, R40, R17, R7 ;  /* 0x0000001128287223 */ /* 0x000fe20000010007 */
[----:B------:R-:W-:-:S02]  /*eaa0*/  HADD2.F32 R7, -RZ, R19.H0_H0 ;  /* 0x20000013ff077230 */ /* 0x000fc40000004100 */
[-C--:B------:R-:W-:Y:S01]  /*eab0*/  FFMA.FTZ R75, R48, R3.reuse, R75 ;  /* 0x00000003304b7223 */ /* 0x080fe2000001004b */
[-C--:B------:R-:W-:Y:S01]  /*eac0*/  FFMA.FTZ R68, R49, R3.reuse, R68 ;  /* 0x0000000331447223 */ /* 0x080fe20000010044 */
[----:B------:R-:W-:Y:S01]  /*ead0*/  FFMA.FTZ R33, R61, R18, R0 ;  /* 0x000000123d217223 */ /* 0x000fe20000010000 */
[----:B------:R-:W-:Y:S01]  /*eae0*/  FFMA.FTZ R66, R47, R3, R66 ;  /* 0x000000032f427223 */ /* 0x000fe20000010042 */
[-C--:B------:R-:W-:Y:S01]  /*eaf0*/  FFMA.FTZ R41, R41, R70.reuse, R2 ;  /* 0x0000004629297223 */ /* 0x080fe20000010002 */
[-C--:B------:R-:W-:Y:S01]  /*eb00*/  FFMA.FTZ R43, R43, R70.reuse, R32 ;  /* 0x000000462b2b7223 */ /* 0x080fe20000010020 */
[----:B------:R-:W-:Y:S01]  /*eb10*/  FFMA.FTZ R44, R44, R70, R79 ;  /* 0x000000462c2c7223 */ /* 0x000fe2000001004f */
[-C--:B------:R-:W-:Y:S01]  /*eb20*/  FFMA.FTZ R75, R54, R18.reuse, R75 ;  /* 0x00000012364b7223 */ /* 0x080fe2000001004b */
[-C--:B------:R-:W-:Y:S01]  /*eb30*/  FFMA.FTZ R68, R51, R18.reuse, R68 ;  /* 0x0000001233447223 */ /* 0x080fe20000010044 */
[----:B------:R-:W-:Y:S01]  /*eb40*/  FFMA.FTZ R2, R52, R7, R33 ;  /* 0x0000000734027223 */ /* 0x000fe20000010021 */
[----:B------:R-:W-:Y:S01]  /*eb50*/  FFMA.FTZ R3, R53, R18, R66 ;  /* 0x0000001235037223 */ /* 0x000fe20000010042 */
[----:B-----5:R-:W-:-:S02]  /*eb60*/  HADD2.F32 R33, -RZ, R4.H0_H0 ;  /* 0x20000004ff217230 */ /* 0x020fc40000004100 */
[-C--:B------:R-:W-:Y:S01]  /*eb70*/  FFMA.FTZ R41, R42, R17.reuse, R41 ;  /* 0x000000112a297223 */ /* 0x080fe20000010029 */
[-C--:B------:R-:W-:Y:S01]  /*eb80*/  FFMA.FTZ R46, R46, R17.reuse, R43 ;  /* 0x000000112e2e7223 */ /* 0x080fe2000001002b */
[----:B------:R-:W-:Y:S01]  /*eb90*/  FFMA.FTZ R45, R45, R17, R44 ;  /* 0x000000112d2d7223 */ /* 0x000fe2000001002c */
[----:B------:R-:W-:Y:S02]  /*eba0*/  HADD2.F32 R19, -RZ, R19.H1_H1 ;  /* 0x30000013ff137230 */ /* 0x000fe40000004100 */
        /* <DEDUP_REMOVED lines=23> */
[----:B0-----:R-:W-:-:S04]  /*ed20*/  IMAD.WIDE R12, R97, 0x4, R12 ;  /* 0x00000004610c7825 */ /* 0x001fc800078e020c */
[-C--:B------:R-:W-:Y:S01]  /*ed30*/  FFMA.FTZ R53, R62, R5.reuse, R53 ;  /* 0x000000053e357223 */ /* 0x080fe20000010035 */
[-C--:B------:R-:W-:Y:S01]  /*ed40*/  FFMA.FTZ R63, R63, R5.reuse, R56 ;  /* 0x000000053f3f7223 */ /* 0x080fe20000010038 */
[-C--:B------:R-:W-:Y:S01]  /*ed50*/  FFMA.FTZ R64, R64, R5.reuse, R55 ;  /* 0x0000000540407223 */ /* 0x080fe20000010037 */
[----:B------:R-:W-:Y:S01]  /*ed60*/  FFMA.FTZ R65, R65, R5, R52 ;  /* 0x0000000541417223 */ /* 0x000fe20000010034 */
[----:B------:R-:W-:Y:S02]  /*ed70*/  F2FP.F16.F32.PACK_AB R5, RZ, R19 ;  /* 0x00000013ff05723e */ /* 0x000fe400000000ff */
[----:B------:R-:W4:Y:S01]  /*ed80*/  LDG.E.128.CONSTANT R16, desc[UR8][R12.64] ;  /* 0x000000080c107981 */ /* 0x000f22000c1e9d00 */
[----:B------:R-:W-:Y:S01]  /*ed90*/  FMUL.FTZ R3, R3, R24 ;  /* 0x0000001803037220 */ /* 0x000fe20000410000 */
[----:B------:R-:W-:-:S04]  /*eda0*/  FMUL.FTZ R2, R0, R27 ;  /* 0x0000001b00027220 */ /* 0x000fc80000410000 */
[----:B------:R-:W-:Y:S02]  /*edb0*/  F2FP.F16.F32.PACK_AB R0, RZ, R3 ;  /* 0x00000003ff00723e */ /* 0x000fe400000000ff */
[----:B------:R-:W-:Y:S02]  /*edc0*/  F2FP.F16.F32.PACK_AB R4, RZ, R2 ;  /* 0x00000002ff04723e */ /* 0x000fe400000000ff */
[----:B------:R-:W0:Y:S01]  /*edd0*/  LDS.64 R2, [UR5+0x20] ;  /* 0x00002005ff027984 */ /* 0x000e220008000a00 */
[----:B------:R-:W-:Y:S01]  /*ede0*/  FMUL.FTZ R7, R7, R26 ;  /* 0x0000001a07077220 */ /* 0x000fe20000410000 */
        /* <DEDUP_REMOVED lines=12> */
[----:B------:R-:W-:Y:S01]  /*eeb0*/  HFMA2 R33, R0, 1, 1, R31 ;  /* 0x3c003c0000217831 */ /* 0x000fe2000000001f */
[----:B------:R-:W-:Y:S01]  /*eec0*/  PRMT R53, R53, 0x5410, R63 ;  /* 0x0000541035357816 */ /* 0x000fe2000000003f */
[----:B------:R-:W-:Y:S01]  /*eed0*/  HADD2 R34, R4, R34 ;  /* 0x0000002204227230 */ /* 0x000fe20000000000 */
[----:B--2---:R-:W-:Y:S02]  /*eee0*/  LOP3.LUT R7, R10, 0xf000f, RZ, 0xc0, !PT ;  /* 0x000f000f0a077812 */ /* 0x004fe400078ec0ff */
[C---:B------:R-:W-:Y:S02]  /*eef0*/  LOP3.LUT R0, R8.reuse, 0xf000f, RZ, 0xc0, !PT ;  /* 0x000f000f08007812 */ /* 0x040fe400078ec0ff */
[----:B------:R-:W-:Y:S02]  /*ef00*/  LOP3.LUT R4, R8, 0xf000f0, RZ, 0xc0, !PT ;  /* 0x00f000f008047812 */ /* 0x000fe400078ec0ff */
[----:B------:R-:W-:Y:S01]  /*ef10*/  SHF.R.U32.HI R49, RZ, 0x8, R8 ;  /* 0x00000008ff317819 */ /* 0x000fe20000011608 */
[----:B------:R-:W-:Y:S01]  /*ef20*/  HFMA2 R32, R67, 1, 1, R29 ;  /* 0x3c003c0043207831 */ /* 0x000fe2000000001d */
[----:B------:R-:W-:-:S02]  /*ef30*/  LOP3.LUT R6, R9, 0xf000f, RZ, 0xc0, !PT ;  /* 0x000f000f09067812 */ /* 0x000fc400078ec0ff */
[----:B------:R-:W-:Y:S01]  /*ef40*/  LOP3.LUT R8, R11, 0xf000f, RZ, 0xc0, !PT ;  /* 0x000f000f0b087812 */ /* 0x000fe200078ec0ff */
[----:B------:R-:W-:Y:S01]  /*ef50*/  HFMA2 R29, R53, 1, 1, R39 ;  /* 0x3c003c00351d7831 */ /* 0x000fe20000000027 */
[----:B------:R-:W-:Y:S02]  /*ef60*/  LOP3.LUT R7, R7, 0x64006400, RZ, 0xfc, !PT ;  /* 0x6400640007077812 */ /* 0x000fe400078efcff */
[----:B------:R-:W-:Y:S01]  /*ef70*/  LOP3.LUT R0, R0, 0x64006400, RZ, 0xfc, !PT ;  /* 0x6400640000007812 */ /* 0x000fe200078efcff */
[--C-:B0-----:R-:W-:Y:S01]  /*ef80*/  HADD2.F32 R53, -RZ, R3.reuse.H0_H0 ;  /* 0x20000003ff357230 */ /* 0x101fe20000004100 */
[----:B------:R-:W-:Y:S01]  /*ef90*/  LOP3.LUT R6, R6, 0x64006400, RZ, 0xfc, !PT ;  /* 0x6400640006067812 */ /* 0x000fe200078efcff */
[----:B------:R-:W-:Y:S01]  /*efa0*/  HADD2.F32 R52, -RZ, R3.H1_H1 ;  /* 0x30000003ff347230 */ /* 0x000fe20000004100 */
[----:B------:R-:W-:Y:S01]  /*efb0*/  LOP3.LUT R3, R8, 0x64006400, RZ, 0xfc, !PT ;  /* 0x6400640008037812 */ /* 0x000fe200078efcff */
[----:B------:R-:W-:Y:S02]  /*efc0*/  HADD2.F32 R5, -RZ, R2.H0_H0 ;  /* 0x20000002ff057230 */ /* 0x000fe40000004100 */
[----:B------:R-:W-:-:S02]  /*efd0*/  HADD2 R7, R7, -1032, -1032 ;  /* 0xe408e40807077430 */ /* 0x000fc40000000000 */
[----:B------:R-:W-:Y:S02]  /*efe0*/  HADD2.F32 R47, -RZ, R2.H1_H1 ;  /* 0x30000002ff2f7230 */ /* 0x000fe40000004100 */
[----:B------:R-:W-:Y:S02]  /*eff0*/  HADD2 R2, R0, -1032, -1032 ;  /* 0xe408e40800027430 */ /* 0x000fe40000000000 */
[----:B------:R-:W-:Y:S02]  /*f000*/  HADD2 R6, R6, -1032, -1032 ;  /* 0xe408e40806067430 */ /* 0x000fe40000000000 */
[----:B------:R-:W-:Y:S01]  /*f010*/  HADD2 R41, R3, -1032, -1032 ;  /* 0xe408e40803297430 */ /* 0x000fe20000000000 */
[----:B------:R-:W-:Y:S01]  /*f020*/  LOP3.LUT R42, R9, 0xf000f0, RZ, 0xc0, !PT ;  /* 0x00f000f0092a7812 */ /* 0x000fe200078ec0ff */
[--C-:B------:R-:W-:Y:S01]  /*f030*/  HADD2.F32 R3, -RZ, R7.reuse.H0_H0 ;  /* 0x20000007ff037230 */ /* 0x100fe20000004100 */
[----:B------:R-:W-:Y:S01]  /*f040*/  SHF.R.U32.HI R31, RZ, 0x8, R9 ;  /* 0x00000008ff1f7819 */ /* 0x000fe20000011609 */
[----:B------:R-:W-:Y:S01]  /*f050*/  HADD2.F32 R40, -RZ, R7.H1_H1 ;  /* 0x30000007ff287230 */ /* 0x000fe20000004100 */
[----:B------:R-:W0:Y:S01]  /*f060*/  LDS.64 R8, [UR5+0x28] ;  /* 0x00002805ff087984 */ /* 0x000e220008000a00 */
[--C-:B------:R-:W-:Y:S01]  /*f070*/  HADD2.F32 R0, -RZ, R2.reuse.H0_H0 ;  /* 0x20000002ff007230 */ /* 0x100fe20000004100 */
[----:B------:R-:W-:Y:S01]  /*f080*/  LOP3.LUT R7, R4, 0x64006400, RZ, 0xfc, !PT ;  /* 0x6400640004077812 */ /* 0x000fe200078efcff */
[----:B------:R-:W-:-:S02]  /*f090*/  HADD2.F32 R38, -RZ, R2.H1_H1 ;  /* 0x30000002ff267230 */ /* 0x000fc40000004100 */
[--C-:B------:R-:W-:Y:S02]  /*f0a0*/  HADD2.F32 R2, -RZ, R6.reuse.H0_H0 ;  /* 0x20000006ff027230 */ /* 0x100fe40000004100 */
[--C-:B------:R-:W-:Y:S01]  /*f0b0*/  HADD2.F32 R4, -RZ, R41.reuse.H0_H0 ;  /* 0x20000029ff047230 */ /* 0x100fe20000004100 */
[----:B------:R-:W-:Y:S01]  /*f0c0*/  LOP3.LUT R43, R42, 0x64006400, RZ, 0xfc, !PT ;  /* 0x640064002a2b7812 */ /* 0x000fe200078efcff */
[----:B------:R-:W-:Y:S02]  /*f0d0*/  HADD2.F32 R39, -RZ, R6.H1_H1 ;  /* 0x30000006ff277230 */ /* 0x000fe40000004100 */
[----:B------:R-:W-:Y:S01]  /*f0e0*/  FFMA.FTZ R51, R0, R5, RZ ;  /* 0x0000000500337223 */ /* 0x000fe200000100ff */
[----:B------:R-:W-:Y:S02]  /*f0f0*/  HADD2.F32 R41, -RZ, R41.H1_H1 ;  /* 0x30000029ff297230 */ /* 0x000fe40000004100 */
[C---:B------:R-:W-:Y:S01]  /*f100*/  FFMA.FTZ R6, R5.reuse, R2, RZ ;  /* 0x0000000205067223 */ /* 0x040fe200000100ff */
[C---:B------:R-:W-:Y:S01]  /*f110*/  FFMA.FTZ R55, R5.reuse, R3, RZ ;  /* 0x0000000305377223 */ /* 0x040fe200000100ff */
[----:B------:R-:W-:Y:S01]  /*f120*/  FFMA.FTZ R42, R5, R4, RZ ;  /* 0x00000004052a7223 */ /* 0x000fe200000100ff */
[----:B------:R-:W-:-:S02]  /*f130*/  LOP3.LUT R44, R10, 0xf000f0, RZ, 0xc0, !PT ;  /* 0x00f000f00a2c7812 */ /* 0x000fc400078ec0ff */
[----:B------:R-:W-:Y:S01]  /*f140*/  LOP3.LUT R46, R11, 0xf000f0, RZ, 0xc0, !PT ;  /* 0x00f000f00b2e7812 */ /* 0x000fe200078ec0ff */
[----:B------:R-:W-:Y:S01]  /*f150*/  FFMA.FTZ R50, R38, R47, R51 ;  /* 0x0000002f26327223 */ /* 0x000fe20000010033 */
[-C--:B------:R-:W-:Y:S02]  /*f160*/  HFMA2 R7, R7, R20.reuse.H0_H0, -72, -72 ;  /* 0xd480d48007077431 */ /* 0x080fe40000040014 */
[C---:B------:R-:W-:Y:S01]  /*f170*/  FFMA.FTZ R54, R47.reuse, R39, R6 ;  /* 0x000000272f367223 */ /* 0x040fe20000010006 */
[C---:B------:R-:W-:Y:S01]  /*f180*/  FFMA.FTZ R55, R47.reuse, R40, R55 ;  /* 0x000000282f377223 */ /* 0x040fe20000010037 */
[----:B------:R-:W-:Y:S01]  /*f190*/  FFMA.FTZ R51, R47, R41, R42 ;  /* 0x000000292f337223 */ /* 0x000fe2000001002a */
[----:B------:R-:W-:Y:S02]  /*f1a0*/  LOP3.LUT R45, R44, 0x64006400, RZ, 0xfc, !PT ;  /* 0x640064002c2d7812 */ /* 0x000fe400078efcff */
[----:B------:R-:W-:Y:S01]  /*f1b0*/  LOP3.LUT R47, R46, 0x64006400, RZ, 0xfc, !PT ;  /* 0x640064002e2f7812 */ /* 0x000fe200078efcff */
[----:B------:R-:W-:Y:S01]  /*f1c0*/  FMUL.FTZ R58, R58, R27 ;  /* 0x0000001b3a3a7220 */ /* 0x000fe20000410000 */
[----:B------:R-:W-:Y:S01]  /*f1d0*/  FMUL.FTZ R59, R59, R28 ;  /* 0x0000001c3b3b7220 */ /* 0x000fe20000410000 */
[----:B------:R-:W-:-:S02]  /*f1e0*/  HFMA2 R6, R43, R20.H0_H0, -72, -72 ;  /* 0xd480d4802b067431 */ /* 0x000fc40000040014 */
[----:B------:R-:W-:Y:S01]  /*f1f0*/  FMUL.FTZ R64, R64, R27 ;  /* 0x0000001b40407220 */ /* 0x000fe20000410000 */
[----:B------:R-:W-:Y:S01]  /*f200*/  FMUL.FTZ R65, R65, R28 ;  /* 0x0000001c41417220 */ /* 0x000fe20000410000 */
[--C-:B------:R-:W-:Y:S02]  /*f210*/  HADD2.F32 R43, -RZ, R7.reuse.H0_H0 ;  /* 0x20000007ff2b7230 */ /* 0x100fe40000004100 */
[-C--:B------:R-:W-:Y:S02]  /*f220*/  HFMA2 R42, R45, R20.reuse.H0_H0, -72, -72 ;  /* 0xd480d4802d2a7431 */ /* 0x080fe40000040014 */
[----:B------:R-:W-:Y:S02]  /*f230*/  HADD2.F32 R5, -RZ, R7.H1_H1 ;  /* 0x30000007ff057230 */ /* 0x000fe40000004100 */
[----:B------:R-:W-:Y:S01]  /*f240*/  HFMA2 R7, R47, R20.H0_H0, -72, -72 ;  /* 0xd480d4802f077431 */ /* 0x000fe20000040014 */
[----:B------:R-:W-:Y:S02]  /*f250*/  F2FP.F16.F32.PACK_AB R58, RZ, R58 ;  /* 0x0000003aff3a723e */ /* 0x000fe400000000ff */
[----:B------:R-:W-:Y:S01]  /*f260*/  F2FP.F16.F32.PACK_AB R59, RZ, R59 ;  /* 0x0000003bff3b723e */ /* 0x000fe200000000ff */
[----:B------:R-:W-:Y:S01]  /*f270*/  HADD2.F32 R47, -RZ, R6.H0_H0 ;  /* 0x20000006ff2f7230 */ /* 0x000fe20000004100 */
[----:B------:R-:W-:Y:S01]  /*f280*/  F2FP.F16.F32.PACK_AB R64, RZ, R64 ;  /* 0x00000040ff40723e */ /* 0x000fe200000000ff */
[----:B------:R-:W-:Y:S01]  /*f290*/  HADD2.F32 R48, -RZ, R42.H0_H0 ;  /* 0x2000002aff307230 */ /* 0x000fe20000004100 */
[----:B------:R-:W-:Y:S01]  /*f2a0*/  F2FP.F16.F32.PACK_AB R65, RZ, R65 ;  /* 0x00000041ff41723e */ /* 0x000fe200000000ff */
[----:B------:R-:W-:Y:S01]  /*f2b0*/  HADD2.F32 R46, -RZ, R7.H0_H0 ;  /* 0x20000007ff2e7230 */ /* 0x000fe20000004100 */
[----:B------:R-:W-:Y:S01]  /*f2c0*/  PRMT R58, R58, 0x5410, R59 ;  /* 0x000054103a3a7816 */ /* 0x000fe2000000003b */
[----:B------:R-:W-:Y:S01]  /*f2d0*/  HADD2.F32 R45, -RZ, R6.H1_H1 ;  /* 0x30000006ff2d7230 */ /* 0x000fe20000004100 */
[----:B------:R-:W-:Y:S01]  /*f2e0*/  PRMT R64, R64, 0x5410, R65 ;  /* 0x0000541040407816 */ /* 0x000fe20000000041 */
[----:B------:R-:W-:-:S02]  /*f2f0*/  HADD2.F32 R42, -RZ, R42.H1_H1 ;  /* 0x3000002aff2a7230 */ /* 0x000fc40000004100 */
[----:B------:R-:W-:Y:S01]  /*f300*/  FFMA.FTZ R50, R43, R53, R50 ;  /* 0x000000352b327223 */ /* 0x000fe20000010032 */
[----:B------:R-:W-:Y:S02]  /*f310*/  HADD2.F32 R44, -RZ, R7.H1_H1 ;  /* 0x30000007ff2c7230 */ /* 0x000fe40000004100 */
[C---:B------:R-:W-:Y:S01]  /*f320*/  FFMA.FTZ R7, R53.reuse, R47, R54 ;  /* 0x0000002f35077223 */ /* 0x040fe20000010036 */
[C---:B------:R-:W-:Y:S01]  /*f330*/  FFMA.FTZ R55, R53.reuse, R48, R55 ;  /* 0x0000003035377223 */ /* 0x040fe20000010037 */
[----:B------:R-:W-:Y:S01]  /*f340*/  FFMA.FTZ R51, R53, R46, R51 ;  /* 0x0000002e35337223 */ /* 0x000fe20000010033 */
[----:B------:R-:W-:Y:S01]  /*f350*/  SHF.R.U32.HI R10, RZ, 0x8, R10 ;  /* 0x00000008ff0a7819 */ /* 0x000fe2000001160a */
[----:B------:R-:W-:Y:S01]  /*f360*/  HADD2 R37, R58, R30 ;  /* 0x0000001e3a257230 */ /* 0x000fe20000000000 */
[----:B------:R-:W-:Y:S01]  /*f370*/  SHF.R.U32.HI R11, RZ, 0x8, R11 ;  /* 0x00000008ff0b7819 */ /* 0x000fe2000001160b */
[----:B------:R-:W-:Y:S02]  /*f380*/  HADD2 R30, R64, R57 ;  /* 0x00000039401e7230 */ /* 0x000fe40000000000 */
[----:B------:R-:W-:Y:S01]  /*f390*/  FFMA.FTZ R57, R5, R52, R50 ;  /* 0x0000003405397223 */ /* 0x000fe20000010032 */
[C---:B------:R-:W-:Y:S01]  /*f3a0*/  FFMA.FTZ R59, R52.reuse, R45, R7 ;  /* 0x0000002d343b7223 */ /* 0x040fe20000010007 */
[C---:B------:R-:W-:Y:S01]  /*f3b0*/  FFMA.FTZ R61, R52.reuse, R42, R55 ;  /* 0x0000002a343d7223 */ /* 0x040fe20000010037 */
[----:B------:R-:W-:Y:S01]  /*f3c0*/  FFMA.FTZ R60, R52, R44, R51 ;  /* 0x0000002c343c7223 */ /* 0x000fe20000010033 */
[----:B------:R-:W-:Y:S01]  /*f3d0*/  LOP3.LUT R50, R49, 0xf000f, RZ, 0xc0, !PT ;  /* 0x000f000f31327812 */ /* 0x000fe200078ec0ff */
[--C-:B0-----:R-:W-:Y:S01]  /*f3e0*/  HADD2.F32 R54, -RZ, R8.reuse.H0_H0 ;  /* 0x20000008ff367230 */ /* 0x101fe20000004100 */
[----:B------:R-:W-:Y:S01]  /*f3f0*/  LOP3.LUT R51, R31, 0xf000f, RZ, 0xc0, !PT ;  /* 0x000f000f1f337812 */ /* 0x000fe200078ec0ff */
[----:B------:R-:W-:Y:S01]  /*f400*/  HADD2.F32 R63, -RZ, R8.H1_H1 ;  /* 0x30000008ff3f7230 */ /* 0x000fe20000004100 */
[----:B------:R-:W-:Y:S01]  /*f410*/  LOP3.LUT R52, R10, 0xf000f, RZ, 0xc0, !PT ;  /* 0x000f000f0a347812 */ /* 0x000fe200078ec0ff */
[----:B------:R-:W0:Y:S01]  /*f420*/  LDS.64 R6, [UR5+0xa0] ;  /* 0x0000a005ff067984 */ /* 0x000e220008000a00 */
        /* <DEDUP_REMOVED lines=18> */
[----:B------:R-:W-:Y:S01]  /*f550*/  LOP3.LUT R8, R11, 0xf000f0, RZ, 0xc0, !PT ;  /* 0x00f000f00b087812 */ /* 0x000fe200078ec0ff */
[----:B------:R-:W-:-:S02]  /*f560*/  HADD2.F32 R64, -RZ, R9.H0_H0 ;  /* 0x20000009ff407230 */ /* 0x000fc40000004100 */
[----:B------:R-:W-:Y:S01]  /*f570*/  HADD2.F32 R66, -RZ, R9.H1_H1 ;  /* 0x30000009ff427230 */ /* 0x000fe20000004100 */
[----:B------:R-:W-:Y:S02]  /*f580*/  LOP3.LUT R57, R8, 0x64006400, RZ, 0xfc, !PT ;  /* 0x6400640008397812 */ /* 0x000fe400078efcff */
[----:B------:R-:W1:Y:S01]  /*f590*/  LDS.64 R8, [UR5+0xa8] ;  /* 0x0000a805ff087984 */ /* 0x000e620008000a00 */
[----:B------:R-:W-:Y:S02]  /*f5a0*/  LOP3.LUT R49, R49, 0xf000f0, RZ, 0xc0, !PT ;  /* 0x00f000f031317812 */ /* 0x000fe400078ec0ff */
[----:B------:R-:W-:Y:S02]  /*f5b0*/  LOP3.LUT R10, R10, 0xf000f0, RZ, 0xc0, !PT ;  /* 0x00f000f00a0a7812 */ /* 0x000fe400078ec0ff */
[----:B------:R-:W-:Y:S02]  /*f5c0*/  LOP3.LUT R31, R31, 0xf000f0, RZ, 0xc0, !PT ;  /* 0x00f000f01f1f7812 */ /* 0x000fe400078ec0ff */
[----:B------:R-:W-:-:S02]  /*f5d0*/  LOP3.LUT R49, R49, 0x64006400, RZ, 0xfc, !PT ;  /* 0x6400640031317812 */ /* 0x000fc400078efcff */
[----:B------:R-:W-:Y:S02]  /*f5e0*/  LOP3.LUT R11, R10, 0x64006400, RZ, 0xfc, !PT ;  /* 0x640064000a0b7812 */ /* 0x000fe400078efcff */
[----:B------:R-:W-:Y:S01]  /*f5f0*/  LOP3.LUT R31, R31, 0x64006400, RZ, 0xfc, !PT ;  /* 0x640064001f1f7812 */ /* 0x000fe200078efcff */
[-C--:B------:R-:W-:Y:S02]  /*f600*/  HFMA2 R10, R49, R20.reuse.H0_H0, -72, -72 ;  /* 0xd480d480310a7431 */ /* 0x080fe40000040014 */
[----:B------:R-:W-:Y:S02]  /*f610*/  HADD2.F32 R55, -RZ, R55.H1_H1 ;  /* 0x30000037ff377230 */ /* 0x000fe40000004100 */
[-C--:B------:R-:W-:Y:S02]  /*f620*/  HFMA2 R11, R11, R20.reuse.H0_H0, -72, -72 ;  /* 0xd480d4800b0b7431 */ /* 0x080fe40000040014 */
[----:B------:R-:W-:Y:S02]  /*f630*/  HADD2.F32 R56, -RZ, R56.H1_H1 ;  /* 0x30000038ff387230 */ /* 0x000fe40000004100 */
[----:B------:R-:W-:-:S02]  /*f640*/  HFMA2 R61, R57, R20.H0_H0, -72, -72 ;  /* 0xd480d480393d7431 */ /* 0x000fc40000040014 */
[----:B------:R-:W-:Y:S02]  /*f650*/  HADD2.F32 R60, -RZ, R58.H1_H1 ;  /* 0x3000003aff3c7230 */ /* 0x000fe40000004100 */
        /* <DEDUP_REMOVED lines=10> */
[----:B------:R-:W-:Y:S02]  /*f700*/  HADD2.F32 R62, -RZ, R11.H1_H1 ;  /* 0x3000000bff3e7230 */ /* 0x000fe40000004100 */
[C---:B------:R-:W-:Y:S01]  /*f710*/  FFMA.FTZ R69, R64.reuse, R57, R68 ;  /* 0x0000003940457223 */ /* 0x040fe20000010044 */
[----:B------:R-:W-:Y:S02]  /*f720*/  HADD2.F32 R63, -RZ, R31.H1_H1 ;  /* 0x3000001fff3f7230 */ /* 0x000fe40000004100 */
[----:B------:R-:W-:Y:S01]  /*f730*/  FFMA.FTZ R70, R64, R49, R70 ;  /* 0x0000003140467223 */ /* 0x000fe20000010046 */
[----:B------:R-:W-:-:S02]  /*f740*/  HADD2.F32 R61, -RZ, R61.H1_H1 ;  /* 0x3000003dff3d7230 */ /* 0x000fc40000004100 */
[----:B------:R-:W-:Y:S01]  /*f750*/  FFMA.FTZ R67, R64, R58, R67 ;  /* 0x0000003a40437223 */ /* 0x000fe20000010043 */
[----:B0-----:R-:W-:Y:S02]  /*f760*/  HADD2.F32 R31, -RZ, R6.H0_H0 ;  /* 0x20000006ff1f7230 */ /* 0x001fe40000004100 */
[----:B------:R-:W-:Y:S02]  /*f770*/  HADD2.F32 R64, -RZ, R10.H1_H1 ;  /* 0x3000000aff407230 */ /* 0x000fe40000004100 */
[C---:B------:R-:W-:Y:S01]  /*f780*/  FFMA.FTZ R10, R66.reuse, R62, R69 ;  /* 0x0000003e420a7223 */ /* 0x040fe20000010045 */
[----:B------:R-:W-:Y:S01]  /*f790*/  FFMA.FTZ R11, R66, R61, R70 ;  /* 0x0000003d420b7223 */ /* 0x000fe20000010046 */
[----:B------:R-:W-:Y:S02]  /*f7a0*/  HADD2.F32 R6, -RZ, R6.H1_H1 ;  /* 0x30000006ff067230 */ /* 0x000fe40000004100 */
[----:B------:R-:W-:Y:S01]  /*f7b0*/  FFMA.FTZ R70, R2, R31, RZ ;  /* 0x0000001f02467223 */ /* 0x000fe200000100ff */
[----:B------:R-:W-:-:S02]  /*f7c0*/  HADD2.F32 R69, -RZ, R7.H0_H0 ;  /* 0x20000007ff457230 */ /* 0x000fc40000004100 */
[-C--:B------:R-:W-:Y:S01]  /*f7d0*/  FFMA.FTZ R71, R3, R31.reuse, RZ ;  /* 0x0000001f03477223 */ /* 0x080fe200000100ff */
[----:B------:R-:W-:Y:S02]  /*f7e0*/  HADD2.F32 R68, -RZ, R7.H1_H1 ;  /* 0x30000007ff447230 */ /* 0x000fe40000004100 */
[-C--:B------:R-:W-:Y:S01]  /*f7f0*/  FFMA.FTZ R7, R0, R31.reuse, RZ ;  /* 0x0000001f00077223 */ /* 0x080fe200000100ff */
[----:B------:R-:W-:Y:S01]  /*f800*/  FFMA.FTZ R72, R4, R31, RZ ;  /* 0x0000001f04487223 */ /* 0x000fe200000100ff */
        /* <DEDUP_REMOVED lines=21> */
[----:B------:R-:W-:Y:S02]  /*f960*/  FFMA.FTZ R73, R51, R6, R72 ;  /* 0x0000000633497223 */ /* 0x000fe40000010048 */
[----:B------:R-:W0:Y:S01]  /*f970*/  LDS.64 R6, [UR5+0x120] ;  /* 0x00012005ff067984 */ /* 0x000e220008000a00 */
[-C--:B------:R-:W-:Y:S01]  /*f980*/  FFMA.FTZ R8, R54, R31.reuse, R9 ;  /* 0x0000001f36087223 */ /* 0x080fe20000010009 */
[----:B------:R-:W-:-:S03]  /*f990*/  FFMA.FTZ R69, R55, R31, R70 ;  /* 0x0000001f37457223 */ /* 0x000fc60000010046 */
        /* <DEDUP_REMOVED lines=8> */
[----:B------:R-:W-:Y:S01]  /*fa20*/  F2FP.F16.F32.PACK_AB R10, RZ, R10 ;  /* 0x0000000aff0a723e */ /* 0x000fe200000000ff */
[----:B------:R-:W1:Y:S01]  /*fa30*/  LDS.64 R8, [UR5+0x1a0] ;  /* 0x0001a005ff087984 */ /* 0x000e620008000a00 */
[----:B------:R-:W-:Y:S01]  /*fa40*/  F2FP.F16.F32.PACK_AB R11, RZ, R11 ;  /* 0x0000000bff0b723e */ /* 0x000fe200000000ff */
[-C--:B------:R-:W-:Y:S01]  /*fa50*/  FFMA.FTZ R71, R57, R66.reuse, R70 ;  /* 0x0000004239477223 */ /* 0x080fe20000010046 */
[----:B------:R-:W-:-:S02]  /*fa60*/  FFMA.FTZ R72, R49, R66, R72 ;  /* 0x0000004231487223 */ /* 0x000fc40000010048 */
[----:B------:R-:W-:Y:S01]  /*fa70*/  PRMT R10, R10, 0x5410, R11 ;  /* 0x000054100a0a7816 */ /* 0x000fe2000000000b */
[----:B------:R-:W-:Y:S01]  /*fa80*/  FFMA.FTZ R66, R62, R68, R71 ;  /* 0x000000443e427223 */ /* 0x000fe20000010047 */
[----:B------:R-:W-:Y:S01]  /*fa90*/  FMUL.FTZ R65, R65, R24 ;  /* 0x0000001841417220 */ /* 0x000fe20000410000 */
[----:B------:R-:W-:Y:S01]  /*faa0*/  FMUL.FTZ R67, R67, R26 ;  /* 0x0000001a43437220 */ /* 0x000fe20000410000 */
[----:B------:R-:W-:Y:S01]  /*fab0*/  FFMA.FTZ R71, R61, R68, R72 ;  /* 0x000000443d477223 */ /* 0x000fe20000010048 */
[----:B------:R-:W-:Y:S02]  /*fac0*/  HADD2 R36, R10, R36 ;  /* 0x000000240a247230 */ /* 0x000fe40000000000 */
[----:B------:R-:W2:Y:S01]  /*fad0*/  LDS.64 R10, [UR5+0x128] ;  /* 0x00012805ff0a7984 */ /* 0x000ea20008000a00 */
        /* <DEDUP_REMOVED lines=12> */
[----:B------:R-:W-:Y:S01]  /*fba0*/  HFMA2 R35, R65, 1, 1, R35 ;  /* 0x3c003c0041237831 */ /* 0x000fe20000000023 */
[----:B------:R-:W-:Y:S01]  /*fbb0*/  PRMT R66, R66, 0x5410, R71 ;  /* 0x0000541042427816 */ /* 0x000fe20000000047 */
[----:B0-----:R-:W-:Y:S02]  /*fbc0*/  HADD2.F32 R65, -RZ, R6.H0_H0 ;  /* 0x20000006ff417230 */ /* 0x001fe40000004100 */
        /* <DEDUP_REMOVED lines=22> */
[----:B------:R-:W-:Y:S01]  /*fd30*/  FFMA.FTZ R3, R3, R65, RZ ;  /* 0x0000004103037223 */ /* 0x000fe200000100ff */
[-C--:B------:R-:W-:Y:S01]  /*fd40*/  FFMA.FTZ R68, R45, R67.reuse, R68 ;  /* 0x000000432d447223 */ /* 0x080fe20000010044 */
[----:B------:R-:W-:Y:S01]  /*fd50*/  FFMA.FTZ R69, R42, R67, R69 ;  /* 0x000000432a457223 */ /* 0x000fe20000010045 */
[----:B------:R-:W-:-:S02]  /*fd60*/  HADD2.F32 R67, -RZ, R9.H0_H0 ;  /* 0x20000009ff437230 */ /* 0x000fc40000004100 */
[-C--:B------:R-:W-:Y:S01]  /*fd70*/  FFMA.FTZ R38, R38, R8.reuse, R7 ;  /* 0x0000000826267223 */ /* 0x080fe20000010007 */
[-C--:B------:R-:W-:Y:S01]  /*fd80*/  FFMA.FTZ R2, R2, R65.reuse, RZ ;  /* 0x0000004102027223 */ /* 0x080fe200000100ff */
[-C--:B------:R-:W-:Y:S01]  /*fd90*/  FFMA.FTZ R3, R40, R8.reuse, R3 ;  /* 0x0000000828037223 */ /* 0x080fe20000010003 */
[----:B------:R-:W-:Y:S01]  /*fda0*/  FFMA.FTZ R4, R4, R65, RZ ;  /* 0x0000004104047223 */ /* 0x000fe200000100ff */
[--C-:B--2---:R-:W-:Y:S02]  /*fdb0*/  HADD2.F32 R0, -RZ, R10.reuse.H0_H0 ;  /* 0x2000000aff007230 */ /* 0x104fe40000004100 */
[-C--:B------:R-:W-:Y:S01]  /*fdc0*/  FFMA.FTZ R38, R43, R67.reuse, R38 ;  /* 0x000000432b267223 */ /* 0x080fe20000010026 */
[-C--:B------:R-:W-:Y:S01]  /*fdd0*/  FFMA.FTZ R2, R39, R8.reuse, R2 ;  /* 0x0000000827027223 */ /* 0x080fe20000010002 */
[-C--:B------:R-:W-:Y:S01]  /*fde0*/  FFMA.FTZ R43, R48, R67.reuse, R3 ;  /* 0x00000043302b7223 */ /* 0x080fe20000010003 */
[----:B------:R-:W-:Y:S02]  /*fdf0*/  HADD2.F32 R9, -RZ, R9.H1_H1 ;  /* 0x30000009ff097230 */ /* 0x000fe40000004100 */
[----:B------:R-:W-:Y:S01]  /*fe00*/  FFMA.FTZ R41, R41, R8, R4 ;  /* 0x0000000829297223 */ /* 0x000fe20000010004 */
[----:B------:R-:W-:Y:S01]  /*fe10*/  HADD2.F32 R3, -RZ, R10.H1_H1 ;  /* 0x3000000aff037230 */ /* 0x000fe20000004100 */
[----:B------:R-:W0:Y:S01]  /*fe20*/  LDS.64 R6, [UR5+0x1a8] ;  /* 0x0001a805ff067984 */ /* 0x000e220008000a00 */
[-C--:B------:R-:W-:Y:S01]  /*fe30*/  FFMA.FTZ R37, R50, R0.reuse, R37 ;  /* 0x0000000032257223 */ /* 0x080fe20000010025 */
[-C--:B------:R-:W-:Y:S01]  /*fe40*/  FFMA.FTZ R68, R53, R0.reuse, R68 ;  /* 0x0000000035447223 */ /* 0x080fe20000010044 */
[-C--:B------:R-:W-:Y:S01]  /*fe50*/  FFMA.FTZ R40, R47, R67.reuse, R2 ;  /* 0x000000432f287223 */ /* 0x080fe20000010002 */
[----:B------:R-:W-:Y:S01]  /*fe60*/  FFMA.FTZ R69, R52, R0, R69 ;  /* 0x0000000034457223 */ /* 0x000fe20000010045 */
[----:B------:R-:W-:Y:S01]  /*fe70*/  FFMA.FTZ R67, R46, R67, R41 ;  /* 0x000000432e437223 */ /* 0x000fe20000010029 */
[----:B------:R-:W-:-:S02]  /*fe80*/  HADD2.F32 R2, -RZ, R11.H0_H0 ;  /* 0x2000000bff027230 */ /* 0x000fc40000004100 */
[----:B------:R-:W-:Y:S01]  /*fe90*/  FFMA.FTZ R39, R51, R0, R66 ;  /* 0x0000000033277223 */ /* 0x000fe20000010042 */
        /* <DEDUP_REMOVED lines=8> */
[----:B------:R-:W-:-:S02]  /*ff20*/  FFMA.FTZ R37, R57, R2, R4 ;  /* 0x0000000239257223 */ /* 0x000fc40000010004 */
[-C--:B------:R-:W-:Y:S01]  /*ff30*/  FFMA.FTZ R3, R64, R11.reuse, R3 ;  /* 0x0000000b40037223 */ /* 0x080fe20000010003 */
[-C--:B------:R-:W-:Y:S01]  /*ff40*/  FFMA.FTZ R5, R63, R11.reuse, R0 ;  /* 0x0000000b3f057223 */ /* 0x080fe20000010000 */
[----:B------:R-:W-:Y:S01]  /*ff50*/  FFMA.FTZ R0, R62, R11, R37 ;  /* 0x0000000b3e007223 */ /* 0x000fe20000010025 */
[----:B------:R-:W-:Y:S01]  /*ff60*/  FFMA.FTZ R8, R49, R2, R8 ;  /* 0x0000000231087223 */ /* 0x000fe20000010008 */
[----:B------:R-:W-:Y:S02]  /*ff70*/  FMUL.FTZ R3, R3, R24 ;  /* 0x0000001803037220 */ /* 0x000fe40000410000 */
[----:B------:R-:W-:Y:S01]  /*ff80*/  FMUL.FTZ R2, R0, R27 ;  /* 0x0000001b00027220 */ /* 0x000fe20000410000 */
[----:B------:R-:W-:Y:S02]  /*ff90*/  FMUL.FTZ R5, R5, R26 ;  /* 0x0000001a05057220 */ /* 0x000fe40000410000 */
[----:B------:R-:W-:Y:S02]  /*ffa0*/  F2FP.F16.F32.PACK_AB R0, RZ, R3 ;  /* 0x00000003ff00723e */ /* 0x000fe400000000ff */
[----:B------:R-:W-:-:S02]  /*ffb0*/  F2FP.F16.F32.PACK_AB R4, RZ, R2 ;  /* 0x00000002ff04723e */ /* 0x000fc400000000ff */
[----:B------:R-:W1:Y:S01]  /*ffc0*/  LDS.64 R2, [UR5+0x30] ;  /* 0x00003005ff027984 */ /* 0x000e620008000a00 */
[----:B------:R-:W-:Y:S01]  /*ffd0*/  FFMA.FTZ R11, R61, R11, R8 ;  /* 0x0000000b3d0b7223 */ /* 0x000fe20000010008 */
[----:B------:R-:W-:-:S03]  /*ffe0*/  F2FP.F16.F32.PACK_AB R5, RZ, R5 ;  /* 0x00000005ff05723e */ /* 0x000fc600000000ff */
[----:B------:R-:W-:Y:S01]  /*fff0*/  FMUL.FTZ R11, R11, R28 ;  /* 0x0000001c0b0b7220 */ /* 0x000fe20000410000 */
[----:B------:R-:W-:Y:S01]  /*10000*/  PRMT R0, R0, 0x5410, R5 ;  /* 0x0000541000007816 */ /* 0x000fe20000000005 */
[----:B------:R-:W-:-:S03]  /*10010*/  FFMA.FTZ R40, R45, R9, R40 ;  /* 0x000000092d287223 */ /* 0x000fc60000010028 */
[----:B------:R-:W-:Y:S01]  /*10020*/  F2FP.F16.F32.PACK_AB R11, RZ, R11 ;  /* 0x0000000bff0b723e */ /* 0x000fe200000000ff */
[----:B------:R-:W-:Y:S02]  /*10030*/  HFMA2 R33, R0, 1, 1, R33 ;  /* 0x3c003c0000217831 */ /* 0x000fe40000000021 */
[--C-:B0-----:R-:W-:Y:S02]  /*10040*/  HADD2.F32 R0, -RZ, R6.reuse.H0_H0 ;  /* 0x20000006ff007230 */ /* 0x101fe40000004100 */
[-C--:B------:R-:W-:Y:S01]  /*10050*/  FFMA.FTZ R43, R42, R9.reuse, R43 ;  /* 0x000000092a2b7223 */ /* 0x080fe2000001002b */
[----:B------:R-:W-:Y:S01]  /*10060*/  FFMA.FTZ R44, R44, R9, R67 ;  /* 0x000000092c2c7223 */ /* 0x000fe20000010043 */
[----:B------:R-:W-:Y:S01]  /*10070*/  PRMT R4, R4, 0x5410, R11 ;  /* 0x0000541004047816 */ /* 0x000fe2000000000b */
[----:B------:R-:W-:Y:S02]  /*10080*/  HADD2.F32 R5, -RZ, R6.H1_H1 ;  /* 0x30000006ff057230 */ /* 0x000fe40000004100 */
[-C--:B------:R-:W-:Y:S01]  /*10090*/  FFMA.FTZ R41, R50, R0.reuse, R41 ;  /* 0x0000000032297223 */ /* 0x080fe20000010029 */
[-C--:B------:R-:W-:Y:S01]  /*100a0*/  FFMA.FTZ R40, R53, R0.reuse, R40 ;  /* 0x0000000035287223 */ /* 0x080fe20000010028 */
[-C--:B------:R-:W-:Y:S01]  /*100b0*/  FFMA.FTZ R43, R52, R0.reuse, R43 ;  /* 0x00000000342b7223 */ /* 0x080fe2000001002b */
[----:B------:R-:W-:Y:S01]  /*100c0*/  FFMA.FTZ R51, R51, R0, R44 ;  /* 0x0000000033337223 */ /* 0x000fe2000001002c */
[----:B------:R-:W-:-:S02]  /*100d0*/  HFMA2 R34, R4, 1, 1, R34 ;  /* 0x3c003c0004227831 */ /* 0x000fc40000000022 */
        /* <DEDUP_REMOVED lines=10> */
[----:B----4-:R-:W-:Y:S01]  /*10180*/  LOP3.LUT R0, R16, 0xf000f, RZ, 0xc0, !PT ;  /* 0x000f000f10007812 */ /* 0x010fe200078ec0ff */
        /* <DEDUP_REMOVED lines=10> */
[--C-:B-1----:R-:W-:Y:S01]  /*10230*/  HADD2.F32 R5, -RZ, R2.reuse.H0_H0 ;  /* 0x20000002ff057230 */ /* 0x102fe20000004100 */
[----:B------:R-:W-:Y:S01]  /*10240*/  LOP3.LUT R42, R19, 0xf000f0, RZ, 0xc0, !PT ;  /* 0x00f000f0132a7812 */ /* 0x000fe200078ec0ff */
[----:B------:R-:W-:Y:S01]  /*10250*/  HADD2.F32 R43, -RZ, R2.H1_H1 ;  /* 0x30000002ff2b7230 */ /* 0x000fe20000004100 */
[----:B------:R-:W-:Y:S01]  /*10260*/  SHF.R.U32.HI R10, RZ, 0x8, R19 ;  /* 0x00000008ff0a7819 */ /* 0x000fe20000011613 */
[----:B------:R-:W-:Y:S01]  /*10270*/  HADD2.F32 R47, -RZ, R3.H0_H0 ;  /* 0x20000003ff2f7230 */ /* 0x000fe20000004100 */
[----:B------:R-:W-:Y:S01]  /*10280*/  LOP3.LUT R19, R11, 0x64006400, RZ, 0xfc, !PT ;  /* 0x640064000b137812 */ /* 0x000fe200078efcff */
[----:B------:R-:W-:-:S02]  /*10290*/  HADD2 R2, R0, -1032, -1032 ;  /* 0xe408e40800027430 */ /* 0x000fc40000000000 */
[----:B------:R-:W-:Y:S02]  /*102a0*/  HADD2.F32 R49, -RZ, R3.H1_H1 ;  /* 0x30000003ff317230 */ /* 0x000fe40000004100 */
[----:B------:R-:W-:Y:S02]  /*102b0*/  HADD2 R3, R6, -1032, -1032 ;  /* 0xe408e40806037430 */ /* 0x000fe40000000000 */
[----:B------:R-:W-:Y:S01]  /*102c0*/  HADD2 R11, R7, -1032, -1032 ;  /* 0xe408e408070b7430 */ /* 0x000fe20000000000 */
[----:B------:R-:W-:Y:S01]  /*102d0*/  LOP3.LUT R4, R16, 0xf000f0, RZ, 0xc0, !PT ;  /* 0x00f000f010047812 */ /* 0x000fe200078ec0ff */
        /* <DEDUP_REMOVED lines=20> */
[----:B------:R-:W-:Y:S01]  /*10420*/  FFMA.FTZ R48, R18, R43, R45 ;  /* 0x0000002b12307223 */ /* 0x000fe2000001002d */
[----:B------:R-:W-:-:S02]  /*10430*/  HFMA2 R11, R11, R20.H0_H0, -72, -72 ;  /* 0xd480d4800b0b7431 */ /* 0x000fc40000040014 */
[C---:B------:R-:W-:Y:S01]  /*10440*/  FFMA.FTZ R50, R43.reuse, R19, R40 ;  /* 0x000000132b327223 */ /* 0x040fe20000010028 */
[C---:B------:R-:W-:Y:S01]  /*10450*/  FFMA.FTZ R45, R43.reuse, R37, R44 ;  /* 0x000000252b2d7223 */ /* 0x040fe2000001002c */
[----:B------:R-:W-:Y:S01]  /*10460*/  FFMA.FTZ R51, R43, R38, R5 ;  /* 0x000000262b337223 */ /* 0x000fe20000010005 */
[----:B------:R-:W-:Y:S01]  /*10470*/  LOP3.LUT R43, R42, 0x64006400, RZ, 0xfc, !PT ;  /* 0x640064002a2b7812 */ /* 0x000fe200078efcff */
[-C--:B------:R-:W-:Y:S02]  /*10480*/  HFMA2 R40, R39, R20.reuse.H0_H0, -72, -72 ;  /* 0xd480d48027287431 */ /* 0x080fe40000040014 */
[--C-:B------:R-:W-:Y:S02]  /*10490*/  HADD2.F32 R5, -RZ, R11.reuse.H0_H0 ;  /* 0x2000000bff057230 */ /* 0x100fe40000004100 */
[----:B------:R-:W-:Y:S02]  /*104a0*/  HFMA2 R42, R41, R20.H0_H0, -72, -72 ;  /* 0xd480d480292a7431 */ /* 0x000fe40000040014 */
[----:B------:R-:W-:-:S02]  /*104b0*/  HADD2.F32 R39, -RZ, R11.H1_H1 ;  /* 0x3000000bff277230 */ /* 0x000fc40000004100 */
[----:B------:R-:W-:Y:S02]  /*104c0*/  HFMA2 R11, R43, R20.H0_H0, -72, -72 ;  /* 0xd480d4802b0b7431 */ /* 0x000fe40000040014 */
[----:B------:R-:W-:Y:S02]  /*104d0*/  HADD2.F32 R41, -RZ, R40.H0_H0 ;  /* 0x20000028ff297230 */ /* 0x000fe40000004100 */
[--C-:B------:R-:W-:Y:S02]  /*104e0*/  HADD2.F32 R44, -RZ, R42.reuse.H0_H0 ;  /* 0x2000002aff2c7230 */ /* 0x100fe40000004100 */
[--C-:B------:R-:W-:Y:S01]  /*104f0*/  HADD2.F32 R46, -RZ, R11.reuse.H0_H0 ;  /* 0x2000000bff2e7230 */ /* 0x100fe20000004100 */
[----:B------:R-:W-:Y:S01]  /*10500*/  SHF.R.U32.HI R16, RZ, 0x8, R16 ;  /* 0x00000008ff107819 */ /* 0x000fe20000011610 */
[----:B------:R-:W-:Y:S02]  /*10510*/  HADD2.F32 R42, -RZ, R42.H1_H1 ;  /* 0x3000002aff2a7230 */ /* 0x000fe40000004100 */
[----:B------:R-:W-:Y:S01]  /*10520*/  FFMA.FTZ R45, R47, R44, R45 ;  /* 0x0000002c2f2d7223 */ /* 0x000fe2000001002d */
[----:B------:R-:W-:Y:S01]  /*10530*/  HADD2.F32 R43, -RZ, R40.H1_H1 ;  /* 0x30000028ff2b7230 */ /* 0x000fe20000004100 */
[----:B------:R-:W-:Y:S01]  /*10540*/  SHF.R.U32.HI R17, RZ, 0x8, R17 ;  /* 0x00000008ff117819 */ /* 0x000fe20000011611 */
[----:B------:R-:W-:-:S02]  /*10550*/  HADD2.F32 R40, -RZ, R11.H1_H1 ;  /* 0x3000000bff287230 */ /* 0x000fc40000004100 */
[----:B------:R-:W-:Y:S01]  /*10560*/  FFMA.FTZ R48, R5, R47, R48 ;  /* 0x0000002f05307223 */ /* 0x000fe20000010030 */
[C---:B------:R-:W-:Y:S01]  /*10570*/  FFMA.FTZ R52, R47.reuse, R41, R50 ;  /* 0x000000292f347223 */ /* 0x040fe20000010032 */
[----:B------:R-:W-:Y:S01]  /*10580*/  FFMA.FTZ R47, R47, R46, R51 ;  /* 0x0000002e2f2f7223 */ /* 0x000fe20000010033 */
[----:B------:R-:W-:Y:S01]  /*10590*/  LOP3.LUT R11, R16, 0xf000f, RZ, 0xc0, !PT ;  /* 0x000f000f100b7812 */ /* 0x000fe200078ec0ff */
[----:B------:R-:W-:Y:S01]  /*105a0*/  FFMA.FTZ R58, R49, R42, R45 ;  /* 0x0000002a313a7223 */ /* 0x000fe2000001002d */
[----:B------:R-:W-:Y:S01]  /*105b0*/  LOP3.LUT R45, R17, 0xf000f, RZ, 0xc0, !PT ;  /* 0x000f000f112d7812 */ /* 0x000fe200078ec0ff */
[----:B------:R-:W-:Y:S01]  /*105c0*/  FFMA.FTZ R60, R49, R40, R47 ;  /* 0x00000028313c7223 */ /* 0x000fe2000001002f */
[----:B------:R-:W-:Y:S01]  /*105d0*/  LOP3.LUT R47, R8, 0xf000f, RZ, 0xc0, !PT ;  /* 0x000f000f082f7812 */ /* 0x000fe200078ec0ff */
[----:B------:R-:W-:Y:S01]  /*105e0*/  FFMA.FTZ R50, R39, R49, R48 ;  /* 0x0000003127327223 */ /* 0x000fe20000010030 */
[----:B------:R-:W-:Y:S02]  /*105f0*/  LOP3.LUT R11, R11, 0x64006400, RZ, 0xfc, !PT ;  /* 0x640064000b0b7812 */ /* 0x000fe400078efcff */
[----:B------:R-:W-:-:S02]  /*10600*/  LOP3.LUT R48, R10, 0xf000f, RZ, 0xc0, !PT ;  /* 0x000f000f0a307812 */ /* 0x000fc400078ec0ff */
[----:B------:R-:W-:Y:S01]  /*10610*/  LOP3.LUT R45, R45, 0x64006400, RZ, 0xfc, !PT ;  /* 0x640064002d2d7812 */ /* 0x000fe200078efcff */
[----:B------:R-:W-:Y:S01]  /*10620*/  HADD2 R11, R11, -1032, -1032 ;  /* 0xe408e4080b0b7430 */ /* 0x000fe20000000000 */
[----:B------:R-:W-:Y:S01]  /*10630*/  LOP3.LUT R47, R47, 0x64006400, RZ, 0xfc, !PT ;  /* 0x640064002f2f7812 */ /* 0x000fe200078efcff */
[--C-:B0-----:R-:W-:Y:S01]  /*10640*/  HADD2.F32 R54, -RZ, R6.reuse.H0_H0 ;  /* 0x20000006ff367230 */ /* 0x101fe20000004100 */
[----:B------:R-:W-:Y:S01]  /*10650*/  LOP3.LUT R48, R48, 0x64006400, RZ, 0xfc, !PT ;  /* 0x6400640030307812 */ /* 0x000fe200078efcff */
[----:B------:R-:W-:Y:S02]  /*10660*/  HADD2.F32 R56, -RZ, R6.H1_H1 ;  /* 0x30000006ff387230 */ /* 0x000fe40000004100 */
[----:B------:R-:W-:Y:S02]  /*10670*/  HADD2 R6, R45, -1032, -1032 ;  /* 0xe408e4082d067430 */ /* 0x000fe40000000000 */
[----:B------:R-:W-:Y:S01]  /*10680*/  FFMA.FTZ R51, R49, R43, R52 ;  /* 0x0000002b31337223 */ /* 0x000fe20000010034 */
[----:B------:R-:W-:Y:S01]  /*10690*/  HADD2 R52, R47, -1032, -1032 ;  /* 0xe408e4082f347430 */ /* 0x000fe20000000000 */
[----:B------:R-:W-:Y:S01]  /*106a0*/  LOP3.LUT R16, R16, 0xf000f0, RZ, 0xc0, !PT ;  /* 0x00f000f010107812 */ /* 0x000fe200078ec0ff */
[----:B------:R-:W-:-:S02]  /*106b0*/  HADD2.F32 R47, -RZ, R11.H0_H0 ;  /* 0x2000000bff2f7230 */ /* 0x000fc40000004100 */
[----:B------:R-:W-:Y:S02]  /*106c0*/  HADD2 R53, R48, -1032, -1032 ;  /* 0xe408e40830357430 */ /* 0x000fe40000000000 */
[--C-:B------:R-:W-:Y:S01]  /*106d0*/  HADD2.F32 R59, -RZ, R7.reuse.H0_H0 ;  /* 0x20000007ff3b7230 */ /* 0x100fe20000004100 */
[----:B------:R-:W-:Y:S01]  /*106e0*/  LOP3.LUT R8, R8, 0xf000f0, RZ, 0xc0, !PT ;  /* 0x00f000f008087812 */ /* 0x000fe200078ec0ff */
[----:B------:R-:W-:Y:S02]  /*106f0*/  HADD2.F32 R48, -RZ, R6.H0_H0 ;  /* 0x20000006ff307230 */ /* 0x000fe40000004100 */
[----:B------:R-:W-:Y:S01]  /*10700*/  HADD2.F32 R64, -RZ, R7.H1_H1 ;  /* 0x30000007ff407230 */ /* 0x000fe20000004100 */
[----:B------:R-:W-:Y:S01]  /*10710*/  LOP3.LUT R7, R16, 0x64006400, RZ, 0xfc, !PT ;  /* 0x6400640010077812 */ /* 0x000fe200078efcff */
[----:B------:R-:W-:Y:S01]  /*10720*/  FFMA.FTZ R57, R47, R54, R50 ;  /* 0x000000362f397223 */ /* 0x000fe20000010032 */
[----:B------:R-:W-:Y:S01]  /*10730*/  LOP3.LUT R17, R17, 0xf000f0, RZ, 0xc0, !PT ;  /* 0x00f000f011117812 */ /* 0x000fe200078ec0ff */
[----:B------:R-:W-:-:S02]  /*10740*/  HADD2.F32 R50, -RZ, R11.H1_H1 ;  /* 0x3000000bff327230 */ /* 0x000fc40000004100 */
[----:B------:R-:W-:Y:S01]  /*10750*/  FFMA.FTZ R65, R54, R48, R51 ;  /* 0x0000003036417223 */ /* 0x000fe20000010033 */
[----:B------:R-:W-:Y:S01]  /*10760*/  LOP3.LUT R11, R8, 0x64006400, RZ, 0xfc, !PT ;  /* 0x64006400080b7812 */ /* 0x000fe200078efcff */
[----:B------:R-:W-:Y:S02]  /*10770*/  HADD2.F32 R51, -RZ, R6.H1_H1 ;  /* 0x30000006ff337230 */ /* 0x000fe40000004100 */
[----:B------:R-:W-:Y:S02]  /*10780*/  HFMA2 R8, R7, R20.H0_H0, -72, -72 ;  /* 0xd480d48007087431 */ /* 0x000fe40000040014 */
[--C-:B------:R-:W-:Y:S01]  /*10790*/  HADD2.F32 R49, -RZ, R52.reuse.H0_H0 ;  /* 0x20000034ff317230 */ /* 0x100fe20000004100 */
[----:B------:R-:W-:Y:S01]  /*107a0*/  LOP3.LUT R10, R10, 0xf000f0, RZ, 0xc0, !PT ;  /* 0x00f000f00a0a7812 */ /* 0x000fe200078ec0ff */
[--C-:B------:R-:W-:Y:S01]  /*107b0*/  HADD2.F32 R45, -RZ, R53.reuse.H0_H0 ;  /* 0x20000035ff2d7230 */ /* 0x100fe20000004100 */
[----:B------:R-:W-:Y:S01]  /*107c0*/  LOP3.LUT R17, R17, 0x64006400, RZ, 0xfc, !PT ;  /* 0x6400640011117812 */ /* 0x000fe200078efcff */
[----:B------:R-:W0:Y:S01]  /*107d0*/  LDS.64 R6, [UR5+0xb0] ;  /* 0x0000b005ff067984 */ /* 0x000e220008000a00 */
[----:B------:R-:W-:Y:S01]  /*107e0*/  HADD2.F32 R52, -RZ, R52.H1_H1 ;  /* 0x30000034ff347230 */ /* 0x000fe20000004100 */
[----:B------:R-:W-:Y:S01]  /*107f0*/  LOP3.LUT R55, R10, 0x64006400, RZ, 0xfc, !PT ;  /* 0x640064000a377812 */ /* 0x000fe200078efcff */
[----:B------:R-:W-:-:S02]  /*10800*/  HADD2.F32 R53, -RZ, R53.H1_H1 ;  /* 0x30000035ff357230 */ /* 0x000fc40000004100 */
[C---:B------:R-:W-:Y:S01]  /*10810*/  FFMA.FTZ R67, R54.reuse, R49, R58 ;  /* 0x0000003136437223 */ /* 0x040fe2000001003a */
[----:B------:R-:W-:Y:S01]  /*10820*/  FFMA.FTZ R60, R54, R45, R60 ;  /* 0x0000002d363c7223 */ /* 0x000fe2000001003c */
[-C--:B------:R-:W-:Y:S02]  /*10830*/  HFMA2 R17, R17, R20.reuse.H0_H0, -72, -72 ;  /* 0xd480d48011117431 */ /* 0x080fe40000040014 */
[----:B------:R-:W-:Y:S01]  /*10840*/  FFMA.FTZ R57, R50, R56, R57 ;  /* 0x0000003832397223 */ /* 0x000fe20000010039 */
[-C--:B------:R-:W-:Y:S02]  /*10850*/  HFMA2 R11, R11, R20.reuse.H0_H0, -72, -72 ;  /* 0xd480d4800b0b7431 */ /* 0x080fe40000040014 */
[C---:B------:R-:W-:Y:S01]  /*10860*/  FFMA.FTZ R58, R56.reuse, R51, R65 ;  /* 0x00000033383a7223 */ /* 0x040fe20000010041 */
[----:B------:R-:W-:Y:S02]  /*10870*/  HFMA2 R10, R55, R20.H0_H0, -72, -72 ;  /* 0xd480d480370a7431 */ /* 0x000fe40000040014 */
[C---:B------:R-:W-:Y:S01]  /*10880*/  FFMA.FTZ R67, R56.reuse, R52, R67 ;  /* 0x0000003438437223 */ /* 0x040fe20000010043 */
[----:B------:R-:W-:Y:S01]  /*10890*/  FFMA.FTZ R69, R56, R53, R60 ;  /* 0x0000003538457223 */ /* 0x000fe2000001003c */
[----:B------:R-:W-:-:S02]  /*108a0*/  HADD2.F32 R56, -RZ, R8.H0_H0 ;  /* 0x20000008ff387230 */ /* 0x000fc40000004100 */
[----:B------:R-:W-:Y:S02]  /*108b0*/  HADD2.F32 R55, -RZ, R17.H0_H0 ;  /* 0x20000011ff377230 */ /* 0x000fe40000004100 */
[----:B------:R-:W-:Y:S02]  /*108c0*/  HADD2.F32 R54, -RZ, R11.H0_H0 ;  /* 0x2000000bff367230 */ /* 0x000fe40000004100 */
[----:B------:R-:W-:Y:S01]  /*108d0*/  FFMA.FTZ R16, R56, R59, R57 ;  /* 0x0000003b38107223 */ /* 0x000fe20000010039 */
[----:B------:R-:W-:Y:S02]  /*108e0*/  HADD2.F32 R20, -RZ, R10.H0_H0 ;  /* 0x2000000aff147230 */ /* 0x000fe40000004100 */
[----:B------:R-:W-:Y:S01]  /*108f0*/  FFMA.FTZ R65, R59, R55, R58 ;  /* 0x000000373b417223 */ /* 0x000fe2000001003a */
[----:B------:R-:W-:Y:S02]  /*10900*/  HADD2.F32 R57, -RZ, R8.H1_H1 ;  /* 0x30000008ff397230 */ /* 0x000fe40000004100 */
[----:B------:R-:W-:-:S02]  /*10910*/  HADD2.F32 R58, -RZ, R17.H1_H1 ;  /* 0x30000011ff3a7230 */ /* 0x000fc40000004100 */
[C---:B------:R-:W-:Y:S01]  /*10920*/  FFMA.FTZ R66, R59.reuse, R54, R67 ;  /* 0x000000363b427223 */ /* 0x040fe20000010043 */
[----:B------:R-:W-:Y:S01]  /*10930*/  FFMA.FTZ R69, R59, R20, R69 ;  /* 0x000000143b457223 */ /* 0x000fe20000010045 */
[----:B------:R-:W-:Y:S02]  /*10940*/  HADD2.F32 R59, -RZ, R11.H1_H1 ;  /* 0x3000000bff3b7230 */ /* 0x000fe40000004100 */
[----:B------:R-:W-:Y:S01]  /*10950*/  FFMA.FTZ R11, R57, R64, R16 ;  /* 0x00000040390b7223 */ /* 0x000fe20000010010 */
[C---:B------:R-:W-:Y:S01]  /*10960*/  FFMA.FTZ R65, R64.reuse, R58, R65 ;  /* 0x0000003a40417223 */ /* 0x040fe20000010041 */
[----:B------:R-:W-:Y:S02]  /*10970*/  HADD2.F32 R60, -RZ, R10.H1_H1 ;  /* 0x3000000aff3c7230 */ /* 0x000fe40000004100 */
[-C--:B------:R-:W-:Y:S01]  /*10980*/  FMUL.FTZ R9, R9, R24.reuse ;  /* 0x0000001809097220 */ /* 0x080fe20000410000 */
[----:B------:R-:W-:Y:S01]  /*10990*/  FMUL.FTZ R11, R11, R24 ;  /* 0x000000180b0b7220 */ /* 0x000fe20000410000 */
[----:B------:R-:W-:Y:S01]  /*109a0*/  FMUL.FTZ R65, R65, R26 ;  /* 0x0000001a41417220 */ /* 0x000fe20000410000 */
[C---:B------:R-:W-:Y:S01]  /*109b0*/  FFMA.FTZ R66, R64.reuse, R59, R66 ;  /* 0x0000003b40427223 */ /* 0x040fe20000010042 */
[----:B------:R-:W-:Y:S01]  /*109c0*/  FFMA.FTZ R69, R64, R60, R69 ;  /* 0x0000003c40457223 */ /* 0x000fe20000010045 */
[----:B------:R-:W-:Y:S01]  /*109d0*/  FMUL.FTZ R62, R62, R27 ;  /* 0x0000001b3e3e7220 */ /* 0x000fe20000410000 */
[----:B------:R-:W-:Y:S01]  /*109e0*/  F2FP.F16.F32.PACK_AB R10, RZ, R9 ;  /* 0x00000009ff0a723e */ /* 0x000fe200000000ff */
[----:B------:R-:W-:Y:S01]  /*109f0*/  FMUL.FTZ R61, R61, R28 ;  /* 0x0000001c3d3d7220 */ /* 0x000fe20000410000 */
[----:B------:R-:W-:Y:S01]  /*10a00*/  FMUL.FTZ R63, R63, R26 ;  /* 0x0000001a3f3f7220 */ /* 0x000fe20000410000 */
[----:B------:R-:W1:Y:S01]  /*10a10*/  LDS.64 R8, [UR5+0x130] ;  /* 0x00013005ff087984 */ /* 0x000e620008000a00 */
[----:B------:R-:W-:Y:S01]  /*10a20*/  F2FP.F16.F32.PACK_AB R11, RZ, R11 ;  /* 0x0000000bff0b723e */ /* 0x000fe200000000ff */
[----:B------:R-:W-:Y:S01]  /*10a30*/  FMUL.FTZ R66, R66, R27 ;  /* 0x0000001b42427220 */ /* 0x000fe20000410000 */
[----:B------:R-:W-:Y:S01]  /*10a40*/  F2FP.F16.F32.PACK_AB R65, RZ, R65 ;  /* 0x00000041ff41723e */ /* 0x000fe200000000ff */
[----:B------:R-:W-:Y:S01]  /*10a50*/  FMUL.FTZ R69, R69, R28 ;  /* 0x0000001c45457220 */ /* 0x000fe20000410000 */
[----:B------:R-:W-:Y:S01]  /*10a60*/  F2FP.F16.F32.PACK_AB R62, RZ, R62 ;  /* 0x0000003eff3e723e */ /* 0x000fe200000000ff */
[----:B------:R-:W2:Y:S01]  /*10a70*/  LDS.64 R16, [UR5+0x1b0] ;  /* 0x0001b005ff107984 */ /* 0x000ea20008000a00 */
[----:B------:R-:W-:-:S02]  /*10a80*/  F2FP.F16.F32.PACK_AB R61, RZ, R61 ;  /* 0x0000003dff3d723e */ /* 0x000fc400000000ff */
[----:B------:R-:W-:Y:S02]  /*10a90*/  PRMT R11, R11, 0x5410, R65 ;  /* 0x000054100b0b7816 */ /* 0x000fe40000000041 */
        /* <DEDUP_REMOVED lines=8> */
[----:B------:R-:W-:Y:S02]  /*10b20*/  HADD2 R30, R62, R30 ;  /* 0x0000001e3e1e7230 */ /* 0x000fe40000000000 */
[----:B------:R-:W-:Y:S02]  /*10b30*/  HADD2.F32 R6, -RZ, R6.H1_H1 ;  /* 0x30000006ff067230 */ /* 0x000fe40000004100 */
[----:B------:R-:W-:Y:S02]  /*10b40*/  HFMA2 R29, R10, 1, 1, R29 ;  /* 0x3c003c000a1d7831 */ /* 0x000fe4000000001d */
[--C-:B------:R-:W-:Y:S02]  /*10b50*/  HADD2.F32 R61, -RZ, R7.reuse.H0_H0 ;  /* 0x20000007ff3d7230 */ /* 0x100fe40000004100 */
[----:B------:R-:W-:Y:S02]  /*10b60*/  HFMA2 R10, R66, 1, 1, R36 ;  /* 0x3c003c00420a7831 */ /* 0x000fe40000000024 */
[----:B------:R-:W-:-:S02]  /*10b70*/  HADD2.F32 R62, -RZ, R7.H1_H1 ;  /* 0x30000007ff3e7230 */ /* 0x000fc40000004100 */
[-C--:B------:R-:W-:Y:S01]  /*10b80*/  FFMA.FTZ R7, R0, R35.reuse, RZ ;  /* 0x0000002300077223 */ /* 0x080fe200000100ff */
[----:B------:R-:W-:-:S03]  /*10b90*/  FFMA.FTZ R66, R3, R35, RZ ;  /* 0x0000002303427223 */ /* 0x000fc600000100ff */
[-C--:B------:R-:W-:Y:S01]  /*10ba0*/  FFMA.FTZ R36, R18, R6.reuse, R7 ;  /* 0x0000000612247223 */ /* 0x080fe20000010007 */
[-C--:B------:R-:W-:Y:S01]  /*10bb0*/  FFMA.FTZ R7, R37, R6.reuse, R66 ;  /* 0x0000000625077223 */ /* 0x080fe20000010042 */
[-C--:B------:R-:W-:Y:S01]  /*10bc0*/  FFMA.FTZ R64, R2, R35.reuse, RZ ;  /* 0x0000002302407223 */ /* 0x080fe200000100ff */
[----:B------:R-:W-:Y:S02]  /*10bd0*/  FFMA.FTZ R35, R4, R35, RZ ;  /* 0x0000002304237223 */ /* 0x000fe400000100ff */
[-C--:B------:R-:W-:Y:S01]  /*10be0*/  FFMA.FTZ R7, R44, R61.reuse, R7 ;  /* 0x0000003d2c077223 */ /* 0x080fe20000010007 */
[-C--:B------:R-:W-:Y:S01]  /*10bf0*/  FFMA.FTZ R64, R19, R6.reuse, R64 ;  /* 0x0000000613407223 */ /* 0x080fe20000010040 */
[----:B------:R-:W-:Y:S02]  /*10c00*/  FFMA.FTZ R35, R38, R6, R35 ;  /* 0x0000000626237223 */ /* 0x000fe40000010023 */
[----:B------:R-:W-:Y:S02]  /*10c10*/  FFMA.FTZ R68, R42, R62, R7 ;  /* 0x0000003e2a447223 */ /* 0x000fe40000010007 */
[----:B------:R-:W0:Y:S01]  /*10c20*/  LDS.64 R6, [UR5+0xb8] ;  /* 0x0000b805ff067984 */ /* 0x000e220008000a00 */
[-C--:B------:R-:W-:Y:S01]  /*10c30*/  FFMA.FTZ R35, R46, R61.reuse, R35 ;  /* 0x0000003d2e237223 */ /* 0x080fe20000010023 */
[-C--:B------:R-:W-:Y:S01]  /*10c40*/  FFMA.FTZ R64, R41, R61.reuse, R64 ;  /* 0x0000003d29407223 */ /* 0x080fe20000010040 */
[----:B------:R-:W-:-:S02]  /*10c50*/  FFMA.FTZ R36, R5, R61, R36 ;  /* 0x0000003d05247223 */ /* 0x000fc40000010024 */
[-C--:B------:R-:W-:Y:S01]  /*10c60*/  FFMA.FTZ R70, R40, R62.reuse, R35 ;  /* 0x0000003e28467223 */ /* 0x080fe20000010023 */
[--C-:B-1----:R-:W-:Y:S02]  /*10c70*/  HADD2.F32 R35, -RZ, R8.reuse.H0_H0 ;  /* 0x20000008ff237230 */ /* 0x102fe40000004100 */
[-C--:B------:R-:W-:Y:S01]  /*10c80*/  FFMA.FTZ R61, R43, R62.reuse, R64 ;  /* 0x0000003e2b3d7223 */ /* 0x080fe20000010040 */
[----:B------:R-:W-:Y:S01]  /*10c90*/  FFMA.FTZ R66, R39, R62, R36 ;  /* 0x0000003e27427223 */ /* 0x000fe20000010024 */
[----:B------:R-:W-:Y:S02]  /*10ca0*/  HADD2.F32 R8, -RZ, R8.H1_H1 ;  /* 0x30000008ff087230 */ /* 0x000fe40000004100 */
        /* <DEDUP_REMOVED lines=15> */
[----:B------:R-:W-:Y:S01]  /*10da0*/  HADD2.F32 R16, -RZ, R16.H1_H1 ;  /* 0x30000010ff107230 */ /* 0x000fe20000004100 */
[----:B------:R-:W1:Y:S01]  /*10db0*/  LDS.64 R8, [UR5+0x138] ;  /* 0x00013805ff087984 */ /* 0x000e620008000a00 */
[-C--:B------:R-:W-:Y:S01]  /*10dc0*/  FFMA.FTZ R35, R43, R64.reuse, R62 ;  /* 0x000000402b237223 */ /* 0x080fe2000001003e */
[----:B------:R-:W-:Y:S01]  /*10dd0*/  FFMA.FTZ R2, R2, R67, RZ ;  /* 0x0000004302027223 */ /* 0x000fe200000100ff */
[-C--:B------:R-:W-:Y:S01]  /*10de0*/  FFMA.FTZ R36, R39, R64.reuse, R36 ;  /* 0x0000004027247223 */ /* 0x080fe20000010024 */
[-C--:B------:R-:W-:Y:S01]  /*10df0*/  FFMA.FTZ R62, R42, R64.reuse, R65 ;  /* 0x000000402a3e7223 */ /* 0x080fe20000010041 */
[----:B------:R-:W-:Y:S01]  /*10e00*/  FFMA.FTZ R64, R40, R64, R63 ;  /* 0x0000004028407223 */ /* 0x000fe2000001003f */
[----:B------:R-:W-:-:S02]  /*10e10*/  HADD2.F32 R63, -RZ, R17.H0_H0 ;  /* 0x20000011ff3f7230 */ /* 0x000fc40000004100 */
[----:B------:R-:W-:Y:S01]  /*10e20*/  FFMA.FTZ R2, R19, R16, R2 ;  /* 0x0000001013027223 */ /* 0x000fe20000010002 */
[----:B------:R-:W-:-:S03]  /*10e30*/  HADD2.F32 R65, -RZ, R17.H1_H1 ;  /* 0x30000011ff417230 */ /* 0x000fc60000004100 */
[----:B------:R-:W-:Y:S01]  /*10e40*/  FFMA.FTZ R2, R41, R63, R2 ;  /* 0x0000003f29027223 */ /* 0x000fe20000010002 */
[----:B------:R-:W-:-:S03]  /*10e50*/  FFMA.FTZ R17, R0, R67, RZ ;  /* 0x0000004300117223 */ /* 0x000fc600000100ff */
[----:B------:R-:W-:Y:S01]  /*10e60*/  FFMA.FTZ R43, R43, R65, R2 ;  /* 0x000000412b2b7223 */ /* 0x000fe20000010002 */
[--C-:B0-----:R-:W-:Y:S02]  /*10e70*/  HADD2.F32 R2, -RZ, R6.reuse.H0_H0 ;  /* 0x20000006ff027230 */ /* 0x101fe40000004100 */
[-C--:B------:R-:W-:Y:S01]  /*10e80*/  FFMA.FTZ R0, R3, R67.reuse, RZ ;  /* 0x0000004303007223 */ /* 0x080fe200000100ff */
[----:B------:R-:W-:Y:S01]  /*10e90*/  FFMA.FTZ R18, R18, R16, R17 ;  /* 0x0000001012127223 */ /* 0x000fe20000010011 */
[----:B------:R-:W-:Y:S02]  /*10ea0*/  HADD2.F32 R6, -RZ, R6.H1_H1 ;  /* 0x30000006ff067230 */ /* 0x000fe40000004100 */
[----:B------:R-:W-:Y:S01]  /*10eb0*/  FFMA.FTZ R67, R4, R67, RZ ;  /* 0x0000004304437223 */ /* 0x000fe200000100ff */
[----:B------:R-:W-:Y:S01]  /*10ec0*/  FFMA.FTZ R3, R47, R2, R66 ;  /* 0x000000022f037223 */ /* 0x000fe20000010042 */
[----:B------:R-:W-:Y:S01]  /*10ed0*/  FFMA.FTZ R37, R37, R16, R0 ;  /* 0x0000001025257223 */ /* 0x000fe20000010000 */
[----:B------:R-:W-:Y:S01]  /*10ee0*/  FFMA.FTZ R4, R48, R2, R61 ;  /* 0x0000000230047223 */ /* 0x000fe2000001003d */
[----:B------:R-:W-:Y:S01]  /*10ef0*/  FFMA.FTZ R0, R5, R63, R18 ;  /* 0x0000003f05007223 */ /* 0x000fe20000010012 */
[----:B------:R-:W-:-:S02]  /*10f00*/  HADD2.F32 R5, -RZ, R7.H0_H0 ;  /* 0x20000007ff057230 */ /* 0x000fc40000004100 */
[----:B------:R-:W-:Y:S01]  /*10f10*/  FFMA.FTZ R3, R50, R6, R3 ;  /* 0x0000000632037223 */ /* 0x000fe20000010003 */
[-C--:B------:R-:W-:Y:S01]  /*10f20*/  FFMA.FTZ R17, R49, R2.reuse, R68 ;  /* 0x0000000231117223 */ /* 0x080fe20000010044 */
[----:B------:R-:W-:Y:S01]  /*10f30*/  FFMA.FTZ R70, R45, R2, R70 ;  /* 0x000000022d467223 */ /* 0x000fe20000010046 */
[-C--:B------:R-:W-:Y:S01]  /*10f40*/  FFMA.FTZ R4, R51, R6.reuse, R4 ;  /* 0x0000000633047223 */ /* 0x080fe20000010004 */
[-C--:B------:R-:W-:Y:S01]  /*10f50*/  FFMA.FTZ R2, R56, R5.reuse, R3 ;  /* 0x0000000538027223 */ /* 0x080fe20000010003 */
[----:B------:R-:W-:Y:S02]  /*10f60*/  HADD2.F32 R7, -RZ, R7.H1_H1 ;  /* 0x30000007ff077230 */ /* 0x000fe40000004100 */
[-C--:B------:R-:W-:Y:S01]  /*10f70*/  FFMA.FTZ R17, R52, R6.reuse, R17 ;  /* 0x0000000634117223 */ /* 0x080fe20000010011 */
[----:B------:R-:W-:Y:S01]  /*10f80*/  FFMA.FTZ R19, R53, R6, R70 ;  /* 0x0000000635137223 */ /* 0x000fe20000010046 */
[-C--:B------:R-:W-:Y:S02]  /*10f90*/  FFMA.FTZ R3, R55, R5.reuse, R4 ;  /* 0x0000000537037223 */ /* 0x080fe40000010004 */
[-C--:B------:R-:W-:Y:S01]  /*10fa0*/  FFMA.FTZ R4, R54, R5.reuse, R17 ;  /* 0x0000000536047223 */ /* 0x080fe20000010011 */
[----:B------:R-:W-:Y:S01]  /*10fb0*/  FFMA.FTZ R19, R20, R5, R19 ;  /* 0x0000000514137223 */ /* 0x000fe20000010013 */
[-C--:B------:R-:W-:Y:S01]  /*10fc0*/  FFMA.FTZ R5, R57, R7.reuse, R2 ;  /* 0x0000000739057223 */ /* 0x080fe20000010002 */
[----:B------:R-:W-:-:S02]  /*10fd0*/  FFMA.FTZ R17, R58, R7, R3 ;  /* 0x000000073a117223 */ /* 0x000fc40000010003 */
[----:B------:R-:W0:Y:S01]  /*10fe0*/  LDS.64 R2, [UR5+0x1b8] ;  /* 0x0001b805ff027984 */ /* 0x000e220008000a00 */
[--C-:B-1----:R-:W-:Y:S02]  /*10ff0*/  HADD2.F32 R6, -RZ, R8.reuse.H0_H0 ;  /* 0x20000008ff067230 */ /* 0x102fe40000004100 */
[----:B------:R-:W-:Y:S01]  /*11000*/  FFMA.FTZ R67, R38, R16, R67 ;  /* 0x0000001026437223 */ /* 0x000fe20000010043 */
[----:B------:R-:W-:Y:S01]  /*11010*/  FFMA.FTZ R37, R44, R63, R37 ;  /* 0x0000003f2c257223 */ /* 0x000fe20000010025 */
[----:B------:R-:W-:Y:S02]  /*11020*/  HADD2.F32 R8, -RZ, R8.H1_H1 ;  /* 0x30000008ff087230 */ /* 0x000fe40000004100 */
[-C--:B------:R-:W-:Y:S01]  /*11030*/  FFMA.FTZ R16, R48, R6.reuse, R35 ;  /* 0x0000000630107223 */ /* 0x080fe20000010023 */
[-C--:B------:R-:W-:Y:S01]  /*11040*/  FFMA.FTZ R35, R49, R6.reuse, R62 ;  /* 0x0000000631237223 */ /* 0x080fe2000001003e */
[----:B------:R-:W-:Y:S01]  /*11050*/  FFMA.FTZ R64, R45, R6, R64 ;  /* 0x000000062d407223 */ /* 0x000fe20000010040 */
[----:B------:R-:W-:Y:S01]  /*11060*/  FFMA.FTZ R42, R42, R65, R37 ;  /* 0x000000412a2a7223 */ /* 0x000fe20000010025 */
[-C--:B------:R-:W-:Y:S01]  /*11070*/  FFMA.FTZ R4, R59, R7.reuse, R4 ;  /* 0x000000073b047223 */ /* 0x080fe20000010004 */
[----:B------:R-:W-:Y:S01]  /*11080*/  FFMA.FTZ R19, R60, R7, R19 ;  /* 0x000000073c137223 */ /* 0x000fe20000010013 */
[----:B------:R-:W-:Y:S01]  /*11090*/  FFMA.FTZ R0, R39, R65, R0 ;  /* 0x0000004127007223 */ /* 0x000fe20000010000 */
[----:B------:R-:W-:-:S02]  /*110a0*/  HADD2.F32 R37, -RZ, R9.H0_H0 ;  /* 0x20000009ff257230 */ /* 0x000fc40000004100 */
        /* <DEDUP_REMOVED lines=23> */
[----:B------:R-:W-:Y:S01]  /*11220*/  PRMT R5, R5, 0x5410, R17 ;  /* 0x0000541005057816 */ /* 0x000fe20000000011 */
[----:B------:R-:W-:Y:S01]  /*11230*/  FFMA.FTZ R67, R46, R63, R67 ;  /* 0x0000003f2e437223 */ /* 0x000fe20000010043 */
[----:B------:R-:W-:Y:S01]  /*11240*/  PRMT R17, R8, 0x5410, R41 ;  /* 0x0000541008117816 */ /* 0x000fe20000000029 */
[----:B------:R-:W-:Y:S02]  /*11250*/  HADD2 R8, R4, R31 ;  /* 0x0000001f04087230 */ /* 0x000fe40000000000 */
[--C-:B0-----:R-:W-:Y:S02]  /*11260*/  HADD2.F32 R4, -RZ, R2.reuse.H0_H0 ;  /* 0x20000002ff047230 */ /* 0x101fe40000004100 */
[-C--:B------:R-:W-:Y:S01]  /*11270*/  FFMA.FTZ R6, R56, R37.reuse, R7 ;  /* 0x0000002538067223 */ /* 0x080fe20000010007 */
[----:B------:R-:W-:Y:S01]  /*11280*/  FFMA.FTZ R35, R55, R37, R16 ;  /* 0x0000002537237223 */ /* 0x000fe20000010010 */
[----:B------:R-:W-:Y:S01]  /*11290*/  FFMA.FTZ R40, R40, R65, R67 ;  /* 0x0000004128287223 */ /* 0x000fe20000010043 */
[----:B------:R-:W-:-:S02]  /*112a0*/  HADD2.F32 R2, -RZ, R2.H1_H1 ;  /* 0x30000002ff027230 */ /* 0x000fc40000004100 */
[-C--:B------:R-:W-:Y:S01]  /*112b0*/  FFMA.FTZ R47, R47, R4.reuse, R0 ;  /* 0x000000042f2f7223 */ /* 0x080fe20000010000 */
[-C--:B------:R-:W-:Y:S01]  /*112c0*/  FFMA.FTZ R48, R48, R4.reuse, R43 ;  /* 0x0000000430307223 */ /* 0x080fe2000001002b */
[-C--:B------:R-:W-:Y:S01]  /*112d0*/  FFMA.FTZ R7, R57, R9.reuse, R6 ;  /* 0x0000000939077223 */ /* 0x080fe20000010006 */
[----:B------:R-:W-:Y:S01]  /*112e0*/  FFMA.FTZ R35, R58, R9, R35 ;  /* 0x000000093a237223 */ /* 0x000fe20000010023 */
        /* <DEDUP_REMOVED lines=41> */
[----:B------:R-:W-:Y:S02]  /*11580*/  HFMA2 R5, R57, 1, 1, R29 ;  /* 0x3c003c0039057831 */ /* 0x000fe4000000001d */
[----:B------:R-:W-:Y:S01]  /*11590*/  HADD2 R4, R54, R30 ;  /* 0x0000001e36047230 */ /* 0x000fe20000000000 */
[----:B------:R-:W-:Y:S01]  /*115a0*/  IADD3.X R23, PT, PT, RZ, R23, RZ, P1, !PT ;  /* 0x00000017ff177210 */ /* 0x000fe20000ffe4ff */
[----:B------:R-:W-:Y:S01]  /*115b0*/  IMAD.WIDE R14, R97, 0x4, R12 ;  /* 0x00000004610e7825 */ /* 0x000fe200078e020c */
[----:B------:R-:W-:Y:S06]  /*115c0*/  @!P0 BRA `(.L_x_2691) ;  /* 0xffffffb000bc8947 */ /* 0x000fec000383ffff */
[----:B------:R-:W-:-:S07]  /*115d0*/  IMAD.WIDE R114, R97, 0x10, R114 ;  /* 0x0000001061727825 */ /* 0x000fce00078e0272 */
.L_x_2690:
[----:B------:R-:W-:-:S04]  /*115e0*/  VIMNMX R111, PT, PT, R101, UR16, PT ;  /* 0x00000010656f7c48 */ /* 0x000fc8000bfe0100 */
[----:B------:R-:W-:-:S13]  /*115f0*/  ISETP.GT.AND P0, PT, R111, R100, PT ;  /* 0x000000646f00720c */ /* 0x000fda0003f04270 */
[----:B------:R-:W-:Y:S05]  /*11600*/  @!P0 BRA `(.L_x_2692) ;  /* 0x0000002000c48947 */ /* 0x000fea0003800000 */
[----:B------:R-:W-:-:S03]  /*11610*/  IMAD.WIDE.U32 R2, R100, 0x4, R104 ;  /* 0x0000000464027825 */ /* 0x000fc600078e0068 */
[----:B------:R-:W-:-:S04]  /*11620*/  IADD3 R108, P0, PT, R2, 0x2, RZ ;  /* 0x00000002026c7810 */ /* 0x000fc80007f1e0ff */
[----:B------:R-:W-:-:S09]  /*11630*/  IADD3.X R107, PT, PT, RZ, R3, RZ, P0, !PT ;  /* 0x00000003ff6b7210 */ /* 0x000fd200007fe4ff */
.L_x_2693:
        /* <DEDUP_REMOVED lines=9> */
[C---:B------:R-:W-:Y:S02]  /*116d0*/  @!P0 LEA R94, R98.reuse, R1, 0x3 ;  /* 0x00000001625e8211 */ /* 0x040fe400078e18ff */
[----:B------:R-:W-:Y:S02]  /*116e0*/  @!P0 IADD3 R0, PT, PT, R98, 0x1, RZ ;  /* 0x0000000162008810 */ /* 0x000fe40007ffe0ff */
[----:B------:R-:W-:Y:S02]  /*116f0*/  @!P0 MOV R106, R108 ;  /* 0x0000006c006a8202 */ /* 0x000fe40000000f00 */
[----:B------:R-:W5:Y:S01]  /*11700*/  @!P0 LDL.64 R94, [R94+0x8] ;  /* 0x000008005e5e8983 */ /* 0x000f620000100a00 */
[----:B------:R-:W-:-:S03]  /*11710*/  @!P0 MOV R98, R0 ;  /* 0x0000000000628202 */ /* 0x000fc60000000f00 */
[----:B------:R1:W5:Y:S01]  /*11720*/  @!P0 LDG.E.U16.CONSTANT R109, desc[UR8][R106.64] ;  /* 0x000000086a6d8981 */ /* 0x000362000c1e9500 */
[C---:B--2---:R-:W-:Y:S02]  /*11730*/  LOP3.LUT R0, R12.reuse, 0x70007, RZ, 0xc0, !PT ;  /* 0x000700070c007812 */ /* 0x044fe400078ec0ff */
[----:B0-----:R-:W-:Y:S02]  /*11740*/  LOP3.LUT R2, R12, 0x380038, RZ, 0xc0, !PT ;  /* 0x003800380c027812 */ /* 0x001fe400078ec0ff */
        /* <DEDUP_REMOVED lines=19> */
[----:B------:R-:W-:Y:S02]  /*11880*/  SHF.R.U32.HI R42, RZ, 0xe, R17 ;  /* 0x0000000eff2a7819 */ /* 0x000fe40000011611 */
[----:B------:R-:W-:Y:S02]  /*11890*/  LOP3.LUT R3, R3, 0x10001, RZ, 0xc0, !PT ;  /* 0x0001000103037812 */ /* 0x000fe400078ec0ff */
[C---:B------:R-:W-:Y:S02]  /*118a0*/  LOP3.LUT R21, R16.reuse, 0x70007, RZ, 0xc0, !PT ;  /* 0x0007000710157812 */ /* 0x040fe400078ec0ff */
[----:B------:R-:W-:-:S02]  /*118b0*/  LOP3.LUT R24, R16, 0x380038, RZ, 0xc0, !PT ;  /* 0x0038003810187812 */ /* 0x000fc400078ec0ff */
[----:B------:R-:W-:Y:S02]  /*118c0*/  SHF.R.U32.HI R54, RZ, 0x6, R16 ;  /* 0x00000006ff367819 */ /* 0x000fe40000011610 */
[C---:B------:R-:W-:Y:S02]  /*118d0*/  LOP3.LUT R16, R17.reuse, 0x70007, RZ, 0xc0, !PT ;  /* 0x0007000711107812 */ /* 0x040fe400078ec0ff */
[----:B------:R-:W-:Y:S02]  /*118e0*/  LOP3.LUT R25, R17, 0x380038, RZ, 0xc0, !PT ;  /* 0x0038003811197812 */ /* 0x000fe400078ec0ff */
[----:B------:R-:W-:Y:S01]  /*118f0*/  SHF.R.U32.HI R55, RZ, 0x6, R17 ;  /* 0x00000006ff377819 */ /* 0x000fe20000011611 */
[----:B------:R-:W-:Y:S01]  /*11900*/  HADD2 R52, R33, -1028, -1028 ;  /* 0xe404e40421347430 */ /* 0x000fe20000000000 */
[----:B------:R-:W-:Y:S01]  /*11910*/  LOP3.LUT R17, R43, 0x10001, RZ, 0xc0, !PT ;  /* 0x000100012b117812 */ /* 0x000fe200078ec0ff */
[----:B------:R-:W-:Y:S01]  /*11920*/  HFMA2 R49, R34, R69.H0_H0, -132, -132 ;  /* 0xd820d82022317431 */ /* 0x000fe20000040045 */
[----:B------:R-:W-:-:S02]  /*11930*/  LOP3.LUT R43, R3, 0x20002, R32, 0xf8, !PT ;  /* 0x00020002032b7812 */ /* 0x000fc400078ef820 */
[----:B------:R-:W-:Y:S02]  /*11940*/  LOP3.LUT R42, R35, 0x20002, R42, 0xf8, !PT ;  /* 0x00020002232a7812 */ /* 0x000fe400078ef82a */
[----:B------:R-:W2:Y:S01]  /*11950*/  LDS.128 R32, [UR5+0x10] ;  /* 0x00001005ff207984 */ /* 0x000ea20008000c00 */
        /* <DEDUP_REMOVED lines=9> */
[C---:B------:R-:W-:Y:S01]  /*119f0*/  LOP3.LUT R20, R18.reuse, 0x70007, RZ, 0xc0, !PT ;  /* 0x0007000712147812 */ /* 0x040fe200078ec0ff */
[-C--:B------:R-:W-:Y:S01]  /*11a00*/  HFMA2 R48, R2, R69.reuse.H0_H0, -132, -132 ;  /* 0xd820d82002307431 */ /* 0x080fe20000040045 */
[----:B------:R-:W-:Y:S01]  /*11a10*/  LOP3.LUT R26, R18, 0x380038, RZ, 0xc0, !PT ;  /* 0x00380038121a7812 */ /* 0x000fe200078ec0ff */
[-C--:B0-----:R-:W-:Y:S01]  /*11a20*/  HFMA2 R0, R53, R12.reuse, RZ ;  /* 0x0000000c35007231 */ /* 0x081fe200000000ff */
[--C-:B------:R-:W-:Y:S01]  /*11a30*/  SHF.R.U32.HI R56, RZ, 0x6, R18.reuse ;  /* 0x00000006ff387819 */ /* 0x100fe20000011612 */
[-C--:B------:R-:W-:Y:S01]  /*11a40*/  HFMA2 R2, R52, R12.reuse, RZ.H0_H0 ;  /* 0x0000000c34027231 */ /* 0x080fe200000400ff */
[----:B------:R-:W-:Y:S01]  /*11a50*/  SHF.R.U32.HI R41, RZ, 0xe, R18 ;  /* 0x0000000eff297819 */ /* 0x000fe20000011612 */
[-C--:B------:R-:W-:Y:S01]  /*11a60*/  HFMA2 R3, R50, R12.reuse, RZ ;  /* 0x0000000c32037231 */ /* 0x080fe200000000ff */
[----:B------:R-:W-:Y:S01]  /*11a70*/  LOP3.LUT R40, R40, 0x10001, RZ, 0xc0, !PT ;  /* 0x0001000128287812 */ /* 0x000fe200078ec0ff */
[-C--:B------:R-:W-:Y:S01]  /*11a80*/  HFMA2 R58, R44, R69.reuse.H0_H0, -132, -132 ;  /* 0xd820d8202c3a7431 */ /* 0x080fe20000040045 */
[----:B------:R-:W-:Y:S01]  /*11a90*/  SHF.R.U32.HI R18, RZ, 0xe, R19 ;  /* 0x0000000eff127819 */ /* 0x000fe20000011613 */
[----:B------:R-:W-:Y:S01]  /*11aa0*/  HFMA2 R59, R46, R69.H0_H0, -132, -132 ;  /* 0xd820d8202e3b7431 */ /* 0x000fe20000040045 */
[----:B------:R-:W-:Y:S01]  /*11ab0*/  LOP3.LUT R22, R19, 0x70007, RZ, 0xc0, !PT ;  /* 0x0007000713167812 */ /* 0x000fe200078ec0ff */
[----:B------:R-:W-:Y:S01]  /*11ac0*/  HFMA2 R12, R51, R12, RZ.H0_H0 ;  /* 0x0000000c330c7231 */ /* 0x000fe200000400ff */
[----:B------:R-:W-:Y:S01]  /*11ad0*/  LOP3.LUT R41, R40, 0x20002, R41, 0xf8, !PT ;  /* 0x0002000228297812 */ /* 0x000fe200078ef829 */
[-C--:B------:R-:W-:Y:S01]  /*11ae0*/  HFMA2 R45, R48, R13.reuse, R0 ;  /* 0x0000000d302d7231 */ /* 0x080fe20000000000 */
[----:B------:R-:W-:Y:S01]  /*11af0*/  LOP3.LUT R40, R17, 0x20002, R18, 0xf8, !PT ;  /* 0x0002000211287812 */ /* 0x000fe200078ef812 */
[----:B------:R-:W-:-:S02]  /*11b00*/  HFMA2 R47, R49, R13, R2 ;  /* 0x0000000d312f7231 */ /* 0x000fc40000000002 */
[-C--:B------:R-:W-:Y:S02]  /*11b10*/  HFMA2 R61, R58, R13.reuse, R3 ;  /* 0x0000000d3a3d7231 */ /* 0x080fe40000000003 */
[----:B------:R-:W-:Y:S01]  /*11b20*/  HFMA2 R63, R59, R13, R12 ;  /* 0x0000000d3b3f7231 */ /* 0x000fe2000000000c */
[----:B------:R-:W-:Y:S02]  /*11b30*/  LOP3.LUT R0, R36, 0x70007, RZ, 0xc0, !PT ;  /* 0x0007000724007812 */ /* 0x000fe400078ec0ff */
[----:B------:R-:W-:Y:S02]  /*11b40*/  LOP3.LUT R3, R37, 0x70007, RZ, 0xc0, !PT ;  /* 0x0007000725037812 */ /* 0x000fe400078ec0ff */
[----:B------:R-:W-:Y:S02]  /*11b50*/  LOP3.LUT R13, R38, 0x70007, RZ, 0xc0, !PT ;  /* 0x00070007260d7812 */ /* 0x000fe400078ec0ff */
[----:B------:R-:W-:Y:S02]  /*11b60*/  LOP3.LUT R18, R23, 0x70007, RZ, 0xc0, !PT ;  /* 0x0007000717127812 */ /* 0x000fe400078ec0ff */
[----:B------:R-:W-:-:S02]  /*11b70*/  LOP3.LUT R27, R19, 0x380038, RZ, 0xc0, !PT ;  /* 0x00380038131b7812 */ /* 0x000fc400078ec0ff */
        /* <DEDUP_REMOVED lines=42> */
[----:B------:R-:W-:Y:S01]  /*11e20*/  LOP3.LUT R44, R23, 0x64006400, RZ, 0xfc, !PT ;  /* 0x64006400172c7812 */ /* 0x000fe200078efcff */
[----:B--2---:R-:W-:Y:S01]  /*11e30*/  HFMA2 R36, R14, R32, R61 ;  /* 0x000000200e247231 */ /* 0x004fe2000000003d */
[----:B------:R-:W-:Y:S01]  /*11e40*/  LOP3.LUT R39, R22, 0x64006400, RZ, 0xfc, !PT ;  /* 0x6400640016277812 */ /* 0x000fe200078efcff */
[----:B------:R-:W-:Y:S02]  /*11e50*/  HADD2 R23, R21, -1028, -1028 ;  /* 0xe404e40415177430 */ /* 0x000fe40000000000 */
[----:B------:R-:W-:Y:S02]  /*11e60*/  HADD2 R21, R20, -1028, -1028 ;  /* 0xe404e40414157430 */ /* 0x000fe40000000000 */
[----:B------:R-:W-:-:S02]  /*11e70*/  HADD2 R22, R37, -1028, -1028 ;  /* 0xe404e40425167430 */ /* 0x000fc40000000000 */
[----:B------:R-:W-:Y:S02]  /*11e80*/  HADD2 R20, R39, -1028, -1028 ;  /* 0xe404e40427147430 */ /* 0x000fe40000000000 */
[----:B------:R-:W-:Y:S02]  /*11e90*/  HFMA2 R64, R21, R33, R36 ;  /* 0x0000002115407231 */ /* 0x000fe40000000024 */
[----:B------:R-:W0:Y:S01]  /*11ea0*/  LDS.128 R36, [UR5+0x20] ;  /* 0x00002005ff247984 */ /* 0x000e220008000c00 */
[----:B------:R-:W-:Y:S02]  /*11eb0*/  HFMA2 R13, R44, R65.H0_H0, -20, -20 ;  /* 0xcd00cd002c0d7431 */ /* 0x000fe40000040041 */
[-C--:B------:R-:W-:Y:S02]  /*11ec0*/  HFMA2 R45, R16, R32.reuse, R45 ;  /* 0x00000020102d7231 */ /* 0x080fe4000000002d */
[-C--:B------:R-:W-:Y:S02]  /*11ed0*/  HFMA2 R47, R15, R32.reuse, R47 ;  /* 0x000000200f2f7231 */ /* 0x080fe4000000002f */
[----:B------:R-:W-:Y:S01]  /*11ee0*/  HFMA2 R32, R13, R32, R63 ;  /* 0x000000200d207231 */ /* 0x000fe2000000003f */
        /* <DEDUP_REMOVED lines=18> */
[----:B------:R-:W-:Y:S02]  /*12010*/  HFMA2 R24, R62, R69.H0_H0, -132, -132 ;  /* 0xd820d8203e187431 */ /* 0x000fe40000040045 */
[----:B------:R-:W-:-:S02]  /*12020*/  HFMA2 R61, R27, R34, R61 ;  /* 0x000000221b3d7231 */ /* 0x000fc4000000003d */
[-C--:B------:R-:W-:Y:S02]  /*12030*/  HFMA2 R63, R26, R34.reuse, R63 ;  /* 0x000000221a3f7231 */ /* 0x080fe4000000003f */
[-C--:B------:R-:W-:Y:S02]  /*12040*/  HFMA2 R64, R25, R34.reuse, R64 ;  /* 0x0000002219407231 */ /* 0x080fe40000000040 */
[----:B------:R-:W-:Y:S02]  /*12050*/  HFMA2 R66, R24, R34, R66 ;  /* 0x0000002218427231 */ /* 0x000fe40000000042 */
[----:B------:R-:W-:Y:S02]  /*12060*/  HADD2 R47, R47, -1028, -1028 ;  /* 0xe404e4042f2f7430 */ /* 0x000fe40000000000 */
[----:B------:R-:W-:Y:S02]  /*12070*/  HADD2 R46, R46, -1028, -1028 ;  /* 0xe404e4042e2e7430 */ /* 0x000fe40000000000 */
[----:B------:R-:W-:-:S02]  /*12080*/  HADD2 R45, R45, -1028, -1028 ;  /* 0xe404e4042d2d7430 */ /* 0x000fc40000000000 */
[----:B------:R-:W-:Y:S01]  /*12090*/  HADD2 R44, R33, -1028, -1028 ;  /* 0xe404e404212c7430 */ /* 0x000fe20000000000 */
[C---:B------:R-:W-:Y:S01]  /*120a0*/  LOP3.LUT R32, R54.reuse, 0x380038, RZ, 0xc0, !PT ;  /* 0x0038003836207812 */ /* 0x040fe200078ec0ff */
[-C--:B------:R-:W-:Y:S02]  /*120b0*/  HFMA2 R67, R47, R35.reuse, R61 ;  /* 0x000000232f437231 */ /* 0x080fe4000000003d */
[-C--:B------:R-:W-:Y:S02]  /*120c0*/  HFMA2 R70, R46, R35.reuse, R63 ;  /* 0x000000232e467231 */ /* 0x080fe4000000003f */
        /* <DEDUP_REMOVED lines=16> */
[----:B------:R-:W-:Y:S02]  /*121d0*/  LOP3.LUT R62, R61, 0x64006400, RZ, 0xfc, !PT ;  /* 0x640064003d3e7812 */ /* 0x000fe400078efcff */
[----:B------:R-:W-:Y:S01]  /*121e0*/  LOP3.LUT R66, R63, 0x64006400, RZ, 0xfc, !PT ;  /* 0x640064003f427812 */ /* 0x000fe200078efcff */
[----:B0-----:R-:W-:Y:S01]  /*121f0*/  HFMA2 R70, R56, R36, R70 ;  /* 0x0000002438467231 */ /* 0x001fe20000000046 */
[----:B------:R-:W-:Y:S01]  /*12200*/  LOP3.LUT R68, R57, 0x64006400, RZ, 0xfc, !PT ;  /* 0x6400640039447812 */ /* 0x000fe200078efcff */
[----:B------:R-:W-:-:S02]  /*12210*/  HFMA2 R57, R32, R69.H0_H0, -132, -132 ;  /* 0xd820d82020397431 */ /* 0x000fc40000040045 */
[-C--:B------:R-:W-:Y:S02]  /*12220*/  HFMA2 R71, R55, R36.reuse, R71 ;  /* 0x0000002437477231 */ /* 0x080fe40000000047 */
[----:B------:R-:W-:Y:S02]  /*12230*/  HFMA2 R54, R66, R69.H0_H0, -132, -132 ;  /* 0xd820d82042367431 */ /* 0x000fe40000040045 */
[-C--:B------:R-:W-:Y:S02]  /*12240*/  HFMA2 R63, R34, R65.reuse.H0_H0, -20, -20 ;  /* 0xcd00cd00223f7431 */ /* 0x080fe40000040041 */
[----:B------:R-:W-:Y:S02]  /*12250*/  HFMA2 R62, R62, R65.H0_H0, -20, -20 ;  /* 0xcd00cd003e3e7431 */ /* 0x000fe40000040041 */
[-C--:B------:R-:W-:Y:S02]  /*12260*/  HFMA2 R32, R57, R36.reuse, R67 ;  /* 0x0000002439207231 */ /* 0x080fe40000000043 */
[----:B------:R-:W-:Y:S01]  /*12270*/  HFMA2 R72, R54, R36, R72 ;  /* 0x0000002436487231 */ /* 0x000fe20000000048 */
[----:B----4-:R-:W-:Y:S01]  /*12280*/  SHF.R.U32.HI R81, RZ, 0x6, R28 ;  /* 0x00000006ff517819 */ /* 0x010fe2000001161c */
[----:B------:R-:W-:-:S02]  /*12290*/  HFMA2 R88, R63, R37, R70 ;  /* 0x000000253f587231 */ /* 0x000fc40000000046 */
[----:B------:R-:W-:Y:S01]  /*122a0*/  HFMA2 R87, R62, R37, R71 ;  /* 0x000000253e577231 */ /* 0x000fe20000000047 */
[C---:B------:R-:W-:Y:S01]  /*122b0*/  LOP3.LUT R70, R28.reuse, 0x70007, RZ, 0xc0, !PT ;  /* 0x000700071c467812 */ /* 0x040fe200078ec0ff */
[----:B------:R-:W-:Y:S01]  /*122c0*/  HFMA2 R64, R64, R65.H0_H0, -20, -20 ;  /* 0xcd00cd0040407431 */ /* 0x000fe20000040041 */
[----:B------:R-:W-:Y:S02]  /*122d0*/  LOP3.LUT R71, R28, 0x380038, RZ, 0xc0, !PT ;  /* 0x003800381c477812 */ /* 0x000fe400078ec0ff */
[----:B------:R-:W-:Y:S02]  /*122e0*/  SHF.R.U32.HI R36, RZ, 0xd, R28 ;  /* 0x0000000dff247819 */ /* 0x000fe4000001161c */
[--C-:B------:R-:W-:Y:S02]  /*122f0*/  SHF.R.U32.HI R28, RZ, 0xd, R30.reuse ;  /* 0x0000000dff1c7819 */ /* 0x100fe4000001161e */
[----:B------:R-:W-:Y:S02]  /*12300*/  SHF.R.U32.HI R82, RZ, 0x6, R29 ;  /* 0x00000006ff527819 */ /* 0x000fe4000001161d */
[----:B------:R-:W-:-:S02]  /*12310*/  SHF.R.U32.HI R83, RZ, 0x6, R30 ;  /* 0x00000006ff537819 */ /* 0x000fc4000001161e */
[----:B------:R-:W-:Y:S01]  /*12320*/  SHF.R.U32.HI R84, RZ, 0x6, R31 ;  /* 0x00000006ff547819 */ /* 0x000fe2000001161f */
[----:B------:R-:W-:Y:S01]  /*12330*/  HFMA2 R89, R64, R37, R32 ;  /* 0x0000002540597231 */ /* 0x000fe20000000020 */
[----:B------:R-:W-:Y:S02]  /*12340*/  LOP3.LUT R85, R41, 0x40004, R28, 0xf8, !PT ;  /* 0x0004000429557812 */ /* 0x000fe400078ef81c */
        /* <DEDUP_REMOVED lines=8> */
[----:B------:R-:W-:Y:S01]  /*123d0*/  LOP3.LUT R34, R34, 0x64006400, RZ, 0xfc, !PT ;  /* 0x6400640022227812 */ /* 0x000fe200078efcff */
[-C--:B------:R-:W-:Y:S01]  /*123e0*/  HFMA2 R61, R68, R65.reuse.H0_H0, -20, -20 ;  /* 0xcd00cd00443d7431 */ /* 0x080fe20000040041 */
[----:B------:R-:W-:Y:S01]  /*123f0*/  LOP3.LUT R86, R40, 0x40004, R35, 0xf8, !PT ;  /* 0x0004000428567812 */ /* 0x000fe200078ef823 */
[----:B------:R-:W-:-:S02]  /*12400*/  HFMA2 R68, R28, R65.H0_H0, -20, -20 ;  /* 0xcd00cd001c447431 */ /* 0x000fc40000040041 */
[-C--:B------:R-:W-:Y:S02]  /*12410*/  HFMA2 R67, R32, R65.reuse.H0_H0, -20, -20 ;  /* 0xcd00cd0020437431 */ /* 0x080fe40000040041 */
[-C--:B------:R-:W-:Y:S02]  /*12420*/  HFMA2 R66, R66, R65.reuse.H0_H0, -20, -20 ;  /* 0xcd00cd0042427431 */ /* 0x080fe40000040041 */
[----:B------:R-:W-:Y:S02]  /*12430*/  HFMA2 R65, R34, R65.H0_H0, -20, -20 ;  /* 0xcd00cd0022417431 */ /* 0x000fe40000040041 */
[----:B------:R-:W0:Y:S01]  /*12440*/  LDS.128 R32, [UR5+0x30] ;  /* 0x00003005ff207984 */ /* 0x000e220008000c00 */
[C---:B------:R-:W-:Y:S02]  /*12450*/  LOP3.LUT R73, R30.reuse, 0x380038, RZ, 0xc0, !PT ;  /* 0x003800381e497812 */ /* 0x040fe400078ec0ff */
[----:B------:R-:W-:Y:S01]  /*12460*/  LOP3.LUT R30, R30, 0x70007, RZ, 0xc0, !PT ;  /* 0x000700071e1e7812 */ /* 0x000fe200078ec0ff */
[----:B------:R-:W-:Y:S01]  /*12470*/  HFMA2 R90, R61, R37, R72 ;  /* 0x000000253d5a7231 */ /* 0x000fe20000000048 */
[----:B------:R-:W-:-:S02]  /*12480*/  LOP3.LUT R75, R31, 0x380038, RZ, 0xc0, !PT ;  /* 0x003800381f4b7812 */ /* 0x000fc400078ec0ff */
[----:B------:R-:W-:Y:S02]  /*12490*/  LOP3.LUT R72, R29, 0x380038, RZ, 0xc0, !PT ;  /* 0x003800381d487812 */ /* 0x000fe400078ec0ff */
[----:B------:R-:W-:Y:S02]  /*124a0*/  SHF.R.U32.HI R37, RZ, 0xd, R29 ;  /* 0x0000000dff257819 */ /* 0x000fe4000001161d */
        /* <DEDUP_REMOVED lines=17> */
[----:B------:R-:W-:Y:S02]  /*125c0*/  HFMA2 R71, R30, R69.H0_H0, -132, -132 ;  /* 0xd820d8201e477431 */ /* 0x000fe40000040045 */
[----:B------:R-:W-:Y:S01]  /*125d0*/  HADD2 R79, R29, -1028, -1028 ;  /* 0xe404e4041d4f7430 */ /* 0x000fe20000000000 */
[----:B------:R-:W-:Y:S01]  /*125e0*/  LOP3.LUT R41, R84, 0x380038, RZ, 0xc0, !PT ;  /* 0x0038003854297812 */ /* 0x000fe200078ec0ff */
[----:B------:R-:W2:Y:S01]  /*125f0*/  LDS.128 R28, [UR5+0x80] ;  /* 0x00008005ff1c7984 */ /* 0x000ea20008000c00 */
[----:B------:R-:W-:Y:S01]  /*12600*/  LOP3.LUT R74, R73, 0x64006400, RZ, 0xfc, !PT ;  /* 0x64006400494a7812 */ /* 0x000fe200078efcff */
[----:B------:R-:W-:Y:S01]  /*12610*/  HADD2 R80, R80, -1028, -1028 ;  /* 0xe404e40450507430 */ /* 0x000fe20000000000 */
[----:B------:R-:W-:Y:S01]  /*12620*/  LOP3.LUT R82, R82, 0x70007, RZ, 0xc0, !PT ;  /* 0x0007000752527812 */ /* 0x000fe200078ec0ff */
[----:B------:R-:W-:Y:S01]  /*12630*/  HADD2 R78, R78, -1028, -1028 ;  /* 0xe404e4044e4e7430 */ /* 0x000fe20000000000 */
[----:B------:R-:W-:Y:S01]  /*12640*/  LOP3.LUT R81, R81, 0x70007, RZ, 0xc0, !PT ;  /* 0x0007000751517812 */ /* 0x000fe200078ec0ff */
[----:B------:R-:W-:Y:S01]  /*12650*/  HADD2 R77, R77, -1028, -1028 ;  /* 0xe404e4044d4d7430 */ /* 0x000fe20000000000 */
[----:B------:R-:W-:-:S02]  /*12660*/  LOP3.LUT R83, R83, 0x70007, RZ, 0xc0, !PT ;  /* 0x0007000753537812 */ /* 0x000fc400078ec0ff */
[----:B------:R-:W-:Y:S01]  /*12670*/  LOP3.LUT R37, R42, 0x40004, R37, 0xf8, !PT ;  /* 0x000400042a257812 */ /* 0x000fe200078ef825 */
[-C--:B------:R-:W-:Y:S01]  /*12680*/  HFMA2 R89, R80, R38.reuse, R89 ;  /* 0x0000002650597231 */ /* 0x080fe20000000059 */
        /* <DEDUP_REMOVED lines=9> */
[----:B------:R-:W-:Y:S01]  /*12720*/  LOP3.LUT R38, R83, 0x64006400, RZ, 0xfc, !PT ;  /* 0x6400640053267812 */ /* 0x000fe200078efcff */
[-C--:B------:R-:W-:Y:S02]  /*12730*/  HFMA2 R73, R40, R69.reuse.H0_H0, -132, -132 ;  /* 0xd820d82028497431 */ /* 0x080fe40000040045 */
[-C--:B------:R-:W-:Y:S01]  /*12740*/  HFMA2 R70, R70, R69.reuse.H0_H0, -132, -132 ;  /* 0xd820d82046467431 */ /* 0x080fe20000040045 */
[----:B------:R-:W-:Y:S01]  /*12750*/  LOP3.LUT R40, R84, 0x64006400, RZ, 0xfc, !PT ;  /* 0x6400640054287812 */ /* 0x000fe200078efcff */
[----:B------:R-:W-:Y:S02]  /*12760*/  HFMA2 R69, R42, R69.H0_H0, -132, -132 ;  /* 0xd820d8202a457431 */ /* 0x000fe40000040045 */
[-C--:B------:R-:W-:Y:S02]  /*12770*/  HFMA2 R42, R76, R39.reuse, R89 ;  /* 0x000000274c2a7231 */ /* 0x080fe40000000059 */
[----:B------:R-:W-:Y:S02]  /*12780*/  HADD2 R83, R82, -1028, -1028 ;  /* 0xe404e40452537430 */ /* 0x000fe40000000000 */
[----:B------:R-:W-:-:S02]  /*12790*/  HFMA2 R41, R74, R39, R87 ;  /* 0x000000274a297231 */ /* 0x000fc40000000057 */
[----:B------:R-:W-:Y:S02]  /*127a0*/  HADD2 R84, R81, -1028, -1028 ;  /* 0xe404e40451547430 */ /* 0x000fe40000000000 */
[----:B------:R-:W-:Y:S01]  /*127b0*/  HADD2 R82, R38, -1028, -1028 ;  /* 0xe404e40426527430 */ /* 0x000fe20000000000 */
[----:B------:R-:W-:Y:S01]  /*127c0*/  LOP3.LUT R36, R43, 0x40004, R36, 0xf8, !PT ;  /* 0x000400042b247812 */ /* 0x000fe200078ef824 */
[-C--:B------:R-:W-:Y:S02]  /*127d0*/  HFMA2 R88, R75, R39.reuse, R88 ;  /* 0x000000274b587231 */ /* 0x080fe40000000058 */
[-C--:B0-----:R-:W-:Y:S02]  /*127e0*/  HFMA2 R38, R84, R32.reuse, R42 ;  /* 0x0000002054267231 */ /* 0x081fe4000000002a */
[----:B------:R-:W-:Y:S02]  /*127f0*/  HFMA2 R90, R73, R39, R90 ;  /* 0x00000027495a7231 */ /* 0x000fe4000000005a */
[----:B------:R-:W-:-:S02]  /*12800*/  HFMA2 R39, R82, R32, R41 ;  /* 0x0000002052277231 */ /* 0x000fc40000000029 */
[----:B------:R-:W-:Y:S02]  /*12810*/  HADD2 R81, R40, -1028, -1028 ;  /* 0xe404e40428517430 */ /* 0x000fe40000000000 */
[----:B------:R-:W0:Y:S01]  /*12820*/  LDS.128 R40, [UR5+0x90] ;  /* 0x00009005ff287984 */ /* 0x000e220008000c00 */
[----:B------:R-:W-:Y:S01]  /*12830*/  LOP3.LUT R36, R36, 0x64006400, RZ, 0xfc, !PT ;  /* 0x6400640024247812 */ /* 0x000fe200078efcff */
[-C--:B------:R-:W-:Y:S01]  /*12840*/  HFMA2 R38, R72, R33.reuse, R38 ;  /* 0x0000002148267231 */ /* 0x080fe20000000026 */
[----:B------:R-:W-:Y:S01]  /*12850*/  LOP3.LUT R87, R85, 0x64006400, RZ, 0xfc, !PT ;  /* 0x6400640055577812 */ /* 0x000fe200078efcff */
[----:B------:R-:W-:Y:S02]  /*12860*/  HFMA2 R39, R70, R33, R39 ;  /* 0x0000002146277231 */ /* 0x000fe40000000027 */
[----:B------:R-:W-:Y:S02]  /*12870*/  HFMA2 R88, R83, R32, R88 ;  /* 0x0000002053587231 */ /* 0x000fe40000000058 */
[----:B------:R-:W-:-:S02]  /*12880*/  HFMA2 R38, R68, R34, R38 ;  /* 0x0000002244267231 */ /* 0x000fc40000000026 */
[----:B------:R-:W-:Y:S02]  /*12890*/  HADD2 R85, R36, -1028, -1028 ;  /* 0xe404e40424557430 */ /* 0x000fe40000000000 */
[----:B------:R-:W-:Y:S02]  /*128a0*/  HFMA2 R39, R66, R34, R39 ;  /* 0x0000002242277231 */ /* 0x000fe40000000027 */
[----:B------:R-:W-:Y:S01]  /*128b0*/  HADD2 R87, R87, -1028, -1028 ;  /* 0xe404e40457577430 */ /* 0x000fe20000000000 */
[----:B------:R-:W-:Y:S01]  /*128c0*/  LOP3.LUT R37, R37, 0x64006400, RZ, 0xfc, !PT ;  /* 0x6400640025257812 */ /* 0x000fe200078efcff */
[----:B------:R-:W-:Y:S02]  /*128d0*/  HFMA2 R90, R81, R32, R90 ;  /* 0x00000020515a7231 */ /* 0x000fe4000000005a */
[----:B------:R-:W-:Y:S01]  /*128e0*/  HFMA2 R32, R71, R33, R88 ;  /* 0x0000002147207231 */ /* 0x000fe20000000058 */
[----:B------:R-:W-:Y:S01]  /*128f0*/  LOP3.LUT R88, R86, 0x64006400, RZ, 0xfc, !PT ;  /* 0x6400640056587812 */ /* 0x000fe200078efcff */
[----:B------:R-:W-:-:S02]  /*12900*/  HFMA2 R38, R85, R35, R38 ;  /* 0x0000002355267231 */ /* 0x000fc40000000026 */
[----:B------:R-:W-:Y:S02]  /*12910*/  HFMA2 R90, R69, R33, R90 ;  /* 0x00000021455a7231 */ /* 0x000fe4000000005a */
[----:B------:R-:W-:Y:S02]  /*12920*/  HFMA2 R39, R87, R35, R39 ;  /* 0x0000002357277231 */ /* 0x000fe40000000027 */
[-C--:B------:R-:W-:Y:S02]  /*12930*/  HFMA2 R32, R67, R34.reuse, R32 ;  /* 0x0000002243207231 */ /* 0x080fe40000000020 */
[----:B------:R-:W-:Y:S02]  /*12940*/  HADD2 R86, R37, -1028, -1028 ;  /* 0xe404e40425567430 */ /* 0x000fe40000000000 */
[----:B------:R-:W-:Y:S02]  /*12950*/  HFMA2 R90, R65, R34, R90 ;  /* 0x00000022415a7231 */ /* 0x000fe4000000005a */
[----:B------:R-:W-:-:S02]  /*12960*/  HADD2 R88, R88, -1028, -1028 ;  /* 0xe404e40458587430 */ /* 0x000fc40000000000 */
[----:B------:R-:W-:Y:S02]  /*12970*/  HADD2 R89, R38.H0_H0, R38.H1_H1 ;  /* 0x3000002626597230 */ /* 0x000fe40000000800 */
[----:B------:R-:W-:Y:S02]  /*12980*/  HADD2 R91, R39.H0_H0, R39.H1_H1 ;  /* 0x30000027275b7230 */ /* 0x000fe40000000800 */
[-C--:B------:R-:W-:Y:S01]  /*12990*/  HFMA2 R32, R86, R35.reuse, R32 ;  /* 0x0000002356207231 */ /* 0x080fe20000000020 */
[----:B------:R-:W3:Y:S01]  /*129a0*/  LDS.128 R36, [UR5+0xa0] ;  /* 0x0000a005ff247984 */ /* 0x000ee20008000c00 */
[----:B------:R-:W-:Y:S02]  /*129b0*/  HFMA2 R92, R88, R35, R90 ;  /* 0x00000023585c7231 */ /* 0x000fe4000000005a */
[----:B--2---:R-:W-:Y:S02]  /*129c0*/  HFMA2 R34, R50, R28, RZ ;  /* 0x0000001c32227231 */ /* 0x004fe400000000ff */
[----:B------:R-:W-:-:S02]  /*129d0*/  HADD2 R90, R32.H0_H0, R32.H1_H1 ;  /* 0x30000020205a7230 */ /* 0x000fc40000000800 */
[-C--:B------:R-:W-:Y:S02]  /*129e0*/  HFMA2 R32, R53, R28.reuse, RZ ;  /* 0x0000001c35207231 */ /* 0x080fe400000000ff */
[-C--:B------:R-:W-:Y:S02]  /*129f0*/  HFMA2 R33, R52, R28.reuse, RZ.H0_H0 ;  /* 0x0000001c34217231 */ /* 0x080fe400000400ff */
        /* <DEDUP_REMOVED lines=31> */
[-C--:B---3--:R-:W-:Y:S02]  /*12bf0*/  HFMA2 R28, R57, R36.reuse, R28 ;  /* 0x00000024391c7231 */ /* 0x088fe4000000001c */
[-C--:B------:R-:W-:Y:S02]  /*12c00*/  HFMA2 R29, R56, R36.reuse, R29 ;  /* 0x00000024381d7231 */ /* 0x080fe4000000001d */
[-C--:B------:R-:W-:Y:S02]  /*12c10*/  HFMA2 R31, R55, R36.reuse, R103 ;  /* 0x00000024371f7231 */ /* 0x080fe40000000067 */
[----:B------:R-:W-:Y:S01]  /*12c20*/  HFMA2 R30, R54, R36, R30 ;  /* 0x00000024361e7231 */ /* 0x000fe2000000001e */
[----:B-----5:R-:W-:Y:S01]  /*12c30*/  @!P0 PRMT R96, R94, 0x7610, R96 ;  /* 0x000076105e608816 */ /* 0x020fe20000000060 */
        /* <DEDUP_REMOVED lines=9> */
[----:B------:R-:W3:Y:S01]  /*12cd0*/  LDS.128 R28, [UR5+0x110] ;  /* 0x00011005ff1c7984 */ /* 0x000ee20008000c00 */
        /* <DEDUP_REMOVED lines=17> */
[----:B------:R-:W-:Y:S01]  /*12df0*/  @!P0 PRMT R93, R95, 0x7610, R93 ;  /* 0x000076105f5d8816 */ /* 0x000fe2000000005d */
[----:B------:R-:W-:-:S02]  /*12e00*/  HFMA2 R32, R85, R35, R32 ;  /* 0x0000002355207231 */ /* 0x000fc40000000020 */
[-C--:B------:R-:W-:Y:S02]  /*12e10*/  HFMA2 R33, R86, R35.reuse, R33 ;  /* 0x0000002356217231 */ /* 0x080fe40000000021 */
[-C--:B------:R-:W-:Y:S01]  /*12e20*/  HFMA2 R34, R88, R35.reuse, R34 ;  /* 0x0000002358227231 */ /* 0x080fe20000000022 */
[----:B------:R-:W-:Y:S01]  /*12e30*/  @!P0 PRMT R93, R93, 0x7610, R95 ;  /* 0x000076105d5d8816 */ /* 0x000fe2000000005f */
[----:B------:R-:W-:Y:S02]  /*12e40*/  HFMA2 R103, R87, R35, R94 ;  /* 0x0000002357677231 */ /* 0x000fe4000000005e */
[----:B------:R-:W-:Y:S02]  /*12e50*/  HADD2 R94, R32.H0_H0, R32.H1_H1 ;  /* 0x30000020205e7230 */ /* 0x000fe40000000800 */
[----:B0-----:R-:W-:Y:S02]  /*12e60*/  HFMA2 R32, R53, R40, RZ ;  /* 0x0000002835207231 */ /* 0x001fe400000000ff */
[----:B------:R-:W-:-:S02]  /*12e70*/  HADD2 R95, R33.H0_H0, R33.H1_H1 ;  /* 0x30000021215f7230 */ /* 0x000fc40000000800 */
[----:B-1----:R-:W-:Y:S02]  /*12e80*/  HADD2 R106, R34.H0_H0, R34.H1_H1 ;  /* 0x30000022226a7230 */ /* 0x002fe40000000800 */
        /* <DEDUP_REMOVED lines=65> */
[----:B------:R-:W-:Y:S02]  /*132a0*/  HFMA2 R33, R87, R35, R33 ;  /* 0x0000002357217231 */ /* 0x000fe40000000021 */
[-C--:B-1----:R-:W-:Y:S02]  /*132b0*/  HFMA2 R53, R53, R40.reuse, RZ ;  /* 0x0000002835357231 */ /* 0x082fe400000000ff */
[-C--:B------:R-:W-:Y:S02]  /*132c0*/  HFMA2 R52, R52, R40.reuse, RZ.H0_H0 ;  /* 0x0000002834347231 */ /* 0x080fe400000400ff */
        /* <DEDUP_REMOVED lines=8> */
[----:B------:R-:W-:Y:S02]  /*13350*/  HADD2 R110, R32.H0_H0, R32.H1_H1 ;  /* 0x30000020206e7230 */ /* 0x000fe40000000800 */
[----:B------:R-:W-:Y:S02]  /*13360*/  HADD2 R117, R33.H0_H0, R33.H1_H1 ;  /* 0x3000002121757230 */ /* 0x000fe40000000800 */
[----:B------:R-:W-:Y:S02]  /*13370*/  HADD2 R118, R34.H0_H0, R34.H1_H1 ;  /* 0x3000002222767230 */ /* 0x000fe40000000800 */
        /* <DEDUP_REMOVED lines=90> */
.L_x_2692:
        /* <DEDUP_REMOVED lines=8> */
.L_x_2695:
[----:B------:R0:W2:Y:S01]  /*139a0*/  LDG.E.128.CONSTANT R12, desc[UR8][R114.64] ;  /* 0x00000008720c7981 */ /* 0x0000a2000c1e9d00 */
[----:B------:R-:W-:-:S13]  /*139b0*/  ISETP.NE.AND P0, PT, R100, R99, PT ;  /* 0x000000636400720c */ /* 0x000fda0003f05270 */
[----:B------:R-:W-:-:S06]  /*139c0*/  @!P0 LEA R24, R98, R1, 0x3 ;  /* 0x0000000162188211 */ /* 0x000fcc00078e18ff */
[----:B------:R-:W3:Y:S01]  /*139d0*/  @!P0 LDL.64 R24, [R24+0x8] ;  /* 0x0000080018188983 */ /* 0x000ee20000100a00 */
[----:B------:R-:W-:-:S05]  /*139e0*/  @!P0 MOV R28, R0 ;  /* 0x00000000001c8202 */ /* 0x000fca0000000f00 */
[----:B------:R4:W5:Y:S01]  /*139f0*/  @!P0 LDG.E.U16.CONSTANT R31, desc[UR8][R28.64] ;  /* 0x000000081c1f8981 */ /* 0x000962000c1e9500 */
        /* <DEDUP_REMOVED lines=9> */
[----:B----4-:R-:W-:Y:S02]  /*13a90*/  IADD3.X R29, PT, PT, RZ, R29, RZ, P1, !PT ;  /* 0x0000001dff1d7210 */ /* 0x010fe40000ffe4ff */
[C---:B--2---:R-:W-:Y:S02]  /*13aa0*/  LOP3.LUT R16, R12.reuse, 0xc000c, RZ, 0xc0, !PT ;  /* 0x000c000c0c107812 */ /* 0x044fe400078ec0ff */
[----:B------:R-:W-:Y:S02]  /*13ab0*/  LOP3.LUT R49, R12, 0x30003, RZ, 0xc0, !PT ;  /* 0x000300030c317812 */ /* 0x000fe400078ec0ff */
[----:B------:R-:W-:Y:S02]  /*13ac0*/  LOP3.LUT R16, R16, 0x64006400, RZ, 0xfc, !PT ;  /* 0x6400640010107812 */ /* 0x000fe400078efcff */
[C---:B------:R-:W-:Y:S02]  /*13ad0*/  LOP3.LUT R20, R12.reuse, 0x300030, RZ, 0xc0, !PT ;  /* 0x003000300c147812 */ /* 0x040fe400078ec0ff */
[----:B------:R-:W-:Y:S01]  /*13ae0*/  LOP3.LUT R50, R12, 0xc000c0, RZ, 0xc0, !PT ;  /* 0x00c000c00c327812 */ /* 0x000fe200078ec0ff */
[----:B------:R-:W-:Y:S01]  /*13af0*/  HFMA2 R28, R16, R35.H1_H1, -258, -258 ;  /* 0xdc08dc08101c7431 */ /* 0x000fe20000060023 */
[----:B------:R-:W-:Y:S01]  /*13b00*/  SHF.R.U32.HI R27, RZ, 0x8, R12 ;  /* 0x00000008ff1b7819 */ /* 0x000fe2000001160c */
[----:B------:R-:W0:Y:S01]  /*13b10*/  LDS.128 R16, [UR5] ;  /* 0x00000005ff107984 */ /* 0x000e220008000c00 */
[----:B------:R-:W-:-:S02]  /*13b20*/  LOP3.LUT R51, R13, 0x30003, RZ, 0xc0, !PT ;  /* 0x000300030d337812 */ /* 0x000fc400078ec0ff */
[C---:B------:R-:W-:Y:S02]  /*13b30*/  LOP3.LUT R12, R13.reuse, 0xc000c, RZ, 0xc0, !PT ;  /* 0x000c000c0d0c7812 */ /* 0x040fe400078ec0ff */
[C---:B------:R-:W-:Y:S02]  /*13b40*/  LOP3.LUT R21, R13.reuse, 0x300030, RZ, 0xc0, !PT ;  /* 0x003000300d157812 */ /* 0x040fe400078ec0ff */
[----:B------:R-:W-:Y:S02]  /*13b50*/  LOP3.LUT R52, R13, 0xc000c0, RZ, 0xc0, !PT ;  /* 0x00c000c00d347812 */ /* 0x000fe400078ec0ff */
[----:B------:R-:W-:Y:S02]  /*13b60*/  SHF.R.U32.HI R48, RZ, 0x8, R13 ;  /* 0x00000008ff307819 */ /* 0x000fe4000001160d */
[C---:B------:R-:W-:Y:S02]  /*13b70*/  LOP3.LUT R53, R14.reuse, 0x30003, RZ, 0xc0, !PT ;  /* 0x000300030e357812 */ /* 0x040fe400078ec0ff */
[----:B------:R-:W-:-:S02]  /*13b80*/  LOP3.LUT R13, R14, 0xc000c, RZ, 0xc0, !PT ;  /* 0x000c000c0e0d7812 */ /* 0x000fc400078ec0ff */
[C---:B------:R-:W-:Y:S02]  /*13b90*/  LOP3.LUT R22, R14.reuse, 0x300030, RZ, 0xc0, !PT ;  /* 0x003000300e167812 */ /* 0x040fe400078ec0ff */
[----:B------:R-:W-:Y:S02]  /*13ba0*/  LOP3.LUT R54, R14, 0xc000c0, RZ, 0xc0, !PT ;  /* 0x00c000c00e367812 */ /* 0x000fe400078ec0ff */
[----:B------:R-:W-:Y:S02]  /*13bb0*/  SHF.R.U32.HI R47, RZ, 0x8, R14 ;  /* 0x00000008ff2f7819 */ /* 0x000fe4000001160e */
[----:B------:R-:W-:Y:S02]  /*13bc0*/  LOP3.LUT R14, R15, 0xc000c, RZ, 0xc0, !PT ;  /* 0x000c000c0f0e7812 */ /* 0x000fe400078ec0ff */
[----:B------:R-:W-:Y:S02]  /*13bd0*/  SHF.R.U32.HI R46, RZ, 0x8, R15 ;  /* 0x00000008ff2e7819 */ /* 0x000fe4000001160f */
[----:B------:R-:W-:-:S02]  /*13be0*/  LOP3.LUT R33, R14, 0x64006400, RZ, 0xfc, !PT ;  /* 0x640064000e217812 */ /* 0x000fc400078efcff */
[----:B------:R-:W-:Y:S02]  /*13bf0*/  LOP3.LUT R14, R47, 0xc000c, RZ, 0xc0, !PT ;  /* 0x000c000c2f0e7812 */ /* 0x000fe400078ec0ff */
[----:B------:R-:W-:Y:S01]  /*13c00*/  LOP3.LUT R30, R12, 0x64006400, RZ, 0xfc, !PT ;  /* 0x640064000c1e7812 */ /* 0x000fe200078efcff */
[-C--:B------:R-:W-:Y:S01]  /*13c10*/  HFMA2 R33, R33, R35.reuse.H1_H1, -258, -258 ;  /* 0xdc08dc0821217431 */ /* 0x080fe20000060023 */
        /* <DEDUP_REMOVED lines=10> */
[----:B------:R-:W-:Y:S02]  /*13cc0*/  LOP3.LUT R12, R12, 0x64006400, RZ, 0xfc, !PT ;  /* 0x640064000c0c7812 */ /* 0x000fe400078efcff */
        /* <DEDUP_REMOVED lines=17> */
[----:B------:R-:W2:Y:S01]  /*13de0*/  LDS.128 R20, [UR5+0x10] ;  /* 0x00001005ff147984 */ /* 0x000ea20008000c00 */
        /* <DEDUP_REMOVED lines=21> */
[----:B0-----:R-:W-:Y:S01]  /*13f40*/  HFMA2 R14, R57, R16, RZ ;  /* 0x00000010390e7231 */ /* 0x001fe200000000ff */
[----:B------:R-:W-:Y:S01]  /*13f50*/  LOP3.LUT R51, R54, 0x64006400, RZ, 0xfc, !PT ;  /* 0x6400640036337812 */ /* 0x000fe200078efcff */
[----:B------:R-:W-:Y:S01]  /*13f60*/  HFMA2 R54, R15, R26.H0_H0, -18, -18 ;  /* 0xcc80cc800f367431 */ /* 0x000fe2000004001a */
[----:B------:R-:W-:Y:S01]  /*13f70*/  LOP3.LUT R13, R52, 0x64006400, RZ, 0xfc, !PT ;  /* 0x64006400340d7812 */ /* 0x000fe200078efcff */
[-C--:B------:R-:W-:Y:S01]  /*13f80*/  HFMA2 R15, R58, R16.reuse, RZ.H0_H0 ;  /* 0x000000103a0f7231 */ /* 0x080fe200000400ff */
[----:B------:R-:W-:Y:S01]  /*13f90*/  LOP3.LUT R50, R47, 0xc000c0, RZ, 0xc0, !PT ;  /* 0x00c000c02f327812 */ /* 0x000fe200078ec0ff */
[----:B------:R-:W-:Y:S01]  /*13fa0*/  HFMA2 R14, R28, R17, R14 ;  /* 0x000000111c0e7231 */ /* 0x000fe2000000000e */
        /* <DEDUP_REMOVED lines=10> */
[----:B------:R-:W-:Y:S02]  /*14050*/  HFMA2 R13, R33, R17, R16 ;  /* 0x00000011210d7231 */ /* 0x000fe40000000010 */
[----:B------:R-:W-:-:S02]  /*14060*/  HFMA2 R16, R38, R18, R14 ;  /* 0x0000001226107231 */ /* 0x000fc4000000000e */
[-C--:B------:R-:W-:Y:S01]  /*14070*/  HFMA2 R49, R49, R26.reuse.H0_H0, -18, -18 ;  /* 0xcc80cc8031317431 */ /* 0x080fe2000004001a */
[----:B------:R-:W-:Y:S01]  /*14080*/  LOP3.LUT R48, R48, 0x30003, RZ, 0xc0, !PT ;  /* 0x0003000330307812 */ /* 0x000fe200078ec0ff */
[----:B------:R-:W-:Y:S02]  /*14090*/  HFMA2 R52, R61, R26.H0_H0, -18, -18 ;  /* 0xcc80cc803d347431 */ /* 0x000fe4000004001a */
[-C--:B------:R-:W-:Y:S02]  /*140a0*/  HFMA2 R61, R40, R18.reuse, R12 ;  /* 0x00000012283d7231 */ /* 0x080fe4000000000c */
[-C--:B------:R-:W-:Y:S01]  /*140b0*/  HFMA2 R17, R39, R18.reuse, R15 ;  /* 0x0000001227117231 */ /* 0x080fe2000000000f */
[----:B------:R-:W-:Y:S01]  /*140c0*/  LOP3.LUT R27, R27, 0x30003, RZ, 0xc0, !PT ;  /* 0x000300031b1b7812 */ /* 0x000fe200078ec0ff */
[----:B------:R-:W-:Y:S01]  /*140d0*/  HFMA2 R18, R41, R18, R13 ;  /* 0x0000001229127231 */ /* 0x000fe2000000000d */
[----:B------:R-:W-:Y:S01]  /*140e0*/  LOP3.LUT R46, R46, 0x30003, RZ, 0xc0, !PT ;  /* 0x000300032e2e7812 */ /* 0x000fe200078ec0ff */
[-C--:B------:R-:W-:Y:S01]  /*140f0*/  HFMA2 R51, R51, R26.reuse.H0_H0, -18, -18 ;  /* 0xcc80cc8033337431 */ /* 0x080fe2000004001a */
[----:B------:R-:W0:Y:S01]  /*14100*/  LDS.128 R12, [UR5+0x80] ;  /* 0x00008005ff0c7984 */ /* 0x000e220008000c00 */
[-C--:B------:R-:W-:Y:S01]  /*14110*/  HFMA2 R53, R53, R26.reuse.H0_H0, -18, -18 ;  /* 0xcc80cc8035357431 */ /* 0x080fe2000004001a */
[----:B------:R-:W-:Y:S01]  /*14120*/  LOP3.LUT R27, R27, 0x64006400, RZ, 0xfc, !PT ;  /* 0x640064001b1b7812 */ /* 0x000fe200078efcff */
[-C--:B------:R-:W-:Y:S01]  /*14130*/  HFMA2 R55, R55, R26.reuse.H0_H0, -18, -18 ;  /* 0xcc80cc8037377431 */ /* 0x080fe2000004001a */
[----:B---3--:R-:W-:Y:S01]  /*14140*/  @!P0 PRMT R96, R24, 0x7610, R96 ;  /* 0x0000761018608816 */ /* 0x008fe20000000060 */
[----:B------:R-:W-:-:S02]  /*14150*/  HFMA2 R56, R63, R26.H0_H0, -18, -18 ;  /* 0xcc80cc803f387431 */ /* 0x000fc4000004001a */
        /* <DEDUP_REMOVED lines=9> */
[----:B------:R-:W3:Y:S01]  /*141f0*/  LDS.128 R16, [UR5+0x90] ;  /* 0x00009005ff107984 */ /* 0x000ee20008000c00 */
[----:B------:R-:W-:Y:S01]  /*14200*/  HADD2 R47, R47, -1026, -1026 ;  /* 0xe402e4022f2f7430 */ /* 0x000fe20000000000 */
[----:B------:R-:W-:Y:S01]  /*14210*/  @!P0 PRMT R93, R25, 0x7610, R93 ;  /* 0x00007610195d8816 */ /* 0x000fe2000000005d */
[----:B------:R-:W-:-:S02]  /*14220*/  HADD2 R48, R48, -1026, -1026 ;  /* 0xe402e40230307430 */ /* 0x000fc40000000000 */
[-C--:B--2---:R-:W-:Y:S02]  /*14230*/  HFMA2 R26, R46, R20.reuse, R26 ;  /* 0x000000142e1a7231 */ /* 0x084fe4000000001a */
        /* <DEDUP_REMOVED lines=18> */
[----:B------:R-:W-:Y:S01]  /*14360*/  HADD2 R62, R26.H0_H0, R26.H1_H1 ;  /* 0x3000001a1a3e7230 */ /* 0x000fe20000000800 */
[----:B-----5:R-:W-:Y:S01]  /*14370*/  @!P0 IADD3 R99, PT, PT, R31, R100, RZ ;  /* 0x000000641f638210 */ /* 0x020fe20007ffe0ff */
[----:B------:R-:W-:-:S02]  /*14380*/  HADD2 R65, R22.H0_H0, R22.H1_H1 ;  /* 0x3000001616417230 */ /* 0x000fc40000000800 */
[-C--:B0-----:R-:W-:Y:S01]  /*14390*/  HFMA2 R24, R57, R12.reuse, RZ ;  /* 0x0000000c39187231 */ /* 0x081fe200000000ff */
[----:B------:R-:W0:Y:S01]  /*143a0*/  LDS.128 R20, [UR5+0x100] ;  /* 0x00010005ff147984 */ /* 0x000e220008000c00 */
[-C--:B------:R-:W-:Y:S02]  /*143b0*/  HFMA2 R25, R58, R12.reuse, RZ.H0_H0 ;  /* 0x0000000c3a197231 */ /* 0x080fe400000400ff */
[-C--:B------:R-:W-:Y:S02]  /*143c0*/  HFMA2 R26, R59, R12.reuse, RZ ;  /* 0x0000000c3b1a7231 */ /* 0x080fe400000000ff */
[----:B------:R-:W-:Y:S02]  /*143d0*/  HFMA2 R12, R60, R12, RZ.H0_H0 ;  /* 0x0000000c3c0c7231 */ /* 0x000fe400000400ff */
[----:B------:R-:W-:Y:S02]  /*143e0*/  HFMA2 R24, R28, R13, R24 ;  /* 0x0000000d1c187231 */ /* 0x000fe40000000018 */
[----:B------:R-:W-:-:S02]  /*143f0*/  HADD2 R63, R27.H0_H0, R27.H1_H1 ;  /* 0x3000001b1b3f7230 */ /* 0x000fc40000000800 */
[-C--:B------:R-:W-:Y:S02]  /*14400*/  HFMA2 R26, R32, R13.reuse, R26 ;  /* 0x0000000d201a7231 */ /* 0x080fe4000000001a */
[-C--:B------:R-:W-:Y:S01]  /*14410*/  HFMA2 R25, R30, R13.reuse, R25 ;  /* 0x0000000d1e197231 */ /* 0x080fe20000000019 */
[----:B------:R-:W-:Y:S01]  /*14420*/  IADD3 R100, PT, PT, R100, 0x10, RZ ;  /* 0x0000001064647810 */ /* 0x000fe20007ffe0ff */
        /* <DEDUP_REMOVED lines=25> */
[----:B------:R-:W-:Y:S01]  /*145c0*/  HFMA2 R18, R56, R19, R18 ;  /* 0x0000001338127231 */ /* 0x000fe20000000012 */
[----:B------:R-:W3:Y:S01]  /*145d0*/  LDS.128 R12, [UR5+0x110] ;  /* 0x00011005ff0c7984 */ /* 0x000ee20008000c00 */
[----:B------:R-:W-:Y:S01]  /*145e0*/  HADD2 R66, R16.H0_H0, R16.H1_H1 ;  /* 0x3000001010427230 */ /* 0x000fe20000000800 */
[----:B------:R-:W-:Y:S01]  /*145f0*/  ISETP.GE.AND P0, PT, R100, R101, PT ;  /* 0x000000656400720c */ /* 0x000fe20003f06270 */
[----:B------:R-:W-:Y:S01]  /*14600*/  HADD2 R67, R17.H0_H0, R17.H1_H1 ;  /* 0x3000001111437230 */ /* 0x000fe20000000800 */
[----:B------:R-:W-:Y:S01]  /*14610*/  PRMT R62, R62, 0x5410, R63 ;  /* 0x000054103e3e7816 */ /* 0x000fe2000000003f */
        /* <DEDUP_REMOVED lines=17> */
[----:B------:R-:W-:Y:S01]  /*14730*/  HFMA2 R23, R52, R23, R22 ;  /* 0x0000001734177231 */ /* 0x000fe20000000016 */
[----:B------:R-:W-:Y:S01]  /*14740*/  PRMT R66, R66, 0x5410, R67 ;  /* 0x0000541042427816 */ /* 0x000fe20000000043 */
[----:B------:R-:W-:Y:S01]  /*14750*/  HADD2 R64, R64.H0_H0, R64.H1_H1 ;  /* 0x3000004040407230 */ /* 0x000fe20000000800 */
[----:B------:R-:W-:Y:S01]  /*14760*/  UIADD3 UR5, UPT, UPT, UR5, 0x20, URZ ;  /* 0x0000002005057890 */ /* 0x000fe2000fffe0ff */
[----:B------:R-:W-:-:S02]  /*14770*/  HADD2 R68, R68.H0_H0, R68.H1_H1 ;  /* 0x3000004444447230 */ /* 0x000fc40000000800 */
[-C--:B------:R-:W-:Y:S01]  /*14780*/  HFMA2 R11, R62, R96.reuse, R11 ;  /* 0x000000603e0b7231 */ /* 0x080fe2000000000b */
[----:B------:R-:W-:Y:S01]  /*14790*/  PRMT R64, R64, 0x5410, R65 ;  /* 0x0000541040407816 */ /* 0x000fe20000000041 */
[----:B------:R-:W-:Y:S01]  /*147a0*/  HFMA2 R9, R66, R96, R9 ;  /* 0x0000006042097231 */ /* 0x000fe20000000009 */
[----:B------:R-:W-:-:S03]  /*147b0*/  PRMT R68, R68, 0x5410, R69 ;  /* 0x0000541044447816 */ /* 0x000fc60000000045 */
[----:B------:R-:W-:Y:S02]  /*147c0*/  HFMA2 R10, R64, R93, R10 ;  /* 0x0000005d400a7231 */ /* 0x000fe4000000000a */
        /* <DEDUP_REMOVED lines=14> */
[----:B------:R-:W-:Y:S02]  /*148b0*/  HFMA2 R24, R51, R27, R59 ;  /* 0x0000001b33187231 */ /* 0x000fe4000000003b */
[-C--:B---3--:R-:W-:Y:S02]  /*148c0*/  HFMA2 R22, R47, R12.reuse, R21 ;  /* 0x0000000c2f167231 */ /* 0x088fe40000000015 */
        /* <DEDUP_REMOVED lines=14> */
[----:B------:R-:W-:Y:S02]  /*149b0*/  HFMA2 R22, R36, R17, R24 ;  /* 0x0000001124167231 */ /* 0x000fe40000000018 */
[C---:B------:R-:W-:Y:S02]  /*149c0*/  HFMA2 R23, R35.reuse, R13, R23 ;  /* 0x0000000d23177231 */ /* 0x040fe40000000017 */
[C---:B------:R-:W-:Y:S02]  /*149d0*/  HFMA2 R21, R42.reuse, R14, R21 ;  /* 0x0000000e2a157231 */ /* 0x040fe40000000015 */
[----:B------:R-:W-:Y:S02]  /*149e0*/  HFMA2 R26, R35, R17, R26 ;  /* 0x00000011231a7231 */ /* 0x000fe4000000001a */
[----:B------:R-:W-:-:S02]  /*149f0*/  HFMA2 R57, R42, R18, R57 ;  /* 0x000000122a397231 */ /* 0x000fc40000000039 */
[----:B------:R-:W-:Y:S02]  /*14a00*/  HFMA2 R25, R45, R18, R25 ;  /* 0x000000122d197231 */ /* 0x000fe40000000019 */
[CC--:B------:R-:W-:Y:S02]  /*14a10*/  HFMA2 R70, R44.reuse, R14.reuse, R70 ;  /* 0x0000000e2c467231 */ /* 0x0c0fe40000000046 */
[C---:B------:R-:W-:Y:S02]  /*14a20*/  HFMA2 R28, R43.reuse, R14, R23 ;  /* 0x0000000e2b1c7231 */ /* 0x040fe40000000017 */
        /* <DEDUP_REMOVED lines=10> */
[----:B------:R-:W-:Y:S02]  /*14ad0*/  HADD2 R21, R21.H0_H0, R21.H1_H1 ;  /* 0x3000001515157230 */ /* 0x000fe40000000800 */
[----:B------:R-:W-:Y:S02]  /*14ae0*/  HADD2 R27, R27.H0_H0, R27.H1_H1 ;  /* 0x3000001b1b1b7230 */ /* 0x000fe40000000800 */
[----:B------:R-:W-:Y:S02]  /*14af0*/  HADD2 R57, R57.H0_H0, R57.H1_H1 ;  /* 0x3000003939397230 */ /* 0x000fe40000000800 */
[----:B------:R-:W-:Y:S01]  /*14b00*/  HADD2 R25, R25.H0_H0, R25.H1_H1 ;  /* 0x3000001919197230 */ /* 0x000fe20000000800 */
[----:B------:R-:W-:Y:S01]  /*14b10*/  PRMT R21, R21, 0x5410, R27 ;  /* 0x0000541015157816 */ /* 0x000fe2000000001b */
[----:B------:R-:W-:-:S02]  /*14b20*/  HADD2 R70, R70.H0_H0, R70.H1_H1 ;  /* 0x3000004646467230 */ /* 0x000fc40000000800 */
[----:B------:R-:W-:Y:S01]  /*14b30*/  HADD2 R28, R28.H0_H0, R28.H1_H1 ;  /* 0x3000001c1c1c7230 */ /* 0x000fe20000000800 */
[----:B------:R-:W-:Y:S01]  /*14b40*/  PRMT R57, R57, 0x5410, R25 ;  /* 0x0000541039397816 */ /* 0x000fe20000000019 */
[----:B------:R-:W-:Y:S02]  /*14b50*/  HADD2 R22, R22.H0_H0, R22.H1_H1 ;  /* 0x3000001616167230 */ /* 0x000fe40000000800 */
[-C--:B------:R-:W-:Y:S02]  /*14b60*/  HFMA2 R7, R21, R96.reuse, R7 ;  /* 0x0000006015077231 */ /* 0x080fe40000000007 */
[----:B------:R-:W-:Y:S01]  /*14b70*/  HADD2 R26, R26.H0_H0, R26.H1_H1 ;  /* 0x3000001a1a1a7230 */ /* 0x000fe20000000800 */
[----:B------:R-:W-:Y:S01]  /*14b80*/  PRMT R70, R70, 0x5410, R28 ;  /* 0x0000541046467816 */ /* 0x000fe2000000001c */
[----:B------:R-:W-:Y:S02]  /*14b90*/  HFMA2 R5, R57, R96, R5 ;  /* 0x0000006039057231 */ /* 0x000fe40000000005 */
[-C--:B------:R-:W-:Y:S01]  /*14ba0*/  HFMA2 R8, R68, R93.reuse, R8 ;  /* 0x0000005d44087231 */ /* 0x080fe20000000008 */
[----:B------:R-:W-:Y:S01]  /*14bb0*/  PRMT R22, R22, 0x5410, R26 ;  /* 0x0000541016167816 */ /* 0x000fe2000000001a */
[----:B------:R-:W-:-:S04]  /*14bc0*/  HFMA2 R6, R70, R93, R6 ;  /* 0x0000005d46067231 */ /* 0x000fc80000000006 */
[----:B------:R-:W-:Y:S01]  /*14bd0*/  HFMA2 R4, R22, R93, R4 ;  /* 0x0000005d16047231 */ /* 0x000fe20000000004 */
[----:B------:R-:W-:Y:S06]  /*14be0*/  @!P0 BRA `(.L_x_2695) ;  /* 0xffffffec006c8947 */ /* 0x000fec000383ffff */
.L_x_2694:
[----:B------:R-:W-:Y:S02]  /*14bf0*/  IMAD R13, R97, UR4, R102 ;  /* 0x00000004610d7c24 */ /* 0x000fe4000f8e0266 */
[----:B------:R-:W-:Y:S02]  /*14c00*/  HMUL2 R11, R11, RZ.H0_H0 ;  /* 0x200000ff0b0b7232 */ /* 0x000fe40000000000 */
        /* <DEDUP_REMOVED lines=9> */
.L_x_2699:
[----:B------:R-:W0:Y:S02]  /*14ca0*/  LDS R2, [R0] ;  /* 0x0000000000027984 */ /* 0x000e240000000800 */
[----:B0-----:R-:W-:-:S05]  /*14cb0*/  HADD2 R3, R2, R11 ;  /* 0x0000000b02037230 */ /* 0x001fca0000000000 */
[----:B------:R-:W0:Y:S02]  /*14cc0*/  ATOMS.CAST.SPIN P0, [R0], R2, R3 ;  /* 0x000000020000758d */ /* 0x000e240001800003 */
[----:B0-----:R-:W-:Y:S05]  /*14cd0*/  @!P0 BRA `(.L_x_2699) ;  /* 0xfffffffc00f08947 */ /* 0x001fea000383ffff */
[----:B------:R-:W-:Y:S05]  /*14ce0*/  BRA `(.L_x_2697) ;  /* 0x00000000000c7947 */ /* 0x000fea0003800000 */
.L_x_2698:
[----:B------:R-:W2:Y:S02]  /*14cf0*/  LD.E R0, desc[UR8][R12.64] ;  /* 0x000000080c007980 */ /* 0x000ea4000c101900 */
[----:B--2---:R-:W-:-:S05]  /*14d00*/  IADD3 R3, PT, PT, R11, R0, RZ ;  /* 0x000000000b037210 */ /* 0x004fca0007ffe0ff */
[----:B------:R0:W-:Y:S02]  /*14d10*/  ST.E desc[UR8][R12.64], R3 ;  /* 0x000000030c007985 */ /* 0x0001e4000c101908 */
.L_x_2697:
[----:B------:R-:W-:Y:S05]  /*14d20*/  BSYNC.RECONVERGENT B0 ;  /* 0x0000000000007941 */ /* 0x000fea0003800200 */
.L_x_2696:
[----:B------:R1:W-:Y:S01]  /*14d30*/  ATOM.E.ADD.F16x2.RN.STRONG.GPU P0, RZ, desc[UR8][R12.64+0x4], R15 ;  /* 0x8000040f0cff79a2 */ /* 0x0003e2000c10e108 */
[----:B------:R-:W-:Y:S04]  /*14d40*/  BSSY.RECONVERGENT B0, `(.L_x_2700) ;  /* 0x000000e000007945 */ /* 0x000fe80003800200 */
[----:B-1----:R-:W-:Y:S05]  /*14d50*/  @P0 BRA `(.L_x_2701) ;  /* 0x0000000000300947 */ /* 0x002fea0003800000 */
[----:B------:R-:W1:Y:S02]  /*14d60*/  QSPC.E.S P0, RZ, [R12+0x4] ;  /* 0x000004000cff73aa */ /* 0x000e640000000500 */
[----:B-1----:R-:W-:Y:S05]  /*14d70*/  @!P0 BRA `(.L_x_2702) ;  /* 0x00000000001c8947 */ /* 0x002fea0003800000 */
[----:B------:R-:W-:-:S04]  /*14d80*/  MOV R2, R12 ;  /* 0x0000000c00027202 */ /* 0x000fc80000000f00 */
[----:B------:R-:W-:-:S07]  /*14d90*/  MOV R0, R2 ;  /* 0x0000000200007202 */ /* 0x000fce0000000f00 */
.L_x_2703:
[----:B------:R-:W0:Y:S02]  /*14da0*/  LDS R2, [R0+0x4] ;  /* 0x0000040000027984 */ /* 0x000e240000000800 */
[----:B0-----:R-:W-:-:S05]  /*14db0*/  HFMA2 R3, R2, 1, 1, R15 ;  /* 0x3c003c0002037831 */ /* 0x001fca000000000f */
[----:B------:R-:W0:Y:S02]  /*14dc0*/  ATOMS.CAST.SPIN P0, [R0+0x4], R2, R3 ;  /* 0x000004020000758d */ /* 0x000e240001800003 */
[----:B0-----:R-:W-:Y:S05]  /*14dd0*/  @!P0 BRA `(.L_x_2703) ;  /* 0xfffffffc00f08947 */ /* 0x001fea000383ffff */
[----:B------:R-:W-:Y:S05]  /*14de0*/  BRA `(.L_x_2701) ;  /* 0x00000000000c7947 */ /* 0x000fea0003800000 */
.L_x_2702:
[----:B------:R-:W0:Y:S02]  /*14df0*/  LD.E R0, desc[UR8][R12.64+0x4] ;  /* 0x000004080c007980 */ /* 0x000e24000c101900 */
[----:B0-----:R-:W-:-:S05]  /*14e00*/  IADD3 R3, PT, PT, R15, R0, RZ ;  /* 0x000000000f037210 */ /* 0x001fca0007ffe0ff */
[----:B------:R1:W-:Y:S02]  /*14e10*/  ST.E desc[UR8][R12.64+0x4], R3 ;  /* 0x000004030c007985 */ /* 0x0003e4000c101908 */
.L_x_2701:
[----:B------:R-:W-:Y:S05]  /*14e20*/  BSYNC.RECONVERGENT B0 ;  /* 0x0000000000007941 */ /* 0x000fea0003800200 */
.L_x_2700:
[----:B------:R-:W-:-:S04]  /*14e30*/  IMAD.WIDE R10, R97, 0x2, R12 ;  /* 0x00000002610a7825 */ /* 0x000fc800078e020c */
[----:B------:R-:W-:-:S05]  /*14e40*/  HMUL2 R9, R9, RZ.H0_H0 ;  /* 0x200000ff09097232 */ /* 0x000fca0000000000 */
[----:B------:R2:W-:Y:S01]  /*14e50*/  ATOM.E.ADD.F16x2.RN.STRONG.GPU P0, RZ, desc[UR8][R10.64], R9 ;  /* 0x800000090aff79a2 */ /* 0x0005e2000c10e108 */
[----:B------:R-:W-:Y:S01]  /*14e60*/  BSSY.RECONVERGENT B0, `(.L_x_2704) ;  /* 0x000000f000007945 */ /* 0x000fe20003800200 */
[----:B01----:R-:W-:-:S03]  /*14e70*/  HFMA2 R13, R8, RZ, -RZ ;  /* 0x000000ff080d7231 */ /* 0x003fc600001000ff */
[----:B--2---:R-:W-:Y:S05]  /*14e80*/  @P0 BRA `(.L_x_2705) ;  /* 0x0000000000300947 */ /* 0x004fea0003800000 */
[----:B------:R-:W0:Y:S02]  /*14e90*/  QSPC.E.S P0, RZ, [R10] ;  /* 0x000000000aff73aa */ /* 0x000e240000000500 */
[----:B0-----:R-:W-:Y:S05]  /*14ea0*/  @!P0 BRA `(.L_x_2706) ;  /* 0x00000000001c8947 */ /* 0x001fea0003800000 */
[----:B------:R-:W-:-:S04]  /*14eb0*/  MOV R2, R10 ;  /* 0x0000000a00027202 */ /* 0x000fc80000000f00 */
[----:B------:R-:W-:-:S07]  /*14ec0*/  MOV R0, R2 ;  /* 0x0000000200007202 */ /* 0x000fce0000000f00 */
.L_x_2707:
[----:B------:R-:W0:Y:S02]  /*14ed0*/  LDS R2, [R0] ;  /* 0x0000000000027984 */ /* 0x000e240000000800 */
[----:B0-----:R-:W-:-:S05]  /*14ee0*/  HADD2 R3, R2, R9 ;  /* 0x0000000902037230 */ /* 0x001fca0000000000 */
[----:B------:R-:W0:Y:S02]  /*14ef0*/  ATOMS.CAST.SPIN P0, [R0], R2, R3 ;  /* 0x000000020000758d */ /* 0x000e240001800003 */
[----:B0-----:R-:W-:Y:S05]  /*14f00*/  @!P0 BRA `(.L_x_2707) ;  /* 0xfffffffc00f08947 */ /* 0x001fea000383ffff */
[----:B------:R-:W-:Y:S05]  /*14f10*/  BRA `(.L_x_2705) ;  /* 0x00000000000c7947 */ /* 0x000fea0003800000 */
.L_x_2706:
[----:B------:R-:W2:Y:S02]  /*14f20*/  LD.E R0, desc[UR8][R10.64] ;  /* 0x000000080a007980 */ /* 0x000ea4000c101900 */
[----:B--2---:R-:W-:-:S05]  /*14f30*/  IADD3 R3, PT, PT, R9, R0, RZ ;  /* 0x0000000009037210 */ /* 0x004fca0007ffe0ff */
[----:B------:R0:W-:Y:S02]  /*14f40*/  ST.E desc[UR8][R10.64], R3 ;  /* 0x000000030a007985 */ /* 0x0001e4000c101908 */
.L_x_2705:
[----:B------:R-:W-:Y:S05]  /*14f50*/  BSYNC.RECONVERGENT B0 ;  /* 0x0000000000007941 */ /* 0x000fea0003800200 */
.L_x_2704:
[----:B------:R1:W-:Y:S01]  /*14f60*/  ATOM.E.ADD.F16x2.RN.STRONG.GPU P0, RZ, desc[UR8][R10.64+0x4], R13 ;  /* 0x8000040d0aff79a2 */ /* 0x0003e2000c10e108 */
[----:B------:R-:W-:Y:S04]  /*14f70*/  BSSY.RECONVERGENT B0, `(.L_x_2708) ;  /* 0x000000e000007945 */ /* 0x000fe80003800200 */
[----:B-1----:R-:W-:Y:S05]  /*14f80*/  @P0 BRA `(.L_x_2709) ;  /* 0x0000000000300947 */ /* 0x002fea0003800000 */
[----:B------:R-:W1:Y:S02]  /*14f90*/  QSPC.E.S P0, RZ, [R10+0x4] ;  /* 0x000004000aff73aa */ /* 0x000e640000000500 */
[----:B-1----:R-:W-:Y:S05]  /*14fa0*/  @!P0 BRA `(.L_x_2710) ;  /* 0x00000000001c8947 */ /* 0x002fea0003800000 */
[----:B------:R-:W-:-:S04]  /*14fb0*/  MOV R2, R10 ;  /* 0x0000000a00027202 */ /* 0x000fc80000000f00 */
[----:B------:R-:W-:-:S07]  /*14fc0*/  MOV R0, R2 ;  /* 0x0000000200007202 */ /* 0x000fce0000000f00 */
.L_x_2711:
[----:B------:R-:W0:Y:S02]  /*14fd0*/  LDS R2, [R0+0x4] ;  /* 0x0000040000027984 */ /* 0x000e240000000800 */
[----:B0-----:R-:W-:-:S05]  /*14fe0*/  HFMA2 R3, R2, 1, 1, R13 ;  /* 0x3c003c0002037831 */ /* 0x001fca000000000d */
[----:B------:R-:W0:Y:S02]  /*14ff0*/  ATOMS.CAST.SPIN P0, [R0+0x4], R2, R3 ;  /* 0x000004020000758d */ /* 0x000e240001800003 */
[----:B0-----:R-:W-:Y:S05]  /*15000*/  @!P0 BRA `(.L_x_2711) ;  /* 0xfffffffc00f08947 */ /* 0x001fea000383ffff */
[----:B------:R-:W-:Y:S05]  /*15010*/  BRA `(.L_x_2709) ;  /* 0x00000000000c7947 */ /* 0x000fea0003800000 */
.L_x_2710:
[----:B------:R-:W0:Y:S02]  /*15020*/  LD.E R0, desc[UR8][R10.64+0x4] ;  /* 0x000004080a007980 */ /* 0x000e24000c101900 */
[----:B0-----:R-:W-:-:S05]  /*15030*/  IADD3 R3, PT, PT, R13, R0, RZ ;  /* 0x000000000d037210 */ /* 0x001fca0007ffe0ff */
[----:B------:R1:W-:Y:S02]  /*15040*/  ST.E desc[UR8][R10.64+0x4], R3 ;  /* 0x000004030a007985 */ /* 0x0003e4000c101908 */
.L_x_2709:
[----:B------:R-:W-:Y:S05]  /*15050*/  BSYNC.RECONVERGENT B0 ;  /* 0x0000000000007941 */ /* 0x000fea0003800200 */
.L_x_2708:
        /* <DEDUP_REMOVED lines=10> */
.L_x_2715:
[----:B------:R-:W0:Y:S02]  /*15100*/  LDS R2, [R0] ;  /* 0x0000000000027984 */ /* 0x000e240000000800 */
[----:B0-----:R-:W-:-:S05]  /*15110*/  HADD2 R3, R2, R7 ;  /* 0x0000000702037230 */ /* 0x001fca0000000000 */
[----:B------:R-:W0:Y:S02]  /*15120*/  ATOMS.CAST.SPIN P0, [R0], R2, R3 ;  /* 0x000000020000758d */ /* 0x000e240001800003 */
[----:B0-----:R-:W-:Y:S05]  /*15130*/  @!P0 BRA `(.L_x_2715) ;  /* 0xfffffffc00f08947 */ /* 0x001fea000383ffff */
[----:B------:R-:W-:Y:S05]  /*15140*/  BRA `(.L_x_2713) ;  /* 0x00000000000c7947 */ /* 0x000fea0003800000 */
.L_x_2714:
[----:B------:R-:W2:Y:S02]  /*15150*/  LD.E R0, desc[UR8][R10.64] ;  /* 0x000000080a007980 */ /* 0x000ea4000c101900 */
[----:B--2---:R-:W-:-:S05]  /*15160*/  IADD3 R3, PT, PT, R7, R0, RZ ;  /* 0x0000000007037210 */ /* 0x004fca0007ffe0ff */
[----:B------:R0:W-:Y:S02]  /*15170*/  ST.E desc[UR8][R10.64], R3 ;  /* 0x000000030a007985 */ /* 0x0001e4000c101908 */
.L_x_2713:
[----:B------:R-:W-:Y:S05]  /*15180*/  BSYNC.RECONVERGENT B0 ;  /* 0x0000000000007941 */ /* 0x000fea0003800200 */
.L_x_2712:
[----:B------:R1:W-:Y:S01]  /*15190*/  ATOM.E.ADD.F16x2.RN.STRONG.GPU P0, RZ, desc[UR8][R10.64+0x4], R9 ;  /* 0x800004090aff79a2 */ /* 0x0003e2000c10e108 */
[----:B------:R-:W-:Y:S04]  /*151a0*/  BSSY.RECONVERGENT B0, `(.L_x_2716) ;  /* 0x000000e000007945 */ /* 0x000fe80003800200 */
[----:B-1----:R-:W-:Y:S05]  /*151b0*/  @P0 BRA `(.L_x_2717) ;  /* 0x0000000000300947 */ /* 0x002fea0003800000 */
[----:B------:R-:W1:Y:S02]  /*151c0*/  QSPC.E.S P0, RZ, [R10+0x4] ;  /* 0x000004000aff73aa */ /* 0x000e640000000500 */
[----:B-1----:R-:W-:Y:S05]  /*151d0*/  @!P0 BRA `(.L_x_2718) ;  /* 0x00000000001c8947 */ /* 0x002fea0003800000 */
[----:B------:R-:W-:-:S04]  /*151e0*/  MOV R2, R10 ;  /* 0x0000000a00027202 */ /* 0x000fc80000000f00 */
[----:B------:R-:W-:-:S07]  /*151f0*/  MOV R0, R2 ;  /* 0x0000000200007202 */ /* 0x000fce0000000f00 */
.L_x_2719:
[----:B------:R-:W0:Y:S02]  /*15200*/  LDS R2, [R0+0x4] ;  /* 0x0000040000027984 */ /* 0x000e240000000800 */
[----:B0-----:R-:W-:-:S05]  /*15210*/  HFMA2 R3, R2, 1, 1, R9 ;  /* 0x3c003c0002037831 */ /* 0x001fca0000000009 */
[----:B------:R-:W0:Y:S02]  /*15220*/  ATOMS.CAST.SPIN P0, [R0+0x4], R2, R3 ;  /* 0x000004020000758d */ /* 0x000e240001800003 */
[----:B0-----:R-:W-:Y:S05]  /*15230*/  @!P0 BRA `(.L_x_2719) ;  /* 0xfffffffc00f08947 */ /* 0x001fea000383ffff */
[----:B------:R-:W-:Y:S05]  /*15240*/  BRA `(.L_x_2717) ;  /* 0x00000000000c7947 */ /* 0x000fea0003800000 */
.L_x_2718:
[----:B------:R-:W0:Y:S02]  /*15250*/  LD.E R0, desc[UR8][R10.64+0x4] ;  /* 0x000004080a007980 */ /* 0x000e24000c101900 */
[----:B0-----:R-:W-:-:S05]  /*15260*/  IADD3 R3, PT, PT, R9, R0, RZ ;  /* 0x0000000009037210 */ /* 0x001fca0007ffe0ff */
[----:B------:R1:W-:Y:S02]  /*15270*/  ST.E desc[UR8][R10.64+0x4], R3 ;  /* 0x000004030a007985 */ /* 0x0003e4000c101908 */
.L_x_2717:
[----:B------:R-:W-:Y:S05]  /*15280*/  BSYNC.RECONVERGENT B0 ;  /* 0x0000000000007941 */ /* 0x000fea0003800200 */
.L_x_2716:
        /* <DEDUP_REMOVED lines=10> */
.L_x_2723:
[----:B------:R-:W0:Y:S02]  /*15330*/  LDS R2, [R0] ;  /* 0x0000000000027984 */ /* 0x000e240000000800 */
[----:B0-----:R-:W-:-:S05]  /*15340*/  HADD2 R3, R2, R5 ;  /* 0x0000000502037230 */ /* 0x001fca0000000000 */
[----:B------:R-:W0:Y:S02]  /*15350*/  ATOMS.CAST.SPIN P0, [R0], R2, R3 ;  /* 0x000000020000758d */ /* 0x000e240001800003 */
[----:B0-----:R-:W-:Y:S05]  /*15360*/  @!P0 BRA `(.L_x_2723) ;  /* 0xfffffffc00f08947 */ /* 0x001fea000383ffff */
[----:B------:R-:W-:Y:S05]  /*15370*/  BRA `(.L_x_2721) ;  /* 0x00000000000c7947 */ /* 0x000fea0003800000 */
.L_x_2722:
[----:B------:R-:W2:Y:S02]  /*15380*/  LD.E R0, desc[UR8][R10.64] ;  /* 0x000000080a007980 */ /* 0x000ea4000c101900 */
[----:B--2---:R-:W-:-:S05]  /*15390*/  IADD3 R3, PT, PT, R5, R0, RZ ;  /* 0x0000000005037210 */ /* 0x004fca0007ffe0ff */
[----:B------:R0:W-:Y:S02]  /*153a0*/  ST.E desc[UR8][R10.64], R3 ;  /* 0x000000030a007985 */ /* 0x0001e4000c101908 */
.L_x_2721:
[----:B------:R-:W-:Y:S05]  /*153b0*/  BSYNC.RECONVERGENT B0 ;  /* 0x0000000000007941 */ /* 0x000fea0003800200 */
.L_x_2720:
[----:B------:R1:W-:Y:S02]  /*153c0*/  ATOM.E.ADD.F16x2.RN.STRONG.GPU P0, RZ, desc[UR8][R10.64+0x4], R7 ;  /* 0x800004070aff79a2 */ /* 0x0003e4000c10e108 */
[----:B-1----:R-:W-:Y:S05]  /*153d0*/  @P0 EXIT ;  /* 0x000000000000094d */ /* 0x002fea0003800000 */
[----:B------:R-:W1:Y:S02]  /*153e0*/  QSPC.E.S P0, RZ, [R10+0x4] ;  /* 0x000004000aff73aa */ /* 0x000e640000000500 */
[----:B-1----:R-:W-:Y:S05]  /*153f0*/  @!P0 BRA `(.L_x_2724) ;  /* 0x00000000001c8947 */ /* 0x002fea0003800000 */
[----:B------:R-:W-:-:S04]  /*15400*/  MOV R2, R10 ;  /* 0x0000000a00027202 */ /* 0x000fc80000000f00 */
[----:B------:R-:W-:-:S07]  /*15410*/  MOV R0, R2 ;  /* 0x0000000200007202 */ /* 0x000fce0000000f00 */
.L_x_2725:
[----:B------:R-:W0:Y:S02]  /*15420*/  LDS R2, [R0+0x4] ;  /* 0x0000040000027984 */ /* 0x000e240000000800 */
[----:B0-----:R-:W-:-:S05]  /*15430*/  HFMA2 R3, R2, 1, 1, R7 ;  /* 0x3c003c0002037831 */ /* 0x001fca0000000007 */
[----:B------:R-:W0:Y:S02]  /*15440*/  ATOMS.CAST.SPIN P0, [R0+0x4], R2, R3 ;  /* 0x000004020000758d */ /* 0x000e240001800003 */
[----:B0-----:R-:W-:Y:S05]  /*15450*/  @!P0 BRA `(.L_x_2725) ;  /* 0xfffffffc00f08947 */ /* 0x001fea000383ffff */
[----:B------:R-:W-:Y:S05]  /*15460*/  EXIT ;  /* 0x000000000000794d */ /* 0x000fea0003800000 */
.L_x_2724:
[----:B------:R-:W0:Y:S02]  /*15470*/  LD.E R0, desc[UR8][R10.64+0x4] ;  /* 0x000004080a007980 */ /* 0x000e24000c101900 */
[----:B0-----:R-:W-:-:S05]  /*15480*/  IADD3 R3, PT, PT, R7, R0, RZ ;  /* 0x0000000007037210 */ /* 0x001fca0007ffe0ff */
[----:B------:R-:W-:Y:S01]  /*15490*/  ST.E desc[UR8][R10.64+0x4], R3 ;  /* 0x000004030a007985 */ /* 0x000fe2000c101908 */
[----:B------:R-:W-:Y:S05]  /*154a0*/  EXIT ;  /* 0x000000000000794d */ /* 0x000fea0003800000 */
.L_x_2726:
        /* <DEDUP_REMOVED lines=13> */
.L_x_3339:


//--------------------- .text._Z23gemm_half_q_half_kernelILi3ELb0ELb1EEvPK6__halfPKjS4_S2_PS0_iiiiPKtS7_iiiiiibS2_i --------------------------
	.section	.text._Z23gemm_half_q_half_kernelILi3ELb0ELb1EEvPK6__halfPKjS4_S2_PS0_iiiiPKtS7_iiiiiibS2_i,"ax",@progbits
	.align	128
        .global         _Z23gemm_half_q_half_kernelILi3ELb0ELb1EEvPK6__halfPKjS4_S2_PS0_iiiiPKtS7_iiiiiibS2_i
        .type           _Z23gemm_half_q_half_kernelILi3ELb0ELb1EEvPK6__halfPKjS4_S2_PS0_iiiiPKtS7_iiiiiibS2_i,@function
        .size           _Z23gemm_half_q_half_kernelILi3ELb0ELb1EEvPK6__halfPKjS4_S2_PS0_iiiiPKtS7_iiiiiibS2_i,(.L_x_3340 - _Z23gemm_half_q_half_kernelILi3ELb0ELb1EEvPK6__halfPKjS4_S2_PS0_iiiiPKtS7_iiiiiibS2_i)
        .other          _Z23gemm_half_q_half_kernelILi3ELb0ELb1EEvPK6__halfPKjS4_S2_PS0_iiiiPKtS7_iiiiiibS2_i,@"STO_CUDA_ENTRY STV_DEFAULT"
_Z23gemm_half_q_half_kernelILi3ELb0ELb1EEvPK6__halfPKjS4_S2_PS0_iiiiPKtS7_iiiiiibS2_i:
.text._Z23gemm_half_q_half_kernelILi3ELb0ELb1EEvPK6__halfPKjS4_S2_PS0_iiiiPKtS7_iiiiiibS2_i:
        /* <DEDUP_REMOVED lines=32> */
[----:B------:R-:W-:Y:S02]  /*0200*/  LEA.HI.X.SX32 R13, R11, RZ, 0x1, P3 ;  /* 0x000000ff0b0d7211 */ /* 0x000fe400018f0eff */
[----:B-1----:R-:W-:Y:S02]  /*0210*/  LEA R8, P1, R16, UR6, 0x1 ;  /* 0x0000000610087c11 */ /* 0x002fe4000f8208ff */
        /* <DEDUP_REMOVED lines=15> */
.L_x_2728:
[----:B------:R-:W-:Y:S05]  /*0310*/  BSYNC.RECONVERGENT B0 ;  /* 0x0000000000007941 */ /* 0x000fea0003800200 */
.L_x_2727:
        /* <DEDUP_REMOVED lines=19> */
.L_x_2729:
[----:B------:R-:W-:Y:S06]  /*0450*/  BAR.SYNC.DEFER_BLOCKING 0x0 ;  /* 0x0000000000007b1d */ /* 0x000fec0000010000 */
[----:B------:R-:W-:Y:S05]  /*0460*/  @P1 BRA `(.L_x_2730) ;  /* 0x0000000000d01947 */ /* 0x000fea0003800000 */
[----:B------:R1:W5:Y:S01]  /*0470*/  LDG.E.U16.CONSTANT R0, desc[UR8][R12.64] ;  /* 0x000000080c007981 */ /* 0x000362000c1e9500 */
[----:B------:R-:W-:Y:S01]  /*0480*/  SHF.R.S32.HI R6, RZ, 0x1f, R33 ;  /* 0x0000001fff067819 */ /* 0x000fe20000011421 */
[----:B------:R-:W-:Y:S01]  /*0490*/  HFMA2 R14, -RZ, RZ, 0, 0 ;  /* 0x00000000ff0e7431 */ /* 0x000fe200000001ff */
[----:B------:R-:W-:Y:S02]  /*04a0*/  SHF.L.U32 R4, R15, 0x4, RZ ;  /* 0x000000040f047819 */ /* 0x000fe400000006ff */
[----:B------:R-:W-:Y:S02]  /*04b0*/  LEA.HI R6, R6, R33, RZ, 0x3 ;  /* 0x0000002106067211 */ /* 0x000fe400078f18ff */
[----:B0-----:R-:W-:Y:S02]  /*04c0*/  MOV R16, R34 ;  /* 0x0000002200107202 */ /* 0x001fe40000000f00 */
[----:B------:R-:W-:Y:S02]  /*04d0*/  LOP3.LUT R4, R4, 0x10, RZ, 0xc0, !PT ;  /* 0x0000001004047812 */ /* 0x000fe400078ec0ff */
[----:B-1----:R-:W-:-:S07]  /*04e0*/  SHF.R.S32.HI R6, RZ, 0x3, R6 ;  /* 0x00000003ff067819 */ /* 0x002fce0000011406 */
.L_x_2731:
        /* <DEDUP_REMOVED lines=9> */
[----:B0-----:R-:W-:Y:S01]  /*0580*/  IMAD.WIDE.U32 R10, R13, 0x2, R10 ;  /* 0x000000020d0a7825 */ /* 0x001fe200078e000a */
[----:B------:R-:W-:-:S05]  /*0590*/  SHF.L.U32 R13, R16, 0x1, RZ ;  /* 0x00000001100d7819 */ /* 0x000fca00000006ff */
[----:B------:R0:W3:Y:S01]  /*05a0*/  LDG.E.U16.CONSTANT R10, desc[UR8][R10.64] ;  /* 0x000000080a0a7981 */ /* 0x0000e2000c1e9500 */
[----:B------:R-:W-:-:S06]  /*05b0*/  IMAD.WIDE.U32 R12, R13, 0x2, R48 ;  /* 0x000000020d0c7825 */ /* 0x000fcc00078e0030 */
        /* <DEDUP_REMOVED lines=31> */
.L_x_2730:
[----:B01----:R0:W5:Y:S01]  /*07b0*/  LDL.64 R8, [R1] ;  /* 0x0000000001087983 */ /* 0x0031620000100a00 */
[----:B------:R-:W1:Y:S01]  /*07c0*/  LDCU UR7, c[0x0][0x3c8] ;  /* 0x00007900ff0777ac */ /* 0x000e620008000800 */
[----:B------:R-:W-:Y:S01]  /*07d0*/  HFMA2 R0, -RZ, RZ, 0, 0 ;  /* 0x00000000ff007431 */ /* 0x000fe200000001ff */
[----:B-1----:R-:W-:-:S13]  /*07e0*/  ISETP.GT.AND P0, PT, R34, UR7, PT ;  /* 0x0000000722007c0c */ /* 0x002fda000bf04270 */
[----:B0-----:R-:W-:Y:S05]  /*07f0*/  @!P0 BRA `(.L_x_2732) ;  /* 0x00000000001c8947 */ /* 0x001fea0003800000 */
[----:B------:R-:W0:Y:S02]  /*0800*/  LDC R11, c[0x0][0x3cc] ;  /* 0x0000f300ff0b7b82 */ /* 0x000e240000000800 */
[----:B0-----:R-:W-:-:S04]  /*0810*/  VIMNMX R0, PT, PT, R34, R11, PT ;  /* 0x0000000b22007248 */ /* 0x001fc80003fe0100 */
[----:B------:R-:W-:-:S04]  /*0820*/  IADD3 R0, PT, PT, R0, -UR7, RZ ;  /* 0x8000000700007c10 */ /* 0x000fc8000fffe0ff */
[----:B------:R-:W-:-:S04]  /*0830*/  SHF.R.S32.HI R11, RZ, 0x1f, R0 ;  /* 0x0000001fff0b7819 */ /* 0x000fc80000011400 */
[----:B------:R-:W-:-:S04]  /*0840*/  LEA.HI R11, R11, R0, RZ, 0x5 ;  /* 0x000000000b0b7211 */ /* 0x000fc800078f28ff */
[----:B------:R-:W-:-:S05]  /*0850*/  SHF.R.S32.HI R11, RZ, 0x5, R11 ;  /* 0x00000005ff0b7819 */ /* 0x000fca000001140b */
[----:B------:R-:W-:-:S07]  /*0860*/  IMAD R0, R11, 0x6, RZ ;  /* 0x000000060b007824 */ /* 0x000fce00078e02ff */
.L_x_2732:
        /* <DEDUP_REMOVED lines=11> */
.L_x_2733:
        /* <DEDUP_REMOVED lines=11> */
.L_x_2734:
        /* <DEDUP_REMOVED lines=11> */
.L_x_2735:
        /* <DEDUP_REMOVED lines=11> */
.L_x_2736:
        /* <DEDUP_REMOVED lines=14> */
[----:B------:R-:W-:-:S02]  /*0c10*/  SHF.R.S32.HI R11, RZ, 0x1f, R33 ;  /* 0x0000001fff0b7819 */ /* 0x000fc40000011421 */
[----:B------:R-:W-:Y:S01]  /*0c20*/  IADD3 R13, PT, PT, R13, R0, R6 ;  /* 0x000000000d0d7210 */ /* 0x000fe20007ffe006 */
[----:B0-----:R-:W-:Y:S01]  /*0c30*/  ULEA UR5, UR6, UR5, 0x18 ;  /* 0x0000000506057291 */ /* 0x001fe2000f8ec0ff */
[----:B------:R-:W-:Y:S02]  /*0c40*/  PRMT R40, RZ, 0x5410, RZ ;  /* 0x00005410ff287816 */ /* 0x000fe400000000ff */
[----:B------:R-:W-:Y:S01]  /*0c50*/  PRMT R38, RZ, 0x5410, RZ ;  /* 0x00005410ff267816 */ /* 0x000fe200000000ff */
[----:B------:R-:W-:Y:S01]  /*0c60*/  IMAD R0, R13, R2, RZ ;  /* 0x000000020d007224 */ /* 0x000fe200078e02ff */
[----:B------:R-:W-:Y:S02]  /*0c70*/  PRMT R37, RZ, 0x5410, RZ ;  /* 0x00005410ff257816 */ /* 0x000fe400000000ff */
        /* <DEDUP_REMOVED lines=8> */
[----:B------:R-:W-:Y:S02]  /*0d00*/  PRMT R0, R8, 0x7610, R8 ;  /* 0x0000761008007816 */ /* 0x000fe40000000008 */
        /* <DEDUP_REMOVED lines=10> */
.L_x_2738:
[----:B------:R-:W-:Y:S01]  /*0db0*/  MOV R24, R46 ;  /* 0x0000002e00187202 */ /* 0x000fe20000000f00 */
[----:B------:R-:W0:Y:S01]  /*0dc0*/  LDS.64 R52, [UR5] ;  /* 0x00000005ff347984 */ /* 0x000e220008000a00 */
[----:B------:R-:W-:-:S05]  /*0dd0*/  MOV R25, R47 ;  /* 0x0000002f00197202 */ /* 0x000fca0000000f00 */
[----:B------:R-:W2:Y:S01]  /*0de0*/  LDG.E.128.CONSTANT R4, desc[UR8][R24.64] ;  /* 0x0000000818047981 */ /* 0x000ea2000c1e9d00 */
[----:B------:R-:W-:-:S05]  /*0df0*/  MOV R2, UR12 ;  /* 0x0000000c00027c02 */ /* 0x000fca0008000f00 */
[----:B------:R-:W-:-:S05]  /*0e00*/  IMAD.WIDE R8, R2, 0x4, R24 ;  /* 0x0000000402087825 */ /* 0x000fca00078e0218 */
[----:B------:R-:W3:Y:S01]  /*0e10*/  LDG.E.128.CONSTANT R16, desc[UR8][R8.64] ;  /* 0x0000000808107981 */ /* 0x000ee2000c1e9d00 */
[----:B------:R-:W-:Y:S01]  /*0e20*/  ISETP.NE.AND P0, PT, R34, R35, PT ;  /* 0x000000232200720c */ /* 0x000fe20003f05270 */
[----:B------:R-:W-:-:S05]  /*0e30*/  IMAD.WIDE R20, R2, 0x4, R8 ;  /* 0x0000000402147825 */ /* 0x000fca00078e0208 */
[----:B------:R1:W4:Y:S07]  /*0e40*/  LDG.E.128.CONSTANT R12, desc[UR8][R20.64] ;  /* 0x00000008140c7981 */ /* 0x00032e000c1e9d00 */
[----:B------:R-:W-:-:S06]  /*0e50*/  @!P0 LEA R30, R32, R1, 0x3 ;  /* 0x00000001201e8211 */ /* 0x000fcc00078e18ff */
[----:B------:R-:W5:Y:S01]  /*0e60*/  @!P0 LDL.64 R30, [R30+0x8] ;  /* 0x000008001e1e8983 */ /* 0x000f620000100a00 */
[----:B-1----:R-:W-:-:S04]  /*0e70*/  IMAD.WIDE R20, R2, 0x4, R20 ;  /* 0x0000000402147825 */ /* 0x002fc800078e0214 */
[----:B------:R-:W-:-:S04]  /*0e80*/  IMAD.WIDE R50, R2, 0x4, R20 ;  /* 0x0000000402327825 */ /* 0x000fc800078e0214 */
[----:B0-----:R-:W-:Y:S02]  /*0e90*/  HADD2.F32 R61, -RZ, R52.H1_H1 ;  /* 0x30000034ff3d7230 */ /* 0x001fe40000004100 */
[----:B------:R-:W-:Y:S01]  /*0ea0*/  HADD2.F32 R62, -RZ, R53.H1_H1 ;  /* 0x30000035ff3e7230 */ /* 0x000fe20000004100 */
[----:B--2---:R-:W-:Y:S02]  /*0eb0*/  LOP3.LUT R8, R5, 0xff, RZ, 0xc0, !PT ;  /* 0x000000ff05087812 */ /* 0x004fe400078ec0ff */
[----:B------:R-:W-:Y:S02]  /*0ec0*/  LOP3.LUT R9, R6, 0xff, RZ, 0xc0, !PT ;  /* 0x000000ff06097812 */ /* 0x000fe400078ec0ff */
[----:B------:R-:W-:Y:S02]  /*0ed0*/  IADD3 R58, PT, PT, R8, -0x80, RZ ;  /* 0xffffff80083a7810 */ /* 0x000fe40007ffe0ff */
[----:B------:R-:W-:Y:S02]  /*0ee0*/  LOP3.LUT R8, R7, 0xff, RZ, 0xc0, !PT ;  /* 0x000000ff07087812 */ /* 0x000fe400078ec0ff */
[----:B------:R-:W-:-:S02]  /*0ef0*/  IADD3 R55, PT, PT, R9, -0x80, RZ ;  /* 0xffffff8009377810 */ /* 0x000fc40007ffe0ff */
[----:B------:R-:W-:Y:S02]  /*0f00*/  IADD3 R56, PT, PT, R8, -0x80, RZ ;  /* 0xffffff8008387810 */ /* 0x000fe40007ffe0ff */
[----:B------:R-:W-:Y:S02]  /*0f10*/  LOP3.LUT R8, R4, 0xff, RZ, 0xc0, !PT ;  /* 0x000000ff04087812 */ /* 0x000fe400078ec0ff */
[----:B------:R-:W-:Y:S02]  /*0f20*/  SHF.R.U32.HI R9, RZ, 0x8, R4 ;  /* 0x00000008ff097819 */ /* 0x000fe40000011604 */
[----:B------:R-:W-:Y:S02]  /*0f30*/  IADD3 R8, PT, PT, R8, -0x80, RZ ;  /* 0xffffff8008087810 */ /* 0x000fe40007ffe0ff */
[----:B------:R-:W-:Y:S02]  /*0f40*/  LOP3.LUT R9, R9, 0xff, RZ, 0xc0, !PT ;  /* 0x000000ff09097812 */ /* 0x000fe400078ec0ff */
[----:B------:R-:W-:-:S02]  /*0f50*/  LEA.HI R79, R4, 0xffffff80, RZ, 0x8 ;  /* 0xffffff80044f7811 */ /* 0x000fc400078f40ff */
[----:B------:R-:W-:Y:S01]  /*0f60*/  SHF.R.U32.HI R4, RZ, 0x10, R4 ;  /* 0x00000010ff047819 */ /* 0x000fe20000011604 */
[----:B------:R0:W1:Y:S01]  /*0f70*/  I2F.F16 R57, R8 ;  /* 0x0000000800397306 */ /* 0x0000620000200c00 */
[----:B------:R-:W-:Y:S02]  /*0f80*/  IADD3 R73, PT, PT, R9, -0x80, RZ ;  /* 0xffffff8009497810 */ /* 0x000fe40007ffe0ff */
[----:B------:R-:W-:Y:S02]  /*0f90*/  SHF.R.U32.HI R22, RZ, 0x8, R5 ;  /* 0x00000008ff167819 */ /* 0x000fe40000011605 */
[----:B------:R-:W-:Y:S02]  /*0fa0*/  LOP3.LUT R4, R4, 0xff, RZ, 0xc0, !PT ;  /* 0x000000ff04047812 */ /* 0x000fe400078ec0ff */
[----:B------:R-:W-:Y:S02]  /*0fb0*/  LEA.HI R75, R6, 0xffffff80, RZ, 0x8 ;  /* 0xffffff80064b7811 */ /* 0x000fe400078f40ff */
[----:B------:R-:W-:Y:S01]  /*0fc0*/  LEA.HI R74, R7, 0xffffff80, RZ, 0x8 ;  /* 0xffffff80074a7811 */ /* 0x000fe200078f40ff */
[----:B0-----:R0:W2:Y:S01]  /*0fd0*/  LDG.E.128.CONSTANT R8, desc[UR8][R20.64] ;  /* 0x0000000814087981 */ /* 0x0010a2000c1e9d00 */
[----:B------:R-:W-:-:S02]  /*0fe0*/  LOP3.LUT R22, R22, 0xff, RZ, 0xc0, !PT ;  /* 0x000000ff16167812 */ /* 0x000fc400078ec0ff */
[----:B------:R-:W-:Y:S01]  /*0ff0*/  LEA.HI R78, R5, 0xffffff80, RZ, 0x8 ;  /* 0xffffff80054e7811 */ /* 0x000fe200078f40ff */
[----:B------:R-:W3:Y:S01]  /*1000*/  I2F.F16 R58, R58 ;  /* 0x0000003a003a7306 */ /* 0x000ee20000200c00 */
[----:B------:R-:W-:Y:S02]  /*1010*/  IADD3 R4, PT, PT, R4, -0x80, RZ ;  /* 0xffffff8004047810 */ /* 0x000fe40007ffe0ff */
[----:B0-----:R-:W-:Y:S02]  /*1020*/  SHF.R.U32.HI R20, RZ, 0x8, R6 ;  /* 0x00000008ff147819 */ /* 0x001fe40000011606 */
[----:B------:R-:W-:-:S03]  /*1030*/  SHF.R.U32.HI R21, RZ, 0x8, R7 ;  /* 0x00000008ff157819 */ /* 0x000fc60000011607 */
[----:B------:R-:W0:Y:S01]  /*1040*/  I2F.F16 R56, R56 ;  /* 0x0000003800387306 */ /* 0x000e220000200c00 */
[----:B------:R-:W-:Y:S02]  /*1050*/  SHF.R.U32.HI R6, RZ, 0x10, R6 ;  /* 0x00000010ff067819 */ /* 0x000fe40000011606 */
[----:B------:R-:W-:Y:S02]  /*1060*/  SHF.R.U32.HI R7, RZ, 0x10, R7 ;  /* 0x00000010ff077819 */ /* 0x000fe40000011607 */
[----:B------:R-:W-:Y:S02]  /*1070*/  SHF.R.U32.HI R5, RZ, 0x10, R5 ;  /* 0x00000010ff057819 */ /* 0x000fe40000011605 */
[----:B------:R-:W-:Y:S01]  /*1080*/  LOP3.LUT R20, R20, 0xff, RZ, 0xc0, !PT ;  /* 0x000000ff14147812 */ /* 0x000fe200078ec0ff */
[----:B------:R-:W4:Y:S01]  /*1090*/  I2F.F16 R55, R55 ;  /* 0x0000003700377306 */ /* 0x000f220000200c00 */
[----:B------:R-:W-:Y:S02]  /*10a0*/  LOP3.LUT R21, R21, 0xff, RZ, 0xc0, !PT ;  /* 0x000000ff15157812 */ /* 0x000fe400078ec0ff */
[----:B------:R-:W-:-:S02]  /*10b0*/  IADD3 R76, PT, PT, R22, -0x80, RZ ;  /* 0xffffff80164c7810 */ /* 0x000fc40007ffe0ff */
[----:B------:R-:W-:Y:S02]  /*10c0*/  LOP3.LUT R6, R6, 0xff, RZ, 0xc0, !PT ;  /* 0x000000ff06067812 */ /* 0x000fe400078ec0ff */
[----:B------:R-:W-:Y:S01]  /*10d0*/  LOP3.LUT R7, R7, 0xff, RZ, 0xc0, !PT ;  /* 0x000000ff07077812 */ /* 0x000fe200078ec0ff */
[----:B------:R5:W-:Y:S01]  /*10e0*/  I2F.F16 R77, R4 ;  /* 0x00000004004d7306 */ /* 0x000be20000200c00 */
[----:B------:R-:W-:Y:S02]  /*10f0*/  LOP3.LUT R5, R5, 0xff, RZ, 0xc0, !PT ;  /* 0x000000ff05057812 */ /* 0x000fe400078ec0ff */
[----:B------:R-:W-:Y:S02]  /*1100*/  IADD3 R59, PT, PT, R21, -0x80, RZ ;  /* 0xffffff80153b7810 */ /* 0x000fe40007ffe0ff */
[----:B------:R-:W-:Y:S02]  /*1110*/  IADD3 R71, PT, PT, R6, -0x80, RZ ;  /* 0xffffff8006477810 */ /* 0x000fe40007ffe0ff */
[----:B------:R-:W-:Y:S01]  /*1120*/  IADD3 R60, PT, PT, R7, -0x80, RZ ;  /* 0xffffff80073c7810 */ /* 0x000fe20007ffe0ff */
[----:B------:R-:W4:Y:S01]  /*1130*/  I2F.F16 R73, R73 ;  /* 0x0000004900497306 */ /* 0x000f220000200c00 */
[----:B-----5:R-:W-:-:S02]  /*1140*/  IADD3 R4, PT, PT, R20, -0x80, RZ ;  /* 0xffffff8014047810 */ /* 0x020fc40007ffe0ff */
[----:B------:R-:W-:-:S05]  /*1150*/  IADD3 R5, PT, PT, R5, -0x80, RZ ;  /* 0xffffff8005057810 */ /* 0x000fca0007ffe0ff */
[----:B------:R-:W5:Y:S01]  /*1160*/  I2F.F16 R76, R76 ;  /* 0x0000004c004c7306 */ /* 0x000f620000200c00 */
[----:B------:R-:W-:-:S07]  /*1170*/  HADD2.F32 R20, -RZ, R52.H0_H0 ;  /* 0x20000034ff147230 */ /* 0x000fce0000004100 */
[----:B------:R3:W5:Y:S01]  /*1180*/  I2F.F16 R69, R4 ;  /* 0x0000000400457306 */ /* 0x0007620000200c00 */
[----:B------:R-:W-:Y:S02]  /*1190*/  HADD2.F32 R21, -RZ, R53.H0_H0 ;  /* 0x20000035ff157230 */ /* 0x000fe40000004100 */
[----:B------:R-:W5:Y:S05]  /*11a0*/  LDS.64 R52, [UR5+0x80] ;  /* 0x00008005ff347984 */ /* 0x000f6a0008000a00 */
[----:B------:R-:W5:Y:S01]  /*11b0*/  I2F.F16 R70, R59 ;  /* 0x0000003b00467306 */ /* 0x000f620000200c00 */
[----:B-1----:R-:W-:-:S07]  /*11c0*/  HADD2.F32 R6, -RZ, R57.H0_H0 ;  /* 0x20000039ff067230 */ /* 0x002fce0000004100 */
[----:B------:R0:W1:Y:S01]  /*11d0*/  I2F.F16 R80, R5 ;  /* 0x0000000500507306 */ /* 0x0000620000200c00 */
[----:B---3--:R-:W-:-:S07]  /*11e0*/  HADD2.F32 R4, -RZ, R58.H0_H0 ;  /* 0x2000003aff047230 */ /* 0x008fce0000004100 */
[----:B------:R-:W3:Y:S01]  /*11f0*/  I2F.F16 R71, R71 ;  /* 0x0000004700477306 */ /* 0x000ee20000200c00 */
[----:B0-----:R-:W-:-:S07]  /*1200*/  HADD2.F32 R5, -RZ, R56.H0_H0 ;  /* 0x20000038ff057230 */ /* 0x001fce0000004100 */
[----:B------:R-:W0:Y:S01]  /*1210*/  I2F.F16 R60, R60 ;  /* 0x0000003c003c7306 */ /* 0x000e220000200c00 */
[----:B----4-:R-:W-:Y:S02]  /*1220*/  HADD2.F32 R7, -RZ, R55.H0_H0 ;  /* 0x20000037ff077230 */ /* 0x010fe40000004100 */
[----:B------:R-:W-:Y:S01]  /*1230*/  FFMA.FTZ R56, R6, R20, RZ ;  /* 0x0000001406387223 */ /* 0x000fe200000100ff */
[----:B------:R-:W-:Y:S02]  /*1240*/  HADD2.F32 R73, -RZ, R73.H0_H0 ;  /* 0x20000049ff497230 */ /* 0x000fe40000004100 */
[C---:B------:R-:W-:Y:S01]  /*1250*/  FFMA.FTZ R58, R20.reuse, R4, RZ ;  /* 0x00000004143a7223 */ /* 0x040fe200000100ff */
[----:B-----5:R-:W-:Y:S02]  /*1260*/  HADD2.F32 R76, -RZ, R76.H0_H0 ;  /* 0x2000004cff4c7230 */ /* 0x020fe40000004100 */
[----:B------:R-:W-:Y:S01]  /*1270*/  FFMA.FTZ R64, R20, R7, RZ ;  /* 0x0000000714407223 */ /* 0x000fe200000100ff */
[----:B------:R-:W-:-:S02]  /*1280*/  HADD2.F32 R69, -RZ, R69.H0_H0 ;  /* 0x20000045ff457230 */ /* 0x000fc40000004100 */
[----:B------:R-:W-:Y:S01]  /*1290*/  FFMA.FTZ R55, R20, R5, RZ ;  /* 0x0000000514377223 */ /* 0x000fe200000100ff */
[----:B------:R-:W-:Y:S02]  /*12a0*/  HADD2.F32 R70, -RZ, R70.H0_H0 ;  /* 0x20000046ff467230 */ /* 0x000fe40000004100 */
[----:B------:R-:W-:Y:S01]  /*12b0*/  FFMA.FTZ R20, R73, R61, R56 ;  /* 0x0000003d49147223 */ /* 0x000fe20000010038 */
[----:B------:R-:W-:Y:S02]  /*12c0*/  HADD2.F32 R77, -RZ, R77.H0_H0 ;  /* 0x2000004dff4d7230 */ /* 0x000fe40000004100 */
[C---:B------:R-:W-:Y:S01]  /*12d0*/  FFMA.FTZ R58, R61.reuse, R76, R58 ;  /* 0x0000004c3d3a7223 */ /* 0x040fe2000001003a */
[----:B-1----:R-:W-:Y:S02]  /*12e0*/  HADD2.F32 R80, -RZ, R80.H0_H0 ;  /* 0x20000050ff507230 */ /* 0x002fe40000004100 */
[----:B------:R-:W-:Y:S01]  /*12f0*/  FFMA.FTZ R64, R61, R69, R64 ;  /* 0x000000453d407223 */ /* 0x000fe20000010040 */
[----:B---3--:R-:W-:-:S02]  /*1300*/  HADD2.F32 R71, -RZ, R71.H0_H0 ;  /* 0x20000047ff477230 */ /* 0x008fc40000004100 */
[----:B------:R-:W-:Y:S01]  /*1310*/  FFMA.FTZ R57, R61, R70, R55 ;  /* 0x000000463d397223 */ /* 0x000fe20000010037 */
[----:B0-----:R-:W-:Y:S02]  /*1320*/  HADD2.F32 R72, -RZ, R60.H0_H0 ;  /* 0x2000003cff487230 */ /* 0x001fe40000004100 */
[----:B------:R-:W-:Y:S01]  /*1330*/  FFMA.FTZ R60, R77, R21, R20 ;  /* 0x000000154d3c7223 */ /* 0x000fe20000010014 */
[C---:B------:R-:W-:Y:S01]  /*1340*/  FFMA.FTZ R61, R21.reuse, R80, R58 ;  /* 0x00000050153d7223 */ /* 0x040fe2000001003a */
[C---:B------:R-:W-:Y:S01]  /*1350*/  FFMA.FTZ R64, R21.reuse, R71, R64 ;  /* 0x0000004715407223 */ /* 0x040fe20000010040 */
[----:B------:R-:W0:Y:S01]  /*1360*/  I2F.F16 R79, R79 ;  /* 0x0000004f004f7306 */ /* 0x000e220000200c00 */
[----:B------:R-:W-:Y:S02]  /*1370*/  FFMA.FTZ R63, R21, R72, R57 ;  /* 0x00000048153f7223 */ /* 0x000fe40000010039 */
[----:B------:R-:W1:Y:S05]  /*1380*/  LDS.64 R20, [UR5+0x100] ;  /* 0x00010005ff147984 */ /* 0x000e6a0008000a00 */
[----:B------:R-:W3:Y:S08]  /*1390*/  I2F.F16 R78, R78 ;  /* 0x0000004e004e7306 */ /* 0x000ef00000200c00 */
[----:B------:R-:W4:Y:S08]  /*13a0*/  I2F.F16 R75, R75 ;  /* 0x0000004b004b7306 */ /* 0x000f300000200c00 */
[----:B------:R-:W5:Y:S01]  /*13b0*/  I2F.F16 R74, R74 ;  /* 0x0000004a004a7306 */ /* 0x000f620000200c00 */
[----:B------:R-:W-:Y:S01]  /*13c0*/  LOP3.LUT R57, R16, 0xff, RZ, 0xc0, !PT ;  /* 0x000000ff10397812 */ /* 0x000fe200078ec0ff */
[----:B------:R-:W-:Y:S01]  /*13d0*/  HADD2.F32 R68, -RZ, R52.H0_H0 ;  /* 0x20000034ff447230 */ /* 0x000fe20000004100 */
[----:B------:R-:W-:Y:S01]  /*13e0*/  LEA.HI R59, R17, 0xffffff80, RZ, 0x8 ;  /* 0xffffff80113b7811 */ /* 0x000fe200078f40ff */
[----:B0-----:R-:W-:Y:S01]  /*13f0*/  HADD2.F32 R79, -RZ, R79.H0_H0 ;  /* 0x2000004fff4f7230 */ /* 0x001fe20000004100 */
[----:B------:R-:W-:Y:S01]  /*1400*/  IADD3 R65, PT, PT, R57, -0x80, RZ ;  /* 0xffffff8039417810 */ /* 0x000fe20007ffe0ff */
[----:B---3--:R-:W-:-:S02]  /*1410*/  HADD2.F32 R78, -RZ, R78.H0_H0 ;  /* 0x2000004eff4e7230 */ /* 0x008fc40000004100 */
[----:B----4-:R-:W-:Y:S01]  /*1420*/  HADD2.F32 R75, -RZ, R75.H0_H0 ;  /* 0x2000004bff4b7230 */ /* 0x010fe20000004100 */
[----:B------:R0:W-:Y:S01]  /*1430*/  I2F.F16 R56, R59 ;  /* 0x0000003b00387306 */ /* 0x0001e20000200c00 */
[----:B------:R-:W-:Y:S02]  /*1440*/  HADD2.F32 R57, -RZ, R52.H1_H1 ;  /* 0x30000034ff397230 */ /* 0x000fe40000004100 */
[----:B------:R-:W-:Y:S01]  /*1450*/  FFMA.FTZ R82, R6, R68, RZ ;  /* 0x0000004406527223 */ /* 0x000fe200000100ff */
[----:B------:R-:W-:Y:S01]  /*1460*/  LOP3.LUT R58, R17, 0xff, RZ, 0xc0, !PT ;  /* 0x000000ff113a7812 */ /* 0x000fe200078ec0ff */
[----:B-----5:R-:W-:Y:S02]  /*1470*/  HADD2.F32 R74, -RZ, R74.H0_H0 ;  /* 0x2000004aff4a7230 */ /* 0x020fe40000004100 */
[----:B0-----:R-:W-:Y:S01]  /*1480*/  FFMA.FTZ R59, R79, R62, R60 ;  /* 0x0000003e4f3b7223 */ /* 0x001fe2000001003c */
[C---:B------:R-:W-:Y:S01]  /*1490*/  FFMA.FTZ R60, R62.reuse, R78, R61 ;  /* 0x0000004e3e3c7223 */ /* 0x040fe2000001003d */
[----:B------:R-:W-:Y:S01]  /*14a0*/  FFMA.FTZ R61, R62, R75, R64 ;  /* 0x0000004b3e3d7223 */ /* 0x000fe20000010040 */
[----:B------:R-:W-:-:S02]  /*14b0*/  HADD2.F32 R52, -RZ, R53.H0_H0 ;  /* 0x20000035ff347230 */ /* 0x000fc40000004100 */
[----:B------:R-:W-:Y:S01]  /*14c0*/  FFMA.FTZ R62, R62, R74, R63 ;  /* 0x0000004a3e3e7223 */ /* 0x000fe2000001003f */
[-C--:B------:R-:W-:Y:S01]  /*14d0*/  FFMA.FTZ R81, R4, R68.reuse, RZ ;  /* 0x0000004404517223 */ /* 0x080fe200000100ff */
[-C--:B------:R-:W-:Y:S01]  /*14e0*/  FFMA.FTZ R82, R73, R57.reuse, R82 ;  /* 0x0000003949527223 */ /* 0x080fe20000010052 */
[----:B------:R-:W-:Y:S02]  /*14f0*/  IADD3 R66, PT, PT, R58, -0x80, RZ ;  /* 0xffffff803a427810 */ /* 0x000fe40007ffe0ff */
[----:B------:R-:W-:Y:S01]  /*1500*/  LOP3.LUT R63, R18, 0xff, RZ, 0xc0, !PT ;  /* 0x000000ff123f7812 */ /* 0x000fe200078ec0ff */
[----:B------:R-:W-:Y:S01]  /*1510*/  HADD2.F32 R53, -RZ, R53.H1_H1 ;  /* 0x30000035ff357230 */ /* 0x000fe20000004100 */
[----:B------:R-:W-:Y:S01]  /*1520*/  SHF.R.U32.HI R58, RZ, 0x8, R16 ;  /* 0x00000008ff3a7819 */ /* 0x000fe20000011610 */
[-C--:B------:R-:W-:Y:S01]  /*1530*/  FFMA.FTZ R84, R7, R68.reuse, RZ ;  /* 0x0000004407547223 */ /* 0x080fe200000100ff */
[----:B------:R-:W-:Y:S01]  /*1540*/  FFMA.FTZ R83, R5, R68, RZ ;  /* 0x0000004405537223 */ /* 0x000fe200000100ff */
[----:B------:R-:W-:Y:S01]  /*1550*/  LEA.HI R54, R16, 0xffffff80, RZ, 0x8 ;  /* 0xffffff8010367811 */ /* 0x000fe200078f40ff */
[----:B------:R-:W-:Y:S01]  /*1560*/  FFMA.FTZ R81, R76, R57, R81 ;  /* 0x000000394c517223 */ /* 0x000fe20000010051 */
[----:B------:R-:W-:Y:S01]  /*1570*/  FFMA.FTZ R82, R77, R52, R82 ;  /* 0x000000344d527223 */ /* 0x000fe20000010052 */
[----:B------:R-:W-:-:S02]  /*1580*/  IADD3 R63, PT, PT, R63, -0x80, RZ ;  /* 0xffffff803f3f7810 */ /* 0x000fc40007ffe0ff */
[----:B------:R-:W-:Y:S01]  /*1590*/  SHF.R.U32.HI R16, RZ, 0x10, R16 ;  /* 0x00000010ff107819 */ /* 0x000fe20000011610 */
[-C--:B------:R-:W-:Y:S01]  /*15a0*/  FFMA.FTZ R84, R69, R57.reuse, R84 ;  /* 0x0000003945547223 */ /* 0x080fe20000010054 */
[----:B------:R-:W-:Y:S01]  /*15b0*/  LOP3.LUT R58, R58, 0xff, RZ, 0xc0, !PT ;  /* 0x000000ff3a3a7812 */ /* 0x000fe200078ec0ff */
[----:B------:R-:W-:Y:S01]  /*15c0*/  FFMA.FTZ R83, R70, R57, R83 ;  /* 0x0000003946537223 */ /* 0x000fe20000010053 */
[-C--:B------:R-:W-:Y:S01]  /*15d0*/  FFMA.FTZ R81, R80, R52.reuse, R81 ;  /* 0x0000003450517223 */ /* 0x080fe20000010051 */
[-C--:B------:R-:W-:Y:S01]  /*15e0*/  FFMA.FTZ R57, R79, R53.reuse, R82 ;  /* 0x000000354f397223 */ /* 0x080fe20000010052 */
[--C-:B-1----:R-:W-:Y:S01]  /*15f0*/  HADD2.F32 R68, -RZ, R20.reuse.H0_H0 ;  /* 0x20000014ff447230 */ /* 0x102fe20000004100 */
[----:B------:R0:W-:Y:S01]  /*1600*/  I2F.F16 R67, R63 ;  /* 0x0000003f00437306 */ /* 0x0001e20000200c00 */
[----:B------:R-:W-:Y:S02]  /*1610*/  LOP3.LUT R16, R16, 0xff, RZ, 0xc0, !PT ;  /* 0x000000ff10107812 */ /* 0x000fe400078ec0ff */
[----:B------:R-:W-:Y:S01]  /*1620*/  SHF.R.U32.HI R82, RZ, 0x8, R17 ;  /* 0x00000008ff527819 */ /* 0x000fe20000011611 */
[----:B------:R-:W-:Y:S01]  /*1630*/  FFMA.FTZ R83, R72, R52, R83 ;  /* 0x0000003448537223 */ /* 0x000fe20000010053 */
[----:B------:R-:W-:Y:S01]  /*1640*/  FFMA.FTZ R87, R4, R68, RZ ;  /* 0x0000004404577223 */ /* 0x000fe200000100ff */
[----:B0-----:R-:W-:Y:S01]  /*1650*/  IADD3 R63, PT, PT, R58, -0x80, RZ ;  /* 0xffffff803a3f7810 */ /* 0x001fe20007ffe0ff */
[----:B------:R-:W-:Y:S01]  /*1660*/  FFMA.FTZ R58, R71, R52, R84 ;  /* 0x00000034473a7223 */ /* 0x000fe20000010054 */
[-C--:B------:R-:W-:Y:S01]  /*1670*/  FFMA.FTZ R52, R78, R53.reuse, R81 ;  /* 0x000000354e347223 */ /* 0x080fe20000010051 */
[----:B------:R-:W-:Y:S01]  /*1680*/  IADD3 R84, PT, PT, R16, -0x80, RZ ;  /* 0xffffff8010547810 */ /* 0x000fe20007ffe0ff */
[----:B------:R-:W-:Y:S01]  /*1690*/  HADD2.F32 R81, -RZ, R20.H1_H1 ;  /* 0x30000014ff517230 */ /* 0x000fe20000004100 */
[----:B------:R-:W-:Y:S01]  /*16a0*/  LOP3.LUT R82, R82, 0xff, RZ, 0xc0, !PT ;  /* 0x000000ff52527812 */ /* 0x000fe200078ec0ff */
[-C--:B------:R-:W-:Y:S01]  /*16b0*/  FFMA.FTZ R4, R7, R68.reuse, RZ ;  /* 0x0000004407047223 */ /* 0x080fe200000100ff */
[-C--:B------:R-:W-:Y:S01]  /*16c0*/  FFMA.FTZ R58, R75, R53.reuse, R58 ;  /* 0x000000354b3a7223 */ /* 0x080fe2000001003a */
[----:B------:R-:W-:Y:S01]  /*16d0*/  FFMA.FTZ R53, R74, R53, R83 ;  /* 0x000000354a357223 */ /* 0x000fe20000010053 */
[----:B------:R-:W-:Y:S01]  /*16e0*/  SHF.R.U32.HI R83, RZ, 0x10, R17 ;  /* 0x00000010ff537819 */ /* 0x000fe20000011611 */
[----:B------:R0:W-:Y:S01]  /*16f0*/  I2F.F16 R20, R84 ;  /* 0x0000005400147306 */ /* 0x0001e20000200c00 */
[----:B------:R-:W-:Y:S01]  /*1700*/  IADD3 R85, PT, PT, R82, -0x80, RZ ;  /* 0xffffff8052557810 */ /* 0x000fe20007ffe0ff */
[----:B------:R-:W1:Y:S01]  /*1710*/  LDS.64 R16, [UR5+0x8] ;  /* 0x00000805ff107984 */ /* 0x000e620008000a00 */
[-C--:B------:R-:W-:Y:S01]  /*1720*/  FFMA.FTZ R82, R6, R68.reuse, RZ ;  /* 0x0000004406527223 */ /* 0x080fe200000100ff */
[----:B------:R-:W-:Y:S01]  /*1730*/  FFMA.FTZ R7, R5, R68, RZ ;  /* 0x0000004405077223 */ /* 0x000fe200000100ff */
[----:B------:R-:W-:Y:S01]  /*1740*/  LOP3.LUT R5, R83, 0xff, RZ, 0xc0, !PT ;  /* 0x000000ff53057812 */ /* 0x000fe200078ec0ff */
[----:B------:R-:W-:-:S02]  /*1750*/  HADD2.F32 R6, -RZ, R21.H0_H0 ;  /* 0x20000015ff067230 */ /* 0x000fc40000004100 */
[-C--:B0-----:R-:W-:Y:S01]  /*1760*/  FFMA.FTZ R84, R69, R81.reuse, R4 ;  /* 0x0000005145547223 */ /* 0x081fe20000010004 */
[----:B------:R-:W-:Y:S01]  /*1770*/  SHF.R.U32.HI R4, RZ, 0x8, R19 ;  /* 0x00000008ff047819 */ /* 0x000fe20000011613 */
[-C--:B------:R-:W-:Y:S01]  /*1780*/  FFMA.FTZ R82, R73, R81.reuse, R82 ;  /* 0x0000005149527223 */ /* 0x080fe20000010052 */
[-C--:B------:R-:W-:Y:S01]  /*1790*/  FFMA.FTZ R83, R76, R81.reuse, R87 ;  /* 0x000000514c537223 */ /* 0x080fe20000010057 */
[----:B------:R-:W-:Y:S01]  /*17a0*/  FFMA.FTZ R7, R70, R81, R7 ;  /* 0x0000005146077223 */ /* 0x000fe20000010007 */
[----:B------:R-:W-:Y:S02]  /*17b0*/  LEA.HI R55, R18, 0xffffff80, RZ, 0x8 ;  /* 0xffffff8012377811 */ /* 0x000fe400078f40ff */
[--C-:B------:R-:W-:Y:S02]  /*17c0*/  SHF.R.U32.HI R76, RZ, 0x8, R18.reuse ;  /* 0x00000008ff4c7819 */ /* 0x100fe40000011612 */
[----:B------:R-:W-:Y:S02]  /*17d0*/  LOP3.LUT R4, R4, 0xff, RZ, 0xc0, !PT ;  /* 0x000000ff04047812 */ /* 0x000fe400078ec0ff */
[----:B------:R-:W-:Y:S01]  /*17e0*/  SHF.R.U32.HI R18, RZ, 0x10, R18 ;  /* 0x00000010ff127819 */ /* 0x000fe20000011612 */
[-C--:B------:R-:W-:Y:S01]  /*17f0*/  FFMA.FTZ R82, R77, R6.reuse, R82 ;  /* 0x000000064d527223 */ /* 0x080fe20000010052 */
[----:B------:R-:W-:Y:S01]  /*1800*/  IADD3 R73, PT, PT, R5, -0x80, RZ ;  /* 0xffffff8005497810 */ /* 0x000fe20007ffe0ff */
[-C--:B------:R-:W-:Y:S01]  /*1810*/  FFMA.FTZ R69, R80, R6.reuse, R83 ;  /* 0x0000000650457223 */ /* 0x080fe20000010053 */
[-C--:B------:R-:W-:Y:S01]  /*1820*/  FFMA.FTZ R70, R71, R6.reuse, R84 ;  /* 0x0000000647467223 */ /* 0x080fe20000010054 */
[----:B------:R-:W-:Y:S01]  /*1830*/  FFMA.FTZ R7, R72, R6, R7 ;  /* 0x0000000648077223 */ /* 0x000fe20000010007 */
[----:B------:R-:W-:Y:S01]  /*1840*/  HADD2.F32 R5, -RZ, R21.H1_H1 ;  /* 0x30000015ff057230 */ /* 0x000fe20000004100 */
[----:B------:R-:W-:-:S02]  /*1850*/  IADD3 R6, PT, PT, R4, -0x80, RZ ;  /* 0xffffff8004067810 */ /* 0x000fc40007ffe0ff */
[----:B------:R-:W-:Y:S02]  /*1860*/  LOP3.LUT R4, R18, 0xff, RZ, 0xc0, !PT ;  /* 0x000000ff12047812 */ /* 0x000fe400078ec0ff */
[-C--:B------:R-:W-:Y:S01]  /*1870*/  FFMA.FTZ R71, R74, R5.reuse, R7 ;  /* 0x000000054a477223 */ /* 0x080fe20000010007 */
[-C--:B------:R-:W-:Y:S01]  /*1880*/  FFMA.FTZ R21, R79, R5.reuse, R82 ;  /* 0x000000054f157223 */ /* 0x080fe20000010052 */
[-C--:B------:R-:W-:Y:S01]  /*1890*/  FFMA.FTZ R69, R78, R5.reuse, R69 ;  /* 0x000000054e457223 */ /* 0x080fe20000010045 */
[----:B------:R-:W-:Y:S01]  /*18a0*/  FFMA.FTZ R70, R75, R5, R70 ;  /* 0x000000054b467223 */ /* 0x000fe20000010046 */
[----:B------:R-:W-:Y:S02]  /*18b0*/  IADD3 R74, PT, PT, R4, -0x80, RZ ;  /* 0xffffff80044a7810 */ /* 0x000fe40007ffe0ff */
[----:B------:R-:W0:Y:S01]  /*18c0*/  LDS.64 R4, [UR5+0x88] ;  /* 0x00008805ff047984 */ /* 0x000e220008000a00 */
[----:B------:R-:W-:Y:S02]  /*18d0*/  LOP3.LUT R64, R19, 0xff, RZ, 0xc0, !PT ;  /* 0x000000ff13407812 */ /* 0x000fe400078ec0ff */
[----:B------:R-:W-:-:S02]  /*18e0*/  LOP3.LUT R76, R76, 0xff, RZ, 0xc0, !PT ;  /* 0x000000ff4c4c7812 */ /* 0x000fc400078ec0ff */
[----:B------:R-:W-:Y:S02]  /*18f0*/  IADD3 R64, PT, PT, R64, -0x80, RZ ;  /* 0xffffff8040407810 */ /* 0x000fe40007ffe0ff */
[----:B------:R-:W-:Y:S01]  /*1900*/  SHF.R.U32.HI R7, RZ, 0x10, R19 ;  /* 0x00000010ff077819 */ /* 0x000fe20000011613 */
[----:B------:R-:W3:Y:S01]  /*1910*/  I2F.F16 R65, R65 ;  /* 0x0000004100417306 */ /* 0x000ee20000200c00 */
[----:B------:R-:W-:Y:S02]  /*1920*/  IADD3 R76, PT, PT, R76, -0x80, RZ ;  /* 0xffffff804c4c7810 */ /* 0x000fe40007ffe0ff */
[----:B------:R-:W-:-:S05]  /*1930*/  LOP3.LUT R7, R7, 0xff, RZ, 0xc0, !PT ;  /* 0x000000ff07077812 */ /* 0x000fca00078ec0ff */
[----:B------:R-:W4:Y:S01]  /*1940*/  I2F.F16 R66, R66 ;  /* 0x0000004200427306 */ /* 0x000f220000200c00 */
[----:B------:R-:W-:-:S07]  /*1950*/  IADD3 R75, PT, PT, R7, -0x80, RZ ;  /* 0xffffff80074b7810 */ /* 0x000fce0007ffe0ff */
[----:B------:R-:W5:Y:S01]  /*1960*/  I2F.F16 R64, R64 ;  /* 0x0000004000407306 */ /* 0x000f620000200c00 */
[----:B------:R-:W-:-:S07]  /*1970*/  LEA.HI R82, R19, 0xffffff80, RZ, 0x8 ;  /* 0xffffff8013527811 */ /* 0x000fce00078f40ff */
[----:B------:R-:W0:Y:S08]  /*1980*/  I2F.F16 R63, R63 ;  /* 0x0000003f003f7306 */ /* 0x000e300000200c00 */
[----:B------:R-:W2:Y:S08]  /*1990*/  I2F.F16 R68, R85 ;  /* 0x0000005500447306 */ /* 0x000eb00000200c00 */
[----:B------:R-:W2:Y:S01]  /*19a0*/  I2F.F16 R76, R76 ;  /* 0x0000004c004c7306 */ /* 0x000ea20000200c00 */
[----:B---3--:R-:W-:-:S07]  /*19b0*/  HADD2.F32 R72, -RZ, R65.H0_H0 ;  /* 0x20000041ff487230 */ /* 0x008fce0000004100 */
[----:B------:R-:W3:Y:S01]  /*19c0*/  I2F.F16 R18, R6 ;  /* 0x0000000600127306 */ /* 0x000ee20000200c00 */
[----:B-1----:R-:W-:Y:S02]  /*19d0*/  HADD2.F32 R77, -RZ, R16.H0_H0 ;  /* 0x20000010ff4d7230 */ /* 0x002fe40000004100 */
[----:B----4-:R-:W-:-:S05]  /*19e0*/  HADD2.F32 R65, -RZ, R66.H0_H0 ;  /* 0x20000042ff417230 */ /* 0x010fca0000004100 */
[----:B------:R-:W1:Y:S01]  /*19f0*/  I2F.F16 R73, R73 ;  /* 0x0000004900497306 */ /* 0x000e620000200c00 */
[----:B------:R-:W-:-:S07]  /*1a00*/  HADD2.F32 R67, -RZ, R67.H0_H0 ;  /* 0x20000043ff437230 */ /* 0x000fce0000004100 */
[----:B------:R-:W4:Y:S01]  /*1a10*/  I2F.F16 R74, R74 ;  /* 0x0000004a004a7306 */ /* 0x000f220000200c00 */
[----:B-----5:R-:W-:-:S07]  /*1a20*/  HADD2.F32 R64, -RZ, R64.H0_H0 ;  /* 0x20000040ff407230 */ /* 0x020fce0000004100 */
[----:B------:R-:W5:Y:S01]  /*1a30*/  I2F.F16 R75, R75 ;  /* 0x0000004b004b7306 */ /* 0x000f620000200c00 */
[----:B------:R-:W-:-:S07]  /*1a40*/  FFMA.FTZ R79, R77, R65, R60 ;  /* 0x000000414d4f7223 */ /* 0x000fce000001003c */
[----:B------:R-:W5:Y:S01]  /*1a50*/  I2F.F16 R54, R54 ;  /* 0x0000003600367306 */ /* 0x000f620000200c00 */
[----:B------:R-:W-:Y:S02]  /*1a60*/  HADD2.F32 R16, -RZ, R16.H1_H1 ;  /* 0x30000010ff107230 */ /* 0x000fe40000004100 */
[----:B------:R-:W-:-:S05]  /*1a70*/  FFMA.FTZ R81, R77, R67, R61 ;  /* 0x000000434d517223 */ /* 0x000fca000001003d */
[----:B------:R-:W5:Y:S01]  /*1a80*/  I2F.F16 R55, R55 ;  /* 0x0000003700377306 */ /* 0x000f620000200c00 */
[----:B0-----:R-:W-:-:S07]  /*1a90*/  HADD2.F32 R63, -RZ, R63.H0_H0 ;  /* 0x2000003fff3f7230 */ /* 0x001fce0000004100 */
[----:B------:R-:W0:Y:S01]  /*1aa0*/  I2F.F16 R82, R82 ;  /* 0x0000005200527306 */ /* 0x000e220000200c00 */
[----:B--2---:R-:W-:Y:S02]  /*1ab0*/  HADD2.F32 R68, -RZ, R68.H0_H0 ;  /* 0x20000044ff447230 */ /* 0x004fe40000004100 */
[----:B------:R-:W-:Y:S01]  /*1ac0*/  FFMA.FTZ R78, R72, R77, R59 ;  /* 0x0000004d484e7223 */ /* 0x000fe2000001003b */
[----:B------:R-:W-:Y:S02]  /*1ad0*/  HADD2.F32 R60, -RZ, R76.H0_H0 ;  /* 0x2000004cff3c7230 */ /* 0x000fe40000004100 */
[----:B------:R-:W-:Y:S01]  /*1ae0*/  FFMA.FTZ R80, R77, R64, R62 ;  /* 0x000000404d507223 */ /* 0x000fe2000001003e */
[----:B---3--:R-:W-:Y:S02]  /*1af0*/  HADD2.F32 R61, -RZ, R18.H0_H0 ;  /* 0x20000012ff3d7230 */ /* 0x008fe40000004100 */
[----:B------:R-:W-:Y:S01]  /*1b00*/  FFMA.FTZ R59, R63, R16, R78 ;  /* 0x000000103f3b7223 */ /* 0x000fe2000001004e */
[----:B------:R-:W-:-:S02]  /*1b10*/  HADD2.F32 R19, -RZ, R17.H0_H0 ;  /* 0x20000011ff137230 */ /* 0x000fc40000004100 */
[C---:B------:R-:W-:Y:S01]  /*1b20*/  FFMA.FTZ R18, R16.reuse, R68, R79 ;  /* 0x0000004410127223 */ /* 0x040fe2000001004f */
[----:B------:R-:W-:Y:S02]  /*1b30*/  HADD2.F32 R20, -RZ, R20.H0_H0 ;  /* 0x20000014ff147230 */ /* 0x000fe40000004100 */
[C---:B------:R-:W-:Y:S01]  /*1b40*/  FFMA.FTZ R81, R16.reuse, R60, R81 ;  /* 0x0000003c10517223 */ /* 0x040fe20000010051 */
[----:B-1----:R-:W-:Y:S01]  /*1b50*/  HADD2.F32 R73, -RZ, R73.H0_H0 ;  /* 0x20000049ff497230 */ /* 0x002fe20000004100 */
[----:B------:R-:W1:Y:S01]  /*1b60*/  LDS.64 R6, [UR5+0x108] ;  /* 0x00010805ff067984 */ /* 0x000e620008000a00 */
[----:B----4-:R-:W-:Y:S02]  /*1b70*/  HADD2.F32 R66, -RZ, R74.H0_H0 ;  /* 0x2000004aff427230 */ /* 0x010fe40000004100 */
[----:B-----5:R-:W-:Y:S02]  /*1b80*/  HADD2.F32 R62, -RZ, R75.H0_H0 ;  /* 0x2000004bff3e7230 */ /* 0x020fe40000004100 */
[----:B------:R-:W-:Y:S01]  /*1b90*/  FFMA.FTZ R75, R16, R61, R80 ;  /* 0x0000003d104b7223 */ /* 0x000fe20000010050 */
[----:B------:R-:W-:-:S02]  /*1ba0*/  HADD2.F32 R17, -RZ, R17.H1_H1 ;  /* 0x30000011ff117230 */ /* 0x000fc40000004100 */
[----:B------:R-:W-:Y:S01]  /*1bb0*/  FFMA.FTZ R59, R20, R19, R59 ;  /* 0x00000013143b7223 */ /* 0x000fe2000001003b */
[----:B------:R-:W-:Y:S02]  /*1bc0*/  HADD2.F32 R80, -RZ, R54.H0_H0 ;  /* 0x20000036ff507230 */ /* 0x000fe40000004100 */
[C---:B------:R-:W-:Y:S01]  /*1bd0*/  FFMA.FTZ R18, R19.reuse, R73, R18 ;  /* 0x0000004913127223 */ /* 0x040fe20000010012 */
[----:B------:R-:W-:Y:S02]  /*1be0*/  HADD2.F32 R84, -RZ, R56.H0_H0 ;  /* 0x20000038ff547230 */ /* 0x000fe40000004100 */
[C---:B------:R-:W-:Y:S01]  /*1bf0*/  FFMA.FTZ R81, R19.reuse, R66, R81 ;  /* 0x0000004213517223 */ /* 0x040fe20000010051 */
[----:B------:R-:W-:Y:S02]  /*1c00*/  HADD2.F32 R56, -RZ, R55.H0_H0 ;  /* 0x20000037ff387230 */ /* 0x000fe40000004100 */
[----:B------:R-:W-:Y:S01]  /*1c10*/  FFMA.FTZ R19, R19, R62, R75 ;  /* 0x0000003e13137223 */ /* 0x000fe2000001004b */
[----:B0-----:R-:W-:-:S02]  /*1c20*/  HADD2.F32 R82, -RZ, R82.H0_H0 ;  /* 0x20000052ff527230 */ /* 0x001fc40000004100 */
[--C-:B------:R-:W-:Y:S02]  /*1c30*/  HADD2.F32 R16, -RZ, R4.reuse.H0_H0 ;  /* 0x20000004ff107230 */ /* 0x100fe40000004100 */
[----:B------:R-:W-:Y:S01]  /*1c40*/  FFMA.FTZ R78, R80, R17, R59 ;  /* 0x00000011504e7223 */ /* 0x000fe2000001003b */
[C---:B------:R-:W-:Y:S01]  /*1c50*/  FFMA.FTZ R75, R17.reuse, R84, R18 ;  /* 0x00000054114b7223 */ /* 0x040fe20000010012 */
[C---:B------:R-:W-:Y:S01]  /*1c60*/  FFMA.FTZ R54, R17.reuse, R56, R81 ;  /* 0x0000003811367223 */ /* 0x040fe20000010051 */
[----:B------:R-:W-:Y:S01]  /*1c70*/  FFMA.FTZ R59, R17, R82, R19 ;  /* 0x00000052113b7223 */ /* 0x000fe20000010013 */
[-C--:B------:R-:W-:Y:S01]  /*1c80*/  FFMA.FTZ R18, R72, R16.reuse, R57 ;  /* 0x0000001048127223 */ /* 0x080fe20000010039 */
[-C--:B------:R-:W-:Y:S01]  /*1c90*/  FFMA.FTZ R17, R65, R16.reuse, R52 ;  /* 0x0000001041117223 */ /* 0x080fe20000010034 */
[-C--:B------:R-:W-:Y:S01]  /*1ca0*/  FFMA.FTZ R19, R67, R16.reuse, R58 ;  /* 0x0000001043137223 */ /* 0x080fe2000001003a */
[----:B------:R-:W-:Y:S02]  /*1cb0*/  HADD2.F32 R4, -RZ, R4.H1_H1 ;  /* 0x30000004ff047230 */ /* 0x000fe40000004100 */
[----:B------:R-:W-:-:S03]  /*1cc0*/  FFMA.FTZ R16, R64, R16, R53 ;  /* 0x0000001040107223 */ /* 0x000fc60000010035 */
[-C--:B------:R-:W-:Y:S01]  /*1cd0*/  FFMA.FTZ R53, R63, R4.reuse, R18 ;  /* 0x000000043f357223 */ /* 0x080fe20000010012 */
[-C--:B------:R-:W-:Y:S01]  /*1ce0*/  FFMA.FTZ R52, R68, R4.reuse, R17 ;  /* 0x0000000444347223 */ /* 0x080fe20000010011 */
[-C--:B------:R-:W-:Y:S01]  /*1cf0*/  FFMA.FTZ R77, R60, R4.reuse, R19 ;  /* 0x000000043c4d7223 */ /* 0x080fe20000010013 */
[----:B------:R-:W-:Y:S02]  /*1d00*/  FFMA.FTZ R79, R61, R4, R16 ;  /* 0x000000043d4f7223 */ /* 0x000fe40000010010 */
[----:B------:R0:W2:Y:S01]  /*1d10*/  LDG.E.128.CONSTANT R16, desc[UR8][R50.64] ;  /* 0x0000000832107981 */ /* 0x0000a2000c1e9d00 */
[----:B------:R-:W-:-:S05]  /*1d20*/  HADD2.F32 R55, -RZ, R5.H0_H0 ;  /* 0x20000005ff377230 */ /* 0x000fca0000004100 */
[----:B------:R-:W-:Y:S01]  /*1d30*/  FFMA.FTZ R57, R73, R55, R52 ;  /* 0x0000003749397223 */ /* 0x000fe20000010034 */
[--C-:B-1----:R-:W-:Y:S02]  /*1d40*/  HADD2.F32 R52, -RZ, R6.reuse.H0_H0 ;  /* 0x20000006ff347230 */ /* 0x102fe40000004100 */
[----:B------:R-:W-:-:S03]  /*1d50*/  HADD2.F32 R6, -RZ, R6.H1_H1 ;  /* 0x30000006ff067230 */ /* 0x000fc60000004100 */
[-C--:B------:R-:W-:Y:S01]  /*1d60*/  FFMA.FTZ R72, R72, R52.reuse, R21 ;  /* 0x0000003448487223 */ /* 0x080fe20000010015 */
[----:B------:R-:W-:Y:S01]  /*1d70*/  FFMA.FTZ R67, R67, R52, R70 ;  /* 0x0000003443437223 */ /* 0x000fe20000010046 */
[----:B------:R-:W-:Y:S01]  /*1d80*/  IMAD.WIDE R22, R2, 0x4, R50 ;  /* 0x0000000402167825 */ /* 0x000fe200078e0232 */
[----:B------:R-:W-:-:S03]  /*1d90*/  @!P0 PRMT R42, R31, 0x7610, R42 ;  /* 0x000076101f2a8816 */ /* 0x000fc6000000002a */
[-C--:B------:R-:W-:Y:S01]  /*1da0*/  FFMA.FTZ R63, R63, R6.reuse, R72 ;  /* 0x000000063f3f7223 */ /* 0x080fe20000010048 */
[----:B------:R-:W-:Y:S01]  /*1db0*/  FFMA.FTZ R67, R60, R6, R67 ;  /* 0x000000063c437223 */ /* 0x000fe20000010043 */
[----:B0-----:R-:W-:Y:S01]  /*1dc0*/  HADD2.F32 R51, -RZ, R7.H0_H0 ;  /* 0x20000007ff337230 */ /* 0x001fe20000004100 */
[----:B------:R-:W-:Y:S01]  /*1dd0*/  @!P0 PRMT R0, R30, 0x7610, R0 ;  /* 0x000076101e008816 */ /* 0x000fe20000000000 */
[----:B------:R-:W-:Y:S01]  /*1de0*/  HADD2.F32 R5, -RZ, R5.H1_H1 ;  /* 0x30000005ff057230 */ /* 0x000fe20000004100 */
[----:B------:R-:W-:Y:S01]  /*1df0*/  @!P0 PRMT R42, R42, 0x7610, R31 ;  /* 0x000076102a2a8816 */ /* 0x000fe2000000001f */
[----:B------:R-:W-:Y:S02]  /*1e00*/  HADD2.F32 R7, -RZ, R7.H1_H1 ;  /* 0x30000007ff077230 */ /* 0x000fe40000004100 */
[-C--:B------:R-:W-:Y:S01]  /*1e10*/  FFMA.FTZ R53, R20, R55.reuse, R53 ;  /* 0x0000003714357223 */ /* 0x080fe20000010035 */
[----:B------:R-:W-:Y:S01]  /*1e20*/  FFMA.FTZ R77, R66, R55, R77 ;  /* 0x00000037424d7223 */ /* 0x000fe2000001004d */
[-C--:B------:R-:W-:Y:S01]  /*1e30*/  FFMA.FTZ R63, R20, R51.reuse, R63 ;  /* 0x00000033143f7223 */ /* 0x080fe2000001003f */
[----:B------:R-:W-:Y:S01]  /*1e40*/  FFMA.FTZ R67, R66, R51, R67 ;  /* 0x0000003342437223 */ /* 0x000fe20000010043 */
[----:B------:R-:W-:Y:S01]  /*1e50*/  @!P0 PRMT R0, R0, 0x7610, R30 ;  /* 0x0000761000008816 */ /* 0x000fe2000000001e */
[-C--:B------:R-:W-:Y:S01]  /*1e60*/  FFMA.FTZ R69, R65, R52.reuse, R69 ;  /* 0x0000003441457223 */ /* 0x080fe20000010045 */
[----:B------:R-:W-:Y:S01]  /*1e70*/  LEA.HI R20, R15, 0xffffff80, RZ, 0x8 ;  /* 0xffffff800f147811 */ /* 0x000fe200078f40ff */
[----:B------:R-:W-:Y:S01]  /*1e80*/  FFMA.FTZ R52, R64, R52, R71 ;  /* 0x0000003440347223 */ /* 0x000fe20000010047 */
[-C--:B------:R-:W-:Y:S01]  /*1e90*/  FFMA.FTZ R4, R80, R5.reuse, R53 ;  /* 0x0000000550047223 */ /* 0x080fe20000010035 */
[C---:B------:R-:W-:Y:S01]  /*1ea0*/  FFMA.FTZ R58, R56.reuse, R5, R77 ;  /* 0x00000005383a7223 */ /* 0x040fe2000001004d */
[----:B------:R-:W-:Y:S01]  /*1eb0*/  FFMA.FTZ R60, R56, R7, R67 ;  /* 0x00000007383c7223 */ /* 0x000fe20000010043 */
[----:B------:R-:W-:Y:S01]  /*1ec0*/  HADD2.F32 R50, -RZ, R42.H1_H1 ;  /* 0x3000002aff327230 */ /* 0x000fe20000004100 */
[----:B------:R0:W-:Y:S01]  /*1ed0*/  I2F.F16 R56, R20 ;  /* 0x0000001400387306 */ /* 0x0001e20000200c00 */
[----:B------:R-:W-:-:S02]  /*1ee0*/  HADD2.F32 R53, -RZ, R0.H0_H0 ;  /* 0x20000000ff357230 */ /* 0x000fc40000004100 */
[----:B------:R-:W-:Y:S01]  /*1ef0*/  FFMA.FTZ R79, R62, R55, R79 ;  /* 0x000000373e4f7223 */ /* 0x000fe2000001004f */
[-C--:B------:R-:W-:Y:S01]  /*1f00*/  FFMA.FTZ R68, R68, R6.reuse, R69 ;  /* 0x0000000644447223 */ /* 0x080fe20000010045 */
[----:B------:R-:W-:Y:S01]  /*1f10*/  FFMA.FTZ R21, R61, R6, R52 ;  /* 0x000000063d157223 */ /* 0x000fe20000010034 */
[----:B------:R-:W-:Y:S02]  /*1f20*/  HADD2.F32 R52, -RZ, R0.H1_H1 ;  /* 0x30000000ff347230 */ /* 0x000fe40000004100 */
[----:B------:R-:W-:Y:S01]  /*1f30*/  FFMA.FTZ R57, R84, R5, R57 ;  /* 0x0000000554397223 */ /* 0x000fe20000010039 */
[----:B0-----:R-:W-:Y:S01]  /*1f40*/  LOP3.LUT R20, R15, 0xff, RZ, 0xc0, !PT ;  /* 0x000000ff0f147812 */ /* 0x001fe200078ec0ff */
[----:B------:R-:W-:Y:S01]  /*1f50*/  FMUL.FTZ R65, R50, R59 ;  /* 0x0000003b32417220 */ /* 0x000fe20000410000 */
[----:B------:R-:W-:Y:S01]  /*1f60*/  FFMA.FTZ R5, R82, R5, R79 ;  /* 0x0000000552057223 */ /* 0x000fe2000001004f */
[-C--:B------:R-:W-:Y:S01]  /*1f70*/  FFMA.FTZ R61, R73, R51.reuse, R68 ;  /* 0x00000033493d7223 */ /* 0x080fe20000010044 */
[----:B------:R-:W-:Y:S01]  /*1f80*/  FFMA.FTZ R21, R62, R51, R21 ;  /* 0x000000333e157223 */ /* 0x000fe20000010015 */
[----:B------:R-:W-:Y:S01]  /*1f90*/  IADD3 R31, PT, PT, R20, -0x80, RZ ;  /* 0xffffff80141f7810 */ /* 0x000fe20007ffe0ff */
[----:B------:R-:W-:Y:S01]  /*1fa0*/  FMUL.FTZ R59, R53, R4 ;  /* 0x00000004353b7220 */ /* 0x000fe20000410000 */
[----:B------:R-:W-:Y:S01]  /*1fb0*/  HADD2.F32 R51, -RZ, R42.H0_H0 ;  /* 0x2000002aff337230 */ /* 0x000fe20000004100 */
[----:B------:R-:W-:-:S02]  /*1fc0*/  LOP3.LUT R20, R14, 0xff, RZ, 0xc0, !PT ;  /* 0x000000ff0e147812 */ /* 0x000fc400078ec0ff */
[----:B------:R-:W-:Y:S01]  /*1fd0*/  SHF.R.U32.HI R4, RZ, 0x8, R12 ;  /* 0x00000008ff047819 */ /* 0x000fe2000001160c */
[----:B------:R-:W-:Y:S01]  /*1fe0*/  FMUL.FTZ R57, R52, R57 ;  /* 0x0000003934397220 */ /* 0x000fe20000410000 */
[----:B------:R-:W-:Y:S01]  /*1ff0*/  FMUL.FTZ R68, R50, R5 ;  /* 0x0000000532447220 */ /* 0x000fe20000410000 */
[----:B------:R-:W-:Y:S02]  /*2000*/  IADD3 R69, PT, PT, R20, -0x80, RZ ;  /* 0xffffff8014457810 */ /* 0x000fe40007ffe0ff */
[----:B------:R-:W-:Y:S01]  /*2010*/  LOP3.LUT R5, R4, 0xff, RZ, 0xc0, !PT ;  /* 0x000000ff04057812 */ /* 0x000fe200078ec0ff */
[C---:B------:R-:W-:Y:S01]  /*2020*/  FMUL.FTZ R4, R51.reuse, R60 ;  /* 0x0000003c33047220 */ /* 0x040fe20000410000 */
[----:B------:R-:W-:Y:S01]  /*2030*/  FMUL.FTZ R67, R51, R58 ;  /* 0x0000003a33437220 */ /* 0x000fe20000410000 */
[----:B------:R-:W-:Y:S02]  /*2040*/  F2FP.F16.F32.PACK_AB R58, RZ, R57 ;  /* 0x00000039ff3a723e */ /* 0x000fe400000000ff */
[----:B------:R0:W-:Y:S01]  /*2050*/  I2F.F16 R57, R69 ;  /* 0x0000004500397306 */ /* 0x0001e20000200c00 */
[----:B------:R-:W-:-:S02]  /*2060*/  LEA.HI R74, R12, 0xffffff80, RZ, 0x8 ;  /* 0xffffff800c4a7811 */ /* 0x000fc400078f40ff */
[----:B------:R-:W-:Y:S02]  /*2070*/  LOP3.LUT R6, R12, 0xff, RZ, 0xc0, !PT ;  /* 0x000000ff0c067812 */ /* 0x000fe400078ec0ff */
[----:B------:R-:W-:Y:S02]  /*2080*/  IADD3 R73, PT, PT, R5, -0x80, RZ ;  /* 0xffffff8005497810 */ /* 0x000fe40007ffe0ff */
[----:B0-----:R-:W-:Y:S02]  /*2090*/  SHF.R.U32.HI R69, RZ, 0x10, R12 ;  /* 0x00000010ff457819 */ /* 0x001fe4000001160c */
[----:B------:R-:W-:Y:S02]  /*20a0*/  F2FP.F16.F32.PACK_AB R12, RZ, R4 ;  /* 0x00000004ff0c723e */ /* 0x000fe400000000ff */
[----:B------:R-:W0:Y:S01]  /*20b0*/  LDS.64 R4, [UR5+0x10] ;  /* 0x00001005ff047984 */ /* 0x000e220008000a00 */
[-C--:B------:R-:W-:Y:S01]  /*20c0*/  FFMA.FTZ R80, R80, R7.reuse, R63 ;  /* 0x0000000750507223 */ /* 0x080fe2000001003f */
[-C--:B------:R-:W-:Y:S01]  /*20d0*/  FFMA.FTZ R61, R84, R7.reuse, R61 ;  /* 0x00000007543d7223 */ /* 0x080fe2000001003d */
[----:B------:R-:W-:-:S03]  /*20e0*/  FFMA.FTZ R63, R82, R7, R21 ;  /* 0x00000007523f7223 */ /* 0x000fc60000010015 */
[----:B------:R-:W-:Y:S01]  /*20f0*/  FMUL.FTZ R61, R52, R61 ;  /* 0x0000003d343d7220 */ /* 0x000fe20000410000 */
[----:B------:R-:W-:Y:S01]  /*2100*/  FMUL.FTZ R63, R50, R63 ;  /* 0x0000003f323f7220 */ /* 0x000fe20000410000 */
[----:B------:R-:W-:Y:S01]  /*2110*/  FMUL.FTZ R54, R51, R54 ;  /* 0x0000003633367220 */ /* 0x000fe20000410000 */
[C---:B------:R-:W-:Y:S02]  /*2120*/  LEA.HI R76, R13.reuse, 0xffffff80, RZ, 0x8 ;  /* 0xffffff800d4c7811 */ /* 0x040fe400078f40ff */
[----:B------:R-:W-:Y:S02]  /*2130*/  F2FP.F16.F32.PACK_AB R60, RZ, R61 ;  /* 0x0000003dff3c723e */ /* 0x000fe400000000ff */
[----:B------:R-:W-:Y:S02]  /*2140*/  F2FP.F16.F32.PACK_AB R61, RZ, R63 ;  /* 0x0000003fff3d723e */ /* 0x000fe400000000ff */
[----:B------:R-:W-:Y:S02]  /*2150*/  LOP3.LUT R7, R13, 0xff, RZ, 0xc0, !PT ;  /* 0x000000ff0d077812 */ /* 0x000fe400078ec0ff */
[----:B------:R-:W-:-:S02]  /*2160*/  SHF.R.U32.HI R63, RZ, 0x8, R13 ;  /* 0x00000008ff3f7819 */ /* 0x000fc4000001160d */
[----:B------:R-:W-:Y:S02]  /*2170*/  SHF.R.U32.HI R13, RZ, 0x10, R13 ;  /* 0x00000010ff0d7819 */ /* 0x000fe4000001160d */
[----:B------:R-:W-:Y:S02]  /*2180*/  F2FP.F16.F32.PACK_AB R54, RZ, R54 ;  /* 0x00000036ff36723e */ /* 0x000fe400000000ff */
[----:B------:R-:W-:Y:S02]  /*2190*/  F2FP.F16.F32.PACK_AB R65, RZ, R65 ;  /* 0x00000041ff41723e */ /* 0x000fe400000000ff */
[----:B------:R-:W-:Y:S01]  /*21a0*/  LOP3.LUT R13, R13, 0xff, RZ, 0xc0, !PT ;  /* 0x000000ff0d0d7812 */ /* 0x000fe200078ec0ff */
[----:B------:R-:W-:Y:S01]  /*21b0*/  FMUL.FTZ R62, R53, R78 ;  /* 0x0000004e353e7220 */ /* 0x000fe20000410000 */
[----:B------:R-:W-:Y:S01]  /*21c0*/  FMUL.FTZ R64, R52, R75 ;  /* 0x0000004b34407220 */ /* 0x000fe20000410000 */
[----:B------:R-:W-:Y:S02]  /*21d0*/  PRMT R54, R54, 0x5410, R65 ;  /* 0x0000541036367816 */ /* 0x000fe40000000041 */
[----:B------:R-:W-:-:S02]  /*21e0*/  IADD3 R13, PT, PT, R13, -0x80, RZ ;  /* 0xffffff800d0d7810 */ /* 0x000fc40007ffe0ff */
[----:B------:R-:W-:Y:S01]  /*21f0*/  F2FP.F16.F32.PACK_AB R62, RZ, R62 ;  /* 0x0000003eff3e723e */ /* 0x000fe200000000ff */
[----:B------:R-:W-:Y:S01]  /*2200*/  HADD2 R54, R54, R39 ;  /* 0x0000002736367230 */ /* 0x000fe20000000000 */
[----:B------:R-:W-:Y:S01]  /*2210*/  F2FP.F16.F32.PACK_AB R64, RZ, R64 ;  /* 0x00000040ff40723e */ /* 0x000fe200000000ff */
[----:B------:R1:W-:Y:S01]  /*2220*/  I2F.F16 R78, R13 ;  /* 0x0000000d004e7306 */ /* 0x0003e20000200c00 */
[----:B------:R-:W-:Y:S02]  /*2230*/  MOV R39, R40 ;  /* 0x0000002800277202 */ /* 0x000fe40000000f00 */
[----:B------:R-:W-:Y:S02]  /*2240*/  F2FP.F16.F32.PACK_AB R59, RZ, R59 ;  /* 0x0000003bff3b723e */ /* 0x000fe400000000ff */
[----:B------:R-:W-:Y:S02]  /*2250*/  SHF.R.U32.HI R40, RZ, 0x8, R14 ;  /* 0x00000008ff287819 */ /* 0x000fe4000001160e */
[----:B------:R-:W-:-:S02]  /*2260*/  PRMT R62, R62, 0x5410, R64 ;  /* 0x000054103e3e7816 */ /* 0x000fc40000000040 */
[----:B-1----:R-:W-:Y:S02]  /*2270*/  MOV R13, R37 ;  /* 0x00000025000d7202 */ /* 0x002fe40000000f00 */
[----:B------:R-:W-:Y:S02]  /*2280*/  SHF.R.U32.HI R37, RZ, 0x8, R15 ;  /* 0x00000008ff257819 */ /* 0x000fe4000001160f */
[----:B------:R-:W-:Y:S02]  /*2290*/  PRMT R12, R12, 0x5410, R61 ;  /* 0x000054100c0c7816 */ /* 0x000fe4000000003d */
[----:B------:R-:W-:Y:S02]  /*22a0*/  IADD3 R6, PT, PT, R6, -0x80, RZ ;  /* 0xffffff8006067810 */ /* 0x000fe40007ffe0ff */
[----:B------:R-:W-:Y:S02]  /*22b0*/  LEA.HI R55, R14, 0xffffff80, RZ, 0x8 ;  /* 0xffffff800e377811 */ /* 0x000fe400078f40ff */
[----:B------:R-:W-:-:S02]  /*22c0*/  IADD3 R7, PT, PT, R7, -0x80, RZ ;  /* 0xffffff8007077810 */ /* 0x000fc40007ffe0ff */
[----:B------:R-:W-:Y:S02]  /*22d0*/  PRMT R59, R59, 0x5410, R58 ;  /* 0x000054103b3b7816 */ /* 0x000fe4000000003a */
[----:B------:R-:W-:Y:S02]  /*22e0*/  LOP3.LUT R40, R40, 0xff, RZ, 0xc0, !PT ;  /* 0x000000ff28287812 */ /* 0x000fe400078ec0ff */
[----:B------:R-:W-:Y:S02]  /*22f0*/  LOP3.LUT R58, R37, 0xff, RZ, 0xc0, !PT ;  /* 0x000000ff253a7812 */ /* 0x000fe400078ec0ff */
[----:B------:R-:W-:Y:S02]  /*2300*/  SHF.R.U32.HI R14, RZ, 0x10, R14 ;  /* 0x00000010ff0e7819 */ /* 0x000fe4000001160e */
[----:B------:R-:W-:Y:S01]  /*2310*/  SHF.R.U32.HI R15, RZ, 0x10, R15 ;  /* 0x00000010ff0f7819 */ /* 0x000fe2000001160f */
[----:B------:R-:W-:Y:S01]  /*2320*/  HFMA2 R41, R62, 1, 1, R41 ;  /* 0x3c003c003e297831 */ /* 0x000fe20000000029 */
[----:B------:R-:W-:Y:S01]  /*2330*/  LOP3.LUT R63, R63, 0xff, RZ, 0xc0, !PT ;  /* 0x000000ff3f3f7812 */ /* 0x000fe200078ec0ff */
[----:B------:R-:W-:-:S02]  /*2340*/  HADD2 R36, R12, R36 ;  /* 0x000000240c247230 */ /* 0x000fc40000000000 */
[----:B------:R-:W-:Y:S01]  /*2350*/  IMAD.WIDE R28, R2, 0x4, R22 ;  /* 0x00000004021c7825 */ /* 0x000fe200078e0216 */
[----:B------:R-:W-:Y:S01]  /*2360*/  IADD3 R40, PT, PT, R40, -0x80, RZ ;  /* 0xffffff8028287810 */ /* 0x000fe20007ffe0ff */
[----:B------:R-:W1:Y:S01]  /*2370*/  I2F.F16 R6, R6 ;  /* 0x0000000600067306 */ /* 0x000e620000200c00 */
[----:B------:R-:W3:Y:S01]  /*2380*/  LDG.E.128.CONSTANT R20, desc[UR8][R22.64] ;  /* 0x0000000816147981 */ /* 0x000ee2000c1e9d00 */
[--C-:B0-----:R-:W-:Y:S01]  /*2390*/  HADD2.F32 R12, -RZ, R4.reuse.H0_H0 ;  /* 0x20000004ff0c7230 */ /* 0x101fe20000004100 */
[----:B------:R-:W-:Y:S01]  /*23a0*/  IADD3 R58, PT, PT, R58, -0x80, RZ ;  /* 0xffffff803a3a7810 */ /* 0x000fe20007ffe0ff */
[----:B------:R-:W-:Y:S01]  /*23b0*/  HADD2.F32 R62, -RZ, R4.H1_H1 ;  /* 0x30000004ff3e7230 */ /* 0x000fe20000004100 */
[----:B------:R-:W-:Y:S01]  /*23c0*/  LOP3.LUT R14, R14, 0xff, RZ, 0xc0, !PT ;  /* 0x000000ff0e0e7812 */ /* 0x000fe200078ec0ff */
[----:B------:R-:W-:Y:S01]  /*23d0*/  FMUL.FTZ R66, R53, R80 ;  /* 0x0000005035427220 */ /* 0x000fe20000410000 */
[----:B------:R-:W-:Y:S01]  /*23e0*/  LOP3.LUT R4, R15, 0xff, RZ, 0xc0, !PT ;  /* 0x000000ff0f047812 */ /* 0x000fe200078ec0ff */
[----:B------:R-:W0:Y:S01]  /*23f0*/  I2F.F16 R7, R7 ;  /* 0x0000000700077306 */ /* 0x000e220000200c00 */
[----:B------:R-:W-:Y:S01]  /*2400*/  IADD3 R63, PT, PT, R63, -0x80, RZ ;  /* 0xffffff803f3f7810 */ /* 0x000fe20007ffe0ff */
[----:B------:R-:W-:Y:S01]  /*2410*/  HFMA2 R39, R59, 1, 1, R39 ;  /* 0x3c003c003b277831 */ /* 0x000fe20000000027 */
[----:B------:R-:W-:-:S02]  /*2420*/  LOP3.LUT R69, R69, 0xff, RZ, 0xc0, !PT ;  /* 0x000000ff45457812 */ /* 0x000fc400078ec0ff */
[----:B------:R-:W-:-:S03]  /*2430*/  IADD3 R59, PT, PT, R4, -0x80, RZ ;  /* 0xffffff80043b7810 */ /* 0x000fc60007ffe0ff */
[----:B------:R-:W4:Y:S01]  /*2440*/  I2F.F16 R31, R31 ;  /* 0x0000001f001f7306 */ /* 0x000f220000200c00 */
[----:B------:R-:W-:Y:S02]  /*2450*/  F2FP.F16.F32.PACK_AB R66, RZ, R66 ;  /* 0x00000042ff42723e */ /* 0x000fe400000000ff */
[----:B------:R-:W-:-:S05]  /*2460*/  IADD3 R69, PT, PT, R69, -0x80, RZ ;  /* 0xffffff8045457810 */ /* 0x000fca0007ffe0ff */
[----:B------:R5:W-:Y:S01]  /*2470*/  I2F.F16 R70, R40 ;  /* 0x0000002800467306 */ /* 0x000be20000200c00 */
[----:B------:R-:W-:-:S07]  /*2480*/  PRMT R66, R66, 0x5410, R60 ;  /* 0x0000541042427816 */ /* 0x000fce000000003c */
[----:B------:R-:W4:Y:S01]  /*2490*/  I2F.F16 R75, R63 ;  /* 0x0000003f004b7306 */ /* 0x000f220000200c00 */
[----:B-----5:R-:W-:Y:S02]  /*24a0*/  IADD3 R40, PT, PT, R14, -0x80, RZ ;  /* 0xffffff800e287810 */ /* 0x020fe40007ffe0ff */
[----:B------:R-:W5:Y:S05]  /*24b0*/  LDS.64 R14, [UR5+0x90] ;  /* 0x00009005ff0e7984 */ /* 0x000f6a0008000a00 */
[----:B------:R-:W4:Y:S08]  /*24c0*/  I2F.F16 R73, R73 ;  /* 0x0000004900497306 */ /* 0x000f300000200c00 */
[----:B------:R-:W4:Y:S01]  /*24d0*/  I2F.F16 R58, R58 ;  /* 0x0000003a003a7306 */ /* 0x000f220000200c00 */
[----:B------:R-:W-:-:S02]  /*24e0*/  HFMA2 R37, R66, 1, 1, R13 ;  /* 0x3c003c0042257831 */ /* 0x000fc4000000000d */
[----:B-1----:R-:W-:-:S05]  /*24f0*/  HADD2.F32 R4, -RZ, R6.H0_H0 ;  /* 0x20000006ff047230 */ /* 0x002fca0000004100 */
[----:B------:R-:W1:Y:S01]  /*2500*/  I2F.F16 R77, R69 ;  /* 0x00000045004d7306 */ /* 0x000e620000200c00 */
[----:B------:R-:W-:-:S07]  /*2510*/  HADD2.F32 R13, -RZ, R5.H0_H0 ;  /* 0x20000005ff0d7230 */ /* 0x000fce0000004100 */
[----:B------:R-:W5:Y:S01]  /*2520*/  I2F.F16 R40, R40 ;  /* 0x0000002800287306 */ /* 0x000f620000200c00 */
[----:B------:R-:W-:-:S07]  /*2530*/  HADD2.F32 R61, -RZ, R5.H1_H1 ;  /* 0x30000005ff3d7230 */ /* 0x000fce0000004100 */
[----:B------:R-:W5:Y:S01]  /*2540*/  I2F.F16 R59, R59 ;  /* 0x0000003b003b7306 */ /* 0x000f620000200c00 */
[----:B0-----:R-:W-:Y:S02]  /*2550*/  HADD2.F32 R7, -RZ, R7.H0_H0 ;  /* 0x20000007ff077230 */ /* 0x001fe40000004100 */
[----:B------:R-:W-:Y:S02]  /*2560*/  HADD2.F32 R6, -RZ, R57.H0_H0 ;  /* 0x20000039ff067230 */ /* 0x000fe40000004100 */
[----:B----4-:R-:W-:Y:S02]  /*2570*/  HADD2.F32 R5, -RZ, R31.H0_H0 ;  /* 0x2000001fff057230 */ /* 0x010fe40000004100 */
[C---:B------:R-:W-:Y:S01]  /*2580*/  FFMA.FTZ R31, R12.reuse, R7, RZ ;  /* 0x000000070c1f7223 */ /* 0x040fe200000100ff */
[----:B------:R-:W-:Y:S02]  /*2590*/  HADD2.F32 R75, -RZ, R75.H0_H0 ;  /* 0x2000004bff4b7230 */ /* 0x000fe40000004100 */
[----:B------:R-:W-:Y:S01]  /*25a0*/  FFMA.FTZ R57, R12, R6, RZ ;  /* 0x000000060c397223 */ /* 0x000fe200000100ff */
[----:B------:R-:W-:-:S02]  /*25b0*/  HADD2.F32 R70, -RZ, R70.H0_H0 ;  /* 0x20000046ff467230 */ /* 0x000fc40000004100 */
[----:B------:R-:W-:Y:S01]  /*25c0*/  FFMA.FTZ R66, R12, R5, RZ ;  /* 0x000000050c427223 */ /* 0x000fe200000100ff */
[----:B------:R-:W-:Y:S02]  /*25d0*/  HADD2.F32 R73, -RZ, R73.H0_H0 ;  /* 0x20000049ff497230 */ /* 0x000fe40000004100 */
[----:B------:R-:W-:Y:S02]  /*25e0*/  HADD2.F32 R71, -RZ, R58.H0_H0 ;  /* 0x2000003aff477230 */ /* 0x000fe40000004100 */
[----:B------:R-:W-:Y:S01]  /*25f0*/  FFMA.FTZ R58, R4, R12, RZ ;  /* 0x0000000c043a7223 */ /* 0x000fe200000100ff */
[C---:B------:R-:W-:Y:S01]  /*2600*/  FFMA.FTZ R12, R62.reuse, R75, R31 ;  /* 0x0000004b3e0c7223 */ /* 0x040fe2000001001f */
[----:B------:R-:W-:Y:S01]  /*2610*/  FFMA.FTZ R64, R62, R70, R57 ;  /* 0x000000463e407223 */ /* 0x000fe20000010039 */
[----:B-1----:R-:W-:Y:S02]  /*2620*/  HADD2.F32 R77, -RZ, R77.H0_H0 ;  /* 0x2000004dff4d7230 */ /* 0x002fe40000004100 */
[----:B------:R-:W-:Y:S01]  /*2630*/  FFMA.FTZ R58, R73, R62, R58 ;  /* 0x0000003e493a7223 */ /* 0x000fe2000001003a */
[----:B------:R-:W-:-:S02]  /*2640*/  HADD2.F32 R78, -RZ, R78.H0_H0 ;  /* 0x2000004eff4e7230 */ /* 0x000fc40000004100 */
[----:B------:R-:W-:Y:S01]  /*2650*/  FFMA.FTZ R57, R62, R71, R66 ;  /* 0x000000473e397223 */ /* 0x000fe20000010042 */
[----:B-----5:R-:W-:Y:S02]  /*2660*/  HADD2.F32 R79, -RZ, R40.H0_H0 ;  /* 0x20000028ff4f7230 */ /* 0x020fe40000004100 */
[----:B------:R-:W-:Y:S01]  /*2670*/  HADD2.F32 R72, -RZ, R59.H0_H0 ;  /* 0x2000003bff487230 */ /* 0x000fe20000004100 */
[----:B------:R-:W0:Y:S01]  /*2680*/  I2F.F16 R55, R55 ;  /* 0x0000003700377306 */ /* 0x000e220000200c00 */
[----:B------:R-:W-:Y:S01]  /*2690*/  FFMA.FTZ R63, R77, R13, R58 ;  /* 0x0000000d4d3f7223 */ /* 0x000fe2000001003a */
[C---:B------:R-:W-:Y:S01]  /*26a0*/  FFMA.FTZ R66, R13.reuse, R78, R12 ;  /* 0x0000004e0d427223 */ /* 0x040fe2000001000c */
[C---:B------:R-:W-:Y:S01]  /*26b0*/  FFMA.FTZ R59, R13.reuse, R79, R64 ;  /* 0x0000004f0d3b7223 */ /* 0x040fe20000010040 */
[----:B------:R-:W-:Y:S02]  /*26c0*/  FFMA.FTZ R65, R13, R72, R57 ;  /* 0x000000480d417223 */ /* 0x000fe40000010039 */
[----:B------:R-:W1:Y:S02]  /*26d0*/  LDS.64 R12, [UR5+0x110] ;  /* 0x00011005ff0c7984 */ /* 0x000e640008000a00 */
[----:B------:R-:W4:Y:S01]  /*26e0*/  I2F.F16 R74, R74 ;  /* 0x0000004a004a7306 */ /* 0x000f220000200c00 */
[----:B------:R-:W-:-:S07]  /*26f0*/  LOP3.LUT R40, R8, 0xff, RZ, 0xc0, !PT ;  /* 0x000000ff08287812 */ /* 0x000fce00078ec0ff */
[----:B------:R-:W5:Y:S01]  /*2700*/  I2F.F16 R76, R76 ;  /* 0x0000004c004c7306 */ /* 0x000f620000200c00 */
[----:B------:R-:W-:Y:S01]  /*2710*/  IADD3 R64, PT, PT, R40, -0x80, RZ ;  /* 0xffffff8028407810 */ /* 0x000fe20007ffe0ff */
[----:B0-----:R-:W-:Y:S01]  /*2720*/  HADD2.F32 R40, -RZ, R55.H0_H0 ;  /* 0x20000037ff287230 */ /* 0x001fe20000004100 */
[----:B------:R-:W-:Y:S01]  /*2730*/  LOP3.LUT R57, R9, 0xff, RZ, 0xc0, !PT ;  /* 0x000000ff09397812 */ /* 0x000fe200078ec0ff */
[----:B------:R-:W-:Y:S01]  /*2740*/  HADD2.F32 R56, -RZ, R56.H0_H0 ;  /* 0x20000038ff387230 */ /* 0x000fe20000004100 */
[----:B------:R-:W-:Y:S02]  /*2750*/  F2FP.F16.F32.PACK_AB R67, RZ, R67 ;  /* 0x00000043ff43723e */ /* 0x000fe400000000ff */
[----:B------:R-:W-:Y:S01]  /*2760*/  F2FP.F16.F32.PACK_AB R68, RZ, R68 ;  /* 0x00000044ff44723e */ /* 0x000fe200000000ff */
[----:B----4-:R-:W-:Y:S02]  /*2770*/  HADD2.F32 R74, -RZ, R74.H0_H0 ;  /* 0x2000004aff4a7230 */ /* 0x010fe40000004100 */
[----:B------:R-:W-:Y:S01]  /*2780*/  FFMA.FTZ R62, R61, R40, R59 ;  /* 0x000000283d3e7223 */ /* 0x000fe2000001003b */
[----:B------:R-:W-:Y:S01]  /*2790*/  HADD2.F32 R59, -RZ, R14.H0_H0 ;  /* 0x2000000eff3b7230 */ /* 0x000fe20000004100 */
[----:B------:R-:W-:Y:S01]  /*27a0*/  IADD3 R57, PT, PT, R57, -0x80, RZ ;  /* 0xffffff8039397810 */ /* 0x000fe20007ffe0ff */
[----:B-----5:R-:W-:Y:S01]  /*27b0*/  HADD2.F32 R76, -RZ, R76.H0_H0 ;  /* 0x2000004cff4c7230 */ /* 0x020fe20000004100 */
[----:B------:R-:W-:Y:S01]  /*27c0*/  PRMT R67, R67, 0x5410, R68 ;  /* 0x0000541043437816 */ /* 0x000fe20000000044 */
[----:B------:R-:W-:Y:S01]  /*27d0*/  FFMA.FTZ R63, R74, R61, R63 ;  /* 0x0000003d4a3f7223 */ /* 0x000fe2000001003f */
[----:B------:R-:W-:-:S02]  /*27e0*/  HADD2.F32 R68, -RZ, R14.H1_H1 ;  /* 0x3000000eff447230 */ /* 0x000fc40000004100 */
[-C--:B------:R-:W-:Y:S01]  /*27f0*/  FFMA.FTZ R80, R4, R59.reuse, RZ ;  /* 0x0000003b04507223 */ /* 0x080fe200000100ff */
[C---:B------:R-:W-:Y:S01]  /*2800*/  FFMA.FTZ R66, R61.reuse, R76, R66 ;  /* 0x0000004c3d427223 */ /* 0x040fe20000010042 */
[----:B------:R-:W-:Y:S01]  /*2810*/  FFMA.FTZ R61, R61, R56, R65 ;  /* 0x000000383d3d7223 */ /* 0x000fe20000010041 */
[----:B------:R-:W-:Y:S01]  /*2820*/  LOP3.LUT R55, R10, 0xff, RZ, 0xc0, !PT ;  /* 0x000000ff0a377812 */ /* 0x000fe200078ec0ff */
[----:B------:R0:W-:Y:S01]  /*2830*/  I2F.F16 R65, R57 ;  /* 0x0000003900417306 */ /* 0x0001e20000200c00 */
[-C--:B------:R-:W-:Y:S01]  /*2840*/  FFMA.FTZ R82, R7, R59.reuse, RZ ;  /* 0x0000003b07527223 */ /* 0x080fe200000100ff */
[-C--:B------:R-:W-:Y:S01]  /*2850*/  FFMA.FTZ R84, R5, R59.reuse, RZ ;  /* 0x0000003b05547223 */ /* 0x080fe200000100ff */
[--C-:B------:R-:W-:Y:S02]  /*2860*/  HADD2.F32 R14, -RZ, R15.reuse.H0_H0 ;  /* 0x2000000fff0e7230 */ /* 0x100fe40000004100 */
[-C--:B------:R-:W-:Y:S01]  /*2870*/  FFMA.FTZ R80, R73, R68.reuse, R80 ;  /* 0x0000004449507223 */ /* 0x080fe20000010050 */
[----:B------:R-:W-:Y:S01]  /*2880*/  HADD2 R38, R67, R38 ;  /* 0x0000002643267230 */ /* 0x000fe20000000000 */
[----:B------:R-:W-:Y:S01]  /*2890*/  LOP3.LUT R58, R11, 0xff, RZ, 0xc0, !PT ;  /* 0x000000ff0b3a7812 */ /* 0x000fe200078ec0ff */
[----:B0-----:R-:W-:Y:S01]  /*28a0*/  FFMA.FTZ R57, R6, R59, RZ ;  /* 0x0000003b06397223 */ /* 0x001fe200000100ff */
[----:B------:R-:W-:Y:S01]  /*28b0*/  IADD3 R69, PT, PT, R55, -0x80, RZ ;  /* 0xffffff8037457810 */ /* 0x000fe20007ffe0ff */
[-C--:B------:R-:W-:Y:S01]  /*28c0*/  FFMA.FTZ R59, R75, R68.reuse, R82 ;  /* 0x000000444b3b7223 */ /* 0x080fe20000010052 */
[----:B------:R-:W-:Y:S01]  /*28d0*/  LEA.HI R30, R8, 0xffffff80, RZ, 0x8 ;  /* 0xffffff80081e7811 */ /* 0x000fe200078f40ff */
[-C--:B------:R-:W-:Y:S01]  /*28e0*/  FFMA.FTZ R82, R70, R68.reuse, R57 ;  /* 0x0000004446527223 */ /* 0x080fe20000010039 */
[----:B------:R-:W-:Y:S01]  /*28f0*/  SHF.R.U32.HI R55, RZ, 0x8, R8 ;  /* 0x00000008ff377819 */ /* 0x000fe20000011608 */
[----:B------:R-:W-:Y:S01]  /*2900*/  FFMA.FTZ R67, R71, R68, R84 ;  /* 0x0000004447437223 */ /* 0x000fe20000010054 */
[----:B------:R-:W-:Y:S01]  /*2910*/  HADD2.F32 R15, -RZ, R15.H1_H1 ;  /* 0x3000000fff0f7230 */ /* 0x000fe20000004100 */
[----:B------:R-:W-:Y:S01]  /*2920*/  SHF.R.U32.HI R8, RZ, 0x10, R8 ;  /* 0x00000010ff087819 */ /* 0x000fe20000011608 */
[-C--:B------:R-:W-:Y:S01]  /*2930*/  FFMA.FTZ R57, R77, R14.reuse, R80 ;  /* 0x0000000e4d397223 */ /* 0x080fe20000010050 */
[----:B------:R-:W-:Y:S01]  /*2940*/  IADD3 R58, PT, PT, R58, -0x80, RZ ;  /* 0xffffff803a3a7810 */ /* 0x000fe20007ffe0ff */
[-C--:B------:R-:W-:Y:S01]  /*2950*/  FFMA.FTZ R59, R78, R14.reuse, R59 ;  /* 0x0000000e4e3b7223 */ /* 0x080fe2000001003b */
[-C--:B------:R-:W-:Y:S01]  /*2960*/  FFMA.FTZ R83, R79, R14.reuse, R82 ;  /* 0x0000000e4f537223 */ /* 0x080fe20000010052 */
[----:B------:R-:W-:Y:S01]  /*2970*/  FFMA.FTZ R85, R72, R14, R67 ;  /* 0x0000000e48557223 */ /* 0x000fe20000010043 */
[----:B------:R-:W-:Y:S01]  /*2980*/  LOP3.LUT R81, R8, 0xff, RZ, 0xc0, !PT ;  /* 0x000000ff08517812 */ /* 0x000fe200078ec0ff */
[-C--:B------:R-:W-:Y:S01]  /*2990*/  FFMA.FTZ R8, R74, R15.reuse, R57 ;  /* 0x0000000f4a087223 */ /* 0x080fe20000010039 */
[----:B------:R0:W-:Y:S01]  /*29a0*/  I2F.F16 R68, R58 ;  /* 0x0000003a00447306 */ /* 0x0001e20000200c00 */
[-C--:B------:R-:W-:Y:S01]  /*29b0*/  FFMA.FTZ R57, R76, R15.reuse, R59 ;  /* 0x0000000f4c397223 */ /* 0x080fe2000001003b */
[-C--:B------:R-:W-:Y:S01]  /*29c0*/  FFMA.FTZ R59, R56, R15.reuse, R85 ;  /* 0x0000000f383b7223 */ /* 0x080fe20000010055 */
[----:B-1----:R-:W-:Y:S01]  /*29d0*/  HADD2.F32 R80, -RZ, R12.H0_H0 ;  /* 0x2000000cff507230 */ /* 0x002fe20000004100 */
[----:B------:R-:W-:Y:S01]  /*29e0*/  SHF.R.U32.HI R82, RZ, 0x8, R9 ;  /* 0x00000008ff527819 */ /* 0x000fe20000011609 */
[----:B0-----:R-:W-:-:S02]  /*29f0*/  FFMA.FTZ R58, R40, R15, R83 ;  /* 0x0000000f283a7223 */ /* 0x001fc40000010053 */
[----:B------:R-:W0:Y:S01]  /*2a00*/  LDS.64 R14, [UR5+0x18] ;  /* 0x00001805ff0e7984 */ /* 0x000e220008000a00 */
[----:B------:R-:W-:Y:S01]  /*2a10*/  LOP3.LUT R85, R82, 0xff, RZ, 0xc0, !PT ;  /* 0x000000ff52557812 */ /* 0x000fe200078ec0ff */
[-C--:B------:R-:W-:Y:S01]  /*2a20*/  FFMA.FTZ R84, R4, R80.reuse, RZ ;  /* 0x0000005004547223 */ /* 0x080fe200000100ff */
[----:B------:R-:W-:Y:S02]  /*2a30*/  LOP3.LUT R55, R55, 0xff, RZ, 0xc0, !PT ;  /* 0x000000ff37377812 */ /* 0x000fe400078ec0ff */
[----:B------:R-:W-:Y:S02]  /*2a40*/  SHF.R.U32.HI R4, RZ, 0x10, R9 ;  /* 0x00000010ff047819 */ /* 0x000fe40000011609 */
[----:B------:R-:W-:Y:S01]  /*2a50*/  IADD3 R83, PT, PT, R81, -0x80, RZ ;  /* 0xffffff8051537810 */ /* 0x000fe20007ffe0ff */
[-C--:B------:R-:W-:Y:S01]  /*2a60*/  FFMA.FTZ R81, R6, R80.reuse, RZ ;  /* 0x0000005006517223 */ /* 0x080fe200000100ff */
[-C--:B------:R-:W-:Y:S01]  /*2a70*/  FFMA.FTZ R82, R7, R80.reuse, RZ ;  /* 0x0000005007527223 */ /* 0x080fe200000100ff */
[----:B------:R-:W-:Y:S01]  /*2a80*/  IADD3 R6, PT, PT, R85, -0x80, RZ ;  /* 0xffffff8055067810 */ /* 0x000fe20007ffe0ff */
[----:B------:R-:W-:Y:S01]  /*2a90*/  FFMA.FTZ R80, R5, R80, RZ ;  /* 0x0000005005507223 */ /* 0x000fe200000100ff */
[----:B------:R-:W-:-:S02]  /*2aa0*/  LEA.HI R60, R9, 0xffffff80, RZ, 0x8 ;  /* 0xffffff80093c7811 */ /* 0x000fc400078f40ff */
[----:B------:R-:W-:Y:S02]  /*2ab0*/  IADD3 R55, PT, PT, R55, -0x80, RZ ;  /* 0xffffff8037377810 */ /* 0x000fe40007ffe0ff */
[----:B------:R-:W-:Y:S01]  /*2ac0*/  LOP3.LUT R85, R4, 0xff, RZ, 0xc0, !PT ;  /* 0x000000ff04557812 */ /* 0x000fe200078ec0ff */
[----:B------:R-:W-:Y:S01]  /*2ad0*/  HADD2.F32 R12, -RZ, R12.H1_H1 ;  /* 0x3000000cff0c7230 */ /* 0x000fe20000004100 */
[----:B------:R-:W-:Y:S02]  /*2ae0*/  @!P0 IADD3 R9, PT, PT, R32, 0x1, RZ ;  /* 0x0000000120098810 */ /* 0x000fe40007ffe0ff */
[----:B------:R-:W-:Y:S02]  /*2af0*/  @!P0 MOV R4, R44 ;  /* 0x0000002c00048202 */ /* 0x000fe40000000f00 */
[----:B------:R-:W-:Y:S01]  /*2b00*/  @!P0 MOV R5, R43 ;  /* 0x0000002b00058202 */ /* 0x000fe20000000f00 */
[----:B------:R1:W-:Y:S01]  /*2b10*/  I2F.F16 R67, R55 ;  /* 0x0000003700437306 */ /* 0x0003e20000200c00 */
[----:B------:R-:W-:Y:S01]  /*2b20*/  @!P0 MOV R32, R9 ;  /* 0x0000000900208202 */ /* 0x000fe20000000f00 */
[----:B------:R-:W-:-:S02]  /*2b30*/  HADD2.F32 R9, -RZ, R13.H0_H0 ;  /* 0x2000000dff097230 */ /* 0x000fc40000004100 */
[-C--:B------:R-:W-:Y:S01]  /*2b40*/  FFMA.FTZ R75, R75, R12.reuse, R82 ;  /* 0x0000000c4b4b7223 */ /* 0x080fe20000010052 */
[----:B------:R-:W-:Y:S01]  /*2b50*/  SHF.R.U32.HI R82, RZ, 0x8, R11 ;  /* 0x00000008ff527819 */ /* 0x000fe2000001160b */
[----:B-1----:R1:W4:Y:S02]  /*2b60*/  @!P0 LDG.E.U16.CONSTANT R55, desc[UR8][R4.64] ;  /* 0x0000000804378981 */ /* 0x002324000c1e9500 */
[----:B------:R5:W-:Y:S01]  /*2b70*/  I2F.F16 R7, R83 ;  /* 0x0000005300077306 */ /* 0x000be20000200c00 */
[----:B------:R-:W-:Y:S01]  /*2b80*/  LOP3.LUT R82, R82, 0xff, RZ, 0xc0, !PT ;  /* 0x000000ff52527812 */ /* 0x000fe200078ec0ff */
[----:B-1----:R-:W-:Y:S01]  /*2b90*/  FFMA.FTZ R4, R70, R12, R81 ;  /* 0x0000000c46047223 */ /* 0x002fe20000010051 */
[----:B-----5:R-:W-:-:S05]  /*2ba0*/  SHF.R.U32.HI R83, RZ, 0x8, R10 ;  /* 0x00000008ff537819 */ /* 0x020fca000001160a */
[----:B------:R-:W1:Y:S01]  /*2bb0*/  I2F.F16 R64, R64 ;  /* 0x0000004000407306 */ /* 0x000e620000200c00 */
[----:B------:R-:W-:Y:S01]  /*2bc0*/  FFMA.FTZ R79, R79, R9, R4 ;  /* 0x000000094f4f7223 */ /* 0x000fe20000010004 */
[----:B------:R-:W-:Y:S02]  /*2bd0*/  SHF.R.U32.HI R4, RZ, 0x10, R11 ;  /* 0x00000010ff047819 */ /* 0x000fe4000001160b */
[----:B------:R-:W-:Y:S02]  /*2be0*/  LOP3.LUT R83, R83, 0xff, RZ, 0xc0, !PT ;  /* 0x000000ff53537812 */ /* 0x000fe400078ec0ff */
[----:B------:R-:W-:Y:S02]  /*2bf0*/  LEA.HI R31, R10, 0xffffff80, RZ, 0x8 ;  /* 0xffffff800a1f7811 */ /* 0x000fe400078f40ff */
[----:B------:R-:W5:Y:S01]  /*2c00*/  I2F.F16 R69, R69 ;  /* 0x0000004500457306 */ /* 0x000f620000200c00 */
[----:B------:R-:W-:Y:S02]  /*2c10*/  SHF.R.U32.HI R10, RZ, 0x10, R10 ;  /* 0x00000010ff0a7819 */ /* 0x000fe4000001160a */
[----:B------:R-:W-:Y:S01]  /*2c20*/  LOP3.LUT R4, R4, 0xff, RZ, 0xc0, !PT ;  /* 0x000000ff04047812 */ /* 0x000fe200078ec0ff */
[----:B------:R-:W-:Y:S01]  /*2c30*/  FFMA.FTZ R84, R73, R12, R84 ;  /* 0x0000000c49547223 */ /* 0x000fe20000010054 */
[----:B------:R-:W-:-:S02]  /*2c40*/  IADD3 R83, PT, PT, R83, -0x80, RZ ;  /* 0xffffff8053537810 */ /* 0x000fc40007ffe0ff */
[----:B------:R-:W-:Y:S01]  /*2c50*/  IADD3 R82, PT, PT, R82, -0x80, RZ ;  /* 0xffffff8052527810 */ /* 0x000fe20007ffe0ff */
[----:B------:R-:W-:Y:S01]  /*2c60*/  I2F.F16 R6, R6 ;  /* 0x0000000600067306 */ /* 0x000fe20000200c00 */
[----:B------:R-:W-:Y:S01]  /*2c70*/  IADD3 R85, PT, PT, R85, -0x80, RZ ;  /* 0xffffff8055557810 */ /* 0x000fe20007ffe0ff */
[----:B------:R-:W-:Y:S01]  /*2c80*/  FFMA.FTZ R71, R71, R12, R80 ;  /* 0x0000000c47477223 */ /* 0x000fe20000010050 */
[-C--:B------:R-:W-:Y:S01]  /*2c90*/  FFMA.FTZ R5, R78, R9.reuse, R75 ;  /* 0x000000094e057223 */ /* 0x080fe2000001004b */
[----:B------:R-:W-:Y:S02]  /*2ca0*/  LOP3.LUT R10, R10, 0xff, RZ, 0xc0, !PT ;  /* 0x000000ff0a0a7812 */ /* 0x000fe400078ec0ff */
[----:B------:R-:W-:Y:S01]  /*2cb0*/  IADD3 R80, PT, PT, R4, -0x80, RZ ;  /* 0xffffff8004507810 */ /* 0x000fe20007ffe0ff */
[----:B------:R-:W-:Y:S01]  /*2cc0*/  HADD2.F32 R13, -RZ, R13.H1_H1 ;  /* 0x3000000dff0d7230 */ /* 0x000fe20000004100 */
[----:B------:R-:W2:Y:S01]  /*2cd0*/  I2F.F16 R70, R83 ;  /* 0x0000005300467306 */ /* 0x000ea20000200c00 */
[----:B------:R-:W-:Y:S01]  /*2ce0*/  FFMA.FTZ R77, R77, R9, R84 ;  /* 0x000000094d4d7223 */ /* 0x000fe20000010054 */
[----:B------:R-:W-:-:S06]  /*2cf0*/  IADD3 R10, PT, PT, R10, -0x80, RZ ;  /* 0xffffff800a0a7810 */ /* 0x000fcc0007ffe0ff */
[----:B------:R2:W3:Y:S01]  /*2d00*/  I2F.F16 R75, R82 ;  /* 0x00000052004b7306 */ /* 0x0004e20000200c00 */
[-C--:B------:R-:W-:Y:S01]  /*2d10*/  FFMA.FTZ R74, R74, R13.reuse, R77 ;  /* 0x0000000d4a4a7223 */ /* 0x080fe2000001004d */
[----:B------:R-:W-:Y:S01]  /*2d20*/  FFMA.FTZ R76, R76, R13, R5 ;  /* 0x0000000d4c4c7223 */ /* 0x000fe20000010005 */
[----:B------:R-:W-:-:S05]  /*2d30*/  LEA.HI R78, R11, 0xffffff80, RZ, 0x8 ;  /* 0xffffff800b4e7811 */ /* 0x000fca00078f40ff */
[----:B------:R-:W3:Y:S01]  /*2d40*/  I2F.F16 R73, R85 ;  /* 0x0000005500497306 */ /* 0x000ee20000200c00 */
[----:B0-----:R-:W-:Y:S02]  /*2d50*/  HADD2.F32 R5, -RZ, R14.H0_H0 ;  /* 0x2000000eff057230 */ /* 0x001fe40000004100 */
[----:B-1----:R-:W-:Y:S02]  /*2d60*/  HADD2.F32 R11, -RZ, R64.H0_H0 ;  /* 0x20000040ff0b7230 */ /* 0x002fe40000004100 */
[----:B------:R-:W-:-:S03]  /*2d70*/  HADD2.F32 R65, -RZ, R65.H0_H0 ;  /* 0x20000041ff417230 */ /* 0x000fc60000004100 */
[----:B------:R-:W0:Y:S01]  /*2d80*/  I2F.F16 R80, R80 ;  /* 0x0000005000507306 */ /* 0x000e220000200c00 */
[----:B-----5:R-:W-:Y:S02]  /*2d90*/  HADD2.F32 R69, -RZ, R69.H0_H0 ;  /* 0x20000045ff457230 */ /* 0x020fe40000004100 */
[----:B--2---:R-:W-:Y:S01]  /*2da0*/  FFMA.FTZ R82, R11, R5, R63 ;  /* 0x000000050b527223 */ /* 0x004fe2000001003f */
[----:B------:R-:W-:-:S04]  /*2db0*/  HADD2.F32 R68, -RZ, R68.H0_H0 ;  /* 0x20000044ff447230 */ /* 0x000fc80000004100 */
[----:B------:R-:W-:Y:S01]  /*2dc0*/  I2F.F16 R30, R30 ;  /* 0x0000001e001e7306 */ /* 0x000fe20000200c00 */
[----:B------:R-:W-:Y:S02]  /*2dd0*/  HADD2.F32 R14, -RZ, R14.H1_H1 ;  /* 0x3000000eff0e7230 */ /* 0x000fe40000004100 */
[----:B------:R-:W-:-:S05]  /*2de0*/  FFMA.FTZ R63, R5, R65, R66 ;  /* 0x00000041053f7223 */ /* 0x000fca0000010042 */
[----:B------:R-:W-:Y:S01]  /*2df0*/  I2F.F16 R60, R60 ;  /* 0x0000003c003c7306 */ /* 0x000fe20000200c00 */
[----:B------:R-:W-:-:S07]  /*2e00*/  FFMA.FTZ R9, R72, R9, R71 ;  /* 0x0000000948097223 */ /* 0x000fce0000010047 */
[----:B------:R1:W2:Y:S01]  /*2e10*/  I2F.F16 R77, R10 ;  /* 0x0000000a004d7306 */ /* 0x0002a20000200c00 */
[C---:B------:R-:W-:Y:S01]  /*2e20*/  FFMA.FTZ R84, R5.reuse, R69, R62 ;  /* 0x0000004505547223 */ /* 0x040fe2000001003e */
[----:B------:R-:W-:Y:S02]  /*2e30*/  HADD2.F32 R67, -RZ, R67.H0_H0 ;  /* 0x20000043ff437230 */ /* 0x000fe40000004100 */
[----:B------:R-:W-:Y:S01]  /*2e40*/  FFMA.FTZ R81, R5, R68, R61 ;  /* 0x0000004405517223 */ /* 0x000fe2000001003d */
[----:B------:R-:W-:Y:S01]  /*2e50*/  HADD2.F32 R71, -RZ, R70.H0_H0 ;  /* 0x20000046ff477230 */ /* 0x000fe20000004100 */
[----:B------:R-:W5:Y:S02]  /*2e60*/  LDS.64 R4, [UR5+0x98] ;  /* 0x00009805ff047984 */ /* 0x000f640008000a00 */
[----:B------:R-:W2:Y:S01]  /*2e70*/  I2F.F16 R31, R31 ;  /* 0x0000001f001f7306 */ /* 0x000ea20000200c00 */
[----:B-1----:R-:W-:Y:S02]  /*2e80*/  HADD2.F32 R10, -RZ, R6.H0_H0 ;  /* 0x20000006ff0a7230 */ /* 0x002fe40000004100 */
[----:B---3--:R-:W-:-:S02]  /*2e90*/  HADD2.F32 R62, -RZ, R75.H0_H0 ;  /* 0x2000004bff3e7230 */ /* 0x008fc40000004100 */
[----:B------:R-:W-:-:S03]  /*2ea0*/  HADD2.F32 R72, -RZ, R15.H0_H0 ;  /* 0x2000000fff487230 */ /* 0x000fc60000004100 */
[----:B------:R-:W1:Y:S01]  /*2eb0*/  I2F.F16 R66, R78 ;  /* 0x0000004e00427306 */ /* 0x000e620000200c00 */
[----:B------:R-:W-:Y:S02]  /*2ec0*/  HADD2.F32 R73, -RZ, R73.H0_H0 ;  /* 0x20000049ff497230 */ /* 0x000fe40000004100 */
[C---:B------:R-:W-:Y:S01]  /*2ed0*/  FFMA.FTZ R63, R14.reuse, R10, R63 ;  /* 0x0000000a0e3f7223 */ /* 0x040fe2000001003f */
[----:B------:R-:W-:Y:S02]  /*2ee0*/  HADD2.F32 R12, -RZ, R7.H0_H0 ;  /* 0x20000007ff0c7230 */ /* 0x000fe40000004100 */
[----:B------:R-:W-:Y:S01]  /*2ef0*/  FFMA.FTZ R7, R67, R14, R82 ;  /* 0x0000000e43077223 */ /* 0x000fe20000010052 */
[----:B0-----:R-:W-:Y:S02]  /*2f00*/  HADD2.F32 R61, -RZ, R80.H0_H0 ;  /* 0x20000050ff3d7230 */ /* 0x001fe40000004100 */
[C---:B------:R-:W-:Y:S01]  /*2f10*/  FFMA.FTZ R75, R14.reuse, R71, R84 ;  /* 0x000000470e4b7223 */ /* 0x040fe20000010054 */
[----:B------:R-:W-:Y:S01]  /*2f20*/  FFMA.FTZ R70, R14, R62, R81 ;  /* 0x0000003e0e467223 */ /* 0x000fe20000010051 */
[----:B------:R-:W-:Y:S01]  /*2f30*/  FFMA.FTZ R14, R72, R73, R63 ;  /* 0x00000049480e7223 */ /* 0x000fe2000001003f */
[----:B------:R-:W-:-:S02]  /*2f40*/  HADD2.F32 R15, -RZ, R15.H1_H1 ;  /* 0x3000000fff0f7230 */ /* 0x000fc40000004100 */
[----:B------:R-:W-:Y:S01]  /*2f50*/  FFMA.FTZ R6, R12, R72, R7 ;  /* 0x000000480c067223 */ /* 0x000fe20000010007 */
[----:B--2---:R-:W-:Y:S02]  /*2f60*/  HADD2.F32 R64, -RZ, R77.H0_H0 ;  /* 0x2000004dff407230 */ /* 0x004fe40000004100 */
[----:B------:R-:W-:Y:S02]  /*2f70*/  HADD2.F32 R63, -RZ, R30.H0_H0 ;  /* 0x2000001eff3f7230 */ /* 0x000fe40000004100 */
[----:B------:R-:W-:Y:S02]  /*2f80*/  HADD2.F32 R60, -RZ, R60.H0_H0 ;  /* 0x2000003cff3c7230 */ /* 0x000fe40000004100 */
[C---:B------:R-:W-:Y:S01]  /*2f90*/  FFMA.FTZ R77, R72.reuse, R61, R70 ;  /* 0x0000003d484d7223 */ /* 0x040fe20000010046 */
[----:B------:R-:W-:Y:S02]  /*2fa0*/  HADD2.F32 R70, -RZ, R31.H0_H0 ;  /* 0x2000001fff467230 */ /* 0x000fe40000004100 */
[----:B------:R-:W-:Y:S01]  /*2fb0*/  FFMA.FTZ R75, R72, R64, R75 ;  /* 0x00000040484b7223 */ /* 0x000fe2000001004b */
[----:B------:R-:W-:Y:S01]  /*2fc0*/  FFMA.FTZ R6, R63, R15, R6 ;  /* 0x0000000f3f067223 */ /* 0x000fe20000010006 */
[----:B------:R-:W-:Y:S01]  /*2fd0*/  FFMA.FTZ R7, R15, R60, R14 ;  /* 0x0000003c0f077223 */ /* 0x000fe2000001000e */
[----:B-1----:R-:W-:-:S02]  /*2fe0*/  HADD2.F32 R66, -RZ, R66.H0_H0 ;  /* 0x20000042ff427230 */ /* 0x002fc40000004100 */
[----:B------:R-:W-:Y:S01]  /*2ff0*/  FFMA.FTZ R72, R15, R70, R75 ;  /* 0x000000460f487223 */ /* 0x000fe2000001004b */
[----:B------:R-:W-:-:S04]  /*3000*/  IMAD.WIDE R26, R2, 0x4, R28 ;  /* 0x00000004021a7825 */ /* 0x000fc800078e021c */
[----:B------:R-:W-:Y:S01]  /*3010*/  FMUL.FTZ R6, R53, R6 ;  /* 0x0000000635067220 */ /* 0x000fe20000410000 */
[----:B------:R-:W-:Y:S01]  /*3020*/  FMUL.FTZ R7, R52, R7 ;  /* 0x0000000734077220 */ /* 0x000fe20000410000 */
[----:B------:R-:W2:Y:S01]  /*3030*/  LDG.E.128.CONSTANT R28, desc[UR8][R28.64] ;  /* 0x000000081c1c7981 */ /* 0x000ea2000c1e9d00 */
[----:B------:R-:W-:Y:S01]  /*3040*/  FFMA.FTZ R77, R15, R66, R77 ;  /* 0x000000420f4d7223 */ /* 0x000fe2000001004d */
[----:B------:R-:W-:Y:S01]  /*3050*/  FMUL.FTZ R15, R51, R72 ;  /* 0x00000048330f7220 */ /* 0x000fe20000410000 */
[----:B------:R-:W-:Y:S02]  /*3060*/  F2FP.F16.F32.PACK_AB R72, RZ, R6 ;  /* 0x00000006ff48723e */ /* 0x000fe400000000ff */
[----:B------:R-:W-:Y:S02]  /*3070*/  F2FP.F16.F32.PACK_AB R75, RZ, R7 ;  /* 0x00000007ff4b723e */ /* 0x000fe400000000ff */
[----:B------:R-:W0:Y:S01]  /*3080*/  LDS.64 R6, [UR5+0x118] ;  /* 0x00011805ff067984 */ /* 0x000e220008000a00 */
[----:B------:R-:W-:Y:S01]  /*3090*/  FMUL.FTZ R78, R50, R77 ;  /* 0x0000004d324e7220 */ /* 0x000fe20000410000 */
[----:B------:R-:W-:-:S04]  /*30a0*/  F2FP.F16.F32.PACK_AB R77, RZ, R15 ;  /* 0x0000000fff4d723e */ /* 0x000fc800000000ff */
[----:B------:R-:W-:Y:S01]  /*30b0*/  F2FP.F16.F32.PACK_AB R78, RZ, R78 ;  /* 0x0000004eff4e723e */ /* 0x000fe200000000ff */
[----:B------:R-:W-:Y:S01]  /*30c0*/  FFMA.FTZ R9, R56, R13, R9 ;  /* 0x0000000d38097223 */ /* 0x000fe20000010009 */
[C---:B------:R-:W-:Y:S02]  /*30d0*/  LEA.HI R80, R16.reuse, 0xffffff80, RZ, 0x8 ;  /* 0xffffff8010507811 */ /* 0x040fe400078f40ff */
[----:B------:R-:W-:Y:S01]  /*30e0*/  PRMT R77, R77, 0x5410, R78 ;  /* 0x000054104d4d7816 */ /* 0x000fe2000000004e */
[----:B-----5:R-:W-:Y:S01]  /*30f0*/  HADD2.F32 R56, -RZ, R4.H0_H0 ;  /* 0x20000004ff387230 */ /* 0x020fe20000004100 */
[----:B------:R-:W-:Y:S01]  /*3100*/  LOP3.LUT R78, R16, 0xff, RZ, 0xc0, !PT ;  /* 0x000000ff104e7812 */ /* 0x000fe200078ec0ff */
[----:B------:R1:W-:Y:S02]  /*3110*/  I2F.F16 R14, R80 ;  /* 0x00000050000e7306 */ /* 0x0003e40000200c00 */
[----:B------:R-:W-:Y:S02]  /*3120*/  HADD2 R54, R77, R54 ;  /* 0x000000364d367230 */ /* 0x000fe40000000000 */
[----:B------:R-:W-:-:S02]  /*3130*/  HADD2.F32 R77, -RZ, R4.H1_H1 ;  /* 0x30000004ff4d7230 */ /* 0x000fc40000004100 */
[-C--:B------:R-:W-:Y:S01]  /*3140*/  FFMA.FTZ R8, R11, R56.reuse, R8 ;  /* 0x000000380b087223 */ /* 0x080fe20000010008 */
[-C--:B------:R-:W-:Y:S01]  /*3150*/  FFMA.FTZ R57, R65, R56.reuse, R57 ;  /* 0x0000003841397223 */ /* 0x080fe20000010039 */
[--C-:B------:R-:W-:Y:S01]  /*3160*/  HADD2.F32 R4, -RZ, R5.reuse.H0_H0 ;  /* 0x20000005ff047230 */ /* 0x100fe20000004100 */
[----:B-1----:R-:W-:Y:S01]  /*3170*/  PRMT R80, R72, 0x5410, R75 ;  /* 0x0000541048507816 */ /* 0x002fe2000000004b */
[----:B------:R-:W-:Y:S01]  /*3180*/  FFMA.FTZ R72, R40, R13, R79 ;  /* 0x0000000d28487223 */ /* 0x000fe2000001004f */
[----:B------:R-:W-:Y:S01]  /*3190*/  IADD3 R79, PT, PT, R78, -0x80, RZ ;  /* 0xffffff804e4f7810 */ /* 0x000fe20007ffe0ff */
        /* <DEDUP_REMOVED lines=8> */
[----:B------:R-:W-:-:S03]  /*3220*/  FFMA.FTZ R5, R73, R4, R8 ;  /* 0x0000000449057223 */ /* 0x000fc60000010008 */
[----:B------:R-:W-:Y:S01]  /*3230*/  FFMA.FTZ R77, R61, R4, R56 ;  /* 0x000000043d4d7223 */ /* 0x000fe20000010038 */
[--C-:B0-----:R-:W-:Y:S02]  /*3240*/  HADD2.F32 R8, -RZ, R6.reuse.H0_H0 ;  /* 0x20000006ff087230 */ /* 0x101fe40000004100 */
[----:B------:R-:W-:-:S03]  /*3250*/  HADD2.F32 R56, -RZ, R6.H1_H1 ;  /* 0x30000006ff387230 */ /* 0x000fc60000004100 */
[-C--:B------:R-:W-:Y:S01]  /*3260*/  FFMA.FTZ R65, R65, R8.reuse, R76 ;  /* 0x0000000841417223 */ /* 0x080fe2000001004c */
[-C--:B------:R-:W-:Y:S01]  /*3270*/  FFMA.FTZ R72, R69, R8.reuse, R72 ;  /* 0x0000000845487223 */ /* 0x080fe20000010048 */
[-C--:B------:R-:W-:Y:S01]  /*3280*/  FFMA.FTZ R69, R68, R8.reuse, R9 ;  /* 0x0000000844457223 */ /* 0x080fe20000010009 */
[----:B------:R-:W-:Y:S01]  /*3290*/  FFMA.FTZ R74, R11, R8, R74 ;  /* 0x000000080b4a7223 */ /* 0x000fe2000001004a */
[----:B------:R-:W-:Y:S02]  /*32a0*/  FFMA.FTZ R68, R10, R56, R65 ;  /* 0x000000380a447223 */ /* 0x000fe40000010041 */
[----:B------:R0:W3:Y:S01]  /*32b0*/  LDG.E.128.CONSTANT R8, desc[UR8][R26.64] ;  /* 0x000000081a087981 */ /* 0x0000e2000c1e9d00 */
[----:B------:R-:W-:-:S04]  /*32c0*/  FFMA.FTZ R59, R64, R4, R57 ;  /* 0x00000004403b7223 */ /* 0x000fc80000010039 */
[-C--:B------:R-:W-:Y:S01]  /*32d0*/  FFMA.FTZ R4, R70, R75.reuse, R59 ;  /* 0x0000004b46047223 */ /* 0x080fe2000001003b */
[-C--:B------:R-:W-:Y:S01]  /*32e0*/  FFMA.FTZ R59, R66, R75.reuse, R77 ;  /* 0x0000004b423b7223 */ /* 0x080fe2000001004d */
[--C-:B------:R-:W-:Y:S02]  /*32f0*/  HADD2.F32 R77, -RZ, R7.reuse.H0_H0 ;  /* 0x20000007ff4d7230 */ /* 0x100fe40000004100 */
[-C--:B------:R-:W-:Y:S01]  /*3300*/  FFMA.FTZ R78, R63, R75.reuse, R78 ;  /* 0x0000004b3f4e7223 */ /* 0x080fe2000001004e */
[----:B------:R-:W-:Y:S01]  /*3310*/  FFMA.FTZ R5, R60, R75, R5 ;  /* 0x0000004b3c057223 */ /* 0x000fe20000010005 */
[----:B------:R-:W-:Y:S02]  /*3320*/  HADD2.F32 R75, -RZ, R7.H1_H1 ;  /* 0x30000007ff4b7230 */ /* 0x000fe40000004100 */
[----:B------:R-:W-:Y:S01]  /*3330*/  FFMA.FTZ R73, R73, R77, R68 ;  /* 0x0000004d49497223 */ /* 0x000fe20000010044 */
[----:B------:R-:W-:Y:S01]  /*3340*/  FFMA.FTZ R62, R62, R56, R69 ;  /* 0x000000383e3e7223 */ /* 0x000fe20000010045 */
[----:B------:R-:W-:-:S04]  /*3350*/  IMAD.WIDE R46, R2, 0x4, R26 ;  /* 0x00000004022e7825 */ /* 0x000fc800078e021a */
[----:B------:R-:W-:Y:S01]  /*3360*/  FFMA.FTZ R71, R71, R56, R72 ;  /* 0x0000003847477223 */ /* 0x000fe20000010048 */
[----:B0-----:R-:W-:Y:S01]  /*3370*/  FFMA.FTZ R27, R60, R75, R73 ;  /* 0x0000004b3c1b7223 */ /* 0x001fe20000010049 */
[----:B------:R-:W-:Y:S01]  /*3380*/  SHF.R.U32.HI R60, RZ, 0x10, R16 ;  /* 0x00000010ff3c7819 */ /* 0x000fe20000011610 */
[-C--:B------:R-:W-:Y:S01]  /*3390*/  FFMA.FTZ R61, R61, R77.reuse, R62 ;  /* 0x0000004d3d3d7223 */ /* 0x080fe2000001003e */
[----:B------:R-:W-:Y:S01]  /*33a0*/  SHF.R.U32.HI R62, RZ, 0x8, R16 ;  /* 0x00000008ff3e7819 */ /* 0x000fe20000011610 */
[----:B------:R-:W-:Y:S01]  /*33b0*/  FMUL.FTZ R16, R51, R4 ;  /* 0x0000000433107220 */ /* 0x000fe20000410000 */
[----:B------:R-:W-:Y:S01]  /*33c0*/  FFMA.FTZ R71, R64, R77, R71 ;  /* 0x0000004d40477223 */ /* 0x000fe20000010047 */
[----:B------:R-:W-:Y:S01]  /*33d0*/  FMUL.FTZ R5, R52, R5 ;  /* 0x0000000534057220 */ /* 0x000fe20000410000 */
[----:B------:R-:W-:Y:S01]  /*33e0*/  LOP3.LUT R4, R60, 0xff, RZ, 0xc0, !PT ;  /* 0x000000ff3c047812 */ /* 0x000fe200078ec0ff */
[----:B------:R-:W-:Y:S01]  /*33f0*/  FFMA.FTZ R67, R67, R56, R74 ;  /* 0x0000003843437223 */ /* 0x000fe2000001004a */
[----:B------:R-:W-:-:S02]  /*3400*/  FFMA.FTZ R70, R70, R75, R71 ;  /* 0x0000004b46467223 */ /* 0x000fc40000010047 */
[----:B------:R-:W-:Y:S02]  /*3410*/  F2FP.F16.F32.PACK_AB R60, RZ, R5 ;  /* 0x00000005ff3c723e */ /* 0x000fe400000000ff */
[----:B------:R-:W-:Y:S02]  /*3420*/  IADD3 R71, PT, PT, R4, -0x80, RZ ;  /* 0xffffff8004477810 */ /* 0x000fe40007ffe0ff */
[----:B------:R-:W0:Y:S01]  /*3430*/  LDS.64 R4, [UR5+0x20] ;  /* 0x00002005ff047984 */ /* 0x000e220008000a00 */
[----:B------:R-:W-:-:S04]  /*3440*/  FFMA.FTZ R12, R12, R77, R67 ;  /* 0x0000004d0c0c7223 */ /* 0x000fc80000010043 */
[-C--:B------:R-:W-:Y:S01]  /*3450*/  FFMA.FTZ R12, R63, R75.reuse, R12 ;  /* 0x0000004b3f0c7223 */ /* 0x080fe2000001000c */
[----:B------:R-:W-:Y:S01]  /*3460*/  FFMA.FTZ R75, R66, R75, R61 ;  /* 0x0000004b424b7223 */ /* 0x000fe2000001003d */
[----:B------:R-:W-:Y:S01]  /*3470*/  SHF.R.U32.HI R61, RZ, 0x8, R17 ;  /* 0x00000008ff3d7819 */ /* 0x000fe20000011611 */
[----:B------:R-:W-:-:S03]  /*3480*/  FMUL.FTZ R78, R53, R78 ;  /* 0x0000004e354e7220 */ /* 0x000fc60000410000 */
[----:B------:R-:W-:Y:S02]  /*3490*/  LOP3.LUT R61, R61, 0xff, RZ, 0xc0, !PT ;  /* 0x000000ff3d3d7812 */ /* 0x000fe400078ec0ff */
[----:B------:R-:W-:Y:S02]  /*34a0*/  LEA.HI R81, R17, 0xffffff80, RZ, 0x8 ;  /* 0xffffff8011517811 */ /* 0x000fe400078f40ff */
[----:B------:R-:W-:Y:S02]  /*34b0*/  IADD3 R61, PT, PT, R61, -0x80, RZ ;  /* 0xffffff803d3d7810 */ /* 0x000fe40007ffe0ff */
[----:B------:R-:W-:Y:S01]  /*34c0*/  F2FP.F16.F32.PACK_AB R78, RZ, R78 ;  /* 0x0000004eff4e723e */ /* 0x000fe200000000ff */
[----:B------:R-:W-:Y:S01]  /*34d0*/  HFMA2 R41, R80, 1, 1, R41 ;  /* 0x3c003c0050297831 */ /* 0x000fe20000000029 */
[----:B------:R1:W-:Y:S01]  /*34e0*/  I2F.F16 R15, R81 ;  /* 0x00000051000f7306 */ /* 0x0003e20000200c00 */
[----:B------:R-:W-:Y:S01]  /*34f0*/  LOP3.LUT R80, R17, 0xff, RZ, 0xc0, !PT ;  /* 0x000000ff11507812 */ /* 0x000fe200078ec0ff */
[----:B------:R-:W-:Y:S01]  /*3500*/  FMUL.FTZ R59, R50, R59 ;  /* 0x0000003b323b7220 */ /* 0x000fe20000410000 */
[----:B------:R-:W-:-:S02]  /*3510*/  LOP3.LUT R7, R18, 0xff, RZ, 0xc0, !PT ;  /* 0x000000ff12077812 */ /* 0x000fc400078ec0ff */
[----:B------:R-:W-:Y:S02]  /*3520*/  SHF.R.U32.HI R17, RZ, 0x10, R17 ;  /* 0x00000010ff117819 */ /* 0x000fe40000011611 */
[----:B------:R-:W-:Y:S01]  /*3530*/  PRMT R78, R78, 0x5410, R60 ;  /* 0x000054104e4e7816 */ /* 0x000fe2000000003c */
[----:B------:R5:W-:Y:S01]  /*3540*/  I2F.F16 R65, R61 ;  /* 0x0000003d00417306 */ /* 0x000be20000200c00 */
[----:B-1----:R-:W-:Y:S02]  /*3550*/  LOP3.LUT R81, R19, 0xff, RZ, 0xc0, !PT ;  /* 0x000000ff13517812 */ /* 0x002fe400078ec0ff */
[----:B------:R-:W-:Y:S01]  /*3560*/  SHF.R.U32.HI R60, RZ, 0x8, R18 ;  /* 0x00000008ff3c7819 */ /* 0x000fe20000011612 */
[----:B------:R-:W-:Y:S01]  /*3570*/  FMUL.FTZ R12, R53, R12 ;  /* 0x0000000c350c7220 */ /* 0x000fe20000410000 */
[----:B------:R-:W-:Y:S01]  /*3580*/  IADD3 R7, PT, PT, R7, -0x80, RZ ;  /* 0xffffff8007077810 */ /* 0x000fe20007ffe0ff */
[----:B------:R-:W-:Y:S01]  /*3590*/  FMUL.FTZ R27, R52, R27 ;  /* 0x0000001b341b7220 */ /* 0x000fe20000410000 */
[----:B-----5:R-:W-:-:S02]  /*35a0*/  SHF.R.U32.HI R61, RZ, 0x8, R19 ;  /* 0x00000008ff3d7819 */ /* 0x020fc40000011613 */
[----:B------:R-:W-:Y:S02]  /*35b0*/  IADD3 R6, PT, PT, R81, -0x80, RZ ;  /* 0xffffff8051067810 */ /* 0x000fe40007ffe0ff */
[----:B------:R-:W-:Y:S02]  /*35c0*/  F2FP.F16.F32.PACK_AB R16, RZ, R16 ;  /* 0x00000010ff10723e */ /* 0x000fe400000000ff */
[----:B------:R-:W-:Y:S02]  /*35d0*/  F2FP.F16.F32.PACK_AB R59, RZ, R59 ;  /* 0x0000003bff3b723e */ /* 0x000fe400000000ff */
[----:B------:R-:W-:Y:S02]  /*35e0*/  LOP3.LUT R17, R17, 0xff, RZ, 0xc0, !PT ;  /* 0x000000ff11117812 */ /* 0x000fe400078ec0ff */
[----:B------:R-:W-:Y:S02]  /*35f0*/  LOP3.LUT R61, R61, 0xff, RZ, 0xc0, !PT ;  /* 0x000000ff3d3d7812 */ /* 0x000fe400078ec0ff */
[----:B------:R-:W-:-:S02]  /*3600*/  IADD3 R80, PT, PT, R80, -0x80, RZ ;  /* 0xffffff8050507810 */ /* 0x000fc40007ffe0ff */
[----:B------:R-:W-:Y:S02]  /*3610*/  LOP3.LUT R62, R62, 0xff, RZ, 0xc0, !PT ;  /* 0x000000ff3e3e7812 */ /* 0x000fe400078ec0ff */
[----:B------:R-:W-:Y:S01]  /*3620*/  LOP3.LUT R60, R60, 0xff, RZ, 0xc0, !PT ;  /* 0x000000ff3c3c7812 */ /* 0x000fe200078ec0ff */
[----:B------:R-:W1:Y:S01]  /*3630*/  I2F.F16 R58, R79 ;  /* 0x0000004f003a7306 */ /* 0x000e620000200c00 */
[----:B------:R-:W-:Y:S02]  /*3640*/  F2FP.F16.F32.PACK_AB R12, RZ, R12 ;  /* 0x0000000cff0c723e */ /* 0x000fe400000000ff */
[----:B------:R-:W-:Y:S02]  /*3650*/  IADD3 R17, PT, PT, R17, -0x80, RZ ;  /* 0xffffff8011117810 */ /* 0x000fe40007ffe0ff */
[----:B------:R-:W-:Y:S02]  /*3660*/  F2FP.F16.F32.PACK_AB R27, RZ, R27 ;  /* 0x0000001bff1b723e */ /* 0x000fe400000000ff */
[----:B------:R-:W-:Y:S01]  /*3670*/  PRMT R16, R16, 0x5410, R59 ;  /* 0x0000541010107816 */ /* 0x000fe2000000003b */
[----:B------:R-:W5:Y:S01]  /*3680*/  I2F.F16 R57, R80 ;  /* 0x0000005000397306 */ /* 0x000f620000200c00 */
[----:B------:R-:W-:-:S02]  /*3690*/  IADD3 R61, PT, PT, R61, -0x80, RZ ;  /* 0xffffff803d3d7810 */ /* 0x000fc40007ffe0ff */
[----:B------:R-:W-:Y:S02]  /*36a0*/  IADD3 R62, PT, PT, R62, -0x80, RZ ;  /* 0xffffff803e3e7810 */ /* 0x000fe40007ffe0ff */
[----:B------:R-:W-:-:S03]  /*36b0*/  IADD3 R60, PT, PT, R60, -0x80, RZ ;  /* 0xffffff803c3c7810 */ /* 0x000fc60007ffe0ff */
[----:B------:R-:W4:Y:S01]  /*36c0*/  I2F.F16 R7, R7 ;  /* 0x0000000700077306 */ /* 0x000f220000200c00 */
[----:B------:R-:W-:Y:S01]  /*36d0*/  PRMT R12, R12, 0x5410, R27 ;  /* 0x000054100c0c7816 */ /* 0x000fe2000000001b */
[----:B------:R-:W-:Y:S01]  /*36e0*/  HADD2 R38, R16, R38 ;  /* 0x0000002610267230 */ /* 0x000fe20000000000 */
[----:B------:R-:W-:-:S05]  /*36f0*/  LEA.HI R82, R18, 0xffffff80, RZ, 0x8 ;  /* 0xffffff8012527811 */ /* 0x000fca00078f40ff */
[----:B------:R-:W4:Y:S01]  /*3700*/  I2F.F16 R6, R6 ;  /* 0x0000000600067306 */ /* 0x000f220000200c00 */
[----:B------:R-:W-:Y:S02]  /*3710*/  LEA.HI R40, R19, 0xffffff80, RZ, 0x8 ;  /* 0xffffff8013287811 */ /* 0x000fe400078f40ff */
[----:B------:R-:W-:Y:S02]  /*3720*/  SHF.R.U32.HI R18, RZ, 0x10, R18 ;  /* 0x00000010ff127819 */ /* 0x000fe40000011612 */
[----:B------:R-:W-:-:S03]  /*3730*/  SHF.R.U32.HI R19, RZ, 0x10, R19 ;  /* 0x00000010ff137819 */ /* 0x000fc60000011613 */
[----:B------:R-:W4:Y:S01]  /*3740*/  I2F.F16 R63, R62 ;  /* 0x0000003e003f7306 */ /* 0x000f220000200c00 */
[----:B------:R-:W-:Y:S01]  /*3750*/  HFMA2 R37, R12, 1, 1, R37 ;  /* 0x3c003c000c257831 */ /* 0x000fe20000000025 */
[----:B------:R-:W-:Y:S01]  /*3760*/  LOP3.LUT R18, R18, 0xff, RZ, 0xc0, !PT ;  /* 0x000000ff12127812 */ /* 0x000fe200078ec0ff */
[----:B0-----:R-:W-:-:S05]  /*3770*/  HADD2.F32 R12, -RZ, R4.H0_H0 ;  /* 0x20000004ff0c7230 */ /* 0x001fca0000004100 */
[----:B------:R0:W-:Y:S08]  /*3780*/  I2F.F16 R73, R17 ;  /* 0x0000001100497306 */ /* 0x0001f00000200c00 */
[----:B------:R1:W4:Y:S01]  /*3790*/  I2F.F16 R66, R60 ;  /* 0x0000003c00427306 */ /* 0x0003220000200c00 */
[----:B0-----:R-:W0:Y:S07]  /*37a0*/  LDS.64 R16, [UR5+0xa0] ;  /* 0x0000a005ff107984 */ /* 0x001e2e0008000a00 */
[----:B------:R-:W4:Y:S01]  /*37b0*/  I2F.F16 R61, R61 ;  /* 0x0000003d003d7306 */ /* 0x000f220000200c00 */
[----:B-1----:R-:W-:Y:S01]  /*37c0*/  HADD2.F32 R60, -RZ, R4.H1_H1 ;  /* 0x30000004ff3c7230 */ /* 0x002fe20000004100 */
[----:B------:R-:W-:Y:S01]  /*37d0*/  LOP3.LUT R4, R19, 0xff, RZ, 0xc0, !PT ;  /* 0x000000ff13047812 */ /* 0x000fe200078ec0ff */
[--C-:B------:R-:W-:Y:S01]  /*37e0*/  HADD2.F32 R19, -RZ, R5.reuse.H1_H1 ;  /* 0x30000005ff137230 */ /* 0x100fe20000004100 */
[----:B------:R-:W-:Y:S01]  /*37f0*/  IADD3 R27, PT, PT, R18, -0x80, RZ ;  /* 0xffffff80121b7810 */ /* 0x000fe20007ffe0ff */
[----:B------:R-:W-:Y:S01]  /*3800*/  HADD2.F32 R18, -RZ, R5.H0_H0 ;  /* 0x20000005ff127230 */ /* 0x000fe20000004100 */
[----:B------:R-:W-:Y:S01]  /*3810*/  IADD3 R59, PT, PT, R4, -0x80, RZ ;  /* 0xffffff80043b7810 */ /* 0x000fe20007ffe0ff */
[----:B------:R-:W-:Y:S01]  /*3820*/  HADD2.F32 R4, -RZ, R58.H0_H0 ;  /* 0x2000003aff047230 */ /* 0x000fe20000004100 */
[----:B------:R-:W1:Y:S01]  /*3830*/  I2F.F16 R13, R82 ;  /* 0x00000052000d7306 */ /* 0x000e620000200c00 */
[----:B-----5:R-:W-:-:S02]  /*3840*/  HADD2.F32 R5, -RZ, R57.H0_H0 ;  /* 0x20000039ff057230 */ /* 0x020fc40000004100 */
[----:B----4-:R-:W-:Y:S02]  /*3850*/  HADD2.F32 R7, -RZ, R7.H0_H0 ;  /* 0x20000007ff077230 */ /* 0x010fe40000004100 */
[----:B------:R-:W-:Y:S02]  /*3860*/  HADD2.F32 R6, -RZ, R6.H0_H0 ;  /* 0x20000006ff067230 */ /* 0x000fe40000004100 */
[----:B------:R-:W-:Y:S01]  /*3870*/  FFMA.FTZ R58, R4, R12, RZ ;  /* 0x0000000c043a7223 */ /* 0x000fe200000100ff */
[----:B------:R-:W-:Y:S01]  /*3880*/  HADD2.F32 R63, -RZ, R63.H0_H0 ;  /* 0x2000003fff3f7230 */ /* 0x000fe20000004100 */
[----:B------:R-:W4:Y:S01]  /*3890*/  I2F.F16 R71, R71 ;  /* 0x0000004700477306 */ /* 0x000f220000200c00 */
[----:B------:R-:W-:Y:S02]  /*38a0*/  HADD2.F32 R65, -RZ, R65.H0_H0 ;  /* 0x20000041ff417230 */ /* 0x000fe40000004100 */
[----:B------:R-:W-:Y:S01]  /*38b0*/  FFMA.FTZ R57, R12, R5, RZ ;  /* 0x000000050c397223 */ /* 0x000fe200000100ff */
[----:B------:R-:W-:-:S02]  /*38c0*/  HADD2.F32 R66, -RZ, R66.H0_H0 ;  /* 0x20000042ff427230 */ /* 0x000fc40000004100 */
[C---:B------:R-:W-:Y:S01]  /*38d0*/  FFMA.FTZ R69, R12.reuse, R7, RZ ;  /* 0x000000070c457223 */ /* 0x040fe200000100ff */
[----:B------:R-:W-:Y:S02]  /*38e0*/  HADD2.F32 R67, -RZ, R61.H0_H0 ;  /* 0x2000003dff437230 */ /* 0x000fe40000004100 */
[----:B------:R-:W-:Y:S01]  /*38f0*/  FFMA.FTZ R12, R12, R6, RZ ;  /* 0x000000060c0c7223 */ /* 0x000fe200000100ff */
[----:B------:R-:W5:Y:S01]  /*3900*/  I2F.F16 R27, R27 ;  /* 0x0000001b001b7306 */ /* 0x000f620000200c00 */
[----:B------:R-:W-:Y:S01]  /*3910*/  FFMA.FTZ R58, R63, R60, R58 ;  /* 0x0000003c3f3a7223 */ /* 0x000fe2000001003a */
[C---:B------:R-:W-:Y:S01]  /*3920*/  FFMA.FTZ R61, R60.reuse, R65, R57 ;  /* 0x000000413c3d7223 */ /* 0x040fe20000010039 */
[C---:B------:R-:W-:Y:S01]  /*3930*/  FFMA.FTZ R62, R60.reuse, R66, R69 ;  /* 0x000000423c3e7223 */ /* 0x040fe20000010045 */
[----:B------:R-:W-:-:S04]  /*3940*/  FFMA.FTZ R60, R60, R67, R12 ;  /* 0x000000433c3c7223 */ /* 0x000fc8000001000c */
[----:B------:R-:W0:Y:S01]  /*3950*/  I2F.F16 R59, R59 ;  /* 0x0000003b003b7306 */ /* 0x000e220000200c00 */
[----:B------:R-:W-:Y:S01]  /*3960*/  LOP3.LUT R12, R20, 0xff, RZ, 0xc0, !PT ;  /* 0x000000ff140c7812 */ /* 0x000fe200078ec0ff */
[----:B------:R-:W-:Y:S01]  /*3970*/  FMUL.FTZ R70, R51, R70 ;  /* 0x0000004633467220 */ /* 0x000fe20000410000 */
[----:B------:R-:W-:Y:S01]  /*3980*/  FMUL.FTZ R75, R50, R75 ;  /* 0x0000004b324b7220 */ /* 0x000fe20000410000 */
[----:B-1----:R-:W-:Y:S01]  /*3990*/  HADD2.F32 R74, -RZ, R13.H0_H0 ;  /* 0x2000000dff4a7230 */ /* 0x002fe20000004100 */
[----:B------:R-:W-:Y:S01]  /*39a0*/  IADD3 R68, PT, PT, R12, -0x80, RZ ;  /* 0xffffff800c447810 */ /* 0x000fe20007ffe0ff */
[----:B----4-:R-:W-:Y:S01]  /*39b0*/  HADD2.F32 R71, -RZ, R71.H0_H0 ;  /* 0x20000047ff477230 */ /* 0x010fe20000004100 */
[----:B------:R-:W-:Y:S01]  /*39c0*/  F2FP.F16.F32.PACK_AB R70, RZ, R70 ;  /* 0x00000046ff46723e */ /* 0x000fe200000000ff */
[----:B------:R-:W1:Y:S01]  /*39d0*/  LDS.64 R12, [UR5+0x120] ;  /* 0x00012005ff0c7984 */ /* 0x000e620008000a00 */
[----:B------:R-:W-:Y:S01]  /*39e0*/  F2FP.F16.F32.PACK_AB R75, RZ, R75 ;  /* 0x0000004bff4b723e */ /* 0x000fe200000000ff */
[----:B------:R-:W4:Y:S01]  /*39f0*/  I2F.F16 R40, R40 ;  /* 0x0000002800287306 */ /* 0x000f220000200c00 */
[----:B------:R-:W-:-:S02]  /*3a00*/  HADD2.F32 R73, -RZ, R73.H0_H0 ;  /* 0x20000049ff497230 */ /* 0x000fc40000004100 */
[----:B-----5:R-:W-:Y:S01]  /*3a10*/  HADD2.F32 R77, -RZ, R27.H0_H0 ;  /* 0x2000001bff4d7230 */ /* 0x020fe20000004100 */
[----:B------:R-:W-:Y:S01]  /*3a20*/  PRMT R70, R70, 0x5410, R75 ;  /* 0x0000541046467816 */ /* 0x000fe2000000004b */
[----:B0-----:R-:W-:Y:S02]  /*3a30*/  HADD2.F32 R75, -RZ, R59.H0_H0 ;  /* 0x2000003bff4b7230 */ /* 0x001fe40000004100 */
[----:B------:R-:W-:Y:S01]  /*3a40*/  FFMA.FTZ R59, R71, R18, R58 ;  /* 0x00000012473b7223 */ /* 0x000fe2000001003a */
[C---:B------:R-:W-:Y:S01]  /*3a50*/  FFMA.FTZ R58, R18.reuse, R73, R61 ;  /* 0x00000049123a7223 */ /* 0x040fe2000001003d */
[C---:B------:R-:W-:Y:S01]  /*3a60*/  FFMA.FTZ R61, R18.reuse, R77, R62 ;  /* 0x0000004d123d7223 */ /* 0x040fe2000001003e */
[----:B------:R-:W-:Y:S01]  /*3a70*/  FFMA.FTZ R69, R18, R75, R60 ;  /* 0x0000004b12457223 */ /* 0x000fe2000001003c */
[----:B------:R-:W-:Y:S02]  /*3a80*/  LEA.HI R64, R21, 0xffffff80, RZ, 0x8 ;  /* 0xffffff8015407811 */ /* 0x000fe400078f40ff */
[----:B------:R-:W-:Y:S01]  /*3a90*/  FFMA.FTZ R60, R19, R74, R61 ;  /* 0x0000004a133c7223 */ /* 0x000fe2000001003d */
[----:B------:R-:W-:-:S02]  /*3aa0*/  HADD2.F32 R61, -RZ, R16.H0_H0 ;  /* 0x20000010ff3d7230 */ /* 0x000fc40000004100 */
[----:B------:R-:W-:Y:S01]  /*3ab0*/  HFMA2 R39, R78, 1, 1, R39 ;  /* 0x3c003c004e277831 */ /* 0x000fe20000000027 */
[----:B------:R-:W-:Y:S01]  /*3ac0*/  LEA.HI R57, R22, 0xffffff80, RZ, 0x8 ;  /* 0xffffff8016397811 */ /* 0x000fe200078f40ff */
[----:B------:R-:W-:Y:S01]  /*3ad0*/  HADD2.F32 R78, -RZ, R14.H0_H0 ;  /* 0x2000000eff4e7230 */ /* 0x000fe20000004100 */
[----:B------:R-:W-:Y:S01]  /*3ae0*/  LOP3.LUT R18, R21, 0xff, RZ, 0xc0, !PT ;  /* 0x000000ff15127812 */ /* 0x000fe200078ec0ff */
[----:B------:R-:W-:Y:S01]  /*3af0*/  HADD2.F32 R76, -RZ, R15.H0_H0 ;  /* 0x2000000fff4c7230 */ /* 0x000fe20000004100 */
[----:B------:R0:W-:Y:S01]  /*3b00*/  I2F.F16 R26, R64 ;  /* 0x00000040001a7306 */ /* 0x0001e20000200c00 */
[----:B----4-:R-:W-:Y:S01]  /*3b10*/  HADD2.F32 R40, -RZ, R40.H0_H0 ;  /* 0x20000028ff287230 */ /* 0x010fe20000004100 */
[----:B------:R-:W-:Y:S01]  /*3b20*/  SHF.R.U32.HI R15, RZ, 0x8, R20 ;  /* 0x00000008ff0f7819 */ /* 0x000fe20000011614 */
[----:B------:R-:W-:Y:S02]  /*3b30*/  HADD2.F32 R62, -RZ, R16.H1_H1 ;  /* 0x30000010ff3e7230 */ /* 0x000fe40000004100 */
[----:B------:R-:W-:Y:S01]  /*3b40*/  HADD2 R36, R70, R36 ;  /* 0x0000002446247230 */ /* 0x000fe20000000000 */
[----:B------:R-:W-:Y:S01]  /*3b50*/  IADD3 R18, PT, PT, R18, -0x80, RZ ;  /* 0xffffff8012127810 */ /* 0x000fe20007ffe0ff */
[-C--:B------:R-:W-:Y:S01]  /*3b60*/  FFMA.FTZ R70, R5, R61.reuse, RZ ;  /* 0x0000003d05467223 */ /* 0x080fe200000100ff */
[-C--:B------:R-:W-:Y:S01]  /*3b70*/  FFMA.FTZ R79, R7, R61.reuse, RZ ;  /* 0x0000003d074f7223 */ /* 0x080fe200000100ff */
[----:B------:R4:W-:Y:S01]  /*3b80*/  I2F.F16 R27, R57 ;  /* 0x00000039001b7306 */ /* 0x0009e20000200c00 */
[-C--:B0-----:R-:W-:Y:S01]  /*3b90*/  FFMA.FTZ R64, R4, R61.reuse, RZ ;  /* 0x0000003d04407223 */ /* 0x081fe200000100ff */
[----:B------:R-:W-:Y:S01]  /*3ba0*/  FFMA.FTZ R82, R6, R61, RZ ;  /* 0x0000003d06527223 */ /* 0x000fe200000100ff */
[--C-:B------:R-:W-:Y:S01]  /*3bb0*/  HADD2.F32 R14, -RZ, R17.reuse.H0_H0 ;  /* 0x20000011ff0e7230 */ /* 0x100fe20000004100 */
[----:B------:R-:W-:Y:S01]  /*3bc0*/  LOP3.LUT R15, R15, 0xff, RZ, 0xc0, !PT ;  /* 0x000000ff0f0f7812 */ /* 0x000fe200078ec0ff */
[----:B------:R-:W-:Y:S01]  /*3bd0*/  FFMA.FTZ R64, R63, R62, R64 ;  /* 0x0000003e3f407223 */ /* 0x000fe20000010040 */
[----:B------:R-:W-:Y:S01]  /*3be0*/  LOP3.LUT R16, R22, 0xff, RZ, 0xc0, !PT ;  /* 0x000000ff16107812 */ /* 0x000fe200078ec0ff */
[----:B----4-:R-:W-:Y:S01]  /*3bf0*/  FFMA.FTZ R57, R78, R19, R59 ;  /* 0x000000134e397223 */ /* 0x010fe2000001003b */
[C---:B------:R-:W-:Y:S01]  /*3c00*/  FFMA.FTZ R59, R19.reuse, R76, R58 ;  /* 0x0000004c133b7223 */ /* 0x040fe2000001003a */
[----:B------:R-:W-:Y:S01]  /*3c10*/  FFMA.FTZ R58, R19, R40, R69 ;  /* 0x00000028133a7223 */ /* 0x000fe20000010045 */
[-C--:B------:R-:W-:Y:S01]  /*3c20*/  FFMA.FTZ R80, R66, R62.reuse, R79 ;  /* 0x0000003e42507223 */ /* 0x080fe2000001004f */
[----:B------:R0:W-:Y:S01]  /*3c30*/  I2F.F16 R69, R18 ;  /* 0x0000001200457306 */ /* 0x0001e20000200c00 */
[-C--:B------:R-:W-:Y:S01]  /*3c40*/  FFMA.FTZ R82, R67, R62.reuse, R82 ;  /* 0x0000003e43527223 */ /* 0x080fe20000010052 */
[----:B------:R-:W-:Y:S01]  /*3c50*/  HADD2.F32 R19, -RZ, R17.H1_H1 ;  /* 0x30000011ff137230 */ /* 0x000fe20000004100 */
[----:B------:R-:W-:Y:S01]  /*3c60*/  IADD3 R16, PT, PT, R16, -0x80, RZ ;  /* 0xffffff8010107810 */ /* 0x000fe20007ffe0ff */
[----:B0-----:R-:W-:Y:S01]  /*3c70*/  FFMA.FTZ R18, R65, R62, R70 ;  /* 0x0000003e41127223 */ /* 0x001fe20000010046 */
[----:B------:R-:W-:Y:S01]  /*3c80*/  IADD3 R62, PT, PT, R15, -0x80, RZ ;  /* 0xffffff800f3e7810 */ /* 0x000fe20007ffe0ff */
[----:B------:R-:W-:-:S02]  /*3c90*/  FFMA.FTZ R15, R71, R14, R64 ;  /* 0x0000000e470f7223 */ /* 0x000fc40000010040 */
[----:B------:R0:W-:Y:S01]  /*3ca0*/  I2F.F16 R72, R16 ;  /* 0x0000001000487306 */ /* 0x0001e20000200c00 */
[-C--:B------:R-:W-:Y:S01]  /*3cb0*/  FFMA.FTZ R79, R73, R14.reuse, R18 ;  /* 0x0000000e494f7223 */ /* 0x080fe20000010012 */
[-C--:B------:R-:W-:Y:S01]  /*3cc0*/  FFMA.FTZ R81, R77, R14.reuse, R80 ;  /* 0x0000000e4d517223 */ /* 0x080fe20000010050 */
[----:B------:R-:W-:Y:S01]  /*3cd0*/  FFMA.FTZ R83, R75, R14, R82 ;  /* 0x0000000e4b537223 */ /* 0x000fe20000010052 */
[----:B------:R-:W-:Y:S01]  /*3ce0*/  LEA.HI R56, R20, 0xffffff80, RZ, 0x8 ;  /* 0xffffff8014387811 */ /* 0x000fe200078f40ff */
[----:B0-----:R-:W-:Y:S02]  /*3cf0*/  FFMA.FTZ R16, R78, R19, R15 ;  /* 0x000000134e107223 */ /* 0x001fe4000001000f */
[----:B------:R-:W0:Y:S01]  /*3d00*/  LDS.64 R14, [UR5+0x28] ;  /* 0x00002805ff0e7984 */ /* 0x000e220008000a00 */
[----:B------:R-:W-:Y:S01]  /*3d10*/  SHF.R.U32.HI R20, RZ, 0x10, R20 ;  /* 0x00000010ff147819 */ /* 0x000fe20000011614 */
[----:B-1----:R-:W-:Y:S01]  /*3d20*/  HADD2.F32 R80, -RZ, R12.H0_H0 ;  /* 0x2000000cff507230 */ /* 0x002fe20000004100 */
[----:B------:R-:W-:-:S02]  /*3d30*/  LOP3.LUT R17, R23, 0xff, RZ, 0xc0, !PT ;  /* 0x000000ff17117812 */ /* 0x000fc400078ec0ff */
[----:B------:R-:W-:Y:S02]  /*3d40*/  LOP3.LUT R20, R20, 0xff, RZ, 0xc0, !PT ;  /* 0x000000ff14147812 */ /* 0x000fe400078ec0ff */
[----:B------:R-:W-:Y:S02]  /*3d50*/  IADD3 R17, PT, PT, R17, -0x80, RZ ;  /* 0xffffff8011117810 */ /* 0x000fe40007ffe0ff */
[----:B------:R-:W-:Y:S01]  /*3d60*/  IADD3 R61, PT, PT, R20, -0x80, RZ ;  /* 0xffffff80143d7810 */ /* 0x000fe20007ffe0ff */
[----:B------:R-:W-:Y:S02]  /*3d70*/  HADD2.F32 R20, -RZ, R12.H1_H1 ;  /* 0x3000000cff147230 */ /* 0x000fe40000004100 */
[-C--:B------:R-:W-:Y:S01]  /*3d80*/  FFMA.FTZ R4, R4, R80.reuse, RZ ;  /* 0x0000005004047223 */ /* 0x080fe200000100ff */
[----:B------:R1:W-:Y:S01]  /*3d90*/  I2F.F16 R70, R17 ;  /* 0x0000001100467306 */ /* 0x0003e20000200c00 */
[-C--:B------:R-:W-:Y:S01]  /*3da0*/  FFMA.FTZ R82, R5, R80.reuse, RZ ;  /* 0x0000005005527223 */ /* 0x080fe200000100ff */
[-C--:B------:R-:W-:Y:S01]  /*3db0*/  FFMA.FTZ R5, R7, R80.reuse, RZ ;  /* 0x0000005007057223 */ /* 0x080fe200000100ff */
[----:B------:R-:W-:Y:S01]  /*3dc0*/  FFMA.FTZ R84, R6, R80, RZ ;  /* 0x0000005006547223 */ /* 0x000fe200000100ff */
[----:B------:R-:W-:Y:S01]  /*3dd0*/  FFMA.FTZ R80, R63, R20, R4 ;  /* 0x000000143f507223 */ /* 0x000fe20000010004 */
[----:B------:R-:W-:-:S02]  /*3de0*/  SHF.R.U32.HI R64, RZ, 0x8, R21 ;  /* 0x00000008ff407819 */ /* 0x000fc40000011615 */
[----:B------:R-:W-:Y:S01]  /*3df0*/  SHF.R.U32.HI R4, RZ, 0x8, R23 ;  /* 0x00000008ff047819 */ /* 0x000fe20000011617 */
[----:B-1----:R-:W-:Y:S01]  /*3e00*/  FFMA.FTZ R17, R76, R19, R79 ;  /* 0x000000134c117223 */ /* 0x002fe2000001004f */
[----:B------:R-:W-:Y:S02]  /*3e10*/  SHF.R.U32.HI R79, RZ, 0x8, R22 ;  /* 0x00000008ff4f7819 */ /* 0x000fe40000011616 */
[----:B------:R-:W-:Y:S01]  /*3e20*/  SHF.R.U32.HI R21, RZ, 0x10, R21 ;  /* 0x00000010ff157819 */ /* 0x000fe20000011615 */
[----:B------:R-:W-:Y:S01]  /*3e30*/  FFMA.FTZ R82, R65, R20, R82 ;  /* 0x0000001441527223 */ /* 0x000fe20000010052 */
[----:B------:R-:W-:Y:S02]  /*3e40*/  LOP3.LUT R79, R79, 0xff, RZ, 0xc0, !PT ;  /* 0x000000ff4f4f7812 */ /* 0x000fe400078ec0ff */
[----:B------:R-:W-:Y:S02]  /*3e50*/  LOP3.LUT R64, R64, 0xff, RZ, 0xc0, !PT ;  /* 0x000000ff40407812 */ /* 0x000fe400078ec0ff */
[----:B------:R-:W-:Y:S01]  /*3e60*/  LOP3.LUT R4, R4, 0xff, RZ, 0xc0, !PT ;  /* 0x000000ff04047812 */ /* 0x000fe200078ec0ff */
[----:B------:R-:W-:Y:S01]  /*3e70*/  HADD2.F32 R12, -RZ, R13.H0_H0 ;  /* 0x2000000dff0c7230 */ /* 0x000fe20000004100 */
[----:B------:R-:W-:-:S02]  /*3e80*/  SHF.R.U32.HI R22, RZ, 0x10, R22 ;  /* 0x00000010ff167819 */ /* 0x000fc40000011616 */
[----:B------:R-:W-:Y:S01]  /*3e90*/  SHF.R.U32.HI R65, RZ, 0x10, R23 ;  /* 0x00000010ff417819 */ /* 0x000fe20000011617 */
[----:B------:R-:W1:Y:S01]  /*3ea0*/  I2F.F16 R68, R68 ;  /* 0x0000004400447306 */ /* 0x000e620000200c00 */
[----:B------:R-:W-:Y:S01]  /*3eb0*/  LOP3.LUT R21, R21, 0xff, RZ, 0xc0, !PT ;  /* 0x000000ff15157812 */ /* 0x000fe200078ec0ff */
[-C--:B------:R-:W-:Y:S01]  /*3ec0*/  FFMA.FTZ R66, R66, R20.reuse, R5 ;  /* 0x0000001442427223 */ /* 0x080fe20000010005 */
[----:B------:R-:W-:Y:S01]  /*3ed0*/  IADD3 R7, PT, PT, R79, -0x80, RZ ;  /* 0xffffff804f077810 */ /* 0x000fe20007ffe0ff */
[----:B------:R-:W-:Y:S01]  /*3ee0*/  FFMA.FTZ R84, R67, R20, R84 ;  /* 0x0000001443547223 */ /* 0x000fe20000010054 */
[----:B------:R-:W-:Y:S02]  /*3ef0*/  IADD3 R64, PT, PT, R64, -0x80, RZ ;  /* 0xffffff8040407810 */ /* 0x000fe40007ffe0ff */
[----:B------:R-:W-:Y:S02]  /*3f00*/  IADD3 R5, PT, PT, R4, -0x80, RZ ;  /* 0xffffff8004057810 */ /* 0x000fe40007ffe0ff */
[----:B------:R-:W-:-:S02]  /*3f10*/  LOP3.LUT R4, R22, 0xff, RZ, 0xc0, !PT ;  /* 0x000000ff16047812 */ /* 0x000fc400078ec0ff */
[----:B------:R-:W-:Y:S01]  /*3f20*/  LOP3.LUT R65, R65, 0xff, RZ, 0xc0, !PT ;  /* 0x000000ff41417812 */ /* 0x000fe200078ec0ff */
[----:B------:R-:W-:Y:S01]  /*3f30*/  HADD2.F32 R13, -RZ, R13.H1_H1 ;  /* 0x3000000dff0d7230 */ /* 0x000fe20000004100 */
[----:B------:R-:W-:Y:S01]  /*3f40*/  IADD3 R21, PT, PT, R21, -0x80, RZ ;  /* 0xffffff8015157810 */ /* 0x000fe20007ffe0ff */
[-C--:B------:R-:W-:Y:S01]  /*3f50*/  FFMA.FTZ R71, R71, R12.reuse, R80 ;  /* 0x0000000c47477223 */ /* 0x080fe20000010050 */
[-C--:B------:R-:W-:Y:S01]  /*3f60*/  FFMA.FTZ R73, R73, R12.reuse, R82 ;  /* 0x0000000c49497223 */ /* 0x080fe20000010052 */
[----:B------:R-:W-:Y:S01]  /*3f70*/  FFMA.FTZ R63, R75, R12, R84 ;  /* 0x0000000c4b3f7223 */ /* 0x000fe20000010054 */
[----:B------:R-:W4:Y:S01]  /*3f80*/  I2F.F16 R62, R62 ;  /* 0x0000003e003e7306 */ /* 0x000f220000200c00 */
[----:B------:R-:W-:Y:S02]  /*3f90*/  IADD3 R4, PT, PT, R4, -0x80, RZ ;  /* 0xffffff8004047810 */ /* 0x000fe40007ffe0ff */
[----:B------:R-:W-:Y:S01]  /*3fa0*/  IADD3 R75, PT, PT, R65, -0x80, RZ ;  /* 0xffffff80414b7810 */ /* 0x000fe20007ffe0ff */
[----:B------:R-:W-:-:S04]  /*3fb0*/  FFMA.FTZ R20, R76, R13, R73 ;  /* 0x0000000d4c147223 */ /* 0x000fc80000010049 */
[----:B------:R-:W5:Y:S01]  /*3fc0*/  I2F.F16 R7, R7 ;  /* 0x0000000700077306 */ /* 0x000f620000200c00 */
[----:B------:R-:W-:-:S07]  /*3fd0*/  LEA.HI R73, R23, 0xffffff80, RZ, 0x8 ;  /* 0xffffff8017497811 */ /* 0x000fce00078f40ff */
[----:B------:R-:W2:Y:S08]  /*3fe0*/  I2F.F16 R64, R64 ;  /* 0x0000004000407306 */ /* 0x000eb00000200c00 */
[----:B------:R3:W-:Y:S01]  /*3ff0*/  I2F.F16 R6, R21 ;  /* 0x0000001500067306 */ /* 0x0007e20000200c00 */
[----:B0-----:R-:W-:-:S07]  /*4000*/  HADD2.F32 R76, -RZ, R14.H0_H0 ;  /* 0x2000000eff4c7230 */ /* 0x001fce0000004100 */
[----:B------:R-:W0:Y:S01]  /*4010*/  I2F.F16 R22, R5 ;  /* 0x0000000500167306 */ /* 0x000e220000200c00 */
[----:B---3--:R-:W-:Y:S01]  /*4020*/  FFMA.FTZ R21, R77, R12, R66 ;  /* 0x0000000c4d157223 */ /* 0x008fe20000010042 */
[----:B------:R-:W-:Y:S01]  /*4030*/  FFMA.FTZ R12, R78, R13, R71 ;  /* 0x0000000d4e0c7223 */ /* 0x000fe20000010047 */
[----:B-1----:R-:W-:-:S05]  /*4040*/  HADD2.F32 R23, -RZ, R68.H0_H0 ;  /* 0x20000044ff177230 */ /* 0x002fca0000004100 */
[----:B------:R1:W3:Y:S01]  /*4050*/  I2F.F16 R71, R4 ;  /* 0x0000000400477306 */ /* 0x0002e20000200c00 */
[----:B------:R-:W-:-:S07]  /*4060*/  HADD2.F32 R67, -RZ, R14.H1_H1 ;  /* 0x3000000eff437230 */ /* 0x000fce0000004100 */
[----:B------:R-:W3:Y:S01]  /*4070*/  I2F.F16 R61, R61 ;  /* 0x0000003d003d7306 */ /* 0x000ee20000200c00 */
[----:B------:R-:W-:Y:S02]  /*4080*/  HADD2.F32 R65, -RZ, R72.H0_H0 ;  /* 0x20000048ff417230 */ /* 0x000fe40000004100 */
[----:B------:R-:W-:-:S05]  /*4090*/  HADD2.F32 R66, -RZ, R70.H0_H0 ;  /* 0x20000046ff427230 */ /* 0x000fca0000004100 */
[----:B------:R-:W3:Y:S01]  /*40a0*/  I2F.F16 R75, R75 ;  /* 0x0000004b004b7306 */ /* 0x000ee20000200c00 */
[----:B------:R-:W-:Y:S02]  /*40b0*/  HADD2.F32 R14, -RZ, R69.H0_H0 ;  /* 0x20000045ff0e7230 */ /* 0x000fe40000004100 */
[----:B------:R-:W-:-:S05]  /*40c0*/  FFMA.FTZ R69, R23, R76, R57 ;  /* 0x0000004c17457223 */ /* 0x000fca0000010039 */
[----:B------:R-:W3:Y:S01]  /*40d0*/  I2F.F16 R56, R56 ;  /* 0x0000003800387306 */ /* 0x000ee20000200c00 */
[----:B----4-:R-:W-:Y:S02]  /*40e0*/  HADD2.F32 R62, -RZ, R62.H0_H0 ;  /* 0x2000003eff3e7230 */ /* 0x010fe40000004100 */
[----:B------:R-:W-:Y:S01]  /*40f0*/  FFMA.FTZ R70, R76, R65, R60 ;  /* 0x000000414c467223 */ /* 0x000fe2000001003c */
[----:B-----5:R-:W-:-:S04]  /*4100*/  HADD2.F32 R57, -RZ, R7.H0_H0 ;  /* 0x20000007ff397230 */ /* 0x020fc80000004100 */
[----:B------:R-:W4:Y:S01]  /*4110*/  I2F.F16 R73, R73 ;  /* 0x0000004900497306 */ /* 0x000f220000200c00 */
[----:B------:R-:W-:Y:S01]  /*4120*/  FFMA.FTZ R77, R76, R66, R58 ;  /* 0x000000424c4d7223 */ /* 0x000fe2000001003a */
[----:B--2---:R-:W-:Y:S02]  /*4130*/  HADD2.F32 R64, -RZ, R64.H0_H0 ;  /* 0x20000040ff407230 */ /* 0x004fe40000004100 */
[C---:B------:R-:W-:Y:S01]  /*4140*/  FFMA.FTZ R18, R74.reuse, R19, R81 ;  /* 0x000000134a127223 */ /* 0x040fe20000010051 */
[----:B------:R-:W-:Y:S01]  /*4150*/  FFMA.FTZ R21, R74, R13, R21 ;  /* 0x0000000d4a157223 */ /* 0x000fe20000010015 */
[----:B------:R-:W-:Y:S01]  /*4160*/  FFMA.FTZ R68, R76, R14, R59 ;  /* 0x0000000e4c447223 */ /* 0x000fe2000001003b */
[----:B0-----:R-:W-:Y:S01]  /*4170*/  HADD2.F32 R58, -RZ, R22.H0_H0 ;  /* 0x20000016ff3a7230 */ /* 0x001fe20000004100 */
[----:B-1----:R-:W0:Y:S01]  /*4180*/  LDS.64 R4, [UR5+0xa8] ;  /* 0x0000a805ff047984 */ /* 0x002e220008000a00 */
[--C-:B------:R-:W-:Y:S02]  /*4190*/  HADD2.F32 R74, -RZ, R15.reuse.H0_H0 ;  /* 0x2000000fff4a7230 */ /* 0x100fe40000004100 */
[----:B------:R-:W-:-:S02]  /*41a0*/  HADD2.F32 R72, -RZ, R15.H1_H1 ;  /* 0x3000000fff487230 */ /* 0x000fc40000004100 */
[----:B------:R-:W-:Y:S02]  /*41b0*/  HADD2.F32 R15, -RZ, R6.H0_H0 ;  /* 0x20000006ff0f7230 */ /* 0x000fe40000004100 */
[----:B------:R-:W-:Y:S01]  /*41c0*/  FFMA.FTZ R6, R62, R67, R69 ;  /* 0x000000433e067223 */ /* 0x000fe20000010045 */
[----:B---3--:R-:W-:Y:S02]  /*41d0*/  HADD2.F32 R60, -RZ, R71.H0_H0 ;  /* 0x20000047ff3c7230 */ /* 0x008fe40000004100 */
[C---:B------:R-:W-:Y:S01]  /*41e0*/  FFMA.FTZ R71, R67.reuse, R57, R70 ;  /* 0x0000003943477223 */ /* 0x040fe20000010046 */
[----:B------:R-:W-:Y:S02]  /*41f0*/  HADD2.F32 R61, -RZ, R61.H0_H0 ;  /* 0x2000003dff3d7230 */ /* 0x000fe40000004100 */
[C---:B------:R-:W-:Y:S01]  /*4200*/  FFMA.FTZ R69, R67.reuse, R64, R68 ;  /* 0x0000004043457223 */ /* 0x040fe20000010044 */
[----:B------:R-:W-:Y:S02]  /*4210*/  HADD2.F32 R59, -RZ, R75.H0_H0 ;  /* 0x2000004bff3b7230 */ /* 0x000fe40000004100 */
[----:B------:R-:W-:Y:S01]  /*4220*/  FFMA.FTZ R22, R67, R58, R77 ;  /* 0x0000003a43167223 */ /* 0x000fe2000001004d */
[----:B------:R-:W-:Y:S01]  /*4230*/  FFMA.FTZ R75, R74, R60, R71 ;  /* 0x0000003c4a4b7223 */ /* 0x000fe20000010047 */
[----:B------:R-:W-:-:S02]  /*4240*/  HADD2.F32 R68, -RZ, R56.H0_H0 ;  /* 0x20000038ff447230 */ /* 0x000fc40000004100 */
[----:B------:R-:W-:Y:S01]  /*4250*/  FFMA.FTZ R7, R61, R74, R6 ;  /* 0x0000004a3d077223 */ /* 0x000fe20000010006 */
[C---:B------:R-:W-:Y:S01]  /*4260*/  FFMA.FTZ R67, R74.reuse, R15, R69 ;  /* 0x0000000f4a437223 */ /* 0x040fe20000010045 */
[----:B----4-:R-:W-:Y:S02]  /*4270*/  HADD2.F32 R71, -RZ, R73.H0_H0 ;  /* 0x20000049ff477230 */ /* 0x010fe40000004100 */
[----:B------:R-:W-:Y:S01]  /*4280*/  FFMA.FTZ R74, R74, R59, R22 ;  /* 0x0000003b4a4a7223 */ /* 0x000fe20000010016 */
[----:B------:R-:W-:-:S03]  /*4290*/  FFMA.FTZ R6, R68, R72, R7 ;  /* 0x0000004844067223 */ /* 0x000fc60000010007 */
[----:B------:R-:W-:Y:S01]  /*42a0*/  FFMA.FTZ R7, R72, R71, R74 ;  /* 0x0000004748077223 */ /* 0x000fe2000001004a */
[----:B------:R-:W-:-:S03]  /*42b0*/  FMUL.FTZ R6, R53, R6 ;  /* 0x0000000635067220 */ /* 0x000fc60000410000 */
[----:B------:R-:W-:Y:S02]  /*42c0*/  FMUL.FTZ R7, R50, R7 ;  /* 0x0000000732077220 */ /* 0x000fe40000410000 */
[----:B------:R-:W-:Y:S01]  /*42d0*/  F2FP.F16.F32.PACK_AB R56, RZ, R6 ;  /* 0x00000006ff38723e */ /* 0x000fe200000000ff */
[----:B------:R-:W-:Y:S02]  /*42e0*/  HADD2.F32 R69, -RZ, R26.H0_H0 ;  /* 0x2000001aff457230 */ /* 0x000fe40000004100 */
[----:B------:R-:W-:Y:S01]  /*42f0*/  F2FP.F16.F32.PACK_AB R73, RZ, R7 ;  /* 0x00000007ff49723e */ /* 0x000fe200000000ff */
[----:B------:R-:W-:Y:S01]  /*4300*/  HADD2.F32 R70, -RZ, R27.H0_H0 ;  /* 0x2000001bff467230 */ /* 0x000fe20000004100 */
[----:B------:R-:W1:Y:S01]  /*4310*/  LDS.64 R6, [UR5+0x128] ;  /* 0x00012805ff067984 */ /* 0x000e620008000a00 */
[----:B------:R-:W-:-:S03]  /*4320*/  FFMA.FTZ R67, R72, R69, R67 ;  /* 0x0000004548437223 */ /* 0x000fc60000010043 */
[----:B------:R-:W-:Y:S01]  /*4330*/  FFMA.FTZ R22, R72, R70, R75 ;  /* 0x0000004648167223 */ /* 0x000fe2000001004b */
[----:B------:R-:W-:-:S03]  /*4340*/  FMUL.FTZ R67, R52, R67 ;  /* 0x0000004334437220 */ /* 0x000fc60000410000 */
[----:B------:R-:W-:Y:S02]  /*4350*/  FMUL.FTZ R22, R51, R22 ;  /* 0x0000001633167220 */ /* 0x000fe40000410000 */
[----:B------:R-:W-:-:S03]  /*4360*/  F2FP.F16.F32.PACK_AB R67, RZ, R67 ;  /* 0x00000043ff43723e */ /* 0x000fc600000000ff */
[----:B------:R-:W-:Y:S01]  /*4370*/  F2FP.F16.F32.PACK_AB R72, RZ, R22 ;  /* 0x00000016ff48723e */ /* 0x000fe200000000ff */
[----:B------:R-:W-:Y:S01]  /*4380*/  FFMA.FTZ R19, R40, R19, R83 ;  /* 0x0000001328137223 */ /* 0x000fe20000010053 */
[----:B------:R-:W-:Y:S02]  /*4390*/  PRMT R75, R56, 0x5410, R67 ;  /* 0x00005410384b7816 */ /* 0x000fe40000000043 */
[----:B------:R-:W-:Y:S01]  /*43a0*/  PRMT R72, R72, 0x5410, R73 ;  /* 0x0000541048487816 */ /* 0x000fe20000000049 */
[----:B------:R-:W-:Y:S01]  /*43b0*/  FFMA.FTZ R73, R40, R13, R63 ;  /* 0x0000000d28497223 */ /* 0x000fe2000001003f */
[--C-:B0-----:R-:W-:Y:S02]  /*43c0*/  HADD2.F32 R40, -RZ, R4.reuse.H0_H0 ;  /* 0x20000004ff287230 */ /* 0x101fe40000004100 */
[----:B------:R-:W-:Y:S02]  /*43d0*/  HFMA2 R41, R75, 1, 1, R41 ;  /* 0x3c003c004b297831 */ /* 0x000fe40000000029 */
[----:B------:R-:W-:-:S02]  /*43e0*/  HADD2.F32 R67, -RZ, R4.H1_H1 ;  /* 0x30000004ff437230 */ /* 0x000fc40000004100 */
[----:B------:R-:W-:Y:S01]  /*43f0*/  HADD2 R54, R72, R54 ;  /* 0x0000003648367230 */ /* 0x000fe20000000000 */
[----:B------:R-:W-:Y:S01]  /*4400*/  LOP3.LUT R4, R29, 0xff, RZ, 0xc0, !PT ;  /* 0x000000ff1d047812 */ /* 0x000fe200078ec0ff */
[--C-:B------:R-:W-:Y:S02]  /*4410*/  HADD2.F32 R72, -RZ, R5.reuse.H0_H0 ;  /* 0x20000005ff487230 */ /* 0x100fe40000004100 */
[----:B------:R-:W-:Y:S02]  /*4420*/  HADD2.F32 R75, -RZ, R5.H1_H1 ;  /* 0x30000005ff4b7230 */ /* 0x000fe40000004100 */
[-C--:B------:R-:W-:Y:S01]  /*4430*/  FFMA.FTZ R5, R23, R40.reuse, R16 ;  /* 0x0000002817057223 */ /* 0x080fe20000010010 */
[-C--:B------:R-:W-:Y:S01]  /*4440*/  FFMA.FTZ R17, R14, R40.reuse, R17 ;  /* 0x000000280e117223 */ /* 0x080fe20000010011 */
        /* <DEDUP_REMOVED lines=11> */
[-C--:B------:R-:W-:Y:S01]  /*4500*/  FFMA.FTZ R40, R68, R75.reuse, R5 ;  /* 0x0000004b44287223 */ /* 0x080fe20000010005 */
[----:B------:R-:W-:Y:S01]  /*4510*/  FFMA.FTZ R5, R69, R75, R16 ;  /* 0x0000004b45057223 */ /* 0x000fe20000010010 */
[----:B------:R-:W-:Y:S01]  /*4520*/  FFMA.FTZ R17, R60, R72, R17 ;  /* 0x000000483c117223 */ /* 0x000fe20000010011 */
[----:B-1----:R-:W-:-:S03]  /*4530*/  HADD2.F32 R16, -RZ, R6.H0_H0 ;  /* 0x20000006ff107230 */ /* 0x002fc60000004100 */
        /* <DEDUP_REMOVED lines=14> */
[C---:B------:R-:W-:Y:S01]  /*4620*/  FFMA.FTZ R58, R59.reuse, R6, R58 ;  /* 0x000000063b3a7223 */ /* 0x040fe2000001003a */
[----:B------:R-:W-:Y:S01]  /*4630*/  SHF.R.U32.HI R6, RZ, 0x8, R28 ;  /* 0x00000008ff067819 */ /* 0x000fe2000001161c */
[----:B------:R-:W-:Y:S01]  /*4640*/  FFMA.FTZ R18, R59, R72, R18 ;  /* 0x000000483b127223 */ /* 0x000fe20000010012 */
[----:B------:R-:W-:-:S02]  /*4650*/  HADD2.F32 R7, -RZ, R7.H1_H1 ;  /* 0x30000007ff077230 */ /* 0x000fc40000004100 */
[----:B------:R-:W-:Y:S01]  /*4660*/  FMUL.FTZ R5, R52, R5 ;  /* 0x0000000534057220 */ /* 0x000fe20000410000 */
[----:B------:R-:W-:Y:S01]  /*4670*/  LOP3.LUT R6, R6, 0xff, RZ, 0xc0, !PT ;  /* 0x000000ff06067812 */ /* 0x000fe200078ec0ff */
[----:B------:R-:W-:Y:S01]  /*4680*/  FMUL.FTZ R4, R51, R4 ;  /* 0x0000000433047220 */ /* 0x000fe20000410000 */
[----:B------:R-:W-:Y:S01]  /*4690*/  FFMA.FTZ R75, R71, R75, R18 ;  /* 0x0000004b474b7223 */ /* 0x000fe20000010012 */
[-C--:B------:R-:W-:Y:S01]  /*46a0*/  FFMA.FTZ R68, R68, R7.reuse, R61 ;  /* 0x0000000744447223 */ /* 0x080fe2000001003d */
[-C--:B------:R-:W-:Y:S01]  /*46b0*/  FFMA.FTZ R69, R69, R7.reuse, R64 ;  /* 0x0000000745457223 */ /* 0x080fe20000010040 */
[-C--:B------:R-:W-:Y:S01]  /*46c0*/  FFMA.FTZ R70, R70, R7.reuse, R57 ;  /* 0x0000000746467223 */ /* 0x080fe20000010039 */
[----:B------:R-:W-:Y:S01]  /*46d0*/  FFMA.FTZ R71, R71, R7, R58 ;  /* 0x0000000747477223 */ /* 0x000fe2000001003a */
[----:B------:R-:W-:Y:S02]  /*46e0*/  IADD3 R20, PT, PT, R6, -0x80, RZ ;  /* 0xffffff8006147810 */ /* 0x000fe40007ffe0ff */
[----:B------:R-:W-:-:S02]  /*46f0*/  F2FP.F16.F32.PACK_AB R6, RZ, R5 ;  /* 0x00000005ff06723e */ /* 0x000fc400000000ff */
[----:B------:R-:W-:Y:S02]  /*4700*/  F2FP.F16.F32.PACK_AB R7, RZ, R4 ;  /* 0x00000004ff07723e */ /* 0x000fe400000000ff */
[----:B------:R-:W0:Y:S01]  /*4710*/  LDS.64 R4, [UR5+0x30] ;  /* 0x00003005ff047984 */ /* 0x000e220008000a00 */
[----:B------:R-:W-:Y:S01]  /*4720*/  SHF.R.U32.HI R12, RZ, 0x8, R29 ;  /* 0x00000008ff0c7819 */ /* 0x000fe2000001161d */
[----:B------:R-:W-:-:S03]  /*4730*/  FMUL.FTZ R40, R53, R40 ;  /* 0x0000002835287220 */ /* 0x000fc60000410000 */
[----:B------:R-:W-:Y:S02]  /*4740*/  LOP3.LUT R12, R12, 0xff, RZ, 0xc0, !PT ;  /* 0x000000ff0c0c7812 */ /* 0x000fe400078ec0ff */
[----:B------:R-:W-:Y:S02]  /*4750*/  LEA.HI R14, R8, 0xffffff80, RZ, 0x8 ;  /* 0xffffff80080e7811 */ /* 0x000fe400078f40ff */
[----:B------:R-:W-:Y:S01]  /*4760*/  IADD3 R12, PT, PT, R12, -0x80, RZ ;  /* 0xffffff800c0c7810 */ /* 0x000fe20007ffe0ff */
[----:B------:R-:W-:Y:S01]  /*4770*/  FMUL.FTZ R68, R53, R68 ;  /* 0x0000004435447220 */ /* 0x000fe20000410000 */
[----:B------:R-:W-:Y:S01]  /*4780*/  LOP3.LUT R56, R28, 0xff, RZ, 0xc0, !PT ;  /* 0x000000ff1c387812 */ /* 0x000fe200078ec0ff */
[----:B------:R-:W-:Y:S01]  /*4790*/  FMUL.FTZ R69, R52, R69 ;  /* 0x0000004534457220 */ /* 0x000fe20000410000 */
[----:B------:R-:W-:Y:S01]  /*47a0*/  LOP3.LUT R67, R30, 0xff, RZ, 0xc0, !PT ;  /* 0x000000ff1e437812 */ /* 0x000fe200078ec0ff */
[----:B------:R1:W-:Y:S01]  /*47b0*/  I2F.F16 R61, R12 ;  /* 0x0000000c003d7306 */ /* 0x0003e20000200c00 */
[----:B------:R-:W-:-:S02]  /*47c0*/  F2FP.F16.F32.PACK_AB R40, RZ, R40 ;  /* 0x00000028ff28723e */ /* 0x000fc400000000ff */
[----:B------:R-:W-:Y:S02]  /*47d0*/  LEA.HI R76, R28, 0xffffff80, RZ, 0x8 ;  /* 0xffffff801c4c7811 */ /* 0x000fe400078f40ff */
[----:B------:R-:W-:Y:S02]  /*47e0*/  IADD3 R56, PT, PT, R56, -0x80, RZ ;  /* 0xffffff8038387810 */ /* 0x000fe40007ffe0ff */
[----:B------:R-:W-:Y:S01]  /*47f0*/  IADD3 R67, PT, PT, R67, -0x80, RZ ;  /* 0xffffff8043437810 */ /* 0x000fe20007ffe0ff */
[----:B------:R2:W-:Y:S01]  /*4800*/  I2F.F16 R16, R14 ;  /* 0x0000000e00107306 */ /* 0x0005e20000200c00 */
[----:B-1----:R-:W-:Y:S02]  /*4810*/  SHF.R.U32.HI R12, RZ, 0x8, R31 ;  /* 0x00000008ff0c7819 */ /* 0x002fe4000001161f */
[----:B------:R-:W-:Y:S02]  /*4820*/  LEA.HI R74, R30, 0xffffff80, RZ, 0x8 ;  /* 0xffffff801e4a7811 */ /* 0x000fe400078f40ff */
[----:B------:R-:W-:-:S02]  /*4830*/  PRMT R40, R40, 0x5410, R6 ;  /* 0x0000541028287816 */ /* 0x000fc40000000006 */
[----:B------:R-:W-:Y:S02]  /*4840*/  SHF.R.U32.HI R28, RZ, 0x10, R28 ;  /* 0x00000010ff1c7819 */ /* 0x000fe4000001161c */
[--C-:B--2---:R-:W-:Y:S02]  /*4850*/  SHF.R.U32.HI R14, RZ, 0x8, R30.reuse ;  /* 0x00000008ff0e7819 */ /* 0x104fe4000001161e */
[----:B------:R-:W-:Y:S02]  /*4860*/  F2FP.F16.F32.PACK_AB R6, RZ, R68 ;  /* 0x00000044ff06723e */ /* 0x000fe400000000ff */
[----:B------:R-:W-:Y:S02]  /*4870*/  F2FP.F16.F32.PACK_AB R69, RZ, R69 ;  /* 0x00000045ff45723e */ /* 0x000fe400000000ff */
[----:B------:R-:W-:Y:S01]  /*4880*/  SHF.R.U32.HI R30, RZ, 0x10, R30 ;  /* 0x00000010ff1e7819 */ /* 0x000fe2000001161e */
[----:B------:R1:W-:Y:S01]  /*4890*/  I2F.F16 R26, R76 ;  /* 0x0000004c001a7306 */ /* 0x0003e20000200c00 */
[----:B------:R-:W-:-:S02]  /*48a0*/  LOP3.LUT R12, R12, 0xff, RZ, 0xc0, !PT ;  /* 0x000000ff0c0c7812 */ /* 0x000fc400078ec0ff */
[----:B------:R-:W-:Y:S01]  /*48b0*/  LOP3.LUT R14, R14, 0xff, RZ, 0xc0, !PT ;  /* 0x000000ff0e0e7812 */ /* 0x000fe200078ec0ff */
[----:B------:R-:W-:Y:S01]  /*48c0*/  FMUL.FTZ R75, R50, R75 ;  /* 0x0000004b324b7220 */ /* 0x000fe20000410000 */
[----:B------:R-:W-:Y:S02]  /*48d0*/  LEA.HI R27, R29, 0xffffff80, RZ, 0x8 ;  /* 0xffffff801d1b7811 */ /* 0x000fe400078f40ff */
[----:B------:R-:W-:Y:S01]  /*48e0*/  LOP3.LUT R28, R28, 0xff, RZ, 0xc0, !PT ;  /* 0x000000ff1c1c7812 */ /* 0x000fe200078ec0ff */
[----:B------:R-:W2:Y:S01]  /*48f0*/  I2F.F16 R56, R56 ;  /* 0x0000003800387306 */ /* 0x000ea20000200c00 */
[----:B-1----:R-:W-:Y:S02]  /*4900*/  LEA.HI R76, R31, 0xffffff80, RZ, 0x8 ;  /* 0xffffff801f4c7811 */ /* 0x002fe400078f40ff */
[----:B------:R-:W-:Y:S02]  /*4910*/  PRMT R15, R6, 0x5410, R69 ;  /* 0x00005410060f7816 */ /* 0x000fe40000000045 */
[----:B------:R-:W-:-:S02]  /*4920*/  LOP3.LUT R30, R30, 0xff, RZ, 0xc0, !PT ;  /* 0x000000ff1e1e7812 */ /* 0x000fc400078ec0ff */
[----:B------:R-:W-:Y:S01]  /*4930*/  SHF.R.U32.HI R31, RZ, 0x10, R31 ;  /* 0x00000010ff1f7819 */ /* 0x000fe2000001161f */
[----:B------:R-:W-:Y:S01]  /*4940*/  I2F.F16 R63, R63 ;  /* 0x0000003f003f7306 */ /* 0x000fe20000200c00 */
[----:B------:R-:W-:Y:S02]  /*4950*/  SHF.R.U32.HI R29, RZ, 0x10, R29 ;  /* 0x00000010ff1d7819 */ /* 0x000fe4000001161d */
[----:B------:R-:W-:Y:S02]  /*4960*/  IADD3 R6, PT, PT, R12, -0x80, RZ ;  /* 0xffffff800c067810 */ /* 0x000fe40007ffe0ff */
[----:B------:R-:W-:-:S03]  /*4970*/  IADD3 R14, PT, PT, R14, -0x80, RZ ;  /* 0xffffff800e0e7810 */ /* 0x000fc60007ffe0ff */
[----:B------:R-:W1:Y:S01]  /*4980*/  I2F.F16 R67, R67 ;  /* 0x0000004300437306 */ /* 0x000e620000200c00 */
[----:B------:R-:W-:Y:S02]  /*4990*/  IADD3 R21, PT, PT, R28, -0x80, RZ ;  /* 0xffffff801c157810 */ /* 0x000fe40007ffe0ff */
[----:B------:R-:W-:Y:S02]  /*49a0*/  IADD3 R30, PT, PT, R30, -0x80, RZ ;  /* 0xffffff801e1e7810 */ /* 0x000fe40007ffe0ff */
[----:B------:R-:W-:-:S03]  /*49b0*/  LOP3.LUT R31, R31, 0xff, RZ, 0xc0, !PT ;  /* 0x000000ff1f1f7812 */ /* 0x000fc600078ec0ff */
[----:B------:R-:W3:Y:S01]  /*49c0*/  I2F.F16 R19, R19 ;  /* 0x0000001300137306 */ /* 0x000ee20000200c00 */
[----:B------:R-:W-:Y:S02]  /*49d0*/  F2FP.F16.F32.PACK_AB R75, RZ, R75 ;  /* 0x0000004bff4b723e */ /* 0x000fe400000000ff */
[----:B------:R-:W-:Y:S02]  /*49e0*/  LOP3.LUT R29, R29, 0xff, RZ, 0xc0, !PT ;  /* 0x000000ff1d1d7812 */ /* 0x000fe400078ec0ff */
[----:B------:R-:W-:-:S03]  /*49f0*/  IADD3 R31, PT, PT, R31, -0x80, RZ ;  /* 0xffffff801f1f7810 */ /* 0x000fc60007ffe0ff */
[----:B------:R-:W4:Y:S01]  /*4a00*/  I2F.F16 R59, R6 ;  /* 0x00000006003b7306 */ /* 0x000f220000200c00 */
[----:B------:R-:W-:Y:S02]  /*4a10*/  IADD3 R29, PT, PT, R29, -0x80, RZ ;  /* 0xffffff801d1d7810 */ /* 0x000fe40007ffe0ff */
[----:B------:R-:W-:-:S05]  /*4a20*/  PRMT R7, R7, 0x5410, R75 ;  /* 0x0000541007077816 */ /* 0x000fca000000004b */
[----:B------:R-:W5:Y:S01]  /*4a30*/  I2F.F16 R20, R20 ;  /* 0x0000001400147306 */ /* 0x000f620000200c00 */
[----:B------:R-:W-:-:S07]  /*4a40*/  HFMA2 R37, R15, 1, 1, R37 ;  /* 0x3c003c000f257831 */ /* 0x000fce0000000025 */
[----:B------:R2:W5:Y:S01]  /*4a50*/  I2F.F16 R58, R14 ;  /* 0x0000000e003a7306 */ /* 0x0005620000200c00 */
[----:B------:R-:W-:Y:S02]  /*4a60*/  HFMA2 R40, R40, 1, 1, R39 ;  /* 0x3c003c0028287831 */ /* 0x000fe40000000027 */
[----:B------:R-:W-:Y:S02]  /*4a70*/  HADD2 R38, R7, R38 ;  /* 0x0000002607267230 */ /* 0x000fe40000000000 */
[----:B0-----:R-:W-:-:S03]  /*4a80*/  HADD2.F32 R12, -RZ, R4.H0_H0 ;  /* 0x20000004ff0c7230 */ /* 0x001fc60000004100 */
[----:B------:R-:W0:Y:S01]  /*4a90*/  I2F.F16 R21, R21 ;  /* 0x0000001500157306 */ /* 0x000e220000200c00 */
[----:B--2---:R-:W2:Y:S01]  /*4aa0*/  LDS.64 R14, [UR5+0xb0] ;  /* 0x0000b005ff0e7984 */ /* 0x004ea20008000a00 */
[----:B------:R-:W-:Y:S02]  /*4ab0*/  HADD2.F32 R23, -RZ, R4.H1_H1 ;  /* 0x30000004ff177230 */ /* 0x000fe40000004100 */
[----:B------:R-:W-:-:S04]  /*4ac0*/  HADD2.F32 R39, -RZ, R5.H0_H0 ;  /* 0x20000005ff277230 */ /* 0x000fc80000004100 */
[----:B------:R-:W0:Y:S01]  /*4ad0*/  I2F.F16 R30, R30 ;  /* 0x0000001e001e7306 */ /* 0x000e220000200c00 */
[----:B------:R-:W-:Y:S02]  /*4ae0*/  HADD2.F32 R4, -RZ, R56.H0_H0 ;  /* 0x20000038ff047230 */ /* 0x000fe40000004100 */
[----:B-1----:R-:W-:Y:S02]  /*4af0*/  HADD2.F32 R7, -RZ, R67.H0_H0 ;  /* 0x20000043ff077230 */ /* 0x002fe40000004100 */
[----:B---3--:R-:W-:-:S03]  /*4b00*/  HADD2.F32 R6, -RZ, R19.H0_H0 ;  /* 0x20000013ff067230 */ /* 0x008fc60000004100 */
[----:B------:R1:W-:Y:S01]  /*4b10*/  I2F.F16 R68, R29 ;  /* 0x0000001d00447306 */ /* 0x0003e20000200c00 */
[----:B----4-:R-:W-:Y:S02]  /*4b20*/  HADD2.F32 R59, -RZ, R59.H0_H0 ;  /* 0x2000003bff3b7230 */ /* 0x010fe40000004100 */
[----:B------:R-:W-:-:S05]  /*4b30*/  FFMA.FTZ R19, R4, R12, RZ ;  /* 0x0000000c04137223 */ /* 0x000fca00000100ff */
[----:B------:R-:W3:Y:S01]  /*4b40*/  I2F.F16 R31, R31 ;  /* 0x0000001f001f7306 */ /* 0x000ee20000200c00 */
[----:B-1----:R-:W-:Y:S02]  /*4b50*/  HADD2.F32 R29, -RZ, R5.H1_H1 ;  /* 0x30000005ff1d7230 */ /* 0x002fe40000004100 */
[----:B------:R-:W-:Y:S02]  /*4b60*/  HADD2.F32 R5, -RZ, R63.H0_H0 ;  /* 0x2000003fff057230 */ /* 0x000fe40000004100 */
[----:B------:R-:W-:-:S03]  /*4b70*/  FFMA.FTZ R57, R12, R7, RZ ;  /* 0x000000070c397223 */ /* 0x000fc600000100ff */
[----:B------:R-:W1:Y:S01]  /*4b80*/  I2F.F16 R13, R76 ;  /* 0x0000004c000d7306 */ /* 0x000e620000200c00 */
[C---:B------:R-:W-:Y:S01]  /*4b90*/  FFMA.FTZ R28, R12.reuse, R5, RZ ;  /* 0x000000050c1c7223 */ /* 0x040fe200000100ff */
[----:B-----5:R-:W-:Y:S02]  /*4ba0*/  HADD2.F32 R56, -RZ, R20.H0_H0 ;  /* 0x20000014ff387230 */ /* 0x020fe40000004100 */
[----:B------:R-:W-:Y:S01]  /*4bb0*/  FFMA.FTZ R12, R12, R6, RZ ;  /* 0x000000060c0c7223 */ /* 0x000fe200000100ff */
[----:B------:R-:W-:Y:S02]  /*4bc0*/  HADD2.F32 R58, -RZ, R58.H0_H0 ;  /* 0x2000003aff3a7230 */ /* 0x000fe40000004100 */
[----:B------:R-:W-:Y:S02]  /*4bd0*/  HADD2.F32 R61, -RZ, R61.H0_H0 ;  /* 0x2000003dff3d7230 */ /* 0x000fe40000004100 */
[----:B------:R-:W-:Y:S01]  /*4be0*/  FFMA.FTZ R60, R23, R59, R12 ;  /* 0x0000003b173c7223 */ /* 0x000fe2000001000c */
[----:B0-----:R-:W-:-:S02]  /*4bf0*/  HADD2.F32 R67, -RZ, R21.H0_H0 ;  /* 0x20000015ff437230 */ /* 0x001fc40000004100 */
[----:B------:R-:W-:Y:S01]  /*4c00*/  FFMA.FTZ R20, R56, R23, R19 ;  /* 0x0000001738147223 */ /* 0x000fe20000010013 */
[----:B------:R-:W-:Y:S02]  /*4c10*/  HADD2.F32 R66, -RZ, R30.H0_H0 ;  /* 0x2000001eff427230 */ /* 0x000fe40000004100 */
[C---:B------:R-:W-:Y:S01]  /*4c20*/  FFMA.FTZ R57, R23.reuse, R58, R57 ;  /* 0x0000003a17397223 */ /* 0x040fe20000010039 */
[----:B------:R-:W-:Y:S01]  /*4c30*/  LOP3.LUT R12, R8, 0xff, RZ, 0xc0, !PT ;  /* 0x000000ff080c7812 */ /* 0x000fe200078ec0ff */
[----:B------:R-:W0:Y:S01]  /*4c40*/  I2F.F16 R27, R27 ;  /* 0x0000001b001b7306 */ /* 0x000e220000200c00 */
[----:B------:R-:W-:Y:S01]  /*4c50*/  FFMA.FTZ R28, R23, R61, R28 ;  /* 0x0000003d171c7223 */ /* 0x000fe2000001001c */
[----:B---3--:R-:W-:Y:S02]  /*4c60*/  HADD2.F32 R63, -RZ, R31.H0_H0 ;  /* 0x2000001fff3f7230 */ /* 0x008fe40000004100 */
[----:B------:R-:W-:Y:S01]  /*4c70*/  FFMA.FTZ R31, R67, R39, R20 ;  /* 0x00000027431f7223 */ /* 0x000fe20000010014 */
[----:B------:R-:W-:Y:S01]  /*4c80*/  FFMA.FTZ R23, R39, R66, R57 ;  /* 0x0000004227177223 */ /* 0x000fe20000010039 */
[----:B------:R-:W-:Y:S01]  /*4c90*/  IADD3 R57, PT, PT, R12, -0x80, RZ ;  /* 0xffffff800c397810 */ /* 0x000fe20007ffe0ff */
[----:B-1----:R-:W-:Y:S01]  /*4ca0*/  HADD2.F32 R20, -RZ, R13.H0_H0 ;  /* 0x2000000dff147230 */ /* 0x002fe20000004100 */
[----:B------:R-:W1:Y:S01]  /*4cb0*/  I2F.F16 R22, R74 ;  /* 0x0000004a00167306 */ /* 0x000e620000200c00 */
[----:B------:R-:W3:Y:S01]  /*4cc0*/  LDS.64 R12, [UR5+0x130] ;  /* 0x00013005ff0c7984 */ /* 0x000ee20008000a00 */
[----:B------:R-:W-:-:S02]  /*4cd0*/  HADD2.F32 R68, -RZ, R68.H0_H0 ;  /* 0x20000044ff447230 */ /* 0x000fc40000004100 */
[----:B------:R-:W-:Y:S01]  /*4ce0*/  FMUL.FTZ R70, R51, R70 ;  /* 0x0000004633467220 */ /* 0x000fe20000410000 */
[----:B------:R-:W-:Y:S02]  /*4cf0*/  HADD2.F32 R62, -RZ, R26.H0_H0 ;  /* 0x2000001aff3e7230 */ /* 0x000fe40000004100 */
[----:B------:R-:W-:Y:S01]  /*4d00*/  FMUL.FTZ R71, R50, R71 ;  /* 0x0000004732477220 */ /* 0x000fe20000410000 */
[----:B0-----:R-:W-:Y:S02]  /*4d10*/  HADD2.F32 R27, -RZ, R27.H0_H0 ;  /* 0x2000001bff1b7230 */ /* 0x001fe40000004100 */
[C---:B------:R-:W-:Y:S01]  /*4d20*/  FFMA.FTZ R28, R39.reuse, R68, R28 ;  /* 0x00000044271c7223 */ /* 0x040fe2000001001c */
[----:B------:R-:W-:Y:S01]  /*4d30*/  FFMA.FTZ R39, R39, R63, R60 ;  /* 0x0000003f27277223 */ /* 0x000fe2000001003c */
[----:B------:R-:W-:Y:S01]  /*4d40*/  FFMA.FTZ R31, R62, R29, R31 ;  /* 0x0000001d3e1f7223 */ /* 0x000fe2000001001f */
[----:B-1----:R-:W-:Y:S02]  /*4d50*/  HADD2.F32 R22, -RZ, R22.H0_H0 ;  /* 0x20000016ff167230 */ /* 0x002fe40000004100 */
[----:B------:R-:W-:Y:S01]  /*4d60*/  FFMA.FTZ R30, R29, R27, R28 ;  /* 0x0000001b1d1e7223 */ /* 0x000fe2000001001c */
[----:B------:R-:W-:-:S02]  /*4d70*/  F2FP.F16.F32.PACK_AB R70, RZ, R70 ;  /* 0x00000046ff46723e */ /* 0x000fc400000000ff */
[----:B------:R-:W-:Y:S01]  /*4d80*/  F2FP.F16.F32.PACK_AB R71, RZ, R71 ;  /* 0x00000047ff47723e */ /* 0x000fe200000000ff */
[C---:B------:R-:W-:Y:S01]  /*4d90*/  FFMA.FTZ R28, R29.reuse, R22, R23 ;  /* 0x000000161d1c7223 */ /* 0x040fe20000010017 */
[----:B------:R-:W-:Y:S01]  /*4da0*/  FFMA.FTZ R29, R29, R20, R39 ;  /* 0x000000141d1d7223 */ /* 0x000fe20000010027 */
[----:B------:R-:W-:Y:S01]  /*4db0*/  LOP3.LUT R23, R10, 0xff, RZ, 0xc0, !PT ;  /* 0x000000ff0a177812 */ /* 0x000fe200078ec0ff */
[--C-:B--2---:R-:W-:Y:S01]  /*4dc0*/  HADD2.F32 R39, -RZ, R14.reuse.H0_H0 ;  /* 0x2000000eff277230 */ /* 0x104fe20000004100 */
[----:B------:R-:W-:Y:S01]  /*4dd0*/  LOP3.LUT R21, R9, 0xff, RZ, 0xc0, !PT ;  /* 0x000000ff09157812 */ /* 0x000fe200078ec0ff */
[----:B------:R-:W-:Y:S01]  /*4de0*/  HADD2.F32 R64, -RZ, R14.H1_H1 ;  /* 0x3000000eff407230 */ /* 0x000fe20000004100 */
[----:B------:R-:W-:Y:S01]  /*4df0*/  PRMT R70, R70, 0x5410, R71 ;  /* 0x0000541046467816 */ /* 0x000fe20000000047 */
[--C-:B------:R-:W-:Y:S01]  /*4e00*/  HADD2.F32 R71, -RZ, R15.reuse.H0_H0 ;  /* 0x2000000fff477230 */ /* 0x100fe20000004100 */
[----:B------:R-:W-:Y:S01]  /*4e10*/  IADD3 R65, PT, PT, R23, -0x80, RZ ;  /* 0xffffff8017417810 */ /* 0x000fe20007ffe0ff */
[----:B------:R-:W-:Y:S01]  /*4e20*/  HADD2.F32 R23, -RZ, R15.H1_H1 ;  /* 0x3000000fff177230 */ /* 0x000fe20000004100 */
[----:B------:R-:W-:Y:S01]  /*4e30*/  IADD3 R21, PT, PT, R21, -0x80, RZ ;  /* 0xffffff8015157810 */ /* 0x000fe20007ffe0ff */
[-C--:B------:R-:W-:Y:S01]  /*4e40*/  FFMA.FTZ R15, R4, R39.reuse, RZ ;  /* 0x00000027040f7223 */ /* 0x080fe200000100ff */
[----:B------:R-:W-:Y:S01]  /*4e50*/  SHF.R.U32.HI R14, RZ, 0x8, R8 ;  /* 0x00000008ff0e7819 */ /* 0x000fe20000011608 */
[-C--:B------:R-:W-:Y:S01]  /*4e60*/  FFMA.FTZ R72, R5, R39.reuse, RZ ;  /* 0x0000002705487223 */ /* 0x080fe200000100ff */
[----:B------:R-:W-:Y:S01]  /*4e70*/  HADD2 R36, R70, R36 ;  /* 0x0000002446247230 */ /* 0x000fe20000000000 */
[----:B------:R0:W-:Y:S01]  /*4e80*/  I2F.F16 R60, R21 ;  /* 0x00000015003c7306 */ /* 0x0001e20000200c00 */
[----:B------:R-:W-:Y:S01]  /*4e90*/  LOP3.LUT R26, R11, 0xff, RZ, 0xc0, !PT ;  /* 0x000000ff0b1a7812 */ /* 0x000fe200078ec0ff */
[-C--:B------:R-:W-:Y:S01]  /*4ea0*/  FFMA.FTZ R70, R56, R64.reuse, R15 ;  /* 0x0000004038467223 */ /* 0x080fe2000001000f */
[----:B------:R-:W-:Y:S01]  /*4eb0*/  LOP3.LUT R14, R14, 0xff, RZ, 0xc0, !PT ;  /* 0x000000ff0e0e7812 */ /* 0x000fe200078ec0ff */
[----:B------:R-:W-:Y:S01]  /*4ec0*/  FFMA.FTZ R15, R61, R64, R72 ;  /* 0x000000403d0f7223 */ /* 0x000fe20000010048 */
[-C--:B------:R-:W-:Y:S01]  /*4ed0*/  FFMA.FTZ R74, R6, R39.reuse, RZ ;  /* 0x00000027064a7223 */ /* 0x080fe200000100ff */
[----:B0-----:R-:W-:Y:S01]  /*4ee0*/  FFMA.FTZ R21, R7, R39, RZ ;  /* 0x0000002707157223 */ /* 0x001fe200000100ff */
[----:B------:R-:W-:Y:S01]  /*4ef0*/  IADD3 R26, PT, PT, R26, -0x80, RZ ;  /* 0xffffff801a1a7810 */ /* 0x000fe20007ffe0ff */
[----:B------:R-:W-:-:S02]  /*4f00*/  FFMA.FTZ R72, R68, R71, R15 ;  /* 0x0000004744487223 */ /* 0x000fc4000001000f */
[-C--:B------:R-:W-:Y:S01]  /*4f10*/  FFMA.FTZ R39, R58, R64.reuse, R21 ;  /* 0x000000403a277223 */ /* 0x080fe20000010015 */
[-C--:B------:R-:W-:Y:S01]  /*4f20*/  FFMA.FTZ R21, R67, R71.reuse, R70 ;  /* 0x0000004743157223 */ /* 0x080fe20000010046 */
[----:B------:R-:W-:Y:S01]  /*4f30*/  SHF.R.U32.HI R8, RZ, 0x10, R8 ;  /* 0x00000010ff087819 */ /* 0x000fe20000011608 */
[----:B------:R-:W-:Y:S01]  /*4f40*/  FFMA.FTZ R74, R59, R64, R74 ;  /* 0x000000403b4a7223 */ /* 0x000fe2000001004a */
[----:B------:R-:W-:Y:S01]  /*4f50*/  IADD3 R69, PT, PT, R14, -0x80, RZ ;  /* 0xffffff800e457810 */ /* 0x000fe20007ffe0ff */
[----:B------:R0:W-:Y:S01]  /*4f60*/  I2F.F16 R64, R26 ;  /* 0x0000001a00407306 */ /* 0x0001e20000200c00 */
[----:B------:R-:W1:Y:S01]  /*4f70*/  LDS.64 R14, [UR5+0x38] ;  /* 0x00003805ff0e7984 */ /* 0x000e620008000a00 */
[----:B------:R-:W-:Y:S01]  /*4f80*/  LOP3.LUT R8, R8, 0xff, RZ, 0xc0, !PT ;  /* 0x000000ff08087812 */ /* 0x000fe200078ec0ff */
[----:B------:R-:W-:Y:S01]  /*4f90*/  FFMA.FTZ R73, R66, R71, R39 ;  /* 0x0000004742497223 */ /* 0x000fe20000010027 */
[-C--:B0-----:R-:W-:Y:S01]  /*4fa0*/  FFMA.FTZ R26, R62, R23.reuse, R21 ;  /* 0x000000173e1a7223 */ /* 0x081fe20000010015 */
[-C--:B------:R-:W-:Y:S01]  /*4fb0*/  FFMA.FTZ R21, R27, R23.reuse, R72 ;  /* 0x000000171b157223 */ /* 0x080fe20000010048 */
[--C-:B---3--:R-:W-:Y:S01]  /*4fc0*/  HADD2.F32 R72, -RZ, R12.reuse.H0_H0 ;  /* 0x2000000cff487230 */ /* 0x108fe20000004100 */
[----:B------:R-:W-:Y:S01]  /*4fd0*/  IADD3 R39, PT, PT, R8, -0x80, RZ ;  /* 0xffffff8008277810 */ /* 0x000fe20007ffe0ff */
[----:B------:R-:W-:Y:S01]  /*4fe0*/  FFMA.FTZ R8, R22, R23, R73 ;  /* 0x0000001716087223 */ /* 0x000fe20000010049 */
[----:B------:R-:W-:-:S02]  /*4ff0*/  HADD2.F32 R73, -RZ, R12.H1_H1 ;  /* 0x3000000cff497230 */ /* 0x000fc40000004100 */
[----:B------:R-:W-:Y:S01]  /*5000*/  FFMA.FTZ R71, R63, R71, R74 ;  /* 0x000000473f477223 */ /* 0x000fe2000001004a */
[-C--:B------:R-:W-:Y:S01]  /*5010*/  FFMA.FTZ R75, R4, R72.reuse, RZ ;  /* 0x00000048044b7223 */ /* 0x080fe200000100ff */
[-C--:B------:R-:W-:Y:S02]  /*5020*/  FFMA.FTZ R4, R5, R72.reuse, RZ ;  /* 0x0000004805047223 */ /* 0x080fe400000100ff */
[----:B------:R-:W-:Y:S01]  /*5030*/  FFMA.FTZ R23, R20, R23, R71 ;  /* 0x0000001714177223 */ /* 0x000fe20000010047 */
[----:B------:R-:W-:Y:S01]  /*5040*/  SHF.R.U32.HI R71, RZ, 0x8, R10 ;  /* 0x00000008ff477819 */ /* 0x000fe2000001160a */
[----:B------:R-:W-:Y:S01]  /*5050*/  FFMA.FTZ R61, R61, R73, R4 ;  /* 0x000000493d3d7223 */ /* 0x000fe20000010004 */
[----:B------:R-:W-:Y:S02]  /*5060*/  SHF.R.U32.HI R4, RZ, 0x8, R11 ;  /* 0x00000008ff047819 */ /* 0x000fe4000001160b */
[----:B------:R-:W-:Y:S01]  /*5070*/  SHF.R.U32.HI R70, RZ, 0x8, R9 ;  /* 0x00000008ff467819 */ /* 0x000fe20000011609 */
[----:B------:R-:W-:Y:S01]  /*5080*/  FFMA.FTZ R7, R7, R72, RZ ;  /* 0x0000004807077223 */ /* 0x000fe200000100ff */
[----:B------:R-:W-:-:S02]  /*5090*/  LOP3.LUT R71, R71, 0xff, RZ, 0xc0, !PT ;  /* 0x000000ff47477812 */ /* 0x000fc400078ec0ff */
[----:B------:R-:W-:Y:S02]  /*50a0*/  LOP3.LUT R4, R4, 0xff, RZ, 0xc0, !PT ;  /* 0x000000ff04047812 */ /* 0x000fe400078ec0ff */
[----:B------:R-:W-:Y:S01]  /*50b0*/  LOP3.LUT R70, R70, 0xff, RZ, 0xc0, !PT ;  /* 0x000000ff46467812 */ /* 0x000fe200078ec0ff */
[----:B------:R-:W-:Y:S01]  /*50c0*/  FFMA.FTZ R72, R6, R72, RZ ;  /* 0x0000004806487223 */ /* 0x000fe200000100ff */
[----:B------:R-:W-:Y:S01]  /*50d0*/  FFMA.FTZ R5, R58, R73, R7 ;  /* 0x000000493a057223 */ /* 0x000fe20000010007 */
[----:B------:R-:W-:Y:S02]  /*50e0*/  IADD3 R6, PT, PT, R71, -0x80, RZ ;  /* 0xffffff8047067810 */ /* 0x000fe40007ffe0ff */
[----:B------:R-:W-:Y:S01]  /*50f0*/  IADD3 R7, PT, PT, R4, -0x80, RZ ;  /* 0xffffff8004077810 */ /* 0x000fe20007ffe0ff */
[----:B------:R-:W0:Y:S01]  /*5100*/  I2F.F16 R57, R57 ;  /* 0x0000003900397306 */ /* 0x000e220000200c00 */
[----:B------:R-:W-:Y:S02]  /*5110*/  IADD3 R12, PT, PT, R70, -0x80, RZ ;  /* 0xffffff80460c7810 */ /* 0x000fe40007ffe0ff */
[----:B------:R-:W-:-:S02]  /*5120*/  LEA.HI R17, R9, 0xffffff80, RZ, 0x8 ;  /* 0xffffff8009117811 */ /* 0x000fc400078f40ff */
[----:B------:R-:W-:Y:S02]  /*5130*/  SHF.R.U32.HI R9, RZ, 0x10, R9 ;  /* 0x00000010ff097819 */ /* 0x000fe40000011609 */
[----:B------:R-:W-:Y:S01]  /*5140*/  LEA.HI R18, R10, 0xffffff80, RZ, 0x8 ;  /* 0xffffff800a127811 */ /* 0x000fe200078f40ff */
[----:B------:R-:W2:Y:S01]  /*5150*/  I2F.F16 R65, R65 ;  /* 0x0000004100417306 */ /* 0x000ea20000200c00 */
[----:B------:R-:W-:Y:S02]  /*5160*/  LEA.HI R19, R11, 0xffffff80, RZ, 0x8 ;  /* 0xffffff800b137811 */ /* 0x000fe400078f40ff */
[----:B------:R-:W-:Y:S02]  /*5170*/  SHF.R.U32.HI R10, RZ, 0x10, R10 ;  /* 0x00000010ff0a7819 */ /* 0x000fe4000001160a */
[----:B------:R-:W-:Y:S01]  /*5180*/  SHF.R.U32.HI R11, RZ, 0x10, R11 ;  /* 0x00000010ff0b7819 */ /* 0x000fe2000001160b */
[----:B------:R-:W-:Y:S02]  /*5190*/  HADD2.F32 R70, -RZ, R13.H0_H0 ;  /* 0x2000000dff467230 */ /* 0x000fe40000004100 */
[----:B------:R-:W3:Y:S01]  /*51a0*/  I2F.F16 R6, R6 ;  /* 0x0000000600067306 */ /* 0x000ee20000200c00 */
[----:B------:R-:W-:Y:S01]  /*51b0*/  LOP3.LUT R9, R9, 0xff, RZ, 0xc0, !PT ;  /* 0x000000ff09097812 */ /* 0x000fe200078ec0ff */
[----:B------:R-:W-:Y:S01]  /*51c0*/  FFMA.FTZ R56, R56, R73, R75 ;  /* 0x0000004938387223 */ /* 0x000fe2000001004b */
[----:B------:R-:W-:-:S05]  /*51d0*/  LOP3.LUT R10, R10, 0xff, RZ, 0xc0, !PT ;  /* 0x000000ff0a0a7812 */ /* 0x000fca00078ec0ff */
[----:B------:R-:W4:Y:S01]  /*51e0*/  I2F.F16 R7, R7 ;  /* 0x0000000700077306 */ /* 0x000f220000200c00 */
[----:B------:R-:W-:Y:S01]  /*51f0*/  LOP3.LUT R11, R11, 0xff, RZ, 0xc0, !PT ;  /* 0x000000ff0b0b7812 */ /* 0x000fe200078ec0ff */
[----:B------:R-:W-:Y:S01]  /*5200*/  FFMA.FTZ R67, R67, R70, R56 ;  /* 0x0000004643437223 */ /* 0x000fe20000010038 */
[----:B------:R-:W-:-:S05]  /*5210*/  IADD3 R9, PT, PT, R9, -0x80, RZ ;  /* 0xffffff8009097810 */ /* 0x000fca0007ffe0ff */
[----:B------:R-:W5:Y:S01]  /*5220*/  I2F.F16 R69, R69 ;  /* 0x0000004500457306 */ /* 0x000f620000200c00 */
[----:B------:R-:W-:-:S07]  /*5230*/  IADD3 R56, PT, PT, R10, -0x80, RZ ;  /* 0xffffff800a387810 */ /* 0x000fce0007ffe0ff */
[----:B------:R-:W5:Y:S01]  /*5240*/  I2F.F16 R12, R12 ;  /* 0x0000000c000c7306 */ /* 0x000f620000200c00 */
[----:B------:R-:W-:Y:S01]  /*5250*/  IADD3 R58, PT, PT, R11, -0x80, RZ ;  /* 0xffffff800b3a7810 */ /* 0x000fe20007ffe0ff */
[-C--:B------:R-:W-:Y:S01]  /*5260*/  FFMA.FTZ R68, R68, R70.reuse, R61 ;  /* 0x0000004644447223 */ /* 0x080fe2000001003d */
[----:B-1----:R-:W-:Y:S02]  /*5270*/  HADD2.F32 R61, -RZ, R14.H0_H0 ;  /* 0x2000000eff3d7230 */ /* 0x002fe40000004100 */
[----:B------:R-:W-:Y:S01]  /*5280*/  FFMA.FTZ R72, R59, R73, R72 ;  /* 0x000000493b487223 */ /* 0x000fe20000010048 */
[----:B0-----:R-:W-:Y:S02]  /*5290*/  HADD2.F32 R57, -RZ, R57.H0_H0 ;  /* 0x20000039ff397230 */ /* 0x001fe40000004100 */
[----:B------:R-:W-:Y:S01]  /*52a0*/  HADD2.F32 R60, -RZ, R60.H0_H0 ;  /* 0x2000003cff3c7230 */ /* 0x000fe20000004100 */
[----:B------:R-:W0:Y:S01]  /*52b0*/  I2F.F16 R17, R17 ;  /* 0x0000001100117306 */ /* 0x000e220000200c00 */
[----:B------:R-:W-:Y:S01]  /*52c0*/  FFMA.FTZ R59, R66, R70, R5 ;  /* 0x00000046423b7223 */ /* 0x000fe20000010005 */
[----:B------:R-:W-:Y:S01]  /*52d0*/  HADD2.F32 R66, -RZ, R14.H1_H1 ;  /* 0x3000000eff427230 */ /* 0x000fe20000004100 */
[----:B------:R-:W1:Y:S01]  /*52e0*/  LDS.64 R4, [UR5+0xb8] ;  /* 0x0000b805ff047984 */ /* 0x000e620008000a00 */
[----:B--2---:R-:W-:-:S04]  /*52f0*/  HADD2.F32 R65, -RZ, R65.H0_H0 ;  /* 0x20000041ff417230 */ /* 0x004fc80000004100 */
[----:B------:R-:W2:Y:S01]  /*5300*/  I2F.F16 R39, R39 ;  /* 0x0000002700277306 */ /* 0x000ea20000200c00 */
[----:B------:R-:W-:Y:S02]  /*5310*/  HADD2.F32 R64, -RZ, R64.H0_H0 ;  /* 0x20000040ff407230 */ /* 0x000fe40000004100 */
[----:B---3--:R-:W-:Y:S02]  /*5320*/  HADD2.F32 R11, -RZ, R6.H0_H0 ;  /* 0x20000006ff0b7230 */ /* 0x008fe40000004100 */
[----:B------:R-:W-:Y:S01]  /*5330*/  FFMA.FTZ R6, R57, R61, R31 ;  /* 0x0000003d39067223 */ /* 0x000fe2000001001f */
[----:B----4-:R-:W-:Y:S02]  /*5340*/  HADD2.F32 R14, -RZ, R7.H0_H0 ;  /* 0x20000007ff0e7230 */ /* 0x010fe40000004100 */
[----:B------:R-:W3:Y:S01]  /*5350*/  I2F.F16 R9, R9 ;  /* 0x0000000900097306 */ /* 0x000ee20000200c00 */
[----:B-----5:R-:W-:Y:S02]  /*5360*/  HADD2.F32 R69, -RZ, R69.H0_H0 ;  /* 0x20000045ff457230 */ /* 0x020fe40000004100 */
[----:B------:R-:W-:Y:S01]  /*5370*/  FFMA.FTZ R7, R61, R60, R30 ;  /* 0x0000003c3d077223 */ /* 0x000fe2000001001e */
[----:B------:R-:W-:-:S04]  /*5380*/  HADD2.F32 R12, -RZ, R12.H0_H0 ;  /* 0x2000000cff0c7230 */ /* 0x000fc80000004100 */
[----:B------:R-:W4:Y:S01]  /*5390*/  I2F.F16 R56, R56 ;  /* 0x0000003800387306 */ /* 0x000f220000200c00 */
[----:B------:R-:W-:Y:S01]  /*53a0*/  FFMA.FTZ R63, R63, R70, R72 ;  /* 0x000000463f3f7223 */ /* 0x000fe20000010048 */
[----:B------:R-:W-:-:S06]  /*53b0*/  FFMA.FTZ R28, R61, R65, R28 ;  /* 0x000000413d1c7223 */ /* 0x000fcc000001001c */
[----:B------:R-:W5:Y:S01]  /*53c0*/  I2F.F16 R58, R58 ;  /* 0x0000003a003a7306 */ /* 0x000f620000200c00 */
[----:B------:R-:W-:Y:S01]  /*53d0*/  FFMA.FTZ R29, R61, R64, R29 ;  /* 0x000000403d1d7223 */ /* 0x000fe2000001001d */
[----:B------:R-:W-:-:S06]  /*53e0*/  FFMA.FTZ R70, R69, R66, R6 ;  /* 0x0000004245467223 */ /* 0x000fcc0000010006 */
[----:B------:R-:W1:Y:S01]  /*53f0*/  I2F.F16 R19, R19 ;  /* 0x0000001300137306 */ /* 0x000e620000200c00 */
[C---:B------:R-:W-:Y:S02]  /*5400*/  FFMA.FTZ R61, R66.reuse, R12, R7 ;  /* 0x0000000c423d7223 */ /* 0x040fe40000010007 */
[----:B------:R-:W1:Y:S01]  /*5410*/  LDS.64 R6, [UR5+0x138] ;  /* 0x00013805ff067984 */ /* 0x000e620008000a00 */
[C---:B------:R-:W-:Y:S01]  /*5420*/  FFMA.FTZ R72, R66.reuse, R11, R28 ;  /* 0x0000000b42487223 */ /* 0x040fe2000001001c */
[----:B0-----:R-:W-:Y:S02]  /*5430*/  HADD2.F32 R28, -RZ, R17.H0_H0 ;  /* 0x20000011ff1c7230 */ /* 0x001fe40000004100 */
[----:B------:R-:W-:Y:S01]  /*5440*/  HADD2.F32 R10, -RZ, R15.H0_H0 ;  /* 0x2000000fff0a7230 */ /* 0x000fe20000004100 */
[----:B------:R-:W0:Y:S01]  /*5450*/  I2F.F16 R18, R18 ;  /* 0x0000001200127306 */ /* 0x000e220000200c00 */
[----:B--2---:R-:W-:Y:S02]  /*5460*/  HADD2.F32 R17, -RZ, R39.H0_H0 ;  /* 0x20000027ff117230 */ /* 0x004fe40000004100 */
[----:B------:R-:W-:Y:S01]  /*5470*/  FFMA.FTZ R66, R66, R14, R29 ;  /* 0x0000000e42427223 */ /* 0x000fe2000001001d */
[----:B---3--:R-:W-:-:S02]  /*5480*/  HADD2.F32 R9, -RZ, R9.H0_H0 ;  /* 0x20000009ff097230 */ /* 0x008fc40000004100 */
[----:B----4-:R-:W-:Y:S02]  /*5490*/  HADD2.F32 R29, -RZ, R56.H0_H0 ;  /* 0x20000038ff1d7230 */ /* 0x010fe40000004100 */
[----:B-----5:R-:W-:Y:S02]  /*54a0*/  HADD2.F32 R31, -RZ, R58.H0_H0 ;  /* 0x2000003aff1f7230 */ /* 0x020fe40000004100 */
[----:B------:R-:W-:Y:S02]  /*54b0*/  HADD2.F32 R15, -RZ, R15.H1_H1 ;  /* 0x3000000fff0f7230 */ /* 0x000fe40000004100 */
[----:B------:R-:W-:Y:S02]  /*54c0*/  HADD2.F32 R16, -RZ, R16.H0_H0 ;  /* 0x20000010ff107230 */ /* 0x000fe40000004100 */
[----:B-1----:R-:W-:Y:S02]  /*54d0*/  HADD2.F32 R30, -RZ, R19.H0_H0 ;  /* 0x20000013ff1e7230 */ /* 0x002fe40000004100 */
[----:B------:R-:W-:Y:S01]  /*54e0*/  FFMA.FTZ R19, R17, R10, R70 ;  /* 0x0000000a11137223 */ /* 0x000fe20000010046 */
[C---:B------:R-:W-:Y:S01]  /*54f0*/  FFMA.FTZ R56, R10.reuse, R9, R61 ;  /* 0x000000090a387223 */ /* 0x040fe2000001003d */
[C---:B------:R-:W-:Y:S01]  /*5500*/  FFMA.FTZ R39, R10.reuse, R29, R72 ;  /* 0x0000001d0a277223 */ /* 0x040fe20000010048 */
[----:B------:R-:W-:Y:S01]  /*5510*/  FFMA.FTZ R61, R10, R31, R66 ;  /* 0x0000001f0a3d7223 */ /* 0x000fe20000010042 */
[----:B------:R-:W-:Y:S01]  /*5520*/  FFMA.FTZ R10, R16, R15, R19 ;  /* 0x0000000f100a7223 */ /* 0x000fe20000010013 */
[----:B------:R-:W-:Y:S01]  /*5530*/  FFMA.FTZ R19, R15, R28, R56 ;  /* 0x0000001c0f137223 */ /* 0x000fe20000010038 */
[----:B0-----:R-:W-:-:S02]  /*5540*/  HADD2.F32 R18, -RZ, R18.H0_H0 ;  /* 0x20000012ff127230 */ /* 0x001fc40000004100 */
[----:B------:R-:W-:Y:S01]  /*5550*/  FMUL.FTZ R10, R53, R10 ;  /* 0x0000000a350a7220 */ /* 0x000fe20000410000 */
[----:B------:R-:W-:Y:S01]  /*5560*/  FMUL.FTZ R19, R52, R19 ;  /* 0x0000001334137220 */ /* 0x000fe20000410000 */
[C---:B------:R-:W-:Y:S01]  /*5570*/  FFMA.FTZ R61, R15.reuse, R30, R61 ;  /* 0x0000001e0f3d7223 */ /* 0x040fe2000001003d */
[----:B------:R-:W-:Y:S02]  /*5580*/  FFMA.FTZ R56, R15, R18, R39 ;  /* 0x000000120f387223 */ /* 0x000fe40000010027 */
[----:B------:R-:W-:Y:S02]  /*5590*/  F2FP.F16.F32.PACK_AB R10, RZ, R10 ;  /* 0x0000000aff0a723e */ /* 0x000fe400000000ff */
[----:B------:R-:W-:Y:S01]  /*55a0*/  F2FP.F16.F32.PACK_AB R19, RZ, R19 ;  /* 0x00000013ff13723e */ /* 0x000fe200000000ff */
[----:B------:R-:W-:Y:S01]  /*55b0*/  FMUL.FTZ R56, R51, R56 ;  /* 0x0000003833387220 */ /* 0x000fe20000410000 */
[----:B------:R-:W-:Y:S02]  /*55c0*/  FMUL.FTZ R61, R50, R61 ;  /* 0x0000003d323d7220 */ /* 0x000fe40000410000 */
[----:B------:R-:W-:Y:S01]  /*55d0*/  PRMT R10, R10, 0x5410, R19 ;  /* 0x000054100a0a7816 */ /* 0x000fe20000000013 */
[----:B------:R-:W-:Y:S01]  /*55e0*/  HADD2.F32 R13, -RZ, R13.H1_H1 ;  /* 0x3000000dff0d7230 */ /* 0x000fe20000004100 */
[----:B------:R-:W-:-:S02]  /*55f0*/  F2FP.F16.F32.PACK_AB R56, RZ, R56 ;  /* 0x00000038ff38723e */ /* 0x000fc400000000ff */
[----:B------:R-:W-:Y:S01]  /*5600*/  F2FP.F16.F32.PACK_AB R61, RZ, R61 ;  /* 0x0000003dff3d723e */ /* 0x000fe200000000ff */
[----:B------:R-:W-:Y:S02]  /*5610*/  HFMA2 R41, R10, 1, 1, R41 ;  /* 0x3c003c000a297831 */ /* 0x000fe40000000029 */
[--C-:B------:R-:W-:Y:S01]  /*5620*/  HADD2.F32 R10, -RZ, R4.reuse.H0_H0 ;  /* 0x20000004ff0a7230 */ /* 0x100fe20000004100 */
[----:B------:R-:W-:Y:S01]  /*5630*/  PRMT R39, R56, 0x5410, R61 ;  /* 0x0000541038277816 */ /* 0x000fe2000000003d */
        /* <DEDUP_REMOVED lines=28> */
[----:B------:R-:W-:Y:S02]  /*5800*/  HADD2.F32 R5, -RZ, R5.H1_H1 ;  /* 0x30000005ff057230 */ /* 0x000fe40000004100 */
        /* <DEDUP_REMOVED lines=8> */
[-C--:B------:R-:W-:Y:S01]  /*5890*/  FFMA.FTZ R16, R16, R7.reuse, R17 ;  /* 0x0000000710107223 */ /* 0x080fe20000010011 */
[----:B------:R-:W-:Y:S01]  /*58a0*/  FFMA.FTZ R9, R28, R7, R9 ;  /* 0x000000071c097223 */ /* 0x000fe20000010009 */
[----:B------:R-:W-:Y:S01]  /*58b0*/  @!P0 IADD3 R35, PT, PT, R55, R34, RZ ;  /* 0x0000002237238210 */ /* 0x000fe20007ffe0ff */
[-C--:B------:R-:W-:Y:S01]  /*58c0*/  FFMA.FTZ R8, R18, R5.reuse, R19 ;  /* 0x0000000512087223 */ /* 0x080fe20000010013 */
[----:B------:R-:W-:Y:S01]  /*58d0*/  IADD3 R34, PT, PT, R34, 0x20, RZ ;  /* 0x0000002022227810 */ /* 0x000fe20007ffe0ff */
[----:B------:R-:W-:Y:S01]  /*58e0*/  FFMA.FTZ R21, R30, R5, R21 ;  /* 0x000000051e157223 */ /* 0x000fe20000010015 */
        /* <DEDUP_REMOVED lines=24> */
[----:B------:R-:W-:Y:S01]  /*5a70*/  IADD3 R44, P1, PT, R44, 0x80, RZ ;  /* 0x000000802c2c7810 */ /* 0x000fe20007f3e0ff */
        /* <DEDUP_REMOVED lines=8> */
.L_x_2737:
        /* <DEDUP_REMOVED lines=8> */
.L_x_2740:
        /* <DEDUP_REMOVED lines=12> */
[----:B------:R-:W-:Y:S02]  /*5c40*/  LOP3.LUT R10, R6, 0x3f, RZ, 0xc0, !PT ;  /* 0x0000003f060a7812 */ /* 0x000fe400078ec0ff */
[----:B------:R-:W-:Y:S02]  /*5c50*/  LOP3.LUT R9, R9, 0x3f, RZ, 0xc0, !PT ;  /* 0x0000003f09097812 */ /* 0x000fe400078ec0ff */
[----:B------:R-:W-:Y:S02]  /*5c60*/  IADD3 R75, PT, PT, R8, -0x20, RZ ;  /* 0xffffffe0084b7810 */ /* 0x000fe40007ffe0ff */
[----:B------:R-:W-:-:S02]  /*5c70*/  IADD3 R79, PT, PT, R10, -0x20, RZ ;  /* 0xffffffe00a4f7810 */ /* 0x000fc40007ffe0ff */
[----:B------:R-:W-:Y:S02]  /*5c80*/  SHF.R.U32.HI R11, RZ, 0x6, R7 ;  /* 0x00000006ff0b7819 */ /* 0x000fe40000011607 */
[----:B------:R-:W-:Y:S02]  /*5c90*/  LOP3.LUT R8, R4, 0x3f, RZ, 0xc0, !PT ;  /* 0x0000003f04087812 */ /* 0x000fe400078ec0ff */
[----:B------:R-:W-:Y:S02]  /*5ca0*/  IADD3 R10, PT, PT, R9, -0x20, RZ ;  /* 0xffffffe0090a7810 */ /* 0x000fe40007ffe0ff */
[----:B------:R-:W-:Y:S02]  /*5cb0*/  SHF.R.U32.HI R9, RZ, 0x6, R4 ;  /* 0x00000006ff097819 */ /* 0x000fe40000011604 */
[----:B------:R-:W-:Y:S02]  /*5cc0*/  LOP3.LUT R11, R11, 0x3f, RZ, 0xc0, !PT ;  /* 0x0000003f0b0b7812 */ /* 0x000fe400078ec0ff */
[----:B------:R-:W-:-:S02]  /*5cd0*/  IADD3 R8, PT, PT, R8, -0x20, RZ ;  /* 0xffffffe008087810 */ /* 0x000fc40007ffe0ff */
[----:B------:R-:W-:Y:S02]  /*5ce0*/  LOP3.LUT R9, R9, 0x3f, RZ, 0xc0, !PT ;  /* 0x0000003f09097812 */ /* 0x000fe400078ec0ff */
[----:B------:R-:W-:Y:S01]  /*5cf0*/  IADD3 R66, PT, PT, R11, -0x20, RZ ;  /* 0xffffffe00b427810 */ /* 0x000fe20007ffe0ff */
[----:B------:R0:W-:Y:S01]  /*5d00*/  I2F.F16 R77, R8 ;  /* 0x00000008004d7306 */ /* 0x0001e20000200c00 */
[----:B------:R-:W-:Y:S02]  /*5d10*/  SHF.R.U32.HI R11, RZ, 0xc, R4 ;  /* 0x0000000cff0b7819 */ /* 0x000fe40000011604 */
[----:B------:R-:W-:Y:S02]  /*5d20*/  SHF.R.U32.HI R23, RZ, 0x12, R5 ;  /* 0x00000012ff177819 */ /* 0x000fe40000011605 */
[----:B------:R-:W-:Y:S02]  /*5d30*/  LOP3.LUT R11, R11, 0x3f, RZ, 0xc0, !PT ;  /* 0x0000003f0b0b7812 */ /* 0x000fe400078ec0ff */
[----:B0-----:R-:W-:-:S02]  /*5d40*/  IADD3 R8, PT, PT, R9, -0x20, RZ ;  /* 0xffffffe009087810 */ /* 0x001fc40007ffe0ff */
[----:B------:R-:W-:Y:S02]  /*5d50*/  SHF.R.U32.HI R9, RZ, 0x12, R4 ;  /* 0x00000012ff097819 */ /* 0x000fe40000011604 */
[----:B------:R-:W-:Y:S02]  /*5d60*/  SHF.R.U32.HI R25, RZ, 0x18, R5 ;  /* 0x00000018ff197819 */ /* 0x000fe40000011605 */
[----:B------:R-:W-:Y:S02]  /*5d70*/  LOP3.LUT R9, R9, 0x3f, RZ, 0xc0, !PT ;  /* 0x0000003f09097812 */ /* 0x000fe400078ec0ff */
[----:B------:R-:W-:Y:S02]  /*5d80*/  LOP3.LUT R23, R23, 0x3f, RZ, 0xc0, !PT ;  /* 0x0000003f17177812 */ /* 0x000fe400078ec0ff */
[----:B------:R-:W-:Y:S02]  /*5d90*/  IADD3 R20, PT, PT, R11, -0x20, RZ ;  /* 0xffffffe00b147810 */ /* 0x000fe40007ffe0ff */
[----:B------:R-:W-:-:S02]  /*5da0*/  LOP3.LUT R25, R25, 0x3f, RZ, 0xc0, !PT ;  /* 0x0000003f19197812 */ /* 0x000fc400078ec0ff */
[----:B------:R-:W-:Y:S02]  /*5db0*/  SHF.R.U32.HI R11, RZ, 0x18, R4 ;  /* 0x00000018ff0b7819 */ /* 0x000fe40000011604 */
[----:B------:R-:W-:Y:S02]  /*5dc0*/  SHF.R.U32.HI R22, RZ, 0xc, R5 ;  /* 0x0000000cff167819 */ /* 0x000fe40000011605 */
[----:B------:R-:W-:Y:S02]  /*5dd0*/  IADD3 R9, PT, PT, R9, -0x20, RZ ;  /* 0xffffffe009097810 */ /* 0x000fe40007ffe0ff */
[----:B------:R-:W-:Y:S02]  /*5de0*/  IADD3 R24, PT, PT, R23, -0x20, RZ ;  /* 0xffffffe017187810 */ /* 0x000fe40007ffe0ff */
[----:B------:R-:W-:Y:S02]  /*5df0*/  IADD3 R23, PT, PT, R25, -0x20, RZ ;  /* 0xffffffe019177810 */ /* 0x000fe40007ffe0ff */
[----:B------:R-:W-:-:S02]  /*5e00*/  LOP3.LUT R22, R22, 0x3f, RZ, 0xc0, !PT ;  /* 0x0000003f16167812 */ /* 0x000fc400078ec0ff */
[----:B------:R-:W-:Y:S02]  /*5e10*/  SHF.R.U32.HI R25, RZ, 0xc, R6 ;  /* 0x0000000cff197819 */ /* 0x000fe40000011606 */
[----:B------:R-:W-:Y:S02]  /*5e20*/  LOP3.LUT R21, R11, 0x3f, RZ, 0xc0, !PT ;  /* 0x0000003f0b157812 */ /* 0x000fe400078ec0ff */
[----:B------:R-:W-:Y:S01]  /*5e30*/  I2F.F16 R11, R9 ;  /* 0x00000009000b7306 */ /* 0x000fe20000200c00 */
[----:B------:R-:W-:Y:S02]  /*5e40*/  IADD3 R22, PT, PT, R22, -0x20, RZ ;  /* 0xffffffe016167810 */ /* 0x000fe40007ffe0ff */
[----:B------:R-:W-:-:S05]  /*5e50*/  LOP3.LUT R25, R25, 0x3f, RZ, 0xc0, !PT ;  /* 0x0000003f19197812 */ /* 0x000fca00078ec0ff */
[----:B------:R0:W-:Y:S02]  /*5e60*/  I2F.F16 R9, R24 ;  /* 0x0000001800097306 */ /* 0x0001e40000200c00 */
[----:B0-----:R-:W-:-:S06]  /*5e70*/  @!P0 LEA R24, R32, R1, 0x3 ;  /* 0x0000000120188211 */ /* 0x001fcc00078e18ff */
[----:B------:R0:W-:Y:S02]  /*5e80*/  I2F.F16 R78, R22 ;  /* 0x00000016004e7306 */ /* 0x0001e40000200c00 */
[----:B0-----:R-:W-:Y:S02]  /*5e90*/  IADD3 R22, PT, PT, R25, -0x20, RZ ;  /* 0xffffffe019167810 */ /* 0x001fe40007ffe0ff */
[----:B------:R-:W2:Y:S01]  /*5ea0*/  @!P0 LDL.64 R24, [R24+0x8] ;  /* 0x0000080018188983 */ /* 0x000ea20000100a00 */
[----:B------:R-:W-:-:S04]  /*5eb0*/  SHF.R.U32.HI R26, RZ, 0x6, R6 ;  /* 0x00000006ff1a7819 */ /* 0x000fc80000011606 */
[----:B------:R-:W-:Y:S02]  /*5ec0*/  LOP3.LUT R26, R26, 0x3f, RZ, 0xc0, !PT ;  /* 0x0000003f1a1a7812 */ /* 0x000fe400078ec0ff */
[----:B------:R-:W-:Y:S02]  /*5ed0*/  SHF.R.U32.HI R44, RZ, 0x18, R7 ;  /* 0x00000018ff2c7819 */ /* 0x000fe40000011607 */
[----:B------:R-:W-:Y:S02]  /*5ee0*/  IADD3 R26, PT, PT, R26, -0x20, RZ ;  /* 0xffffffe01a1a7810 */ /* 0x000fe40007ffe0ff */
[----:B---3--:R-:W-:Y:S02]  /*5ef0*/  SHF.R.U32 R4, R4, 0x1e, R12 ;  /* 0x0000001e04047819 */ /* 0x008fe4000000160c */
[----:B------:R0:W-:Y:S01]  /*5f00*/  I2F.F16 R86, R26 ;  /* 0x0000001a00567306 */ /* 0x0001e20000200c00 */
[--C-:B------:R-:W-:Y:S02]  /*5f10*/  SHF.R.U32.HI R27, RZ, 0x12, R6.reuse ;  /* 0x00000012ff1b7819 */ /* 0x100fe40000011606 */
[----:B------:R-:W-:-:S02]  /*5f20*/  SHF.R.U32.HI R30, RZ, 0x18, R6 ;  /* 0x00000018ff1e7819 */ /* 0x000fc40000011606 */
[--C-:B------:R-:W-:Y:S02]  /*5f30*/  SHF.R.U32.HI R31, RZ, 0x12, R7.reuse ;  /* 0x00000012ff1f7819 */ /* 0x100fe40000011607 */
[----:B------:R-:W-:Y:S02]  /*5f40*/  LOP3.LUT R44, R44, 0x3f, RZ, 0xc0, !PT ;  /* 0x0000003f2c2c7812 */ /* 0x000fe400078ec0ff */
[----:B0-----:R-:W-:Y:S02]  /*5f50*/  SHF.R.U32.HI R26, RZ, 0xc, R7 ;  /* 0x0000000cff1a7819 */ /* 0x001fe40000011607 */
[----:B------:R-:W-:Y:S02]  /*5f60*/  LOP3.LUT R4, R4, 0x3f, RZ, 0xc0, !PT ;  /* 0x0000003f04047812 */ /* 0x000fe400078ec0ff */
[----:B------:R-:W-:Y:S02]  /*5f70*/  SHF.R.U32 R5, R5, 0x1e, R13 ;  /* 0x0000001e05057819 */ /* 0x000fe4000000160d */
[----:B------:R-:W-:-:S02]  /*5f80*/  SHF.R.U32 R6, R6, 0x1e, R14 ;  /* 0x0000001e06067819 */ /* 0x000fc4000000160e */
[----:B------:R-:W-:Y:S02]  /*5f90*/  SHF.R.U32 R7, R7, 0x1e, R15 ;  /* 0x0000001e07077819 */ /* 0x000fe4000000160f */
[----:B------:R-:W-:Y:S02]  /*5fa0*/  IADD3 R44, PT, PT, R44, -0x20, RZ ;  /* 0xffffffe02c2c7810 */ /* 0x000fe40007ffe0ff */
[----:B------:R-:W-:Y:S02]  /*5fb0*/  IADD3 R4, PT, PT, R4, -0x20, RZ ;  /* 0xffffffe004047810 */ /* 0x000fe40007ffe0ff */
[----:B------:R-:W-:Y:S02]  /*5fc0*/  LOP3.LUT R5, R5, 0x3f, RZ, 0xc0, !PT ;  /* 0x0000003f05057812 */ /* 0x000fe400078ec0ff */
[----:B------:R-:W-:Y:S02]  /*5fd0*/  LOP3.LUT R6, R6, 0x3f, RZ, 0xc0, !PT ;  /* 0x0000003f06067812 */ /* 0x000fe400078ec0ff */
[----:B------:R-:W-:Y:S01]  /*5fe0*/  LOP3.LUT R7, R7, 0x3f, RZ, 0xc0, !PT ;  /* 0x0000003f07077812 */ /* 0x000fe200078ec0ff */
[----:B------:R0:W-:Y:S01]  /*5ff0*/  I2F.F16 R67, R44 ;  /* 0x0000002c00437306 */ /* 0x0001e20000200c00 */
[----:B------:R-:W-:-:S02]  /*6000*/  IADD3 R74, PT, PT, R6, -0x20, RZ ;  /* 0xffffffe0064a7810 */ /* 0x000fc40007ffe0ff */
[----:B------:R-:W-:-:S05]  /*6010*/  IADD3 R82, PT, PT, R7, -0x20, RZ ;  /* 0xffffffe007527810 */ /* 0x000fca0007ffe0ff */
[----:B------:R1:W-:Y:S01]  /*6020*/  I2F.F16 R56, R4 ;  /* 0x0000000400387306 */ /* 0x0003e20000200c00 */
[----:B0-----:R-:W-:Y:S02]  /*6030*/  IADD3 R44, PT, PT, R5, -0x20, RZ ;  /* 0xffffffe0052c7810 */ /* 0x001fe40007ffe0ff */
[----:B-1----:R0:W3:Y:S01]  /*6040*/  LDG.E.128.CONSTANT R4, desc[UR8][R28.64] ;  /* 0x000000081c047981 */ /* 0x0020e2000c1e9d00 */
[----:B------:R-:W-:Y:S02]  /*6050*/  LOP3.LUT R26, R26, 0x3f, RZ, 0xc0, !PT ;  /* 0x0000003f1a1a7812 */ /* 0x000fe400078ec0ff */
[----:B------:R-:W-:Y:S02]  /*6060*/  LOP3.LUT R27, R27, 0x3f, RZ, 0xc0, !PT ;  /* 0x0000003f1b1b7812 */ /* 0x000fe400078ec0ff */
[----:B------:R-:W-:Y:S02]  /*6070*/  IADD3 R26, PT, PT, R26, -0x20, RZ ;  /* 0xffffffe01a1a7810 */ /* 0x000fe40007ffe0ff */
[----:B------:R-:W-:-:S02]  /*6080*/  IADD3 R27, PT, PT, R27, -0x20, RZ ;  /* 0xffffffe01b1b7810 */ /* 0x000fc40007ffe0ff */
[----:B------:R1:W-:Y:S02]  /*6090*/  I2F.F16 R76, R26 ;  /* 0x0000001a004c7306 */ /* 0x0003e40000200c00 */
[----:B-1----:R-:W-:-:S06]  /*60a0*/  SHF.R.U32.HI R26, RZ, 0x4, R12 ;  /* 0x00000004ff1a7819 */ /* 0x002fcc000001160c */
[----:B------:R1:W-:Y:S01]  /*60b0*/  I2F.F16 R69, R27 ;  /* 0x0000001b00457306 */ /* 0x0003e20000200c00 */
[----:B------:R-:W-:Y:S02]  /*60c0*/  LOP3.LUT R26, R26, 0x3f, RZ, 0xc0, !PT ;  /* 0x0000003f1a1a7812 */ /* 0x000fe400078ec0ff */
[----:B-1----:R-:W-:Y:S02]  /*60d0*/  SHF.R.U32.HI R27, RZ, 0xa, R12 ;  /* 0x0000000aff1b7819 */ /* 0x002fe4000001160c */
[----:B------:R-:W-:Y:S02]  /*60e0*/  IADD3 R26, PT, PT, R26, -0x20, RZ ;  /* 0xffffffe01a1a7810 */ /* 0x000fe40007ffe0ff */
[----:B------:R-:W-:Y:S02]  /*60f0*/  LOP3.LUT R27, R27, 0x3f, RZ, 0xc0, !PT ;  /* 0x0000003f1b1b7812 */ /* 0x000fe400078ec0ff */
[----:B------:R-:W-:Y:S01]  /*6100*/  LOP3.LUT R30, R30, 0x3f, RZ, 0xc0, !PT ;  /* 0x0000003f1e1e7812 */ /* 0x000fe200078ec0ff */
[----:B------:R1:W-:Y:S01]  /*6110*/  I2F.F16 R57, R26 ;  /* 0x0000001a00397306 */ /* 0x0003e20000200c00 */
[----:B------:R-:W-:-:S02]  /*6120*/  IADD3 R27, PT, PT, R27, -0x20, RZ ;  /* 0xffffffe01b1b7810 */ /* 0x000fc40007ffe0ff */
[----:B------:R-:W-:Y:S02]  /*6130*/  IADD3 R30, PT, PT, R30, -0x20, RZ ;  /* 0xffffffe01e1e7810 */ /* 0x000fe40007ffe0ff */
[----:B-1----:R-:W-:-:S03]  /*6140*/  SHF.R.U32.HI R26, RZ, 0xa, R14 ;  /* 0x0000000aff1a7819 */ /* 0x002fc6000001160e */
[----:B------:R1:W-:Y:S01]  /*6150*/  I2F.F16 R80, R27 ;  /* 0x0000001b00507306 */ /* 0x0003e20000200c00 */
[----:B------:R-:W-:-:S07]  /*6160*/  LOP3.LUT R26, R26, 0x3f, RZ, 0xc0, !PT ;  /* 0x0000003f1a1a7812 */ /* 0x000fce00078ec0ff */
[----:B------:R5:W-:Y:S01]  /*6170*/  I2F.F16 R65, R30 ;  /* 0x0000001e00417306 */ /* 0x000be20000200c00 */
[----:B-1----:R-:W-:Y:S02]  /*6180*/  SHF.R.U32.HI R27, RZ, 0x4, R15 ;  /* 0x00000004ff1b7819 */ /* 0x002fe4000001160f */
[----:B------:R-:W-:Y:S02]  /*6190*/  IADD3 R53, PT, PT, R26, -0x20, RZ ;  /* 0xffffffe01a357810 */ /* 0x000fe40007ffe0ff */
[----:B------:R-:W-:Y:S02]  /*61a0*/  LOP3.LUT R27, R27, 0x3f, RZ, 0xc0, !PT ;  /* 0x0000003f1b1b7812 */ /* 0x000fe400078ec0ff */
[----:B-----5:R-:W-:Y:S01]  /*61b0*/  SHF.R.U32.HI R30, RZ, 0x4, R13 ;  /* 0x00000004ff1e7819 */ /* 0x020fe2000001160d */
[----:B------:R-:W-:Y:S01]  /*61c0*/  I2F.F16 R73, R73 ;  /* 0x0000004900497306 */ /* 0x000fe20000200c00 */
[----:B------:R-:W-:Y:S02]  /*61d0*/  SHF.R.U32.HI R26, RZ, 0xa, R15 ;  /* 0x0000000aff1a7819 */ /* 0x000fe4000001160f */
[----:B------:R-:W-:-:S05]  /*61e0*/  LOP3.LUT R30, R30, 0x3f, RZ, 0xc0, !PT ;  /* 0x0000003f1e1e7812 */ /* 0x000fca00078ec0ff */
[----:B------:R-:W1:Y:S01]  /*61f0*/  I2F.F16 R10, R10 ;  /* 0x0000000a000a7306 */ /* 0x000e620000200c00 */
[----:B------:R-:W-:Y:S02]  /*6200*/  SHF.R.U32.HI R45, RZ, 0xa, R13 ;  /* 0x0000000aff2d7819 */ /* 0x000fe4000001160d */
[----:B------:R-:W-:Y:S02]  /*6210*/  IADD3 R70, PT, PT, R27, -0x20, RZ ;  /* 0xffffffe01b467810 */ /* 0x000fe40007ffe0ff */
[----:B------:R-:W-:Y:S02]  /*6220*/  IADD3 R30, PT, PT, R30, -0x20, RZ ;  /* 0xffffffe01e1e7810 */ /* 0x000fe40007ffe0ff */
[----:B------:R-:W-:Y:S02]  /*6230*/  LOP3.LUT R27, R26, 0x3f, RZ, 0xc0, !PT ;  /* 0x0000003f1a1b7812 */ /* 0x000fe400078ec0ff */
[----:B------:R-:W-:Y:S02]  /*6240*/  LOP3.LUT R31, R31, 0x3f, RZ, 0xc0, !PT ;  /* 0x0000003f1f1f7812 */ /* 0x000fe400078ec0ff */
[----:B------:R-:W-:Y:S01]  /*6250*/  SHF.R.U32.HI R26, RZ, 0x10, R12 ;  /* 0x00000010ff1a7819 */ /* 0x000fe2000001160c */
[----:B------:R-:W5:Y:S01]  /*6260*/  I2F.F16 R8, R8 ;  /* 0x0000000800087306 */ /* 0x000f620000200c00 */
[----:B------:R-:W-:-:S02]  /*6270*/  LOP3.LUT R45, R45, 0x3f, RZ, 0xc0, !PT ;  /* 0x0000003f2d2d7812 */ /* 0x000fc400078ec0ff */
[----:B------:R-:W-:Y:S02]  /*6280*/  IADD3 R31, PT, PT, R31, -0x20, RZ ;  /* 0xffffffe01f1f7810 */ /* 0x000fe40007ffe0ff */
[----:B------:R-:W-:Y:S02]  /*6290*/  SHF.R.U32.HI R47, RZ, 0x4, R14 ;  /* 0x00000004ff2f7819 */ /* 0x000fe4000001160e */
[----:B------:R-:W-:Y:S01]  /*62a0*/  LOP3.LUT R26, R26, 0x3f, RZ, 0xc0, !PT ;  /* 0x0000003f1a1a7812 */ /* 0x000fe200078ec0ff */
[----:B------:R-:W0:Y:S01]  /*62b0*/  I2F.F16 R20, R20 ;  /* 0x0000001400147306 */ /* 0x000e220000200c00 */
[----:B------:R-:W-:Y:S02]  /*62c0*/  IADD3 R45, PT, PT, R45, -0x20, RZ ;  /* 0xffffffe02d2d7810 */ /* 0x000fe40007ffe0ff */
[----:B------:R-:W-:-:S05]  /*62d0*/  LOP3.LUT R47, R47, 0x3f, RZ, 0xc0, !PT ;  /* 0x0000003f2f2f7812 */ /* 0x000fca00078ec0ff */
[----:B------:R4:W-:Y:S01]  /*62e0*/  I2F.F16 R46, R30 ;  /* 0x0000001e002e7306 */ /* 0x0009e20000200c00 */
[----:B------:R-:W-:Y:S02]  /*62f0*/  IADD3 R26, PT, PT, R26, -0x20, RZ ;  /* 0xffffffe01a1a7810 */ /* 0x000fe40007ffe0ff */
[----:B-1----:R-:W-:Y:S02]  /*6300*/  PRMT R73, R73, 0x5410, R10 ;  /* 0x0000541049497816 */ /* 0x002fe4000000000a */
[----:B----4-:R-:W-:Y:S02]  /*6310*/  SHF.R.U32.HI R30, RZ, 0x16, R12 ;  /* 0x00000016ff1e7819 */ /* 0x010fe4000001160c */
[----:B------:R-:W-:Y:S01]  /*6320*/  SHF.R.U32 R12, R12, 0x1c, R16 ;  /* 0x0000001c0c0c7819 */ /* 0x000fe20000001610 */
[----:B------:R-:W1:Y:S01]  /*6330*/  I2F.F16 R31, R31 ;  /* 0x0000001f001f7306 */ /* 0x000e620000200c00 */
[----:B------:R-:W-:Y:S02]  /*6340*/  SHF.R.U32.HI R10, RZ, 0x2, R17 ;  /* 0x00000002ff0a7819 */ /* 0x000fe40000011611 */
[----:B------:R-:W-:-:S02]  /*6350*/  LOP3.LUT R12, R12, 0x3f, RZ, 0xc0, !PT ;  /* 0x0000003f0c0c7812 */ /* 0x000fc400078ec0ff */
[----:B------:R-:W-:Y:S02]  /*6360*/  IADD3 R21, PT, PT, R21, -0x20, RZ ;  /* 0xffffffe015157810 */ /* 0x000fe40007ffe0ff */
[----:B------:R-:W-:Y:S01]  /*6370*/  IADD3 R47, PT, PT, R47, -0x20, RZ ;  /* 0xffffffe02f2f7810 */ /* 0x000fe20007ffe0ff */
[----:B------:R-:W-:Y:S01]  /*6380*/  I2F.F16 R55, R45 ;  /* 0x0000002d00377306 */ /* 0x000fe20000200c00 */
[----:B------:R-:W-:Y:S02]  /*6390*/  LOP3.LUT R30, R30, 0x3f, RZ, 0xc0, !PT ;  /* 0x0000003f1e1e7812 */ /* 0x000fe400078ec0ff */
[----:B------:R-:W-:Y:S02]  /*63a0*/  IADD3 R12, PT, PT, R12, -0x20, RZ ;  /* 0xffffffe00c0c7810 */ /* 0x000fe40007ffe0ff */
[----:B------:R-:W-:-:S03]  /*63b0*/  LOP3.LUT R10, R10, 0x3f, RZ, 0xc0, !PT ;  /* 0x0000003f0a0a7812 */ /* 0x000fc600078ec0ff */
[----:B------:R4:W-:Y:S01]  /*63c0*/  I2F.F16 R45, R26 ;  /* 0x0000001a002d7306 */ /* 0x0009e20000200c00 */
[----:B------:R-:W-:Y:S02]  /*63d0*/  IADD3 R30, PT, PT, R30, -0x20, RZ ;  /* 0xffffffe01e1e7810 */ /* 0x000fe40007ffe0ff */
[----:B------:R-:W-:Y:S02]  /*63e0*/  SHF.R.U32.HI R59, RZ, 0x16, R13 ;  /* 0x00000016ff3b7819 */ /* 0x000fe4000001160d */
[----:B----4-:R-:W-:-:S03]  /*63f0*/  SHF.R.U32.HI R26, RZ, 0x16, R14 ;  /* 0x00000016ff1a7819 */ /* 0x010fc6000001160e */
[----:B------:R-:W-:Y:S01]  /*6400*/  I2F.F16 R75, R75 ;  /* 0x0000004b004b7306 */ /* 0x000fe20000200c00 */
[----:B------:R-:W-:Y:S02]  /*6410*/  SHF.R.U32.HI R61, RZ, 0x10, R14 ;  /* 0x00000010ff3d7819 */ /* 0x000fe4000001160e */
[----:B------:R-:W-:Y:S02]  /*6420*/  LOP3.LUT R26, R26, 0x3f, RZ, 0xc0, !PT ;  /* 0x0000003f1a1a7812 */ /* 0x000fe400078ec0ff */
[----:B-----5:R-:W-:-:S03]  /*6430*/  PRMT R77, R77, 0x5410, R8 ;  /* 0x000054104d4d7816 */ /* 0x020fc60000000008 */
[----:B------:R-:W4:Y:S01]  /*6440*/  I2F.F16 R66, R66 ;  /* 0x0000004200427306 */ /* 0x000f220000200c00 */
[----:B0-----:R-:W-:Y:S02]  /*6450*/  PRMT R20, R20, 0x5410, R11 ;  /* 0x0000541014147816 */ /* 0x001fe4000000000b */
[----:B------:R-:W-:Y:S02]  /*6460*/  IADD3 R87, PT, PT, R10, -0x20, RZ ;  /* 0xffffffe00a577810 */ /* 0x000fe40007ffe0ff */
[----:B------:R-:W-:-:S03]  /*6470*/  PRMT R78, R78, 0x5410, R9 ;  /* 0x000054104e4e7816 */ /* 0x000fc60000000009 */
[----:B------:R-:W0:Y:S01]  /*6480*/  I2F.F16 R21, R21 ;  /* 0x0000001500157306 */ /* 0x000e220000200c00 */
[----:B------:R-:W-:Y:S01]  /*6490*/  SHF.R.U32 R14, R14, 0x1c, R18 ;  /* 0x0000001c0e0e7819 */ /* 0x000fe20000001612 */
[----:B------:R-:W5:Y:S06]  /*64a0*/  LDS.128 R8, [UR5+0x80] ;  /* 0x00008005ff087984 */ /* 0x000f6c0008000c00 */
[----:B------:R1:W-:Y:S01]  /*64b0*/  I2F.F16 R68, R47 ;  /* 0x0000002f00447306 */ /* 0x0003e20000200c00 */
[----:B------:R-:W-:-:S07]  /*64c0*/  SHF.R.U32.HI R63, RZ, 0x10, R15 ;  /* 0x00000010ff3f7819 */ /* 0x000fce000001160f */
[----:B------:R-:W0:Y:S01]  /*64d0*/  I2F.F16 R53, R53 ;  /* 0x0000003500357306 */ /* 0x000e220000200c00 */
[----:B-1----:R-:W-:Y:S02]  /*64e0*/  SHF.R.U32.HI R47, RZ, 0x10, R13 ;  /* 0x00000010ff2f7819 */ /* 0x002fe4000001160d */
[----:B------:R-:W-:-:S05]  /*64f0*/  SHF.R.U32 R13, R13, 0x1c, R17 ;  /* 0x0000001c0d0d7819 */ /* 0x000fca0000001611 */
[----:B------:R1:W-:Y:S01]  /*6500*/  I2F.F16 R64, R12 ;  /* 0x0000000c00407306 */ /* 0x0003e20000200c00 */
[----:B------:R-:W-:Y:S02]  /*6510*/  LOP3.LUT R13, R13, 0x3f, RZ, 0xc0, !PT ;  /* 0x0000003f0d0d7812 */ /* 0x000fe400078ec0ff */
[----:B------:R-:W-:Y:S02]  /*6520*/  LOP3.LUT R14, R14, 0x3f, RZ, 0xc0, !PT ;  /* 0x0000003f0e0e7812 */ /* 0x000fe400078ec0ff */
[----:B-1----:R-:W-:-:S03]  /*6530*/  SHF.R.U32.HI R12, RZ, 0x2, R18 ;  /* 0x00000002ff0c7819 */ /* 0x002fc60000011612 */
[----:B------:R1:W-:Y:S01]  /*6540*/  I2F.F16 R58, R30 ;  /* 0x0000001e003a7306 */ /* 0x0003e20000200c00 */
[----:B------:R-:W-:Y:S02]  /*6550*/  LOP3.LUT R12, R12, 0x3f, RZ, 0xc0, !PT ;  /* 0x0000003f0c0c7812 */ /* 0x000fe400078ec0ff */
[----:B------:R-:W-:Y:S02]  /*6560*/  PRMT R76, R76, 0x5410, R31 ;  /* 0x000054104c4c7816 */ /* 0x000fe4000000001f */
[----:B-1----:R-:W-:Y:S02]  /*6570*/  IADD3 R30, PT, PT, R26, -0x20, RZ ;  /* 0xffffffe01a1e7810 */ /* 0x002fe40007ffe0ff */
[----:B------:R-:W-:Y:S02]  /*6580*/  SHF.R.U32.HI R26, RZ, 0x16, R15 ;  /* 0x00000016ff1a7819 */ /* 0x000fe4000001160f */
[----:B------:R-:W-:Y:S02]  /*6590*/  SHF.R.U32 R15, R15, 0x1c, R19 ;  /* 0x0000001c0f0f7819 */ /* 0x000fe40000001613 */
[----:B------:R-:W-:-:S02]  /*65a0*/  IADD3 R31, PT, PT, R12, -0x20, RZ ;  /* 0xffffffe00c1f7810 */ /* 0x000fc40007ffe0ff */
[----:B------:R-:W-:Y:S02]  /*65b0*/  IADD3 R13, PT, PT, R13, -0x20, RZ ;  /* 0xffffffe00d0d7810 */ /* 0x000fe40007ffe0ff */
[----:B------:R-:W-:Y:S02]  /*65c0*/  IADD3 R14, PT, PT, R14, -0x20, RZ ;  /* 0xffffffe00e0e7810 */ /* 0x000fe40007ffe0ff */
[----:B------:R-:W-:Y:S02]  /*65d0*/  LOP3.LUT R15, R15, 0x3f, RZ, 0xc0, !PT ;  /* 0x0000003f0f0f7812 */ /* 0x000fe400078ec0ff */
[----:B------:R-:W-:Y:S02]  /*65e0*/  SHF.R.U32.HI R12, RZ, 0x2, R19 ;  /* 0x00000002ff0c7819 */ /* 0x000fe40000011613 */
[----:B----4-:R-:W-:Y:S02]  /*65f0*/  PRMT R75, R75, 0x5410, R66 ;  /* 0x000054104b4b7816 */ /* 0x010fe40000000042 */
[----:B0-----:R-:W-:Y:S01]  /*6600*/  PRMT R21, R21, 0x5410, R56 ;  /* 0x0000541015157816 */ /* 0x001fe20000000038 */
[----:B------:R-:W-:Y:S01]  /*6610*/  I2F.F16 R66, R13 ;  /* 0x0000000d00427306 */ /* 0x000fe20000200c00 */
[----:B------:R-:W-:-:S02]  /*6620*/  PRMT R46, R46, 0x5410, R55 ;  /* 0x000054102e2e7816 */ /* 0x000fc40000000037 */
[----:B------:R-:W-:Y:S02]  /*6630*/  PRMT R68, R68, 0x5410, R53 ;  /* 0x0000541044447816 */ /* 0x000fe40000000035 */
[----:B------:R-:W-:Y:S02]  /*6640*/  IADD3 R55, PT, PT, R15, -0x20, RZ ;  /* 0xffffffe00f377810 */ /* 0x000fe40007ffe0ff */
[----:B------:R-:W-:Y:S01]  /*6650*/  LOP3.LUT R53, R12, 0x3f, RZ, 0xc0, !PT ;  /* 0x0000003f0c357812 */ /* 0x000fe200078ec0ff */
[----:B------:R0:W-:Y:S01]  /*6660*/  I2F.F16 R56, R14 ;  /* 0x0000000e00387306 */ /* 0x0001e20000200c00 */
[----:B------:R-:W-:Y:S02]  /*6670*/  LOP3.LUT R47, R47, 0x3f, RZ, 0xc0, !PT ;  /* 0x0000003f2f2f7812 */ /* 0x000fe400078ec0ff */
[----:B------:R-:W-:Y:S01]  /*6680*/  LOP3.LUT R59, R59, 0x3f, RZ, 0xc0, !PT ;  /* 0x0000003f3b3b7812 */ /* 0x000fe200078ec0ff */
[----:B0-----:R-:W0:Y:S01]  /*6690*/  LDS.128 R12, [UR5] ;  /* 0x00000005ff0c7984 */ /* 0x001e220008000c00 */
[----:B------:R-:W-:-:S03]  /*66a0*/  IADD3 R47, PT, PT, R47, -0x20, RZ ;  /* 0xffffffe02f2f7810 */ /* 0x000fc60007ffe0ff */
[----:B------:R-:W1:Y:S01]  /*66b0*/  I2F.F16 R79, R79 ;  /* 0x0000004f004f7306 */ /* 0x000e620000200c00 */
[----:B------:R-:W-:Y:S02]  /*66c0*/  IADD3 R59, PT, PT, R59, -0x20, RZ ;  /* 0xffffffe03b3b7810 */ /* 0x000fe40007ffe0ff */
[----:B------:R-:W-:Y:S02]  /*66d0*/  IADD3 R27, PT, PT, R27, -0x20, RZ ;  /* 0xffffffe01b1b7810 */ /* 0x000fe40007ffe0ff */
[----:B------:R-:W-:-:S03]  /*66e0*/  LOP3.LUT R61, R61, 0x3f, RZ, 0xc0, !PT ;  /* 0x0000003f3d3d7812 */ /* 0x000fc600078ec0ff */
[----:B------:R-:W4:Y:S01]  /*66f0*/  I2F.F16 R22, R22 ;  /* 0x0000001600167306 */ /* 0x000f220000200c00 */
[----:B------:R-:W-:Y:S02]  /*6700*/  IADD3 R61, PT, PT, R61, -0x20, RZ ;  /* 0xffffffe03d3d7810 */ /* 0x000fe40007ffe0ff */
[----:B------:R-:W-:-:S05]  /*6710*/  LOP3.LUT R63, R63, 0x3f, RZ, 0xc0, !PT ;  /* 0x0000003f3f3f7812 */ /* 0x000fca00078ec0ff */
[----:B------:R-:W-:Y:S01]  /*6720*/  I2F.F16 R47, R47 ;  /* 0x0000002f002f7306 */ /* 0x000fe20000200c00 */
[----:B------:R-:W-:-:S07]  /*6730*/  LOP3.LUT R26, R26, 0x3f, RZ, 0xc0, !PT ;  /* 0x0000003f1a1a7812 */ /* 0x000fce00078ec0ff */
[----:B------:R-:W5:Y:S08]  /*6740*/  I2F.F16 R72, R59 ;  /* 0x0000003b00487306 */ /* 0x000f700000200c00 */
[----:B------:R-:W-:Y:S08]  /*6750*/  I2F.F16 R23, R23 ;  /* 0x0000001700177306 */ /* 0x000ff00000200c00 */
[----:B------:R-:W2:Y:S01]  /*6760*/  I2F.F16 R44, R44 ;  /* 0x0000002c002c7306 */ /* 0x000ea20000200c00 */
[----:B------:R-:W-:-:S07]  /*6770*/  IADD3 R63, PT, PT, R63, -0x20, RZ ;  /* 0xffffffe03f3f7810 */ /* 0x000fce0007ffe0ff */
[----:B------:R-:W-:Y:S01]  /*6780*/  I2F.F16 R70, R70 ;  /* 0x0000004600467306 */ /* 0x000fe20000200c00 */
[----:B------:R-:W-:-:S07]  /*6790*/  IADD3 R26, PT, PT, R26, -0x20, RZ ;  /* 0xffffffe01a1a7810 */ /* 0x000fce0007ffe0ff */
[----:B------:R-:W0:Y:S01]  /*67a0*/  I2F.F16 R27, R27 ;  /* 0x0000001b001b7306 */ /* 0x000e220000200c00 */
[----:B-1----:R-:W-:-:S07]  /*67b0*/  PRMT R79, R79, 0x5410, R86 ;  /* 0x000054104f4f7816 */ /* 0x002fce0000000056 */
[----:B------:R-:W1:Y:S08]  /*67c0*/  I2F.F16 R74, R74 ;  /* 0x0000004a004a7306 */ /* 0x000e700000200c00 */
[----:B------:R-:W3:Y:S01]  /*67d0*/  I2F.F16 R82, R82 ;  /* 0x0000005200527306 */ /* 0x000ee20000200c00 */
[----:B------:R-:W-:-:S07]  /*67e0*/  PRMT R45, R45, 0x5410, R58 ;  /* 0x000054102d2d7816 */ /* 0x000fce000000003a */
[----:B------:R-:W-:Y:S01]  /*67f0*/  I2F.F16 R61, R61 ;  /* 0x0000003d003d7306 */ /* 0x000fe20000200c00 */
[----:B----4-:R-:W-:-:S07]  /*6800*/  PRMT R22, R22, 0x5410, R69 ;  /* 0x0000541016167816 */ /* 0x010fce0000000045 */
[----:B------:R-:W4:Y:S01]  /*6810*/  I2F.F16 R30, R30 ;  /* 0x0000001e001e7306 */ /* 0x000f220000200c00 */
[----:B-----5:R-:W-:Y:S01]  /*6820*/  PRMT R47, R47, 0x5410, R72 ;  /* 0x000054102f2f7816 */ /* 0x020fe20000000048 */
[-C--:B------:R-:W-:Y:S02]  /*6830*/  HFMA2 R69, R73, R8.reuse, RZ.H0_H0 ;  /* 0x0000000849457231 */ /* 0x080fe400000400ff */
[-C--:B------:R-:W-:Y:S01]  /*6840*/  HFMA2 R71, R79, R8.reuse, RZ ;  /* 0x000000084f477231 */ /* 0x080fe200000000ff */
[----:B--2---:R-:W-:Y:S01]  /*6850*/  PRMT R23, R23, 0x5410, R44 ;  /* 0x0000541017177816 */ /* 0x004fe2000000002c */
[----:B------:R-:W-:Y:S02]  /*6860*/  HFMA2 R72, R75, R8, RZ.H0_H0 ;  /* 0x000000084b487231 */ /* 0x000fe400000400ff */
[----:B------:R2:W-:Y:S01]  /*6870*/  I2F.F16 R58, R55 ;  /* 0x00000037003a7306 */ /* 0x0005e20000200c00 */
[----:B------:R-:W-:Y:S01]  /*6880*/  PRMT R44, R57, 0x5410, R80 ;  /* 0x00005410392c7816 */ /* 0x000fe20000000050 */
[----:B------:R-:W-:Y:S01]  /*6890*/  HFMA2 R69, R78, R9, R69 ;  /* 0x000000094e457231 */ /* 0x000fe20000000045 */
[----:B0-----:R-:W-:-:S02]  /*68a0*/  PRMT R70, R70, 0x5410, R27 ;  /* 0x0000541046467816 */ /* 0x001fc4000000001b */
[----:B------:R-:W-:-:S03]  /*68b0*/  IADD3 R57, PT, PT, R53, -0x20, RZ ;  /* 0xffffffe035397810 */ /* 0x000fc60007ffe0ff */
[----:B------:R-:W-:Y:S01]  /*68c0*/  I2F.F16 R63, R63 ;  /* 0x0000003f003f7306 */ /* 0x000fe20000200c00 */
[----:B--2---:R-:W-:Y:S01]  /*68d0*/  HFMA2 R55, R77, R8, RZ ;  /* 0x000000084d377231 */ /* 0x004fe200000000ff */
[----:B------:R-:W-:Y:S01]  /*68e0*/  LEA.HI R60, R16, 0xffffffe0, RZ, 0x6 ;  /* 0xffffffe0103c7811 */ /* 0x000fe200078f30ff */
[----:B------:R-:W-:Y:S01]  /*68f0*/  HFMA2 R8, R22, R9, R71 ;  /* 0x0000000916087231 */ /* 0x000fe20000000047 */
[----:B------:R-:W-:-:S04]  /*6900*/  SHF.R.U32.HI R59, RZ, 0x2, R16 ;  /* 0x00000002ff3b7819 */ /* 0x000fc80000011610 */
[----:B------:R-:W0:Y:S01]  /*6910*/  I2F.F16 R26, R26 ;  /* 0x0000001a001a7306 */ /* 0x000e220000200c00 */
[----:B-1----:R-:W-:Y:S01]  /*6920*/  PRMT R65, R65, 0x5410, R74 ;  /* 0x0000541041417816 */ /* 0x002fe2000000004a */
[-C--:B------:R-:W-:Y:S01]  /*6930*/  HFMA2 R55, R20, R9.reuse, R55 ;  /* 0x0000000914377231 */ /* 0x080fe20000000037 */
[----:B---3--:R-:W-:Y:S01]  /*6940*/  PRMT R67, R67, 0x5410, R82 ;  /* 0x0000541043437816 */ /* 0x008fe20000000052 */
[----:B------:R-:W-:Y:S01]  /*6950*/  HFMA2 R9, R76, R9, R72 ;  /* 0x000000094c097231 */ /* 0x000fe20000000048 */
[--C-:B------:R-:W-:Y:S02]  /*6960*/  SHF.R.U32.HI R27, RZ, 0x8, R16.reuse ;  /* 0x00000008ff1b7819 */ /* 0x100fe40000011610 */
[--C-:B------:R-:W-:Y:S02]  /*6970*/  SHF.R.U32.HI R53, RZ, 0xe, R16.reuse ;  /* 0x0000000eff357819 */ /* 0x100fe40000011610 */
[----:B------:R-:W-:Y:S01]  /*6980*/  SHF.R.U32.HI R16, RZ, 0x14, R16 ;  /* 0x00000014ff107819 */ /* 0x000fe20000011610 */
[-C--:B------:R-:W-:Y:S01]  /*6990*/  HFMA2 R55, R21, R10.reuse, R55 ;  /* 0x0000000a15377231 */ /* 0x080fe20000000037 */
[----:B----4-:R-:W-:Y:S01]  /*69a0*/  PRMT R61, R61, 0x5410, R30 ;  /* 0x000054103d3d7816 */ /* 0x010fe2000000001e */
[-C--:B------:R-:W-:Y:S01]  /*69b0*/  HFMA2 R71, R23, R10.reuse, R69 ;  /* 0x0000000a17477231 */ /* 0x080fe20000000045 */
[----:B------:R-:W-:Y:S01]  /*69c0*/  LOP3.LUT R30, R27, 0x3f, RZ, 0xc0, !PT ;  /* 0x0000003f1b1e7812 */ /* 0x000fe200078ec0ff */
[-C--:B------:R-:W-:Y:S01]  /*69d0*/  HFMA2 R72, R65, R10.reuse, R8 ;  /* 0x0000000a41487231 */ /* 0x080fe20000000008 */
[----:B------:R-:W-:Y:S01]  /*69e0*/  LOP3.LUT R16, R16, 0x3f, RZ, 0xc0, !PT ;  /* 0x0000003f10107812 */ /* 0x000fe200078ec0ff */
[----:B------:R-:W-:Y:S01]  /*69f0*/  HFMA2 R74, R67, R10, R9 ;  /* 0x0000000a434a7231 */ /* 0x000fe20000000009 */
[----:B------:R-:W-:Y:S01]  /*6a00*/  LOP3.LUT R53, R53, 0x3f, RZ, 0xc0, !PT ;  /* 0x0000003f35357812 */ /* 0x000fe200078ec0ff */
[-C--:B------:R-:W-:Y:S01]  /*6a10*/  HFMA2 R69, R44, R11.reuse, R55 ;  /* 0x0000000b2c457231 */ /* 0x080fe20000000037 */
[----:B------:R-:W-:Y:S01]  /*6a20*/  IADD3 R30, PT, PT, R30, -0x20, RZ ;  /* 0xffffffe01e1e7810 */ /* 0x000fe20007ffe0ff */
[-C--:B------:R-:W-:Y:S01]  /*6a30*/  HFMA2 R71, R46, R11.reuse, R71 ;  /* 0x0000000b2e477231 */ /* 0x080fe20000000047 */
[----:B------:R-:W-:Y:S01]  /*6a40*/  IADD3 R9, PT, PT, R16, -0x20, RZ ;  /* 0xffffffe010097810 */ /* 0x000fe20007ffe0ff */
[----:B------:R-:W-:-:S02]  /*6a50*/  HFMA2 R72, R68, R11, R72 ;  /* 0x0000000b44487231 */ /* 0x000fc40000000048 */
[----:B------:R-:W-:Y:S02]  /*6a60*/  HFMA2 R74, R70, R11, R74 ;  /* 0x0000000b464a7231 */ /* 0x000fe4000000004a */
[-C--:B------:R-:W-:Y:S02]  /*6a70*/  HFMA2 R11, R77, R12.reuse, RZ ;  /* 0x0000000c4d0b7231 */ /* 0x080fe400000000ff */
[-C--:B------:R-:W-:Y:S02]  /*6a80*/  HFMA2 R16, R73, R12.reuse, RZ.H0_H0 ;  /* 0x0000000c49107231 */ /* 0x080fe400000400ff */
[-C--:B------:R-:W-:Y:S01]  /*6a90*/  HFMA2 R80, R79, R12.reuse, RZ ;  /* 0x0000000c4f507231 */ /* 0x080fe200000000ff */
[----:B0-----:R-:W-:Y:S01]  /*6aa0*/  PRMT R63, R63, 0x5410, R26 ;  /* 0x000054103f3f7816 */ /* 0x001fe2000000001a */
[----:B------:R-:W-:Y:S01]  /*6ab0*/  HFMA2 R12, R75, R12, RZ.H0_H0 ;  /* 0x0000000c4b0c7231 */ /* 0x000fe200000400ff */
[----:B------:R-:W-:Y:S01]  /*6ac0*/  IADD3 R26, PT, PT, R53, -0x20, RZ ;  /* 0xffffffe0351a7810 */ /* 0x000fe20007ffe0ff */
[----:B------:R0:W-:Y:S01]  /*6ad0*/  I2F.F16 R27, R57 ;  /* 0x00000039001b7306 */ /* 0x0001e20000200c00 */
[----:B------:R-:W-:-:S07]  /*6ae0*/  HFMA2 R80, R22, R13, R80 ;  /* 0x0000000d16507231 */ /* 0x000fce0000000050 */
[----:B------:R1:W-:Y:S01]  /*6af0*/  I2F.F16 R53, R30 ;  /* 0x0000001e00357306 */ /* 0x0003e20000200c00 */
[----:B0-----:R-:W-:Y:S01]  /*6b00*/  HFMA2 R57, R78, R13, R16 ;  /* 0x0000000d4e397231 */ /* 0x001fe20000000010 */
[----:B------:R-:W-:-:S06]  /*6b10*/  LEA.HI R62, R17, 0xffffffe0, RZ, 0x6 ;  /* 0xffffffe0113e7811 */ /* 0x000fcc00078f30ff */
[----:B------:R-:W0:Y:S01]  /*6b20*/  I2F.F16 R87, R87 ;  /* 0x0000005700577306 */ /* 0x000e220000200c00 */
[-C--:B-1----:R-:W-:Y:S02]  /*6b30*/  HFMA2 R30, R20, R13.reuse, R11 ;  /* 0x0000000d141e7231 */ /* 0x082fe4000000000b */
[----:B------:R-:W-:Y:S01]  /*6b40*/  HFMA2 R13, R76, R13, R12 ;  /* 0x0000000d4c0d7231 */ /* 0x000fe2000000000c */
[----:B------:R-:W-:Y:S01]  /*6b50*/  SHF.R.U32.HI R12, RZ, 0x8, R19 ;  /* 0x00000008ff0c7819 */ /* 0x000fe20000011613 */
[-C--:B------:R-:W-:Y:S01]  /*6b60*/  HFMA2 R57, R23, R14.reuse, R57 ;  /* 0x0000000e17397231 */ /* 0x080fe20000000039 */
[--C-:B------:R-:W-:Y:S01]  /*6b70*/  SHF.R.U32.HI R8, RZ, 0x8, R17.reuse ;  /* 0x00000008ff087819 */ /* 0x100fe20000011611 */
[-C--:B------:R-:W-:Y:S01]  /*6b80*/  HFMA2 R13, R67, R14.reuse, R13 ;  /* 0x0000000e430d7231 */ /* 0x080fe2000000000d */
[----:B------:R-:W-:Y:S02]  /*6b90*/  LOP3.LUT R12, R12, 0x3f, RZ, 0xc0, !PT ;  /* 0x0000003f0c0c7812 */ /* 0x000fe400078ec0ff */
[--C-:B------:R-:W-:Y:S01]  /*6ba0*/  SHF.R.U32.HI R10, RZ, 0xe, R17.reuse ;  /* 0x0000000eff0a7819 */ /* 0x100fe20000011611 */
[-C--:B------:R-:W-:Y:S01]  /*6bb0*/  HFMA2 R81, R46, R15.reuse, R57 ;  /* 0x0000000f2e517231 */ /* 0x080fe20000000039 */
[----:B------:R-:W-:Y:S01]  /*6bc0*/  SHF.R.U32.HI R17, RZ, 0x14, R17 ;  /* 0x00000014ff117819 */ /* 0x000fe20000011611 */
[----:B------:R-:W-:Y:S01]  /*6bd0*/  HFMA2 R83, R70, R15, R13 ;  /* 0x0000000f46537231 */ /* 0x000fe2000000000d */
[----:B------:R-:W-:Y:S01]  /*6be0*/  IADD3 R57, PT, PT, R12, -0x20, RZ ;  /* 0xffffffe00c397810 */ /* 0x000fe20007ffe0ff */
[----:B------:R-:W-:-:S02]  /*6bf0*/  HFMA2 R30, R21, R14, R30 ;  /* 0x0000000e151e7231 */ /* 0x000fc4000000001e */
[----:B------:R-:W-:-:S04]  /*6c00*/  IMAD.WIDE R12, R2, 0x4, R28 ;  /* 0x00000004020c7825 */ /* 0x000fc800078e021c */
[----:B------:R-:W-:Y:S01]  /*6c10*/  HFMA2 R82, R65, R14, R80 ;  /* 0x0000000e41527231 */ /* 0x000fe20000000050 */
[----:B------:R-:W-:Y:S02]  /*6c20*/  LOP3.LUT R17, R17, 0x3f, RZ, 0xc0, !PT ;  /* 0x0000003f11117812 */ /* 0x000fe400078ec0ff */
[----:B------:R-:W-:Y:S01]  /*6c30*/  SHF.R.U32.HI R14, RZ, 0x14, R18 ;  /* 0x00000014ff0e7819 */ /* 0x000fe20000011612 */
[-C--:B------:R-:W-:Y:S01]  /*6c40*/  HFMA2 R80, R44, R15.reuse, R30 ;  /* 0x0000000f2c507231 */ /* 0x080fe2000000001e */
[----:B------:R-:W-:Y:S01]  /*6c50*/  IADD3 R11, PT, PT, R17, -0x20, RZ ;  /* 0xffffffe0110b7810 */ /* 0x000fe20007ffe0ff */
[----:B------:R-:W-:Y:S01]  /*6c60*/  HFMA2 R82, R68, R15, R82 ;  /* 0x0000000f44527231 */ /* 0x000fe20000000052 */
[----:B0-----:R-:W-:Y:S01]  /*6c70*/  PRMT R66, R66, 0x5410, R87 ;  /* 0x0000541042427816 */ /* 0x001fe20000000057 */
[----:B------:R-:W-:Y:S01]  /*6c80*/  IMAD.WIDE R86, R2, 0x4, R12 ;  /* 0x0000000402567825 */ /* 0x000fe200078e020c */
[----:B------:R-:W-:Y:S02]  /*6c90*/  LOP3.LUT R17, R14, 0x3f, RZ, 0xc0, !PT ;  /* 0x0000003f0e117812 */ /* 0x000fe400078ec0ff */
[----:B------:R-:W2:Y:S01]  /*6ca0*/  LDG.E.128.CONSTANT R12, desc[UR8][R12.64] ;  /* 0x000000080c0c7981 */ /* 0x000ea2000c1e9d00 */
[----:B------:R-:W-:-:S02]  /*6cb0*/  LOP3.LUT R8, R8, 0x3f, RZ, 0xc0, !PT ;  /* 0x0000003f08087812 */ /* 0x000fc400078ec0ff */
[----:B------:R-:W-:Y:S02]  /*6cc0*/  LOP3.LUT R59, R59, 0x3f, RZ, 0xc0, !PT ;  /* 0x0000003f3b3b7812 */ /* 0x000fe400078ec0ff */
[----:B------:R-:W-:Y:S02]  /*6cd0*/  LOP3.LUT R10, R10, 0x3f, RZ, 0xc0, !PT ;  /* 0x0000003f0a0a7812 */ /* 0x000fe400078ec0ff */
[----:B------:R-:W-:Y:S02]  /*6ce0*/  IADD3 R8, PT, PT, R8, -0x20, RZ ;  /* 0xffffffe008087810 */ /* 0x000fe40007ffe0ff */
[----:B------:R-:W-:Y:S02]  /*6cf0*/  IADD3 R59, PT, PT, R59, -0x20, RZ ;  /* 0xffffffe03b3b7810 */ /* 0x000fe40007ffe0ff */
[----:B------:R-:W-:Y:S01]  /*6d00*/  IADD3 R10, PT, PT, R10, -0x20, RZ ;  /* 0xffffffe00a0a7810 */ /* 0x000fe20007ffe0ff */
[----:B------:R0:W-:Y:S02]  /*6d10*/  I2F.F16 R55, R8 ;  /* 0x0000000800377306 */ /* 0x0001e40000200c00 */
[----:B0-----:R-:W-:-:S06]  /*6d20*/  SHF.R.U32.HI R8, RZ, 0xe, R19 ;  /* 0x0000000eff087819 */ /* 0x001fcc0000011613 */
[----:B------:R-:W0:Y:S08]  /*6d30*/  I2F.F16 R59, R59 ;  /* 0x0000003b003b7306 */ /* 0x000e300000200c00 */
[----:B------:R-:W-:Y:S08]  /*6d40*/  I2F.F16 R60, R60 ;  /* 0x0000003c003c7306 */ /* 0x000ff00000200c00 */
[----:B------:R-:W-:Y:S08]  /*6d50*/  I2F.F16 R62, R62 ;  /* 0x0000003e003e7306 */ /* 0x000ff00000200c00 */
[----:B------:R-:W1:Y:S08]  /*6d60*/  I2F.F16 R9, R9 ;  /* 0x0000000900097306 */ /* 0x000e700000200c00 */
[----:B------:R3:W-:Y:S08]  /*6d70*/  I2F.F16 R16, R10 ;  /* 0x0000000a00107306 */ /* 0x0007f00000200c00 */
[----:B------:R-:W4:Y:S01]  /*6d80*/  I2F.F16 R11, R11 ;  /* 0x0000000b000b7306 */ /* 0x000f220000200c00 */
[----:B---3--:R-:W-:-:S02]  /*6d90*/  LOP3.LUT R10, R8, 0x3f, RZ, 0xc0, !PT ;  /* 0x0000003f080a7812 */ /* 0x008fc400078ec0ff */
[--C-:B------:R-:W-:Y:S02]  /*6da0*/  SHF.R.U32.HI R8, RZ, 0x8, R18.reuse ;  /* 0x00000008ff087819 */ /* 0x100fe40000011612 */
[----:B------:R-:W-:Y:S02]  /*6db0*/  IADD3 R88, PT, PT, R10, -0x20, RZ ;  /* 0xffffffe00a587810 */ /* 0x000fe40007ffe0ff */
[----:B------:R-:W-:Y:S02]  /*6dc0*/  SHF.R.U32.HI R10, RZ, 0xe, R18 ;  /* 0x0000000eff0a7819 */ /* 0x000fe40000011612 */
[----:B------:R-:W-:Y:S02]  /*6dd0*/  LOP3.LUT R8, R8, 0x3f, RZ, 0xc0, !PT ;  /* 0x0000003f08087812 */ /* 0x000fe400078ec0ff */
[----:B------:R-:W-:Y:S02]  /*6de0*/  LOP3.LUT R10, R10, 0x3f, RZ, 0xc0, !PT ;  /* 0x0000003f0a0a7812 */ /* 0x000fe400078ec0ff */
[----:B------:R-:W-:-:S02]  /*6df0*/  LEA.HI R52, R18, 0xffffffe0, RZ, 0x6 ;  /* 0xffffffe012347811 */ /* 0x000fc400078f30ff */
[----:B0-----:R-:W-:Y:S02]  /*6e00*/  PRMT R64, R64, 0x5410, R59 ;  /* 0x0000541040407816 */ /* 0x001fe4000000003b */
[----:B------:R-:W-:Y:S02]  /*6e10*/  IADD3 R59, PT, PT, R8, -0x20, RZ ;  /* 0xffffffe0083b7810 */ /* 0x000fe40007ffe0ff */
[----:B-1----:R-:W-:Y:S02]  /*6e20*/  PRMT R60, R9, 0x5410, R60 ;  /* 0x00005410093c7816 */ /* 0x002fe4000000003c */
[----:B----4-:R-:W-:Y:S02]  /*6e30*/  PRMT R62, R11, 0x5410, R62 ;  /* 0x000054100b3e7816 */ /* 0x010fe4000000003e */
[----:B------:R-:W-:Y:S02]  /*6e40*/  IADD3 R18, PT, PT, R10, -0x20, RZ ;  /* 0xffffffe00a127810 */ /* 0x000fe40007ffe0ff */
[----:B------:R-:W3:Y:S01]  /*6e50*/  LDG.E.128.CONSTANT R8, desc[UR8][R86.64] ;  /* 0x0000000856087981 */ /* 0x000ee2000c1e9d00 */
[----:B------:R-:W0:Y:S01]  /*6e60*/  I2F.F16 R26, R26 ;  /* 0x0000001a001a7306 */ /* 0x000e220000200c00 */
[----:B------:R-:W-:-:S02]  /*6e70*/  @!P0 PRMT R0, R24, 0x7610, R0 ;  /* 0x0000761018008816 */ /* 0x000fc40000000000 */
[----:B------:R-:W-:-:S05]  /*6e80*/  @!P0 PRMT R42, R25, 0x7610, R42 ;  /* 0x00007610192a8816 */ /* 0x000fca000000002a */
[----:B------:R-:W1:Y:S01]  /*6e90*/  I2F.F16 R31, R31 ;  /* 0x0000001f001f7306 */ /* 0x000e620000200c00 */
[----:B------:R-:W-:Y:S02]  /*6ea0*/  @!P0 PRMT R0, R0, 0x7610, R24 ;  /* 0x0000761000008816 */ /* 0x000fe40000000018 */
[----:B------:R-:W-:Y:S02]  /*6eb0*/  @!P0 PRMT R42, R42, 0x7610, R25 ;  /* 0x000076102a2a8816 */ /* 0x000fe40000000019 */
[----:B------:R-:W-:Y:S02]  /*6ec0*/  PRMT R58, R58, 0x5410, R27 ;  /* 0x000054103a3a7816 */ /* 0x000fe4000000001b */
[----:B0-----:R-:W-:Y:S02]  /*6ed0*/  PRMT R53, R53, 0x5410, R26 ;  /* 0x0000541035357816 */ /* 0x001fe4000000001a */
[----:B------:R-:W0:Y:S01]  /*6ee0*/  LDS.128 R24, [UR5+0x100] ;  /* 0x00010005ff187984 */ /* 0x000e220008000c00 */
[----:B------:R-:W-:-:S02]  /*6ef0*/  SHF.R.U32.HI R28, RZ, 0x14, R19 ;  /* 0x00000014ff1c7819 */ /* 0x000fc40000011613 */
[----:B------:R-:W-:Y:S02]  /*6f00*/  LEA.HI R54, R19, 0xffffffe0, RZ, 0x6 ;  /* 0xffffffe013367811 */ /* 0x000fe400078f30ff */
[----:B------:R-:W-:Y:S02]  /*6f10*/  IADD3 R19, PT, PT, R17, -0x20, RZ ;  /* 0xffffffe011137810 */ /* 0x000fe40007ffe0ff */
[----:B-1----:R-:W-:Y:S02]  /*6f20*/  PRMT R56, R56, 0x5410, R31 ;  /* 0x0000541038387816 */ /* 0x002fe4000000001f */
[----:B------:R-:W-:Y:S02]  /*6f30*/  LOP3.LUT R17, R28, 0x3f, RZ, 0xc0, !PT ;  /* 0x0000003f1c117812 */ /* 0x000fe400078ec0ff */
[----:B------:R-:W1:Y:S02]  /*6f40*/  LDS.128 R28, [UR5+0x10] ;  /* 0x00001005ff1c7984 */ /* 0x000e640008000c00 */
[----:B------:R-:W-:Y:S01]  /*6f50*/  IADD3 R17, PT, PT, R17, -0x20, RZ ;  /* 0xffffffe011117810 */ /* 0x000fe20007ffe0ff */
[----:B------:R-:W-:Y:S08]  /*6f60*/  I2F.F16 R52, R52 ;  /* 0x0000003400347306 */ /* 0x000ff00000200c00 */
[----:B------:R-:W-:Y:S08]  /*6f70*/  I2F.F16 R54, R54 ;  /* 0x0000003600367306 */ /* 0x000ff00000200c00 */
[----:B------:R-:W-:Y:S08]  /*6f80*/  I2F.F16 R59, R59 ;  /* 0x0000003b003b7306 */ /* 0x000ff00000200c00 */
[----:B------:R-:W4:Y:S08]  /*6f90*/  I2F.F16 R18, R18 ;  /* 0x0000001200127306 */ /* 0x000f300000200c00 */
[----:B------:R-:W5:Y:S08]  /*6fa0*/  I2F.F16 R19, R19 ;  /* 0x0000001300137306 */ /* 0x000f700000200c00 */
[----:B------:R-:W1:Y:S01]  /*6fb0*/  I2F.F16 R17, R17 ;  /* 0x0000001100117306 */ /* 0x000e620000200c00 */
[----:B0-----:R-:W-:-:S02]  /*6fc0*/  HFMA2 R73, R73, R24, RZ.H0_H0 ;  /* 0x0000001849497231 */ /* 0x001fc400000400ff */
[-C--:B------:R-:W-:Y:S02]  /*6fd0*/  HFMA2 R77, R77, R24.reuse, RZ ;  /* 0x000000184d4d7231 */ /* 0x080fe400000000ff */
[-C--:B------:R-:W-:Y:S02]  /*6fe0*/  HFMA2 R79, R79, R24.reuse, RZ ;  /* 0x000000184f4f7231 */ /* 0x080fe400000000ff */
[----:B------:R-:W-:Y:S02]  /*6ff0*/  HFMA2 R24, R75, R24, RZ.H0_H0 ;  /* 0x000000184b187231 */ /* 0x000fe400000400ff */
[-C--:B------:R-:W-:Y:S01]  /*7000*/  HFMA2 R78, R78, R25.reuse, R73 ;  /* 0x000000194e4e7231 */ /* 0x080fe20000000049 */
[----:B------:R-:W-:Y:S01]  /*7010*/  LOP3.LUT R73, R5, 0x3f, RZ, 0xc0, !PT ;  /* 0x0000003f05497812 */ /* 0x000fe200078ec0ff */
[-C--:B------:R-:W-:Y:S01]  /*7020*/  HFMA2 R20, R20, R25.reuse, R77 ;  /* 0x0000001914147231 */ /* 0x080fe2000000004d */
[----:B------:R-:W-:Y:S01]  /*7030*/  PRMT R55, R55, 0x5410, R16 ;  /* 0x0000541037377816 */ /* 0x000fe20000000010 */
[----:B------:R-:W-:Y:S01]  /*7040*/  HFMA2 R22, R22, R25, R79 ;  /* 0x0000001916167231 */ /* 0x000fe2000000004f */
[----:B----4-:R-:W-:-:S02]  /*7050*/  PRMT R59, R59, 0x5410, R18 ;  /* 0x000054103b3b7816 */ /* 0x010fc40000000012 */
[----:B-----5:R-:W-:Y:S02]  /*7060*/  PRMT R52, R19, 0x5410, R52 ;  /* 0x0000541013347816 */ /* 0x020fe40000000034 */
[----:B-1----:R-:W-:Y:S01]  /*7070*/  PRMT R54, R17, 0x5410, R54 ;  /* 0x0000541011367816 */ /* 0x002fe20000000036 */
[----:B------:R-:W-:Y:S01]  /*7080*/  HFMA2 R76, R76, R25, R24 ;  /* 0x000000194c4c7231 */ /* 0x000fe20000000018 */
[----:B------:R-:W0:Y:S01]  /*7090*/  LDS.128 R16, [UR5+0x90] ;  /* 0x00009005ff107984 */ /* 0x000e220008000c00 */
[----:B------:R-:W-:Y:S01]  /*70a0*/  IADD3 R24, PT, PT, R73, -0x20, RZ ;  /* 0xffffffe049187810 */ /* 0x000fe20007ffe0ff */
[-C--:B------:R-:W-:Y:S02]  /*70b0*/  HFMA2 R73, R45, R28.reuse, R80 ;  /* 0x0000001c2d497231 */ /* 0x080fe40000000050 */
[-C--:B------:R-:W-:Y:S02]  /*70c0*/  HFMA2 R81, R47, R28.reuse, R81 ;  /* 0x0000001c2f517231 */ /* 0x080fe40000000051 */
[----:B------:R-:W-:-:S02]  /*70d0*/  HFMA2 R82, R61, R28, R82 ;  /* 0x0000001c3d527231 */ /* 0x000fc40000000052 */
[----:B------:R-:W-:Y:S02]  /*70e0*/  HFMA2 R83, R63, R28, R83 ;  /* 0x0000001c3f537231 */ /* 0x000fe40000000053 */
[-C--:B------:R-:W-:Y:S02]  /*70f0*/  HFMA2 R28, R21, R26.reuse, R20 ;  /* 0x0000001a151c7231 */ /* 0x080fe40000000014 */
[-C--:B------:R-:W-:Y:S02]  /*7100*/  HFMA2 R25, R23, R26.reuse, R78 ;  /* 0x0000001a17197231 */ /* 0x080fe4000000004e */
[----:B------:R-:W-:Y:S02]  /*7110*/  HFMA2 R80, R65, R26, R22 ;  /* 0x0000001a41507231 */ /* 0x000fe40000000016 */
[----:B------:R-:W1:Y:S01]  /*7120*/  LDS.128 R20, [UR5+0x110] ;  /* 0x00011005ff147984 */ /* 0x000e620008000c00 */
[----:B------:R-:W-:Y:S08]  /*7130*/  I2F.F16 R57, R57 ;  /* 0x0000003900397306 */ /* 0x000ff00000200c00 */
[----:B------:R-:W4:Y:S01]  /*7140*/  I2F.F16 R88, R88 ;  /* 0x0000005800587306 */ /* 0x000f220000200c00 */
[----:B------:R-:W-:-:S02]  /*7150*/  HFMA2 R73, R64, R29, R73 ;  /* 0x0000001d40497231 */ /* 0x000fc40000000049 */
[-C--:B------:R-:W-:Y:S02]  /*7160*/  HFMA2 R81, R66, R29.reuse, R81 ;  /* 0x0000001d42517231 */ /* 0x080fe40000000051 */
[-C--:B------:R-:W-:Y:S02]  /*7170*/  HFMA2 R82, R56, R29.reuse, R82 ;  /* 0x0000001d38527231 */ /* 0x080fe40000000052 */
[----:B------:R-:W-:Y:S01]  /*7180*/  HFMA2 R83, R58, R29, R83 ;  /* 0x0000001d3a537231 */ /* 0x000fe20000000053 */
[----:B------:R-:W-:Y:S02]  /*7190*/  SHF.R.U32.HI R29, RZ, 0x6, R5 ;  /* 0x00000006ff1d7819 */ /* 0x000fe40000011605 */
[----:B------:R-:W-:Y:S02]  /*71a0*/  LOP3.LUT R75, R4, 0x3f, RZ, 0xc0, !PT ;  /* 0x0000003f044b7812 */ /* 0x000fe400078ec0ff */
[----:B------:R-:W-:Y:S02]  /*71b0*/  LOP3.LUT R29, R29, 0x3f, RZ, 0xc0, !PT ;  /* 0x0000003f1d1d7812 */ /* 0x000fe400078ec0ff */
[----:B------:R-:W-:-:S02]  /*71c0*/  IADD3 R65, PT, PT, R75, -0x20, RZ ;  /* 0xffffffe04b417810 */ /* 0x000fc40007ffe0ff */
[----:B------:R-:W-:Y:S02]  /*71d0*/  LOP3.LUT R75, R6, 0x3f, RZ, 0xc0, !PT ;  /* 0x0000003f064b7812 */ /* 0x000fe400078ec0ff */
[----:B----4-:R-:W-:Y:S02]  /*71e0*/  PRMT R57, R57, 0x5410, R88 ;  /* 0x0000541039397816 */ /* 0x010fe40000000058 */
[----:B------:R-:W-:Y:S01]  /*71f0*/  IADD3 R29, PT, PT, R29, -0x20, RZ ;  /* 0xffffffe01d1d7810 */ /* 0x000fe20007ffe0ff */
[----:B------:R-:W-:Y:S01]  /*7200*/  HFMA2 R73, R53, R30, R73 ;  /* 0x0000001e35497231 */ /* 0x000fe20000000049 */
[----:B------:R-:W-:Y:S01]  /*7210*/  IADD3 R77, PT, PT, R75, -0x20, RZ ;  /* 0xffffffe04b4d7810 */ /* 0x000fe20007ffe0ff */
[----:B------:R-:W-:Y:S02]  /*7220*/  HFMA2 R26, R67, R26, R76 ;  /* 0x0000001a431a7231 */ /* 0x000fe4000000004c */
[-C--:B------:R-:W-:Y:S02]  /*7230*/  HFMA2 R75, R59, R30.reuse, R82 ;  /* 0x0000001e3b4b7231 */ /* 0x080fe40000000052 */
[----:B------:R-:W-:-:S02]  /*7240*/  HFMA2 R81, R55, R30, R81 ;  /* 0x0000001e37517231 */ /* 0x000fc40000000051 */
[----:B------:R-:W-:Y:S02]  /*7250*/  HFMA2 R78, R57, R30, R83 ;  /* 0x0000001e394e7231 */ /* 0x000fe40000000053 */
[-C--:B0-----:R-:W-:Y:S02]  /*7260*/  HFMA2 R69, R45, R16.reuse, R69 ;  /* 0x000000102d457231 */ /* 0x081fe40000000045 */
[-C--:B------:R-:W-:Y:S02]  /*7270*/  HFMA2 R71, R47, R16.reuse, R71 ;  /* 0x000000102f477231 */ /* 0x080fe40000000047 */
[-C--:B------:R-:W-:Y:S02]  /*7280*/  HFMA2 R72, R61, R16.reuse, R72 ;  /* 0x000000103d487231 */ /* 0x080fe40000000048 */
[----:B------:R-:W-:Y:S01]  /*7290*/  HFMA2 R74, R63, R16, R74 ;  /* 0x000000103f4a7231 */ /* 0x000fe2000000004a */
[----:B------:R-:W-:Y:S01]  /*72a0*/  I2F.F16 R24, R24 ;  /* 0x0000001800187306 */ /* 0x000fe20000200c00 */
[----:B------:R-:W-:-:S02]  /*72b0*/  HFMA2 R76, R60, R31, R73 ;  /* 0x0000001f3c4c7231 */ /* 0x000fc40000000049 */
[-C--:B------:R-:W-:Y:S02]  /*72c0*/  HFMA2 R25, R46, R27.reuse, R25 ;  /* 0x0000001b2e197231 */ /* 0x080fe40000000019 */
[----:B------:R-:W-:Y:S02]  /*72d0*/  HFMA2 R16, R44, R27, R28 ;  /* 0x0000001b2c107231 */ /* 0x000fe4000000001c */
[----:B------:R-:W-:Y:S02]  /*72e0*/  HFMA2 R73, R62, R31, R81 ;  /* 0x0000001f3e497231 */ /* 0x000fe40000000051 */
[----:B------:R-:W-:Y:S02]  /*72f0*/  HFMA2 R80, R68, R27, R80 ;  /* 0x0000001b44507231 */ /* 0x000fe40000000050 */
[-C--:B------:R-:W-:Y:S02]  /*7300*/  HFMA2 R78, R54, R31.reuse, R78 ;  /* 0x0000001f364e7231 */ /* 0x080fe4000000004e */
[----:B------:R-:W-:Y:S01]  /*7310*/  HFMA2 R75, R52, R31, R75 ;  /* 0x0000001f344b7231 */ /* 0x000fe2000000004b */
[----:B------:R-:W0:Y:S01]  /*7320*/  I2F.F16 R29, R29 ;  /* 0x0000001d001d7306 */ /* 0x000e220000200c00 */
[----:B------:R-:W-:Y:S01]  /*7330*/  SHF.R.U32.HI R28, RZ, 0x6, R4 ;  /* 0x00000006ff1c7819 */ /* 0x000fe20000011604 */
[----:B------:R-:W-:Y:S01]  /*7340*/  HFMA2 R26, R70, R27, R26 ;  /* 0x0000001b461a7231 */ /* 0x000fe2000000001a */
[----:B------:R-:W-:-:S02]  /*7350*/  SHF.R.U32.HI R30, RZ, 0xc, R5 ;  /* 0x0000000cff1e7819 */ /* 0x000fc40000011605 */
[----:B------:R-:W-:Y:S01]  /*7360*/  SHF.R.U32.HI R31, RZ, 0x12, R5 ;  /* 0x00000012ff1f7819 */ /* 0x000fe20000011605 */
[-C--:B-1----:R-:W-:Y:S02]  /*7370*/  HFMA2 R16, R45, R20.reuse, R16 ;  /* 0x000000142d107231 */ /* 0x082fe40000000010 */
[-C--:B------:R-:W-:Y:S02]  /*7380*/  HFMA2 R68, R47, R20.reuse, R25 ;  /* 0x000000142f447231 */ /* 0x080fe40000000019 */
[-C--:B------:R-:W-:Y:S01]  /*7390*/  HFMA2 R61, R61, R20.reuse, R80 ;  /* 0x000000143d3d7231 */ /* 0x080fe20000000050 */
[----:B------:R-:W-:Y:S01]  /*73a0*/  LOP3.LUT R28, R28, 0x3f, RZ, 0xc0, !PT ;  /* 0x0000003f1c1c7812 */ /* 0x000fe200078ec0ff */
[----:B------:R-:W-:Y:S01]  /*73b0*/  HFMA2 R20, R63, R20, R26 ;  /* 0x000000143f147231 */ /* 0x000fe2000000001a */
[----:B------:R-:W-:Y:S01]  /*73c0*/  LOP3.LUT R30, R30, 0x3f, RZ, 0xc0, !PT ;  /* 0x0000003f1e1e7812 */ /* 0x000fe200078ec0ff */
[----:B------:R-:W-:Y:S01]  /*73d0*/  LDS.128 R44, [UR5+0x120] ;  /* 0x00012005ff2c7984 */ /* 0x000fe20008000c00 */
[----:B------:R-:W-:-:S02]  /*73e0*/  LOP3.LUT R31, R31, 0x3f, RZ, 0xc0, !PT ;  /* 0x0000003f1f1f7812 */ /* 0x000fc400078ec0ff */
[--C-:B------:R-:W-:Y:S02]  /*73f0*/  SHF.R.U32.HI R26, RZ, 0x12, R4.reuse ;  /* 0x00000012ff1a7819 */ /* 0x100fe40000011604 */
[----:B------:R-:W-:Y:S02]  /*7400*/  SHF.R.U32.HI R25, RZ, 0xc, R4 ;  /* 0x0000000cff197819 */ /* 0x000fe40000011604 */
[----:B------:R-:W-:Y:S02]  /*7410*/  IADD3 R82, PT, PT, R28, -0x20, RZ ;  /* 0xffffffe01c527810 */ /* 0x000fe40007ffe0ff */
[----:B------:R-:W-:Y:S02]  /*7420*/  IADD3 R30, PT, PT, R30, -0x20, RZ ;  /* 0xffffffe01e1e7810 */ /* 0x000fe40007ffe0ff */
[----:B------:R-:W-:Y:S02]  /*7430*/  IADD3 R31, PT, PT, R31, -0x20, RZ ;  /* 0xffffffe01f1f7810 */ /* 0x000fe40007ffe0ff */
[----:B------:R-:W-:-:S02]  /*7440*/  LOP3.LUT R28, R26, 0x3f, RZ, 0xc0, !PT ;  /* 0x0000003f1a1c7812 */ /* 0x000fc400078ec0ff */
[----:B------:R-:W-:Y:S01]  /*7450*/  LOP3.LUT R25, R25, 0x3f, RZ, 0xc0, !PT ;  /* 0x0000003f19197812 */ /* 0x000fe200078ec0ff */
[----:B------:R-:W-:Y:S01]  /*7460*/  I2F.F16 R79, R30 ;  /* 0x0000001e004f7306 */ /* 0x000fe20000200c00 */
[----:B0-----:R-:W-:Y:S02]  /*7470*/  PRMT R63, R24, 0x5410, R29 ;  /* 0x00005410183f7816 */ /* 0x001fe4000000001d */
[----:B------:R-:W-:Y:S02]  /*7480*/  IADD3 R92, PT, PT, R28, -0x20, RZ ;  /* 0xffffffe01c5c7810 */ /* 0x000fe40007ffe0ff */
[----:B------:R-:W-:Y:S02]  /*7490*/  IADD3 R81, PT, PT, R25, -0x20, RZ ;  /* 0xffffffe019517810 */ /* 0x000fe40007ffe0ff */
[----:B------:R-:W-:Y:S01]  /*74a0*/  LDS.128 R24, [UR5+0x20] ;  /* 0x00002005ff187984 */ /* 0x000fe20008000c00 */
[----:B------:R0:W1:Y:S03]  /*74b0*/  I2F.F16 R70, R31 ;  /* 0x0000001f00467306 */ /* 0x0000660000200c00 */
[----:B0-----:R-:W0:Y:S01]  /*74c0*/  LDS.128 R28, [UR5+0xa0] ;  /* 0x0000a005ff1c7984 */ /* 0x001e220008000c00 */
[----:B------:R-:W-:-:S02]  /*74d0*/  SHF.R.U32.HI R80, RZ, 0x6, R7 ;  /* 0x00000006ff507819 */ /* 0x000fc40000011607 */
[----:B------:R-:W-:Y:S02]  /*74e0*/  SHF.R.U32.HI R83, RZ, 0x6, R6 ;  /* 0x00000006ff537819 */ /* 0x000fe40000011606 */
[----:B------:R-:W-:Y:S02]  /*74f0*/  LOP3.LUT R67, R7, 0x3f, RZ, 0xc0, !PT ;  /* 0x0000003f07437812 */ /* 0x000fe400078ec0ff */
[----:B------:R-:W-:Y:S02]  /*7500*/  LOP3.LUT R80, R80, 0x3f, RZ, 0xc0, !PT ;  /* 0x0000003f50507812 */ /* 0x000fe400078ec0ff */
[----:B------:R-:W-:Y:S02]  /*7510*/  LOP3.LUT R83, R83, 0x3f, RZ, 0xc0, !PT ;  /* 0x0000003f53537812 */ /* 0x000fe400078ec0ff */
[----:B------:R-:W-:Y:S02]  /*7520*/  IADD3 R67, PT, PT, R67, -0x20, RZ ;  /* 0xffffffe043437810 */ /* 0x000fe40007ffe0ff */
[----:B------:R-:W-:-:S02]  /*7530*/  IADD3 R80, PT, PT, R80, -0x20, RZ ;  /* 0xffffffe050507810 */ /* 0x000fc40007ffe0ff */
[----:B------:R-:W-:Y:S01]  /*7540*/  IADD3 R83, PT, PT, R83, -0x20, RZ ;  /* 0xffffffe053537810 */ /* 0x000fe20007ffe0ff */
[----:B------:R-:W-:Y:S08]  /*7550*/  I2F.F16 R65, R65 ;  /* 0x0000004100417306 */ /* 0x000ff00000200c00 */
[----:B------:R-:W4:Y:S08]  /*7560*/  I2F.F16 R82, R82 ;  /* 0x0000005200527306 */ /* 0x000f300000200c00 */
[----:B------:R-:W-:Y:S08]  /*7570*/  I2F.F16 R67, R67 ;  /* 0x0000004300437306 */ /* 0x000ff00000200c00 */
[----:B------:R-:W-:Y:S08]  /*7580*/  I2F.F16 R77, R77 ;  /* 0x0000004d004d7306 */ /* 0x000ff00000200c00 */
[----:B------:R1:W5:Y:S08]  /*7590*/  I2F.F16 R90, R80 ;  /* 0x00000050005a7306 */ /* 0x0003700000200c00 */
[----:B------:R-:W2:Y:S08]  /*75a0*/  I2F.F16 R88, R83 ;  /* 0x0000005300587306 */ /* 0x000eb00000200c00 */
[----:B------:R-:W-:Y:S08]  /*75b0*/  I2F.F16 R81, R81 ;  /* 0x0000005100517306 */ /* 0x000ff00000200c00 */
[----:B------:R-:W3:Y:S01]  /*75c0*/  I2F.F16 R92, R92 ;  /* 0x0000005c005c7306 */ /* 0x000ee20000200c00 */
[----:B-1----:R-:W-:-:S02]  /*75d0*/  PRMT R80, R79, 0x5410, R70 ;  /* 0x000054104f507816 */ /* 0x002fc40000000046 */
[----:B----4-:R-:W-:Y:S01]  /*75e0*/  PRMT R89, R65, 0x5410, R82 ;  /* 0x0000541041597816 */ /* 0x010fe20000000052 */
[C---:B0-----:R-:W-:Y:S01]  /*75f0*/  HFMA2 R65, R63.reuse, R28, RZ.H0_H0 ;  /* 0x0000001c3f417231 */ /* 0x041fe200000400ff */
[----:B-----5:R-:W-:Y:S01]  /*7600*/  PRMT R91, R67, 0x5410, R90 ;  /* 0x00005410435b7816 */ /* 0x020fe2000000005a */
[C---:B------:R-:W-:Y:S01]  /*7610*/  HFMA2 R67, R63.reuse, R24, RZ ;  /* 0x000000183f437231 */ /* 0x040fe200000000ff */
[----:B--2---:R-:W-:Y:S01]  /*7620*/  PRMT R93, R77, 0x5410, R88 ;  /* 0x000054104d5d7816 */ /* 0x004fe20000000058 */
[----:B------:R-:W-:Y:S02]  /*7630*/  HFMA2 R77, R63, R44, RZ ;  /* 0x0000002c3f4d7231 */ /* 0x000fe400000000ff */
[C---:B------:R-:W-:Y:S02]  /*7640*/  HFMA2 R63, R80.reuse, R29, R65 ;  /* 0x0000001d503f7231 */ /* 0x040fe40000000041 */
[----:B------:R-:W-:Y:S02]  /*7650*/  HFMA2 R67, R80, R25, R67 ;  /* 0x0000001950437231 */ /* 0x000fe40000000043 */
[----:B------:R-:W-:-:S02]  /*7660*/  HFMA2 R79, R89, R24, RZ ;  /* 0x00000018594f7231 */ /* 0x000fc400000000ff */
[----:B------:R-:W-:Y:S02]  /*7670*/  HFMA2 R65, R80, R45, R77 ;  /* 0x0000002d50417231 */ /* 0x000fe4000000004d */
[-C--:B------:R-:W-:Y:S01]  /*7680*/  HFMA2 R80, R91, R24.reuse, RZ ;  /* 0x000000185b507231 */ /* 0x080fe200000000ff */
[----:B---3--:R-:W-:Y:S01]  /*7690*/  PRMT R70, R81, 0x5410, R92 ;  /* 0x0000541051467816 */ /* 0x008fe2000000005c */
[----:B------:R-:W-:Y:S02]  /*76a0*/  HFMA2 R77, R93, R24, RZ.H0_H0 ;  /* 0x000000185d4d7231 */ /* 0x000fe400000400ff */
[C---:B------:R-:W-:Y:S02]  /*76b0*/  HFMA2 R24, R89.reuse, R28, RZ.H0_H0 ;  /* 0x0000001c59187231 */ /* 0x040fe400000400ff */
[-C--:B------:R-:W-:Y:S02]  /*76c0*/  HFMA2 R89, R89, R44.reuse, RZ ;  /* 0x0000002c59597231 */ /* 0x080fe400000000ff */
[----:B------:R-:W-:-:S02]  /*76d0*/  HFMA2 R88, R93, R44, RZ.H0_H0 ;  /* 0x0000002c5d587231 */ /* 0x000fc400000400ff */
[C---:B------:R-:W-:Y:S02]  /*76e0*/  HFMA2 R82, R91.reuse, R44, RZ ;  /* 0x0000002c5b527231 */ /* 0x040fe400000000ff */
[-C--:B------:R-:W-:Y:S02]  /*76f0*/  HFMA2 R81, R91, R28.reuse, RZ.H0_H0 ;  /* 0x0000001c5b517231 */ /* 0x080fe400000400ff */
[----:B------:R-:W-:Y:S02]  /*7700*/  HFMA2 R83, R93, R28, RZ ;  /* 0x0000001c5d537231 */ /* 0x000fe400000000ff */
[C---:B------:R-:W-:Y:S02]  /*7710*/  HFMA2 R44, R70.reuse, R25, R79 ;  /* 0x00000019462c7231 */ /* 0x040fe4000000004f */
[C---:B------:R-:W-:Y:S02]  /*7720*/  HFMA2 R28, R70.reuse, R29, R24 ;  /* 0x0000001d461c7231 */ /* 0x040fe40000000018 */
[----:B------:R-:W-:Y:S01]  /*7730*/  HFMA2 R79, R70, R45, R89 ;  /* 0x0000002d464f7231 */ /* 0x000fe20000000059 */
[----:B------:R-:W-:-:S02]  /*7740*/  SHF.R.U32.HI R24, RZ, 0xc, R6 ;  /* 0x0000000cff187819 */ /* 0x000fc40000011606 */
[----:B------:R-:W-:Y:S02]  /*7750*/  SHF.R.U32.HI R70, RZ, 0x12, R6 ;  /* 0x00000012ff467819 */ /* 0x000fe40000011606 */
[----:B------:R-:W-:Y:S02]  /*7760*/  LOP3.LUT R24, R24, 0x3f, RZ, 0xc0, !PT ;  /* 0x0000003f18187812 */ /* 0x000fe400078ec0ff */
[----:B------:R-:W-:Y:S02]  /*7770*/  LOP3.LUT R70, R70, 0x3f, RZ, 0xc0, !PT ;  /* 0x0000003f46467812 */ /* 0x000fe400078ec0ff */
[----:B------:R-:W-:Y:S02]  /*7780*/  IADD3 R89, PT, PT, R24, -0x20, RZ ;  /* 0xffffffe018597810 */ /* 0x000fe40007ffe0ff */
[----:B------:R-:W-:-:S04]  /*7790*/  IADD3 R90, PT, PT, R70, -0x20, RZ ;  /* 0xffffffe0465a7810 */ /* 0x000fc80007ffe0ff */
[----:B------:R-:W-:Y:S08]  /*77a0*/  I2F.F16 R89, R89 ;  /* 0x0000005900597306 */ /* 0x000ff00000200c00 */
[----:B------:R-:W0:Y:S02]  /*77b0*/  I2F.F16 R90, R90 ;  /* 0x0000005a005a7306 */ /* 0x000e240000200c00 */
[----:B0-----:R-:W-:-:S05]  /*77c0*/  PRMT R70, R89, 0x5410, R90 ;  /* 0x0000541059467816 */ /* 0x001fca000000005a */
[C---:B------:R-:W-:Y:S02]  /*77d0*/  HFMA2 R24, R70.reuse, R25, R77 ;  /* 0x0000001946187231 */ /* 0x040fe4000000004d */
[C---:B------:R-:W-:Y:S02]  /*77e0*/  HFMA2 R77, R70.reuse, R29, R83 ;  /* 0x0000001d464d7231 */ /* 0x040fe40000000053 */
[----:B------:R-:W-:Y:S01]  /*77f0*/  HFMA2 R70, R70, R45, R88 ;  /* 0x0000002d46467231 */ /* 0x000fe20000000058 */
[--C-:B------:R-:W-:Y:S02]  /*7800*/  SHF.R.U32.HI R83, RZ, 0xc, R7.reuse ;  /* 0x0000000cff537819 */ /* 0x100fe40000011607 */
[----:B------:R-:W-:Y:S02]  /*7810*/  SHF.R.U32.HI R88, RZ, 0x12, R7 ;  /* 0x00000012ff587819 */ /* 0x000fe40000011607 */
[----:B------:R-:W-:Y:S02]  /*7820*/  LOP3.LUT R83, R83, 0x3f, RZ, 0xc0, !PT ;  /* 0x0000003f53537812 */ /* 0x000fe400078ec0ff */
[----:B------:R-:W-:-:S02]  /*7830*/  LOP3.LUT R88, R88, 0x3f, RZ, 0xc0, !PT ;  /* 0x0000003f58587812 */ /* 0x000fc400078ec0ff */
[----:B------:R-:W-:Y:S02]  /*7840*/  IADD3 R83, PT, PT, R83, -0x20, RZ ;  /* 0xffffffe053537810 */ /* 0x000fe40007ffe0ff */
[----:B------:R-:W-:-:S04]  /*7850*/  IADD3 R88, PT, PT, R88, -0x20, RZ ;  /* 0xffffffe058587810 */ /* 0x000fc80007ffe0ff */
[----:B------:R-:W-:Y:S08]  /*7860*/  I2F.F16 R83, R83 ;  /* 0x0000005300537306 */ /* 0x000ff00000200c00 */
[----:B------:R-:W0:Y:S01]  /*7870*/  I2F.F16 R88, R88 ;  /* 0x0000005800587306 */ /* 0x000e220000200c00 */
[-C--:B------:R-:W-:Y:S02]  /*7880*/  HFMA2 R61, R56, R21.reuse, R61 ;  /* 0x00000015383d7231 */ /* 0x080fe4000000003d */
[----:B------:R-:W-:-:S02]  /*7890*/  HFMA2 R16, R64, R21, R16 ;  /* 0x0000001540107231 */ /* 0x000fc40000000010 */
[----:B------:R-:W-:Y:S02]  /*78a0*/  HFMA2 R69, R64, R17, R69 ;  /* 0x0000001140457231 */ /* 0x000fe40000000045 */
[----:B------:R-:W-:Y:S01]  /*78b0*/  HFMA2 R64, R59, R22, R61 ;  /* 0x000000163b407231 */ /* 0x000fe2000000003d */
[----:B0-----:R-:W-:-:S05]  /*78c0*/  PRMT R88, R83, 0x5410, R88 ;  /* 0x0000541053587816 */ /* 0x001fca0000000058 */
[C---:B------:R-:W-:Y:S01]  /*78d0*/  HFMA2 R25, R88.reuse, R25, R80 ;  /* 0x0000001958197231 */ /* 0x040fe20000000050 */
[----:B------:R-:W-:Y:S02]  /*78e0*/  SHF.R.U32.HI R80, RZ, 0x18, R5 ;  /* 0x00000018ff507819 */ /* 0x000fe40000011605 */
[----:B------:R-:W-:Y:S01]  /*78f0*/  SHF.R.U32 R5, R5, 0x1e, R13 ;  /* 0x0000001e05057819 */ /* 0x000fe2000000160d */
[----:B------:R-:W-:Y:S01]  /*7900*/  HFMA2 R29, R88, R29, R81 ;  /* 0x0000001d581d7231 */ /* 0x000fe20000000051 */
[----:B------:R-:W-:Y:S02]  /*7910*/  LOP3.LUT R81, R80, 0x3f, RZ, 0xc0, !PT ;  /* 0x0000003f50517812 */ /* 0x000fe400078ec0ff */
[----:B------:R-:W-:Y:S02]  /*7920*/  LOP3.LUT R61, R5, 0x3f, RZ, 0xc0, !PT ;  /* 0x0000003f053d7812 */ /* 0x000fe400078ec0ff */
[----:B------:R-:W-:Y:S02]  /*7930*/  SHF.R.U32.HI R80, RZ, 0x18, R4 ;  /* 0x00000018ff507819 */ /* 0x000fe40000011604 */
[--C-:B------:R-:W-:Y:S01]  /*7940*/  SHF.R.U32 R5, R4, 0x1e, R12.reuse ;  /* 0x0000001e04057819 */ /* 0x100fe2000000160c */
[----:B------:R-:W-:Y:S01]  /*7950*/  HFMA2 R4, R52, R23, R64 ;  /* 0x0000001734047231 */ /* 0x000fe20000000040 */
[----:B------:R-:W-:Y:S01]  /*7960*/  SHF.R.U32.HI R64, RZ, 0x4, R12 ;  /* 0x00000004ff407819 */ /* 0x000fe2000001160c */
[-C--:B------:R-:W-:Y:S01]  /*7970*/  HFMA2 R68, R66, R21.reuse, R68 ;  /* 0x0000001542447231 */ /* 0x080fe20000000044 */
[----:B------:R-:W-:Y:S01]  /*7980*/  IADD3 R61, PT, PT, R61, -0x20, RZ ;  /* 0xffffffe03d3d7810 */ /* 0x000fe20007ffe0ff */
[----:B------:R-:W-:Y:S01]  /*7990*/  HFMA2 R21, R58, R21, R20 ;  /* 0x000000153a157231 */ /* 0x000fe20000000014 */
[----:B------:R-:W-:-:S02]  /*79a0*/  LOP3.LUT R5, R5, 0x3f, RZ, 0xc0, !PT ;  /* 0x0000003f05057812 */ /* 0x000fc400078ec0ff */
[----:B------:R-:W-:Y:S01]  /*79b0*/  LOP3.LUT R64, R64, 0x3f, RZ, 0xc0, !PT ;  /* 0x0000003f40407812 */ /* 0x000fe200078ec0ff */
[----:B------:R-:W-:Y:S01]  /*79c0*/  HFMA2 R45, R88, R45, R82 ;  /* 0x0000002d582d7231 */ /* 0x000fe20000000052 */
[----:B------:R-:W-:Y:S01]  /*79d0*/  IADD3 R83, PT, PT, R81, -0x20, RZ ;  /* 0xffffffe051537810 */ /* 0x000fe20007ffe0ff */
[-C--:B------:R-:W-:Y:S02]  /*79e0*/  HFMA2 R16, R53, R22.reuse, R16 ;  /* 0x0000001635107231 */ /* 0x080fe40000000010 */
[-C--:B------:R-:W-:Y:S01]  /*79f0*/  HFMA2 R20, R55, R22.reuse, R68 ;  /* 0x0000001637147231 */ /* 0x080fe20000000044 */
[----:B------:R-:W-:Y:S01]  /*7a00*/  SHF.R.U32.HI R88, RZ, 0x18, R6 ;  /* 0x00000018ff587819 */ /* 0x000fe20000011606 */
[----:B------:R-:W-:Y:S01]  /*7a10*/  HFMA2 R68, R57, R22, R21 ;  /* 0x0000001639447231 */ /* 0x000fe20000000015 */
[----:B------:R-:W-:Y:S01]  /*7a20*/  IADD3 R89, PT, PT, R5, -0x20, RZ ;  /* 0xffffffe005597810 */ /* 0x000fe20007ffe0ff */
[----:B------:R-:W-:Y:S01]  /*7a30*/  I2F.F16 R61, R61 ;  /* 0x0000003d003d7306 */ /* 0x000fe20000200c00 */
[----:B------:R-:W-:-:S02]  /*7a40*/  LOP3.LUT R81, R80, 0x3f, RZ, 0xc0, !PT ;  /* 0x0000003f50517812 */ /* 0x000fc400078ec0ff */
[----:B------:R-:W-:Y:S01]  /*7a50*/  IADD3 R5, PT, PT, R64, -0x20, RZ ;  /* 0xffffffe040057810 */ /* 0x000fe20007ffe0ff */
[-C--:B------:R-:W-:Y:S01]  /*7a60*/  HFMA2 R16, R60, R23.reuse, R16 ;  /* 0x000000173c107231 */ /* 0x080fe20000000010 */
[----:B------:R-:W-:Y:S01]  /*7a70*/  SHF.R.U32 R64, R6, 0x1e, R14 ;  /* 0x0000001e06407819 */ /* 0x000fe2000000160e */
[-C--:B------:R-:W-:Y:S02]  /*7a80*/  HFMA2 R20, R62, R23.reuse, R20 ;  /* 0x000000173e147231 */ /* 0x080fe40000000014 */
[----:B------:R-:W0:Y:S01]  /*7a90*/  I2F.F16 R80, R83 ;  /* 0x0000005300507306 */ /* 0x000e220000200c00 */
[----:B------:R-:W-:Y:S01]  /*7aa0*/  LOP3.LUT R88, R88, 0x3f, RZ, 0xc0, !PT ;  /* 0x0000003f58587812 */ /* 0x000fe200078ec0ff */
[----:B------:R-:W-:Y:S01]  /*7ab0*/  HFMA2 R23, R54, R23, R68 ;  /* 0x0000001736177231 */ /* 0x000fe20000000044 */
[----:B------:R-:W-:Y:S02]  /*7ac0*/  SHF.R.U32.HI R68, RZ, 0xa, R12 ;  /* 0x0000000aff447819 */ /* 0x000fe4000001160c */
[----:B------:R-:W-:-:S02]  /*7ad0*/  LOP3.LUT R64, R64, 0x3f, RZ, 0xc0, !PT ;  /* 0x0000003f40407812 */ /* 0x000fc400078ec0ff */
[----:B------:R-:W-:Y:S02]  /*7ae0*/  IADD3 R82, PT, PT, R81, -0x20, RZ ;  /* 0xffffffe051527810 */ /* 0x000fe40007ffe0ff */
[----:B------:R-:W-:Y:S02]  /*7af0*/  IADD3 R81, PT, PT, R88, -0x20, RZ ;  /* 0xffffffe058517810 */ /* 0x000fe40007ffe0ff */
[----:B------:R-:W-:Y:S02]  /*7b00*/  SHF.R.U32.HI R88, RZ, 0x18, R7 ;  /* 0x00000018ff587819 */ /* 0x000fe40000011607 */
[----:B------:R-:W-:Y:S02]  /*7b10*/  LOP3.LUT R68, R68, 0x3f, RZ, 0xc0, !PT ;  /* 0x0000003f44447812 */ /* 0x000fe400078ec0ff */
[----:B------:R-:W-:Y:S02]  /*7b20*/  SHF.R.U32 R7, R7, 0x1e, R15 ;  /* 0x0000001e07077819 */ /* 0x000fe4000000160f */
[----:B------:R-:W-:-:S02]  /*7b30*/  IADD3 R64, PT, PT, R64, -0x20, RZ ;  /* 0xffffffe040407810 */ /* 0x000fc40007ffe0ff */
[----:B------:R-:W-:Y:S02]  /*7b40*/  IADD3 R6, PT, PT, R68, -0x20, RZ ;  /* 0xffffffe044067810 */ /* 0x000fe40007ffe0ff */
[----:B------:R-:W-:Y:S01]  /*7b50*/  LOP3.LUT R68, R7, 0x3f, RZ, 0xc0, !PT ;  /* 0x0000003f07447812 */ /* 0x000fe200078ec0ff */
[----:B------:R-:W-:Y:S01]  /*7b60*/  I2F.F16 R81, R81 ;  /* 0x0000005100517306 */ /* 0x000fe20000200c00 */
[----:B------:R-:W-:Y:S02]  /*7b70*/  LOP3.LUT R88, R88, 0x3f, RZ, 0xc0, !PT ;  /* 0x0000003f58587812 */ /* 0x000fe400078ec0ff */
[----:B0-----:R-:W-:Y:S02]  /*7b80*/  PRMT R80, R80, 0x5410, R61 ;  /* 0x0000541050507816 */ /* 0x001fe4000000003d */
[----:B------:R-:W-:-:S03]  /*7b90*/  IADD3 R61, PT, PT, R68, -0x20, RZ ;  /* 0xffffffe0443d7810 */ /* 0x000fc60007ffe0ff */
[----:B------:R-:W-:Y:S01]  /*7ba0*/  I2F.F16 R64, R64 ;  /* 0x0000004000407306 */ /* 0x000fe20000200c00 */
[----:B------:R-:W-:Y:S01]  /*7bb0*/  IADD3 R88, PT, PT, R88, -0x20, RZ ;  /* 0xffffffe058587810 */ /* 0x000fe20007ffe0ff */
[----:B------:R-:W-:-:S06]  /*7bc0*/  HFMA2 R71, R66, R17, R71 ;  /* 0x0000001142477231 */ /* 0x000fcc0000000047 */
[----:B------:R-:W-:Y:S08]  /*7bd0*/  I2F.F16 R82, R82 ;  /* 0x0000005200527306 */ /* 0x000ff00000200c00 */
[----:B------:R-:W0:Y:S01]  /*7be0*/  I2F.F16 R89, R89 ;  /* 0x0000005900597306 */ /* 0x000e220000200c00 */
[----:B------:R-:W-:Y:S02]  /*7bf0*/  LEA.HI R83, R8, 0xffffffe0, RZ, 0x6 ;  /* 0xffffffe008537811 */ /* 0x000fe400078f30ff */
[----:B------:R-:W-:-:S05]  /*7c00*/  SHF.R.U32.HI R68, RZ, 0xa, R13 ;  /* 0x0000000aff447819 */ /* 0x000fca000001160d */
[----:B------:R-:W-:Y:S01]  /*7c10*/  I2F.F16 R66, R88 ;  /* 0x0000005800427306 */ /* 0x000fe20000200c00 */
[----:B------:R-:W-:-:S07]  /*7c20*/  LOP3.LUT R68, R68, 0x3f, RZ, 0xc0, !PT ;  /* 0x0000003f44447812 */ /* 0x000fce00078ec0ff */
[----:B------:R-:W1:Y:S01]  /*7c30*/  I2F.F16 R61, R61 ;  /* 0x0000003d003d7306 */ /* 0x000e620000200c00 */
[----:B0-----:R-:W-:Y:S01]  /*7c40*/  PRMT R89, R82, 0x5410, R89 ;  /* 0x0000541052597816 */ /* 0x001fe20000000059 */
[C---:B------:R-:W-:Y:S02]  /*7c50*/  HFMA2 R67, R80.reuse, R26, R67 ;  /* 0x0000001a50437231 */ /* 0x040fe40000000043 */
[C---:B------:R-:W-:Y:S02]  /*7c60*/  HFMA2 R63, R80.reuse, R30, R63 ;  /* 0x0000001e503f7231 */ /* 0x040fe4000000003f */
[----:B------:R-:W-:Y:S02]  /*7c70*/  HFMA2 R65, R80, R46, R65 ;  /* 0x0000002e50417231 */ /* 0x000fe40000000041 */
[----:B------:R0:W-:Y:S01]  /*7c80*/  I2F.F16 R22, R83 ;  /* 0x0000005300167306 */ /* 0x0001e20000200c00 */
[----:B------:R-:W-:Y:S02]  /*7c90*/  IADD3 R82, PT, PT, R68, -0x20, RZ ;  /* 0xffffffe044527810 */ /* 0x000fe40007ffe0ff */
[----:B------:R-:W-:-:S02]  /*7ca0*/  SHF.R.U32.HI R80, RZ, 0x10, R13 ;  /* 0x00000010ff507819 */ /* 0x000fc4000001160d */
[----:B0-----:R-:W-:Y:S02]  /*7cb0*/  PRMT R83, R81, 0x5410, R64 ;  /* 0x0000541051537816 */ /* 0x001fe40000000040 */
[--C-:B------:R-:W-:Y:S02]  /*7cc0*/  SHF.R.U32.HI R64, RZ, 0x10, R12.reuse ;  /* 0x00000010ff407819 */ /* 0x100fe4000001160c */
[----:B------:R-:W-:Y:S02]  /*7cd0*/  SHF.R.U32.HI R81, RZ, 0x16, R12 ;  /* 0x00000016ff517819 */ /* 0x000fe4000001160c */
[----:B------:R-:W-:Y:S02]  /*7ce0*/  LOP3.LUT R68, R64, 0x3f, RZ, 0xc0, !PT ;  /* 0x0000003f40447812 */ /* 0x000fe400078ec0ff */
[----:B------:R0:W-:Y:S01]  /*7cf0*/  I2F.F16 R64, R82 ;  /* 0x0000005200407306 */ /* 0x0001e20000200c00 */
[----:B------:R-:W-:Y:S02]  /*7d00*/  LOP3.LUT R80, R80, 0x3f, RZ, 0xc0, !PT ;  /* 0x0000003f50507812 */ /* 0x000fe400078ec0ff */
[----:B-1----:R-:W-:-:S02]  /*7d10*/  PRMT R66, R66, 0x5410, R61 ;  /* 0x0000541042427816 */ /* 0x002fc4000000003d */
[----:B------:R-:W-:Y:S02]  /*7d20*/  IADD3 R61, PT, PT, R68, -0x20, RZ ;  /* 0xffffffe0443d7810 */ /* 0x000fe40007ffe0ff */
[----:B------:R-:W-:Y:S02]  /*7d30*/  LOP3.LUT R68, R81, 0x3f, RZ, 0xc0, !PT ;  /* 0x0000003f51447812 */ /* 0x000fe400078ec0ff */
[----:B0-----:R-:W-:Y:S02]  /*7d40*/  SHF.R.U32.HI R82, RZ, 0x16, R13 ;  /* 0x00000016ff527819 */ /* 0x001fe4000001160d */
[----:B------:R-:W-:Y:S02]  /*7d50*/  IADD3 R81, PT, PT, R80, -0x20, RZ ;  /* 0xffffffe050517810 */ /* 0x000fe40007ffe0ff */
[----:B------:R-:W-:-:S04]  /*7d60*/  LOP3.LUT R80, R82, 0x3f, RZ, 0xc0, !PT ;  /* 0x0000003f52507812 */ /* 0x000fc800078ec0ff */
[----:B------:R-:W-:Y:S01]  /*7d70*/  IADD3 R82, PT, PT, R80, -0x20, RZ ;  /* 0xffffffe050527810 */ /* 0x000fe20007ffe0ff */
[----:B------:R-:W-:Y:S01]  /*7d80*/  HFMA2 R80, R66, R26, R25 ;  /* 0x0000001a42507231 */ /* 0x000fe20000000019 */
[----:B------:R-:W-:-:S04]  /*7d90*/  SHF.R.U32.HI R25, RZ, 0xa, R14 ;  /* 0x0000000aff197819 */ /* 0x000fc8000001160e */
[----:B------:R-:W-:Y:S01]  /*7da0*/  LOP3.LUT R25, R25, 0x3f, RZ, 0xc0, !PT ;  /* 0x0000003f19197812 */ /* 0x000fe200078ec0ff */
[C---:B------:R-:W-:Y:S02]  /*7db0*/  HFMA2 R44, R89.reuse, R26, R44 ;  /* 0x0000001a592c7231 */ /* 0x040fe4000000002c */
[C---:B------:R-:W-:Y:S02]  /*7dc0*/  HFMA2 R28, R89.reuse, R30, R28 ;  /* 0x0000001e591c7231 */ /* 0x040fe4000000001c */
[----:B------:R-:W-:Y:S01]  /*7dd0*/  HFMA2 R79, R89, R46, R79 ;  /* 0x0000002e594f7231 */ /* 0x000fe2000000004f */
[----:B------:R-:W-:Y:S02]  /*7de0*/  IADD3 R89, PT, PT, R25, -0x20, RZ ;  /* 0xffffffe019597810 */ /* 0x000fe40007ffe0ff */
[----:B------:R-:W2:Y:S01]  /*7df0*/  @!P0 LDG.E.U16.CONSTANT R25, desc[UR8][R50.64] ;  /* 0x0000000832198981 */ /* 0x000ea2000c1e9500 */
[----:B------:R-:W-:Y:S01]  /*7e00*/  SHF.R.U32.HI R7, RZ, 0x4, R13 ;  /* 0x00000004ff077819 */ /* 0x000fe2000001160d */
[----:B------:R-:W-:Y:S03]  /*7e10*/  I2F.F16 R5, R5 ;  /* 0x0000000500057306 */ /* 0x000fe60000200c00 */
[----:B------:R-:W-:-:S05]  /*7e20*/  LOP3.LUT R7, R7, 0x3f, RZ, 0xc0, !PT ;  /* 0x0000003f07077812 */ /* 0x000fca00078ec0ff */
[----:B------:R-:W0:Y:S01]  /*7e30*/  I2F.F16 R6, R6 ;  /* 0x0000000600067306 */ /* 0x000e220000200c00 */
[----:B------:R-:W-:Y:S01]  /*7e40*/  IADD3 R7, PT, PT, R7, -0x20, RZ ;  /* 0xffffffe007077810 */ /* 0x000fe20007ffe0ff */
[C---:B------:R-:W-:Y:S02]  /*7e50*/  HFMA2 R24, R83.reuse, R26, R24 ;  /* 0x0000001a53187231 */ /* 0x040fe40000000018 */
[C---:B------:R-:W-:Y:S02]  /*7e60*/  HFMA2 R77, R83.reuse, R30, R77 ;  /* 0x0000001e534d7231 */ /* 0x040fe4000000004d */
[----:B------:R-:W-:Y:S01]  /*7e70*/  HFMA2 R70, R83, R46, R70 ;  /* 0x0000002e53467231 */ /* 0x000fe20000000046 */
[----:B------:R-:W-:Y:S01]  /*7e80*/  SHF.R.U32.HI R83, RZ, 0x4, R14 ;  /* 0x00000004ff537819 */ /* 0x000fe2000001160e */
[----:B------:R-:W1:Y:S01]  /*7e90*/  I2F.F16 R7, R7 ;  /* 0x0000000700077306 */ /* 0x000e620000200c00 */
[----:B------:R-:W-:Y:S01]  /*7ea0*/  SHF.R.U32.HI R26, RZ, 0x4, R15 ;  /* 0x00000004ff1a7819 */ /* 0x000fe2000001160f */
[C---:B------:R-:W-:Y:S01]  /*7eb0*/  HFMA2 R29, R66.reuse, R30, R29 ;  /* 0x0000001e421d7231 */ /* 0x040fe2000000001d */
[----:B------:R-:W-:Y:S01]  /*7ec0*/  IADD3 R68, PT, PT, R68, -0x20, RZ ;  /* 0xffffffe044447810 */ /* 0x000fe20007ffe0ff */
[----:B------:R-:W-:Y:S01]  /*7ed0*/  HFMA2 R45, R66, R46, R45 ;  /* 0x0000002e422d7231 */ /* 0x000fe2000000002d */
[----:B0-----:R-:W-:-:S02]  /*7ee0*/  PRMT R6, R5, 0x5410, R6 ;  /* 0x0000541005067816 */ /* 0x001fc40000000006 */
[----:B------:R-:W-:Y:S02]  /*7ef0*/  SHF.R.U32.HI R5, RZ, 0x16, R14 ;  /* 0x00000016ff057819 */ /* 0x000fe4000001160e */
[----:B------:R-:W-:Y:S02]  /*7f00*/  LOP3.LUT R83, R83, 0x3f, RZ, 0xc0, !PT ;  /* 0x0000003f53537812 */ /* 0x000fe400078ec0ff */
[----:B------:R-:W-:Y:S02]  /*7f10*/  LOP3.LUT R26, R26, 0x3f, RZ, 0xc0, !PT ;  /* 0x0000003f1a1a7812 */ /* 0x000fe400078ec0ff */
[----:B------:R-:W-:Y:S02]  /*7f20*/  SHF.R.U32.HI R66, RZ, 0xa, R15 ;  /* 0x0000000aff427819 */ /* 0x000fe4000001160f */
[----:B------:R-:W-:Y:S01]  /*7f30*/  LOP3.LUT R5, R5, 0x3f, RZ, 0xc0, !PT ;  /* 0x0000003f05057812 */ /* 0x000fe200078ec0ff */
[----:B------:R-:W-:Y:S01]  /*7f40*/  I2F.F16 R61, R61 ;  /* 0x0000003d003d7306 */ /* 0x000fe20000200c00 */
[----:B------:R-:W-:-:S02]  /*7f50*/  IADD3 R83, PT, PT, R83, -0x20, RZ ;  /* 0xffffffe053537810 */ /* 0x000fc40007ffe0ff */
[----:B------:R-:W-:Y:S01]  /*7f60*/  IADD3 R46, PT, PT, R26, -0x20, RZ ;  /* 0xffffffe01a2e7810 */ /* 0x000fe20007ffe0ff */
[----:B------:R-:W-:Y:S01]  /*7f70*/  HADD2 R26, R4.H0_H0, R4.H1_H1 ;  /* 0x30000004041a7230 */ /* 0x000fe20000000800 */
[----:B------:R-:W-:Y:S02]  /*7f80*/  LOP3.LUT R66, R66, 0x3f, RZ, 0xc0, !PT ;  /* 0x0000003f42427812 */ /* 0x000fe400078ec0ff */
[----:B------:R-:W-:Y:S01]  /*7f90*/  IADD3 R93, PT, PT, R5, -0x20, RZ ;  /* 0xffffffe0055d7810 */ /* 0x000fe20007ffe0ff */
[----:B------:R-:W0:Y:S01]  /*7fa0*/  I2F.F16 R68, R68 ;  /* 0x0000004400447306 */ /* 0x000e220000200c00 */
[----:B------:R-:W-:Y:S02]  /*7fb0*/  SHF.R.U32.HI R4, RZ, 0x10, R14 ;  /* 0x00000010ff047819 */ /* 0x000fe4000001160e */
[----:B------:R-:W-:Y:S02]  /*7fc0*/  SHF.R.U32.HI R5, RZ, 0x16, R15 ;  /* 0x00000016ff057819 */ /* 0x000fe4000001160f */
[----:B-1----:R-:W-:-:S02]  /*7fd0*/  PRMT R64, R7, 0x5410, R64 ;  /* 0x0000541007407816 */ /* 0x002fc40000000040 */
[----:B------:R-:W-:Y:S01]  /*7fe0*/  SHF.R.U32.HI R7, RZ, 0x10, R15 ;  /* 0x00000010ff077819 */ /* 0x000fe2000001160f */
[----:B------:R1:W-:Y:S01]  /*7ff0*/  I2F.F16 R30, R83 ;  /* 0x00000053001e7306 */ /* 0x0003e20000200c00 */
[----:B------:R-:W-:Y:S02]  /*8000*/  LOP3.LUT R4, R4, 0x3f, RZ, 0xc0, !PT ;  /* 0x0000003f04047812 */ /* 0x000fe400078ec0ff */
[----:B------:R-:W-:Y:S02]  /*8010*/  LOP3.LUT R5, R5, 0x3f, RZ, 0xc0, !PT ;  /* 0x0000003f05057812 */ /* 0x000fe400078ec0ff */
[----:B------:R-:W-:Y:S02]  /*8020*/  LOP3.LUT R7, R7, 0x3f, RZ, 0xc0, !PT ;  /* 0x0000003f07077812 */ /* 0x000fe400078ec0ff */
[----:B-1----:R-:W-:Y:S01]  /*8030*/  IADD3 R83, PT, PT, R66, -0x20, RZ ;  /* 0xffffffe042537810 */ /* 0x002fe20007ffe0ff */
[----:B------:R-:W-:Y:S01]  /*8040*/  I2F.F16 R81, R81 ;  /* 0x0000005100517306 */ /* 0x000fe20000200c00 */
[----:B------:R-:W-:-:S02]  /*8050*/  SHF.R.U32 R12, R12, 0x1c, R8 ;  /* 0x0000001c0c0c7819 */ /* 0x000fc40000001608 */
[----:B------:R-:W-:Y:S02]  /*8060*/  IADD3 R4, PT, PT, R4, -0x20, RZ ;  /* 0xffffffe004047810 */ /* 0x000fe40007ffe0ff */
[----:B------:R-:W-:Y:S02]  /*8070*/  IADD3 R91, PT, PT, R5, -0x20, RZ ;  /* 0xffffffe0055b7810 */ /* 0x000fe40007ffe0ff */
[----:B------:R-:W-:Y:S01]  /*8080*/  SHF.R.U32.HI R5, RZ, 0x2, R8 ;  /* 0x00000002ff057819 */ /* 0x000fe20000011608 */
[----:B------:R-:W1:Y:S01]  /*8090*/  I2F.F16 R82, R82 ;  /* 0x0000005200527306 */ /* 0x000e620000200c00 */
[----:B------:R-:W-:Y:S02]  /*80a0*/  IADD3 R7, PT, PT, R7, -0x20, RZ ;  /* 0xffffffe007077810 */ /* 0x000fe40007ffe0ff */
[----:B------:R-:W-:Y:S02]  /*80b0*/  LOP3.LUT R12, R12, 0x3f, RZ, 0xc0, !PT ;  /* 0x0000003f0c0c7812 */ /* 0x000fe400078ec0ff */
[----:B------:R-:W-:-:S03]  /*80c0*/  SHF.R.U32 R13, R13, 0x1c, R9 ;  /* 0x0000001c0d0d7819 */ /* 0x000fc60000001609 */
[----:B------:R-:W-:Y:S01]  /*80d0*/  I2F.F16 R46, R46 ;  /* 0x0000002e002e7306 */ /* 0x000fe20000200c00 */
[----:B0-----:R-:W-:Y:S02]  /*80e0*/  PRMT R61, R61, 0x5410, R68 ;  /* 0x000054103d3d7816 */ /* 0x001fe40000000044 */
[----:B------:R-:W-:-:S05]  /*80f0*/  LOP3.LUT R5, R5, 0x3f, RZ, 0xc0, !PT ;  /* 0x0000003f05057812 */ /* 0x000fca00078ec0ff */
[----:B------:R-:W0:Y:S01]  /*8100*/  I2F.F16 R83, R83 ;  /* 0x0000005300537306 */ /* 0x000e220000200c00 */
[----:B------:R-:W-:-:S07]  /*8110*/  LOP3.LUT R13, R13, 0x3f, RZ, 0xc0, !PT ;  /* 0x0000003f0d0d7812 */ /* 0x000fce00078ec0ff */
[----:B------:R3:W-:Y:S08]  /*8120*/  I2F.F16 R66, R4 ;  /* 0x0000000400427306 */ /* 0x0007f00000200c00 */
[----:B------:R-:W4:Y:S01]  /*8130*/  I2F.F16 R93, R93 ;  /* 0x0000005d005d7306 */ /* 0x000f220000200c00 */
[----:B---3--:R-:W-:Y:S02]  /*8140*/  IADD3 R4, PT, PT, R12, -0x20, RZ ;  /* 0xffffffe00c047810 */ /* 0x008fe40007ffe0ff */
[----:B------:R-:W-:-:S05]  /*8150*/  SHF.R.U32.HI R12, RZ, 0x2, R9 ;  /* 0x00000002ff0c7819 */ /* 0x000fca0000011609 */
[----:B------:R3:W-:Y:S08]  /*8160*/  I2F.F16 R68, R7 ;  /* 0x0000000700447306 */ /* 0x0007f00000200c00 */
[----:B------:R-:W5:Y:S01]  /*8170*/  I2F.F16 R91, R91 ;  /* 0x0000005b005b7306 */ /* 0x000f620000200c00 */
[----:B---3--:R-:W-:Y:S02]  /*8180*/  IADD3 R7, PT, PT, R5, -0x20, RZ ;  /* 0xffffffe005077810 */ /* 0x008fe40007ffe0ff */
[----:B------:R-:W-:-:S02]  /*8190*/  IADD3 R5, PT, PT, R13, -0x20, RZ ;  /* 0xffffffe00d057810 */ /* 0x000fc40007ffe0ff */
[----:B------:R-:W-:Y:S02]  /*81a0*/  LOP3.LUT R13, R12, 0x3f, RZ, 0xc0, !PT ;  /* 0x0000003f0c0d7812 */ /* 0x000fe400078ec0ff */
[----:B-1----:R-:W-:Y:S01]  /*81b0*/  PRMT R81, R81, 0x5410, R82 ;  /* 0x0000541051517816 */ /* 0x002fe20000000052 */
[----:B------:R-:W-:Y:S01]  /*81c0*/  I2F.F16 R4, R4 ;  /* 0x0000000400047306 */ /* 0x000fe20000200c00 */
[----:B0-----:R-:W-:Y:S02]  /*81d0*/  PRMT R12, R46, 0x5410, R83 ;  /* 0x000054102e0c7816 */ /* 0x001fe40000000053 */
[--C-:B------:R-:W-:Y:S02]  /*81e0*/  SHF.R.U32.HI R46, RZ, 0x8, R8.reuse ;  /* 0x00000008ff2e7819 */ /* 0x100fe40000011608 */
[----:B------:R-:W-:Y:S02]  /*81f0*/  IADD3 R83, PT, PT, R13, -0x20, RZ ;  /* 0xffffffe00d537810 */ /* 0x000fe40007ffe0ff */
[--C-:B------:R-:W-:Y:S01]  /*8200*/  SHF.R.U32.HI R82, RZ, 0xe, R8.reuse ;  /* 0x0000000eff527819 */ /* 0x100fe20000011608 */
[----:B------:R-:W0:Y:S01]  /*8210*/  I2F.F16 R7, R7 ;  /* 0x0000000700077306 */ /* 0x000e220000200c00 */
[----:B------:R-:W-:Y:S01]  /*8220*/  SHF.R.U32.HI R8, RZ, 0x14, R8 ;  /* 0x00000014ff087819 */ /* 0x000fe20000011608 */
[C---:B------:R-:W-:Y:S01]  /*8230*/  HFMA2 R44, R6.reuse, R27, R44 ;  /* 0x0000001b062c7231 */ /* 0x040fe2000000002c */
[----:B----4-:R-:W-:Y:S01]  /*8240*/  PRMT R13, R66, 0x5410, R93 ;  /* 0x00005410420d7816 */ /* 0x010fe2000000005d */
[----:B------:R-:W-:-:S02]  /*8250*/  HFMA2 R28, R6, R31, R28 ;  /* 0x0000001f061c7231 */ /* 0x000fc4000000001c */
[----:B------:R-:W-:Y:S01]  /*8260*/  HFMA2 R79, R6, R47, R79 ;  /* 0x0000002f064f7231 */ /* 0x000fe2000000004f */
[----:B------:R-:W-:Y:S01]  /*8270*/  SHF.R.U32.HI R6, RZ, 0xe, R9 ;  /* 0x0000000eff067819 */ /* 0x000fe20000011609 */
[----:B------:R5:W-:Y:S01]  /*8280*/  I2F.F16 R66, R83 ;  /* 0x0000005300427306 */ /* 0x000be20000200c00 */
[----:B------:R-:W-:Y:S02]  /*8290*/  LOP3.LUT R8, R8, 0x3f, RZ, 0xc0, !PT ;  /* 0x0000003f08087812 */ /* 0x000fe400078ec0ff */
[----:B------:R-:W-:Y:S02]  /*82a0*/  LOP3.LUT R6, R6, 0x3f, RZ, 0xc0, !PT ;  /* 0x0000003f06067812 */ /* 0x000fe400078ec0ff */
[----:B-----5:R-:W-:-:S03]  /*82b0*/  PRMT R83, R68, 0x5410, R91 ;  /* 0x0000541044537816 */ /* 0x020fc6000000005b */
[----:B------:R-:W1:Y:S01]  /*82c0*/  I2F.F16 R89, R89 ;  /* 0x0000005900597306 */ /* 0x000e620000200c00 */
[----:B------:R-:W-:Y:S02]  /*82d0*/  SHF.R.U32.HI R68, RZ, 0x8, R9 ;  /* 0x00000008ff447819 */ /* 0x000fe40000011609 */
[----:B------:R-:W-:Y:S02]  /*82e0*/  IADD3 R91, PT, PT, R8, -0x20, RZ ;  /* 0xffffffe0085b7810 */ /* 0x000fe40007ffe0ff */
[----:B------:R-:W-:-:S03]  /*82f0*/  LOP3.LUT R8, R68, 0x3f, RZ, 0xc0, !PT ;  /* 0x0000003f44087812 */ /* 0x000fc600078ec0ff */
[----:B------:R-:W3:Y:S01]  /*8300*/  I2F.F16 R5, R5 ;  /* 0x0000000500057306 */ /* 0x000ee20000200c00 */
[----:B------:R-:W-:Y:S02]  /*8310*/  LEA.HI R21, R9, 0xffffffe0, RZ, 0x6 ;  /* 0xffffffe009157811 */ /* 0x000fe400078f30ff */
[----:B------:R-:W-:Y:S02]  /*8320*/  SHF.R.U32.HI R68, RZ, 0x14, R9 ;  /* 0x00000014ff447819 */ /* 0x000fe40000011609 */
[----:B------:R-:W-:Y:S02]  /*8330*/  IADD3 R9, PT, PT, R6, -0x20, RZ ;  /* 0xffffffe006097810 */ /* 0x000fe40007ffe0ff */
[----:B------:R-:W-:Y:S02]  /*8340*/  SHF.R.U32 R6, R14, 0x1c, R10 ;  /* 0x0000001c0e067819 */ /* 0x000fe4000000160a */
[----:B0-----:R-:W-:Y:S02]  /*8350*/  PRMT R14, R4, 0x5410, R7 ;  /* 0x00005410040e7816 */ /* 0x001fe40000000007 */
[----:B------:R-:W-:-:S02]  /*8360*/  LOP3.LUT R82, R82, 0x3f, RZ, 0xc0, !PT ;  /* 0x0000003f52527812 */ /* 0x000fc400078ec0ff */
[----:B------:R-:W-:Y:S02]  /*8370*/  SHF.R.U32.HI R4, RZ, 0x2, R10 ;  /* 0x00000002ff047819 */ /* 0x000fe4000001160a */
[----:B------:R-:W-:Y:S02]  /*8380*/  IADD3 R82, PT, PT, R82, -0x20, RZ ;  /* 0xffffffe052527810 */ /* 0x000fe40007ffe0ff */
[----:B------:R-:W-:Y:S02]  /*8390*/  LOP3.LUT R6, R6, 0x3f, RZ, 0xc0, !PT ;  /* 0x0000003f06067812 */ /* 0x000fe400078ec0ff */
[----:B------:R-:W-:Y:S01]  /*83a0*/  LOP3.LUT R4, R4, 0x3f, RZ, 0xc0, !PT ;  /* 0x0000003f04047812 */ /* 0x000fe200078ec0ff */
[C---:B------:R-:W-:Y:S01]  /*83b0*/  HFMA2 R67, R64.reuse, R27, R67 ;  /* 0x0000001b40437231 */ /* 0x040fe20000000043 */
[----:B-1----:R-:W-:Y:S01]  /*83c0*/  PRMT R30, R30, 0x5410, R89 ;  /* 0x000054101e1e7816 */ /* 0x002fe20000000059 */
[C---:B------:R-:W-:Y:S02]  /*83d0*/  HFMA2 R63, R64.reuse, R31, R63 ;  /* 0x0000001f403f7231 */ /* 0x040fe4000000003f */
[----:B------:R-:W-:Y:S01]  /*83e0*/  HFMA2 R65, R64, R47, R65 ;  /* 0x0000002f40417231 */ /* 0x000fe20000000041 */
[----:B------:R0:W-:Y:S01]  /*83f0*/  I2F.F16 R89, R82 ;  /* 0x0000005200597306 */ /* 0x0001e20000200c00 */
[----:B------:R-:W-:-:S02]  /*8400*/  SHF.R.U32 R64, R15, 0x1c, R11 ;  /* 0x0000001c0f407819 */ /* 0x000fc4000000160b */
[----:B------:R-:W-:Y:S02]  /*8410*/  IADD3 R15, PT, PT, R6, -0x20, RZ ;  /* 0xffffffe0060f7810 */ /* 0x000fe40007ffe0ff */
[----:B---3--:R-:W-:Y:S02]  /*8420*/  PRMT R66, R5, 0x5410, R66 ;  /* 0x0000541005427816 */ /* 0x008fe40000000042 */
[----:B0-----:R-:W-:Y:S02]  /*8430*/  IADD3 R82, PT, PT, R4, -0x20, RZ ;  /* 0xffffffe004527810 */ /* 0x001fe40007ffe0ff */
[----:B------:R-:W0:Y:S01]  /*8440*/  LDS.128 R4, [UR5+0x30] ;  /* 0x00003005ff047984 */ /* 0x000e220008000c00 */
[----:B------:R-:W-:Y:S02]  /*8450*/  IADD3 R8, PT, PT, R8, -0x20, RZ ;  /* 0xffffffe008087810 */ /* 0x000fe40007ffe0ff */
[----:B------:R-:W-:Y:S01]  /*8460*/  LOP3.LUT R68, R68, 0x3f, RZ, 0xc0, !PT ;  /* 0x0000003f44447812 */ /* 0x000fe200078ec0ff */
[----:B------:R-:W-:Y:S03]  /*8470*/  I2F.F16 R9, R9 ;  /* 0x0000000900097306 */ /* 0x000fe60000200c00 */
[----:B------:R-:W-:-:S05]  /*8480*/  IADD3 R68, PT, PT, R68, -0x20, RZ ;  /* 0xffffffe044447810 */ /* 0x000fca0007ffe0ff */
[----:B------:R-:W1:Y:S01]  /*8490*/  I2F.F16 R8, R8 ;  /* 0x0000000800087306 */ /* 0x000e620000200c00 */
[----:B------:R-:W-:Y:S01]  /*84a0*/  LOP3.LUT R46, R46, 0x3f, RZ, 0xc0, !PT ;  /* 0x0000003f2e2e7812 */ /* 0x000fe200078ec0ff */
[----:B------:R-:W-:-:S03]  /*84b0*/  HFMA2 R24, R30, R27, R24 ;  /* 0x0000001b1e187231 */ /* 0x000fc60000000018 */
[----:B------:R-:W-:-:S03]  /*84c0*/  IADD3 R46, PT, PT, R46, -0x20, RZ ;  /* 0xffffffe02e2e7810 */ /* 0x000fc60007ffe0ff */
[----:B------:R-:W-:Y:S01]  /*84d0*/  I2F.F16 R21, R21 ;  /* 0x0000001500157306 */ /* 0x000fe20000200c00 */
[----:B------:R-:W-:-:S07]  /*84e0*/  HFMA2 R80, R12, R27, R80 ;  /* 0x0000001b0c507231 */ /* 0x000fce0000000050 */
[----:B------:R-:W3:Y:S01]  /*84f0*/  I2F.F16 R68, R68 ;  /* 0x0000004400447306 */ /* 0x000ee20000200c00 */
[----:B-1----:R-:W-:Y:S02]  /*8500*/  PRMT R27, R8, 0x5410, R9 ;  /* 0x00005410081b7816 */ /* 0x002fe40000000009 */
[----:B------:R-:W-:-:S05]  /*8510*/  SHF.R.U32.HI R8, RZ, 0x8, R10 ;  /* 0x00000008ff087819 */ /* 0x000fca000001160a */
[----:B------:R-:W-:Y:S01]  /*8520*/  I2F.F16 R15, R15 ;  /* 0x0000000f000f7306 */ /* 0x000fe20000200c00 */
[----:B------:R-:W-:-:S07]  /*8530*/  LOP3.LUT R8, R8, 0x3f, RZ, 0xc0, !PT ;  /* 0x0000003f08087812 */ /* 0x000fce00078ec0ff */
[----:B------:R-:W1:Y:S01]  /*8540*/  I2F.F16 R82, R82 ;  /* 0x0000005200527306 */ /* 0x000e620000200c00 */
[----:B---3--:R-:W-:-:S07]  /*8550*/  PRMT R68, R68, 0x5410, R21 ;  /* 0x0000541044447816 */ /* 0x008fce0000000015 */
[----:B------:R-:W3:Y:S01]  /*8560*/  I2F.F16 R46, R46 ;  /* 0x0000002e002e7306 */ /* 0x000ee20000200c00 */
[----:B------:R-:W-:Y:S02]  /*8570*/  SHF.R.U32.HI R88, RZ, 0x2, R11 ;  /* 0x00000002ff587819 */ /* 0x000fe4000001160b */
[----:B------:R-:W-:-:S05]  /*8580*/  IADD3 R21, PT, PT, R8, -0x20, RZ ;  /* 0xffffffe008157810 */ /* 0x000fca0007ffe0ff */
[----:B------:R-:W4:Y:S01]  /*8590*/  I2F.F16 R91, R91 ;  /* 0x0000005b005b7306 */ /* 0x000f220000200c00 */
[----:B------:R-:W-:Y:S02]  /*85a0*/  SHF.R.U32.HI R9, RZ, 0xe, R10 ;  /* 0x0000000eff097819 */ /* 0x000fe4000001160a */
[----:B------:R-:W-:Y:S02]  /*85b0*/  SHF.R.U32.HI R8, RZ, 0x8, R11 ;  /* 0x00000008ff087819 */ /* 0x000fe4000001160b */
[----:B------:R-:W-:Y:S02]  /*85c0*/  LOP3.LUT R88, R88, 0x3f, RZ, 0xc0, !PT ;  /* 0x0000003f58587812 */ /* 0x000fe400078ec0ff */
[----:B------:R-:W-:Y:S01]  /*85d0*/  LEA.HI R90, R11, 0xffffffe0, RZ, 0x6 ;  /* 0xffffffe00b5a7811 */ /* 0x000fe200078f30ff */
[----:B0-----:R-:W-:Y:S01]  /*85e0*/  HFMA2 R44, R61, R4, R44 ;  /* 0x000000043d2c7231 */ /* 0x001fe2000000002c */
[----:B------:R-:W-:Y:S02]  /*85f0*/  LOP3.LUT R9, R9, 0x3f, RZ, 0xc0, !PT ;  /* 0x0000003f09097812 */ /* 0x000fe400078ec0ff */
[----:B------:R-:W-:-:S02]  /*8600*/  LOP3.LUT R8, R8, 0x3f, RZ, 0xc0, !PT ;  /* 0x0000003f08087812 */ /* 0x000fc400078ec0ff */
[----:B-1----:R-:W-:Y:S02]  /*8610*/  PRMT R82, R15, 0x5410, R82 ;  /* 0x000054100f527816 */ /* 0x002fe40000000052 */
[----:B------:R-:W-:Y:S01]  /*8620*/  IADD3 R88, PT, PT, R88, -0x20, RZ ;  /* 0xffffffe058587810 */ /* 0x000fe20007ffe0ff */
[----:B------:R0:W-:Y:S01]  /*8630*/  I2F.F16 R15, R90 ;  /* 0x0000005a000f7306 */ /* 0x0001e20000200c00 */
[----:B---3--:R-:W-:Y:S01]  /*8640*/  PRMT R89, R46, 0x5410, R89 ;  /* 0x000054102e597816 */ /* 0x008fe20000000059 */
[----:B------:R-:W-:Y:S01]  /*8650*/  HADD2 R76, R76.H0_H0, R76.H1_H1 ;  /* 0x3000004c4c4c7230 */ /* 0x000fe20000000800 */
[----:B------:R-:W-:Y:S01]  /*8660*/  LOP3.LUT R64, R64, 0x3f, RZ, 0xc0, !PT ;  /* 0x0000003f40407812 */ /* 0x000fe200078ec0ff */
[----:B------:R-:W-:Y:S01]  /*8670*/  HADD2 R73, R73.H0_H0, R73.H1_H1 ;  /* 0x3000004949497230 */ /* 0x000fe20000000800 */
[----:B------:R-:W-:Y:S01]  /*8680*/  IADD3 R46, PT, PT, R9, -0x20, RZ ;  /* 0xffffffe0092e7810 */ /* 0x000fe20007ffe0ff */
[----:B------:R-:W-:Y:S01]  /*8690*/  HFMA2 R9, R13, R4, R24 ;  /* 0x000000040d097231 */ /* 0x000fe20000000018 */
[----:B----4-:R-:W-:-:S02]  /*86a0*/  PRMT R22, R91, 0x5410, R22 ;  /* 0x000054105b167816 */ /* 0x010fc40000000016 */
[----:B0-----:R-:W-:Y:S01]  /*86b0*/  IADD3 R90, PT, PT, R8, -0x20, RZ ;  /* 0xffffffe0085a7810 */ /* 0x001fe20007ffe0ff */
[----:B------:R-:W-:Y:S02]  /*86c0*/  HFMA2 R8, R14, R5, R44 ;  /* 0x000000050e087231 */ /* 0x000fe4000000002c */
[C---:B------:R-:W-:Y:S02]  /*86d0*/  HFMA2 R77, R30.reuse, R31, R77 ;  /* 0x0000001f1e4d7231 */ /* 0x040fe4000000004d */
[----:B------:R-:W-:Y:S01]  /*86e0*/  HFMA2 R70, R30, R47, R70 ;  /* 0x0000002f1e467231 */ /* 0x000fe20000000046 */
[----:B------:R-:W-:Y:S01]  /*86f0*/  SHF.R.U32.HI R44, RZ, 0xe, R11 ;  /* 0x0000000eff2c7819 */ /* 0x000fe2000001160b */
[----:B------:R0:W-:Y:S01]  /*8700*/  I2F.F16 R91, R88 ;  /* 0x00000058005b7306 */ /* 0x0001e20000200c00 */
[----:B------:R-:W-:Y:S01]  /*8710*/  LEA.HI R30, R10, 0xffffffe0, RZ, 0x6 ;  /* 0xffffffe00a1e7811 */ /* 0x000fe200078f30ff */
[----:B------:R-:W-:Y:S01]  /*8720*/  HFMA2 R67, R81, R4, R67 ;  /* 0x0000000451437231 */ /* 0x000fe20000000043 */
[----:B------:R-:W-:-:S02]  /*8730*/  IADD3 R64, PT, PT, R64, -0x20, RZ ;  /* 0xffffffe040407810 */ /* 0x000fc40007ffe0ff */
[----:B------:R-:W-:Y:S02]  /*8740*/  SHF.R.U32.HI R10, RZ, 0x14, R10 ;  /* 0x00000014ff0a7819 */ /* 0x000fe4000001160a */
[----:B------:R-:W-:Y:S01]  /*8750*/  SHF.R.U32.HI R11, RZ, 0x14, R11 ;  /* 0x00000014ff0b7819 */ /* 0x000fe2000001160b */
[----:B0-----:R-:W-:Y:S02]  /*8760*/  HFMA2 R88, R83, R4, R80 ;  /* 0x0000000453587231 */ /* 0x001fe40000000050 */
[----:B------:R-:W-:Y:S02]  /*8770*/  HFMA2 R4, R82, R5, R9 ;  /* 0x0000000552047231 */ /* 0x000fe40000000009 */
[----:B------:R-:W-:Y:S01]  /*8780*/  HADD2 R75, R75.H0_H0, R75.H1_H1 ;  /* 0x3000004b4b4b7230 */ /* 0x000fe20000000800 */
[----:B------:R-:W-:Y:S01]  /*8790*/  LOP3.LUT R9, R44, 0x3f, RZ, 0xc0, !PT ;  /* 0x0000003f2c097812 */ /* 0x000fe200078ec0ff */
[----:B------:R-:W-:Y:S01]  /*87a0*/  HADD2 R78, R78.H0_H0, R78.H1_H1 ;  /* 0x3000004e4e4e7230 */ /* 0x000fe20000000800 */
[----:B------:R-:W-:-:S02]  /*87b0*/  PRMT R76, R76, 0x5410, R73 ;  /* 0x000054104c4c7816 */ /* 0x000fc40000000049 */
[----:B------:R-:W-:Y:S02]  /*87c0*/  LOP3.LUT R10, R10, 0x3f, RZ, 0xc0, !PT ;  /* 0x0000003f0a0a7812 */ /* 0x000fe400078ec0ff */
[----:B------:R-:W-:Y:S01]  /*87d0*/  LOP3.LUT R11, R11, 0x3f, RZ, 0xc0, !PT ;  /* 0x0000003f0b0b7812 */ /* 0x000fe200078ec0ff */
[----:B------:R-:W0:Y:S01]  /*87e0*/  I2F.F16 R64, R64 ;  /* 0x0000004000407306 */ /* 0x000e220000200c00 */
[----:B------:R-:W-:Y:S01]  /*87f0*/  IADD3 R9, PT, PT, R9, -0x20, RZ ;  /* 0xffffffe009097810 */ /* 0x000fe20007ffe0ff */
[----:B------:R-:W-:Y:S01]  /*8800*/  HFMA2 R41, R76, R0, R41 ;  /* 0x000000004c297231 */ /* 0x000fe20000000029 */
[----:B------:R-:W-:Y:S01]  /*8810*/  PRMT R78, R75, 0x5410, R78 ;  /* 0x000054104b4e7816 */ /* 0x000fe2000000004e */
[----:B------:R-:W-:Y:S01]  /*8820*/  HFMA2 R80, R66, R5, R67 ;  /* 0x0000000542507231 */ /* 0x000fe20000000043 */
[----:B------:R-:W-:Y:S02]  /*8830*/  IADD3 R75, PT, PT, R10, -0x20, RZ ;  /* 0xffffffe00a4b7810 */ /* 0x000fe40007ffe0ff */
[----:B------:R-:W-:Y:S01]  /*8840*/  IADD3 R76, PT, PT, R11, -0x20, RZ ;  /* 0xffffffe00b4c7810 */ /* 0x000fe20007ffe0ff */
[----:B------:R-:W-:Y:S08]  /*8850*/  I2F.F16 R21, R21 ;  /* 0x0000001500157306 */ /* 0x000ff00000200c00 */
[----:B------:R-:W1:Y:S08]  /*8860*/  I2F.F16 R24, R46 ;  /* 0x0000002e00187306 */ /* 0x000e700000200c00 */
[----:B------:R-:W-:Y:S08]  /*8870*/  I2F.F16 R44, R90 ;  /* 0x0000005a002c7306 */ /* 0x000ff00000200c00 */
[----:B------:R-:W3:Y:S01]  /*8880*/  I2F.F16 R67, R9 ;  /* 0x0000000900437306 */ /* 0x000ee20000200c00 */
[----:B0-----:R-:W-:-:S07]  /*8890*/  PRMT R64, R64, 0x5410, R91 ;  /* 0x0000541040407816 */ /* 0x001fce000000005b */
[----:B------:R-:W-:Y:S08]  /*88a0*/  I2F.F16 R30, R30 ;  /* 0x0000001e001e7306 */ /* 0x000ff00000200c00 */
[----:B------:R-:W0:Y:S08]  /*88b0*/  I2F.F16 R75, R75 ;  /* 0x0000004b004b7306 */ /* 0x000e300000200c00 */
[----:B------:R-:W4:Y:S01]  /*88c0*/  I2F.F16 R76, R76 ;  /* 0x0000004c004c7306 */ /* 0x000f220000200c00 */
[-C--:B------:R-:W-:Y:S01]  /*88d0*/  HFMA2 R8, R89, R6.reuse, R8 ;  /* 0x0000000659087231 */ /* 0x080fe20000000008 */
[----:B-1----:R-:W-:Y:S01]  /*88e0*/  PRMT R21, R21, 0x5410, R24 ;  /* 0x0000541015157816 */ /* 0x002fe20000000018 */
[----:B------:R-:W-:Y:S01]  /*88f0*/  HFMA2 R5, R64, R5, R88 ;  /* 0x0000000540057231 */ /* 0x000fe20000000058 */
[----:B---3--:R-:W-:Y:S01]  /*8900*/  PRMT R67, R44, 0x5410, R67 ;  /* 0x000054102c437816 */ /* 0x008fe20000000043 */
[----:B------:R-:W-:Y:S01]  /*8910*/  HFMA2 R8, R22, R7, R8 ;  /* 0x0000000716087231 */ /* 0x000fe20000000008 */
[----:B0-----:R-:W-:Y:S01]  /*8920*/  PRMT R30, R75, 0x5410, R30 ;  /* 0x000054104b1e7816 */ /* 0x001fe2000000001e */
[----:B------:R-:W-:-:S02]  /*8930*/  HFMA2 R4, R21, R6, R4 ;  /* 0x0000000615047231 */ /* 0x000fc40000000004 */
[-C--:B------:R-:W-:Y:S02]  /*8940*/  HFMA2 R5, R67, R6.reuse, R5 ;  /* 0x0000000643057231 */ /* 0x080fe40000000005 */
[----:B------:R-:W-:Y:S01]  /*8950*/  HFMA2 R80, R27, R6, R80 ;  /* 0x000000061b507231 */ /* 0x000fe20000000050 */
[----:B----4-:R-:W-:Y:S01]  /*8960*/  PRMT R76, R76, 0x5410, R15 ;  /* 0x000054104c4c7816 */ /* 0x010fe2000000000f */
[----:B------:R-:W-:Y:S01]  /*8970*/  HADD2 R73, R8.H0_H0, R8.H1_H1 ;  /* 0x3000000808497230 */ /* 0x000fe20000000800 */
[----:B------:R-:W-:Y:S01]  /*8980*/  @!P0 IADD3 R6, PT, PT, R32, 0x1, RZ ;  /* 0x0000000120068810 */ /* 0x000fe20007ffe0ff */
[-C--:B------:R-:W-:Y:S01]  /*8990*/  HFMA2 R4, R30, R7.reuse, R4 ;  /* 0x000000071e047231 */ /* 0x080fe20000000004 */
[----:B------:R-:W0:Y:S01]  /*89a0*/  LDS.128 R8, [UR5+0xb0] ;  /* 0x0000b005ff087984 */ /* 0x000e220008000c00 */
[----:B------:R-:W-:Y:S02]  /*89b0*/  HFMA2 R5, R76, R7, R5 ;  /* 0x000000074c057231 */ /* 0x000fe40000000005 */
[----:B------:R-:W-:-:S02]  /*89c0*/  HFMA2 R29, R12, R31, R29 ;  /* 0x0000001f0c1d7231 */ /* 0x000fc4000000001d */
[----:B------:R-:W-:Y:S02]  /*89d0*/  HFMA2 R45, R12, R47, R45 ;  /* 0x0000002f0c2d7231 */ /* 0x000fe4000000002d */
[----:B------:R-:W-:Y:S01]  /*89e0*/  HFMA2 R46, R68, R7, R80 ;  /* 0x00000007442e7231 */ /* 0x000fe20000000050 */
[----:B------:R-:W-:Y:S01]  /*89f0*/  @!P0 MOV R32, R6 ;  /* 0x0000000600208202 */ /* 0x000fe20000000f00 */
[----:B------:R-:W-:Y:S02]  /*8a00*/  HADD2 R15, R4.H0_H0, R4.H1_H1 ;  /* 0x30000004040f7230 */ /* 0x000fe40000000800 */
[----:B------:R-:W-:Y:S02]  /*8a10*/  HADD2 R12, R5.H0_H0, R5.H1_H1 ;  /* 0x30000005050c7230 */ /* 0x000fe40000000800 */
[----:B------:R-:W1:Y:S01]  /*8a20*/  LDS.128 R4, [UR5+0x130] ;  /* 0x00013005ff047984 */ /* 0x000e620008000c00 */
[-C--:B------:R-:W-:Y:S02]  /*8a30*/  HFMA2 R72, R56, R17.reuse, R72 ;  /* 0x0000001138487231 */ /* 0x080fe40000000048 */
[----:B------:R-:W-:-:S02]  /*8a40*/  HFMA2 R74, R58, R17, R74 ;  /* 0x000000113a4a7231 */ /* 0x000fc4000000004a */
[-C--:B------:R-:W-:Y:S02]  /*8a50*/  HFMA2 R69, R53, R18.reuse, R69 ;  /* 0x0000001235457231 */ /* 0x080fe40000000045 */
[----:B------:R-:W-:Y:S01]  /*8a60*/  HFMA2 R31, R55, R18, R71 ;  /* 0x00000012371f7231 */ /* 0x000fe20000000047 */
[----:B------:R-:W-:Y:S01]  /*8a70*/  PRMT R15, R15, 0x5410, R12 ;  /* 0x000054100f0f7816 */ /* 0x000fe2000000000c */
[----:B------:R-:W-:Y:S02]  /*8a80*/  HFMA2 R39, R78, R42, R39 ;  /* 0x0000002a4e277231 */ /* 0x000fe40000000027 */
[-C--:B------:R-:W-:Y:S02]  /*8a90*/  HFMA2 R72, R59, R18.reuse, R72 ;  /* 0x000000123b487231 */ /* 0x080fe40000000048 */
[----:B------:R-:W-:Y:S02]  /*8aa0*/  HFMA2 R74, R57, R18, R74 ;  /* 0x00000012394a7231 */ /* 0x000fe4000000004a */
[----:B------:R-:W-:-:S02]  /*8ab0*/  HFMA2 R17, R60, R19, R69 ;  /* 0x000000133c117231 */ /* 0x000fc40000000045 */
[-C--:B------:R-:W-:Y:S01]  /*8ac0*/  HFMA2 R18, R62, R19.reuse, R31 ;  /* 0x000000133e127231 */ /* 0x080fe2000000001f */
[----:B--2---:R-:W-:Y:S01]  /*8ad0*/  @!P0 IADD3 R35, PT, PT, R25, R34, RZ ;  /* 0x0000002219238210 */ /* 0x004fe20007ffe0ff */
[----:B------:R-:W-:Y:S01]  /*8ae0*/  HFMA2 R39, R15, R42, R39 ;  /* 0x0000002a0f277231 */ /* 0x000fe20000000027 */
[----:B------:R-:W-:Y:S01]  /*8af0*/  IADD3 R34, PT, PT, R34, 0x20, RZ ;  /* 0x0000002022227810 */ /* 0x000fe20007ffe0ff */
        /* <DEDUP_REMOVED lines=31> */
[----:B------:R-:W-:Y:S01]  /*8cf0*/  HADD2 R16, R16.H0_H0, R16.H1_H1 ;  /* 0x3000001010107230 */ /* 0x000fe20000000800 */
[----:B------:R-:W-:Y:S01]  /*8d00*/  ISETP.GE.AND P0, PT, R34, R43, PT ;  /* 0x0000002b2200720c */ /* 0x000fe20003f06270 */
[----:B------:R-:W-:Y:S02]  /*8d10*/  HADD2 R20, R20.H0_H0, R20.H1_H1 ;  /* 0x3000001414147230 */ /* 0x000fe40000000800 */
[----:B------:R-:W-:-:S02]  /*8d20*/  HADD2 R17, R17.H0_H0, R17.H1_H1 ;  /* 0x3000001111117230 */ /* 0x000fc40000000800 */
[----:B------:R-:W-:Y:S02]  /*8d30*/  HADD2 R18, R18.H0_H0, R18.H1_H1 ;  /* 0x3000001212127230 */ /* 0x000fe40000000800 */
[-C--:B------:R-:W-:Y:S02]  /*8d40*/  HFMA2 R65, R68, R7.reuse, R65 ;  /* 0x0000000744417231 */ /* 0x080fe40000000041 */
[----:B------:R-:W-:Y:S02]  /*8d50*/  HFMA2 R15, R30, R7, R15 ;  /* 0x000000071e0f7231 */ /* 0x000fe4000000000f */
[----:B------:R-:W-:Y:S02]  /*8d60*/  HADD2 R23, R23.H0_H0, R23.H1_H1 ;  /* 0x3000001717177230 */ /* 0x000fe40000000800 */
[----:B------:R-:W-:Y:S02]  /*8d70*/  HADD2 R19, R72.H0_H0, R72.H1_H1 ;  /* 0x3000004848137230 */ /* 0x000fe40000000800 */
[----:B------:R-:W-:-:S02]  /*8d80*/  HADD2 R24, R24.H0_H0, R24.H1_H1 ;  /* 0x3000001818187230 */ /* 0x000fc40000000800 */
[----:B------:R-:W-:Y:S01]  /*8d90*/  HFMA2 R45, R76, R7, R45 ;  /* 0x000000074c2d7231 */ /* 0x000fe2000000002d */
[----:B------:R-:W-:Y:S01]  /*8da0*/  PRMT R17, R17, 0x5410, R18 ;  /* 0x0000541011117816 */ /* 0x000fe20000000012 */
[----:B------:R-:W-:Y:S01]  /*8db0*/  HADD2 R46, R46.H0_H0, R46.H1_H1 ;  /* 0x3000002e2e2e7230 */ /* 0x000fe20000000800 */
[----:B------:R-:W-:Y:S01]  /*8dc0*/  PRMT R16, R16, 0x5410, R20 ;  /* 0x0000541010107816 */ /* 0x000fe20000000014 */
        /* <DEDUP_REMOVED lines=8> */
[----:B------:R-:W-:Y:S02]  /*8e50*/  HADD2 R15, R15.H0_H0, R15.H1_H1 ;  /* 0x3000000f0f0f7230 */ /* 0x000fe40000000800 */
[----:B------:R-:W-:Y:S01]  /*8e60*/  HADD2 R45, R45.H0_H0, R45.H1_H1 ;  /* 0x3000002d2d2d7230 */ /* 0x000fe20000000800 */
[----:B------:R-:W-:Y:S01]  /*8e70*/  PRMT R73, R73, 0x5410, R46 ;  /* 0x0000541049497816 */ /* 0x000fe2000000002e */
[-C--:B------:R-:W-:Y:S01]  /*8e80*/  HFMA2 R40, R17, R0.reuse, R40 ;  /* 0x0000000011287231 */ /* 0x080fe20000000028 */
[----:B------:R-:W-:Y:S01]  /*8e90*/  PRMT R28, R28, 0x5410, R63 ;  /* 0x000054101c1c7816 */ /* 0x000fe2000000003f */
[----:B------:R-:W-:Y:S01]  /*8ea0*/  HFMA2 R37, R16, R0, R37 ;  /* 0x0000000010257231 */ /* 0x000fe20000000025 */
[----:B------:R-:W-:Y:S01]  /*8eb0*/  PRMT R11, R11, 0x5410, R65 ;  /* 0x000054100b0b7816 */ /* 0x000fe20000000041 */
[-C--:B------:R-:W-:Y:S01]  /*8ec0*/  HFMA2 R38, R19, R42.reuse, R38 ;  /* 0x0000002a13267231 */ /* 0x080fe20000000026 */
[----:B------:R-:W-:Y:S01]  /*8ed0*/  PRMT R77, R77, 0x5410, R29 ;  /* 0x000054104d4d7816 */ /* 0x000fe2000000001d */
[----:B------:R-:W-:Y:S01]  /*8ee0*/  HFMA2 R21, R26, R42, R36 ;  /* 0x0000002a1a157231 */ /* 0x000fe20000000024 */
        /* <DEDUP_REMOVED lines=14> */
.L_x_2739:
        /* <DEDUP_REMOVED lines=8> */
.L_x_2742:
[----:B------:R-:W2:Y:S01]  /*9050*/  LDG.E.128.CONSTANT R4, desc[UR8][R86.64] ;  /* 0x0000000856047981 */ /* 0x000ea2000c1e9d00 */
[----:B------:R-:W-:-:S03]  /*9060*/  MOV R2, UR12 ;  /* 0x0000000c00027c02 */ /* 0x000fc60008000f00 */
[----:B------:R-:W0:Y:S02]  /*9070*/  LDS.128 R28, [UR5] ;  /* 0x00000005ff1c7984 */ /* 0x000e240008000c00 */
[----:B------:R-:W-:-:S04]  /*9080*/  IMAD.WIDE R20, R2, 0x4, R86 ;  /* 0x0000000402147825 */ /* 0x000fc800078e0256 */
[----:B------:R-:W-:Y:S01]  /*9090*/  HFMA2 R77, -RZ, RZ, 0, 0.03125 ;  /* 0x00002800ff4d7431 */ /* 0x000fe200000001ff */
[----:B------:R-:W1:Y:S04]  /*90a0*/  LDS.128 R44, [UR5+0x80] ;  /* 0x00008005ff2c7984 */ /* 0x000e680008000c00 */
[----:B------:R-:W3:Y:S01]  /*90b0*/  LDG.E.128.CONSTANT R16, desc[UR8][R20.64] ;  /* 0x0000000814107981 */ /* 0x000ee2000c1e9d00 */
[----:B------:R-:W-:-:S05]  /*90c0*/  IMAD.WIDE R22, R2, 0x4, R20 ;  /* 0x0000000402167825 */ /* 0x000fca00078e0214 */
[----:B------:R4:W5:Y:S01]  /*90d0*/  LDG.E.128.CONSTANT R12, desc[UR8][R22.64] ;  /* 0x00000008160c7981 */ /* 0x000962000c1e9d00 */
[----:B------:R-:W-:-:S05]  /*90e0*/  IMAD.WIDE R90, R2, 0x4, R22 ;  /* 0x00000004025a7825 */ /* 0x000fca00078e0216 */
[----:B------:R4:W5:Y:S04]  /*90f0*/  LDG.E.128.CONSTANT R8, desc[UR8][R90.64] ;  /* 0x000000085a087981 */ /* 0x000968000c1e9d00 */
[----:B----4-:R-:W4:Y:S01]  /*9100*/  LDS.128 R20, [UR5+0x100] ;  /* 0x00010005ff147984 */ /* 0x010f220008000c00 */
[----:B------:R-:W-:Y:S01]  /*9110*/  IMAD.WIDE R90, R2, 0x4, R90 ;  /* 0x00000004025a7825 */ /* 0x000fe200078e025a */
[----:B--2---:R-:W-:Y:S02]  /*9120*/  LOP3.LUT R52, R4, 0x1f001f, RZ, 0xc0, !PT ;  /* 0x001f001f04347812 */ /* 0x004fe400078ec0ff */
[C---:B------:R-:W-:Y:S02]  /*9130*/  LOP3.LUT R55, R5.reuse, 0x1f001f, RZ, 0xc0, !PT ;  /* 0x001f001f05377812 */ /* 0x040fe400078ec0ff */
[----:B------:R-:W-:-:S02]  /*9140*/  LOP3.LUT R56, R5, 0x3e003e0, RZ, 0xc0, !PT ;  /* 0x03e003e005387812 */ /* 0x000fc400078ec0ff */
[----:B------:R-:W-:Y:S02]  /*9150*/  LOP3.LUT R53, R4, 0x3e003e0, RZ, 0xc0, !PT ;  /* 0x03e003e004357812 */ /* 0x000fe400078ec0ff */
[----:B------:R-:W-:Y:S02]  /*9160*/  LOP3.LUT R60, R7, 0x1f001f, RZ, 0xc0, !PT ;  /* 0x001f001f073c7812 */ /* 0x000fe400078ec0ff */
[----:B------:R-:W-:Y:S02]  /*9170*/  LOP3.LUT R52, R52, 0x64006400, RZ, 0xfc, !PT ;  /* 0x6400640034347812 */ /* 0x000fe400078efcff */
[----:B------:R-:W-:Y:S02]  /*9180*/  LOP3.LUT R55, R55, 0x64006400, RZ, 0xfc, !PT ;  /* 0x6400640037377812 */ /* 0x000fe400078efcff */
[----:B------:R-:W-:Y:S02]  /*9190*/  SHF.R.U32.HI R26, RZ, 0xa, R4 ;  /* 0x0000000aff1a7819 */ /* 0x000fe40000011604 */
[----:B------:R-:W-:-:S02]  /*91a0*/  SHF.R.U32.HI R25, RZ, 0xa, R5 ;  /* 0x0000000aff197819 */ /* 0x000fc40000011605 */
[----:B------:R-:W-:Y:S02]  /*91b0*/  SHF.R.U32.HI R27, RZ, 0xa, R6 ;  /* 0x0000000aff1b7819 */ /* 0x000fe40000011606 */
[C---:B------:R-:W-:Y:S02]  /*91c0*/  LOP3.LUT R57, R6.reuse, 0x1f001f, RZ, 0xc0, !PT ;  /* 0x001f001f06397812 */ /* 0x040fe400078ec0ff */
[----:B------:R-:W-:Y:S02]  /*91d0*/  LOP3.LUT R59, R6, 0x3e003e0, RZ, 0xc0, !PT ;  /* 0x03e003e0063b7812 */ /* 0x000fe400078ec0ff */
[----:B------:R-:W-:Y:S02]  /*91e0*/  LOP3.LUT R61, R7, 0x3e003e0, RZ, 0xc0, !PT ;  /* 0x03e003e0073d7812 */ /* 0x000fe400078ec0ff */
[----:B------:R-:W-:Y:S01]  /*91f0*/  LOP3.LUT R58, R56, 0x64006400, RZ, 0xfc, !PT ;  /* 0x64006400383a7812 */ /* 0x000fe200078efcff */
[----:B------:R-:W-:Y:S01]  /*9200*/  HADD2 R56, R52, -1040, -1040 ;  /* 0xe410e41034387430 */ /* 0x000fe20000000000 */
[----:B------:R-:W-:-:S02]  /*9210*/  LOP3.LUT R54, R53, 0x64006400, RZ, 0xfc, !PT ;  /* 0x6400640035367812 */ /* 0x000fc400078efcff */
[----:B------:R-:W-:Y:S01]  /*9220*/  LOP3.LUT R63, R60, 0x64006400, RZ, 0xfc, !PT ;  /* 0x640064003c3f7812 */ /* 0x000fe200078efcff */
[----:B------:R-:W-:Y:S01]  /*9230*/  HADD2 R60, R55, -1040, -1040 ;  /* 0xe410e410373c7430 */ /* 0x000fe20000000000 */
[----:B------:R-:W-:Y:S02]  /*9240*/  SHF.R.U32.HI R24, RZ, 0xa, R7 ;  /* 0x0000000aff187819 */ /* 0x000fe40000011607 */
[----:B------:R-:W-:Y:S02]  /*9250*/  LOP3.LUT R26, R26, 0x1f001f, RZ, 0xc0, !PT ;  /* 0x001f001f1a1a7812 */ /* 0x000fe400078ec0ff */
[----:B------:R-:W-:Y:S02]  /*9260*/  LOP3.LUT R25, R25, 0x1f001f, RZ, 0xc0, !PT ;  /* 0x001f001f19197812 */ /* 0x000fe400078ec0ff */
[----:B------:R-:W-:Y:S02]  /*9270*/  LOP3.LUT R27, R27, 0x1f001f, RZ, 0xc0, !PT ;  /* 0x001f001f1b1b7812 */ /* 0x000fe400078ec0ff */
[----:B------:R-:W-:Y:S01]  /*9280*/  LOP3.LUT R53, R57, 0x64006400, RZ, 0xfc, !PT ;  /* 0x6400640039357812 */ /* 0x000fe200078efcff */
[-C--:B------:R-:W-:Y:S01]  /*9290*/  HFMA2 R57, R54, R77.reuse.H0_H0, -48, -48 ;  /* 0xd200d20036397431 */ /* 0x080fe2000004004d */
[----:B------:R-:W-:Y:S01]  /*92a0*/  LOP3.LUT R62, R59, 0x64006400, RZ, 0xfc, !PT ;  /* 0x640064003b3e7812 */ /* 0x000fe200078efcff */
[----:B0-----:R-:W-:Y:S01]  /*92b0*/  HFMA2 R59, R60, R28, RZ.H0_H0 ;  /* 0x0000001c3c3b7231 */ /* 0x001fe200000400ff */
[----:B------:R-:W-:Y:S01]  /*92c0*/  LOP3.LUT R64, R61, 0x64006400, RZ, 0xfc, !PT ;  /* 0x640064003d407812 */ /* 0x000fe200078efcff */
[----:B------:R-:W-:-:S02]  /*92d0*/  HFMA2 R61, R58, R77.H0_H0, -48, -48 ;  /* 0xd200d2003a3d7431 */ /* 0x000fc4000004004d */
[----:B------:R-:W-:Y:S01]  /*92e0*/  HFMA2 R58, R56, R28, RZ ;  /* 0x0000001c383a7231 */ /* 0x000fe200000000ff */
[----:B------:R-:W-:Y:S01]  /*92f0*/  LOP3.LUT R24, R24, 0x1f001f, RZ, 0xc0, !PT ;  /* 0x001f001f18187812 */ /* 0x000fe200078ec0ff */
[----:B------:R-:W-:Y:S01]  /*9300*/  HADD2 R52, R53, -1040, -1040 ;  /* 0xe410e41035347430 */ /* 0x000fe20000000000 */
[----:B------:R-:W-:Y:S01]  /*9310*/  LOP3.LUT R26, R26, 0x64006400, RZ, 0xfc, !PT ;  /* 0x640064001a1a7812 */ /* 0x000fe200078efcff */
[----:B------:R-:W-:Y:S01]  /*9320*/  HADD2 R53, R63, -1040, -1040 ;  /* 0xe410e4103f357430 */ /* 0x000fe20000000000 */
[----:B------:R-:W-:Y:S01]  /*9330*/  LOP3.LUT R25, R25, 0x64006400, RZ, 0xfc, !PT ;  /* 0x6400640019197812 */ /* 0x000fe200078efcff */
[----:B------:R-:W-:Y:S01]  /*9340*/  HFMA2 R55, R62, R77.H0_H0, -48, -48 ;  /* 0xd200d2003e377431 */ /* 0x000fe2000004004d */
[----:B------:R-:W-:Y:S01]  /*9350*/  LOP3.LUT R27, R27, 0x64006400, RZ, 0xfc, !PT ;  /* 0x640064001b1b7812 */ /* 0x000fe200078efcff */
[-C--:B------:R-:W-:Y:S02]  /*9360*/  HFMA2 R62, R57, R29.reuse, R58 ;  /* 0x0000001d393e7231 */ /* 0x080fe4000000003a */
[----:B------:R-:W-:Y:S01]  /*9370*/  HFMA2 R63, R61, R29, R59 ;  /* 0x0000001d3d3f7231 */ /* 0x000fe2000000003b */
[----:B------:R-:W-:Y:S01]  /*9380*/  LOP3.LUT R58, R24, 0x64006400, RZ, 0xfc, !PT ;  /* 0x64006400183a7812 */ /* 0x000fe200078efcff */
[----:B------:R-:W-:Y:S01]  /*9390*/  HADD2 R70, R26, -1040, -1040 ;  /* 0xe410e4101a467430 */ /* 0x000fe20000000000 */
[----:B------:R-:W-:Y:S01]  /*93a0*/  SHF.R.U32.HI R5, RZ, 0xf, R5 ;  /* 0x0000000fff057819 */ /* 0x000fe20000011605 */
[----:B------:R-:W-:Y:S01]  /*93b0*/  HADD2 R71, R25, -1040, -1040 ;  /* 0xe410e41019477430 */ /* 0x000fe20000000000 */
[----:B------:R-:W-:Y:S01]  /*93c0*/  SHF.R.U32.HI R4, RZ, 0xf, R4 ;  /* 0x0000000fff047819 */ /* 0x000fe20000011604 */
[----:B------:R-:W-:Y:S01]  /*93d0*/  HADD2 R59, R27, -1040, -1040 ;  /* 0xe410e4101b3b7430 */ /* 0x000fe20000000000 */
[----:B------:R-:W-:Y:S01]  /*93e0*/  SHF.R.U32.HI R6, RZ, 0xf, R6 ;  /* 0x0000000fff067819 */ /* 0x000fe20000011606 */
[----:B------:R-:W2:Y:S01]  /*93f0*/  LDG.E.128.CONSTANT R24, desc[UR8][R90.64] ;  /* 0x000000085a187981 */ /* 0x000ea2000c1e9d00 */
[----:B------:R-:W-:-:S02]  /*9400*/  HFMA2 R54, R64, R77.H0_H0, -48, -48 ;  /* 0xd200d20040367431 */ /* 0x000fc4000004004d */
[-C--:B------:R-:W-:Y:S02]  /*9410*/  HFMA2 R64, R52, R28.reuse, RZ ;  /* 0x0000001c34407231 */ /* 0x080fe400000000ff */
[----:B------:R-:W-:Y:S01]  /*9420*/  HFMA2 R28, R53, R28, RZ.H0_H0 ;  /* 0x0000001c351c7231 */ /* 0x000fe200000400ff */
[----:B------:R-:W-:Y:S01]  /*9430*/  SHF.R.U32.HI R7, RZ, 0xf, R7 ;  /* 0x0000000fff077819 */ /* 0x000fe20000011607 */
[----:B------:R-:W-:Y:S02]  /*9440*/  HADD2 R58, R58, -1040, -1040 ;  /* 0xe410e4103a3a7430 */ /* 0x000fe40000000000 */
[-C--:B------:R-:W-:Y:S02]  /*9450*/  HFMA2 R64, R55, R29.reuse, R64 ;  /* 0x0000001d37407231 */ /* 0x080fe40000000040 */
[----:B------:R-:W-:Y:S02]  /*9460*/  HFMA2 R29, R54, R29, R28 ;  /* 0x0000001d361d7231 */ /* 0x000fe4000000001c */
[----:B------:R-:W-:-:S02]  /*9470*/  HFMA2 R62, R70, R30, R62 ;  /* 0x0000001e463e7231 */ /* 0x000fc4000000003e */
[-C--:B------:R-:W-:Y:S02]  /*9480*/  HFMA2 R63, R71, R30.reuse, R63 ;  /* 0x0000001e473f7231 */ /* 0x080fe4000000003f */
[-C--:B------:R-:W-:Y:S02]  /*9490*/  HFMA2 R67, R59, R30.reuse, R64 ;  /* 0x0000001e3b437231 */ /* 0x080fe40000000040 */
[----:B------:R-:W-:Y:S02]  /*94a0*/  HFMA2 R28, R58, R30, R29 ;  /* 0x0000001e3a1c7231 */ /* 0x000fe4000000001d */
[-C--:B-1----:R-:W-:Y:S01]  /*94b0*/  HFMA2 R30, R60, R44.reuse, RZ.H0_H0 ;  /* 0x0000002c3c1e7231 */ /* 0x082fe200000400ff */
[----:B------:R-:W-:Y:S01]  /*94c0*/  LOP3.LUT R79, R5, 0x10001, RZ, 0xc0, !PT ;  /* 0x00010001054f7812 */ /* 0x000fe200078ec0ff */
[C---:B------:R-:W-:Y:S01]  /*94d0*/  HFMA2 R29, R56.reuse, R44, RZ ;  /* 0x0000002c381d7231 */ /* 0x040fe200000000ff */
[----:B------:R-:W-:Y:S01]  /*94e0*/  LOP3.LUT R4, R4, 0x10001, RZ, 0xc0, !PT ;  /* 0x0001000104047812 */ /* 0x000fe200078ec0ff */
[----:B------:R-:W-:Y:S01]  /*94f0*/  HFMA2 R30, R61, R45, R30 ;  /* 0x0000002d3d1e7231 */ /* 0x000fe2000000001e */
[----:B------:R-:W-:Y:S01]  /*9500*/  LOP3.LUT R88, R6, 0x10001, RZ, 0xc0, !PT ;  /* 0x0001000106587812 */ /* 0x000fe200078ec0ff */
[----:B----4-:R-:W-:Y:S01]  /*9510*/  HFMA2 R56, R56, R20, RZ ;  /* 0x0000001438387231 */ /* 0x010fe200000000ff */
[----:B------:R-:W-:-:S02]  /*9520*/  LOP3.LUT R89, R7, 0x10001, RZ, 0xc0, !PT ;  /* 0x0001000107597812 */ /* 0x000fc400078ec0ff */
[----:B---3--:R-:W-:Y:S02]  /*9530*/  SHF.R.U32.HI R5, RZ, 0xe, R16 ;  /* 0x0000000eff057819 */ /* 0x008fe40000011610 */
[----:B------:R-:W-:Y:S02]  /*9540*/  SHF.R.U32.HI R6, RZ, 0xe, R17 ;  /* 0x0000000eff067819 */ /* 0x000fe40000011611 */
[----:B------:R-:W-:Y:S01]  /*9550*/  SHF.R.U32.HI R7, RZ, 0xe, R18 ;  /* 0x0000000eff077819 */ /* 0x000fe20000011612 */
[----:B------:R-:W-:Y:S02]  /*9560*/  HFMA2 R64, R52, R44, RZ ;  /* 0x0000002c34407231 */ /* 0x000fe400000000ff */
[----:B------:R-:W-:Y:S02]  /*9570*/  HFMA2 R65, R71, R46, R30 ;  /* 0x0000002e47417231 */ /* 0x000fe4000000001e */
[C---:B------:R-:W-:Y:S01]  /*9580*/  HFMA2 R29, R57.reuse, R45, R29 ;  /* 0x0000002d391d7231 */ /* 0x040fe2000000001d */
[----:B------:R-:W-:Y:S01]  /*9590*/  SHF.R.U32.HI R30, RZ, 0xe, R19 ;  /* 0x0000000eff1e7819 */ /* 0x000fe20000011613 */
[----:B------:R-:W-:Y:S01]  /*95a0*/  HFMA2 R56, R57, R21, R56 ;  /* 0x0000001539387231 */ /* 0x000fe20000000038 */
[----:B------:R-:W-:-:S02]  /*95b0*/  LOP3.LUT R72, R4, 0x20002, R5, 0xf8, !PT ;  /* 0x0002000204487812 */ /* 0x000fc400078ef805 */
[----:B------:R-:W-:Y:S02]  /*95c0*/  LOP3.LUT R79, R79, 0x20002, R6, 0xf8, !PT ;  /* 0x000200024f4f7812 */ /* 0x000fe400078ef806 */
[----:B------:R-:W-:Y:S02]  /*95d0*/  LOP3.LUT R88, R88, 0x20002, R7, 0xf8, !PT ;  /* 0x0002000258587812 */ /* 0x000fe400078ef807 */
[----:B------:R-:W-:Y:S02]  /*95e0*/  LOP3.LUT R4, R16, 0x1f001f, RZ, 0xc0, !PT ;  /* 0x001f001f10047812 */ /* 0x000fe400078ec0ff */
[----:B------:R-:W-:Y:S01]  /*95f0*/  LOP3.LUT R5, R17, 0x1f001f, RZ, 0xc0, !PT ;  /* 0x001f001f11057812 */ /* 0x000fe200078ec0ff */
[----:B------:R-:W-:Y:S01]  /*9600*/  HFMA2 R44, R53, R44, RZ.H0_H0 ;  /* 0x0000002c352c7231 */ /* 0x000fe200000400ff */
[----:B------:R-:W-:Y:S01]  /*9610*/  LOP3.LUT R6, R18, 0x1f001f, RZ, 0xc0, !PT ;  /* 0x001f001f12067812 */ /* 0x000fe200078ec0ff */
[----:B------:R-:W-:Y:S01]  /*9620*/  HFMA2 R60, R60, R20, RZ.H0_H0 ;  /* 0x000000143c3c7231 */ /* 0x000fe200000400ff */
[----:B------:R-:W-:Y:S01]  /*9630*/  LOP3.LUT R7, R19, 0x1f001f, RZ, 0xc0, !PT ;  /* 0x001f001f13077812 */ /* 0x000fe200078ec0ff */
[-C--:B------:R-:W-:Y:S01]  /*9640*/  HFMA2 R66, R55, R45.reuse, R64 ;  /* 0x0000002d37427231 */ /* 0x080fe20000000040 */
[----:B------:R-:W-:Y:S01]  /*9650*/  LOP3.LUT R89, R89, 0x20002, R30, 0xf8, !PT ;  /* 0x0002000259597812 */ /* 0x000fe200078ef81e */
[C---:B------:R-:W-:Y:S01]  /*9660*/  HFMA2 R64, R70.reuse, R46, R29 ;  /* 0x0000002e46407231 */ /* 0x040fe2000000001d */
[----:B------:R-:W-:Y:S01]  /*9670*/  LOP3.LUT R29, R4, 0x64006400, RZ, 0xfc, !PT ;  /* 0x64006400041d7812 */ /* 0x000fe200078efcff */
[----:B------:R-:W-:Y:S01]  /*9680*/  HFMA2 R70, R70, R22, R56 ;  /* 0x0000001646467231 */ /* 0x000fe20000000038 */
[----:B------:R-:W-:Y:S01]  /*9690*/  LOP3.LUT R30, R5, 0x64006400, RZ, 0xfc, !PT ;  /* 0x64006400051e7812 */ /* 0x000fe200078efcff */
[----:B------:R-:W-:Y:S01]  /*96a0*/  HFMA2 R44, R54, R45, R44 ;  /* 0x0000002d362c7231 */ /* 0x000fe2000000002c */
[----:B------:R-:W-:Y:S01]  /*96b0*/  LOP3.LUT R57, R6, 0x64006400, RZ, 0xfc, !PT ;  /* 0x6400640006397812 */ /* 0x000fe200078efcff */
[----:B------:R-:W-:Y:S01]  /*96c0*/  HFMA2 R60, R61, R21, R60 ;  /* 0x000000153d3c7231 */ /* 0x000fe2000000003c */
[----:B------:R-:W-:Y:S01]  /*96d0*/  LOP3.LUT R56, R7, 0x64006400, RZ, 0xfc, !PT ;  /* 0x6400640007387812 */ /* 0x000fe200078efcff */
[----:B------:R-:W-:-:S02]  /*96e0*/  HADD2 R29, R29, -1040, -1040 ;  /* 0xe410e4101d1d7430 */ /* 0x000fc40000000000 */
[-C--:B------:R-:W-:Y:S02]  /*96f0*/  HFMA2 R66, R59, R46.reuse, R66 ;  /* 0x0000002e3b427231 */ /* 0x080fe40000000042 */
[----:B------:R-:W-:Y:S01]  /*9700*/  HADD2 R30, R30, -1040, -1040 ;  /* 0xe410e4101e1e7430 */ /* 0x000fe20000000000 */
[----:B------:R-:W0:Y:S01]  /*9710*/  LDS.128 R4, [UR5+0x10] ;  /* 0x00001005ff047984 */ /* 0x000e220008000c00 */
[----:B------:R-:W-:Y:S02]  /*9720*/  HFMA2 R68, R58, R46, R44 ;  /* 0x0000002e3a447231 */ /* 0x000fe4000000002c */
[----:B------:R-:W-:Y:S02]  /*9730*/  HFMA2 R71, R71, R22, R60 ;  /* 0x0000001647477231 */ /* 0x000fe4000000003c */
[----:B------:R-:W-:Y:S02]  /*9740*/  HADD2 R57, R57, -1040, -1040 ;  /* 0xe410e41039397430 */ /* 0x000fe40000000000 */
[----:B------:R-:W-:-:S02]  /*9750*/  HADD2 R56, R56, -1040, -1040 ;  /* 0xe410e41038387430 */ /* 0x000fc40000000000 */
        /* <DEDUP_REMOVED lines=9> */
[----:B------:R-:W-:Y:S01]  /*97f0*/  HFMA2 R71, R30, R23, R71 ;  /* 0x000000171e477231 */ /* 0x000fe20000000047 */
[----:B------:R-:W1:Y:S04]  /*9800*/  LDS.128 R44, [UR5+0x90] ;  /* 0x00009005ff2c7984 */ /* 0x000e680008000c00 */
[----:B------:R-:W3:Y:S01]  /*9810*/  LDS.128 R28, [UR5+0x110] ;  /* 0x00011005ff1c7984 */ /* 0x000ee20008000c00 */
[----:B------:R-:W-:-:S02]  /*9820*/  LOP3.LUT R60, R16, 0x3e003e0, RZ, 0xc0, !PT ;  /* 0x03e003e0103c7812 */ /* 0x000fc400078ec0ff */
[----:B------:R-:W-:Y:S02]  /*9830*/  LOP3.LUT R74, R18, 0x3e003e0, RZ, 0xc0, !PT ;  /* 0x03e003e0124a7812 */ /* 0x000fe400078ec0ff */
[----:B------:R-:W-:Y:S02]  /*9840*/  SHF.R.U32.HI R61, RZ, 0xa, R16 ;  /* 0x0000000aff3d7819 */ /* 0x000fe40000011610 */
[----:B------:R-:W-:Y:S02]  /*9850*/  LOP3.LUT R73, R17, 0x3e003e0, RZ, 0xc0, !PT ;  /* 0x03e003e011497812 */ /* 0x000fe400078ec0ff */
[----:B------:R-:W-:Y:S02]  /*9860*/  SHF.R.U32.HI R17, RZ, 0xa, R17 ;  /* 0x0000000aff117819 */ /* 0x000fe40000011611 */
[----:B------:R-:W-:Y:S02]  /*9870*/  SHF.R.U32.HI R75, RZ, 0xa, R18 ;  /* 0x0000000aff4b7819 */ /* 0x000fe40000011612 */
        /* <DEDUP_REMOVED lines=11> */
[-C--:B------:R-:W-:Y:S01]  /*9930*/  HFMA2 R16, R16, R77.reuse.H0_H0, -48, -48 ;  /* 0xd200d20010107431 */ /* 0x080fe2000004004d */
[----:B------:R-:W-:Y:S01]  /*9940*/  LOP3.LUT R19, R19, 0x64006400, RZ, 0xfc, !PT ;  /* 0x6400640013137812 */ /* 0x000fe200078efcff */
[-C--:B------:R-:W-:Y:S01]  /*9950*/  HFMA2 R18, R18, R77.reuse.H0_H0, -48, -48 ;  /* 0xd200d20012127431 */ /* 0x080fe2000004004d */
[----:B------:R-:W-:Y:S02]  /*9960*/  LOP3.LUT R74, R17, 0x64006400, RZ, 0xfc, !PT ;  /* 0x64006400114a7812 */ /* 0x000fe400078efcff */
[----:B------:R-:W-:Y:S01]  /*9970*/  LOP3.LUT R73, R73, 0x64006400, RZ, 0xfc, !PT ;  /* 0x6400640049497812 */ /* 0x000fe200078efcff */
[----:B------:R-:W-:Y:S01]  /*9980*/  HFMA2 R60, R76, R77.H0_H0, -48, -48 ;  /* 0xd200d2004c3c7431 */ /* 0x000fe2000004004d */
[----:B------:R-:W-:Y:S01]  /*9990*/  LOP3.LUT R17, R78, 0x64006400, RZ, 0xfc, !PT ;  /* 0x640064004e117812 */ /* 0x000fe200078efcff */
[----:B0-----:R-:W-:-:S02]  /*99a0*/  HFMA2 R78, R61, R4, R67 ;  /* 0x000000043d4e7231 */ /* 0x001fc40000000043 */
[----:B------:R-:W-:Y:S02]  /*99b0*/  HFMA2 R76, R18, R4, R63 ;  /* 0x00000004124c7231 */ /* 0x000fe4000000003f */
[C---:B-1----:R-:W-:Y:S02]  /*99c0*/  HFMA2 R64, R16.reuse, R44, R64 ;  /* 0x0000002c10407231 */ /* 0x042fe40000000040 */
[----:B------:R-:W-:Y:S02]  /*99d0*/  HADD2 R67, R19, -1040, -1040 ;  /* 0xe410e41013437430 */ /* 0x000fe40000000000 */
[----:B---3--:R-:W-:Y:S02]  /*99e0*/  HFMA2 R70, R16, R28, R70 ;  /* 0x0000001c10467231 */ /* 0x008fe40000000046 */
[-C--:B------:R-:W-:Y:S02]  /*99f0*/  HFMA2 R65, R18, R44.reuse, R65 ;  /* 0x0000002c12417231 */ /* 0x080fe40000000041 */
[----:B------:R-:W-:-:S02]  /*9a00*/  HFMA2 R66, R61, R44, R66 ;  /* 0x0000002c3d427231 */ /* 0x000fc40000000042 */
[----:B------:R-:W-:Y:S02]  /*9a10*/  HADD2 R74, R74, -1040, -1040 ;  /* 0xe410e4104a4a7430 */ /* 0x000fe40000000000 */
[----:B------:R-:W-:Y:S02]  /*9a20*/  HADD2 R63, R73, -1040, -1040 ;  /* 0xe410e410493f7430 */ /* 0x000fe40000000000 */
[----:B------:R-:W-:Y:S02]  /*9a30*/  HFMA2 R18, R18, R28, R71 ;  /* 0x0000001c12127231 */ /* 0x000fe40000000047 */
[----:B------:R-:W-:Y:S01]  /*9a40*/  HFMA2 R75, R16, R4, R62 ;  /* 0x00000004104b7231 */ /* 0x000fe2000000003e */
[----:B-----5:R-:W-:Y:S01]  /*9a50*/  LOP3.LUT R16, R12, 0x1f001f, RZ, 0xc0, !PT ;  /* 0x001f001f0c107812 */ /* 0x020fe200078ec0ff */
[C---:B------:R-:W-:Y:S01]  /*9a60*/  HFMA2 R71, R67.reuse, R45, R64 ;  /* 0x0000002d43477231 */ /* 0x040fe20000000040 */
[----:B------:R-:W-:Y:S01]  /*9a70*/  LOP3.LUT R64, R14, 0x1f001f, RZ, 0xc0, !PT ;  /* 0x001f001f0e407812 */ /* 0x000fe200078ec0ff */
[----:B------:R-:W-:-:S02]  /*9a80*/  HFMA2 R73, R67, R29, R70 ;  /* 0x0000001d43497231 */ /* 0x000fc40000000046 */
[C---:B------:R-:W-:Y:S02]  /*9a90*/  HFMA2 R70, R74.reuse, R29, R18 ;  /* 0x0000001d4a467231 */ /* 0x040fe40000000012 */
[----:B------:R-:W-:Y:S01]  /*9aa0*/  HFMA2 R84, R63, R45, R66 ;  /* 0x0000002d3f547231 */ /* 0x000fe20000000042 */
[----:B------:R-:W-:Y:S01]  /*9ab0*/  LOP3.LUT R18, R13, 0x1f001f, RZ, 0xc0, !PT ;  /* 0x001f001f0d127812 */ /* 0x000fe200078ec0ff */
[----:B------:R-:W-:Y:S01]  /*9ac0*/  HFMA2 R19, R67, R5, R75 ;  /* 0x0000000543137231 */ /* 0x000fe2000000004b */
[----:B------:R-:W-:Y:S01]  /*9ad0*/  LOP3.LUT R66, R15, 0x1f001f, RZ, 0xc0, !PT ;  /* 0x001f001f0f427812 */ /* 0x000fe200078ec0ff */
[----:B------:R-:W-:Y:S01]  /*9ae0*/  HFMA2 R75, R74, R45, R65 ;  /* 0x0000002d4a4b7231 */ /* 0x000fe20000000041 */
[----:B------:R-:W-:Y:S01]  /*9af0*/  SHF.R.U32.HI R65, RZ, 0xd, R12 ;  /* 0x0000000dff417819 */ /* 0x000fe2000001160c */
[C---:B------:R-:W-:Y:S01]  /*9b00*/  HFMA2 R68, R60.reuse, R44, R68 ;  /* 0x0000002c3c447231 */ /* 0x040fe20000000044 */
[----:B------:R-:W-:Y:S02]  /*9b10*/  LOP3.LUT R16, R16, 0x64006400, RZ, 0xfc, !PT ;  /* 0x6400640010107812 */ /* 0x000fe400078efcff */
[----:B------:R-:W-:Y:S01]  /*9b20*/  LOP3.LUT R64, R64, 0x64006400, RZ, 0xfc, !PT ;  /* 0x6400640040407812 */ /* 0x000fe200078efcff */
[----:B------:R-:W-:Y:S01]  /*9b30*/  HFMA2 R69, R60, R4, R69 ;  /* 0x000000043c457231 */ /* 0x000fe20000000045 */
[----:B------:R-:W-:Y:S01]  /*9b40*/  LOP3.LUT R44, R18, 0x64006400, RZ, 0xfc, !PT ;  /* 0x64006400122c7812 */ /* 0x000fe200078efcff */
[----:B------:R-:W-:Y:S01]  /*9b50*/  HADD2 R62, R17, -1040, -1040 ;  /* 0xe410e410113e7430 */ /* 0x000fe20000000000 */
[----:B------:R-:W-:Y:S01]  /*9b60*/  LOP3.LUT R66, R66, 0x64006400, RZ, 0xfc, !PT ;  /* 0x6400640042427812 */ /* 0x000fe200078efcff */
[-C--:B------:R-:W-:Y:S01]  /*9b70*/  HFMA2 R17, R74, R5.reuse, R76 ;  /* 0x000000054a117231 */ /* 0x080fe2000000004c */
[----:B------:R-:W-:Y:S01]  /*9b80*/  LOP3.LUT R72, R72, 0x40004, R65, 0xf8, !PT ;  /* 0x0004000448487812 */ /* 0x000fe200078ef841 */
[----:B------:R-:W-:-:S02]  /*9b90*/  HFMA2 R4, R63, R5, R78 ;  /* 0x000000053f047231 */ /* 0x000fc4000000004e */
[----:B------:R-:W-:Y:S02]  /*9ba0*/  HADD2 R18, R16, -1040, -1040 ;  /* 0xe410e41010127430 */ /* 0x000fe40000000000 */
[----:B------:R-:W-:Y:S02]  /*9bb0*/  HADD2 R65, R64, -1040, -1040 ;  /* 0xe410e41040417430 */ /* 0x000fe40000000000 */
[----:B------:R-:W-:Y:S02]  /*9bc0*/  HFMA2 R5, R62, R5, R69 ;  /* 0x000000053e057231 */ /* 0x000fe40000000045 */
[----:B------:R-:W-:Y:S02]  /*9bd0*/  HADD2 R16, R44, -1040, -1040 ;  /* 0xe410e4102c107430 */ /* 0x000fe40000000000 */
[----:B------:R-:W-:Y:S02]  /*9be0*/  HADD2 R64, R66, -1040, -1040 ;  /* 0xe410e41042407430 */ /* 0x000fe40000000000 */
[----:B------:R-:W-:-:S02]  /*9bf0*/  HFMA2 R45, R62, R45, R68 ;  /* 0x0000002d3e2d7231 */ /* 0x000fc40000000044 */
[-C--:B------:R-:W-:Y:S02]  /*9c00*/  HFMA2 R19, R18, R6.reuse, R19 ;  /* 0x0000000612137231 */ /* 0x080fe40000000013 */
[----:B------:R-:W-:Y:S02]  /*9c10*/  HFMA2 R17, R16, R6, R17 ;  /* 0x0000000610117231 */ /* 0x000fe40000000011 */
[----:B------:R-:W-:Y:S02]  /*9c20*/  HFMA2 R71, R18, R46, R71 ;  /* 0x0000002e12477231 */ /* 0x000fe40000000047 */
[----:B------:R-:W-:Y:S02]  /*9c30*/  HFMA2 R5, R64, R6, R5 ;  /* 0x0000000640057231 */ /* 0x000fe40000000005 */
        /* <DEDUP_REMOVED lines=13> */
[----:B------:R-:W-:Y:S02]  /*9d10*/  HFMA2 R70, R16, R30, R70 ;  /* 0x0000001e10467231 */ /* 0x000fe40000000046 */
[-C--:B------:R-:W-:Y:S01]  /*9d20*/  HFMA2 R16, R44, R77.reuse.H0_H0, -48, -48 ;  /* 0xd200d2002c107431 */ /* 0x080fe2000004004d */
[----:B------:R-:W-:Y:S01]  /*9d30*/  SHF.R.U32.HI R44, RZ, 0xd, R13 ;  /* 0x0000000dff2c7819 */ /* 0x000fe2000001160d */
[-C--:B------:R-:W-:Y:S02]  /*9d40*/  HFMA2 R18, R6, R77.reuse.H0_H0, -48, -48 ;  /* 0xd200d20006127431 */ /* 0x080fe4000004004d */
[----:B------:R-:W-:-:S02]  /*9d50*/  HFMA2 R67, R46, R77.H0_H0, -48, -48 ;  /* 0xd200d2002e437431 */ /* 0x000fc4000004004d */
[----:B------:R-:W-:Y:S02]  /*9d60*/  HFMA2 R66, R66, R77.H0_H0, -48, -48 ;  /* 0xd200d20042427431 */ /* 0x000fe4000004004d */
        /* <DEDUP_REMOVED lines=9> */
[----:B------:R-:W-:Y:S01]  /*9e00*/  HFMA2 R70, R16, R31, R70 ;  /* 0x0000001f10467231 */ /* 0x000fe20000000046 */
[----:B------:R-:W-:Y:S01]  /*9e10*/  LOP3.LUT R79, R79, 0x40004, R44, 0xf8, !PT ;  /* 0x000400044f4f7812 */ /* 0x000fe200078ef82c */
[----:B------:R-:W0:Y:S04]  /*9e20*/  LDS.128 R4, [UR5+0x20] ;  /* 0x00002005ff047984 */ /* 0x000e280008000c00 */
[----:B------:R-:W1:Y:S04]  /*9e30*/  LDS.128 R16, [UR5+0xa0] ;  /* 0x0000a005ff107984 */ /* 0x000e680008000c00 */
[----:B------:R-:W3:Y:S01]  /*9e40*/  LDS.128 R44, [UR5+0x120] ;  /* 0x00012005ff2c7984 */ /* 0x000ee20008000c00 */
[----:B------:R-:W-:-:S02]  /*9e50*/  SHF.R.U32.HI R69, RZ, 0xd, R14 ;  /* 0x0000000dff457819 */ /* 0x000fc4000001160e */
[----:B------:R-:W-:Y:S02]  /*9e60*/  SHF.R.U32.HI R68, RZ, 0xd, R15 ;  /* 0x0000000dff447819 */ /* 0x000fe4000001160f */
[----:B------:R-:W-:Y:S02]  /*9e70*/  SHF.R.U32.HI R12, RZ, 0xa, R12 ;  /* 0x0000000aff0c7819 */ /* 0x000fe4000001160c */
        /* <DEDUP_REMOVED lines=12> */
[----:B------:R-:W-:Y:S01]  /*9f40*/  LOP3.LUT R88, R88, 0x40004, R69, 0xf8, !PT ;  /* 0x0004000458587812 */ /* 0x000fe200078ef845 */
[----:B------:R-:W-:Y:S01]  /*9f50*/  HADD2 R13, R13, -1040, -1040 ;  /* 0xe410e4100d0d7430 */ /* 0x000fe20000000000 */
[----:B------:R-:W-:Y:S01]  /*9f60*/  LOP3.LUT R89, R89, 0x40004, R68, 0xf8, !PT ;  /* 0x0004000459597812 */ /* 0x000fe200078ef844 */
[----:B------:R-:W-:Y:S02]  /*9f70*/  HADD2 R69, R14, -1040, -1040 ;  /* 0xe410e4100e457430 */ /* 0x000fe40000000000 */
[----:B------:R-:W-:Y:S02]  /*9f80*/  HADD2 R68, R15, -1040, -1040 ;  /* 0xe410e4100f447430 */ /* 0x000fe40000000000 */
[-C--:B0-----:R-:W-:Y:S02]  /*9f90*/  HFMA2 R14, R12, R4.reuse, R78 ;  /* 0x000000040c0e7231 */ /* 0x081fe4000000004e */
[----:B------:R-:W-:-:S02]  /*9fa0*/  HFMA2 R80, R13, R4, R80 ;  /* 0x000000040d507231 */ /* 0x000fc40000000050 */
[-C--:B-1----:R-:W-:Y:S02]  /*9fb0*/  HFMA2 R15, R12, R16.reuse, R71 ;  /* 0x000000100c0f7231 */ /* 0x082fe40000000047 */
[-C--:B------:R-:W-:Y:S02]  /*9fc0*/  HFMA2 R75, R13, R16.reuse, R75 ;  /* 0x000000100d4b7231 */ /* 0x080fe4000000004b */
[-C--:B------:R-:W-:Y:S02]  /*9fd0*/  HFMA2 R84, R69, R16.reuse, R84 ;  /* 0x0000001045547231 */ /* 0x080fe40000000054 */
[----:B------:R-:W-:Y:S02]  /*9fe0*/  HFMA2 R85, R68, R16, R85 ;  /* 0x0000001044557231 */ /* 0x000fe40000000055 */
[----:B---3--:R-:W-:Y:S02]  /*9ff0*/  HFMA2 R73, R12, R44, R73 ;  /* 0x0000002c0c497231 */ /* 0x008fe40000000049 */
[----:B------:R-:W-:-:S02]  /*a000*/  HFMA2 R76, R68, R4, R76 ;  /* 0x00000004444c7231 */ /* 0x000fc4000000004c */
[----:B------:R-:W-:Y:S02]  /*a010*/  HFMA2 R74, R69, R4, R74 ;  /* 0x00000004454a7231 */ /* 0x000fe4000000004a */
[----:B------:R-:W-:Y:S01]  /*a020*/  HFMA2 R13, R13, R44, R70 ;  /* 0x0000002c0d0d7231 */ /* 0x000fe20000000046 */
        /* <DEDUP_REMOVED lines=12> */
[-C--:B------:R-:W-:Y:S02]  /*a0f0*/  HFMA2 R4, R70, R5.reuse, R74 ;  /* 0x0000000546047231 */ /* 0x080fe4000000004a */
[CC--:B------:R-:W-:Y:S02]  /*a100*/  HFMA2 R80, R12.reuse, R5.reuse, R80 ;  /* 0x000000050c507231 */ /* 0x0c0fe40000000050 */
[C---:B------:R-:W-:Y:S02]  /*a110*/  HFMA2 R14, R71.reuse, R5, R14 ;  /* 0x00000005470e7231 */ /* 0x040fe4000000000e */
[CC--:B------:R-:W-:Y:S02]  /*a120*/  HFMA2 R75, R12.reuse, R17.reuse, R75 ;  /* 0x000000110c4b7231 */ /* 0x0c0fe4000000004b */
[----:B------:R-:W-:Y:S02]  /*a130*/  HFMA2 R15, R71, R17, R15 ;  /* 0x00000011470f7231 */ /* 0x000fe4000000000f */
[----:B------:R-:W-:-:S02]  /*a140*/  HFMA2 R13, R12, R45, R13 ;  /* 0x0000002d0c0d7231 */ /* 0x000fc4000000000d */
[-C--:B------:R-:W-:Y:S02]  /*a150*/  HFMA2 R84, R70, R17.reuse, R84 ;  /* 0x0000001146547231 */ /* 0x080fe40000000054 */
[C---:B------:R-:W-:Y:S02]  /*a160*/  HFMA2 R85, R16.reuse, R17, R85 ;  /* 0x0000001110557231 */ /* 0x040fe40000000055 */
[----:B------:R-:W-:Y:S01]  /*a170*/  HFMA2 R73, R71, R45, R73 ;  /* 0x0000002d47497231 */ /* 0x000fe20000000049 */
[----:B------:R-:W-:Y:S02]  /*a180*/  LOP3.LUT R12, R8, 0x3e003e0, RZ, 0xc0, !PT ;  /* 0x03e003e0080c7812 */ /* 0x000fe400078ec0ff */
[----:B------:R-:W-:Y:S02]  /*a190*/  LOP3.LUT R17, R9, 0x3e003e0, RZ, 0xc0, !PT ;  /* 0x03e003e009117812 */ /* 0x000fe400078ec0ff */
[----:B------:R-:W-:Y:S02]  /*a1a0*/  LOP3.LUT R71, R10, 0x3e003e0, RZ, 0xc0, !PT ;  /* 0x03e003e00a477812 */ /* 0x000fe400078ec0ff */
[----:B------:R-:W-:Y:S01]  /*a1b0*/  LOP3.LUT R74, R11, 0x3e003e0, RZ, 0xc0, !PT ;  /* 0x03e003e00b4a7812 */ /* 0x000fe200078ec0ff */
[----:B------:R-:W-:Y:S01]  /*a1c0*/  HFMA2 R5, R16, R5, R76 ;  /* 0x0000000510057231 */ /* 0x000fe2000000004c */
[----:B------:R-:W-:-:S02]  /*a1d0*/  LOP3.LUT R12, R12, 0x64006400, RZ, 0xfc, !PT ;  /* 0x640064000c0c7812 */ /* 0x000fc400078efcff */
[----:B------:R-:W-:Y:S02]  /*a1e0*/  LOP3.LUT R76, R17, 0x64006400, RZ, 0xfc, !PT ;  /* 0x64006400114c7812 */ /* 0x000fe400078efcff */
[----:B------:R-:W-:Y:S02]  /*a1f0*/  LOP3.LUT R78, R71, 0x64006400, RZ, 0xfc, !PT ;  /* 0x64006400474e7812 */ /* 0x000fe400078efcff */
[----:B------:R-:W-:Y:S01]  /*a200*/  LOP3.LUT R82, R74, 0x64006400, RZ, 0xfc, !PT ;  /* 0x640064004a527812 */ /* 0x000fe200078efcff */
[-C--:B------:R-:W-:Y:S02]  /*a210*/  HFMA2 R74, R12, R77.reuse.H0_H0, -48, -48 ;  /* 0xd200d2000c4a7431 */ /* 0x080fe4000004004d */
[-C--:B------:R-:W-:Y:S02]  /*a220*/  HFMA2 R12, R76, R77.reuse.H0_H0, -48, -48 ;  /* 0xd200d2004c0c7431 */ /* 0x080fe4000004004d */
[-C--:B------:R-:W-:Y:S02]  /*a230*/  HFMA2 R71, R78, R77.reuse.H0_H0, -48, -48 ;  /* 0xd200d2004e477431 */ /* 0x080fe4000004004d */
[----:B------:R-:W-:-:S02]  /*a240*/  HFMA2 R17, R82, R77.H0_H0, -48, -48 ;  /* 0xd200d20052117431 */ /* 0x000fc4000004004d */
        /* <DEDUP_REMOVED lines=9> */
[--C-:B------:R-:W-:Y:S02]  /*a2e0*/  SHF.R.U32.HI R73, RZ, 0xc, R8.reuse ;  /* 0x0000000cff497819 */ /* 0x100fe40000011608 */
[----:B------:R-:W-:Y:S02]  /*a2f0*/  SHF.R.U32.HI R6, RZ, 0xc, R9 ;  /* 0x0000000cff067819 */ /* 0x000fe40000011609 */
[----:B------:R-:W-:Y:S02]  /*a300*/  SHF.R.U32.HI R8, RZ, 0xa, R8 ;  /* 0x0000000aff087819 */ /* 0x000fe40000011608 */
[----:B------:R-:W-:-:S02]  /*a310*/  LOP3.LUT R78, R72, 0x80008, R73, 0xf8, !PT ;  /* 0x00080008484e7812 */ /* 0x000fc400078ef849 */
[----:B------:R-:W-:Y:S02]  /*a320*/  LOP3.LUT R79, R79, 0x80008, R6, 0xf8, !PT ;  /* 0x000800084f4f7812 */ /* 0x000fe400078ef806 */
[--C-:B------:R-:W-:Y:S02]  /*a330*/  SHF.R.U32.HI R73, RZ, 0xc, R10.reuse ;  /* 0x0000000cff497819 */ /* 0x100fe4000001160a */
[----:B------:R-:W-:Y:S02]  /*a340*/  SHF.R.U32.HI R6, RZ, 0xc, R11 ;  /* 0x0000000cff067819 */ /* 0x000fe4000001160b */
[----:B------:R-:W-:Y:S02]  /*a350*/  LOP3.LUT R8, R8, 0x1f001f, RZ, 0xc0, !PT ;  /* 0x001f001f08087812 */ /* 0x000fe400078ec0ff */
[----:B------:R-:W-:Y:S02]  /*a360*/  SHF.R.U32.HI R9, RZ, 0xa, R9 ;  /* 0x0000000aff097819 */ /* 0x000fe40000011609 */
[----:B------:R-:W-:-:S02]  /*a370*/  SHF.R.U32.HI R10, RZ, 0xa, R10 ;  /* 0x0000000aff0a7819 */ /* 0x000fc4000001160a */
[----:B------:R-:W-:Y:S02]  /*a380*/  SHF.R.U32.HI R11, RZ, 0xa, R11 ;  /* 0x0000000aff0b7819 */ /* 0x000fe4000001160b */
[----:B------:R-:W-:Y:S02]  /*a390*/  LOP3.LUT R89, R89, 0x80008, R6, 0xf8, !PT ;  /* 0x0008000859597812 */ /* 0x000fe400078ef806 */
[----:B------:R-:W-:Y:S02]  /*a3a0*/  LOP3.LUT R8, R8, 0x64006400, RZ, 0xfc, !PT ;  /* 0x6400640008087812 */ /* 0x000fe400078efcff */
[----:B------:R-:W-:Y:S02]  /*a3b0*/  LOP3.LUT R6, R9, 0x1f001f, RZ, 0xc0, !PT ;  /* 0x001f001f09067812 */ /* 0x000fe400078ec0ff */
[----:B------:R-:W-:Y:S02]  /*a3c0*/  LOP3.LUT R10, R10, 0x1f001f, RZ, 0xc0, !PT ;  /* 0x001f001f0a0a7812 */ /* 0x000fe400078ec0ff */
[----:B------:R-:W-:Y:S01]  /*a3d0*/  LOP3.LUT R11, R11, 0x1f001f, RZ, 0xc0, !PT ;  /* 0x001f001f0b0b7812 */ /* 0x000fe200078ec0ff */
[----:B------:R-:W-:Y:S01]  /*a3e0*/  HADD2 R9, R8, -1040, -1040 ;  /* 0xe410e41008097430 */ /* 0x000fe20000000000 */
[----:B------:R-:W-:-:S02]  /*a3f0*/  LOP3.LUT R74, R6, 0x64006400, RZ, 0xfc, !PT ;  /* 0x64006400064a7812 */ /* 0x000fc400078efcff */
[----:B------:R-:W-:Y:S02]  /*a400*/  LOP3.LUT R10, R10, 0x64006400, RZ, 0xfc, !PT ;  /* 0x640064000a0a7812 */ /* 0x000fe400078efcff */
[----:B------:R-:W-:Y:S01]  /*a410*/  LOP3.LUT R11, R11, 0x64006400, RZ, 0xfc, !PT ;  /* 0x640064000b0b7812 */ /* 0x000fe200078efcff */
[C---:B------:R-:W-:Y:S01]  /*a420*/  HFMA2 R6, R9.reuse, R7, R14 ;  /* 0x0000000709067231 */ /* 0x040fe2000000000e */
[----:B------:R-:W-:Y:S01]  /*a430*/  LOP3.LUT R88, R88, 0x80008, R73, 0xf8, !PT ;  /* 0x0008000858587812 */ /* 0x000fe200078ef849 */
[C---:B------:R-:W-:Y:S02]  /*a440*/  HFMA2 R14, R9.reuse, R19, R76 ;  /* 0x00000013090e7231 */ /* 0x040fe4000000004c */
[----:B------:R-:W-:Y:S02]  /*a450*/  HFMA2 R18, R9, R47, R18 ;  /* 0x0000002f09127231 */ /* 0x000fe40000000012 */
[----:B------:R-:W-:Y:S02]  /*a460*/  HADD2 R74, R74, -1040, -1040 ;  /* 0xe410e4104a4a7430 */ /* 0x000fe40000000000 */
[----:B------:R-:W-:-:S02]  /*a470*/  HADD2 R73, R10, -1040, -1040 ;  /* 0xe410e4100a497430 */ /* 0x000fc40000000000 */
[----:B------:R-:W-:Y:S02]  /*a480*/  HADD2 R72, R11, -1040, -1040 ;  /* 0xe410e4100b487430 */ /* 0x000fe40000000000 */
[----:B------:R-:W0:Y:S01]  /*a490*/  LDS.128 R8, [UR5+0x30] ;  /* 0x00003005ff087984 */ /* 0x000e220008000c00 */
[-C--:B------:R-:W-:Y:S02]  /*a4a0*/  HFMA2 R80, R74, R7.reuse, R80 ;  /* 0x000000074a507231 */ /* 0x080fe40000000050 */
[-C--:B------:R-:W-:Y:S02]  /*a4b0*/  HFMA2 R4, R73, R7.reuse, R4 ;  /* 0x0000000749047231 */ /* 0x080fe40000000004 */
[----:B------:R-:W-:Y:S01]  /*a4c0*/  HFMA2 R5, R72, R7, R5 ;  /* 0x0000000748057231 */ /* 0x000fe20000000005 */
[----:B--2---:R-:W-:Y:S02]  /*a4d0*/  LOP3.LUT R76, R24, 0x3e003e0, RZ, 0xc0, !PT ;  /* 0x03e003e0184c7812 */ /* 0x004fe400078ec0ff */
[----:B------:R-:W-:-:S02]  /*a4e0*/  LOP3.LUT R92, R25, 0x3e003e0, RZ, 0xc0, !PT ;  /* 0x03e003e0195c7812 */ /* 0x000fc400078ec0ff */
[----:B------:R-:W-:Y:S02]  /*a4f0*/  LOP3.LUT R7, R26, 0x3e003e0, RZ, 0xc0, !PT ;  /* 0x03e003e01a077812 */ /* 0x000fe400078ec0ff */
[----:B------:R-:W-:Y:S02]  /*a500*/  LOP3.LUT R82, R27, 0x3e003e0, RZ, 0xc0, !PT ;  /* 0x03e003e01b527812 */ /* 0x000fe400078ec0ff */
[----:B------:R-:W-:Y:S02]  /*a510*/  LOP3.LUT R76, R76, 0x64006400, RZ, 0xfc, !PT ;  /* 0x640064004c4c7812 */ /* 0x000fe400078efcff */
[----:B------:R-:W-:Y:S02]  /*a520*/  LOP3.LUT R92, R92, 0x64006400, RZ, 0xfc, !PT ;  /* 0x640064005c5c7812 */ /* 0x000fe400078efcff */
[----:B------:R-:W-:Y:S02]  /*a530*/  LOP3.LUT R7, R7, 0x64006400, RZ, 0xfc, !PT ;  /* 0x6400640007077812 */ /* 0x000fe400078efcff */
[----:B------:R-:W-:Y:S01]  /*a540*/  LOP3.LUT R82, R82, 0x64006400, RZ, 0xfc, !PT ;  /* 0x6400640052527812 */ /* 0x000fe200078efcff */
[----:B------:R-:W-:-:S02]  /*a550*/  HFMA2 R15, R74, R19, R15 ;  /* 0x000000134a0f7231 */ /* 0x000fc4000000000f */
[-C--:B------:R-:W-:Y:S02]  /*a560*/  HFMA2 R84, R73, R19.reuse, R84 ;  /* 0x0000001349547231 */ /* 0x080fe40000000054 */
[----:B------:R-:W-:Y:S01]  /*a570*/  HFMA2 R85, R72, R19, R85 ;  /* 0x0000001348557231 */ /* 0x000fe20000000055 */
[--C-:B------:R-:W-:Y:S01]  /*a580*/  SHF.R.U32.HI R81, RZ, 0xa, R24.reuse ;  /* 0x0000000aff517819 */ /* 0x100fe20000011618 */
[-C--:B------:R-:W-:Y:S02]  /*a590*/  HFMA2 R19, R76, R77.reuse.H0_H0, -48, -48 ;  /* 0xd200d2004c137431 */ /* 0x080fe4000004004d */
[-C--:B------:R-:W-:Y:S02]  /*a5a0*/  HFMA2 R75, R92, R77.reuse.H0_H0, -48, -48 ;  /* 0xd200d2005c4b7431 */ /* 0x080fe4000004004d */
[-C--:B------:R-:W-:Y:S01]  /*a5b0*/  HFMA2 R76, R7, R77.reuse.H0_H0, -48, -48 ;  /* 0xd200d200074c7431 */ /* 0x080fe2000004004d */
[----:B------:R-:W-:Y:S01]  /*a5c0*/  SHF.R.U32.HI R7, RZ, 0xb, R24 ;  /* 0x0000000bff077819 */ /* 0x000fe20000011618 */
[----:B------:R-:W-:Y:S01]  /*a5d0*/  HFMA2 R77, R82, R77.H0_H0, -48, -48 ;  /* 0xd200d200524d7431 */ /* 0x000fe2000004004d */
[----:B------:R-:W-:-:S02]  /*a5e0*/  SHF.R.U32.HI R82, RZ, 0xb, R25 ;  /* 0x0000000bff527819 */ /* 0x000fc40000011619 */
        /* <DEDUP_REMOVED lines=8> */
[----:B------:R-:W-:Y:S02]  /*a670*/  LOP3.LUT R81, R25, 0x1f001f, RZ, 0xc0, !PT ;  /* 0x001f001f19517812 */ /* 0x000fe400078ec0ff */
[----:B------:R-:W-:Y:S02]  /*a680*/  SHF.R.U32.HI R82, RZ, 0xa, R25 ;  /* 0x0000000aff527819 */ /* 0x000fe40000011619 */
[----:B------:R-:W-:Y:S01]  /*a690*/  LOP3.LUT R81, R81, 0x64006400, RZ, 0xfc, !PT ;  /* 0x6400640051517812 */ /* 0x000fe200078efcff */
[----:B------:R-:W-:Y:S01]  /*a6a0*/  HADD2 R25, R79, -1040, -1040 ;  /* 0xe410e4104f197430 */ /* 0x000fe20000000000 */
[----:B------:R-:W-:-:S03]  /*a6b0*/  LOP3.LUT R82, R82, 0x1f001f, RZ, 0xc0, !PT ;  /* 0x001f001f52527812 */ /* 0x000fc600078ec0ff */
[----:B------:R-:W-:Y:S01]  /*a6c0*/  HADD2 R79, R81, -1040, -1040 ;  /* 0xe410e410514f7430 */ /* 0x000fe20000000000 */
[----:B------:R-:W-:-:S03]  /*a6d0*/  LOP3.LUT R81, R82, 0x64006400, RZ, 0xfc, !PT ;  /* 0x6400640052517812 */ /* 0x000fc600078efcff */
[----:B0-----:R-:W-:Y:S01]  /*a6e0*/  HFMA2 R82, R79, R8, R80 ;  /* 0x000000084f527231 */ /* 0x001fe20000000050 */
[----:B------:R-:W-:Y:S01]  /*a6f0*/  LOP3.LUT R7, R7, 0x64006400, RZ, 0xfc, !PT ;  /* 0x6400640007077812 */ /* 0x000fe200078efcff */
[----:B------:R-:W-:Y:S02]  /*a700*/  HADD2 R80, R81, -1040, -1040 ;  /* 0xe410e41051507430 */ /* 0x000fe40000000000 */
[----:B------:R-:W-:Y:S02]  /*a710*/  HFMA2 R82, R75, R9, R82 ;  /* 0x000000094b527231 */ /* 0x000fe40000000052 */
[----:B------:R-:W-:Y:S02]  /*a720*/  HADD2 R81, R7, -1040, -1040 ;  /* 0xe410e41007517430 */ /* 0x000fe40000000000 */
[----:B------:R-:W-:Y:S01]  /*a730*/  HFMA2 R82, R80, R10, R82 ;  /* 0x0000000a50527231 */ /* 0x000fe20000000052 */
[----:B------:R-:W-:-:S03]  /*a740*/  LOP3.LUT R83, R27, 0x1f001f, RZ, 0xc0, !PT ;  /* 0x001f001f1b537812 */ /* 0x000fc600078ec0ff */
[----:B------:R-:W-:Y:S01]  /*a750*/  HFMA2 R7, R81, R11, R82 ;  /* 0x0000000b51077231 */ /* 0x000fe20000000052 */
[----:B------:R-:W-:Y:S02]  /*a760*/  LOP3.LUT R82, R26, 0x1f001f, RZ, 0xc0, !PT ;  /* 0x001f001f1a527812 */ /* 0x000fe400078ec0ff */
[----:B------:R-:W-:Y:S02]  /*a770*/  ISETP.NE.AND P0, PT, R34, R35, PT ;  /* 0x000000232200720c */ /* 0x000fe40003f05270 */
[----:B------:R-:W-:Y:S02]  /*a780*/  LOP3.LUT R82, R82, 0x64006400, RZ, 0xfc, !PT ;  /* 0x6400640052527812 */ /* 0x000fe400078efcff */
[----:B------:R-:W-:Y:S01]  /*a790*/  LOP3.LUT R83, R83, 0x64006400, RZ, 0xfc, !PT ;  /* 0x6400640053537812 */ /* 0x000fe200078efcff */
[----:B------:R-:W-:Y:S02]  /*a7a0*/  HADD2 R24, R24, -1040, -1040 ;  /* 0xe410e41018187430 */ /* 0x000fe40000000000 */
[----:B------:R-:W-:-:S02]  /*a7b0*/  HADD2 R82, R82, -1040, -1040 ;  /* 0xe410e41052527430 */ /* 0x000fc40000000000 */
[----:B------:R-:W-:Y:S02]  /*a7c0*/  HADD2 R83, R83, -1040, -1040 ;  /* 0xe410e41053537430 */ /* 0x000fe40000000000 */
[-C--:B------:R-:W-:Y:S02]  /*a7d0*/  HFMA2 R6, R24, R8.reuse, R6 ;  /* 0x0000000818067231 */ /* 0x080fe40000000006 */
[-C--:B------:R-:W-:Y:S02]  /*a7e0*/  HFMA2 R4, R82, R8.reuse, R4 ;  /* 0x0000000852047231 */ /* 0x080fe40000000004 */
[----:B------:R-:W-:Y:S01]  /*a7f0*/  HFMA2 R5, R83, R8, R5 ;  /* 0x0000000853057231 */ /* 0x000fe20000000005 */
[----:B------:R-:W-:Y:S01]  /*a800*/  @!P0 LEA R92, R32, R1, 0x3 ;  /* 0x00000001205c8211 */ /* 0x000fe200078e18ff */
[-C--:B------:R-:W-:Y:S02]  /*a810*/  HFMA2 R6, R19, R9.reuse, R6 ;  /* 0x0000000913067231 */ /* 0x080fe40000000006 */
[----:B------:R-:W-:-:S02]  /*a820*/  HFMA2 R8, R76, R9, R4 ;  /* 0x000000094c087231 */ /* 0x000fc40000000004 */
[----:B------:R-:W-:Y:S02]  /*a830*/  HFMA2 R9, R77, R9, R5 ;  /* 0x000000094d097231 */ /* 0x000fe40000000005 */
[----:B------:R-:W2:Y:S01]  /*a840*/  @!P0 LDL.64 R4, [R92+0x8] ;  /* 0x000008005c048983 */ /* 0x000ea20000100a00 */
[-C--:B------:R-:W-:Y:S02]  /*a850*/  HFMA2 R52, R52, R20.reuse, RZ ;  /* 0x0000001434347231 */ /* 0x080fe400000000ff */
[----:B------:R-:W-:Y:S02]  /*a860*/  HFMA2 R20, R53, R20, RZ.H0_H0 ;  /* 0x0000001435147231 */ /* 0x000fe400000400ff */
[----:B------:R0:W3:Y:S01]  /*a870*/  @!P0 LDG.E.U16.CONSTANT R53, desc[UR8][R50.64] ;  /* 0x0000000832358981 */ /* 0x0000e2000c1e9500 */
[----:B------:R-:W-:-:S04]  /*a880*/  HFMA2 R6, R78, R10, R6 ;  /* 0x0000000a4e067231 */ /* 0x000fc80000000006 */
[----:B------:R-:W-:Y:S02]  /*a890*/  HFMA2 R6, R25, R11, R6 ;  /* 0x0000000b19067231 */ /* 0x000fe40000000006 */
[----:B------:R-:W-:Y:S02]  /*a8a0*/  HADD2 R7, R7.H0_H0, R7.H1_H1 ;  /* 0x3000000707077230 */ /* 0x000fe40000000800 */
[----:B------:R-:W-:-:S05]  /*a8b0*/  HADD2 R6, R6.H0_H0, R6.H1_H1 ;  /* 0x3000000606067230 */ /* 0x000fca0000000800 */
[----:B------:R-:W-:Y:S01]  /*a8c0*/  PRMT R6, R6, 0x5410, R7 ;  /* 0x0000541006067816 */ /* 0x000fe20000000007 */
[-C--:B------:R-:W-:Y:S02]  /*a8d0*/  HFMA2 R52, R55, R21.reuse, R52 ;  /* 0x0000001537347231 */ /* 0x080fe40000000034 */
[----:B------:R-:W-:Y:S02]  /*a8e0*/  HFMA2 R20, R54, R21, R20 ;  /* 0x0000001536147231 */ /* 0x000fe40000000014 */
[-C--:B------:R-:W-:Y:S01]  /*a8f0*/  HFMA2 R59, R59, R22.reuse, R52 ;  /* 0x000000163b3b7231 */ /* 0x080fe20000000034 */
[----:B------:R-:W-:Y:S01]  /*a900*/  SHF.R.U32.HI R52, RZ, 0xb, R27 ;  /* 0x0000000bff347819 */ /* 0x000fe2000001161b */
        /* <DEDUP_REMOVED lines=13> */
[----:B------:R-:W-:Y:S01]  /*a9e0*/  LOP3.LUT R89, R89, 0x100010, R52, 0xf8, !PT ;  /* 0x0010001059597812 */ /* 0x000fe200078ef834 */
[-C--:B------:R-:W-:Y:S02]  /*a9f0*/  HFMA2 R23, R70, R45.reuse, R22 ;  /* 0x0000002d46177231 */ /* 0x080fe40000000016 */
[----:B------:R-:W-:Y:S01]  /*aa00*/  HFMA2 R30, R16, R45, R30 ;  /* 0x0000002d101e7231 */ /* 0x000fe2000000001e */
[----:B------:R-:W-:Y:S01]  /*aa10*/  LOP3.LUT R89, R89, 0x64006400, RZ, 0xfc, !PT ;  /* 0x6400640059597812 */ /* 0x000fe200078efcff */
[----:B------:R-:W-:-:S02]  /*aa20*/  HFMA2 R23, R71, R46, R23 ;  /* 0x0000002e47177231 */ /* 0x000fc40000000017 */
[----:B------:R-:W-:Y:S02]  /*aa30*/  HFMA2 R30, R17, R46, R30 ;  /* 0x0000002e111e7231 */ /* 0x000fe4000000001e */
[-C--:B------:R-:W-:Y:S02]  /*aa40*/  HFMA2 R23, R73, R47.reuse, R23 ;  /* 0x0000002f49177231 */ /* 0x080fe40000000017 */
[----:B------:R-:W-:Y:S02]  /*aa50*/  HADD2 R89, R89, -1040, -1040 ;  /* 0xe410e41059597430 */ /* 0x000fe40000000000 */
[----:B------:R-:W-:Y:S01]  /*aa60*/  HFMA2 R30, R72, R47, R30 ;  /* 0x0000002f481e7231 */ /* 0x000fe2000000001e */
[----:B0-----:R-:W-:Y:S02]  /*aa70*/  IADD3 R50, P1, PT, R50, 0x80, RZ ;  /* 0x0000008032327810 */ /* 0x001fe40007f3e0ff */
[----:B------:R-:W-:Y:S02]  /*aa80*/  MOV R16, R86 ;  /* 0x0000005600107202 */ /* 0x000fe40000000f00 */
[----:B------:R-:W-:Y:S01]  /*aa90*/  MOV R17, R87 ;  /* 0x0000005700117202 */ /* 0x000fe20000000f00 */
[----:B------:R-:W-:Y:S01]  /*aaa0*/  IMAD.WIDE R86, R2, 0x4, R90 ;  /* 0x0000000402567825 */ /* 0x000fe200078e025a */
[----:B------:R-:W-:-:S02]  /*aab0*/  IADD3.X R51, PT, PT, RZ, R51, RZ, P1, !PT ;  /* 0x00000033ff337210 */ /* 0x000fc40000ffe4ff */
[----:B--2---:R-:W-:Y:S02]  /*aac0*/  @!P0 PRMT R0, R4, 0x7610, R0 ;  /* 0x0000761004008816 */ /* 0x004fe40000000000 */
[----:B------:R-:W-:Y:S02]  /*aad0*/  @!P0 PRMT R42, R5, 0x7610, R42 ;  /* 0x00007610052a8816 */ /* 0x000fe4000000002a */
[----:B------:R-:W-:Y:S02]  /*aae0*/  @!P0 PRMT R0, R0, 0x7610, R4 ;  /* 0x0000761000008816 */ /* 0x000fe40000000004 */
[----:B------:R-:W-:-:S03]  /*aaf0*/  @!P0 PRMT R42, R42, 0x7610, R5 ;  /* 0x000076102a2a8816 */ /* 0x000fc60000000005 */
[----:B------:R-:W-:Y:S02]  /*ab00*/  HFMA2 R41, R6, R0, R41 ;  /* 0x0000000006297231 */ /* 0x000fe40000000029 */
[----:B------:R-:W0:Y:S02]  /*ab10*/  LDS.128 R4, [UR5+0xb0] ;  /* 0x0000b005ff047984 */ /* 0x000e240008000c00 */
[-C--:B0-----:R-:W-:Y:S02]  /*ab20*/  HFMA2 R14, R24, R4.reuse, R14 ;  /* 0x00000004180e7231 */ /* 0x081fe4000000000e */
        /* <DEDUP_REMOVED lines=8> */
[----:B------:R-:W-:-:S05]  /*abb0*/  HADD2 R15, R15.H0_H0, R15.H1_H1 ;  /* 0x3000000f0f0f7230 */ /* 0x000fca0000000800 */
[----:B------:R-:W-:-:S05]  /*abc0*/  PRMT R14, R14, 0x5410, R15 ;  /* 0x000054100e0e7816 */ /* 0x000fca000000000f */
[----:B------:R-:W-:Y:S01]  /*abd0*/  HFMA2 R40, R14, R0, R40 ;  /* 0x000000000e287231 */ /* 0x000fe20000000028 */
[----:B------:R-:W-:Y:S02]  /*abe0*/  SHF.R.U32.HI R14, RZ, 0xa, R27 ;  /* 0x0000000aff0e7819 */ /* 0x000fe4000001161b */
[--C-:B------:R-:W-:Y:S02]  /*abf0*/  SHF.R.U32.HI R15, RZ, 0xb, R26.reuse ;  /* 0x0000000bff0f7819 */ /* 0x100fe4000001161a */
[----:B------:R-:W-:Y:S02]  /*ac00*/  SHF.R.U32.HI R26, RZ, 0xa, R26 ;  /* 0x0000000aff1a7819 */ /* 0x000fe4000001161a */
[----:B------:R-:W-:Y:S02]  /*ac10*/  LOP3.LUT R14, R14, 0x1f001f, RZ, 0xc0, !PT ;  /* 0x001f001f0e0e7812 */ /* 0x000fe400078ec0ff */
[----:B------:R-:W-:Y:S02]  /*ac20*/  LOP3.LUT R26, R26, 0x1f001f, RZ, 0xc0, !PT ;  /* 0x001f001f1a1a7812 */ /* 0x000fe400078ec0ff */
[----:B------:R-:W-:Y:S01]  /*ac30*/  LOP3.LUT R14, R14, 0x64006400, RZ, 0xfc, !PT ;  /* 0x640064000e0e7812 */ /* 0x000fe200078efcff */
[----:B------:R-:W-:Y:S01]  /*ac40*/  HFMA2 R27, R12, R46, R13 ;  /* 0x0000002e0c1b7231 */ /* 0x000fe2000000000d */
[----:B------:R-:W-:-:S02]  /*ac50*/  LOP3.LUT R21, R26, 0x64006400, RZ, 0xfc, !PT ;  /* 0x640064001a157812 */ /* 0x000fc400078efcff */
[----:B------:R-:W-:Y:S01]  /*ac60*/  LOP3.LUT R88, R88, 0x100010, R15, 0xf8, !PT ;  /* 0x0010001058587812 */ /* 0x000fe200078ef80f */
[----:B------:R-:W-:Y:S02]  /*ac70*/  HADD2 R26, R14, -1040, -1040 ;  /* 0xe410e4100e1a7430 */ /* 0x000fe40000000000 */
[----:B------:R-:W0:Y:S01]  /*ac80*/  LDS.128 R12, [UR5+0x130] ;  /* 0x00013005ff0c7984 */ /* 0x000e220008000c00 */
[-C--:B------:R-:W-:Y:S02]  /*ac90*/  HFMA2 R84, R82, R4.reuse, R84 ;  /* 0x0000000452547231 */ /* 0x080fe40000000054 */
[----:B------:R-:W-:Y:S02]  /*aca0*/  HFMA2 R85, R83, R4, R85 ;  /* 0x0000000453557231 */ /* 0x000fe40000000055 */
[----:B------:R-:W-:Y:S02]  /*acb0*/  HADD2 R21, R21, -1040, -1040 ;  /* 0xe410e41015157430 */ /* 0x000fe40000000000 */
[----:B------:R-:W-:-:S02]  /*acc0*/  HFMA2 R4, R76, R5, R84 ;  /* 0x000000054c047231 */ /* 0x000fc40000000054 */
[----:B------:R-:W-:Y:S02]  /*acd0*/  HFMA2 R5, R77, R5, R85 ;  /* 0x000000054d057231 */ /* 0x000fe40000000055 */
[-C--:B------:R-:W-:Y:S02]  /*ace0*/  HFMA2 R4, R21, R6.reuse, R4 ;  /* 0x0000000615047231 */ /* 0x080fe40000000004 */
[----:B------:R-:W-:Y:S01]  /*acf0*/  HFMA2 R5, R26, R6, R5 ;  /* 0x000000061a057231 */ /* 0x000fe20000000005 */
[----:B------:R-:W-:Y:S02]  /*ad00*/  @!P0 IADD3 R6, PT, PT, R32, 0x1, RZ ;  /* 0x0000000120068810 */ /* 0x000fe40007ffe0ff */
[----:B------:R-:W-:Y:S02]  /*ad10*/  LOP3.LUT R20, R88, 0x64006400, RZ, 0xfc, !PT ;  /* 0x6400640058147812 */ /* 0x000fe400078efcff */
[----:B------:R-:W-:Y:S01]  /*ad20*/  @!P0 MOV R32, R6 ;  /* 0x0000000600208202 */ /* 0x000fe20000000f00 */
[----:B------:R-:W-:-:S02]  /*ad30*/  HFMA2 R6, R74, R47, R27 ;  /* 0x0000002f4a067231 */ /* 0x000fc4000000001b */
[----:B------:R-:W-:Y:S02]  /*ad40*/  HADD2 R20, R20, -1040, -1040 ;  /* 0xe410e41014147430 */ /* 0x000fe40000000000 */
[-C--:B------:R-:W-:Y:S02]  /*ad50*/  HFMA2 R5, R89, R7.reuse, R5 ;  /* 0x0000000759057231 */ /* 0x080fe40000000005 */
[----:B------:R-:W-:Y:S02]  /*ad60*/  HFMA2 R4, R20, R7, R4 ;  /* 0x0000000714047231 */ /* 0x000fe40000000004 */
[-C--:B------:R-:W-:Y:S02]  /*ad70*/  HFMA2 R8, R21, R10.reuse, R8 ;  /* 0x0000000a15087231 */ /* 0x080fe40000000008 */
[----:B------:R-:W-:Y:S01]  /*ad80*/  HFMA2 R9, R26, R10, R9 ;  /* 0x0000000a1a097231 */ /* 0x000fe20000000009 */
[----:B---3--:R-:W-:Y:S02]  /*ad90*/  @!P0 IADD3 R35, PT, PT, R53, R34, RZ ;  /* 0x0000002235238210 */ /* 0x008fe40007ffe0ff */
[----:B------:R-:W-:Y:S01]  /*ada0*/  IADD3 R34, PT, PT, R34, 0x20, RZ ;  /* 0x0000002022227810 */ /* 0x000fe20007ffe0ff */
        /* <DEDUP_REMOVED lines=14> */
[-C--:B------:R-:W-:Y:S02]  /*ae90*/  HFMA2 R6, R81, R15.reuse, R6 ;  /* 0x0000000f51067231 */ /* 0x080fe40000000006 */
[-C--:B------:R-:W-:Y:S01]  /*aea0*/  HFMA2 R7, R25, R15.reuse, R7 ;  /* 0x0000000f19077231 */ /* 0x080fe20000000007 */
[----:B------:R-:W-:Y:S01]  /*aeb0*/  ISETP.GE.AND P0, PT, R34, R43, PT ;  /* 0x0000002b2200720c */ /* 0x000fe20003f06270 */
[-C--:B------:R-:W-:Y:S02]  /*aec0*/  HFMA2 R10, R20, R15.reuse, R10 ;  /* 0x0000000f140a7231 */ /* 0x080fe4000000000a */
[----:B------:R-:W-:Y:S02]  /*aed0*/  HFMA2 R13, R89, R15, R13 ;  /* 0x0000000f590d7231 */ /* 0x000fe4000000000d */
        /* <DEDUP_REMOVED lines=11> */
[----:B------:R-:W-:Y:S01]  /*af90*/  PRMT R10, R10, 0x5410, R13 ;  /* 0x000054100a0a7816 */ /* 0x000fe2000000000d */
[----:B------:R-:W-:Y:S01]  /*afa0*/  UIADD3 UR5, UPT, UPT, UR5, 0x40, URZ ;  /* 0x0000004005057890 */ /* 0x000fe2000fffe0ff */
[----:B------:R-:W-:Y:S02]  /*afb0*/  HFMA2 R39, R8, R42, R39 ;  /* 0x0000002a08277231 */ /* 0x000fe40000000027 */
[----:B------:R-:W-:-:S02]  /*afc0*/  HFMA2 R37, R7, R0, R37 ;  /* 0x0000000007257231 */ /* 0x000fc40000000025 */
[-C--:B------:R-:W-:Y:S02]  /*afd0*/  HFMA2 R38, R4, R42.reuse, R38 ;  /* 0x0000002a04267231 */ /* 0x080fe40000000026 */
[----:B------:R-:W-:Y:S01]  /*afe0*/  HFMA2 R36, R10, R42, R36 ;  /* 0x0000002a0a247231 */ /* 0x000fe20000000024 */
[----:B------:R-:W-:Y:S06]  /*aff0*/  @!P0 BRA `(.L_x_2742) ;  /* 0xffffffe000148947 */ /* 0x000fec000383ffff */
[----:B------:R-:W-:-:S07]  /*b000*/  IMAD.WIDE R16, R2, 0x14, R16 ;  /* 0x0000001402107825 */ /* 0x000fce00078e0210 */
.L_x_2741:
[----:B------:R-:W-:-:S04]  /*b010*/  VIMNMX R19, PT, PT, R3, UR15, PT ;  /* 0x0000000f03137c48 */ /* 0x000fc8000bfe0100 */
[----:B------:R-:W-:-:S13]  /*b020*/  ISETP.GT.AND P0, PT, R19, R34, PT ;  /* 0x000000221300720c */ /* 0x000fda0003f04270 */
[----:B------:R-:W-:Y:S05]  /*b030*/  @!P0 BRA `(.L_x_2743) ;  /* 0x0000003c00f48947 */ /* 0x000fea0003800000 */
[----:B------:R-:W-:-:S03]  /*b040*/  IMAD.WIDE.U32 R4, R34, 0x4, R48 ;  /* 0x0000000422047825 */ /* 0x000fc600078e0030 */
[----:B------:R-:W-:-:S04]  /*b050*/  IADD3 R24, P0, PT, R4, 0x2, RZ ;  /* 0x0000000204187810 */ /* 0x000fc80007f1e0ff */
[----:B------:R-:W-:-:S09]  /*b060*/  IADD3.X R25, PT, PT, RZ, R5, RZ, P0, !PT ;  /* 0x00000005ff197210 */ /* 0x000fd200007fe4ff */
.L_x_2744:
[----:B------:R-:W2:Y:S01]  /*b070*/  LDG.E.128.CONSTANT R4, desc[UR8][R16.64] ;  /* 0x0000000810047981 */ /* 0x000ea2000c1e9d00 */
[----:B------:R-:W-:Y:S02]  /*b080*/  ISETP.NE.AND P0, PT, R34, R35, PT ;  /* 0x000000232200720c */ /* 0x000fe40003f05270 */
[----:B------:R-:W-:Y:S01]  /*b090*/  MOV R2, UR12 ;  /* 0x0000000c00027c02 */ /* 0x000fe20008000f00 */
[----:B------:R-:W0:Y:S10]  /*b0a0*/  LDS.64 R22, [UR5] ;  /* 0x00000005ff167984 */ /* 0x000e340008000a00 */
[----:B------:R-:W-:Y:S01]  /*b0b0*/  @!P0 LEA R14, R32, R1, 0x3 ;  /* 0x00000001200e8211 */ /* 0x000fe200078e18ff */
[----:B------:R-:W-:Y:S01]  /*b0c0*/  HFMA2 R18, -RZ, RZ, 0, 0.0625 ;  /* 0x00002c00ff127431 */ /* 0x000fe200000001ff */
[----:B------:R-:W3:Y:S04]  /*b0d0*/  @!P0 LDG.E.U16.CONSTANT R27, desc[UR8][R24.64] ;  /* 0x00000008181b8981 */ /* 0x000ee8000c1e9500 */
[----:B------:R-:W4:Y:S01]  /*b0e0*/  @!P0 LDL.64 R14, [R14+0x8] ;  /* 0x000008000e0e8983 */ /* 0x000f220000100a00 */
[----:B------:R-:W-:-:S05]  /*b0f0*/  IMAD.WIDE R20, R2, 0x4, R16 ;  /* 0x0000000402147825 */ /* 0x000fca00078e0210 */
[----:B------:R1:W5:Y:S01]  /*b100*/  LDG.E.128.CONSTANT R8, desc[UR8][R20.64] ;  /* 0x0000000814087981 */ /* 0x000362000c1e9d00 */
[----:B------:R-:W-:-:S04]  /*b110*/  @!P0 IADD3 R12, PT, PT, R32, 0x1, RZ ;  /* 0x00000001200c8810 */ /* 0x000fc80007ffe0ff */
[----:B------:R-:W-:Y:S01]  /*b120*/  @!P0 MOV R32, R12 ;  /* 0x0000000c00208202 */ /* 0x000fe20000000f00 */
[----:B0-----:R-:W-:Y:S02]  /*b130*/  HADD2.F32 R56, -RZ, R22.H1_H1 ;  /* 0x30000016ff387230 */ /* 0x001fe40000004100 */
[--C-:B------:R-:W-:Y:S02]  /*b140*/  HADD2.F32 R13, -RZ, R23.reuse.H0_H0 ;  /* 0x20000017ff0d7230 */ /* 0x100fe40000004100 */
[----:B------:R-:W-:Y:S02]  /*b150*/  HADD2.F32 R57, -RZ, R23.H1_H1 ;  /* 0x30000017ff397230 */ /* 0x000fe40000004100 */
[----:B-1----:R-:W-:Y:S01]  /*b160*/  IMAD.WIDE R20, R2, 0x4, R20 ;  /* 0x0000000402147825 */ /* 0x002fe200078e0214 */
[----:B--2---:R-:W-:Y:S02]  /*b170*/  LOP3.LUT R28, R5, 0xf000f, RZ, 0xc0, !PT ;  /* 0x000f000f051c7812 */ /* 0x004fe400078ec0ff */
[----:B------:R-:W-:-:S02]  /*b180*/  LOP3.LUT R29, R6, 0xf000f, RZ, 0xc0, !PT ;  /* 0x000f000f061d7812 */ /* 0x000fc400078ec0ff */
[----:B------:R-:W-:Y:S02]  /*b190*/  LOP3.LUT R12, R4, 0xf000f, RZ, 0xc0, !PT ;  /* 0x000f000f040c7812 */ /* 0x000fe400078ec0ff */
[----:B------:R-:W-:Y:S02]  /*b1a0*/  LOP3.LUT R52, R6, 0xf000f0, RZ, 0xc0, !PT ;  /* 0x00f000f006347812 */ /* 0x000fe400078ec0ff */
[----:B------:R-:W-:Y:S02]  /*b1b0*/  SHF.R.U32.HI R44, RZ, 0x8, R6 ;  /* 0x00000008ff2c7819 */ /* 0x000fe40000011606 */
[----:B------:R-:W-:Y:S02]  /*b1c0*/  LOP3.LUT R6, R7, 0xf000f, RZ, 0xc0, !PT ;  /* 0x000f000f07067812 */ /* 0x000fe400078ec0ff */
[----:B------:R-:W-:Y:S02]  /*b1d0*/  LOP3.LUT R28, R28, 0x64006400, RZ, 0xfc, !PT ;  /* 0x640064001c1c7812 */ /* 0x000fe400078efcff */
[----:B------:R-:W-:-:S02]  /*b1e0*/  LOP3.LUT R29, R29, 0x64006400, RZ, 0xfc, !PT ;  /* 0x640064001d1d7812 */ /* 0x000fc400078efcff */
[----:B------:R-:W-:Y:S02]  /*b1f0*/  LOP3.LUT R26, R4, 0xf000f0, RZ, 0xc0, !PT ;  /* 0x00f000f0041a7812 */ /* 0x000fe400078ec0ff */
[----:B------:R-:W-:Y:S02]  /*b200*/  SHF.R.U32.HI R31, RZ, 0x8, R4 ;  /* 0x00000008ff1f7819 */ /* 0x000fe40000011604 */
[----:B------:R-:W-:Y:S01]  /*b210*/  LOP3.LUT R4, R12, 0x64006400, RZ, 0xfc, !PT ;  /* 0x640064000c047812 */ /* 0x000fe200078efcff */
[----:B------:R-:W-:Y:S01]  /*b220*/  HADD2.F32 R12, -RZ, R22.H0_H0 ;  /* 0x20000016ff0c7230 */ /* 0x000fe20000004100 */
[----:B------:R-:W-:Y:S02]  /*b230*/  LOP3.LUT R54, R7, 0xf000f0, RZ, 0xc0, !PT ;  /* 0x00f000f007367812 */ /* 0x000fe400078ec0ff */
[----:B------:R-:W-:Y:S01]  /*b240*/  SHF.R.U32.HI R45, RZ, 0x8, R7 ;  /* 0x00000008ff2d7819 */ /* 0x000fe20000011607 */
[----:B------:R-:W-:Y:S01]  /*b250*/  HADD2 R7, R29, -1032, -1032 ;  /* 0xe408e4081d077430 */ /* 0x000fe20000000000 */
[----:B------:R-:W-:Y:S01]  /*b260*/  LOP3.LUT R22, R6, 0x64006400, RZ, 0xfc, !PT ;  /* 0x6400640006167812 */ /* 0x000fe200078efcff */
[----:B------:R-:W-:-:S02]  /*b270*/  HADD2 R6, R28, -1032, -1032 ;  /* 0xe408e4081c067430 */ /* 0x000fc40000000000 */
[----:B------:R-:W0:Y:S01]  /*b280*/  LDS.64 R28, [UR5+0x80] ;  /* 0x00008005ff1c7984 */ /* 0x000e220008000a00 */
[----:B------:R-:W-:Y:S02]  /*b290*/  LOP3.LUT R30, R5, 0xf000f0, RZ, 0xc0, !PT ;  /* 0x00f000f0051e7812 */ /* 0x000fe400078ec0ff */
[----:B------:R-:W-:Y:S01]  /*b2a0*/  SHF.R.U32.HI R43, RZ, 0x8, R5 ;  /* 0x00000008ff2b7819 */ /* 0x000fe20000011605 */
[----:B------:R-:W-:Y:S02]  /*b2b0*/  HADD2 R5, R4, -1032, -1032 ;  /* 0xe408e40804057430 */ /* 0x000fe40000000000 */
[----:B------:R-:W-:Y:S02]  /*b2c0*/  HADD2 R22, R22, -1032, -1032 ;  /* 0xe408e40816167430 */ /* 0x000fe40000000000 */
[----:B------:R-:W-:Y:S02]  /*b2d0*/  HADD2.F32 R47, -RZ, R6.H1_H1 ;  /* 0x30000006ff2f7230 */ /* 0x000fe40000004100 */
[----:B------:R-:W-:-:S02]  /*b2e0*/  HADD2.F32 R4, -RZ, R5.H0_H0 ;  /* 0x20000005ff047230 */ /* 0x000fc40000004100 */
[----:B------:R-:W-:Y:S02]  /*b2f0*/  HADD2.F32 R46, -RZ, R5.H1_H1 ;  /* 0x30000005ff2e7230 */ /* 0x000fe40000004100 */
[----:B------:R-:W-:Y:S02]  /*b300*/  HADD2.F32 R5, -RZ, R6.H0_H0 ;  /* 0x20000006ff057230 */ /* 0x000fe40000004100 */
[--C-:B------:R-:W-:Y:S02]  /*b310*/  HADD2.F32 R6, -RZ, R7.reuse.H0_H0 ;  /* 0x20000007ff067230 */ /* 0x100fe40000004100 */
[----:B------:R-:W-:Y:S02]  /*b320*/  HADD2.F32 R50, -RZ, R7.H1_H1 ;  /* 0x30000007ff327230 */ /* 0x000fe40000004100 */
[--C-:B------:R-:W-:Y:S02]  /*b330*/  HADD2.F32 R7, -RZ, R22.reuse.H0_H0 ;  /* 0x20000016ff077230 */ /* 0x100fe40000004100 */
[----:B------:R-:W-:-:S02]  /*b340*/  HADD2.F32 R51, -RZ, R22.H1_H1 ;  /* 0x30000016ff337230 */ /* 0x000fc40000004100 */
[----:B------:R-:W1:Y:S01]  /*b350*/  LDS.64 R22, [UR5+0x100] ;  /* 0x00010005ff167984 */ /* 0x000e620008000a00 */
[----:B------:R-:W-:Y:S01]  /*b360*/  LOP3.LUT R53, R26, 0x64006400, RZ, 0xfc, !PT ;  /* 0x640064001a357812 */ /* 0x000fe200078efcff */
[----:B------:R-:W-:Y:S01]  /*b370*/  FFMA.FTZ R61, R4, R12, RZ ;  /* 0x0000000c043d7223 */ /* 0x000fe200000100ff */
[----:B------:R-:W-:Y:S01]  /*b380*/  LOP3.LUT R55, R30, 0x64006400, RZ, 0xfc, !PT ;  /* 0x640064001e377812 */ /* 0x000fe200078efcff */
[----:B------:R-:W-:Y:S01]  /*b390*/  FFMA.FTZ R65, R12, R5, RZ ;  /* 0x000000050c417223 */ /* 0x000fe200000100ff */
[----:B------:R-:W-:Y:S01]  /*b3a0*/  LOP3.LUT R59, R52, 0x64006400, RZ, 0xfc, !PT ;  /* 0x64006400343b7812 */ /* 0x000fe200078efcff */
[----:B------:R-:W-:Y:S01]  /*b3b0*/  FFMA.FTZ R63, R46, R56, R61 ;  /* 0x000000382e3f7223 */ /* 0x000fe2000001003d */
[-C--:B------:R-:W-:Y:S02]  /*b3c0*/  HFMA2 R53, R53, R18.reuse.H0_H0, -72, -72 ;  /* 0xd480d48035357431 */ /* 0x080fe40000040012 */
[C---:B------:R-:W-:Y:S01]  /*b3d0*/  FFMA.FTZ R67, R12.reuse, R6, RZ ;  /* 0x000000060c437223 */ /* 0x040fe200000100ff */
[----:B------:R-:W-:Y:S01]  /*b3e0*/  FFMA.FTZ R26, R12, R7, RZ ;  /* 0x000000070c1a7223 */ /* 0x000fe200000100ff */
[----:B------:R-:W-:Y:S01]  /*b3f0*/  LOP3.LUT R61, R54, 0x64006400, RZ, 0xfc, !PT ;  /* 0x64006400363d7812 */ /* 0x000fe200078efcff */
[----:B------:R-:W-:-:S02]  /*b400*/  HFMA2 R55, R55, R18.H0_H0, -72, -72 ;  /* 0xd480d48037377431 */ /* 0x000fc40000040012 */
[C---:B------:R-:W-:Y:S01]  /*b410*/  FFMA.FTZ R12, R56.reuse, R47, R65 ;  /* 0x0000002f380c7223 */ /* 0x040fe20000010041 */
[C---:B------:R-:W-:Y:S01]  /*b420*/  FFMA.FTZ R67, R56.reuse, R50, R67 ;  /* 0x0000003238437223 */ /* 0x040fe20000010043 */
[----:B------:R-:W-:Y:S01]  /*b430*/  FFMA.FTZ R65, R56, R51, R26 ;  /* 0x0000003338417223 */ /* 0x000fe2000001001a */
[-C--:B------:R-:W-:Y:S02]  /*b440*/  HFMA2 R59, R59, R18.reuse.H0_H0, -72, -72 ;  /* 0xd480d4803b3b7431 */ /* 0x080fe40000040012 */
[----:B------:R-:W-:Y:S02]  /*b450*/  HADD2.F32 R56, -RZ, R53.H0_H0 ;  /* 0x20000035ff387230 */ /* 0x000fe40000004100 */
[----:B------:R-:W-:Y:S02]  /*b460*/  HFMA2 R61, R61, R18.H0_H0, -72, -72 ;  /* 0xd480d4803d3d7431 */ /* 0x000fe40000040012 */
[----:B------:R-:W-:Y:S02]  /*b470*/  HADD2.F32 R66, -RZ, R55.H0_H0 ;  /* 0x20000037ff427230 */ /* 0x000fe40000004100 */
[----:B------:R-:W-:-:S02]  /*b480*/  HADD2.F32 R58, -RZ, R53.H1_H1 ;  /* 0x30000035ff3a7230 */ /* 0x000fc40000004100 */
[----:B------:R-:W-:Y:S01]  /*b490*/  FFMA.FTZ R63, R56, R13, R63 ;  /* 0x0000000d383f7223 */ /* 0x000fe2000001003f */
[----:B------:R-:W-:Y:S02]  /*b4a0*/  HADD2.F32 R68, -RZ, R59.H0_H0 ;  /* 0x2000003bff447230 */ /* 0x000fe40000004100 */
[C---:B------:R-:W-:Y:S01]  /*b4b0*/  FFMA.FTZ R12, R13.reuse, R66, R12 ;  /* 0x000000420d0c7223 */ /* 0x040fe2000001000c */
[----:B------:R-:W-:Y:S02]  /*b4c0*/  HADD2.F32 R64, -RZ, R55.H1_H1 ;  /* 0x30000037ff407230 */ /* 0x000fe40000004100 */
[----:B------:R-:W-:Y:S02]  /*b4d0*/  HADD2.F32 R70, -RZ, R61.H0_H0 ;  /* 0x2000003dff467230 */ /* 0x000fe40000004100 */
[----:B0-----:R-:W-:Y:S02]  /*b4e0*/  HADD2.F32 R26, -RZ, R28.H0_H0 ;  /* 0x2000001cff1a7230 */ /* 0x001fe40000004100 */
[----:B------:R-:W-:Y:S01]  /*b4f0*/  FFMA.FTZ R67, R13, R68, R67 ;  /* 0x000000440d437223 */ /* 0x000fe20000010043 */
[----:B------:R-:W-:-:S02]  /*b500*/  HADD2.F32 R62, -RZ, R59.H1_H1 ;  /* 0x3000003bff3e7230 */ /* 0x000fc40000004100 */
[----:B------:R-:W-:Y:S01]  /*b510*/  FFMA.FTZ R54, R58, R57, R63 ;  /* 0x000000393a367223 */ /* 0x000fe2000001003f */
[----:B------:R-:W-:Y:S02]  /*b520*/  HADD2.F32 R60, -RZ, R61.H1_H1 ;  /* 0x3000003dff3c7230 */ /* 0x000fe40000004100 */
[----:B------:R-:W-:Y:S01]  /*b530*/  FFMA.FTZ R65, R13, R70, R65 ;  /* 0x000000460d417223 */ /* 0x000fe20000010041 */
[----:B------:R-:W-:Y:S02]  /*b540*/  HADD2.F32 R28, -RZ, R28.H1_H1 ;  /* 0x3000001cff1c7230 */ /* 0x000fe40000004100 */
[----:B------:R-:W-:Y:S01]  /*b550*/  FFMA.FTZ R55, R57, R64, R12 ;  /* 0x0000004039377223 */ /* 0x000fe2000001000c */
[--C-:B------:R-:W-:Y:S02]  /*b560*/  HADD2.F32 R53, -RZ, R29.reuse.H0_H0 ;  /* 0x2000001dff357230 */ /* 0x100fe40000004100 */
[----:B------:R-:W-:Y:S01]  /*b570*/  FFMA.FTZ R30, R5, R26, RZ ;  /* 0x0000001a051e7223 */ /* 0x000fe200000100ff */
[----:B------:R-:W-:-:S02]  /*b580*/  HADD2.F32 R59, -RZ, R29.H1_H1 ;  /* 0x3000001dff3b7230 */ /* 0x000fc40000004100 */
[-C--:B------:R-:W-:Y:S01]  /*b590*/  FFMA.FTZ R29, R4, R26.reuse, RZ ;  /* 0x0000001a041d7223 */ /* 0x080fe200000100ff */
[-C--:B------:R-:W-:Y:S01]  /*b5a0*/  FFMA.FTZ R63, R6, R26.reuse, RZ ;  /* 0x0000001a063f7223 */ /* 0x080fe200000100ff */
[----:B------:R-:W0:Y:S01]  /*b5b0*/  LDS.64 R12, [UR5+0x8] ;  /* 0x00000805ff0c7984 */ /* 0x000e220008000a00 */
        /* <DEDUP_REMOVED lines=22> */
[----:B------:R-:W-:Y:S01]  /*b720*/  FFMA.FTZ R6, R7, R53, RZ ;  /* 0x0000003507067223 */ /* 0x000fe200000100ff */
[-C--:B------:R-:W-:Y:S01]  /*b730*/  FFMA.FTZ R23, R46, R22.reuse, R23 ;  /* 0x000000162e177223 */ /* 0x080fe20000010017 */
[----:B------:R-:W-:-:S02]  /*b740*/  FFMA.FTZ R47, R47, R22, R4 ;  /* 0x000000162f2f7223 */ /* 0x000fc40000010004 */
[-C--:B------:R-:W-:Y:S01]  /*b750*/  FFMA.FTZ R51, R51, R22.reuse, R6 ;  /* 0x0000001633337223 */ /* 0x080fe20000010006 */
[-C--:B------:R-:W-:Y:S01]  /*b760*/  FFMA.FTZ R23, R56, R59.reuse, R23 ;  /* 0x0000003b38177223 */ /* 0x080fe20000010017 */
[-C--:B------:R-:W-:Y:S01]  /*b770*/  FFMA.FTZ R47, R66, R59.reuse, R47 ;  /* 0x0000003b422f7223 */ /* 0x080fe2000001002f */
[----:B------:R-:W-:Y:S01]  /*b780*/  FFMA.FTZ R5, R50, R22, R5 ;  /* 0x0000001632057223 */ /* 0x000fe20000010005 */
[----:B------:R-:W-:Y:S01]  /*b790*/  FFMA.FTZ R51, R70, R59, R51 ;  /* 0x0000003b46337223 */ /* 0x000fe20000010033 */
[----:B------:R-:W-:Y:S01]  /*b7a0*/  LOP3.LUT R50, R44, 0xf000f, RZ, 0xc0, !PT ;  /* 0x000f000f2c327812 */ /* 0x000fe200078ec0ff */
[-C--:B------:R-:W-:Y:S01]  /*b7b0*/  FFMA.FTZ R22, R58, R61.reuse, R23 ;  /* 0x0000003d3a167223 */ /* 0x080fe20000010017 */
[-C--:B------:R-:W-:Y:S01]  /*b7c0*/  FFMA.FTZ R23, R64, R61.reuse, R47 ;  /* 0x0000003d40177223 */ /* 0x080fe2000001002f */
[----:B------:R-:W-:Y:S01]  /*b7d0*/  FFMA.FTZ R47, R60, R61, R51 ;  /* 0x0000003d3c2f7223 */ /* 0x000fe20000010033 */
[----:B------:R-:W-:Y:S02]  /*b7e0*/  LOP3.LUT R51, R45, 0xf000f, RZ, 0xc0, !PT ;  /* 0x000f000f2d337812 */ /* 0x000fe400078ec0ff */
[----:B------:R-:W-:Y:S01]  /*b7f0*/  LOP3.LUT R50, R50, 0x64006400, RZ, 0xfc, !PT ;  /* 0x6400640032327812 */ /* 0x000fe200078efcff */
[----:B------:R-:W-:Y:S01]  /*b800*/  FFMA.FTZ R5, R68, R59, R5 ;  /* 0x0000003b44057223 */ /* 0x000fe20000010005 */
[----:B------:R-:W-:-:S02]  /*b810*/  LOP3.LUT R6, R31, 0xf000f, RZ, 0xc0, !PT ;  /* 0x000f000f1f067812 */ /* 0x000fc400078ec0ff */
[----:B------:R-:W-:Y:S01]  /*b820*/  LOP3.LUT R7, R43, 0xf000f, RZ, 0xc0, !PT ;  /* 0x000f000f2b077812 */ /* 0x000fe200078ec0ff */
[----:B------:R-:W-:Y:S01]  /*b830*/  HADD2 R56, R50, -1032, -1032 ;  /* 0xe408e40832387430 */ /* 0x000fe20000000000 */
[----:B------:R-:W-:Y:S01]  /*b840*/  LOP3.LUT R51, R51, 0x64006400, RZ, 0xfc, !PT ;  /* 0x6400640033337812 */ /* 0x000fe200078efcff */
[----:B------:R-:W-:Y:S01]  /*b850*/  FFMA.FTZ R46, R62, R61, R5 ;  /* 0x0000003d3e2e7223 */ /* 0x000fe20000010005 */
[----:B------:R-:W-:Y:S01]  /*b860*/  LOP3.LUT R6, R6, 0x64006400, RZ, 0xfc, !PT ;  /* 0x6400640006067812 */ /* 0x000fe200078efcff */
[----:B------:R-:W1:Y:S01]  /*b870*/  LDS.64 R4, [UR5+0x88] ;  /* 0x00008805ff047984 */ /* 0x000e620008000a00 */
[----:B------:R-:W-:Y:S01]  /*b880*/  LOP3.LUT R7, R7, 0x64006400, RZ, 0xfc, !PT ;  /* 0x6400640007077812 */ /* 0x000fe200078efcff */
[----:B------:R-:W-:Y:S02]  /*b890*/  HADD2 R60, R51, -1032, -1032 ;  /* 0xe408e408333c7430 */ /* 0x000fe40000000000 */
[----:B0-----:R-:W-:Y:S02]  /*b8a0*/  HADD2.F32 R62, -RZ, R12.H0_H0 ;  /* 0x2000000cff3e7230 */ /* 0x001fe40000004100 */
[----:B------:R-:W-:-:S02]  /*b8b0*/  HADD2 R6, R6, -1032, -1032 ;  /* 0xe408e40806067430 */ /* 0x000fc40000000000 */
[----:B------:R-:W-:Y:S02]  /*b8c0*/  HADD2.F32 R51, -RZ, R56.H0_H0 ;  /* 0x20000038ff337230 */ /* 0x000fe40000004100 */
[----:B------:R-:W-:Y:S02]  /*b8d0*/  HADD2 R7, R7, -1032, -1032 ;  /* 0xe408e40807077430 */ /* 0x000fe40000000000 */
[--C-:B------:R-:W-:Y:S02]  /*b8e0*/  HADD2.F32 R53, -RZ, R6.reuse.H0_H0 ;  /* 0x20000006ff357230 */ /* 0x100fe40000004100 */
[C---:B------:R-:W-:Y:S01]  /*b8f0*/  FFMA.FTZ R67, R62.reuse, R51, R52 ;  /* 0x000000333e437223 */ /* 0x040fe20000010034 */
[--C-:B------:R-:W-:Y:S02]  /*b900*/  HADD2.F32 R50, -RZ, R7.reuse.H0_H0 ;  /* 0x20000007ff327230 */ /* 0x100fe40000004100 */
[----:B------:R-:W-:Y:S01]  /*b910*/  HADD2.F32 R52, -RZ, R6.H1_H1 ;  /* 0x30000006ff347230 */ /* 0x000fe20000004100 */
[----:B------:R-:W-:Y:S01]  /*b920*/  LOP3.LUT R6, R45, 0xf000f0, RZ, 0xc0, !PT ;  /* 0x00f000f02d067812 */ /* 0x000fe200078ec0ff */
[----:B------:R-:W-:Y:S01]  /*b930*/  FFMA.FTZ R65, R53, R62, R54 ;  /* 0x0000003e35417223 */ /* 0x000fe20000010036 */
[----:B------:R-:W-:Y:S01]  /*b940*/  FFMA.FTZ R66, R62, R50, R55 ;  /* 0x000000323e427223 */ /* 0x000fe20000010037 */
[----:B------:R-:W-:Y:S01]  /*b950*/  HADD2.F32 R54, -RZ, R7.H1_H1 ;  /* 0x30000007ff367230 */ /* 0x000fe20000004100 */
[----:B------:R-:W-:-:S02]  /*b960*/  LOP3.LUT R55, R6, 0x64006400, RZ, 0xfc, !PT ;  /* 0x6400640006377812 */ /* 0x000fc400078efcff */
[----:B------:R-:W0:Y:S01]  /*b970*/  LDS.64 R6, [UR5+0x108] ;  /* 0x00010805ff067984 */ /* 0x000e220008000a00 */
[----:B------:R-:W-:Y:S02]  /*b980*/  LOP3.LUT R31, R31, 0xf000f0, RZ, 0xc0, !PT ;  /* 0x00f000f01f1f7812 */ /* 0x000fe400078ec0ff */
[----:B------:R-:W-:Y:S01]  /*b990*/  LOP3.LUT R43, R43, 0xf000f0, RZ, 0xc0, !PT ;  /* 0x00f000f02b2b7812 */ /* 0x000fe200078ec0ff */
[----:B------:R-:W-:Y:S01]  /*b9a0*/  HADD2.F32 R59, -RZ, R12.H1_H1 ;  /* 0x3000000cff3b7230 */ /* 0x000fe20000004100 */
[----:B------:R-:W-:Y:S01]  /*b9b0*/  LOP3.LUT R44, R44, 0xf000f0, RZ, 0xc0, !PT ;  /* 0x00f000f02c2c7812 */ /* 0x000fe200078ec0ff */
[----:B------:R-:W-:Y:S01]  /*b9c0*/  HADD2.F32 R12, -RZ, R60.H0_H0 ;  /* 0x2000003cff0c7230 */ /* 0x000fe20000004100 */
[----:B------:R-:W-:Y:S02]  /*b9d0*/  LOP3.LUT R31, R31, 0x64006400, RZ, 0xfc, !PT ;  /* 0x640064001f1f7812 */ /* 0x000fe400078efcff */
[----:B------:R-:W-:Y:S02]  /*b9e0*/  LOP3.LUT R43, R43, 0x64006400, RZ, 0xfc, !PT ;  /* 0x640064002b2b7812 */ /* 0x000fe400078efcff */
[----:B------:R-:W-:Y:S01]  /*b9f0*/  LOP3.LUT R45, R44, 0x64006400, RZ, 0xfc, !PT ;  /* 0x640064002c2d7812 */ /* 0x000fe200078efcff */
[----:B------:R-:W-:Y:S01]  /*ba00*/  FFMA.FTZ R69, R62, R12, R57 ;  /* 0x0000000c3e457223 */ /* 0x000fe20000010039 */
[----:B------:R-:W-:-:S02]  /*ba10*/  HFMA2 R57, R31, R18.H0_H0, -72, -72 ;  /* 0xd480d4801f397431 */ /* 0x000fc40000040012 */
[-C--:B------:R-:W-:Y:S02]  /*ba20*/  HFMA2 R61, R43, R18.reuse.H0_H0, -72, -72 ;  /* 0xd480d4802b3d7431 */ /* 0x080fe40000040012 */
[----:B------:R-:W-:Y:S02]  /*ba30*/  HADD2.F32 R56, -RZ, R56.H1_H1 ;  /* 0x30000038ff387230 */ /* 0x000fe40000004100 */
[-C--:B------:R-:W-:Y:S02]  /*ba40*/  HFMA2 R63, R45, R18.reuse.H0_H0, -72, -72 ;  /* 0xd480d4802d3f7431 */ /* 0x080fe40000040012 */
[----:B------:R-:W-:Y:S02]  /*ba50*/  HADD2.F32 R44, -RZ, R60.H1_H1 ;  /* 0x3000003cff2c7230 */ /* 0x000fe40000004100 */
[----:B------:R-:W-:Y:S02]  /*ba60*/  HFMA2 R64, R55, R18.H0_H0, -72, -72 ;  /* 0xd480d48037407431 */ /* 0x000fe40000040012 */
[----:B------:R-:W-:-:S02]  /*ba70*/  HADD2.F32 R58, -RZ, R13.H0_H0 ;  /* 0x2000000dff3a7230 */ /* 0x000fc40000004100 */
[----:B------:R-:W-:Y:S01]  /*ba80*/  FFMA.FTZ R60, R52, R59, R65 ;  /* 0x0000003b343c7223 */ /* 0x000fe20000010041 */
[----:B------:R-:W-:Y:S02]  /*ba90*/  HADD2.F32 R55, -RZ, R57.H0_H0 ;  /* 0x20000039ff377230 */ /* 0x000fe40000004100 */
[C---:B------:R-:W-:Y:S01]  /*baa0*/  FFMA.FTZ R65, R59.reuse, R54, R66 ;  /* 0x000000363b417223 */ /* 0x040fe20000010042 */
[----:B------:R-:W-:Y:S02]  /*bab0*/  HADD2.F32 R45, -RZ, R61.H0_H0 ;  /* 0x2000003dff2d7230 */ /* 0x000fe40000004100 */
[C---:B------:R-:W-:Y:S01]  /*bac0*/  FFMA.FTZ R62, R59.reuse, R56, R67 ;  /* 0x000000383b3e7223 */ /* 0x040fe20000010043 */
[----:B------:R-:W-:Y:S02]  /*bad0*/  HADD2.F32 R43, -RZ, R63.H0_H0 ;  /* 0x2000003fff2b7230 */ /* 0x000fe40000004100 */
[----:B------:R-:W-:Y:S01]  /*bae0*/  FFMA.FTZ R66, R59, R44, R69 ;  /* 0x0000002c3b427223 */ /* 0x000fe20000010045 */
[----:B------:R-:W-:-:S02]  /*baf0*/  HADD2.F32 R31, -RZ, R64.H0_H0 ;  /* 0x20000040ff1f7230 */ /* 0x000fc40000004100 */
[----:B------:R-:W-:Y:S01]  /*bb00*/  FFMA.FTZ R59, R55, R58, R60 ;  /* 0x0000003a373b7223 */ /* 0x000fe2000001003c */
[C---:B------:R-:W-:Y:S01]  /*bb10*/  FFMA.FTZ R68, R58.reuse, R45, R65 ;  /* 0x0000002d3a447223 */ /* 0x040fe20000010041 */
[----:B------:R-:W-:Y:S02]  /*bb20*/  HADD2.F32 R13, -RZ, R13.H1_H1 ;  /* 0x3000000dff0d7230 */ /* 0x000fe40000004100 */
[C---:B------:R-:W-:Y:S01]  /*bb30*/  FFMA.FTZ R65, R58.reuse, R43, R62 ;  /* 0x0000002b3a417223 */ /* 0x040fe2000001003e */
[----:B------:R-:W-:Y:S01]  /*bb40*/  FFMA.FTZ R67, R58, R31, R66 ;  /* 0x0000001f3a437223 */ /* 0x000fe20000010042 */
[----:B------:R-:W-:Y:S02]  /*bb50*/  HADD2.F32 R60, -RZ, R57.H1_H1 ;  /* 0x30000039ff3c7230 */ /* 0x000fe40000004100 */
[----:B------:R-:W-:Y:S02]  /*bb60*/  HADD2.F32 R62, -RZ, R61.H1_H1 ;  /* 0x3000003dff3e7230 */ /* 0x000fe40000004100 */
[----:B------:R-:W-:-:S02]  /*bb70*/  HADD2.F32 R66, -RZ, R63.H1_H1 ;  /* 0x3000003fff427230 */ /* 0x000fc40000004100 */
[----:B------:R-:W-:Y:S02]  /*bb80*/  HADD2.F32 R64, -RZ, R64.H1_H1 ;  /* 0x30000040ff407230 */ /* 0x000fe40000004100 */
[--C-:B-1----:R-:W-:Y:S02]  /*bb90*/  HADD2.F32 R63, -RZ, R4.reuse.H0_H0 ;  /* 0x20000004ff3f7230 */ /* 0x102fe40000004100 */
[----:B------:R-:W-:Y:S01]  /*bba0*/  FFMA.FTZ R61, R60, R13, R59 ;  /* 0x0000000d3c3d7223 */ /* 0x000fe2000001003b */
[C---:B------:R-:W-:Y:S01]  /*bbb0*/  FFMA.FTZ R59, R13.reuse, R62, R68 ;  /* 0x0000003e0d3b7223 */ /* 0x040fe20000010044 */
[C---:B------:R-:W-:Y:S01]  /*bbc0*/  FFMA.FTZ R58, R13.reuse, R66, R65 ;  /* 0x000000420d3a7223 */ /* 0x040fe20000010041 */
[----:B------:R-:W-:Y:S01]  /*bbd0*/  FFMA.FTZ R57, R13, R64, R67 ;  /* 0x000000400d397223 */ /* 0x000fe20000010043 */
[----:B------:R-:W-:Y:S02]  /*bbe0*/  HADD2.F32 R13, -RZ, R4.H1_H1 ;  /* 0x30000004ff0d7230 */ /* 0x000fe40000004100 */
[-C--:B------:R-:W-:Y:S01]  /*bbf0*/  FFMA.FTZ R69, R51, R63.reuse, R28 ;  /* 0x0000003f33457223 */ /* 0x080fe2000001001c */
[-C--:B------:R-:W-:Y:S01]  /*bc00*/  FFMA.FTZ R67, R50, R63.reuse, R26 ;  /* 0x0000003f32437223 */ /* 0x080fe2000001001a */
[----:B------:R-:W-:Y:S01]  /*bc10*/  FFMA.FTZ R29, R12, R63, R29 ;  /* 0x0000003f0c1d7223 */ /* 0x000fe2000001001d */
[----:B------:R-:W-:-:S02]  /*bc20*/  HADD2.F32 R68, -RZ, R5.H0_H0 ;  /* 0x20000005ff447230 */ /* 0x000fc40000004100 */
[----:B------:R-:W-:Y:S02]  /*bc30*/  HADD2.F32 R65, -RZ, R5.H1_H1 ;  /* 0x30000005ff417230 */ /* 0x000fe40000004100 */
        /* <DEDUP_REMOVED lines=8> */
[----:B0-----:R-:W-:-:S02]  /*bcc0*/  HADD2.F32 R26, -RZ, R6.H0_H0 ;  /* 0x20000006ff1a7230 */ /* 0x001fc40000004100 */
[----:B------:R-:W-:Y:S01]  /*bcd0*/  FFMA.FTZ R13, R55, R68, R4 ;  /* 0x00000044370d7223 */ /* 0x000fe20000010004 */
[----:B----4-:R-:W-:Y:S01]  /*bce0*/  @!P0 PRMT R42, R15, 0x7610, R42 ;  /* 0x000076100f2a8816 */ /* 0x010fe2000000002a */
[-C--:B------:R-:W-:Y:S01]  /*bcf0*/  FFMA.FTZ R4, R66, R65.reuse, R5 ;  /* 0x0000004142047223 */ /* 0x080fe20000010005 */
[----:B------:R-:W-:Y:S01]  /*bd00*/  FFMA.FTZ R5, R64, R65, R29 ;  /* 0x0000004140057223 */ /* 0x000fe2000001001d */
[----:B------:R-:W-:Y:S01]  /*bd10*/  HADD2.F32 R29, -RZ, R6.H1_H1 ;  /* 0x30000006ff1d7230 */ /* 0x000fe20000004100 */
[----:B------:R-:W-:Y:S01]  /*bd20*/  @!P0 PRMT R0, R14, 0x7610, R0 ;  /* 0x000076100e008816 */ /* 0x000fe20000000000 */
[-C--:B------:R-:W-:Y:S01]  /*bd30*/  FFMA.FTZ R53, R53, R26.reuse, R22 ;  /* 0x0000001a35357223 */ /* 0x080fe20000010016 */
[-C--:B------:R-:W-:Y:S01]  /*bd40*/  FFMA.FTZ R23, R50, R26.reuse, R23 ;  /* 0x0000001a32177223 */ /* 0x080fe20000010017 */
[-C--:B------:R-:W-:Y:S01]  /*bd50*/  FFMA.FTZ R51, R51, R26.reuse, R46 ;  /* 0x0000001a33337223 */ /* 0x080fe2000001002e */
[----:B------:R-:W-:Y:S01]  /*bd60*/  FFMA.FTZ R47, R12, R26, R47 ;  /* 0x0000001a0c2f7223 */ /* 0x000fe2000001002f */
[----:B------:R-:W-:Y:S01]  /*bd70*/  @!P0 PRMT R42, R42, 0x7610, R15 ;  /* 0x000076102a2a8816 */ /* 0x000fe2000000000f */
[----:B------:R-:W-:-:S02]  /*bd80*/  HADD2.F32 R6, -RZ, R7.H0_H0 ;  /* 0x20000007ff067230 */ /* 0x000fc40000004100 */
[----:B------:R-:W-:Y:S01]  /*bd90*/  FFMA.FTZ R13, R60, R65, R13 ;  /* 0x000000413c0d7223 */ /* 0x000fe2000001000d */
[-C--:B------:R-:W-:Y:S01]  /*bda0*/  FFMA.FTZ R52, R52, R29.reuse, R53 ;  /* 0x0000001d34347223 */ /* 0x080fe20000010035 */
[-C--:B------:R-:W-:Y:S01]  /*bdb0*/  FFMA.FTZ R54, R54, R29.reuse, R23 ;  /* 0x0000001d36367223 */ /* 0x080fe20000010017 */
[-C--:B------:R-:W-:Y:S01]  /*bdc0*/  FFMA.FTZ R56, R56, R29.reuse, R51 ;  /* 0x0000001d38387223 */ /* 0x080fe20000010033 */
[----:B------:R-:W-:Y:S01]  /*bdd0*/  FFMA.FTZ R44, R44, R29, R47 ;  /* 0x0000001d2c2c7223 */ /* 0x000fe2000001002f */
[----:B------:R-:W-:Y:S02]  /*bde0*/  HADD2.F32 R26, -RZ, R0.H0_H0 ;  /* 0x20000000ff1a7230 */ /* 0x000fe40000004100 */
[--C-:B------:R-:W-:Y:S02]  /*bdf0*/  HADD2.F32 R29, -RZ, R42.reuse.H0_H0 ;  /* 0x2000002aff1d7230 */ /* 0x100fe40000004100 */
[-C--:B------:R-:W-:Y:S01]  /*be00*/  FFMA.FTZ R55, R55, R6.reuse, R52 ;  /* 0x0000000637377223 */ /* 0x080fe20000010034 */
[-C--:B------:R-:W-:Y:S01]  /*be10*/  FFMA.FTZ R45, R45, R6.reuse, R54 ;  /* 0x000000062d2d7223 */ /* 0x080fe20000010036 */
[-C--:B------:R-:W-:Y:S01]  /*be20*/  FFMA.FTZ R43, R43, R6.reuse, R56 ;  /* 0x000000062b2b7223 */ /* 0x080fe20000010038 */
[----:B------:R-:W-:Y:S01]  /*be30*/  FFMA.FTZ R31, R31, R6, R44 ;  /* 0x000000061f1f7223 */ /* 0x000fe2000001002c */
[----:B------:R-:W-:Y:S01]  /*be40*/  HADD2.F32 R7, -RZ, R7.H1_H1 ;  /* 0x30000007ff077230 */ /* 0x000fe20000004100 */
[----:B------:R-:W-:Y:S01]  /*be50*/  @!P0 PRMT R0, R0, 0x7610, R14 ;  /* 0x0000761000008816 */ /* 0x000fe2000000000e */
[----:B------:R-:W-:Y:S01]  /*be60*/  FMUL.FTZ R6, R13, R26 ;  /* 0x0000001a0d067220 */ /* 0x000fe20000410000 */
[----:B------:R-:W-:Y:S01]  /*be70*/  HADD2.F32 R30, -RZ, R42.H1_H1 ;  /* 0x3000002aff1e7230 */ /* 0x000fe20000004100 */
[----:B------:R-:W2:Y:S01]  /*be80*/  LDG.E.128.CONSTANT R12, desc[UR8][R20.64] ;  /* 0x00000008140c7981 */ /* 0x000ea2000c1e9d00 */
[----:B------:R-:W-:Y:S01]  /*be90*/  FMUL.FTZ R4, R4, R29 ;  /* 0x0000001d04047220 */ /* 0x000fe20000410000 */
[-C--:B------:R-:W-:Y:S01]  /*bea0*/  FFMA.FTZ R55, R60, R7.reuse, R55 ;  /* 0x000000073c377223 */ /* 0x080fe20000010037 */
[-C--:B------:R-:W-:Y:S01]  /*beb0*/  FFMA.FTZ R45, R62, R7.reuse, R45 ;  /* 0x000000073e2d7223 */ /* 0x080fe2000001002d */
[-C--:B------:R-:W-:Y:S01]  /*bec0*/  FFMA.FTZ R66, R66, R7.reuse, R43 ;  /* 0x0000000742427223 */ /* 0x080fe2000001002b */
[----:B------:R-:W-:Y:S01]  /*bed0*/  FFMA.FTZ R31, R64, R7, R31 ;  /* 0x00000007401f7223 */ /* 0x000fe2000001001f */
[----:B------:R-:W-:Y:S01]  /*bee0*/  F2FP.F16.F32.PACK_AB R7, RZ, R4 ;  /* 0x00000004ff07723e */ /* 0x000fe200000000ff */
[----:B------:R-:W-:-:S02]  /*bef0*/  FMUL.FTZ R22, R5, R30 ;  /* 0x0000001e05167220 */ /* 0x000fc40000410000 */
[----:B------:R-:W0:Y:S01]  /*bf00*/  LDS.64 R4, [UR5+0x10] ;  /* 0x00001005ff047984 */ /* 0x000e220008000a00 */
[----:B------:R-:W-:Y:S02]  /*bf10*/  HADD2.F32 R28, -RZ, R0.H1_H1 ;  /* 0x30000000ff1c7230 */ /* 0x000fe40000004100 */
[----:B------:R-:W-:Y:S01]  /*bf20*/  FFMA.FTZ R63, R62, R65, R63 ;  /* 0x000000413e3f7223 */ /* 0x000fe2000001003f */
[----:B------:R-:W-:Y:S01]  /*bf30*/  FMUL.FTZ R55, R55, R26 ;  /* 0x0000001a37377220 */ /* 0x000fe20000410000 */
[----:B------:R-:W-:Y:S01]  /*bf40*/  FMUL.FTZ R66, R66, R29 ;  /* 0x0000001d42427220 */ /* 0x000fe20000410000 */
[----:B------:R-:W-:Y:S01]  /*bf50*/  FMUL.FTZ R31, R31, R30 ;  /* 0x0000001e1f1f7220 */ /* 0x000fe20000410000 */
[-C--:B------:R-:W-:Y:S01]  /*bf60*/  FMUL.FTZ R45, R45, R28.reuse ;  /* 0x0000001c2d2d7220 */ /* 0x080fe20000410000 */
[----:B------:R-:W-:Y:S01]  /*bf70*/  FMUL.FTZ R63, R63, R28 ;  /* 0x0000001c3f3f7220 */ /* 0x000fe20000410000 */
[----:B------:R-:W-:Y:S02]  /*bf80*/  F2FP.F16.F32.PACK_AB R55, RZ, R55 ;  /* 0x00000037ff37723e */ /* 0x000fe400000000ff */
        /* <DEDUP_REMOVED lines=10> */
[----:B------:R-:W-:Y:S02]  /*c030*/  PRMT R66, R66, 0x5410, R23 ;  /* 0x0000541042427816 */ /* 0x000fe40000000017 */
[----:B-----5:R-:W-:Y:S02]  /*c040*/  LOP3.LUT R22, R9, 0xf000f, RZ, 0xc0, !PT ;  /* 0x000f000f09167812 */ /* 0x020fe400078ec0ff */
[----:B------:R-:W-:Y:S02]  /*c050*/  LOP3.LUT R23, R10, 0xf000f, RZ, 0xc0, !PT ;  /* 0x000f000f0a177812 */ /* 0x000fe400078ec0ff */
[----:B------:R-:W-:Y:S02]  /*c060*/  F2FP.F16.F32.PACK_AB R61, RZ, R61 ;  /* 0x0000003dff3d723e */ /* 0x000fe400000000ff */
[----:B------:R-:W-:Y:S01]  /*c070*/  F2FP.F16.F32.PACK_AB R59, RZ, R59 ;  /* 0x0000003bff3b723e */ /* 0x000fe200000000ff */
[----:B------:R-:W-:Y:S01]  /*c080*/  HFMA2 R31, R55, 1, 1, R37 ;  /* 0x3c003c00371f7831 */ /* 0x000fe20000000025 */
[----:B------:R-:W-:-:S02]  /*c090*/  PRMT R6, R6, 0x5410, R63 ;  /* 0x0000541006067816 */ /* 0x000fc4000000003f */
[----:B------:R-:W-:Y:S02]  /*c0a0*/  LOP3.LUT R54, R10, 0xf000f0, RZ, 0xc0, !PT ;  /* 0x00f000f00a367812 */ /* 0x000fe400078ec0ff */
[----:B------:R-:W-:Y:S01]  /*c0b0*/  SHF.R.U32.HI R46, RZ, 0x8, R10 ;  /* 0x00000008ff2e7819 */ /* 0x000fe2000001160a */
[----:B------:R-:W-:Y:S01]  /*c0c0*/  HFMA2 R37, R7, 1, 1, R38 ;  /* 0x3c003c0007257831 */ /* 0x000fe20000000026 */
[----:B------:R-:W-:Y:S02]  /*c0d0*/  LOP3.LUT R10, R11, 0xf000f, RZ, 0xc0, !PT ;  /* 0x000f000f0b0a7812 */ /* 0x000fe400078ec0ff */
[----:B------:R-:W-:Y:S02]  /*c0e0*/  LOP3.LUT R22, R22, 0x64006400, RZ, 0xfc, !PT ;  /* 0x6400640016167812 */ /* 0x000fe400078efcff */
[----:B------:R-:W-:Y:S01]  /*c0f0*/  LOP3.LUT R23, R23, 0x64006400, RZ, 0xfc, !PT ;  /* 0x6400640017177812 */ /* 0x000fe200078efcff */
[----:B------:R-:W-:Y:S01]  /*c100*/  FMUL.FTZ R58, R58, R29 ;  /* 0x0000001d3a3a7220 */ /* 0x000fe20000410000 */
[----:B------:R-:W-:Y:S01]  /*c110*/  PRMT R61, R61, 0x5410, R59 ;  /* 0x000054103d3d7816 */ /* 0x000fe2000000003b */
[----:B------:R-:W-:Y:S01]  /*c120*/  FMUL.FTZ R57, R57, R30 ;  /* 0x0000001e39397220 */ /* 0x000fe20000410000 */
[----:B------:R-:W-:Y:S01]  /*c130*/  LOP3.LUT R38, R9, 0xf000f0, RZ, 0xc0, !PT ;  /* 0x00f000f009267812 */ /* 0x000fe200078ec0ff */
[--C-:B0-----:R-:W-:Y:S01]  /*c140*/  HADD2.F32 R59, -RZ, R5.reuse.H1_H1 ;  /* 0x30000005ff3b7230 */ /* 0x101fe20000004100 */
[----:B------:R-:W-:Y:S01]  /*c150*/  SHF.R.U32.HI R45, RZ, 0x8, R9 ;  /* 0x00000008ff2d7819 */ /* 0x000fe20000011609 */
[----:B------:R-:W-:-:S02]  /*c160*/  HADD2.F32 R9, -RZ, R5.H0_H0 ;  /* 0x20000005ff097230 */ /* 0x000fc40000004100 */
[----:B------:R-:W-:Y:S01]  /*c170*/  HADD2 R40, R6, R40 ;  /* 0x0000002806287230 */ /* 0x000fe20000000000 */
[----:B------:R-:W-:Y:S02]  /*c180*/  LOP3.LUT R56, R11, 0xf000f0, RZ, 0xc0, !PT ;  /* 0x00f000f00b387812 */ /* 0x000fe400078ec0ff */
[----:B------:R-:W-:Y:S01]  /*c190*/  SHF.R.U32.HI R47, RZ, 0x8, R11 ;  /* 0x00000008ff2f7819 */ /* 0x000fe2000001160b */
[----:B------:R-:W-:Y:S01]  /*c1a0*/  HADD2 R11, R23, -1032, -1032 ;  /* 0xe408e408170b7430 */ /* 0x000fe20000000000 */
[----:B------:R-:W-:Y:S01]  /*c1b0*/  LOP3.LUT R5, R10, 0x64006400, RZ, 0xfc, !PT ;  /* 0x640064000a057812 */ /* 0x000fe200078efcff */
[----:B------:R-:W-:Y:S01]  /*c1c0*/  HADD2 R10, R22, -1032, -1032 ;  /* 0xe408e408160a7430 */ /* 0x000fe20000000000 */
[----:B------:R-:W-:Y:S01]  /*c1d0*/  LOP3.LUT R6, R8, 0xf000f, RZ, 0xc0, !PT ;  /* 0x000f000f08067812 */ /* 0x000fe200078ec0ff */
[----:B------:R-:W0:Y:S01]  /*c1e0*/  LDS.64 R22, [UR5+0x90] ;  /* 0x00009005ff167984 */ /* 0x000e220008000a00 */
[----:B------:R-:W-:Y:S02]  /*c1f0*/  F2FP.F16.F32.PACK_AB R58, RZ, R58 ;  /* 0x0000003aff3a723e */ /* 0x000fe400000000ff */
[----:B------:R-:W-:-:S02]  /*c200*/  F2FP.F16.F32.PACK_AB R57, RZ, R57 ;  /* 0x00000039ff39723e */ /* 0x000fc400000000ff */
[----:B------:R-:W-:Y:S02]  /*c210*/  LOP3.LUT R6, R6, 0x64006400, RZ, 0xfc, !PT ;  /* 0x6400640006067812 */ /* 0x000fe400078efcff */
[----:B------:R-:W-:-:S03]  /*c220*/  PRMT R58, R58, 0x5410, R57 ;  /* 0x000054103a3a7816 */ /* 0x000fc60000000039 */
[----:B------:R-:W-:Y:S01]  /*c230*/  HADD2 R6, R6, -1032, -1032 ;  /* 0xe408e40806067430 */ /* 0x000fe20000000000 */
[----:B------:R-:W-:Y:S01]  /*c240*/  LOP3.LUT R7, R8, 0xf000f0, RZ, 0xc0, !PT ;  /* 0x00f000f008077812 */ /* 0x000fe200078ec0ff */
[----:B------:R-:W-:Y:S01]  /*c250*/  HADD2 R39, R58, R39 ;  /* 0x000000273a277230 */ /* 0x000fe20000000000 */
[----:B------:R-:W-:Y:S01]  /*c260*/  SHF.R.U32.HI R44, RZ, 0x8, R8 ;  /* 0x00000008ff2c7819 */ /* 0x000fe20000011608 */
[--C-:B------:R-:W-:Y:S02]  /*c270*/  HADD2.F32 R8, -RZ, R4.reuse.H0_H0 ;  /* 0x20000004ff087230 */ /* 0x100fe40000004100 */
[----:B------:R-:W-:Y:S02]  /*c280*/  HADD2 R53, R5, -1032, -1032 ;  /* 0xe408e40805357430 */ /* 0x000fe40000000000 */
[----:B------:R-:W-:Y:S02]  /*c290*/  HADD2.F32 R58, -RZ, R4.H1_H1 ;  /* 0x30000004ff3a7230 */ /* 0x000fe40000004100 */
[----:B------:R-:W-:-:S02]  /*c2a0*/  HADD2.F32 R4, -RZ, R6.H0_H0 ;  /* 0x20000006ff047230 */ /* 0x000fc40000004100 */
[----:B------:R-:W-:Y:S02]  /*c2b0*/  HADD2.F32 R50, -RZ, R6.H1_H1 ;  /* 0x30000006ff327230 */ /* 0x000fe40000004100 */
[--C-:B------:R-:W-:Y:S02]  /*c2c0*/  HADD2.F32 R5, -RZ, R10.reuse.H0_H0 ;  /* 0x2000000aff057230 */ /* 0x100fe40000004100 */
[----:B------:R-:W-:Y:S02]  /*c2d0*/  HADD2.F32 R51, -RZ, R10.H1_H1 ;  /* 0x3000000aff337230 */ /* 0x000fe40000004100 */
[--C-:B------:R-:W-:Y:S02]  /*c2e0*/  HADD2.F32 R6, -RZ, R11.reuse.H0_H0 ;  /* 0x2000000bff067230 */ /* 0x100fe40000004100 */
[----:B------:R-:W-:Y:S02]  /*c2f0*/  HADD2.F32 R52, -RZ, R11.H1_H1 ;  /* 0x3000000bff347230 */ /* 0x000fe40000004100 */
[----:B------:R-:W1:Y:S01]  /*c300*/  LDS.64 R10, [UR5+0x110] ;  /* 0x00011005ff0a7984 */ /* 0x000e620008000a00 */
[----:B------:R-:W-:Y:S01]  /*c310*/  HFMA2 R41, R61, 1, 1, R41 ;  /* 0x3c003c003d297831 */ /* 0x000fe20000000029 */
[----:B------:R-:W-:Y:S01]  /*c320*/  LOP3.LUT R43, R7, 0x64006400, RZ, 0xfc, !PT ;  /* 0x64006400072b7812 */ /* 0x000fe200078efcff */
[----:B------:R-:W-:-:S02]  /*c330*/  HADD2.F32 R7, -RZ, R53.H0_H0 ;  /* 0x20000035ff077230 */ /* 0x000fc40000004100 */
[----:B------:R-:W-:Y:S01]  /*c340*/  FFMA.FTZ R61, R4, R8, RZ ;  /* 0x00000008043d7223 */ /* 0x000fe200000100ff */
[----:B------:R-:W-:Y:S01]  /*c350*/  LOP3.LUT R55, R38, 0x64006400, RZ, 0xfc, !PT ;  /* 0x6400640026377812 */ /* 0x000fe200078efcff */
[----:B------:R-:W-:Y:S01]  /*c360*/  HADD2.F32 R53, -RZ, R53.H1_H1 ;  /* 0x30000035ff357230 */ /* 0x000fe20000004100 */
[----:B------:R-:W-:Y:S01]  /*c370*/  LOP3.LUT R57, R54, 0x64006400, RZ, 0xfc, !PT ;  /* 0x6400640036397812 */ /* 0x000fe200078efcff */
[----:B------:R-:W-:Y:S01]  /*c380*/  FFMA.FTZ R65, R8, R5, RZ ;  /* 0x0000000508417223 */ /* 0x000fe200000100ff */
[----:B------:R-:W-:Y:S01]  /*c390*/  FFMA.FTZ R63, R50, R58, R61 ;  /* 0x0000003a323f7223 */ /* 0x000fe2000001003d */
[-C--:B------:R-:W-:Y:S02]  /*c3a0*/  HFMA2 R43, R43, R18.reuse.H0_H0, -72, -72 ;  /* 0xd480d4802b2b7431 */ /* 0x080fe40000040012 */
[C---:B------:R-:W-:Y:S01]  /*c3b0*/  FFMA.FTZ R67, R8.reuse, R6, RZ ;  /* 0x0000000608437223 */ /* 0x040fe200000100ff */
[----:B------:R-:W-:Y:S01]  /*c3c0*/  FFMA.FTZ R38, R8, R7, RZ ;  /* 0x0000000708267223 */ /* 0x000fe200000100ff */
[----:B------:R-:W-:Y:S01]  /*c3d0*/  LOP3.LUT R61, R56, 0x64006400, RZ, 0xfc, !PT ;  /* 0x64006400383d7812 */ /* 0x000fe200078efcff */
[----:B------:R-:W-:Y:S01]  /*c3e0*/  FFMA.FTZ R8, R58, R51, R65 ;  /* 0x000000333a087223 */ /* 0x000fe20000010041 */
[----:B------:R-:W-:-:S02]  /*c3f0*/  HFMA2 R55, R55, R18.H0_H0, -72, -72 ;  /* 0xd480d48037377431 */ /* 0x000fc40000040012 */
        /* <DEDUP_REMOVED lines=9> */
[----:B------:R-:W-:Y:S02]  /*c490*/  HADD2.F32 R72, -RZ, R61.H0_H0 ;  /* 0x2000003dff487230 */ /* 0x000fe40000004100 */
[----:B0-----:R-:W-:Y:S02]  /*c4a0*/  HADD2.F32 R38, -RZ, R22.H0_H0 ;  /* 0x20000016ff267230 */ /* 0x001fe40000004100 */
[----:B------:R-:W-:Y:S02]  /*c4b0*/  HADD2 R36, R66, R36 ;  /* 0x0000002442247230 */ /* 0x000fe40000000000 */
[----:B------:R-:W-:Y:S02]  /*c4c0*/  HADD2.F32 R66, -RZ, R55.H1_H1 ;  /* 0x30000037ff427230 */ /* 0x000fe40000004100 */
        /* <DEDUP_REMOVED lines=12> */
[----:B------:R-:W-:Y:S01]  /*c590*/  FFMA.FTZ R38, R7, R38, RZ ;  /* 0x0000002607267223 */ /* 0x000fe200000100ff */
[C---:B------:R-:W-:Y:S01]  /*c5a0*/  FFMA.FTZ R57, R59.reuse, R66, R8 ;  /* 0x000000423b397223 */ /* 0x040fe20000010008 */
[C---:B------:R-:W-:Y:S01]  /*c5b0*/  FFMA.FTZ R54, R59.reuse, R64, R67 ;  /* 0x000000403b367223 */ /* 0x040fe20000010043 */
[----:B------:R-:W-:Y:S01]  /*c5c0*/  FFMA.FTZ R59, R59, R62, R65 ;  /* 0x0000003e3b3b7223 */ /* 0x000fe20000010041 */
        /* <DEDUP_REMOVED lines=25> */
[-C--:B------:R-:W-:Y:S02]  /*c760*/  FFMA.FTZ R51, R68, R55.reuse, R51 ;  /* 0x0000003744337223 */ /* 0x080fe40000010033 */
[----:B------:R-:W-:Y:S01]  /*c770*/  FFMA.FTZ R53, R72, R55, R53 ;  /* 0x0000003748357223 */ /* 0x000fe20000010035 */
[----:B------:R-:W-:Y:S01]  /*c780*/  FFMA.FTZ R5, R52, R10, R5 ;  /* 0x0000000a34057223 */ /* 0x000fe20000010005 */
[-C--:B------:R-:W-:Y:S01]  /*c790*/  FFMA.FTZ R10, R60, R61.reuse, R11 ;  /* 0x0000003d3c0a7223 */ /* 0x080fe2000001000b */
[-C--:B------:R-:W-:Y:S01]  /*c7a0*/  FFMA.FTZ R11, R66, R61.reuse, R51 ;  /* 0x0000003d420b7223 */ /* 0x080fe20000010033 */
[----:B------:R-:W-:Y:S01]  /*c7b0*/  FFMA.FTZ R51, R62, R61, R53 ;  /* 0x0000003d3e337223 */ /* 0x000fe20000010035 */
[----:B------:R-:W-:Y:S02]  /*c7c0*/  LOP3.LUT R6, R44, 0xf000f, RZ, 0xc0, !PT ;  /* 0x000f000f2c067812 */ /* 0x000fe400078ec0ff */
[----:B------:R-:W-:-:S02]  /*c7d0*/  LOP3.LUT R7, R45, 0xf000f, RZ, 0xc0, !PT ;  /* 0x000f000f2d077812 */ /* 0x000fc400078ec0ff */
[----:B------:R-:W-:Y:S01]  /*c7e0*/  LOP3.LUT R52, R46, 0xf000f, RZ, 0xc0, !PT ;  /* 0x000f000f2e347812 */ /* 0x000fe200078ec0ff */
[----:B------:R-:W-:Y:S01]  /*c7f0*/  FFMA.FTZ R5, R70, R55, R5 ;  /* 0x0000003746057223 */ /* 0x000fe20000010005 */
[----:B------:R-:W-:Y:S02]  /*c800*/  LOP3.LUT R53, R47, 0xf000f, RZ, 0xc0, !PT ;  /* 0x000f000f2f357812 */ /* 0x000fe400078ec0ff */
[----:B------:R-:W-:Y:S02]  /*c810*/  LOP3.LUT R6, R6, 0x64006400, RZ, 0xfc, !PT ;  /* 0x6400640006067812 */ /* 0x000fe400078efcff */
[----:B------:R-:W-:Y:S02]  /*c820*/  LOP3.LUT R7, R7, 0x64006400, RZ, 0xfc, !PT ;  /* 0x6400640007077812 */ /* 0x000fe400078efcff */
[----:B------:R-:W-:Y:S02]  /*c830*/  LOP3.LUT R52, R52, 0x64006400, RZ, 0xfc, !PT ;  /* 0x6400640034347812 */ /* 0x000fe400078efcff */
[----:B------:R-:W-:Y:S01]  /*c840*/  LOP3.LUT R53, R53, 0x64006400, RZ, 0xfc, !PT ;  /* 0x6400640035357812 */ /* 0x000fe200078efcff */
[----:B------:R-:W-:Y:S01]  /*c850*/  FFMA.FTZ R50, R64, R61, R5 ;  /* 0x0000003d40327223 */ /* 0x000fe20000010005 */
[----:B------:R-:W-:Y:S01]  /*c860*/  HADD2 R6, R6, -1032, -1032 ;  /* 0xe408e40806067430 */ /* 0x000fe20000000000 */
[----:B------:R-:W1:Y:S01]  /*c870*/  LDS.64 R4, [UR5+0x98] ;  /* 0x00009805ff047984 */ /* 0x000e620008000a00 */
[----:B------:R-:W-:-:S02]  /*c880*/  HADD2 R7, R7, -1032, -1032 ;  /* 0xe408e40807077430 */ /* 0x000fc40000000000 */
[----:B------:R-:W-:Y:S02]  /*c890*/  HADD2 R62, R52, -1032, -1032 ;  /* 0xe408e408343e7430 */ /* 0x000fe40000000000 */
[----:B------:R-:W-:Y:S02]  /*c8a0*/  HADD2 R64, R53, -1032, -1032 ;  /* 0xe408e40835407430 */ /* 0x000fe40000000000 */
[--C-:B0-----:R-:W-:Y:S02]  /*c8b0*/  HADD2.F32 R66, -RZ, R8.reuse.H0_H0 ;  /* 0x20000008ff427230 */ /* 0x101fe40000004100 */
[----:B------:R-:W-:Y:S02]  /*c8c0*/  HADD2.F32 R60, -RZ, R8.H1_H1 ;  /* 0x30000008ff3c7230 */ /* 0x000fe40000004100 */
[----:B------:R-:W-:Y:S02]  /*c8d0*/  HADD2.F32 R61, -RZ, R9.H0_H0 ;  /* 0x20000009ff3d7230 */ /* 0x000fe40000004100 */
[----:B------:R-:W-:-:S02]  /*c8e0*/  HADD2.F32 R53, -RZ, R6.H0_H0 ;  /* 0x20000006ff357230 */ /* 0x000fc40000004100 */
[----:B------:R-:W-:Y:S02]  /*c8f0*/  HADD2.F32 R52, -RZ, R7.H0_H0 ;  /* 0x20000007ff347230 */ /* 0x000fe40000004100 */
[----:B------:R-:W-:Y:S02]  /*c900*/  HADD2.F32 R55, -RZ, R62.H0_H0 ;  /* 0x2000003eff377230 */ /* 0x000fe40000004100 */
[----:B------:R-:W-:Y:S02]  /*c910*/  HADD2.F32 R58, -RZ, R9.H1_H1 ;  /* 0x30000009ff3a7230 */ /* 0x000fe40000004100 */
        /* <DEDUP_REMOVED lines=8> */
[----:B------:R-:W-:-:S02]  /*c9a0*/  LOP3.LUT R59, R6, 0x64006400, RZ, 0xfc, !PT ;  /* 0x64006400063b7812 */ /* 0x000fc400078efcff */
[----:B------:R-:W0:Y:S01]  /*c9b0*/  LDS.64 R6, [UR5+0x118] ;  /* 0x00011805ff067984 */ /* 0x000e220008000a00 */
[----:B------:R-:W-:Y:S02]  /*c9c0*/  LOP3.LUT R44, R44, 0xf000f0, RZ, 0xc0, !PT ;  /* 0x00f000f02c2c7812 */ /* 0x000fe400078ec0ff */
[----:B------:R-:W-:Y:S02]  /*c9d0*/  LOP3.LUT R46, R46, 0xf000f0, RZ, 0xc0, !PT ;  /* 0x00f000f02e2e7812 */ /* 0x000fe400078ec0ff */
[----:B------:R-:W-:Y:S02]  /*c9e0*/  LOP3.LUT R47, R47, 0xf000f0, RZ, 0xc0, !PT ;  /* 0x00f000f02f2f7812 */ /* 0x000fe400078ec0ff */
        /* <DEDUP_REMOVED lines=8> */
[----:B------:R-:W-:Y:S02]  /*ca70*/  HFMA2 R65, R65, R18.H0_H0, -72, -72 ;  /* 0xd480d48041417431 */ /* 0x000fe40000040012 */
        /* <DEDUP_REMOVED lines=9> */
[C---:B------:R-:W-:Y:S01]  /*cb10*/  FFMA.FTZ R69, R61.reuse, R56, R64 ;  /* 0x000000383d457223 */ /* 0x040fe20000010040 */
[----:B------:R-:W-:Y:S01]  /*cb20*/  FFMA.FTZ R60, R62, R61, R67 ;  /* 0x0000003d3e3c7223 */ /* 0x000fe20000010043 */
[C---:B------:R-:W-:Y:S01]  /*cb30*/  FFMA.FTZ R64, R61.reuse, R46, R71 ;  /* 0x0000002e3d407223 */ /* 0x040fe20000010047 */
[----:B------:R-:W-:Y:S01]  /*cb40*/  FFMA.FTZ R66, R61, R44, R73 ;  /* 0x0000002c3d427223 */ /* 0x000fe20000010049 */
[----:B------:R-:W-:Y:S02]  /*cb50*/  HADD2.F32 R47, -RZ, R47.H1_H1 ;  /* 0x3000002fff2f7230 */ /* 0x000fe40000004100 */
[----:B------:R-:W-:Y:S01]  /*cb60*/  FFMA.FTZ R23, R52, R68, R23 ;  /* 0x0000004434177223 */ /* 0x000fe20000010017 */
[----:B------:R-:W-:Y:S02]  /*cb70*/  HADD2.F32 R61, -RZ, R59.H1_H1 ;  /* 0x3000003bff3d7230 */ /* 0x000fe40000004100 */
[----:B------:R-:W-:Y:S02]  /*cb80*/  HADD2.F32 R4, -RZ, R4.H1_H1 ;  /* 0x30000004ff047230 */ /* 0x000fe40000004100 */
[----:B------:R-:W-:-:S02]  /*cb90*/  HADD2.F32 R63, -RZ, R63.H1_H1 ;  /* 0x3000003fff3f7230 */ /* 0x000fc40000004100 */
[----:B------:R-:W-:Y:S02]  /*cba0*/  HADD2.F32 R59, -RZ, R65.H1_H1 ;  /* 0x30000041ff3b7230 */ /* 0x000fe40000004100 */
[-C--:B------:R-:W-:Y:S01]  /*cbb0*/  FFMA.FTZ R22, R53, R68.reuse, R22 ;  /* 0x0000004435167223 */ /* 0x080fe20000010016 */
[-C--:B------:R-:W-:Y:S01]  /*cbc0*/  FFMA.FTZ R38, R55, R68.reuse, R38 ;  /* 0x0000004437267223 */ /* 0x080fe20000010026 */
[--C-:B------:R-:W-:Y:S02]  /*cbd0*/  HADD2.F32 R71, -RZ, R5.reuse.H0_H0 ;  /* 0x20000005ff477230 */ /* 0x100fe40000004100 */
[----:B------:R-:W-:Y:S01]  /*cbe0*/  FFMA.FTZ R68, R8, R68, R43 ;  /* 0x0000004408447223 */ /* 0x000fe2000001002b */
[----:B------:R-:W-:Y:S01]  /*cbf0*/  FFMA.FTZ R67, R47, R58, R60 ;  /* 0x0000003a2f437223 */ /* 0x000fe2000001003c */
[----:B------:R-:W-:Y:S01]  /*cc00*/  FFMA.FTZ R23, R54, R4, R23 ;  /* 0x0000000436177223 */ /* 0x000fe20000010017 */
[C---:B------:R-:W-:Y:S01]  /*cc10*/  FFMA.FTZ R69, R58.reuse, R61, R69 ;  /* 0x0000003d3a457223 */ /* 0x040fe20000010045 */
[C---:B------:R-:W-:Y:S01]  /*cc20*/  FFMA.FTZ R60, R58.reuse, R63, R64 ;  /* 0x0000003f3a3c7223 */ /* 0x040fe20000010040 */
[----:B------:R-:W-:Y:S01]  /*cc30*/  FFMA.FTZ R65, R58, R59, R66 ;  /* 0x0000003b3a417223 */ /* 0x000fe20000010042 */
[----:B------:R-:W-:-:S02]  /*cc40*/  HADD2.F32 R58, -RZ, R5.H1_H1 ;  /* 0x30000005ff3a7230 */ /* 0x000fc40000004100 */
[-C--:B------:R-:W-:Y:S01]  /*cc50*/  FFMA.FTZ R5, R9, R4.reuse, R22 ;  /* 0x0000000409057223 */ /* 0x080fe20000010016 */
[-C--:B------:R-:W-:Y:S01]  /*cc60*/  FFMA.FTZ R43, R57, R4.reuse, R38 ;  /* 0x00000004392b7223 */ /* 0x080fe20000010026 */
[----:B------:R-:W-:Y:S01]  /*cc70*/  FFMA.FTZ R73, R45, R4, R68 ;  /* 0x000000042d497223 */ /* 0x000fe20000010044 */
[-C--:B------:R-:W-:Y:S01]  /*cc80*/  FFMA.FTZ R22, R56, R71.reuse, R23 ;  /* 0x0000004738167223 */ /* 0x080fe20000010017 */
[--C-:B0-----:R-:W-:Y:S02]  /*cc90*/  HADD2.F32 R23, -RZ, R6.reuse.H0_H0 ;  /* 0x20000006ff177230 */ /* 0x101fe40000004100 */
[-C--:B------:R-:W-:Y:S01]  /*cca0*/  FFMA.FTZ R4, R62, R71.reuse, R5 ;  /* 0x000000473e047223 */ /* 0x080fe20000010005 */
[-C--:B------:R-:W-:Y:S01]  /*ccb0*/  FFMA.FTZ R38, R46, R71.reuse, R43 ;  /* 0x000000472e267223 */ /* 0x080fe2000001002b */
[----:B------:R-:W-:Y:S01]  /*ccc0*/  FFMA.FTZ R64, R44, R71, R73 ;  /* 0x000000472c407223 */ /* 0x000fe20000010049 */
[----:B------:R-:W-:Y:S01]  /*ccd0*/  FFMA.FTZ R71, R61, R58, R22 ;  /* 0x0000003a3d477223 */ /* 0x000fe20000010016 */
[----:B------:R-:W-:-:S02]  /*cce0*/  HADD2.F32 R22, -RZ, R6.H1_H1 ;  /* 0x30000006ff167230 */ /* 0x000fc40000004100 */
[-C--:B------:R-:W-:Y:S01]  /*ccf0*/  FFMA.FTZ R10, R53, R23.reuse, R10 ;  /* 0x00000017350a7223 */ /* 0x080fe2000001000a */
[-C--:B------:R-:W-:Y:S01]  /*cd00*/  FFMA.FTZ R11, R52, R23.reuse, R11 ;  /* 0x00000017340b7223 */ /* 0x080fe2000001000b */
[--C-:B------:R-:W-:Y:S02]  /*cd10*/  HADD2.F32 R73, -RZ, R7.reuse.H0_H0 ;  /* 0x20000007ff497230 */ /* 0x100fe40000004100 */
[----:B------:R-:W-:Y:S02]  /*cd20*/  HADD2.F32 R6, -RZ, R7.H1_H1 ;  /* 0x30000007ff067230 */ /* 0x000fe40000004100 */
[-C--:B------:R-:W-:Y:S01]  /*cd30*/  FFMA.FTZ R9, R9, R22.reuse, R10 ;  /* 0x0000001609097223 */ /* 0x080fe2000001000a */
[----:B------:R-:W-:Y:S01]  /*cd40*/  FFMA.FTZ R7, R54, R22, R11 ;  /* 0x0000001636077223 */ /* 0x000fe2000001000b */
[-C--:B------:R-:W-:Y:S01]  /*cd50*/  FFMA.FTZ R50, R55, R23.reuse, R50 ;  /* 0x0000001737327223 */ /* 0x080fe20000010032 */
[----:B------:R-:W-:Y:S01]  /*cd60*/  FFMA.FTZ R8, R8, R23, R51 ;  /* 0x0000001708087223 */ /* 0x000fe20000010033 */
[----:B------:R-:W-:-:S04]  /*cd70*/  IMAD.WIDE R10, R2, 0x4, R20 ;  /* 0x00000004020a7825 */ /* 0x000fc800078e0214 */
[-C--:B------:R-:W-:Y:S01]  /*cd80*/  FFMA.FTZ R57, R57, R22.reuse, R50 ;  /* 0x0000001639397223 */ /* 0x080fe20000010032 */
[----:B------:R-:W-:Y:S02]  /*cd90*/  FFMA.FTZ R45, R45, R22, R8 ;  /* 0x000000162d2d7223 */ /* 0x000fe40000010008 */
[----:B------:R-:W4:Y:S01]  /*cda0*/  LDG.E.128.CONSTANT R20, desc[UR8][R10.64] ;  /* 0x000000080a147981 */ /* 0x000f22000c1e9d00 */
[-C--:B------:R-:W-:Y:S01]  /*cdb0*/  FFMA.FTZ R5, R47, R58.reuse, R4 ;  /* 0x0000003a2f057223 */ /* 0x080fe20000010004 */
[----:B------:R-:W-:Y:S01]  /*cdc0*/  FFMA.FTZ R4, R63, R58, R38 ;  /* 0x0000003a3f047223 */ /* 0x000fe20000010026 */
[-C--:B------:R-:W-:Y:S01]  /*cdd0*/  FFMA.FTZ R62, R62, R73.reuse, R9 ;  /* 0x000000493e3e7223 */ /* 0x080fe20000010009 */
[-C--:B------:R-:W-:Y:S01]  /*cde0*/  FFMA.FTZ R56, R56, R73.reuse, R7 ;  /* 0x0000004938387223 */ /* 0x080fe20000010007 */
[-C--:B------:R-:W-:Y:S01]  /*cdf0*/  FFMA.FTZ R46, R46, R73.reuse, R57 ;  /* 0x000000492e2e7223 */ /* 0x080fe20000010039 */
[----:B------:R-:W-:Y:S01]  /*ce00*/  FFMA.FTZ R44, R44, R73, R45 ;  /* 0x000000492c2c7223 */ /* 0x000fe2000001002d */
[----:B------:R-:W-:Y:S01]  /*ce10*/  FMUL.FTZ R5, R5, R26 ;  /* 0x0000001a05057220 */ /* 0x000fe20000410000 */
[----:B------:R-:W-:Y:S01]  /*ce20*/  FFMA.FTZ R43, R59, R58, R64 ;  /* 0x0000003a3b2b7223 */ /* 0x000fe20000010040 */
[-C--:B------:R-:W-:Y:S01]  /*ce30*/  FFMA.FTZ R61, R61, R6.reuse, R56 ;  /* 0x000000063d3d7223 */ /* 0x080fe20000010038 */
[-C--:B------:R-:W-:Y:S01]  /*ce40*/  FFMA.FTZ R46, R63, R6.reuse, R46 ;  /* 0x000000063f2e7223 */ /* 0x080fe2000001002e */
[-C--:B------:R-:W-:Y:S01]  /*ce50*/  FFMA.FTZ R59, R59, R6.reuse, R44 ;  /* 0x000000063b3b7223 */ /* 0x080fe2000001002c */
[----:B------:R-:W-:Y:S01]  /*ce60*/  FFMA.FTZ R47, R47, R6, R62 ;  /* 0x000000062f2f7223 */ /* 0x000fe2000001003e */
[----:B------:R-:W-:Y:S01]  /*ce70*/  FMUL.FTZ R7, R4, R29 ;  /* 0x0000001d04077220 */ /* 0x000fe20000410000 */
[----:B------:R-:W-:-:S02]  /*ce80*/  F2FP.F16.F32.PACK_AB R6, RZ, R5 ;  /* 0x00000005ff06723e */ /* 0x000fc400000000ff */
[----:B------:R-:W0:Y:S01]  /*ce90*/  LDS.64 R4, [UR5+0x20] ;  /* 0x00002005ff047984 */ /* 0x000e220008000a00 */
[----:B------:R-:W-:Y:S01]  /*cea0*/  FMUL.FTZ R71, R71, R28 ;  /* 0x0000001c47477220 */ /* 0x000fe20000410000 */
[-C--:B------:R-:W-:Y:S01]  /*ceb0*/  FMUL.FTZ R43, R43, R30.reuse ;  /* 0x0000001e2b2b7220 */ /* 0x080fe20000410000 */
[----:B------:R-:W-:Y:S01]  /*cec0*/  FMUL.FTZ R46, R46, R29 ;  /* 0x0000001d2e2e7220 */ /* 0x000fe20000410000 */
[----:B------:R-:W-:Y:S01]  /*ced0*/  FMUL.FTZ R59, R59, R30 ;  /* 0x0000001e3b3b7220 */ /* 0x000fe20000410000 */
[----:B------:R-:W-:Y:S02]  /*cee0*/  F2FP.F16.F32.PACK_AB R7, RZ, R7 ;  /* 0x00000007ff07723e */ /* 0x000fe400000000ff */
[----:B------:R-:W-:Y:S02]  /*cef0*/  F2FP.F16.F32.PACK_AB R71, RZ, R71 ;  /* 0x00000047ff47723e */ /* 0x000fe400000000ff */
[----:B------:R-:W-:Y:S01]  /*cf00*/  F2FP.F16.F32.PACK_AB R43, RZ, R43 ;  /* 0x0000002bff2b723e */ /* 0x000fe200000000ff */
[----:B------:R-:W-:Y:S01]  /*cf10*/  FMUL.FTZ R47, R47, R26 ;  /* 0x0000001a2f2f7220 */ /* 0x000fe20000410000 */
[----:B------:R-:W-:Y:S01]  /*cf20*/  F2FP.F16.F32.PACK_AB R46, RZ, R46 ;  /* 0x0000002eff2e723e */ /* 0x000fe200000000ff */
[----:B------:R-:W-:Y:S01]  /*cf30*/  FMUL.FTZ R61, R61, R28 ;  /* 0x0000001c3d3d7220 */ /* 0x000fe20000410000 */
[----:B------:R-:W-:-:S02]  /*cf40*/  F2FP.F16.F32.PACK_AB R59, RZ, R59 ;  /* 0x0000003bff3b723e */ /* 0x000fc400000000ff */
[----:B------:R-:W-:Y:S02]  /*cf50*/  PRMT R6, R6, 0x5410, R71 ;  /* 0x0000541006067816 */ /* 0x000fe40000000047 */
[----:B------:R-:W-:Y:S02]  /*cf60*/  PRMT R7, R7, 0x5410, R43 ;  /* 0x0000541007077816 */ /* 0x000fe4000000002b */
[----:B------:R-:W-:Y:S01]  /*cf70*/  PRMT R46, R46, 0x5410, R59 ;  /* 0x000054102e2e7816 */ /* 0x000fe2000000003b */
[----:B------:R-:W-:Y:S01]  /*cf80*/  HFMA2 R40, R6, 1, 1, R40 ;  /* 0x3c003c0006287831 */ /* 0x000fe20000000028 */
[----:B------:R-:W-:Y:S01]  /*cf90*/  F2FP.F16.F32.PACK_AB R47, RZ, R47 ;  /* 0x0000002fff2f723e */ /* 0x000fe200000000ff */
[----:B------:R-:W-:Y:S01]  /*cfa0*/  HADD2 R37, R7, R37 ;  /* 0x0000002507257230 */ /* 0x000fe20000000000 */
[----:B------:R-:W-:Y:S01]  /*cfb0*/  F2FP.F16.F32.PACK_AB R61, RZ, R61 ;  /* 0x0000003dff3d723e */ /* 0x000fe200000000ff */
[----:B------:R-:W-:Y:S01]  /*cfc0*/  HADD2 R36, R46, R36 ;  /* 0x000000242e247230 */ /* 0x000fe20000000000 */
[----:B--2---:R-:W-:-:S02]  /*cfd0*/  LOP3.LUT R6, R12, 0xf000f, RZ, 0xc0, !PT ;  /* 0x000f000f0c067812 */ /* 0x004fc400078ec0ff */
[----:B------:R-:W-:Y:S02]  /*cfe0*/  LOP3.LUT R7, R12, 0xf000f0, RZ, 0xc0, !PT ;  /* 0x00f000f00c077812 */ /* 0x000fe400078ec0ff */
[----:B------:R-:W-:Y:S02]  /*cff0*/  SHF.R.U32.HI R38, RZ, 0x8, R12 ;  /* 0x00000008ff267819 */ /* 0x000fe4000001160c */
[C---:B------:R-:W-:Y:S02]  /*d000*/  LOP3.LUT R12, R13.reuse, 0xf000f, RZ, 0xc0, !PT ;  /* 0x000f000f0d0c7812 */ /* 0x040fe400078ec0ff */
[----:B------:R-:W-:Y:S02]  /*d010*/  LOP3.LUT R44, R13, 0xf000f0, RZ, 0xc0, !PT ;  /* 0x00f000f00d2c7812 */ /* 0x000fe400078ec0ff */
[----:B------:R-:W-:Y:S02]  /*d020*/  SHF.R.U32.HI R45, RZ, 0x8, R13 ;  /* 0x00000008ff2d7819 */ /* 0x000fe4000001160d */
[----:B------:R-:W-:-:S02]  /*d030*/  PRMT R47, R47, 0x5410, R61 ;  /* 0x000054102f2f7816 */ /* 0x000fc4000000003d */
[C---:B------:R-:W-:Y:S02]  /*d040*/  LOP3.LUT R13, R14.reuse, 0xf000f, RZ, 0xc0, !PT ;  /* 0x000f000f0e0d7812 */ /* 0x040fe400078ec0ff */
[----:B------:R-:W-:Y:S02]  /*d050*/  LOP3.LUT R54, R14, 0xf000f0, RZ, 0xc0, !PT ;  /* 0x00f000f00e367812 */ /* 0x000fe400078ec0ff */
[----:B------:R-:W-:Y:S02]  /*d060*/  SHF.R.U32.HI R46, RZ, 0x8, R14 ;  /* 0x00000008ff2e7819 */ /* 0x000fe4000001160e */
[C---:B------:R-:W-:Y:S01]  /*d070*/  LOP3.LUT R14, R15.reuse, 0xf000f, RZ, 0xc0, !PT ;  /* 0x000f000f0f0e7812 */ /* 0x040fe200078ec0ff */
[----:B------:R-:W-:Y:S02]  /*d080*/  HFMA2 R31, R47, 1, 1, R31 ;  /* 0x3c003c002f1f7831 */ /* 0x000fe4000000001f */
[--C-:B0-----:R-:W-:Y:S01]  /*d090*/  HADD2.F32 R9, -RZ, R5.reuse.H0_H0 ;  /* 0x20000005ff097230 */ /* 0x101fe20000004100 */
[----:B------:R-:W-:Y:S01]  /*d0a0*/  LOP3.LUT R56, R15, 0xf000f0, RZ, 0xc0, !PT ;  /* 0x00f000f00f387812 */ /* 0x000fe200078ec0ff */
[----:B------:R-:W-:Y:S01]  /*d0b0*/  HADD2.F32 R59, -RZ, R5.H1_H1 ;  /* 0x30000005ff3b7230 */ /* 0x000fe20000004100 */
[----:B------:R-:W-:-:S02]  /*d0c0*/  SHF.R.U32.HI R47, RZ, 0x8, R15 ;  /* 0x00000008ff2f7819 */ /* 0x000fc4000001160f */
[----:B------:R-:W-:Y:S02]  /*d0d0*/  LOP3.LUT R5, R14, 0x64006400, RZ, 0xfc, !PT ;  /* 0x640064000e057812 */ /* 0x000fe400078efcff */
[----:B------:R-:W0:Y:S01]  /*d0e0*/  LDS.64 R14, [UR5+0xa0] ;  /* 0x0000a005ff0e7984 */ /* 0x000e220008000a00 */
[----:B------:R-:W-:Y:S02]  /*d0f0*/  LOP3.LUT R6, R6, 0x64006400, RZ, 0xfc, !PT ;  /* 0x6400640006067812 */ /* 0x000fe400078efcff */
[----:B------:R-:W-:Y:S02]  /*d100*/  LOP3.LUT R12, R12, 0x64006400, RZ, 0xfc, !PT ;  /* 0x640064000c0c7812 */ /* 0x000fe400078efcff */
[----:B------:R-:W-:Y:S01]  /*d110*/  LOP3.LUT R13, R13, 0x64006400, RZ, 0xfc, !PT ;  /* 0x640064000d0d7812 */ /* 0x000fe200078efcff */
[----:B------:R-:W-:Y:S02]  /*d120*/  HADD2 R6, R6, -1032, -1032 ;  /* 0xe408e40806067430 */ /* 0x000fe40000000000 */
[----:B------:R-:W-:-:S02]  /*d130*/  HADD2 R12, R12, -1032, -1032 ;  /* 0xe408e4080c0c7430 */ /* 0x000fc40000000000 */
[----:B------:R-:W-:Y:S02]  /*d140*/  HADD2 R13, R13, -1032, -1032 ;  /* 0xe408e4080d0d7430 */ /* 0x000fe40000000000 */
[--C-:B------:R-:W-:Y:S02]  /*d150*/  HADD2.F32 R8, -RZ, R4.reuse.H0_H0 ;  /* 0x20000004ff087230 */ /* 0x100fe40000004100 */
[----:B------:R-:W-:Y:S02]  /*d160*/  HADD2 R53, R5, -1032, -1032 ;  /* 0xe408e40805357430 */ /* 0x000fe40000000000 */
[----:B------:R-:W-:Y:S02]  /*d170*/  HADD2.F32 R58, -RZ, R4.H1_H1 ;  /* 0x30000004ff3a7230 */ /* 0x000fe40000004100 */
[--C-:B------:R-:W-:Y:S02]  /*d180*/  HADD2.F32 R4, -RZ, R6.reuse.H0_H0 ;  /* 0x20000006ff047230 */ /* 0x100fe40000004100 */
[----:B------:R-:W-:-:S02]  /*d190*/  HADD2.F32 R50, -RZ, R6.H1_H1 ;  /* 0x30000006ff327230 */ /* 0x000fc40000004100 */
[--C-:B------:R-:W-:Y:S02]  /*d1a0*/  HADD2.F32 R5, -RZ, R12.reuse.H0_H0 ;  /* 0x2000000cff057230 */ /* 0x100fe40000004100 */
[----:B------:R-:W-:Y:S02]  /*d1b0*/  HADD2.F32 R51, -RZ, R12.H1_H1 ;  /* 0x3000000cff337230 */ /* 0x000fe40000004100 */
[--C-:B------:R-:W-:Y:S02]  /*d1c0*/  HADD2.F32 R6, -RZ, R13.reuse.H0_H0 ;  /* 0x2000000dff067230 */ /* 0x100fe40000004100 */
[----:B------:R-:W-:Y:S02]  /*d1d0*/  HADD2.F32 R52, -RZ, R13.H1_H1 ;  /* 0x3000000dff347230 */ /* 0x000fe40000004100 */
[----:B------:R-:W1:Y:S01]  /*d1e0*/  LDS.64 R12, [UR5+0x120] ;  /* 0x00012005ff0c7984 */ /* 0x000e620008000a00 */
[----:B------:R-:W-:Y:S01]  /*d1f0*/  FMUL.FTZ R67, R67, R26 ;  /* 0x0000001a43437220 */ /* 0x000fe20000410000 */
[----:B------:R-:W-:Y:S01]  /*d200*/  FMUL.FTZ R69, R69, R28 ;  /* 0x0000001c45457220 */ /* 0x000fe20000410000 */
[----:B------:R-:W-:Y:S01]  /*d210*/  FFMA.FTZ R61, R4, R8, RZ ;  /* 0x00000008043d7223 */ /* 0x000fe200000100ff */
[----:B------:R-:W-:Y:S01]  /*d220*/  FMUL.FTZ R60, R60, R29 ;  /* 0x0000001d3c3c7220 */ /* 0x000fe20000410000 */
[----:B------:R-:W-:Y:S01]  /*d230*/  FMUL.FTZ R65, R65, R30 ;  /* 0x0000001e41417220 */ /* 0x000fe20000410000 */
[----:B------:R-:W-:-:S02]  /*d240*/  F2FP.F16.F32.PACK_AB R67, RZ, R67 ;  /* 0x00000043ff43723e */ /* 0x000fc400000000ff */
[----:B------:R-:W-:Y:S01]  /*d250*/  F2FP.F16.F32.PACK_AB R69, RZ, R69 ;  /* 0x00000045ff45723e */ /* 0x000fe200000000ff */
[----:B------:R-:W-:Y:S01]  /*d260*/  FFMA.FTZ R63, R50, R58, R61 ;  /* 0x0000003a323f7223 */ /* 0x000fe2000001003d */
[----:B------:R-:W-:Y:S02]  /*d270*/  LOP3.LUT R43, R7, 0x64006400, RZ, 0xfc, !PT ;  /* 0x64006400072b7812 */ /* 0x000fe400078efcff */
[----:B------:R-:W-:Y:S02]  /*d280*/  LOP3.LUT R55, R44, 0x64006400, RZ, 0xfc, !PT ;  /* 0x640064002c377812 */ /* 0x000fe400078efcff */
[----:B------:R-:W-:Y:S02]  /*d290*/  LOP3.LUT R57, R54, 0x64006400, RZ, 0xfc, !PT ;  /* 0x6400640036397812 */ /* 0x000fe400078efcff */
[----:B------:R-:W-:Y:S02]  /*d2a0*/  PRMT R67, R67, 0x5410, R69 ;  /* 0x0000541043437816 */ /* 0x000fe40000000045 */
[----:B------:R-:W-:Y:S01]  /*d2b0*/  LOP3.LUT R61, R56, 0x64006400, RZ, 0xfc, !PT ;  /* 0x64006400383d7812 */ /* 0x000fe200078efcff */
[----:B------:R-:W-:Y:S01]  /*d2c0*/  HADD2.F32 R7, -RZ, R53.H0_H0 ;  /* 0x20000035ff077230 */ /* 0x000fe20000004100 */
[----:B------:R-:W-:-:S02]  /*d2d0*/  F2FP.F16.F32.PACK_AB R60, RZ, R60 ;  /* 0x0000003cff3c723e */ /* 0x000fc400000000ff */
[----:B------:R-:W-:Y:S01]  /*d2e0*/  F2FP.F16.F32.PACK_AB R65, RZ, R65 ;  /* 0x00000041ff41723e */ /* 0x000fe200000000ff */
[-C--:B------:R-:W-:Y:S02]  /*d2f0*/  HFMA2 R43, R43, R18.reuse.H0_H0, -72, -72 ;  /* 0xd480d4802b2b7431 */ /* 0x080fe40000040012 */
[----:B------:R-:W-:Y:S02]  /*d300*/  HFMA2 R41, R67, 1, 1, R41 ;  /* 0x3c003c0043297831 */ /* 0x000fe40000000029 */
[-C--:B------:R-:W-:Y:S01]  /*d310*/  HFMA2 R55, R55, R18.reuse.H0_H0, -72, -72 ;  /* 0xd480d48037377431 */ /* 0x080fe20000040012 */
[----:B------:R-:W-:Y:S01]  /*d320*/  PRMT R60, R60, 0x5410, R65 ;  /* 0x000054103c3c7816 */ /* 0x000fe20000000041 */
[-C--:B------:R-:W-:Y:S02]  /*d330*/  HFMA2 R57, R57, R18.reuse.H0_H0, -72, -72 ;  /* 0xd480d48039397431 */ /* 0x080fe40000040012 */
[----:B------:R-:W-:Y:S02]  /*d340*/  HADD2.F32 R53, -RZ, R53.H1_H1 ;  /* 0x30000035ff357230 */ /* 0x000fe40000004100 */
[----:B------:R-:W-:-:S02]  /*d350*/  HFMA2 R61, R61, R18.H0_H0, -72, -72 ;  /* 0xd480d4803d3d7431 */ /* 0x000fc40000040012 */
[C---:B------:R-:W-:Y:S01]  /*d360*/  FFMA.FTZ R65, R8.reuse, R5, RZ ;  /* 0x0000000508417223 */ /* 0x040fe200000100ff */
[C---:B------:R-:W-:Y:S01]  /*d370*/  FFMA.FTZ R67, R8.reuse, R6, RZ ;  /* 0x0000000608437223 */ /* 0x040fe200000100ff */
[----:B------:R-:W-:Y:S01]  /*d380*/  FFMA.FTZ R44, R8, R7, RZ ;  /* 0x00000007082c7223 */ /* 0x000fe200000100ff */
[----:B------:R-:W-:Y:S02]  /*d390*/  HADD2.F32 R54, -RZ, R43.H0_H0 ;  /* 0x2000002bff367230 */ /* 0x000fe40000004100 */
[C---:B------:R-:W-:Y:S01]  /*d3a0*/  FFMA.FTZ R8, R58.reuse, R51, R65 ;  /* 0x000000333a087223 */ /* 0x040fe20000010041 */
[----:B------:R-:W-:Y:S02]  /*d3b0*/  HADD2.F32 R66, -RZ, R55.H0_H0 ;  /* 0x20000037ff427230 */ /* 0x000fe40000004100 */
[C---:B------:R-:W-:Y:S01]  /*d3c0*/  FFMA.FTZ R67, R58.reuse, R52, R67 ;  /* 0x000000343a437223 */ /* 0x040fe20000010043 */
[----:B------:R-:W-:Y:S02]  /*d3d0*/  HADD2.F32 R68, -RZ, R57.H0_H0 ;  /* 0x20000039ff447230 */ /* 0x000fe40000004100 */
[----:B------:R-:W-:Y:S01]  /*d3e0*/  FFMA.FTZ R65, R58, R53, R44 ;  /* 0x000000353a417223 */ /* 0x000fe2000001002c */
[----:B------:R-:W-:-:S02]  /*d3f0*/  HADD2.F32 R70, -RZ, R61.H0_H0 ;  /* 0x2000003dff467230 */ /* 0x000fc40000004100 */
[----:B------:R-:W-:Y:S02]  /*d400*/  HADD2 R39, R60, R39 ;  /* 0x000000273c277230 */ /* 0x000fe40000000000 */
[----:B------:R-:W-:Y:S02]  /*d410*/  HADD2.F32 R58, -RZ, R43.H1_H1 ;  /* 0x3000002bff3a7230 */ /* 0x000fe40000004100 */
[----:B------:R-:W-:Y:S01]  /*d420*/  FFMA.FTZ R63, R54, R9, R63 ;  /* 0x00000009363f7223 */ /* 0x000fe2000001003f */
[----:B------:R-:W-:Y:S02]  /*d430*/  HADD2.F32 R64, -RZ, R55.H1_H1 ;  /* 0x30000037ff407230 */ /* 0x000fe40000004100 */
[C---:B------:R-:W-:Y:S01]  /*d440*/  FFMA.FTZ R8, R9.reuse, R66, R8 ;  /* 0x0000004209087223 */ /* 0x040fe20000010008 */
[----:B------:R-:W-:Y:S02]  /*d450*/  HADD2.F32 R62, -RZ, R57.H1_H1 ;  /* 0x30000039ff3e7230 */ /* 0x000fe40000004100 */
[----:B------:R-:W-:Y:S01]  /*d460*/  FFMA.FTZ R55, R9, R68, R67 ;  /* 0x0000004409377223 */ /* 0x000fe20000010043 */
[----:B------:R-:W-:-:S02]  /*d470*/  HADD2.F32 R60, -RZ, R61.H1_H1 ;  /* 0x3000003dff3c7230 */ /* 0x000fc40000004100 */
[----:B------:R-:W-:Y:S01]  /*d480*/  FFMA.FTZ R65, R9, R70, R65 ;  /* 0x0000004609417223 */ /* 0x000fe20000010041 */
[--C-:B0-----:R-:W-:Y:S02]  /*d490*/  HADD2.F32 R43, -RZ, R14.reuse.H0_H0 ;  /* 0x2000000eff2b7230 */ /* 0x101fe40000004100 */
[----:B------:R-:W-:Y:S01]  /*d4a0*/  FFMA.FTZ R56, R58, R59, R63 ;  /* 0x0000003b3a387223 */ /* 0x000fe2000001003f */
[C---:B------:R-:W-:Y:S01]  /*d4b0*/  FFMA.FTZ R57, R59.reuse, R64, R8 ;  /* 0x000000403b397223 */ /* 0x040fe20000010008 */
[C---:B------:R-:W-:Y:S01]  /*d4c0*/  FFMA.FTZ R55, R59.reuse, R62, R55 ;  /* 0x0000003e3b377223 */ /* 0x040fe20000010037 */
        /* <DEDUP_REMOVED lines=91> */
[C---:B------:R-:W-:Y:S01]  /*da80*/  FFMA.FTZ R69, R61.reuse, R56, R64 ;  /* 0x000000383d457223 */ /* 0x040fe20000010040 */
[----:B------:R-:W-:Y:S01]  /*da90*/  FFMA.FTZ R60, R62, R61, R67 ;  /* 0x0000003d3e3c7223 */ /* 0x000fe20000010043 */
[C---:B------:R-:W-:Y:S01]  /*daa0*/  FFMA.FTZ R64, R61.reuse, R46, R71 ;  /* 0x0000002e3d407223 */ /* 0x040fe20000010047 */
[----:B------:R-:W-:Y:S01]  /*dab0*/  FFMA.FTZ R66, R61, R38, R73 ;  /* 0x000000263d427223 */ /* 0x000fe20000010049 */
[----:B------:R-:W-:-:S02]  /*dac0*/  HADD2.F32 R61, -RZ, R59.H1_H1 ;  /* 0x3000003bff3d7230 */ /* 0x000fc40000004100 */
[----:B------:R-:W-:Y:S02]  /*dad0*/  HADD2.F32 R59, -RZ, R65.H1_H1 ;  /* 0x30000041ff3b7230 */ /* 0x000fe40000004100 */
[--C-:B-1----:R-:W-:Y:S02]  /*dae0*/  HADD2.F32 R71, -RZ, R4.reuse.H0_H0 ;  /* 0x20000004ff477230 */ /* 0x102fe40000004100 */
[----:B------:R-:W-:Y:S02]  /*daf0*/  HADD2.F32 R47, -RZ, R47.H1_H1 ;  /* 0x3000002fff2f7230 */ /* 0x000fe40000004100 */
[----:B------:R-:W-:Y:S02]  /*db00*/  HADD2.F32 R63, -RZ, R63.H1_H1 ;  /* 0x3000003fff3f7230 */ /* 0x000fe40000004100 */
[----:B------:R-:W-:Y:S01]  /*db10*/  FFMA.FTZ R65, R58, R59, R66 ;  /* 0x0000003b3a417223 */ /* 0x000fe20000010042 */
[----:B------:R-:W-:Y:S02]  /*db20*/  HADD2.F32 R4, -RZ, R4.H1_H1 ;  /* 0x30000004ff047230 */ /* 0x000fe40000004100 */
[-C--:B------:R-:W-:Y:S01]  /*db30*/  FFMA.FTZ R14, R54, R71.reuse, R14 ;  /* 0x00000047360e7223 */ /* 0x080fe2000001000e */
[----:B------:R-:W-:Y:S01]  /*db40*/  FFMA.FTZ R66, R8, R71, R43 ;  /* 0x0000004708427223 */ /* 0x000fe2000001002b */
[----:B------:R-:W-:Y:S01]  /*db50*/  FFMA.FTZ R67, R47, R58, R60 ;  /* 0x0000003a2f437223 */ /* 0x000fe2000001003c */
[----:B------:R-:W-:Y:S01]  /*db60*/  FFMA.FTZ R60, R58, R63, R64 ;  /* 0x0000003f3a3c7223 */ /* 0x000fe20000010040 */
[----:B------:R-:W-:-:S02]  /*db70*/  HADD2.F32 R73, -RZ, R5.H0_H0 ;  /* 0x20000005ff497230 */ /* 0x000fc40000004100 */
[-C--:B------:R-:W-:Y:S01]  /*db80*/  FFMA.FTZ R44, R53, R71.reuse, R44 ;  /* 0x00000047352c7223 */ /* 0x080fe2000001002c */
[----:B------:R-:W-:Y:S01]  /*db90*/  FFMA.FTZ R64, R52, R71, R15 ;  /* 0x0000004734407223 */ /* 0x000fe2000001000f */
[-C--:B------:R-:W-:Y:S01]  /*dba0*/  FFMA.FTZ R15, R55, R4.reuse, R14 ;  /* 0x00000004370f7223 */ /* 0x080fe2000001000e */
[-C--:B------:R-:W-:Y:S01]  /*dbb0*/  FFMA.FTZ R71, R45, R4.reuse, R66 ;  /* 0x000000042d477223 */ /* 0x080fe20000010042 */
[----:B------:R-:W-:Y:S01]  /*dbc0*/  FFMA.FTZ R69, R58, R61, R69 ;  /* 0x0000003d3a457223 */ /* 0x000fe20000010045 */
[----:B------:R-:W-:Y:S02]  /*dbd0*/  HADD2.F32 R58, -RZ, R5.H1_H1 ;  /* 0x30000005ff3a7230 */ /* 0x000fe40000004100 */
[----:B------:R-:W-:Y:S01]  /*dbe0*/  FFMA.FTZ R43, R57, R4, R64 ;  /* 0x00000004392b7223 */ /* 0x000fe20000010040 */
[-C--:B------:R-:W-:Y:S01]  /*dbf0*/  FFMA.FTZ R14, R56, R73.reuse, R15 ;  /* 0x00000049380e7223 */ /* 0x080fe2000001000f */
[----:B------:R-:W-:Y:S01]  /*dc00*/  FFMA.FTZ R64, R38, R73, R71 ;  /* 0x0000004926407223 */ /* 0x000fe20000010047 */
[----:B0-----:R-:W-:-:S02]  /*dc10*/  HADD2.F32 R71, -RZ, R6.H0_H0 ;  /* 0x20000006ff477230 */ /* 0x001fc40000004100 */
[----:B------:R-:W-:Y:S01]  /*dc20*/  FFMA.FTZ R5, R9, R4, R44 ;  /* 0x0000000409057223 */ /* 0x000fe2000001002c */
[-C--:B------:R-:W-:Y:S01]  /*dc30*/  FFMA.FTZ R44, R46, R73.reuse, R43 ;  /* 0x000000492e2c7223 */ /* 0x080fe2000001002b */
[----:B------:R-:W-:Y:S01]  /*dc40*/  FFMA.FTZ R43, R61, R58, R14 ;  /* 0x0000003a3d2b7223 */ /* 0x000fe2000001000e */
[----:B------:R-:W-:Y:S02]  /*dc50*/  HADD2.F32 R14, -RZ, R6.H1_H1 ;  /* 0x30000006ff0e7230 */ /* 0x000fe40000004100 */
[----:B------:R-:W-:Y:S01]  /*dc60*/  FFMA.FTZ R4, R62, R73, R5 ;  /* 0x000000493e047223 */ /* 0x000fe20000010005 */
[-C--:B------:R-:W-:Y:S01]  /*dc70*/  FFMA.FTZ R12, R53, R71.reuse, R12 ;  /* 0x00000047350c7223 */ /* 0x080fe2000001000c */
        /* <DEDUP_REMOVED lines=25> */
[----:B------:R-:W-:-:S04]  /*de10*/  FMUL.FTZ R15, R15, R30 ;  /* 0x0000001e0f0f7220 */ /* 0x000fc80000410000 */
[----:B------:R-:W-:Y:S01]  /*de20*/  F2FP.F16.F32.PACK_AB R43, RZ, R43 ;  /* 0x0000002bff2b723e */ /* 0x000fe200000000ff */
[----:B------:R-:W-:Y:S01]  /*de30*/  FMUL.FTZ R47, R47, R26 ;  /* 0x0000001a2f2f7220 */ /* 0x000fe20000410000 */
[----:B------:R-:W-:Y:S02]  /*de40*/  F2FP.F16.F32.PACK_AB R15, RZ, R15 ;  /* 0x0000000fff0f723e */ /* 0x000fe400000000ff */
[----:B------:R-:W-:Y:S01]  /*de50*/  PRMT R6, R6, 0x5410, R43 ;  /* 0x0000541006067816 */ /* 0x000fe2000000002b */
[----:B------:R-:W-:Y:S01]  /*de60*/  FMUL.FTZ R61, R61, R28 ;  /* 0x0000001c3d3d7220 */ /* 0x000fe20000410000 */
[----:B----4-:R-:W-:Y:S02]  /*de70*/  LOP3.LUT R14, R23, 0xf000f, RZ, 0xc0, !PT ;  /* 0x000f000f170e7812 */ /* 0x010fe400078ec0ff */
[----:B------:R-:W-:Y:S01]  /*de80*/  F2FP.F16.F32.PACK_AB R7, RZ, R7 ;  /* 0x00000007ff07723e */ /* 0x000fe200000000ff */
[----:B------:R-:W-:Y:S02]  /*de90*/  HFMA2 R40, R6, 1, 1, R40 ;  /* 0x3c003c0006287831 */ /* 0x000fe40000000028 */
[----:B------:R-:W-:Y:S01]  /*dea0*/  FMUL.FTZ R46, R46, R29 ;  /* 0x0000001d2e2e7220 */ /* 0x000fe20000410000 */
[----:B------:R-:W-:Y:S01]  /*deb0*/  FMUL.FTZ R59, R59, R30 ;  /* 0x0000001e3b3b7220 */ /* 0x000fe20000410000 */
[----:B------:R-:W-:-:S02]  /*dec0*/  LOP3.LUT R6, R20, 0xf000f, RZ, 0xc0, !PT ;  /* 0x000f000f14067812 */ /* 0x000fc400078ec0ff */
[----:B------:R-:W-:Y:S02]  /*ded0*/  PRMT R7, R7, 0x5410, R15 ;  /* 0x0000541007077816 */ /* 0x000fe4000000000f */
[----:B------:R-:W-:Y:S02]  /*dee0*/  LOP3.LUT R12, R21, 0xf000f, RZ, 0xc0, !PT ;  /* 0x000f000f150c7812 */ /* 0x000fe400078ec0ff */
[----:B------:R-:W-:Y:S02]  /*def0*/  LOP3.LUT R13, R22, 0xf000f, RZ, 0xc0, !PT ;  /* 0x000f000f160d7812 */ /* 0x000fe400078ec0ff */
[----:B------:R-:W-:Y:S02]  /*df00*/  F2FP.F16.F32.PACK_AB R47, RZ, R47 ;  /* 0x0000002fff2f723e */ /* 0x000fe400000000ff */
[----:B------:R-:W-:Y:S02]  /*df10*/  F2FP.F16.F32.PACK_AB R61, RZ, R61 ;  /* 0x0000003dff3d723e */ /* 0x000fe400000000ff */
[----:B------:R-:W-:-:S02]  /*df20*/  LOP3.LUT R6, R6, 0x64006400, RZ, 0xfc, !PT ;  /* 0x6400640006067812 */ /* 0x000fc400078efcff */
[----:B------:R-:W-:Y:S02]  /*df30*/  F2FP.F16.F32.PACK_AB R46, RZ, R46 ;  /* 0x0000002eff2e723e */ /* 0x000fe400000000ff */
[----:B------:R-:W-:Y:S01]  /*df40*/  F2FP.F16.F32.PACK_AB R59, RZ, R59 ;  /* 0x0000003bff3b723e */ /* 0x000fe200000000ff */
[--C-:B0-----:R-:W-:Y:S02]  /*df50*/  HADD2.F32 R9, -RZ, R5.reuse.H0_H0 ;  /* 0x20000005ff097230 */ /* 0x101fe40000004100 */
[----:B------:R-:W-:Y:S01]  /*df60*/  HADD2.F32 R53, -RZ, R5.H1_H1 ;  /* 0x30000005ff357230 */ /* 0x000fe20000004100 */
[----:B------:R-:W-:Y:S02]  /*df70*/  LOP3.LUT R5, R14, 0x64006400, RZ, 0xfc, !PT ;  /* 0x640064000e057812 */ /* 0x000fe400078efcff */
[----:B------:R-:W0:Y:S01]  /*df80*/  LDS.64 R14, [UR5+0xb0] ;  /* 0x0000b005ff0e7984 */ /* 0x000e220008000a00 */
[----:B------:R-:W-:Y:S02]  /*df90*/  LOP3.LUT R12, R12, 0x64006400, RZ, 0xfc, !PT ;  /* 0x640064000c0c7812 */ /* 0x000fe400078efcff */
[----:B------:R-:W-:-:S02]  /*dfa0*/  LOP3.LUT R13, R13, 0x64006400, RZ, 0xfc, !PT ;  /* 0x640064000d0d7812 */ /* 0x000fc400078efcff */
[----:B------:R-:W-:Y:S01]  /*dfb0*/  PRMT R47, R47, 0x5410, R61 ;  /* 0x000054102f2f7816 */ /* 0x000fe2000000003d */
[----:B------:R-:W-:Y:S01]  /*dfc0*/  HADD2 R6, R6, -1032, -1032 ;  /* 0xe408e40806067430 */ /* 0x000fe20000000000 */
[----:B------:R-:W-:Y:S01]  /*dfd0*/  PRMT R46, R46, 0x5410, R59 ;  /* 0x000054102e2e7816 */ /* 0x000fe2000000003b */
[----:B------:R-:W-:Y:S02]  /*dfe0*/  HADD2 R12, R12, -1032, -1032 ;  /* 0xe408e4080c0c7430 */ /* 0x000fe40000000000 */
[----:B------:R-:W-:Y:S02]  /*dff0*/  HADD2 R13, R13, -1032, -1032 ;  /* 0xe408e4080d0d7430 */ /* 0x000fe40000000000 */
[----:B------:R-:W-:Y:S02]  /*e000*/  HFMA2 R31, R47, 1, 1, R31 ;  /* 0x3c003c002f1f7831 */ /* 0x000fe4000000001f */
[----:B------:R-:W-:Y:S01]  /*e010*/  HADD2 R37, R7, R37 ;  /* 0x0000002507257230 */ /* 0x000fe20000000000 */
[----:B------:R-:W-:Y:S01]  /*e020*/  LOP3.LUT R7, R20, 0xf000f0, RZ, 0xc0, !PT ;  /* 0x00f000f014077812 */ /* 0x000fe200078ec0ff */
[----:B------:R-:W-:-:S02]  /*e030*/  HADD2 R47, R5, -1032, -1032 ;  /* 0xe408e408052f7430 */ /* 0x000fc40000000000 */
[----:B------:R-:W-:Y:S02]  /*e040*/  HADD2.F32 R8, -RZ, R4.H0_H0 ;  /* 0x20000004ff087230 */ /* 0x000fe40000004100 */
[----:B------:R-:W-:Y:S02]  /*e050*/  HADD2 R36, R46, R36 ;  /* 0x000000242e247230 */ /* 0x000fe40000000000 */
[----:B------:R-:W-:Y:S02]  /*e060*/  HADD2.F32 R55, -RZ, R4.H1_H1 ;  /* 0x30000004ff377230 */ /* 0x000fe40000004100 */
[--C-:B------:R-:W-:Y:S02]  /*e070*/  HADD2.F32 R4, -RZ, R6.reuse.H0_H0 ;  /* 0x20000006ff047230 */ /* 0x100fe40000004100 */
[----:B------:R-:W-:Y:S01]  /*e080*/  HADD2.F32 R44, -RZ, R6.H1_H1 ;  /* 0x30000006ff2c7230 */ /* 0x000fe20000004100 */
[----:B------:R-:W-:Y:S01]  /*e090*/  LOP3.LUT R43, R7, 0x64006400, RZ, 0xfc, !PT ;  /* 0x64006400072b7812 */ /* 0x000fe200078efcff */
[----:B------:R-:W-:-:S02]  /*e0a0*/  HADD2.F32 R5, -RZ, R12.H0_H0 ;  /* 0x2000000cff057230 */ /* 0x000fc40000004100 */
[----:B------:R-:W-:Y:S02]  /*e0b0*/  HADD2.F32 R45, -RZ, R12.H1_H1 ;  /* 0x3000000cff2d7230 */ /* 0x000fe40000004100 */
[--C-:B------:R-:W-:Y:S02]  /*e0c0*/  HADD2.F32 R6, -RZ, R13.reuse.H0_H0 ;  /* 0x2000000dff067230 */ /* 0x100fe40000004100 */
[----:B------:R-:W-:Y:S01]  /*e0d0*/  HADD2.F32 R46, -RZ, R13.H1_H1 ;  /* 0x3000000dff2e7230 */ /* 0x000fe20000004100 */
[----:B------:R-:W-:Y:S01]  /*e0e0*/  LOP3.LUT R38, R21, 0xf000f0, RZ, 0xc0, !PT ;  /* 0x00f000f015267812 */ /* 0x000fe200078ec0ff */
[----:B------:R-:W1:Y:S01]  /*e0f0*/  LDS.64 R12, [UR5+0x130] ;  /* 0x00013005ff0c7984 */ /* 0x000e620008000a00 */
[--C-:B------:R-:W-:Y:S02]  /*e100*/  HADD2.F32 R7, -RZ, R47.reuse.H0_H0 ;  /* 0x2000002fff077230 */ /* 0x100fe40000004100 */
[----:B------:R-:W-:Y:S01]  /*e110*/  HADD2.F32 R52, -RZ, R47.H1_H1 ;  /* 0x3000002fff347230 */ /* 0x000fe20000004100 */
[----:B------:R-:W-:Y:S01]  /*e120*/  LOP3.LUT R47, R38, 0x64006400, RZ, 0xfc, !PT ;  /* 0x64006400262f7812 */ /* 0x000fe200078efcff */
[----:B------:R-:W-:Y:S01]  /*e130*/  FFMA.FTZ R57, R4, R8, RZ ;  /* 0x0000000804397223 */ /* 0x000fe200000100ff */
[----:B------:R-:W-:Y:S01]  /*e140*/  LOP3.LUT R50, R22, 0xf000f0, RZ, 0xc0, !PT ;  /* 0x00f000f016327812 */ /* 0x000fe200078ec0ff */
[C---:B------:R-:W-:Y:S01]  /*e150*/  FFMA.FTZ R38, R8.reuse, R5, RZ ;  /* 0x0000000508267223 */ /* 0x040fe200000100ff */
[C---:B------:R-:W-:Y:S01]  /*e160*/  FFMA.FTZ R59, R8.reuse, R6, RZ ;  /* 0x00000006083b7223 */ /* 0x040fe200000100ff */
[----:B------:R-:W-:Y:S01]  /*e170*/  FFMA.FTZ R61, R8, R7, RZ ;  /* 0x00000007083d7223 */ /* 0x000fe200000100ff */
[----:B------:R-:W-:Y:S01]  /*e180*/  LOP3.LUT R54, R23, 0xf000f0, RZ, 0xc0, !PT ;  /* 0x00f000f017367812 */ /* 0x000fe200078ec0ff */
[----:B------:R-:W-:Y:S01]  /*e190*/  FMUL.FTZ R60, R60, R29 ;  /* 0x0000001d3c3c7220 */ /* 0x000fe20000410000 */
[----:B------:R-:W-:Y:S01]  /*e1a0*/  FMUL.FTZ R65, R65, R30 ;  /* 0x0000001e41417220 */ /* 0x000fe20000410000 */
[----:B------:R-:W-:Y:S01]  /*e1b0*/  LOP3.LUT R51, R50, 0x64006400, RZ, 0xfc, !PT ;  /* 0x6400640032337812 */ /* 0x000fe200078efcff */
[----:B------:R-:W-:Y:S01]  /*e1c0*/  FFMA.FTZ R57, R44, R55, R57 ;  /* 0x000000372c397223 */ /* 0x000fe20000010039 */
[C---:B------:R-:W-:Y:S01]  /*e1d0*/  FFMA.FTZ R38, R55.reuse, R45, R38 ;  /* 0x0000002d37267223 */ /* 0x040fe20000010026 */
[C---:B------:R-:W-:Y:S01]  /*e1e0*/  FFMA.FTZ R59, R55.reuse, R46, R59 ;  /* 0x0000002e373b7223 */ /* 0x040fe2000001003b */
[----:B------:R-:W-:Y:S01]  /*e1f0*/  FFMA.FTZ R61, R55, R52, R61 ;  /* 0x00000034373d7223 */ /* 0x000fe2000001003d */
[----:B------:R-:W-:Y:S01]  /*e200*/  LOP3.LUT R55, R54, 0x64006400, RZ, 0xfc, !PT ;  /* 0x6400640036377812 */ /* 0x000fe200078efcff */
[-C--:B------:R-:W-:Y:S01]  /*e210*/  HFMA2 R47, R47, R18.reuse.H0_H0, -72, -72 ;  /* 0xd480d4802f2f7431 */ /* 0x080fe20000040012 */
[----:B------:R-:W-:Y:S01]  /*e220*/  F2FP.F16.F32.PACK_AB R60, RZ, R60 ;  /* 0x0000003cff3c723e */ /* 0x000fe200000000ff */
[-C--:B------:R-:W-:Y:S01]  /*e230*/  HFMA2 R43, R43, R18.reuse.H0_H0, -72, -72 ;  /* 0xd480d4802b2b7431 */ /* 0x080fe20000040012 */
[----:B------:R-:W-:Y:S01]  /*e240*/  F2FP.F16.F32.PACK_AB R65, RZ, R65 ;  /* 0x00000041ff41723e */ /* 0x000fe200000000ff */
[----:B------:R-:W-:-:S02]  /*e250*/  HFMA2 R51, R51, R18.H0_H0, -72, -72 ;  /* 0xd480d48033337431 */ /* 0x000fc40000040012 */
[----:B------:R-:W-:Y:S02]  /*e260*/  HADD2.F32 R64, -RZ, R47.H0_H0 ;  /* 0x2000002fff407230 */ /* 0x000fe40000004100 */
[----:B------:R-:W-:Y:S01]  /*e270*/  HFMA2 R55, R55, R18.H0_H0, -72, -72 ;  /* 0xd480d48037377431 */ /* 0x000fe20000040012 */
[----:B------:R-:W-:Y:S01]  /*e280*/  PRMT R60, R60, 0x5410, R65 ;  /* 0x000054103c3c7816 */ /* 0x000fe20000000041 */
[----:B------:R-:W-:Y:S02]  /*e290*/  HADD2.F32 R54, -RZ, R43.H0_H0 ;  /* 0x2000002bff367230 */ /* 0x000fe40000004100 */
[----:B------:R-:W-:Y:S02]  /*e2a0*/  HADD2.F32 R62, -RZ, R47.H1_H1 ;  /* 0x3000002fff3e7230 */ /* 0x000fe40000004100 */
[----:B------:R-:W-:Y:S01]  /*e2b0*/  FFMA.FTZ R38, R9, R64, R38 ;  /* 0x0000004009267223 */ /* 0x000fe20000010026 */
[----:B------:R-:W-:Y:S02]  /*e2c0*/  HADD2.F32 R66, -RZ, R51.H0_H0 ;  /* 0x20000033ff427230 */ /* 0x000fe40000004100 */
[----:B------:R-:W-:-:S02]  /*e2d0*/  HADD2.F32 R68, -RZ, R55.H0_H0 ;  /* 0x20000037ff447230 */ /* 0x000fc40000004100 */
[----:B------:R-:W-:Y:S02]  /*e2e0*/  HADD2 R39, R60, R39 ;  /* 0x000000273c277230 */ /* 0x000fe40000000000 */
[----:B------:R-:W-:Y:S02]  /*e2f0*/  HADD2.F32 R56, -RZ, R43.H1_H1 ;  /* 0x3000002bff387230 */ /* 0x000fe40000004100 */
[----:B------:R-:W-:Y:S01]  /*e300*/  FFMA.FTZ R59, R9, R66, R59 ;  /* 0x00000042093b7223 */ /* 0x000fe2000001003b */
[----:B------:R-:W-:Y:S02]  /*e310*/  HADD2.F32 R60, -RZ, R51.H1_H1 ;  /* 0x30000033ff3c7230 */ /* 0x000fe40000004100 */
[----:B------:R-:W-:Y:S01]  /*e320*/  FFMA.FTZ R51, R54, R9, R57 ;  /* 0x0000000936337223 */ /* 0x000fe20000010039 */
[----:B------:R-:W-:Y:S02]  /*e330*/  HADD2.F32 R58, -RZ, R55.H1_H1 ;  /* 0x30000037ff3a7230 */ /* 0x000fe40000004100 */
[----:B------:R-:W-:Y:S01]  /*e340*/  FFMA.FTZ R47, R53, R62, R38 ;  /* 0x0000003e352f7223 */ /* 0x000fe20000010026 */
[----:B------:R-:W-:Y:S01]  /*e350*/  FFMA.FTZ R61, R9, R68, R61 ;  /* 0x00000044093d7223 */ /* 0x000fe2000001003d */
[--C-:B0-----:R-:W-:Y:S01]  /*e360*/  HADD2.F32 R38, -RZ, R14.reuse.H0_H0 ;  /* 0x2000000eff267230 */ /* 0x101fe20000004100 */
[----:B------:R-:W0:Y:S01]  /*e370*/  LDS.64 R8, [UR5+0x38] ;  /* 0x00003805ff087984 */ /* 0x000e220008000a00 */
        /* <DEDUP_REMOVED lines=20> */
[--C-:B------:R-:W-:Y:S02]  /*e4c0*/  HADD2.F32 R59, -RZ, R13.reuse.H0_H0 ;  /* 0x2000000dff3b7230 */ /* 0x100fe40000004100 */
[-C--:B------:R-:W-:Y:S01]  /*e4d0*/  FFMA.FTZ R15, R56, R57.reuse, R15 ;  /* 0x00000039380f7223 */ /* 0x080fe2000001000f */
[----:B------:R-:W-:Y:S02]  /*e4e0*/  HADD2.F32 R61, -RZ, R13.H1_H1 ;  /* 0x3000000dff3d7230 */ /* 0x000fe40000004100 */
[-C--:B------:R-:W-:Y:S01]  /*e4f0*/  FFMA.FTZ R43, R60, R57.reuse, R43 ;  /* 0x000000393c2b7223 */ /* 0x080fe2000001002b */
[----:B------:R-:W-:Y:S01]  /*e500*/  FFMA.FTZ R38, R58, R57, R63 ;  /* 0x000000393a267223 */ /* 0x000fe2000001003f */
[-C--:B------:R-:W-:Y:S01]  /*e510*/  FFMA.FTZ R13, R4, R55.reuse, RZ ;  /* 0x00000037040d7223 */ /* 0x080fe200000100ff */
[----:B------:R-:W-:Y:S02]  /*e520*/  HADD2.F32 R57, -RZ, R12.H1_H1 ;  /* 0x3000000cff397230 */ /* 0x000fe40000004100 */
[-C--:B------:R-:W-:Y:S01]  /*e530*/  FFMA.FTZ R4, R5, R55.reuse, RZ ;  /* 0x0000003705047223 */ /* 0x080fe200000100ff */
[-C--:B------:R-:W-:Y:S01]  /*e540*/  FFMA.FTZ R5, R6, R55.reuse, RZ ;  /* 0x0000003706057223 */ /* 0x080fe200000100ff */
[----:B------:R-:W-:Y:S01]  /*e550*/  SHF.R.U32.HI R22, RZ, 0x8, R22 ;  /* 0x00000008ff167819 */ /* 0x000fe20000011616 */
[----:B------:R-:W-:-:S02]  /*e560*/  FFMA.FTZ R7, R7, R55, RZ ;  /* 0x0000003707077223 */ /* 0x000fc400000100ff */
[-C--:B------:R-:W-:Y:S01]  /*e570*/  FFMA.FTZ R5, R46, R57.reuse, R5 ;  /* 0x000000392e057223 */ /* 0x080fe20000010005 */
[-C--:B------:R-:W-:Y:S01]  /*e580*/  FFMA.FTZ R13, R44, R57.reuse, R13 ;  /* 0x000000392c0d7223 */ /* 0x080fe2000001000d */
[-C--:B------:R-:W-:Y:S01]  /*e590*/  FFMA.FTZ R45, R45, R57.reuse, R4 ;  /* 0x000000392d2d7223 */ /* 0x080fe20000010004 */
[----:B------:R-:W-:Y:S01]  /*e5a0*/  SHF.R.U32.HI R20, RZ, 0x8, R20 ;  /* 0x00000008ff147819 */ /* 0x000fe20000011614 */
[----:B------:R-:W-:Y:S01]  /*e5b0*/  FFMA.FTZ R57, R52, R57, R7 ;  /* 0x0000003934397223 */ /* 0x000fe20000010007 */
[----:B------:R-:W-:Y:S01]  /*e5c0*/  SHF.R.U32.HI R21, RZ, 0x8, R21 ;  /* 0x00000008ff157819 */ /* 0x000fe20000011615 */
[-C--:B------:R-:W-:Y:S01]  /*e5d0*/  FFMA.FTZ R5, R66, R59.reuse, R5 ;  /* 0x0000003b42057223 */ /* 0x080fe20000010005 */
[----:B------:R-:W-:Y:S02]  /*e5e0*/  LOP3.LUT R46, R22, 0xf000f, RZ, 0xc0, !PT ;  /* 0x000f000f162e7812 */ /* 0x000fe400078ec0ff */
[----:B------:R-:W-:Y:S01]  /*e5f0*/  SHF.R.U32.HI R23, RZ, 0x8, R23 ;  /* 0x00000008ff177819 */ /* 0x000fe20000011617 */
[-C--:B------:R-:W-:Y:S01]  /*e600*/  FFMA.FTZ R13, R54, R59.reuse, R13 ;  /* 0x0000003b360d7223 */ /* 0x080fe2000001000d */
[-C--:B------:R-:W-:Y:S01]  /*e610*/  FFMA.FTZ R7, R64, R59.reuse, R45 ;  /* 0x0000003b40077223 */ /* 0x080fe2000001002d */
[----:B------:R-:W-:Y:S01]  /*e620*/  FFMA.FTZ R57, R68, R59, R57 ;  /* 0x0000003b44397223 */ /* 0x000fe20000010039 */
[----:B------:R-:W-:-:S02]  /*e630*/  LOP3.LUT R44, R20, 0xf000f, RZ, 0xc0, !PT ;  /* 0x000f000f142c7812 */ /* 0x000fc400078ec0ff */
[----:B------:R-:W-:Y:S02]  /*e640*/  LOP3.LUT R45, R21, 0xf000f, RZ, 0xc0, !PT ;  /* 0x000f000f152d7812 */ /* 0x000fe400078ec0ff */
[----:B------:R-:W-:Y:S01]  /*e650*/  LOP3.LUT R46, R46, 0x64006400, RZ, 0xfc, !PT ;  /* 0x640064002e2e7812 */ /* 0x000fe200078efcff */
[-C--:B------:R-:W-:Y:S01]  /*e660*/  FFMA.FTZ R12, R60, R61.reuse, R5 ;  /* 0x0000003d3c0c7223 */ /* 0x080fe20000010005 */
[----:B------:R-:W-:Y:S01]  /*e670*/  LOP3.LUT R52, R23, 0xf000f, RZ, 0xc0, !PT ;  /* 0x000f000f17347812 */ /* 0x000fe200078ec0ff */
[-C--:B------:R-:W-:Y:S01]  /*e680*/  FFMA.FTZ R6, R56, R61.reuse, R13 ;  /* 0x0000003d38067223 */ /* 0x080fe2000001000d */
[----:B------:R-:W1:Y:S01]  /*e690*/  LDS.64 R4, [UR5+0xb8] ;  /* 0x0000b805ff047984 */ /* 0x000e620008000a00 */
[----:B------:R-:W-:Y:S01]  /*e6a0*/  FFMA.FTZ R13, R58, R61, R57 ;  /* 0x0000003d3a0d7223 */ /* 0x000fe20000010039 */
[----:B------:R-:W-:Y:S01]  /*e6b0*/  LOP3.LUT R44, R44, 0x64006400, RZ, 0xfc, !PT ;  /* 0x640064002c2c7812 */ /* 0x000fe200078efcff */
[----:B------:R-:W-:Y:S01]  /*e6c0*/  HADD2 R58, R46, -1032, -1032 ;  /* 0xe408e4082e3a7430 */ /* 0x000fe20000000000 */
[----:B------:R-:W-:-:S02]  /*e6d0*/  LOP3.LUT R45, R45, 0x64006400, RZ, 0xfc, !PT ;  /* 0x640064002d2d7812 */ /* 0x000fc400078efcff */
[----:B------:R-:W-:Y:S01]  /*e6e0*/  LOP3.LUT R52, R52, 0x64006400, RZ, 0xfc, !PT ;  /* 0x6400640034347812 */ /* 0x000fe200078efcff */
[----:B------:R-:W-:Y:S02]  /*e6f0*/  HADD2 R56, R44, -1032, -1032 ;  /* 0xe408e4082c387430 */ /* 0x000fe40000000000 */
[----:B0-----:R-:W-:Y:S02]  /*e700*/  HADD2.F32 R60, -RZ, R8.H0_H0 ;  /* 0x20000008ff3c7230 */ /* 0x001fe40000004100 */
[----:B------:R-:W-:Y:S02]  /*e710*/  HADD2 R57, R45, -1032, -1032 ;  /* 0xe408e4082d397430 */ /* 0x000fe40000000000 */
[----:B------:R-:W-:Y:S02]  /*e720*/  HADD2.F32 R45, -RZ, R58.H0_H0 ;  /* 0x2000003aff2d7230 */ /* 0x000fe40000004100 */
[----:B------:R-:W-:Y:S02]  /*e730*/  HADD2 R59, R52, -1032, -1032 ;  /* 0xe408e408343b7430 */ /* 0x000fe40000000000 */
[----:B------:R-:W-:Y:S01]  /*e740*/  HADD2.F32 R54, -RZ, R8.H1_H1 ;  /* 0x30000008ff367230 */ /* 0x000fe20000004100 */
[----:B------:R-:W-:Y:S01]  /*e750*/  LOP3.LUT R20, R20, 0xf000f0, RZ, 0xc0, !PT ;  /* 0x00f000f014147812 */ /* 0x000fe200078ec0ff */
[----:B------:R-:W-:-:S02]  /*e760*/  HADD2.F32 R8, -RZ, R56.H0_H0 ;  /* 0x20000038ff087230 */ /* 0x000fc40000004100 */
[----:B------:R-:W-:Y:S01]  /*e770*/  FFMA.FTZ R63, R60, R45, R50 ;  /* 0x0000002d3c3f7223 */ /* 0x000fe20000010032 */
[----:B------:R-:W-:Y:S01]  /*e780*/  HADD2.F32 R46, -RZ, R57.H0_H0 ;  /* 0x20000039ff2e7230 */ /* 0x000fe20000004100 */
[----:B------:R-:W-:Y:S01]  /*e790*/  LOP3.LUT R50, R21, 0xf000f0, RZ, 0xc0, !PT ;  /* 0x00f000f015327812 */ /* 0x000fe200078ec0ff */
[----:B------:R-:W-:Y:S01]  /*e7a0*/  HADD2.F32 R44, -RZ, R59.H0_H0 ;  /* 0x2000003bff2c7230 */ /* 0x000fe20000004100 */
[----:B------:R-:W-:Y:S01]  /*e7b0*/  LOP3.LUT R22, R22, 0xf000f0, RZ, 0xc0, !PT ;  /* 0x00f000f016167812 */ /* 0x000fe200078ec0ff */
[----:B------:R-:W-:Y:S01]  /*e7c0*/  FFMA.FTZ R7, R62, R61, R7 ;  /* 0x0000003d3e077223 */ /* 0x000fe20000010007 */
[----:B------:R-:W-:Y:S01]  /*e7d0*/  LOP3.LUT R23, R23, 0xf000f0, RZ, 0xc0, !PT ;  /* 0x00f000f017177812 */ /* 0x000fe200078ec0ff */
[----:B------:R-:W-:Y:S01]  /*e7e0*/  FFMA.FTZ R62, R8, R60, R51 ;  /* 0x0000003c083e7223 */ /* 0x000fe20000010033 */
[----:B------:R-:W-:Y:S01]  /*e7f0*/  FFMA.FTZ R61, R60, R46, R47 ;  /* 0x0000002e3c3d7223 */ /* 0x000fe2000001002f */
[----:B------:R-:W-:Y:S01]  /*e800*/  LOP3.LUT R21, R20, 0x64006400, RZ, 0xfc, !PT ;  /* 0x6400640014157812 */ /* 0x000fe200078efcff */
[----:B------:R-:W-:Y:S01]  /*e810*/  FFMA.FTZ R60, R60, R44, R53 ;  /* 0x0000002c3c3c7223 */ /* 0x000fe20000010035 */
[----:B------:R-:W-:Y:S01]  /*e820*/  HADD2.F32 R47, -RZ, R57.H1_H1 ;  /* 0x30000039ff2f7230 */ /* 0x000fe20000004100 */
[----:B------:R-:W-:-:S02]  /*e830*/  LOP3.LUT R51, R50, 0x64006400, RZ, 0xfc, !PT ;  /* 0x6400640032337812 */ /* 0x000fc400078efcff */
[----:B------:R-:W-:Y:S02]  /*e840*/  LOP3.LUT R53, R22, 0x64006400, RZ, 0xfc, !PT ;  /* 0x6400640016357812 */ /* 0x000fe400078efcff */
[----:B------:R-:W-:Y:S01]  /*e850*/  LOP3.LUT R57, R23, 0x64006400, RZ, 0xfc, !PT ;  /* 0x6400640017397812 */ /* 0x000fe200078efcff */
[--C-:B------:R-:W-:Y:S02]  /*e860*/  HADD2.F32 R55, -RZ, R9.reuse.H0_H0 ;  /* 0x20000009ff377230 */ /* 0x100fe40000004100 */
[-C--:B------:R-:W-:Y:S02]  /*e870*/  HFMA2 R23, R21, R18.reuse.H0_H0, -72, -72 ;  /* 0xd480d48015177431 */ /* 0x080fe40000040012 */
[----:B------:R-:W-:Y:S02]  /*e880*/  HADD2.F32 R52, -RZ, R9.H1_H1 ;  /* 0x30000009ff347230 */ /* 0x000fe40000004100 */
[----:B------:R-:W-:Y:S02]  /*e890*/  HFMA2 R51, R51, R18.H0_H0, -72, -72 ;  /* 0xd480d48033337431 */ /* 0x000fe40000040012 */
[----:B------:R-:W-:-:S02]  /*e8a0*/  HADD2.F32 R9, -RZ, R56.H1_H1 ;  /* 0x30000038ff097230 */ /* 0x000fc40000004100 */
[-C--:B------:R-:W-:Y:S02]  /*e8b0*/  HFMA2 R53, R53, R18.reuse.H0_H0, -72, -72 ;  /* 0xd480d48035357431 */ /* 0x080fe40000040012 */
[----:B------:R-:W-:Y:S02]  /*e8c0*/  HADD2.F32 R20, -RZ, R58.H1_H1 ;  /* 0x3000003aff147230 */ /* 0x000fe40000004100 */
[----:B------:R-:W-:Y:S02]  /*e8d0*/  HFMA2 R57, R57, R18.H0_H0, -72, -72 ;  /* 0xd480d48039397431 */ /* 0x000fe40000040012 */
[----:B------:R-:W-:Y:S02]  /*e8e0*/  HADD2.F32 R21, -RZ, R59.H1_H1 ;  /* 0x3000003bff157230 */ /* 0x000fe40000004100 */
        /* <DEDUP_REMOVED lines=11> */
[----:B------:R-:W-:Y:S02]  /*e9a0*/  HADD2.F32 R23, -RZ, R23.H1_H1 ;  /* 0x30000017ff177230 */ /* 0x000fe40000004100 */
[----:B------:R-:W-:Y:S01]  /*e9b0*/  FFMA.FTZ R60, R55, R18, R61 ;  /* 0x00000012373c7223 */ /* 0x000fe2000001003d */
[----:B------:R-:W-:-:S02]  /*e9c0*/  HADD2.F32 R51, -RZ, R51.H1_H1 ;  /* 0x30000033ff337230 */ /* 0x000fc40000004100 */
[----:B------:R-:W-:Y:S02]  /*e9d0*/  HADD2.F32 R53, -RZ, R53.H1_H1 ;  /* 0x30000035ff357230 */ /* 0x000fe40000004100 */
[----:B------:R-:W-:Y:S02]  /*e9e0*/  HADD2.F32 R55, -RZ, R57.H1_H1 ;  /* 0x30000039ff377230 */ /* 0x000fe40000004100 */
[----:B------:R-:W-:Y:S01]  /*e9f0*/  FMUL.FTZ R67, R67, R26 ;  /* 0x0000001a43437220 */ /* 0x000fe20000410000 */
[----:B------:R-:W-:Y:S01]  /*ea00*/  FMUL.FTZ R69, R69, R28 ;  /* 0x0000001c45457220 */ /* 0x000fe20000410000 */
[----:B------:R-:W-:Y:S01]  /*ea10*/  FFMA.FTZ R57, R23, R52, R54 ;  /* 0x0000003417397223 */ /* 0x000fe20000010036 */
[C---:B------:R-:W-:Y:S01]  /*ea20*/  FFMA.FTZ R59, R52.reuse, R51, R59 ;  /* 0x00000033343b7223 */ /* 0x040fe2000001003b */
[C---:B------:R-:W-:Y:S01]  /*ea30*/  FFMA.FTZ R58, R52.reuse, R53, R58 ;  /* 0x00000035343a7223 */ /* 0x040fe2000001003a */
[----:B------:R-:W-:Y:S01]  /*ea40*/  FFMA.FTZ R61, R52, R55, R60 ;  /* 0x00000037343d7223 */ /* 0x000fe2000001003c */
[----:B-1----:R-:W-:-:S02]  /*ea50*/  HADD2.F32 R63, -RZ, R4.H0_H0 ;  /* 0x20000004ff3f7230 */ /* 0x002fc40000004100 */
[----:B------:R-:W-:Y:S02]  /*ea60*/  HADD2.F32 R52, -RZ, R4.H1_H1 ;  /* 0x30000004ff347230 */ /* 0x000fe40000004100 */
[--C-:B------:R-:W-:Y:S02]  /*ea70*/  HADD2.F32 R65, -RZ, R5.reuse.H0_H0 ;  /* 0x20000005ff417230 */ /* 0x100fe40000004100 */
[----:B------:R-:W-:Y:S02]  /*ea80*/  HADD2.F32 R60, -RZ, R5.H1_H1 ;  /* 0x30000005ff3c7230 */ /* 0x000fe40000004100 */
[----:B------:R-:W0:Y:S01]  /*ea90*/  LDS.64 R4, [UR5+0x138] ;  /* 0x00013805ff047984 */ /* 0x000e220008000a00 */
[----:B------:R-:W-:Y:S02]  /*eaa0*/  F2FP.F16.F32.PACK_AB R67, RZ, R67 ;  /* 0x00000043ff43723e */ /* 0x000fe400000000ff */
[----:B------:R-:W-:Y:S01]  /*eab0*/  F2FP.F16.F32.PACK_AB R69, RZ, R69 ;  /* 0x00000045ff45723e */ /* 0x000fe200000000ff */
[----:B------:R-:W-:-:S03]  /*eac0*/  FFMA.FTZ R54, R8, R63, R15 ;  /* 0x0000003f08367223 */ /* 0x000fc6000001000f */
[----:B------:R-:W-:Y:S01]  /*ead0*/  PRMT R67, R67, 0x5410, R69 ;  /* 0x0000541043437816 */ /* 0x000fe20000000045 */
[-C--:B------:R-:W-:Y:S01]  /*eae0*/  FFMA.FTZ R14, R46, R63.reuse, R14 ;  /* 0x0000003f2e0e7223 */ /* 0x080fe2000001000e */
[-C--:B------:R-:W-:Y:S01]  /*eaf0*/  FFMA.FTZ R38, R44, R63.reuse, R38 ;  /* 0x0000003f2c267223 */ /* 0x080fe20000010026 */
[-C--:B------:R-:W-:Y:S02]  /*eb00*/  FFMA.FTZ R15, R9, R52.reuse, R54 ;  /* 0x00000034090f7223 */ /* 0x080fe40000010036 */
[----:B------:R-:W-:Y:S02]  /*eb10*/  HFMA2 R41, R67, 1, 1, R41 ;  /* 0x3c003c0043297831 */ /* 0x000fe40000000029 */
[----:B------:R-:W-:Y:S01]  /*eb20*/  FFMA.FTZ R67, R45, R63, R43 ;  /* 0x0000003f2d437223 */ /* 0x000fe2000001002b */
[-C--:B------:R-:W-:Y:S01]  /*eb30*/  FFMA.FTZ R43, R47, R52.reuse, R14 ;  /* 0x000000342f2b7223 */ /* 0x080fe2000001000e */
[----:B------:R-:W-:Y:S01]  /*eb40*/  FFMA.FTZ R63, R21, R52, R38 ;  /* 0x00000034153f7223 */ /* 0x000fe20000010026 */
[----:B------:R-:W-:-:S02]  /*eb50*/  FFMA.FTZ R14, R56, R65, R15 ;  /* 0x00000041380e7223 */ /* 0x000fc4000001000f */
[-C--:B------:R-:W-:Y:S01]  /*eb60*/  FFMA.FTZ R38, R50, R65.reuse, R43 ;  /* 0x0000004132267223 */ /* 0x080fe2000001002b */
        /* <DEDUP_REMOVED lines=10> */
[----:B------:R-:W-:Y:S01]  /*ec10*/  F2FP.F16.F32.PACK_AB R43, RZ, R43 ;  /* 0x0000002bff2b723e */ /* 0x000fe200000000ff */
[----:B------:R-:W-:Y:S01]  /*ec20*/  FMUL.FTZ R52, R52, R29 ;  /* 0x0000001d34347220 */ /* 0x000fe20000410000 */
[----:B------:R-:W-:Y:S02]  /*ec30*/  FMUL.FTZ R63, R63, R30 ;  /* 0x0000001e3f3f7220 */ /* 0x000fe40000410000 */
[----:B------:R-:W-:Y:S02]  /*ec40*/  PRMT R15, R15, 0x5410, R43 ;  /* 0x000054100f0f7816 */ /* 0x000fe4000000002b */
[----:B------:R-:W-:Y:S02]  /*ec50*/  F2FP.F16.F32.PACK_AB R52, RZ, R52 ;  /* 0x00000034ff34723e */ /* 0x000fe400000000ff */
[----:B------:R-:W-:Y:S01]  /*ec60*/  F2FP.F16.F32.PACK_AB R63, RZ, R63 ;  /* 0x0000003fff3f723e */ /* 0x000fe200000000ff */
[----:B------:R-:W-:-:S02]  /*ec70*/  HFMA2 R40, R15, 1, 1, R40 ;  /* 0x3c003c000f287831 */ /* 0x000fc40000000028 */
[--C-:B0-----:R-:W-:Y:S01]  /*ec80*/  HADD2.F32 R15, -RZ, R4.reuse.H0_H0 ;  /* 0x20000004ff0f7230 */ /* 0x101fe20000004100 */
[----:B------:R-:W-:Y:S01]  /*ec90*/  PRMT R52, R52, 0x5410, R63 ;  /* 0x0000541034347816 */ /* 0x000fe2000000003f */
[----:B------:R-:W-:-:S03]  /*eca0*/  HADD2.F32 R4, -RZ, R4.H1_H1 ;  /* 0x30000004ff047230 */ /* 0x000fc60000004100 */
        /* <DEDUP_REMOVED lines=50> */
[----:B------:R-:W-:-:S02]  /*efd0*/  HADD2 R36, R22, R36 ;  /* 0x0000002416247230 */ /* 0x000fc40000000000 */
[----:B------:R-:W-:Y:S01]  /*efe0*/  IMAD.WIDE R16, R2, 0x4, R10 ;  /* 0x0000000402107825 */ /* 0x000fe200078e020a */
[----:B------:R-:W-:Y:S06]  /*eff0*/  @!P0 BRA `(.L_x_2744) ;  /* 0xffffffc0001c8947 */ /* 0x000fec000383ffff */
[----:B------:R-:W-:-:S07]  /*f000*/  IMAD.WIDE R16, R2, 0x10, R4 ;  /* 0x0000001002107825 */ /* 0x000fce00078e0204 */
.L_x_2743:
        /* <DEDUP_REMOVED lines=8> */
.L_x_2746:
[----:B------:R-:W2:Y:S01]  /*f090*/  LDG.E.128.CONSTANT R4, desc[UR8][R88.64] ;  /* 0x0000000858047981 */ /* 0x000ea2000c1e9d00 */
[----:B------:R-:W-:Y:S02]  /*f0a0*/  MOV R2, UR12 ;  /* 0x0000000c00027c02 */ /* 0x000fe40008000f00 */
[----:B------:R-:W-:Y:S01]  /*f0b0*/  ISETP.NE.AND P0, PT, R34, R35, PT ;  /* 0x000000232200720c */ /* 0x000fe20003f05270 */
[----:B------:R-:W0:Y:S02]  /*f0c0*/  LDS.128 R24, [UR5] ;  /* 0x00000005ff187984 */ /* 0x000e240008000c00 */
[----:B------:R-:W-:-:S04]  /*f0d0*/  IMAD.WIDE R20, R2, 0x4, R88 ;  /* 0x0000000402147825 */ /* 0x000fc800078e0258 */
[----:B------:R-:W-:Y:S01]  /*f0e0*/  HFMA2 R43, -RZ, RZ, 0, 0.125 ;  /* 0x00003000ff2b7431 */ /* 0x000fe200000001ff */
[----:B------:R-:W1:Y:S04]  /*f0f0*/  LDS.128 R16, [UR5+0x80] ;  /* 0x00008005ff107984 */ /* 0x000e680008000c00 */
[----:B------:R3:W4:Y:S01]  /*f100*/  LDG.E.128.CONSTANT R8, desc[UR8][R20.64] ;  /* 0x0000000814087981 */ /* 0x000722000c1e9d00 */
[----:B------:R-:W-:-:S05]  /*f110*/  IMAD.WIDE R50, R2, 0x4, R20 ;  /* 0x0000000402327825 */ /* 0x000fca00078e0214 */
[----:B------:R-:W5:Y:S01]  /*f120*/  LDG.E.128.CONSTANT R12, desc[UR8][R50.64] ;  /* 0x00000008320c7981 */ /* 0x000f62000c1e9d00 */
[----:B------:R-:W-:-:S06]  /*f130*/  @!P0 LEA R54, R32, R1, 0x3 ;  /* 0x0000000120368211 */ /* 0x000fcc00078e18ff */
[----:B------:R-:W5:Y:S01]  /*f140*/  @!P0 LDL.64 R54, [R54+0x8] ;  /* 0x0000080036368983 */ /* 0x000f620000100a00 */
[----:B------:R-:W-:Y:S02]  /*f150*/  MOV R81, 0x2400 ;  /* 0x0000240000517802 */ /* 0x000fe40000000f00 */
[----:B--2---:R-:W-:Y:S02]  /*f160*/  LOP3.LUT R22, R4, 0x70007, RZ, 0xc0, !PT ;  /* 0x0007000704167812 */ /* 0x004fe400078ec0ff */
[----:B---3--:R-:W-:Y:S02]  /*f170*/  LOP3.LUT R20, R5, 0x70007, RZ, 0xc0, !PT ;  /* 0x0007000705147812 */ /* 0x008fe400078ec0ff */
        /* <DEDUP_REMOVED lines=15> */
[-C--:B0-----:R-:W-:Y:S02]  /*f270*/  HFMA2 R22, R45, R24.reuse, RZ ;  /* 0x000000182d167231 */ /* 0x081fe400000000ff */
[-C--:B------:R-:W-:Y:S02]  /*f280*/  HFMA2 R20, R78, R24.reuse, RZ.H0_H0 ;  /* 0x000000184e147231 */ /* 0x080fe400000400ff */
[----:B------:R-:W-:Y:S02]  /*f290*/  HFMA2 R21, R59, R24, RZ ;  /* 0x000000183b157231 */ /* 0x000fe400000000ff */
[-C--:B------:R-:W-:Y:S01]  /*f2a0*/  HFMA2 R44, R44, R43.reuse.H0_H0, -132, -132 ;  /* 0xd820d8202c2c7431 */ /* 0x080fe2000004002b */
[----:B------:R-:W-:Y:S01]  /*f2b0*/  LOP3.LUT R31, R7, 0x380038, RZ, 0xc0, !PT ;  /* 0x00380038071f7812 */ /* 0x000fe200078ec0ff */
[-C--:B------:R-:W-:Y:S02]  /*f2c0*/  HFMA2 R76, R76, R43.reuse.H0_H0, -132, -132 ;  /* 0xd820d8204c4c7431 */ /* 0x080fe4000004002b */
[----:B------:R-:W-:-:S02]  /*f2d0*/  HFMA2 R61, R30, R43.H0_H0, -132, -132 ;  /* 0xd820d8201e3d7431 */ /* 0x000fc4000004002b */
[-C--:B------:R-:W-:Y:S02]  /*f2e0*/  HFMA2 R67, R44, R25.reuse, R22 ;  /* 0x000000192c437231 */ /* 0x080fe40000000016 */
[-C--:B------:R-:W-:Y:S01]  /*f2f0*/  HFMA2 R68, R76, R25.reuse, R20 ;  /* 0x000000194c447231 */ /* 0x080fe20000000014 */
[----:B------:R-:W-:Y:S01]  /*f300*/  LOP3.LUT R62, R31, 0x64006400, RZ, 0xfc, !PT ;  /* 0x640064001f3e7812 */ /* 0x000fe200078efcff */
[----:B------:R-:W-:Y:S02]  /*f310*/  HFMA2 R69, R61, R25, R21 ;  /* 0x000000193d457231 */ /* 0x000fe40000000015 */
[----:B------:R-:W0:Y:S01]  /*f320*/  LDS.128 R20, [UR5+0x100] ;  /* 0x00010005ff147984 */ /* 0x000e220008000c00 */
[----:B------:R-:W-:Y:S01]  /*f330*/  HADD2 R60, R60, -1028, -1028 ;  /* 0xe404e4043c3c7430 */ /* 0x000fe20000000000 */
[----:B------:R-:W-:Y:S01]  /*f340*/  SHF.R.U32.HI R66, RZ, 0x6, R4 ;  /* 0x00000006ff427819 */ /* 0x000fe20000011604 */
[----:B------:R-:W-:Y:S01]  /*f350*/  HFMA2 R62, R62, R43.H0_H0, -132, -132 ;  /* 0xd820d8203e3e7431 */ /* 0x000fe2000004002b */
[----:B------:R-:W-:Y:S01]  /*f360*/  SHF.R.U32.HI R72, RZ, 0x6, R5 ;  /* 0x00000006ff487819 */ /* 0x000fe20000011605 */
[----:B------:R-:W-:Y:S01]  /*f370*/  HFMA2 R31, R60, R24, RZ.H0_H0 ;  /* 0x000000183c1f7231 */ /* 0x000fe200000400ff */
[----:B------:R-:W-:-:S02]  /*f380*/  SHF.R.U32.HI R71, RZ, 0x6, R6 ;  /* 0x00000006ff477819 */ /* 0x000fc40000011606 */
[----:B------:R-:W-:Y:S01]  /*f390*/  SHF.R.U32.HI R65, RZ, 0x6, R7 ;  /* 0x00000006ff417819 */ /* 0x000fe20000011607 */
        /* <DEDUP_REMOVED lines=25> */
[----:B-1----:R-:W-:-:S02]  /*f530*/  HFMA2 R24, R45, R16, RZ ;  /* 0x000000102d187231 */ /* 0x002fc400000000ff */
[-C--:B------:R-:W-:Y:S02]  /*f540*/  HFMA2 R25, R78, R16.reuse, RZ.H0_H0 ;  /* 0x000000104e197231 */ /* 0x080fe400000400ff */
[-C--:B------:R-:W-:Y:S02]  /*f550*/  HFMA2 R26, R59, R16.reuse, RZ ;  /* 0x000000103b1a7231 */ /* 0x080fe400000000ff */
[----:B------:R-:W-:Y:S02]  /*f560*/  HFMA2 R31, R60, R16, RZ.H0_H0 ;  /* 0x000000103c1f7231 */ /* 0x000fe400000400ff */
[----:B------:R-:W-:Y:S02]  /*f570*/  HFMA2 R16, R44, R17, R24 ;  /* 0x000000112c107231 */ /* 0x000fe40000000018 */
[----:B------:R-:W-:Y:S02]  /*f580*/  HFMA2 R74, R74, R43.H0_H0, -132, -132 ;  /* 0xd820d8204a4a7431 */ /* 0x000fe4000004002b */
[----:B------:R-:W-:-:S02]  /*f590*/  HFMA2 R79, R61, R17, R26 ;  /* 0x000000113d4f7231 */ /* 0x000fc4000000001a */
[-C--:B------:R-:W-:Y:S02]  /*f5a0*/  HFMA2 R75, R30, R43.reuse.H0_H0, -132, -132 ;  /* 0xd820d8201e4b7431 */ /* 0x080fe4000004002b */
[----:B0-----:R-:W-:Y:S02]  /*f5b0*/  HFMA2 R45, R45, R20, RZ ;  /* 0x000000142d2d7231 */ /* 0x001fe400000000ff */
[-C--:B------:R-:W-:Y:S02]  /*f5c0*/  HFMA2 R56, R46, R43.reuse.H0_H0, -132, -132 ;  /* 0xd820d8202e387431 */ /* 0x080fe4000004002b */
[----:B------:R-:W-:Y:S02]  /*f5d0*/  HFMA2 R58, R58, R43.H0_H0, -132, -132 ;  /* 0xd820d8203a3a7431 */ /* 0x000fe4000004002b */
        /* <DEDUP_REMOVED lines=11> */
[-C--:B------:R-:W-:Y:S01]  /*f690*/  HFMA2 R80, R44, R21.reuse, R45 ;  /* 0x000000152c507231 */ /* 0x080fe2000000002d */
[----:B------:R-:W1:Y:S04]  /*f6a0*/  LDS.128 R28, [UR5+0x90] ;  /* 0x00009005ff1c7984 */ /* 0x000e680008000c00 */
[----:B------:R-:W2:Y:S01]  /*f6b0*/  LDS.128 R44, [UR5+0x110] ;  /* 0x00011005ff2c7984 */ /* 0x000ea20008000c00 */
[----:B------:R-:W-:Y:S01]  /*f6c0*/  HFMA2 R78, R78, R20, RZ ;  /* 0x000000144e4e7231 */ /* 0x000fe200000000ff */
[----:B------:R-:W-:Y:S01]  /*f6d0*/  LOP3.LUT R66, R66, 0x1c001c0, RZ, 0xc0, !PT ;  /* 0x01c001c042427812 */ /* 0x000fe200078ec0ff */
[----:B------:R-:W-:Y:S01]  /*f6e0*/  HFMA2 R80, R77, R22, R80 ;  /* 0x000000164d507231 */ /* 0x000fe20000000050 */
[----:B------:R-:W-:Y:S01]  /*f6f0*/  PRMT R43, R43, 0x5410, R81 ;  /* 0x000054102b2b7816 */ /* 0x000fe20000000051 */
[----:B------:R-:W-:Y:S01]  /*f700*/  HFMA2 R81, R76, R21, R78 ;  /* 0x000000154c517231 */ /* 0x000fe2000000004e */
[----:B------:R-:W-:Y:S01]  /*f710*/  LOP3.LUT R71, R71, 0x1c001c0, RZ, 0xc0, !PT ;  /* 0x01c001c047477812 */ /* 0x000fe200078ec0ff */
[-C--:B------:R-:W-:Y:S01]  /*f720*/  HFMA2 R78, R74, R19.reuse, R16 ;  /* 0x000000134a4e7231 */ /* 0x080fe20000000010 */
[----:B------:R-:W-:Y:S01]  /*f730*/  LOP3.LUT R72, R72, 0x1c001c0, RZ, 0xc0, !PT ;  /* 0x01c001c048487812 */ /* 0x000fe200078ec0ff */
[-C--:B------:R-:W-:Y:S01]  /*f740*/  HFMA2 R77, R75, R19.reuse, R17 ;  /* 0x000000134b4d7231 */ /* 0x080fe20000000011 */
[----:B------:R-:W-:Y:S01]  /*f750*/  LOP3.LUT R65, R65, 0x1c001c0, RZ, 0xc0, !PT ;  /* 0x01c001c041417812 */ /* 0x000fe200078ec0ff */
[----:B------:R-:W-:-:S02]  /*f760*/  HFMA2 R76, R56, R19, R79 ;  /* 0x00000013384c7231 */ /* 0x000fc4000000004f */
[----:B------:R-:W-:Y:S01]  /*f770*/  HFMA2 R19, R58, R19, R18 ;  /* 0x000000133a137231 */ /* 0x000fe20000000012 */
[----:B------:R-:W-:Y:S01]  /*f780*/  LOP3.LUT R66, R66, 0x64006400, RZ, 0xfc, !PT ;  /* 0x6400640042427812 */ /* 0x000fe200078efcff */
[----:B------:R-:W-:Y:S01]  /*f790*/  HFMA2 R74, R74, R23, R80 ;  /* 0x000000174a4a7231 */ /* 0x000fe20000000050 */
[----:B------:R-:W-:Y:S02]  /*f7a0*/  LOP3.LUT R18, R71, 0x64006400, RZ, 0xfc, !PT ;  /* 0x6400640047127812 */ /* 0x000fe400078efcff */
[----:B------:R-:W-:Y:S02]  /*f7b0*/  LOP3.LUT R16, R72, 0x64006400, RZ, 0xfc, !PT ;  /* 0x6400640048107812 */ /* 0x000fe400078efcff */
[----:B------:R-:W-:Y:S01]  /*f7c0*/  LOP3.LUT R80, R65, 0x64006400, RZ, 0xfc, !PT ;  /* 0x6400640041507812 */ /* 0x000fe200078efcff */
[----:B------:R-:W-:Y:S02]  /*f7d0*/  HFMA2 R81, R73, R22, R81 ;  /* 0x0000001649517231 */ /* 0x000fe40000000051 */
[----:B------:R-:W-:-:S02]  /*f7e0*/  HFMA2 R72, R66, R43.H1_H1, -20, -20 ;  /* 0xcd00cd0042487431 */ /* 0x000fc4000006002b */
[-C--:B------:R-:W-:Y:S02]  /*f7f0*/  HFMA2 R66, R18, R43.reuse.H1_H1, -20, -20 ;  /* 0xcd00cd0012427431 */ /* 0x080fe4000006002b */
[-C--:B------:R-:W-:Y:S02]  /*f800*/  HFMA2 R73, R16, R43.reuse.H1_H1, -20, -20 ;  /* 0xcd00cd0010497431 */ /* 0x080fe4000006002b */
[----:B------:R-:W-:Y:S02]  /*f810*/  HFMA2 R65, R80, R43.H1_H1, -20, -20 ;  /* 0xcd00cd0050417431 */ /* 0x000fe4000006002b */
[----:B------:R-:W-:Y:S02]  /*f820*/  HFMA2 R81, R75, R23, R81 ;  /* 0x000000174b517231 */ /* 0x000fe40000000051 */
[-C--:B0-----:R-:W-:Y:S02]  /*f830*/  HFMA2 R16, R72, R24.reuse, R70 ;  /* 0x0000001848107231 */ /* 0x081fe40000000046 */
[----:B------:R-:W-:-:S02]  /*f840*/  HFMA2 R17, R73, R24, R69 ;  /* 0x0000001849117231 */ /* 0x000fc40000000045 */
[-C--:B------:R-:W-:Y:S02]  /*f850*/  HFMA2 R18, R66, R24.reuse, R67 ;  /* 0x0000001842127231 */ /* 0x080fe40000000043 */
[----:B------:R-:W-:Y:S02]  /*f860*/  HFMA2 R71, R65, R24, R68 ;  /* 0x0000001841477231 */ /* 0x000fe40000000044 */
[-C--:B-1----:R-:W-:Y:S02]  /*f870*/  HFMA2 R78, R72, R28.reuse, R78 ;  /* 0x0000001c484e7231 */ /* 0x082fe4000000004e */
[-C--:B------:R-:W-:Y:S02]  /*f880*/  HFMA2 R67, R73, R28.reuse, R77 ;  /* 0x0000001c49437231 */ /* 0x080fe4000000004d */
[-C--:B------:R-:W-:Y:S02]  /*f890*/  HFMA2 R76, R66, R28.reuse, R76 ;  /* 0x0000001c424c7231 */ /* 0x080fe4000000004c */
[----:B------:R-:W-:-:S02]  /*f8a0*/  HFMA2 R19, R65, R28, R19 ;  /* 0x0000001c41137231 */ /* 0x000fc40000000013 */
[-C--:B--2---:R-:W-:Y:S02]  /*f8b0*/  HFMA2 R72, R72, R44.reuse, R74 ;  /* 0x0000002c48487231 */ /* 0x084fe4000000004a */
[----:B------:R-:W-:Y:S01]  /*f8c0*/  HFMA2 R74, R73, R44, R81 ;  /* 0x0000002c494a7231 */ /* 0x000fe20000000051 */
[----:B----4-:R-:W-:Y:S02]  /*f8d0*/  LOP3.LUT R24, R8, 0x70007, RZ, 0xc0, !PT ;  /* 0x0007000708187812 */ /* 0x010fe400078ec0ff */
[----:B------:R-:W-:Y:S02]  /*f8e0*/  LOP3.LUT R28, R9, 0x70007, RZ, 0xc0, !PT ;  /* 0x00070007091c7812 */ /* 0x000fe400078ec0ff */
[----:B------:R-:W-:Y:S02]  /*f8f0*/  LOP3.LUT R68, R10, 0x70007, RZ, 0xc0, !PT ;  /* 0x000700070a447812 */ /* 0x000fe400078ec0ff */
[C---:B------:R-:W-:Y:S02]  /*f900*/  LOP3.LUT R73, R11.reuse, 0x70007, RZ, 0xc0, !PT ;  /* 0x000700070b497812 */ /* 0x040fe400078ec0ff */
[----:B------:R-:W-:-:S02]  /*f910*/  LOP3.LUT R75, R11, 0x380038, RZ, 0xc0, !PT ;  /* 0x003800380b4b7812 */ /* 0x000fc400078ec0ff */
[----:B------:R-:W-:Y:S02]  /*f920*/  LOP3.LUT R24, R24, 0x64006400, RZ, 0xfc, !PT ;  /* 0x6400640018187812 */ /* 0x000fe400078efcff */
        /* <DEDUP_REMOVED lines=10> */
[----:B------:R-:W-:Y:S01]  /*f9d0*/  SHF.R.U32.HI R81, RZ, 0xe, R8 ;  /* 0x0000000eff517819 */ /* 0x000fe20000011608 */
[----:B------:R-:W-:Y:S01]  /*f9e0*/  HADD2 R24, R73, -1028, -1028 ;  /* 0xe404e40449187430 */ /* 0x000fe20000000000 */
[----:B------:R-:W-:-:S02]  /*f9f0*/  LOP3.LUT R4, R4, 0x10001, RZ, 0xc0, !PT ;  /* 0x0001000104047812 */ /* 0x000fc400078ec0ff */
[----:B------:R-:W-:Y:S02]  /*fa00*/  SHF.R.U32.HI R5, RZ, 0xf, R5 ;  /* 0x0000000fff057819 */ /* 0x000fe40000011605 */
[----:B------:R-:W-:Y:S01]  /*fa10*/  SHF.R.U32.HI R7, RZ, 0xf, R7 ;  /* 0x0000000fff077819 */ /* 0x000fe20000011607 */
[-C--:B------:R-:W-:Y:S01]  /*fa20*/  HFMA2 R69, R75, R29.reuse, R78 ;  /* 0x0000001d4b457231 */ /* 0x080fe2000000004e */
[----:B------:R-:W-:Y:S02]  /*fa30*/  SHF.R.U32.HI R6, RZ, 0xf, R6 ;  /* 0x0000000fff067819 */ /* 0x000fe40000011606 */
[----:B------:R-:W-:Y:S01]  /*fa40*/  LOP3.LUT R82, R9, 0x380038, RZ, 0xc0, !PT ;  /* 0x0038003809527812 */ /* 0x000fe200078ec0ff */
[-C--:B------:R-:W-:Y:S01]  /*fa50*/  HFMA2 R73, R77, R29.reuse, R67 ;  /* 0x0000001d4d497231 */ /* 0x080fe20000000043 */
[----:B------:R-:W-:Y:S01]  /*fa60*/  LOP3.LUT R81, R4, 0x20002, R81, 0xf8, !PT ;  /* 0x0002000204517812 */ /* 0x000fe200078ef851 */
[-C--:B------:R-:W-:Y:S02]  /*fa70*/  HFMA2 R76, R28, R29.reuse, R76 ;  /* 0x0000001d1c4c7231 */ /* 0x080fe4000000004c */
[----:B------:R-:W-:Y:S01]  /*fa80*/  HFMA2 R79, R24, R29, R19 ;  /* 0x0000001d184f7231 */ /* 0x000fe20000000013 */
[----:B------:R-:W-:Y:S01]  /*fa90*/  LOP3.LUT R5, R5, 0x10001, RZ, 0xc0, !PT ;  /* 0x0001000105057812 */ /* 0x000fe200078ec0ff */
[----:B------:R-:W-:Y:S01]  /*faa0*/  HFMA2 R78, R80, R43.H0_H0, -132, -132 ;  /* 0xd820d820504e7431 */ /* 0x000fe2000004002b */
[----:B------:R-:W-:Y:S01]  /*fab0*/  LOP3.LUT R7, R7, 0x10001, RZ, 0xc0, !PT ;  /* 0x0001000107077812 */ /* 0x000fe200078ec0ff */
[----:B------:R-:W-:Y:S01]  /*fac0*/  HFMA2 R4, R75, R45, R72 ;  /* 0x0000002d4b047231 */ /* 0x000fe20000000048 */
[----:B------:R-:W-:Y:S01]  /*fad0*/  LOP3.LUT R70, R10, 0x380038, RZ, 0xc0, !PT ;  /* 0x003800380a467812 */ /* 0x000fe200078ec0ff */
[----:B------:R-:W-:Y:S01]  /*fae0*/  HFMA2 R29, R68, R43.H0_H0, -132, -132 ;  /* 0xd820d820441d7431 */ /* 0x000fe2000004002b */
[----:B------:R-:W-:-:S02]  /*faf0*/  SHF.R.U32.HI R92, RZ, 0xe, R9 ;  /* 0x0000000eff5c7819 */ /* 0x000fc40000011609 */
[----:B------:R-:W-:Y:S02]  /*fb00*/  SHF.R.U32.HI R80, RZ, 0x6, R9 ;  /* 0x00000006ff507819 */ /* 0x000fe40000011609 */
[--C-:B------:R-:W-:Y:S02]  /*fb10*/  SHF.R.U32.HI R90, RZ, 0xe, R11.reuse ;  /* 0x0000000eff5a7819 */ /* 0x100fe4000001160b */
[----:B------:R-:W-:Y:S02]  /*fb20*/  LOP3.LUT R82, R82, 0x64006400, RZ, 0xfc, !PT ;  /* 0x6400640052527812 */ /* 0x000fe400078efcff */
[----:B------:R-:W-:Y:S02]  /*fb30*/  SHF.R.U32.HI R68, RZ, 0x6, R8 ;  /* 0x00000006ff447819 */ /* 0x000fe40000011608 */
[----:B------:R-:W-:Y:S02]  /*fb40*/  SHF.R.U32.HI R86, RZ, 0xe, R10 ;  /* 0x0000000eff567819 */ /* 0x000fe4000001160a */
[----:B------:R-:W-:Y:S01]  /*fb50*/  LOP3.LUT R9, R6, 0x10001, RZ, 0xc0, !PT ;  /* 0x0001000106097812 */ /* 0x000fe200078ec0ff */
[----:B------:R-:W-:Y:S01]  /*fb60*/  HFMA2 R16, R75, R25, R16 ;  /* 0x000000194b107231 */ /* 0x000fe20000000010 */
[----:B------:R-:W-:Y:S01]  /*fb70*/  LOP3.LUT R70, R70, 0x64006400, RZ, 0xfc, !PT ;  /* 0x6400640046467812 */ /* 0x000fe200078efcff */
[----:B------:R-:W-:Y:S01]  /*fb80*/  HFMA2 R75, R78, R46, R4 ;  /* 0x0000002e4e4b7231 */ /* 0x000fe20000000004 */
[----:B------:R-:W-:-:S02]  /*fb90*/  SHF.R.U32.HI R84, RZ, 0x6, R11 ;  /* 0x00000006ff547819 */ /* 0x000fc4000001160b */
[----:B------:R-:W-:Y:S02]  /*fba0*/  LOP3.LUT R92, R5, 0x20002, R92, 0xf8, !PT ;  /* 0x00020002055c7812 */ /* 0x000fe400078ef85c */
[----:B------:R-:W-:Y:S01]  /*fbb0*/  LOP3.LUT R90, R7, 0x20002, R90, 0xf8, !PT ;  /* 0x00020002075a7812 */ /* 0x000fe200078ef85a */
[-C--:B------:R-:W-:Y:S01]  /*fbc0*/  HFMA2 R19, R82, R43.reuse.H0_H0, -132, -132 ;  /* 0xd820d82052137431 */ /* 0x080fe2000004002b */
[----:B------:R-:W-:Y:S01]  /*fbd0*/  LOP3.LUT R86, R9, 0x20002, R86, 0xf8, !PT ;  /* 0x0002000209567812 */ /* 0x000fe200078ef856 */
[----:B------:R-:W0:Y:S01]  /*fbe0*/  LDS.128 R4, [UR5+0x20] ;  /* 0x00002005ff047984 */ /* 0x000e220008000c00 */
[----:B------:R-:W-:Y:S01]  /*fbf0*/  LOP3.LUT R8, R68, 0x70007, RZ, 0xc0, !PT ;  /* 0x0007000744087812 */ /* 0x000fe200078ec0ff */
[----:B------:R-:W-:Y:S01]  /*fc00*/  HFMA2 R83, R78, R26, R16 ;  /* 0x0000001a4e537231 */ /* 0x000fe20000000010 */
[----:B------:R-:W-:Y:S02]  /*fc10*/  LOP3.LUT R9, R80, 0x70007, RZ, 0xc0, !PT ;  /* 0x0007000750097812 */ /* 0x000fe400078ec0ff */
[----:B------:R-:W-:Y:S01]  /*fc20*/  SHF.R.U32.HI R82, RZ, 0x6, R10 ;  /* 0x00000006ff527819 */ /* 0x000fe2000001160a */
[----:B------:R-:W-:Y:S01]  /*fc30*/  HFMA2 R67, R70, R43.H0_H0, -132, -132 ;  /* 0xd820d82046437431 */ /* 0x000fe2000004002b */
[----:B------:R-:W-:-:S02]  /*fc40*/  LOP3.LUT R16, R84, 0x70007, RZ, 0xc0, !PT ;  /* 0x0007000754107812 */ /* 0x000fc400078ec0ff */
[----:B------:R-:W-:Y:S02]  /*fc50*/  LOP3.LUT R8, R8, 0x64006400, RZ, 0xfc, !PT ;  /* 0x6400640008087812 */ /* 0x000fe400078efcff */
[----:B------:R-:W-:Y:S01]  /*fc60*/  LOP3.LUT R10, R9, 0x64006400, RZ, 0xfc, !PT ;  /* 0x64006400090a7812 */ /* 0x000fe200078efcff */
[-C--:B------:R-:W-:Y:S01]  /*fc70*/  HFMA2 R70, R78, R30.reuse, R69 ;  /* 0x0000001e4e467231 */ /* 0x080fe20000000045 */
[----:B------:R-:W-:Y:S01]  /*fc80*/  LOP3.LUT R11, R82, 0x70007, RZ, 0xc0, !PT ;  /* 0x00070007520b7812 */ /* 0x000fe200078ec0ff */
[C---:B------:R-:W-:Y:S02]  /*fc90*/  HFMA2 R74, R77.reuse, R45, R74 ;  /* 0x0000002d4d4a7231 */ /* 0x040fe4000000004a */
[-C--:B------:R-:W-:Y:S02]  /*fca0*/  HFMA2 R17, R77, R25.reuse, R17 ;  /* 0x000000194d117231 */ /* 0x080fe40000000011 */
[----:B------:R-:W-:Y:S01]  /*fcb0*/  HFMA2 R18, R28, R25, R18 ;  /* 0x000000191c127231 */ /* 0x000fe20000000012 */
[----:B------:R-:W-:Y:S01]  /*fcc0*/  LOP3.LUT R16, R16, 0x64006400, RZ, 0xfc, !PT ;  /* 0x6400640010107812 */ /* 0x000fe200078efcff */
[----:B------:R-:W-:-:S02]  /*fcd0*/  HFMA2 R69, R67, R30, R76 ;  /* 0x0000001e43457231 */ /* 0x000fc4000000004c */
[----:B------:R-:W-:Y:S01]  /*fce0*/  HFMA2 R76, R29, R30, R79 ;  /* 0x0000001e1d4c7231 */ /* 0x000fe2000000004f */
[----:B------:R-:W-:Y:S01]  /*fcf0*/  LOP3.LUT R11, R11, 0x64006400, RZ, 0xfc, !PT ;  /* 0x640064000b0b7812 */ /* 0x000fe200078efcff */
[----:B------:R-:W-:Y:S02]  /*fd00*/  HADD2 R9, R8, -1028, -1028 ;  /* 0xe404e40408097430 */ /* 0x000fe40000000000 */
[----:B------:R-:W-:Y:S02]  /*fd10*/  HFMA2 R79, R24, R25, R71 ;  /* 0x00000019184f7231 */ /* 0x000fe40000000047 */
[----:B------:R-:W-:Y:S02]  /*fd20*/  HADD2 R8, R10, -1028, -1028 ;  /* 0xe404e4040a087430 */ /* 0x000fe40000000000 */
[----:B------:R-:W-:Y:S02]  /*fd30*/  HFMA2 R72, R67, R26, R18 ;  /* 0x0000001a43487231 */ /* 0x000fe40000000012 */
[----:B------:R-:W-:-:S02]  /*fd40*/  HFMA2 R73, R19, R30, R73 ;  /* 0x0000001e13497231 */ /* 0x000fc40000000049 */
[C---:B------:R-:W-:Y:S02]  /*fd50*/  HFMA2 R71, R19.reuse, R26, R17 ;  /* 0x0000001a13477231 */ /* 0x040fe40000000011 */
[----:B------:R-:W-:Y:S02]  /*fd60*/  HFMA2 R74, R19, R46, R74 ;  /* 0x0000002e134a7231 */ /* 0x000fe4000000004a */
[----:B------:R-:W-:Y:S02]  /*fd70*/  HADD2 R25, R16, -1028, -1028 ;  /* 0xe404e40410197430 */ /* 0x000fe40000000000 */
[----:B------:R-:W1:Y:S01]  /*fd80*/  LDS.128 R16, [UR5+0xa0] ;  /* 0x0000a005ff107984 */ /* 0x000e620008000c00 */
[----:B------:R-:W-:Y:S02]  /*fd90*/  HFMA2 R79, R29, R26, R79 ;  /* 0x0000001a1d4f7231 */ /* 0x000fe4000000004f */
[----:B------:R-:W-:Y:S02]  /*fda0*/  HFMA2 R83, R9, R27, R83 ;  /* 0x0000001b09537231 */ /* 0x000fe40000000053 */
[----:B------:R-:W-:-:S02]  /*fdb0*/  HADD2 R26, R11, -1028, -1028 ;  /* 0xe404e4040b1a7430 */ /* 0x000fc40000000000 */
[C---:B------:R-:W-:Y:S02]  /*fdc0*/  HFMA2 R70, R9.reuse, R31, R70 ;  /* 0x0000001f09467231 */ /* 0x040fe40000000046 */
[C---:B------:R-:W-:Y:S02]  /*fdd0*/  HFMA2 R71, R8.reuse, R27, R71 ;  /* 0x0000001b08477231 */ /* 0x040fe40000000047 */
[----:B------:R-:W-:Y:S02]  /*fde0*/  HFMA2 R75, R9, R47, R75 ;  /* 0x0000002f094b7231 */ /* 0x000fe4000000004b */
[C---:B------:R-:W-:Y:S02]  /*fdf0*/  HFMA2 R73, R8.reuse, R31, R73 ;  /* 0x0000001f08497231 */ /* 0x040fe40000000049 */
[----:B------:R-:W-:Y:S02]  /*fe00*/  HFMA2 R74, R8, R47, R74 ;  /* 0x0000002f084a7231 */ /* 0x000fe4000000004a */
[----:B------:R-:W2:Y:S01]  /*fe10*/  LDS.128 R8, [UR5+0x120] ;  /* 0x00012005ff087984 */ /* 0x000ea20008000c00 */
        /* <DEDUP_REMOVED lines=13> */
[----:B------:R-:W-:Y:S02]  /*fef0*/  HFMA2 R27, R27, R43.H0_H0, -132, -132 ;  /* 0xd820d8201b1b7431 */ /* 0x000fe4000004002b */
[----:B------:R-:W-:-:S02]  /*ff00*/  HFMA2 R69, R26, R31, R69 ;  /* 0x0000001f1a457231 */ /* 0x000fc40000000045 */
[----:B------:R-:W-:Y:S02]  /*ff10*/  HFMA2 R76, R25, R31, R76 ;  /* 0x0000001f194c7231 */ /* 0x000fe4000000004c */
[-C--:B0-----:R-:W-:Y:S02]  /*ff20*/  HFMA2 R83, R78, R4.reuse, R83 ;  /* 0x000000044e537231 */ /* 0x081fe40000000053 */
        /* <DEDUP_REMOVED lines=11> */
[----:B------:R-:W-:-:S02]  /*ffe0*/  HFMA2 R80, R80, R43.H1_H1, -20, -20 ;  /* 0xcd00cd0050507431 */ /* 0x000fc4000006002b */
[-C--:B------:R-:W-:Y:S02]  /*fff0*/  HFMA2 R82, R82, R43.reuse.H1_H1, -20, -20 ;  /* 0xcd00cd0052527431 */ /* 0x080fe4000006002b */
[-C--:B------:R-:W-:Y:S02]  /*10000*/  HFMA2 R68, R68, R43.reuse.H1_H1, -20, -20 ;  /* 0xcd00cd0044447431 */ /* 0x080fe4000006002b */
[----:B------:R-:W-:Y:S02]  /*10010*/  HFMA2 R31, R4, R43.H1_H1, -20, -20 ;  /* 0xcd00cd00041f7431 */ /* 0x000fe4000006002b */
[-C--:B-1----:R-:W-:Y:S02]  /*10020*/  HFMA2 R70, R78, R16.reuse, R70 ;  /* 0x000000104e467231 */ /* 0x082fe40000000046 */
[-C--:B------:R-:W-:Y:S02]  /*10030*/  HFMA2 R73, R77, R16.reuse, R73 ;  /* 0x000000104d497231 */ /* 0x080fe40000000049 */
[----:B------:R-:W-:-:S02]  /*10040*/  HFMA2 R69, R30, R16, R69 ;  /* 0x000000101e457231 */ /* 0x000fc40000000045 */
[-C--:B------:R-:W-:Y:S02]  /*10050*/  HFMA2 R71, R82, R5.reuse, R71 ;  /* 0x0000000552477231 */ /* 0x080fe40000000047 */
[-C--:B------:R-:W-:Y:S02]  /*10060*/  HFMA2 R4, R80, R5.reuse, R83 ;  /* 0x0000000550047231 */ /* 0x080fe40000000053 */
[----:B------:R-:W-:Y:S02]  /*10070*/  HFMA2 R16, R27, R16, R76 ;  /* 0x000000101b107231 */ /* 0x000fe4000000004c */
[-C--:B------:R-:W-:Y:S02]  /*10080*/  HFMA2 R72, R68, R5.reuse, R72 ;  /* 0x0000000544487231 */ /* 0x080fe40000000048 */
[----:B------:R-:W-:Y:S02]  /*10090*/  HFMA2 R5, R31, R5, R79 ;  /* 0x000000051f057231 */ /* 0x000fe4000000004f */
[----:B--2---:R-:W-:-:S02]  /*100a0*/  HFMA2 R79, R78, R8, R75 ;  /* 0x000000084e4f7231 */ /* 0x004fc4000000004b */
[-C--:B------:R-:W-:Y:S02]  /*100b0*/  HFMA2 R76, R80, R17.reuse, R70 ;  /* 0x00000011504c7231 */ /* 0x080fe40000000046 */
[-C--:B------:R-:W-:Y:S02]  /*100c0*/  HFMA2 R75, R82, R17.reuse, R73 ;  /* 0x00000011524b7231 */ /* 0x080fe40000000049 */
[-C--:B------:R-:W-:Y:S02]  /*100d0*/  HFMA2 R73, R68, R17.reuse, R69 ;  /* 0x0000001144497231 */ /* 0x080fe40000000045 */
[----:B------:R-:W-:Y:S01]  /*100e0*/  HFMA2 R78, R31, R17, R16 ;  /* 0x000000111f4e7231 */ /* 0x000fe20000000010 */
[----:B-----5:R-:W-:Y:S01]  /*100f0*/  LOP3.LUT R17, R12, 0x70007, RZ, 0xc0, !PT ;  /* 0x000700070c117812 */ /* 0x020fe200078ec0ff */
[----:B------:R-:W-:Y:S01]  /*10100*/  HFMA2 R16, R77, R8, R74 ;  /* 0x000000084d107231 */ /* 0x000fe2000000004a */
        /* <DEDUP_REMOVED lines=11> */
[----:B------:R-:W-:Y:S02]  /*101c0*/  HFMA2 R80, R80, R9, R79 ;  /* 0x0000000950507231 */ /* 0x000fe4000000004f */
[-C--:B------:R-:W-:Y:S02]  /*101d0*/  HFMA2 R79, R17, R6.reuse, R71 ;  /* 0x00000006114f7231 */ /* 0x080fe40000000047 */
[-C--:B------:R-:W-:Y:S02]  /*101e0*/  HFMA2 R4, R74, R6.reuse, R4 ;  /* 0x000000064a047231 */ /* 0x080fe40000000004 */
[----:B------:R-:W-:-:S02]  /*101f0*/  HFMA2 R5, R69, R6, R5 ;  /* 0x0000000645057231 */ /* 0x000fc40000000005 */
[----:B------:R-:W-:Y:S01]  /*10200*/  HFMA2 R85, R70, R6, R72 ;  /* 0x0000000646557231 */ /* 0x000fe20000000048 */
[----:B------:R-:W-:-:S04]  /*10210*/  LOP3.LUT R6, R12, 0x380038, RZ, 0xc0, !PT ;  /* 0x003800380c067812 */ /* 0x000fc800078ec0ff */
[----:B------:R-:W-:Y:S01]  /*10220*/  LOP3.LUT R72, R6, 0x64006400, RZ, 0xfc, !PT ;  /* 0x6400640006487812 */ /* 0x000fe200078efcff */
[C---:B------:R-:W-:Y:S02]  /*10230*/  HFMA2 R6, R74.reuse, R18, R76 ;  /* 0x000000124a067231 */ /* 0x040fe4000000004c */
[----:B------:R-:W-:Y:S02]  /*10240*/  HFMA2 R74, R74, R10, R80 ;  /* 0x0000000a4a4a7231 */ /* 0x000fe40000000050 */
[-C--:B------:R-:W-:Y:S02]  /*10250*/  HFMA2 R76, R17, R18.reuse, R75 ;  /* 0x00000012114c7231 */ /* 0x080fe4000000004b */
[----:B------:R-:W-:Y:S02]  /*10260*/  HFMA2 R71, R72, R43.H0_H0, -132, -132 ;  /* 0xd820d82048477431 */ /* 0x000fe4000004002b */
[-C--:B------:R-:W-:Y:S02]  /*10270*/  HFMA2 R78, R69, R18.reuse, R78 ;  /* 0x00000012454e7231 */ /* 0x080fe4000000004e */
[----:B------:R-:W-:Y:S01]  /*10280*/  HFMA2 R75, R70, R18, R73 ;  /* 0x00000012464b7231 */ /* 0x000fe20000000049 */
[----:B------:R-:W-:Y:S01]  /*10290*/  LOP3.LUT R72, R15, 0x380038, RZ, 0xc0, !PT ;  /* 0x003800380f487812 */ /* 0x000fe200078ec0ff */
[----:B------:R-:W-:-:S02]  /*102a0*/  HFMA2 R80, R71, R7, R4 ;  /* 0x0000000747507231 */ /* 0x000fc40000000004 */
[C---:B------:R-:W-:Y:S01]  /*102b0*/  HFMA2 R18, R71.reuse, R19, R6 ;  /* 0x0000001347127231 */ /* 0x040fe20000000006 */
[----:B------:R-:W-:Y:S02]  /*102c0*/  LOP3.LUT R4, R13, 0x380038, RZ, 0xc0, !PT ;  /* 0x003800380d047812 */ /* 0x000fe400078ec0ff */
[----:B------:R-:W-:Y:S02]  /*102d0*/  LOP3.LUT R6, R14, 0x380038, RZ, 0xc0, !PT ;  /* 0x003800380e067812 */ /* 0x000fe400078ec0ff */
[----:B------:R-:W-:Y:S02]  /*102e0*/  LOP3.LUT R4, R4, 0x64006400, RZ, 0xfc, !PT ;  /* 0x6400640004047812 */ /* 0x000fe400078efcff */
[----:B------:R-:W-:Y:S02]  /*102f0*/  LOP3.LUT R6, R6, 0x64006400, RZ, 0xfc, !PT ;  /* 0x6400640006067812 */ /* 0x000fe400078efcff */
[----:B------:R-:W-:Y:S01]  /*10300*/  LOP3.LUT R72, R72, 0x64006400, RZ, 0xfc, !PT ;  /* 0x6400640048487812 */ /* 0x000fe200078efcff */
[----:B------:R-:W-:-:S02]  /*10310*/  HFMA2 R71, R71, R11, R74 ;  /* 0x0000000b47477231 */ /* 0x000fc4000000004a */
[-C--:B------:R-:W-:Y:S02]  /*10320*/  HFMA2 R74, R4, R43.reuse.H0_H0, -132, -132 ;  /* 0xd820d820044a7431 */ /* 0x080fe4000004002b */
[-C--:B------:R-:W-:Y:S02]  /*10330*/  HFMA2 R73, R6, R43.reuse.H0_H0, -132, -132 ;  /* 0xd820d82006497431 */ /* 0x080fe4000004002b */
[----:B------:R-:W-:Y:S02]  /*10340*/  HFMA2 R72, R72, R43.H0_H0, -132, -132 ;  /* 0xd820d82048487431 */ /* 0x000fe4000004002b */
[-C--:B------:R-:W-:Y:S02]  /*10350*/  HFMA2 R79, R74, R7.reuse, R79 ;  /* 0x000000074a4f7231 */ /* 0x080fe4000000004f */
[-C--:B------:R-:W-:Y:S02]  /*10360*/  HFMA2 R85, R73, R7.reuse, R85 ;  /* 0x0000000749557231 */ /* 0x080fe40000000055 */
[----:B------:R-:W-:-:S02]  /*10370*/  HFMA2 R84, R72, R7, R5 ;  /* 0x0000000748547231 */ /* 0x000fc40000000005 */
[----:B------:R-:W0:Y:S01]  /*10380*/  LDS.128 R4, [UR5+0x30] ;  /* 0x00003005ff047984 */ /* 0x000e220008000c00 */
[----:B------:R-:W-:-:S04]  /*10390*/  @!P0 PRMT R42, R55, 0x7610, R42 ;  /* 0x00007610372a8816 */ /* 0x000fc8000000002a */
[----:B------:R-:W-:Y:S02]  /*103a0*/  @!P0 PRMT R42, R42, 0x7610, R55 ;  /* 0x000076102a2a8816 */ /* 0x000fe40000000037 */
[----:B------:R-:W-:Y:S02]  /*103b0*/  SHF.R.U32.HI R55, RZ, 0xd, R13 ;  /* 0x0000000dff377819 */ /* 0x000fe4000001160d */
[----:B------:R-:W-:Y:S02]  /*103c0*/  @!P0 PRMT R0, R54, 0x7610, R0 ;  /* 0x0000761036008816 */ /* 0x000fe40000000000 */
[----:B------:R-:W-:Y:S02]  /*103d0*/  LOP3.LUT R92, R92, 0x40004, R55, 0xf8, !PT ;  /* 0x000400045c5c7812 */ /* 0x000fe400078ef837 */
[----:B------:R-:W-:Y:S01]  /*103e0*/  SHF.R.U32.HI R55, RZ, 0xd, R14 ;  /* 0x0000000dff377819 */ /* 0x000fe2000001160e */
[----:B------:R-:W-:Y:S01]  /*103f0*/  HFMA2 R16, R82, R9, R16 ;  /* 0x0000000952107231 */ /* 0x000fe20000000010 */
[----:B------:R-:W-:-:S02]  /*10400*/  @!P0 PRMT R0, R0, 0x7610, R54 ;  /* 0x0000761000008816 */ /* 0x000fc40000000036 */
[----:B------:R-:W-:Y:S02]  /*10410*/  LOP3.LUT R86, R86, 0x40004, R55, 0xf8, !PT ;  /* 0x0004000456567812 */ /* 0x000fe400078ef837 */
[--C-:B------:R-:W-:Y:S02]  /*10420*/  SHF.R.U32.HI R54, RZ, 0xd, R12.reuse ;  /* 0x0000000dff367819 */ /* 0x100fe4000001160c */
[----:B------:R-:W-:Y:S02]  /*10430*/  SHF.R.U32.HI R55, RZ, 0xd, R15 ;  /* 0x0000000dff377819 */ /* 0x000fe4000001160f */
[----:B------:R-:W-:Y:S02]  /*10440*/  SHF.R.U32.HI R83, RZ, 0x6, R12 ;  /* 0x00000006ff537819 */ /* 0x000fe4000001160c */
[----:B------:R-:W-:Y:S02]  /*10450*/  SHF.R.U32.HI R82, RZ, 0x6, R13 ;  /* 0x00000006ff527819 */ /* 0x000fe4000001160d */
[----:B------:R-:W-:-:S02]  /*10460*/  SHF.R.U32.HI R87, RZ, 0x6, R14 ;  /* 0x00000006ff577819 */ /* 0x000fc4000001160e */
[----:B------:R-:W-:Y:S01]  /*10470*/  SHF.R.U32.HI R91, RZ, 0x6, R15 ;  /* 0x00000006ff5b7819 */ /* 0x000fe2000001160f */
[-C--:B------:R-:W-:Y:S02]  /*10480*/  HFMA2 R76, R74, R19.reuse, R76 ;  /* 0x000000134a4c7231 */ /* 0x080fe4000000004c */
[-C--:B------:R-:W-:Y:S02]  /*10490*/  HFMA2 R75, R73, R19.reuse, R75 ;  /* 0x00000013494b7231 */ /* 0x080fe4000000004b */
[----:B------:R-:W-:Y:S01]  /*104a0*/  HFMA2 R19, R72, R19, R78 ;  /* 0x0000001348137231 */ /* 0x000fe2000000004e */
[----:B------:R-:W-:Y:S02]  /*104b0*/  LOP3.LUT R81, R81, 0x40004, R54, 0xf8, !PT ;  /* 0x0004000451517812 */ /* 0x000fe400078ef836 */
[----:B------:R-:W-:Y:S02]  /*104c0*/  LOP3.LUT R90, R90, 0x40004, R55, 0xf8, !PT ;  /* 0x000400045a5a7812 */ /* 0x000fe400078ef837 */
        /* <DEDUP_REMOVED lines=12> */
[-C--:B0-----:R-:W-:Y:S02]  /*10590*/  HFMA2 R80, R78, R4.reuse, R80 ;  /* 0x000000044e507231 */ /* 0x081fe40000000050 */
[----:B------:R-:W-:-:S02]  /*105a0*/  HFMA2 R12, R77, R4, R79 ;  /* 0x000000044d0c7231 */ /* 0x000fc4000000004f */
[-C--:B------:R-:W-:Y:S02]  /*105b0*/  HFMA2 R85, R55, R4.reuse, R85 ;  /* 0x0000000437557231 */ /* 0x080fe40000000055 */
[----:B------:R-:W-:Y:S01]  /*105c0*/  HFMA2 R84, R54, R4, R84 ;  /* 0x0000000436547231 */ /* 0x000fe20000000054 */
[C---:B------:R-:W-:Y:S02]  /*105d0*/  LOP3.LUT R4, R83.reuse, 0x380038, RZ, 0xc0, !PT ;  /* 0x0038003853047812 */ /* 0x040fe400078ec0ff */
[----:B------:R-:W-:Y:S02]  /*105e0*/  LOP3.LUT R83, R83, 0x1c001c0, RZ, 0xc0, !PT ;  /* 0x01c001c053537812 */ /* 0x000fe400078ec0ff */
[----:B------:R-:W-:Y:S02]  /*105f0*/  LOP3.LUT R14, R4, 0x64006400, RZ, 0xfc, !PT ;  /* 0x64006400040e7812 */ /* 0x000fe400078efcff */
[----:B------:R-:W-:-:S03]  /*10600*/  LOP3.LUT R4, R83, 0x64006400, RZ, 0xfc, !PT ;  /* 0x6400640053047812 */ /* 0x000fc600078efcff */
[-C--:B------:R-:W-:Y:S01]  /*10610*/  HFMA2 R83, R14, R43.reuse.H0_H0, -132, -132 ;  /* 0xd820d8200e537431 */ /* 0x080fe2000004002b */
[----:B------:R-:W-:Y:S01]  /*10620*/  LOP3.LUT R79, R81, 0x64006400, RZ, 0xfc, !PT ;  /* 0x64006400514f7812 */ /* 0x000fe200078efcff */
[----:B------:R-:W-:Y:S02]  /*10630*/  HFMA2 R81, R4, R43.H1_H1, -20, -20 ;  /* 0xcd00cd0004517431 */ /* 0x000fe4000006002b */
[----:B------:R-:W-:Y:S02]  /*10640*/  HFMA2 R80, R83, R5, R80 ;  /* 0x0000000553507231 */ /* 0x000fe40000000050 */
[----:B------:R-:W-:Y:S02]  /*10650*/  HADD2 R79, R79, -1028, -1028 ;  /* 0xe404e4044f4f7430 */ /* 0x000fe40000000000 */
[----:B------:R-:W-:Y:S01]  /*10660*/  HFMA2 R80, R81, R6, R80 ;  /* 0x0000000651507231 */ /* 0x000fe20000000050 */
[----:B------:R-:W-:-:S03]  /*10670*/  LOP3.LUT R4, R82, 0x380038, RZ, 0xc0, !PT ;  /* 0x0038003852047812 */ /* 0x000fc600078ec0ff */
[----:B------:R-:W-:Y:S01]  /*10680*/  HFMA2 R13, R79, R7, R80 ;  /* 0x000000074f0d7231 */ /* 0x000fe20000000050 */
        /* <DEDUP_REMOVED lines=8> */
[----:B------:R-:W-:-:S04]  /*10710*/  HFMA2 R12, R80, R6, R12 ;  /* 0x00000006500c7231 */ /* 0x000fc8000000000c */
[----:B------:R-:W-:Y:S02]  /*10720*/  HFMA2 R12, R4, R7, R12 ;  /* 0x00000007040c7231 */ /* 0x000fe4000000000c */
[----:B------:R-:W-:Y:S02]  /*10730*/  HADD2 R13, R13.H0_H0, R13.H1_H1 ;  /* 0x3000000d0d0d7230 */ /* 0x000fe40000000800 */
[----:B------:R-:W-:-:S05]  /*10740*/  HADD2 R12, R12.H0_H0, R12.H1_H1 ;  /* 0x3000000c0c0c7230 */ /* 0x000fca0000000800 */
[----:B------:R-:W-:-:S05]  /*10750*/  PRMT R13, R13, 0x5410, R12 ;  /* 0x000054100d0d7816 */ /* 0x000fca000000000c */
        /* <DEDUP_REMOVED lines=12> */
[----:B------:R-:W-:Y:S01]  /*10820*/  PRMT R18, R18, 0x5410, R76 ;  /* 0x0000541012127816 */ /* 0x000fe2000000004c */
[----:B------:R-:W-:-:S04]  /*10830*/  HFMA2 R19, R54, R12, R19 ;  /* 0x0000000c36137231 */ /* 0x000fc80000000013 */
[----:B------:R-:W-:Y:S02]  /*10840*/  HFMA2 R40, R18, R0, R40 ;  /* 0x0000000012287231 */ /* 0x000fe40000000028 */
        /* <DEDUP_REMOVED lines=11> */
[----:B------:R-:W-:-:S04]  /*10900*/  HFMA2 R18, R86, R15, R18 ;  /* 0x0000000f56127231 */ /* 0x000fc80000000012 */
[----:B------:R-:W-:Y:S01]  /*10910*/  HADD2 R76, R18.H0_H0, R18.H1_H1 ;  /* 0x30000012124c7230 */ /* 0x000fe20000000800 */
[----:B------:R-:W-:-:S04]  /*10920*/  LOP3.LUT R18, R91, 0x380038, RZ, 0xc0, !PT ;  /* 0x003800385b127812 */ /* 0x000fc800078ec0ff */
[----:B------:R-:W-:-:S05]  /*10930*/  LOP3.LUT R18, R18, 0x64006400, RZ, 0xfc, !PT ;  /* 0x6400640012127812 */ /* 0x000fca00078efcff */
[----:B------:R-:W-:Y:S01]  /*10940*/  HFMA2 R87, R18, R43.H0_H0, -132, -132 ;  /* 0xd820d82012577431 */ /* 0x000fe2000004002b */
[----:B------:R-:W-:-:S04]  /*10950*/  LOP3.LUT R18, R91, 0x1c001c0, RZ, 0xc0, !PT ;  /* 0x01c001c05b127812 */ /* 0x000fc800078ec0ff */
[----:B------:R-:W-:-:S05]  /*10960*/  LOP3.LUT R18, R18, 0x64006400, RZ, 0xfc, !PT ;  /* 0x6400640012127812 */ /* 0x000fca00078efcff */
[----:B------:R-:W-:Y:S02]  /*10970*/  HFMA2 R43, R18, R43.H1_H1, -20, -20 ;  /* 0xcd00cd00122b7431 */ /* 0x000fe4000006002b */
[-C--:B------:R-:W-:Y:S02]  /*10980*/  HFMA2 R18, R59, R20.reuse, RZ.H0_H0 ;  /* 0x000000143b127231 */ /* 0x080fe400000400ff */
[----:B------:R-:W-:Y:S01]  /*10990*/  HFMA2 R20, R60, R20, RZ ;  /* 0x000000143c147231 */ /* 0x000fe200000000ff */
[----:B------:R-:W-:Y:S01]  /*109a0*/  @!P0 MOV R60, R52 ;  /* 0x00000034003c8202 */ /* 0x000fe20000000f00 */
[----:B------:R-:W-:Y:S01]  /*109b0*/  HFMA2 R18, R61, R21, R18 ;  /* 0x000000153d127231 */ /* 0x000fe20000000012 */
[----:B------:R-:W-:Y:S01]  /*109c0*/  @!P0 MOV R61, R57 ;  /* 0x00000039003d8202 */ /* 0x000fe20000000f00 */
[-C--:B------:R-:W-:Y:S02]  /*109d0*/  HFMA2 R85, R12, R5.reuse, R85 ;  /* 0x000000050c557231 */ /* 0x080fe40000000055 */
[----:B------:R-:W-:-:S02]  /*109e0*/  HFMA2 R84, R87, R5, R84 ;  /* 0x0000000557547231 */ /* 0x000fc40000000054 */
[----:B------:R-:W2:Y:S01]  /*109f0*/  @!P0 LDG.E.U16.CONSTANT R5, desc[UR8][R60.64] ;  /* 0x000000083c058981 */ /* 0x000ea2000c1e9500 */
[----:B------:R-:W-:Y:S02]  /*10a00*/  HFMA2 R19, R87, R13, R19 ;  /* 0x0000000d57137231 */ /* 0x000fe40000000013 */
[----:B------:R-:W-:Y:S02]  /*10a10*/  HFMA2 R20, R62, R21, R20 ;  /* 0x000000153e147231 */ /* 0x000fe40000000014 */
[----:B------:R-:W-:Y:S02]  /*10a20*/  HFMA2 R64, R64, R22, R18 ;  /* 0x0000001640407231 */ /* 0x000fe40000000012 */
[----:B------:R-:W-:Y:S02]  /*10a30*/  HFMA2 R13, R17, R10, R16 ;  /* 0x0000000a110d7231 */ /* 0x000fe40000000010 */
[----:B------:R-:W-:Y:S02]  /*10a40*/  HFMA2 R14, R43, R14, R19 ;  /* 0x0000000e2b0e7231 */ /* 0x000fe40000000013 */
[----:B------:R-:W0:Y:S01]  /*10a50*/  LDS.128 R16, [UR5+0x130] ;  /* 0x00013005ff107984 */ /* 0x000e220008000c00 */
        /* <DEDUP_REMOVED lines=18> */
[----:B------:R-:W-:Y:S01]  /*10b80*/  HFMA2 R84, R43, R6, R84 ;  /* 0x000000062b547231 */ /* 0x000fe20000000054 */
[----:B------:R-:W-:Y:S01]  /*10b90*/  @!P0 IADD3 R6, PT, PT, R32, 0x1, RZ ;  /* 0x0000000120068810 */ /* 0x000fe20007ffe0ff */
[----:B------:R-:W-:-:S02]  /*10ba0*/  HFMA2 R8, R74, R11, R13 ;  /* 0x0000000b4a087231 */ /* 0x000fc4000000000d */
[-C--:B------:R-:W-:Y:S02]  /*10bb0*/  HFMA2 R23, R73, R11.reuse, R23 ;  /* 0x0000000b49177231 */ /* 0x080fe40000000017 */
[----:B------:R-:W-:Y:S02]  /*10bc0*/  HFMA2 R27, R72, R11, R22 ;  /* 0x0000000b481b7231 */ /* 0x000fe40000000016 */
[-C--:B0-----:R-:W-:Y:S02]  /*10bd0*/  HFMA2 R71, R78, R16.reuse, R71 ;  /* 0x000000104e477231 */ /* 0x081fe40000000047 */
[-C--:B------:R-:W-:Y:S01]  /*10be0*/  HFMA2 R8, R77, R16.reuse, R8 ;  /* 0x000000104d087231 */ /* 0x080fe20000000008 */
[----:B------:R-:W-:Y:S01]  /*10bf0*/  @!P0 MOV R32, R6 ;  /* 0x0000000600208202 */ /* 0x000fe20000000f00 */
[-C--:B------:R-:W-:Y:S02]  /*10c00*/  HFMA2 R6, R55, R16.reuse, R23 ;  /* 0x0000001037067231 */ /* 0x080fe40000000017 */
[----:B------:R-:W-:Y:S01]  /*10c10*/  HFMA2 R27, R54, R16, R27 ;  /* 0x00000010361b7231 */ /* 0x000fe2000000001b */
[----:B------:R-:W-:Y:S01]  /*10c20*/  LOP3.LUT R90, R90, 0x64006400, RZ, 0xfc, !PT ;  /* 0x640064005a5a7812 */ /* 0x000fe200078efcff */
[----:B------:R-:W-:-:S02]  /*10c30*/  HFMA2 R9, R83, R17, R71 ;  /* 0x0000001153097231 */ /* 0x000fc40000000047 */
[-C--:B------:R-:W-:Y:S02]  /*10c40*/  HFMA2 R8, R82, R17.reuse, R8 ;  /* 0x0000001152087231 */ /* 0x080fe40000000008 */
[-C--:B------:R-:W-:Y:S02]  /*10c50*/  HFMA2 R6, R12, R17.reuse, R6 ;  /* 0x000000110c067231 */ /* 0x080fe40000000006 */
[----:B------:R-:W-:Y:S02]  /*10c60*/  HFMA2 R27, R87, R17, R27 ;  /* 0x00000011571b7231 */ /* 0x000fe4000000001b */
[-C--:B------:R-:W-:Y:S02]  /*10c70*/  HFMA2 R9, R81, R18.reuse, R9 ;  /* 0x0000001251097231 */ /* 0x080fe40000000009 */
[----:B------:R-:W-:Y:S02]  /*10c80*/  HADD2 R90, R90, -1028, -1028 ;  /* 0xe404e4045a5a7430 */ /* 0x000fe40000000000 */
[----:B------:R-:W-:-:S02]  /*10c90*/  HFMA2 R8, R80, R18, R8 ;  /* 0x0000001250087231 */ /* 0x000fc40000000008 */
[-C--:B------:R-:W-:Y:S02]  /*10ca0*/  HFMA2 R6, R75, R18.reuse, R6 ;  /* 0x000000124b067231 */ /* 0x080fe40000000006 */
[----:B------:R-:W-:Y:S02]  /*10cb0*/  HFMA2 R45, R43, R18, R27 ;  /* 0x000000122b2d7231 */ /* 0x000fe4000000001b */
[----:B------:R-:W-:Y:S02]  /*10cc0*/  HFMA2 R85, R86, R7, R85 ;  /* 0x0000000756557231 */ /* 0x000fe40000000055 */
[----:B------:R-:W-:Y:S02]  /*10cd0*/  HFMA2 R8, R4, R19, R8 ;  /* 0x0000001304087231 */ /* 0x000fe40000000008 */
[----:B------:R-:W-:Y:S02]  /*10ce0*/  HFMA2 R84, R90, R7, R84 ;  /* 0x000000075a547231 */ /* 0x000fe40000000054 */
        /* <DEDUP_REMOVED lines=14> */
[----:B------:R-:W-:Y:S01]  /*10dd0*/  PRMT R6, R6, 0x5410, R45 ;  /* 0x0000541006067816 */ /* 0x000fe2000000002d */
[----:B------:R-:W-:Y:S01]  /*10de0*/  UIADD3 UR5, UPT, UPT, UR5, 0x40, URZ ;  /* 0x0000004005057890 */ /* 0x000fe2000fffe0ff */
[----:B------:R-:W-:Y:S01]  /*10df0*/  IADD3 R52, P1, PT, R52, 0x80, RZ ;  /* 0x0000008034347810 */ /* 0x000fe20007f3e0ff */
[----:B------:R-:W-:Y:S01]  /*10e00*/  HFMA2 R39, R85, R42, R39 ;  /* 0x0000002a55277231 */ /* 0x000fe20000000027 */
[----:B------:R-:W-:Y:S01]  /*10e10*/  MOV R16, R88 ;  /* 0x0000005800107202 */ /* 0x000fe20000000f00 */
[----:B------:R-:W-:Y:S01]  /*10e20*/  HFMA2 R37, R9, R0, R37 ;  /* 0x0000000009257231 */ /* 0x000fe20000000025 */
[----:B------:R-:W-:Y:S01]  /*10e30*/  MOV R17, R89 ;  /* 0x0000005900117202 */ /* 0x000fe20000000f00 */
[-C--:B------:R-:W-:Y:S01]  /*10e40*/  HFMA2 R38, R76, R42.reuse, R38 ;  /* 0x0000002a4c267231 */ /* 0x080fe20000000026 */
[----:B------:R-:W-:Y:S01]  /*10e50*/  IADD3.X R57, PT, PT, RZ, R57, RZ, P1, !PT ;  /* 0x00000039ff397210 */ /* 0x000fe20000ffe4ff */
[----:B------:R-:W-:Y:S02]  /*10e60*/  HFMA2 R36, R6, R42, R36 ;  /* 0x0000002a06247231 */ /* 0x000fe40000000024 */
[----:B------:R-:W-:Y:S01]  /*10e70*/  IMAD.WIDE R88, R2, 0x4, R50 ;  /* 0x0000000402587825 */ /* 0x000fe200078e0232 */
[----:B--2---:R-:W-:-:S02]  /*10e80*/  @!P0 IADD3 R35, PT, PT, R5, R34, RZ ;  /* 0x0000002205238210 */ /* 0x004fc40007ffe0ff */
[----:B------:R-:W-:-:S04]  /*10e90*/  IADD3 R34, PT, PT, R34, 0x20, RZ ;  /* 0x0000002022227810 */ /* 0x000fc80007ffe0ff */
[----:B------:R-:W-:-:S13]  /*10ea0*/  ISETP.GE.AND P0, PT, R34, R53, PT ;  /* 0x000000352200720c */ /* 0x000fda0003f06270 */
[----:B------:R-:W-:Y:S05]  /*10eb0*/  @!P0 BRA `(.L_x_2746) ;  /* 0xffffffe000748947 */ /* 0x000fea000383ffff */
[----:B------:R-:W-:-:S07]  /*10ec0*/  IMAD.WIDE R16, R2, 0xc, R16 ;  /* 0x0000000c02107825 */ /* 0x000fce00078e0210 */
.L_x_2745:
        /* <DEDUP_REMOVED lines=8> */
.L_x_2748:
[----:B------:R-:W2:Y:S01]  /*10f50*/  LDG.E.128.CONSTANT R4, desc[UR8][R16.64] ;  /* 0x0000000810047981 */ /* 0x000ea2000c1e9d00 */
[----:B------:R-:W-:-:S13]  /*10f60*/  ISETP.NE.AND P0, PT, R34, R35, PT ;  /* 0x000000232200720c */ /* 0x000fda0003f05270 */
[C---:B------:R-:W-:Y:S01]  /*10f70*/  @!P0 LEA R2, R32.reuse, R1, 0x3 ;  /* 0x0000000120028211 */ /* 0x040fe200078e18ff */
[----:B------:R0:W3:Y:S05]  /*10f80*/  @!P0 LDG.E.U16.CONSTANT R25, desc[UR8][R22.64] ;  /* 0x0000000816198981 */ /* 0x0000ea000c1e9500 */
[----:B------:R-:W4:Y:S01]  /*10f90*/  @!P0 LDL.64 R2, [R2+0x8] ;  /* 0x0000080002028983 */ /* 0x000f220000100a00 */
[----:B------:R-:W-:-:S04]  /*10fa0*/  @!P0 IADD3 R8, PT, PT, R32, 0x1, RZ ;  /* 0x0000000120088810 */ /* 0x000fc80007ffe0ff */
[----:B------:R-:W-:Y:S01]  /*10fb0*/  @!P0 MOV R32, R8 ;  /* 0x0000000800208202 */ /* 0x000fe20000000f00 */
[----:B------:R-:W-:-:S05]  /*10fc0*/  HFMA2 R28, -RZ, RZ, 0, 0.25 ;  /* 0x00003400ff1c7431 */ /* 0x000fca00000001ff */
[----:B------:R-:W-:Y:S02]  /*10fd0*/  PRMT R28, R28, 0x5410, R28 ;  /* 0x000054101c1c7816 */ /* 0x000fe4000000001c */
[----:B------:R-:W-:Y:S01]  /*10fe0*/  MOV R44, 0x2c00 ;  /* 0x00002c00002c7802 */ /* 0x000fe20000000f00 */
[----:B------:R-:W-:Y:S01]  /*10ff0*/  HFMA2 R20, -RZ, RZ, 0, 0.015625 ;  /* 0x00002400ff147431 */ /* 0x000fe200000001ff */
[----:B0-----:R-:W-:-:S04]  /*11000*/  IADD3 R22, P1, PT, R22, 0x40, RZ ;  /* 0x0000004016167810 */ /* 0x001fc80007f3e0ff */
[----:B------:R-:W-:Y:S02]  /*11010*/  IADD3.X R23, PT, PT, RZ, R23, RZ, P1, !PT ;  /* 0x00000017ff177210 */ /* 0x000fe40000ffe4ff */
        /* <DEDUP_REMOVED lines=15> */
[----:B------:R-:W-:-:S04]  /*11110*/  LOP3.LUT R6, R7, 0xc000c, RZ, 0xc0, !PT ;  /* 0x000c000c07067812 */ /* 0x000fc800078ec0ff */
[----:B------:R-:W-:Y:S02]  /*11120*/  LOP3.LUT R59, R6, 0x64006400, RZ, 0xfc, !PT ;  /* 0x64006400063b7812 */ /* 0x000fe400078efcff */
[----:B------:R-:W-:Y:S02]  /*11130*/  LOP3.LUT R6, R46, 0xc000c, RZ, 0xc0, !PT ;  /* 0x000c000c2e067812 */ /* 0x000fe400078ec0ff */
[----:B------:R-:W-:Y:S02]  /*11140*/  SHF.R.U32.HI R47, RZ, 0x8, R7 ;  /* 0x00000008ff2f7819 */ /* 0x000fe40000011607 */
[----:B------:R-:W-:Y:S02]  /*11150*/  LOP3.LUT R6, R6, 0x64006400, RZ, 0xfc, !PT ;  /* 0x6400640006067812 */ /* 0x000fe400078efcff */
[----:B------:R-:W-:Y:S02]  /*11160*/  LOP3.LUT R60, R4, 0x64006400, RZ, 0xfc, !PT ;  /* 0x64006400043c7812 */ /* 0x000fe400078efcff */
[----:B------:R-:W-:Y:S01]  /*11170*/  LOP3.LUT R62, R5, 0x64006400, RZ, 0xfc, !PT ;  /* 0x64006400053e7812 */ /* 0x000fe200078efcff */
[----:B------:R-:W-:Y:S01]  /*11180*/  HFMA2 R29, R6, R28.H1_H1, -258, -258 ;  /* 0xdc08dc08061d7431 */ /* 0x000fe2000006001c */
        /* <DEDUP_REMOVED lines=21> */
[-C--:B------:R-:W-:Y:S01]  /*112e0*/  HFMA2 R30, R5, R28.reuse.H1_H1, -258, -258 ;  /* 0xdc08dc08051e7431 */ /* 0x080fe2000006001c */
[----:B------:R-:W-:Y:S01]  /*112f0*/  LOP3.LUT R63, R12, 0x64006400, RZ, 0xfc, !PT ;  /* 0x640064000c3f7812 */ /* 0x000fe200078efcff */
[----:B------:R-:W-:Y:S01]  /*11300*/  HFMA2 R28, R7, R28.H1_H1, -258, -258 ;  /* 0xdc08dc08071c7431 */ /* 0x000fe2000006001c */
[----:B------:R-:W-:Y:S01]  /*11310*/  LOP3.LUT R7, R14, 0x64006400, RZ, 0xfc, !PT ;  /* 0x640064000e077812 */ /* 0x000fe200078efcff */
[-C--:B------:R-:W-:Y:S02]  /*11320*/  HFMA2 R66, R13, R44.reuse.H0_H0, -66, -66 ;  /* 0xd420d4200d427431 */ /* 0x080fe4000004002c */
[----:B------:R-:W-:Y:S01]  /*11330*/  HFMA2 R24, R15, R44.H0_H0, -66, -66 ;  /* 0xd420d4200f187431 */ /* 0x000fe2000004002c */
[----:B------:R-:W-:Y:S01]  /*11340*/  LDS.128 R8, [UR5] ;  /* 0x00000005ff087984 */ /* 0x000fe20008000c00 */
[----:B------:R-:W-:-:S03]  /*11350*/  LOP3.LUT R5, R45, 0x300030, RZ, 0xc0, !PT ;  /* 0x003000302d057812 */ /* 0x000fc600078ec0ff */
[----:B------:R-:W0:Y:S01]  /*11360*/  LDS.128 R12, [UR5+0x80] ;  /* 0x00008005ff0c7984 */ /* 0x000e220008000c00 */
[----:B------:R-:W-:Y:S02]  /*11370*/  LOP3.LUT R4, R43, 0x300030, RZ, 0xc0, !PT ;  /* 0x003000302b047812 */ /* 0x000fe400078ec0ff */
[----:B------:R-:W-:Y:S01]  /*11380*/  LOP3.LUT R5, R5, 0x64006400, RZ, 0xfc, !PT ;  /* 0x6400640005057812 */ /* 0x000fe200078efcff */
[----:B------:R-:W-:Y:S01]  /*11390*/  HFMA2 R48, R7, R44.H0_H0, -66, -66 ;  /* 0xd420d42007307431 */ /* 0x000fe2000004002c */
[----:B------:R-:W-:-:S03]  /*113a0*/  LOP3.LUT R27, R4, 0x64006400, RZ, 0xfc, !PT ;  /* 0x64006400041b7812 */ /* 0x000fc600078efcff */
[----:B------:R-:W-:Y:S02]  /*113b0*/  HFMA2 R26, R5, R44.H0_H0, -66, -66 ;  /* 0xd420d420051a7431 */ /* 0x000fe4000004002c */
[----:B------:R-:W2:Y:S01]  /*113c0*/  LDS.128 R4, [UR5+0x100] ;  /* 0x00010005ff047984 */ /* 0x000ea20008000c00 */
        /* <DEDUP_REMOVED lines=11> */
[-C--:B------:R-:W-:Y:S02]  /*11480*/  HFMA2 R67, R73, R20.reuse.H0_H0, -18, -18 ;  /* 0xcc80cc8049437431 */ /* 0x080fe40000040014 */
[----:B------:R-:W-:-:S02]  /*11490*/  HFMA2 R50, R71, R20.H0_H0, -18, -18 ;  /* 0xcc80cc8047327431 */ /* 0x000fc40000040014 */
[----:B------:R-:W-:Y:S02]  /*114a0*/  HADD2 R71, R57, -1026, -1026 ;  /* 0xe402e40239477430 */ /* 0x000fe40000000000 */
[----:B------:R-:W-:Y:S02]  /*114b0*/  HADD2 R72, R56, -1026, -1026 ;  /* 0xe402e40238487430 */ /* 0x000fe40000000000 */
[----:B------:R-:W-:Y:S02]  /*114c0*/  HADD2 R73, R54, -1026, -1026 ;  /* 0xe402e40236497430 */ /* 0x000fe40000000000 */
[----:B------:R-:W-:Y:S02]  /*114d0*/  HADD2 R74, R74, -1026, -1026 ;  /* 0xe402e4024a4a7430 */ /* 0x000fe40000000000 */
[-C--:B0-----:R-:W-:Y:S02]  /*114e0*/  HFMA2 R56, R71, R12.reuse, RZ ;  /* 0x0000000c47387231 */ /* 0x081fe400000000ff */
[----:B------:R-:W-:-:S02]  /*114f0*/  HFMA2 R57, R72, R12, RZ.H0_H0 ;  /* 0x0000000c48397231 */ /* 0x000fc400000400ff */
[-C--:B------:R-:W-:Y:S02]  /*11500*/  HFMA2 R58, R73, R12.reuse, RZ ;  /* 0x0000000c493a7231 */ /* 0x080fe400000000ff */
[----:B------:R-:W-:Y:S01]  /*11510*/  HFMA2 R12, R74, R12, RZ.H0_H0 ;  /* 0x0000000c4a0c7231 */ /* 0x000fe200000400ff */
[----:B------:R-:W-:Y:S01]  /*11520*/  LOP3.LUT R55, R55, 0x64006400, RZ, 0xfc, !PT ;  /* 0x6400640037377812 */ /* 0x000fe200078efcff */
[-C--:B------:R-:W-:Y:S02]  /*11530*/  HFMA2 R56, R61, R13.reuse, R56 ;  /* 0x0000000d3d387231 */ /* 0x080fe40000000038 */
[-C--:B------:R-:W-:Y:S02]  /*11540*/  HFMA2 R57, R60, R13.reuse, R57 ;  /* 0x0000000d3c397231 */ /* 0x080fe40000000039 */
[----:B------:R-:W-:Y:S02]  /*11550*/  HFMA2 R58, R62, R13, R58 ;  /* 0x0000000d3e3a7231 */ /* 0x000fe4000000003a */
[-C--:B------:R-:W-:Y:S01]  /*11560*/  HFMA2 R65, R65, R44.reuse.H0_H0, -66, -66 ;  /* 0xd420d42041417431 */ /* 0x080fe2000004002c */
[----:B------:R-:W-:Y:S01]  /*11570*/  LOP3.LUT R53, R53, 0x64006400, RZ, 0xfc, !PT ;  /* 0x6400640035357812 */ /* 0x000fe200078efcff */
[----:B------:R-:W-:-:S02]  /*11580*/  HFMA2 R49, R49, R44.H0_H0, -66, -66 ;  /* 0xd420d42031317431 */ /* 0x000fc4000004002c */
[----:B------:R-:W-:Y:S01]  /*11590*/  HFMA2 R13, R59, R13, R12 ;  /* 0x0000000d3b0d7231 */ /* 0x000fe2000000000c */
[----:B------:R-:W-:Y:S01]  /*115a0*/  LOP3.LUT R64, R47, 0xc000c0, RZ, 0xc0, !PT ;  /* 0x00c000c02f407812 */ /* 0x000fe200078ec0ff */
[----:B------:R-:W-:Y:S02]  /*115b0*/  HFMA2 R68, R55, R20.H0_H0, -18, -18 ;  /* 0xcc80cc8037447431 */ /* 0x000fe40000040014 */
[-C--:B------:R-:W-:Y:S02]  /*115c0*/  HFMA2 R56, R65, R14.reuse, R56 ;  /* 0x0000000e41387231 */ /* 0x080fe40000000038 */
[-C--:B------:R-:W-:Y:S02]  /*115d0*/  HFMA2 R13, R49, R14.reuse, R13 ;  /* 0x0000000e310d7231 */ /* 0x080fe4000000000d */
[----:B------:R-:W-:Y:S02]  /*115e0*/  HFMA2 R12, R48, R14, R58 ;  /* 0x0000000e300c7231 */ /* 0x000fe4000000003a */
[----:B------:R-:W-:-:S02]  /*115f0*/  HFMA2 R69, R53, R20.H0_H0, -18, -18 ;  /* 0xcc80cc8035457431 */ /* 0x000fc40000040014 */
[----:B------:R-:W-:Y:S02]  /*11600*/  HFMA2 R57, R66, R14, R57 ;  /* 0x0000000e42397231 */ /* 0x000fe40000000039 */
[-C--:B------:R-:W-:Y:S02]  /*11610*/  HFMA2 R53, R71, R8.reuse, RZ ;  /* 0x0000000847357231 */ /* 0x080fe400000000ff */
[-C--:B------:R-:W-:Y:S02]  /*11620*/  HFMA2 R54, R72, R8.reuse, RZ.H0_H0 ;  /* 0x0000000848367231 */ /* 0x080fe400000400ff */
[----:B------:R-:W-:Y:S01]  /*11630*/  HFMA2 R55, R73, R8, RZ ;  /* 0x0000000849377231 */ /* 0x000fe200000000ff */
[----:B------:R-:W-:Y:S01]  /*11640*/  LOP3.LUT R75, R64, 0x64006400, RZ, 0xfc, !PT ;  /* 0x64006400404b7812 */ /* 0x000fe200078efcff */
[----:B------:R-:W-:Y:S02]  /*11650*/  HFMA2 R58, R68, R15, R56 ;  /* 0x0000000f443a7231 */ /* 0x000fe40000000038 */
[----:B--2---:R-:W-:-:S02]  /*11660*/  HFMA2 R72, R72, R4, RZ.H0_H0 ;  /* 0x0000000448487231 */ /* 0x004fc400000400ff */
[----:B------:R-:W-:Y:S02]  /*11670*/  HFMA2 R71, R71, R4, RZ ;  /* 0x0000000447477231 */ /* 0x000fe400000000ff */
[----:B------:R-:W-:Y:S02]  /*11680*/  HFMA2 R8, R74, R8, RZ.H0_H0 ;  /* 0x000000084a087231 */ /* 0x000fe400000400ff */
[----:B------:R-:W-:Y:S02]  /*11690*/  HFMA2 R73, R73, R4, RZ ;  /* 0x0000000449497231 */ /* 0x000fe400000000ff */
[-C--:B------:R-:W-:Y:S02]  /*116a0*/  HFMA2 R57, R69, R15.reuse, R57 ;  /* 0x0000000f45397231 */ /* 0x080fe40000000039 */
[-C--:B------:R-:W-:Y:S02]  /*116b0*/  HFMA2 R56, R70, R15.reuse, R12 ;  /* 0x0000000f46387231 */ /* 0x080fe4000000000c */
[----:B------:R-:W-:-:S02]  /*116c0*/  HFMA2 R64, R67, R15, R13 ;  /* 0x0000000f43407231 */ /* 0x000fc4000000000d */
[----:B------:R-:W-:Y:S01]  /*116d0*/  HFMA2 R4, R74, R4, RZ.H0_H0 ;  /* 0x000000044a047231 */ /* 0x000fe200000400ff */
[----:B------:R-:W0:Y:S01]  /*116e0*/  LDS.128 R12, [UR5+0x90] ;  /* 0x00009005ff0c7984 */ /* 0x000e220008000c00 */
[----:B------:R-:W-:Y:S01]  /*116f0*/  LOP3.LUT R52, R45, 0xc000c0, RZ, 0xc0, !PT ;  /* 0x00c000c02d347812 */ /* 0x000fe200078ec0ff */
[-C--:B------:R-:W-:Y:S02]  /*11700*/  HFMA2 R53, R61, R9.reuse, R53 ;  /* 0x000000093d357231 */ /* 0x080fe40000000035 */
[-C--:B------:R-:W-:Y:S02]  /*11710*/  HFMA2 R54, R60, R9.reuse, R54 ;  /* 0x000000093c367231 */ /* 0x080fe40000000036 */
[----:B------:R-:W-:Y:S02]  /*11720*/  HFMA2 R55, R62, R9, R55 ;  /* 0x000000093e377231 */ /* 0x000fe40000000037 */
[----:B------:R-:W-:Y:S02]  /*11730*/  HFMA2 R27, R27, R44.H0_H0, -66, -66 ;  /* 0xd420d4201b1b7431 */ /* 0x000fe4000004002c */
[----:B------:R-:W-:-:S02]  /*11740*/  HFMA2 R71, R61, R5, R71 ;  /* 0x000000053d477231 */ /* 0x000fc40000000047 */
[C---:B------:R-:W-:Y:S02]  /*11750*/  HFMA2 R9, R59.reuse, R9, R8 ;  /* 0x000000093b097231 */ /* 0x040fe40000000008 */
[-C--:B------:R-:W-:Y:S02]  /*11760*/  HFMA2 R73, R62, R5.reuse, R73 ;  /* 0x000000053e497231 */ /* 0x080fe40000000049 */
[-C--:B------:R-:W-:Y:S02]  /*11770*/  HFMA2 R4, R59, R5.reuse, R4 ;  /* 0x000000053b047231 */ /* 0x080fe40000000004 */
[----:B------:R-:W-:Y:S01]  /*11780*/  HFMA2 R44, R63, R44.H0_H0, -66, -66 ;  /* 0xd420d4203f2c7431 */ /* 0x000fe2000004002c */
[----:B------:R-:W-:Y:S01]  /*11790*/  LOP3.LUT R63, R52, 0x64006400, RZ, 0xfc, !PT ;  /* 0x64006400343f7812 */ /* 0x000fe200078efcff */
[----:B------:R-:W-:Y:S02]  /*117a0*/  HFMA2 R72, R60, R5, R72 ;  /* 0x000000053c487231 */ /* 0x000fe40000000048 */
[----:B------:R-:W-:-:S02]  /*117b0*/  HFMA2 R53, R65, R10, R53 ;  /* 0x0000000a41357231 */ /* 0x000fc40000000035 */
[-C--:B------:R-:W-:Y:S02]  /*117c0*/  HFMA2 R54, R66, R10.reuse, R54 ;  /* 0x0000000a42367231 */ /* 0x080fe40000000036 */
[CC--:B------:R-:W-:Y:S02]  /*117d0*/  HFMA2 R8, R48.reuse, R10.reuse, R55 ;  /* 0x0000000a30087231 */ /* 0x0c0fe40000000037 */
[----:B------:R-:W-:Y:S02]  /*117e0*/  HFMA2 R9, R49, R10, R9 ;  /* 0x0000000a31097231 */ /* 0x000fe40000000009 */
[-C--:B------:R-:W-:Y:S02]  /*117f0*/  HFMA2 R71, R65, R6.reuse, R71 ;  /* 0x0000000641477231 */ /* 0x080fe40000000047 */
[-C--:B------:R-:W-:Y:S02]  /*11800*/  HFMA2 R4, R49, R6.reuse, R4 ;  /* 0x0000000631047231 */ /* 0x080fe40000000004 */
[----:B------:R-:W-:-:S02]  /*11810*/  HFMA2 R73, R48, R6, R73 ;  /* 0x0000000630497231 */ /* 0x000fc40000000049 */
[----:B------:R-:W-:Y:S02]  /*11820*/  HFMA2 R72, R66, R6, R72 ;  /* 0x0000000642487231 */ /* 0x000fe40000000048 */
[-C--:B------:R-:W-:Y:S02]  /*11830*/  HFMA2 R55, R68, R11.reuse, R53 ;  /* 0x0000000b44377231 */ /* 0x080fe40000000035 */
[-C--:B------:R-:W-:Y:S02]  /*11840*/  HFMA2 R52, R51, R20.reuse.H0_H0, -18, -18 ;  /* 0xcc80cc8033347431 */ /* 0x080fe40000040014 */
[----:B------:R-:W-:Y:S02]  /*11850*/  HFMA2 R53, R70, R11, R8 ;  /* 0x0000000b46357231 */ /* 0x000fe40000000008 */
[----:B------:R-:W-:Y:S02]  /*11860*/  HFMA2 R51, R63, R20.H0_H0, -18, -18 ;  /* 0xcc80cc803f337431 */ /* 0x000fe40000040014 */
[----:B------:R-:W-:-:S02]  /*11870*/  HFMA2 R68, R68, R7, R71 ;  /* 0x0000000744447231 */ /* 0x000fc40000000047 */
[----:B------:R-:W-:Y:S02]  /*11880*/  HFMA2 R54, R69, R11, R54 ;  /* 0x0000000b45367231 */ /* 0x000fe40000000036 */
[----:B------:R-:W-:Y:S02]  /*11890*/  HFMA2 R70, R70, R7, R73 ;  /* 0x0000000746467231 */ /* 0x000fe40000000049 */
[----:B------:R-:W-:Y:S02]  /*118a0*/  HFMA2 R63, R67, R11, R9 ;  /* 0x0000000b433f7231 */ /* 0x000fe40000000009 */
[-C--:B------:R-:W-:Y:S01]  /*118b0*/  HFMA2 R69, R69, R7.reuse, R72 ;  /* 0x0000000745457231 */ /* 0x080fe20000000048 */
[----:B------:R-:W2:Y:S01]  /*118c0*/  LDS.128 R8, [UR5+0x10] ;  /* 0x00001005ff087984 */ /* 0x000ea20008000c00 */
[----:B------:R-:W-:-:S03]  /*118d0*/  HFMA2 R67, R67, R7, R4 ;  /* 0x0000000743437231 */ /* 0x000fc60000000004 */
[----:B------:R-:W5:Y:S01]  /*118e0*/  LDS.128 R4, [UR5+0x110] ;  /* 0x00011005ff047984 */ /* 0x000f620008000c00 */
        /* <DEDUP_REMOVED lines=21> */
[----:B------:R-:W-:Y:S02]  /*11a40*/  HFMA2 R20, R75, R20.H0_H0, -18, -18 ;  /* 0xcc80cc804b147431 */ /* 0x000fe40000040014 */
        /* <DEDUP_REMOVED lines=9> */
[-C--:B-----5:R-:W-:Y:S02]  /*11ae0*/  HFMA2 R68, R43, R4.reuse, R68 ;  /* 0x000000042b447231 */ /* 0x0a0fe40000000044 */
[----:B------:R-:W-:Y:S02]  /*11af0*/  HFMA2 R15, R45, R4, R69 ;  /* 0x000000042d0f7231 */ /* 0x000fe40000000045 */
[CC--:B------:R-:W-:Y:S02]  /*11b00*/  HFMA2 R53, R46.reuse, R8.reuse, R53 ;  /* 0x000000082e357231 */ /* 0x0c0fe40000000035 */
[C---:B------:R-:W-:Y:S02]  /*11b10*/  HFMA2 R63, R47.reuse, R8, R63 ;  /* 0x000000082f3f7231 */ /* 0x040fe4000000003f */
        /* <DEDUP_REMOVED lines=10> */
[CC--:B------:R-:W-:Y:S02]  /*11bc0*/  HFMA2 R55, R27.reuse, R10.reuse, R55 ;  /* 0x0000000a1b377231 */ /* 0x0c0fe40000000037 */
[C---:B------:R-:W-:Y:S02]  /*11bd0*/  HFMA2 R54, R26.reuse, R10, R54 ;  /* 0x0000000a1a367231 */ /* 0x040fe40000000036 */
[-C--:B------:R-:W-:Y:S02]  /*11be0*/  HFMA2 R68, R27, R6.reuse, R68 ;  /* 0x000000061b447231 */ /* 0x080fe40000000044 */
[----:B------:R-:W-:Y:S01]  /*11bf0*/  HFMA2 R13, R26, R6, R13 ;  /* 0x000000061a0d7231 */ /* 0x000fe2000000000d */
[----:B----4-:R-:W-:Y:S01]  /*11c00*/  @!P0 PRMT R0, R2, 0x7610, R0 ;  /* 0x0000761002008816 */ /* 0x010fe20000000000 */
[----:B------:R-:W-:Y:S01]  /*11c10*/  HFMA2 R53, R24, R10, R53 ;  /* 0x0000000a18357231 */ /* 0x000fe20000000035 */
[----:B------:R-:W-:-:S02]  /*11c20*/  @!P0 PRMT R42, R3, 0x7610, R42 ;  /* 0x00007610032a8816 */ /* 0x000fc4000000002a */
[----:B---3--:R-:W-:Y:S01]  /*11c30*/  @!P0 IADD3 R35, PT, PT, R25, R34, RZ ;  /* 0x0000002219238210 */ /* 0x008fe20007ffe0ff */
[----:B------:R-:W-:Y:S01]  /*11c40*/  HFMA2 R63, R44, R10, R63 ;  /* 0x0000000a2c3f7231 */ /* 0x000fe2000000003f */
[----:B------:R-:W-:Y:S01]  /*11c50*/  IADD3 R34, PT, PT, R34, 0x10, RZ ;  /* 0x0000001022227810 */ /* 0x000fe20007ffe0ff */
[-C--:B------:R-:W-:Y:S02]  /*11c60*/  HFMA2 R70, R24, R6.reuse, R70 ;  /* 0x0000000618467231 */ /* 0x080fe40000000046 */
[----:B------:R-:W-:Y:S02]  /*11c70*/  HFMA2 R14, R44, R6, R14 ;  /* 0x000000062c0e7231 */ /* 0x000fe4000000000e */
[CC--:B------:R-:W-:Y:S02]  /*11c80*/  HFMA2 R8, R52.reuse, R11.reuse, R55 ;  /* 0x0000000b34087231 */ /* 0x0c0fe40000000037 */
[----:B------:R-:W-:Y:S02]  /*11c90*/  HFMA2 R9, R51, R11, R54 ;  /* 0x0000000b33097231 */ /* 0x000fe40000000036 */
[----:B------:R-:W-:-:S02]  /*11ca0*/  HFMA2 R68, R52, R7, R68 ;  /* 0x0000000734447231 */ /* 0x000fc40000000044 */
[----:B------:R-:W-:Y:S01]  /*11cb0*/  HFMA2 R13, R51, R7, R13 ;  /* 0x00000007330d7231 */ /* 0x000fe2000000000d */
[----:B------:R-:W-:Y:S01]  /*11cc0*/  @!P0 PRMT R0, R0, 0x7610, R2 ;  /* 0x0000761000008816 */ /* 0x000fe20000000002 */
[-C--:B------:R-:W-:Y:S01]  /*11cd0*/  HFMA2 R10, R50, R11.reuse, R53 ;  /* 0x0000000b320a7231 */ /* 0x080fe20000000035 */
[----:B------:R-:W-:Y:S01]  /*11ce0*/  @!P0 PRMT R42, R42, 0x7610, R3 ;  /* 0x000076102a2a8816 */ /* 0x000fe20000000003 */
[----:B------:R-:W-:Y:S01]  /*11cf0*/  HFMA2 R11, R20, R11, R63 ;  /* 0x0000000b140b7231 */ /* 0x000fe2000000003f */
        /* <DEDUP_REMOVED lines=21> */
[----:B------:R-:W-:Y:S01]  /*11e50*/  MOV R2, UR12 ;  /* 0x0000000c00027c02 */ /* 0x000fe20008000f00 */
[----:B------:R-:W-:Y:S01]  /*11e60*/  UIADD3 UR5, UPT, UPT, UR5, 0x20, URZ ;  /* 0x0000002005057890 */ /* 0x000fe2000fffe0ff */
[----:B------:R-:W-:-:S02]  /*11e70*/  HFMA2 R41, R8, R0, R41 ;  /* 0x0000000008297231 */ /* 0x000fc40000000029 */
[----:B------:R-:W-:Y:S02]  /*11e80*/  HFMA2 R37, R68, R0, R37 ;  /* 0x0000000044257231 */ /* 0x000fe40000000025 */
[----:B------:R-:W-:Y:S02]  /*11e90*/  HFMA2 R38, R12, R42, R38 ;  /* 0x0000002a0c267231 */ /* 0x000fe40000000026 */
[----:B------:R-:W-:Y:S02]  /*11ea0*/  HFMA2 R40, R58, R0, R40 ;  /* 0x000000003a287231 */ /* 0x000fe40000000028 */
[----:B------:R-:W-:-:S04]  /*11eb0*/  IMAD.WIDE R16, R2, 0x4, R16 ;  /* 0x0000000402107825 */ /* 0x000fc800078e0210 */
[-C--:B------:R-:W-:Y:S02]  /*11ec0*/  HFMA2 R39, R10, R42.reuse, R39 ;  /* 0x0000002a0a277231 */ /* 0x080fe40000000027 */
[----:B------:R-:W-:Y:S01]  /*11ed0*/  HFMA2 R36, R70, R42, R36 ;  /* 0x0000002a46247231 */ /* 0x000fe20000000024 */
[----:B------:R-:W-:Y:S06]  /*11ee0*/  @!P0 BRA `(.L_x_2748) ;  /* 0xfffffff000188947 */ /* 0x000fec000383ffff */
.L_x_2747:
        /* <DEDUP_REMOVED lines=11> */
.L_x_2752:
[----:B------:R-:W0:Y:S02]  /*11fa0*/  LDS R4, [R0] ;  /* 0x0000000000047984 */ /* 0x000e240000000800 */
[----:B0-----:R-:W-:-:S05]  /*11fb0*/  HADD2 R5, R4, R41 ;  /* 0x0000002904057230 */ /* 0x001fca0000000000 */
[----:B------:R-:W0:Y:S02]  /*11fc0*/  ATOMS.CAST.SPIN P0, [R0], R4, R5 ;  /* 0x000000040000758d */ /* 0x000e240001800005 */
[----:B0-----:R-:W-:Y:S05]  /*11fd0*/  @!P0 BRA `(.L_x_2752) ;  /* 0xfffffffc00f08947 */ /* 0x001fea000383ffff */
[----:B------:R-:W-:Y:S05]  /*11fe0*/  BRA `(.L_x_2750) ;  /* 0x00000000000c7947 */ /* 0x000fea0003800000 */
.L_x_2751:
[----:B------:R-:W2:Y:S02]  /*11ff0*/  LD.E R0, desc[UR8][R18.64] ;  /* 0x0000000812007980 */ /* 0x000ea4000c101900 */
[----:B--2---:R-:W-:-:S05]  /*12000*/  IADD3 R3, PT, PT, R41, R0, RZ ;  /* 0x0000000029037210 */ /* 0x004fca0007ffe0ff */
[----:B------:R0:W-:Y:S02]  /*12010*/  ST.E desc[UR8][R18.64], R3 ;  /* 0x0000000312007985 */ /* 0x0001e4000c101908 */
.L_x_2750:
[----:B------:R-:W-:Y:S05]  /*12020*/  BSYNC.RECONVERGENT B0 ;  /* 0x0000000000007941 */ /* 0x000fea0003800200 */
.L_x_2749:
[----:B------:R1:W-:Y:S01]  /*12030*/  ATOM.E.ADD.F16x2.RN.STRONG.GPU P0, RZ, desc[UR8][R18.64+0x4], R39 ;  /* 0x8000042712ff79a2 */ /* 0x0003e2000c10e108 */
[----:B------:R-:W-:Y:S04]  /*12040*/  BSSY.RECONVERGENT B0, `(.L_x_2753) ;  /* 0x000000e000007945 */ /* 0x000fe80003800200 */
[----:B-1----:R-:W-:Y:S05]  /*12050*/  @P0 BRA `(.L_x_2754) ;  /* 0x0000000000300947 */ /* 0x002fea0003800000 */
[----:B------:R-:W1:Y:S02]  /*12060*/  QSPC.E.S P0, RZ, [R18+0x4] ;  /* 0x0000040012ff73aa */ /* 0x000e640000000500 */
[----:B-1----:R-:W-:Y:S05]  /*12070*/  @!P0 BRA `(.L_x_2755) ;  /* 0x00000000001c8947 */ /* 0x002fea0003800000 */
[----:B------:R-:W-:-:S04]  /*12080*/  MOV R4, R18 ;  /* 0x0000001200047202 */ /* 0x000fc80000000f00 */
[----:B------:R-:W-:-:S07]  /*12090*/  MOV R0, R4 ;  /* 0x0000000400007202 */ /* 0x000fce0000000f00 */
.L_x_2756:
[----:B------:R-:W1:Y:S02]  /*120a0*/  LDS R4, [R0+0x4] ;  /* 0x0000040000047984 */ /* 0x000e640000000800 */
[----:B-1----:R-:W-:-:S05]  /*120b0*/  HFMA2 R5, R4, 1, 1, R39 ;  /* 0x3c003c0004057831 */ /* 0x002fca0000000027 */
[----:B------:R-:W1:Y:S02]  /*120c0*/  ATOMS.CAST.SPIN P0, [R0+0x4], R4, R5 ;  /* 0x000004040000758d */ /* 0x000e640001800005 */
[----:B-1----:R-:W-:Y:S05]  /*120d0*/  @!P0 BRA `(.L_x_2756) ;  /* 0xfffffffc00f08947 */ /* 0x002fea000383ffff */
[----:B------:R-:W-:Y:S05]  /*120e0*/  BRA `(.L_x_2754) ;  /* 0x00000000000c7947 */ /* 0x000fea0003800000 */
.L_x_2755:
[----:B------:R-:W0:Y:S02]  /*120f0*/  LD.E R0, desc[UR8][R18.64+0x4] ;  /* 0x0000040812007980 */ /* 0x000e24000c101900 */
[----:B0-----:R-:W-:-:S05]  /*12100*/  IADD3 R3, PT, PT, R39, R0, RZ ;  /* 0x0000000027037210 */ /* 0x001fca0007ffe0ff */
[----:B------:R1:W-:Y:S02]  /*12110*/  ST.E desc[UR8][R18.64+0x4], R3 ;  /* 0x0000040312007985 */ /* 0x0003e4000c101908 */
.L_x_2754:
[----:B------:R-:W-:Y:S05]  /*12120*/  BSYNC.RECONVERGENT B0 ;  /* 0x0000000000007941 */ /* 0x000fea0003800200 */
.L_x_2753:
[----:B------:R-:W-:-:S04]  /*12130*/  IMAD.WIDE R6, R2, 0x2, R18 ;  /* 0x0000000202067825 */ /* 0x000fc800078e0212 */
[----:B01----:R-:W-:-:S05]  /*12140*/  HMUL2 R3, R40, RZ.H0_H0 ;  /* 0x200000ff28037232 */ /* 0x003fca0000000000 */
        /* <DEDUP_REMOVED lines=8> */
.L_x_2760:
[----:B------:R-:W0:Y:S02]  /*121d0*/  LDS R4, [R0] ;  /* 0x0000000000047984 */ /* 0x000e240000000800 */
[----:B0-----:R-:W-:-:S05]  /*121e0*/  HADD2 R5, R4, R3 ;  /* 0x0000000304057230 */ /* 0x001fca0000000000 */
[----:B------:R-:W0:Y:S02]  /*121f0*/  ATOMS.CAST.SPIN P0, [R0], R4, R5 ;  /* 0x000000040000758d */ /* 0x000e240001800005 */
[----:B0-----:R-:W-:Y:S05]  /*12200*/  @!P0 BRA `(.L_x_2760) ;  /* 0xfffffffc00f08947 */ /* 0x001fea000383ffff */
[----:B------:R-:W-:Y:S05]  /*12210*/  BRA `(.L_x_2758) ;  /* 0x00000000000c7947 */ /* 0x000fea0003800000 */
.L_x_2759:
[----:B------:R-:W2:Y:S02]  /*12220*/  LD.E R0, desc[UR8][R6.64] ;  /* 0x0000000806007980 */ /* 0x000ea4000c101900 */
[----:B--2---:R-:W-:-:S05]  /*12230*/  IADD3 R3, PT, PT, R3, R0, RZ ;  /* 0x0000000003037210 */ /* 0x004fca0007ffe0ff */
[----:B------:R0:W-:Y:S02]  /*12240*/  ST.E desc[UR8][R6.64], R3 ;  /* 0x0000000306007985 */ /* 0x0001e4000c101908 */
.L_x_2758:
[----:B------:R-:W-:Y:S05]  /*12250*/  BSYNC.RECONVERGENT B0 ;  /* 0x0000000000007941 */ /* 0x000fea0003800200 */
.L_x_2757:
[----:B------:R1:W-:Y:S01]  /*12260*/  ATOM.E.ADD.F16x2.RN.STRONG.GPU P0, RZ, desc[UR8][R6.64+0x4], R9 ;  /* 0x8000040906ff79a2 */ /* 0x0003e2000c10e108 */
[----:B------:R-:W-:Y:S04]  /*12270*/  BSSY.RECONVERGENT B0, `(.L_x_2761) ;  /* 0x000000e000007945 */ /* 0x000fe80003800200 */
[----:B-1----:R-:W-:Y:S05]  /*12280*/  @P0 BRA `(.L_x_2762) ;  /* 0x0000000000300947 */ /* 0x002fea0003800000 */
[----:B------:R-:W1:Y:S02]  /*12290*/  QSPC.E.S P0, RZ, [R6+0x4] ;  /* 0x0000040006ff73aa */ /* 0x000e640000000500 */
[----:B-1----:R-:W-:Y:S05]  /*122a0*/  @!P0 BRA `(.L_x_2763) ;  /* 0x00000000001c8947 */ /* 0x002fea0003800000 */
[----:B------:R-:W-:-:S04]  /*122b0*/  MOV R4, R6 ;  /* 0x0000000600047202 */ /* 0x000fc80000000f00 */
[----:B------:R-:W-:-:S07]  /*122c0*/  MOV R0, R4 ;  /* 0x0000000400007202 */ /* 0x000fce0000000f00 */
.L_x_2764:
[----:B------:R-:W1:Y:S02]  /*122d0*/  LDS R4, [R0+0x4] ;  /* 0x0000040000047984 */ /* 0x000e640000000800 */
[----:B-1----:R-:W-:-:S05]  /*122e0*/  HFMA2 R5, R4, 1, 1, R9 ;  /* 0x3c003c0004057831 */ /* 0x002fca0000000009 */
[----:B------:R-:W1:Y:S02]  /*122f0*/  ATOMS.CAST.SPIN P0, [R0+0x4], R4, R5 ;  /* 0x000004040000758d */ /* 0x000e640001800005 */
[----:B-1----:R-:W-:Y:S05]  /*12300*/  @!P0 BRA `(.L_x_2764) ;  /* 0xfffffffc00f08947 */ /* 0x002fea000383ffff */
[----:B------:R-:W-:Y:S05]  /*12310*/  BRA `(.L_x_2762) ;  /* 0x00000000000c7947 */ /* 0x000fea0003800000 */
.L_x_2763:
[----:B------:R-:W0:Y:S02]  /*12320*/  LD.E R0, desc[UR8][R6.64+0x4] ;  /* 0x0000040806007980 */ /* 0x000e24000c101900 */
[----:B0-----:R-:W-:-:S05]  /*12330*/  IADD3 R3, PT, PT, R9, R0, RZ ;  /* 0x0000000009037210 */ /* 0x001fca0007ffe0ff */
[----:B------:R1:W-:Y:S02]  /*12340*/  ST.E desc[UR8][R6.64+0x4], R3 ;  /* 0x0000040306007985 */ /* 0x0003e4000c101908 */
.L_x_2762:
[----:B------:R-:W-:Y:S05]  /*12350*/  BSYNC.RECONVERGENT B0 ;  /* 0x0000000000007941 */ /* 0x000fea0003800200 */
.L_x_2761:
        /* <DEDUP_REMOVED lines=10> */
.L_x_2768:
[----:B------:R-:W0:Y:S02]  /*12400*/  LDS R2, [R0] ;  /* 0x0000000000027984 */ /* 0x000e240000000800 */
[----:B0-----:R-:W-:-:S05]  /*12410*/  HADD2 R3, R2, R37 ;  /* 0x0000002502037230 */ /* 0x001fca0000000000 */
[----:B------:R-:W0:Y:S02]  /*12420*/  ATOMS.CAST.SPIN P0, [R0], R2, R3 ;  /* 0x000000020000758d */ /* 0x000e240001800003 */
[----:B0-----:R-:W-:Y:S05]  /*12430*/  @!P0 BRA `(.L_x_2768) ;  /* 0xfffffffc00f08947 */ /* 0x001fea000383ffff */
[----:B------:R-:W-:Y:S05]  /*12440*/  BRA `(.L_x_2766) ;  /* 0x00000000000c7947 */ /* 0x000fea0003800000 */
.L_x_2767:
[----:B------:R-:W2:Y:S02]  /*12450*/  LD.E R0, desc[UR8][R6.64] ;  /* 0x0000000806007980 */ /* 0x000ea4000c101900 */
[----:B--2---:R-:W-:-:S05]  /*12460*/  IADD3 R3, PT, PT, R37, R0, RZ ;  /* 0x0000000025037210 */ /* 0x004fca0007ffe0ff */
[----:B------:R0:W-:Y:S02]  /*12470*/  ST.E desc[UR8][R6.64], R3 ;  /* 0x0000000306007985 */ /* 0x0001e4000c101908 */
.L_x_2766:
[----:B------:R-:W-:Y:S05]  /*12480*/  BSYNC.RECONVERGENT B0 ;  /* 0x0000000000007941 */ /* 0x000fea0003800200 */
.L_x_2765:
[----:B------:R1:W-:Y:S02]  /*12490*/  ATOM.E.ADD.F16x2.RN.STRONG.GPU P0, RZ, desc[UR8][R6.64+0x4], R5 ;  /* 0x8000040506ff79a2 */ /* 0x0003e4000c10e108 */
[----:B-1----:R-:W-:Y:S05]  /*124a0*/  @P0 EXIT ;  /* 0x000000000000094d */ /* 0x002fea0003800000 */
[----:B------:R-:W1:Y:S02]  /*124b0*/  QSPC.E.S P0, RZ, [R6+0x4] ;  /* 0x0000040006ff73aa */ /* 0x000e640000000500 */
[----:B-1----:R-:W-:Y:S05]  /*124c0*/  @!P0 BRA `(.L_x_2769) ;  /* 0x00000000001c8947 */ /* 0x002fea0003800000 */
[----:B------:R-:W-:-:S04]  /*124d0*/  MOV R2, R6 ;  /* 0x0000000600027202 */ /* 0x000fc80000000f00 */
[----:B------:R-:W-:-:S07]  /*124e0*/  MOV R0, R2 ;  /* 0x0000000200007202 */ /* 0x000fce0000000f00 */
.L_x_2770:
[----:B------:R-:W0:Y:S02]  /*124f0*/  LDS R2, [R0+0x4] ;  /* 0x0000040000027984 */ /* 0x000e240000000800 */
[----:B0-----:R-:W-:-:S05]  /*12500*/  HFMA2 R3, R2, 1, 1, R5 ;  /* 0x3c003c0002037831 */ /* 0x001fca0000000005 */
[----:B------:R-:W0:Y:S02]  /*12510*/  ATOMS.CAST.SPIN P0, [R0+0x4], R2, R3 ;  /* 0x000004020000758d */ /* 0x000e240001800003 */
[----:B0-----:R-:W-:Y:S05]  /*12520*/  @!P0 BRA `(.L_x_2770) ;  /* 0xfffffffc00f08947 */ /* 0x001fea000383ffff */
[----:B------:R-:W-:Y:S05]  /*12530*/  EXIT ;  /* 0x000000000000794d */ /* 0x000fea0003800000 */
.L_x_2769:
[----:B------:R-:W0:Y:S02]  /*12540*/  LD.E R0, desc[UR8][R6.64+0x4] ;  /* 0x0000040806007980 */ /* 0x000e24000c101900 */
[----:B0-----:R-:W-:-:S05]  /*12550*/  IADD3 R3, PT, PT, R5, R0, RZ ;  /* 0x0000000005037210 */ /* 0x001fca0007ffe0ff */
[----:B------:R-:W-:Y:S01]  /*12560*/  ST.E desc[UR8][R6.64+0x4], R3 ;  /* 0x0000040306007985 */ /* 0x000fe2000c101908 */
[----:B------:R-:W-:Y:S05]  /*12570*/  EXIT ;  /* 0x000000000000794d */ /* 0x000fea0003800000 */
.L_x_2771:
        /* <DEDUP_REMOVED lines=16> */
.L_x_3340:


//--------------------- .text._Z23gemm_half_q_half_kernelILi2ELb0ELb1EEvPK6__halfPKjS4_S2_PS0_iiiiPKtS7_iiiiiibS2_i --------------------------
	.section	.text._Z23gemm_half_q_half_kernelILi2ELb0ELb1EEvPK6__halfPKjS4_S2_PS0_iiiiPKtS7_iiiiiibS2_i,"ax",@progbits
	.align	128
        .global         _Z23gemm_half_q_half_kernelILi2ELb0ELb1EEvPK6__halfPKjS4_S2_PS0_iiiiPKtS7_iiiiiibS2_i
        .type           _Z23gemm_half_q_half_kernelILi2ELb0ELb1EEvPK6__halfPKjS4_S2_PS0_iiiiPKtS7_iiiiiibS2_i,@function
        .size           _Z23gemm_half_q_half_kernelILi2ELb0ELb1EEvPK6__halfPKjS4_S2_PS0_iiiiPKtS7_iiiiiibS2_i,(.L_x_3341 - _Z23gemm_half_q_half_kernelILi2ELb0ELb1EEvPK6__halfPKjS4_S2_PS0_iiiiPKtS7_iiiiiibS2_i)
        .other          _Z23gemm_half_q_half_kernelILi2ELb0ELb1EEvPK6__halfPKjS4_S2_PS0_iiiiPKtS7_iiiiiibS2_i,@"STO_CUDA_ENTRY STV_DEFAULT"
_Z23gemm_half_q_half_kernelILi2ELb0ELb1EEvPK6__halfPKjS4_S2_PS0_iiiiPKtS7_iiiiiibS2_i:
.text._Z23gemm_half_q_half_kernelILi2ELb0ELb1EEvPK6__halfPKjS4_S2_PS0_iiiiPKtS7_iiiiiibS2_i:
        /* <DEDUP_REMOVED lines=8> */
[----:B------:R-:W5:Y:S02]  /*0080*/  S2R R2, SR_CTAID.X ;  /* 0x0000000000027919 */ /* 0x000f640000002500 */
[----:B------:R-:W4:Y:S01]  /*0090*/  S2UR UR7, SR_CTAID.Y ;  /* 0x00000000000779c3 */ /* 0x000f220000002600 */
[----:B---3--:R-:W-:-:S02]  /*00a0*/  MOV R39, UR12 ;  /* 0x0000000c00277c02 */ /* 0x008fc40008000f00 */
[----:B-1----:R-:W-:Y:S01]  /*00b0*/  SHF.L.U32 R38, R5, 0x6, RZ ;  /* 0x0000000605267819 */ /* 0x002fe200000006ff */
[----:B----4-:R-:W-:-:S03]  /*00c0*/  USHF.L.U32 UR6, UR7, 0x1, URZ ;  /* 0x0000000107067899 */ /* 0x010fc600080006ff */
[CC--:B------:R-:W-:Y:S02]  /*00d0*/  IADD3 R0, PT, PT, R38.reuse, R13.reuse, RZ ;  /* 0x0000000d26007210 */ /* 0x0c0fe40007ffe0ff */
[----:B--2---:R-:W-:Y:S02]  /*00e0*/  VIADDMNMX R41, R38, 0x40, R3, PT ;  /* 0x0000004026297846 */ /* 0x004fe40003800103 */
[----:B-----5:R-:W-:Y:S02]  /*00f0*/  LEA R2, R2, R13, 0x6 ;  /* 0x0000000d02027211 */ /* 0x020fe400078e30ff */
[----:B------:R-:W-:Y:S02]  /*0100*/  ISETP.GE.AND P1, PT, R0, R41, PT ;  /* 0x000000290000720c */ /* 0x000fe40003f26270 */
[----:B------:R-:W-:-:S04]  /*0110*/  SHF.L.U32 R4, R2, 0x2, RZ ;  /* 0x0000000202047819 */ /* 0x000fc800000006ff */
[----:B------:R-:W-:-:S07]  /*0120*/  ISETP.GE.AND P0, PT, R4, R39, PT ;  /* 0x000000270400720c */ /* 0x000fce0003f06270 */
[----:B0-----:R-:W-:Y:S06]  /*0130*/  @P1 BRA `(.L_x_2773) ;  /* 0x0000000000581947 */ /* 0x001fec0003800000 */
[----:B------:R-:W0:Y:S01]  /*0140*/  LDC.64 R6, c[0x0][0x3c0] ;  /* 0x0000f000ff067b82 */ /* 0x000e220000000a00 */
[----:B------:R-:W1:Y:S01]  /*0150*/  LDCU.64 UR4, c[0x0][0x380] ;  /* 0x00007000ff0477ac */ /* 0x000e620008000a00 */
[----:B0-----:R-:W-:-:S06]  /*0160*/  IMAD.WIDE.U32 R6, R0, 0x2, R6 ;  /* 0x0000000200067825 */ /* 0x001fcc00078e0006 */
[----:B------:R-:W2:Y:S01]  /*0170*/  LDG.E.U16.CONSTANT R6, desc[UR8][R6.64] ;  /* 0x0000000806067981 */ /* 0x000ea2000c1e9500 */
[----:B------:R-:W-:-:S05]  /*0180*/  IMAD R0, R3, UR6, RZ ;  /* 0x0000000603007c24 */ /* 0x000fca000f8e02ff */
[----:B------:R-:W-:Y:S02]  /*0190*/  IADD3 R9, PT, PT, R0, R3, RZ ;  /* 0x0000000300097210 */ /* 0x000fe40007ffe0ff */
[C---:B--2---:R-:W-:Y:S02]  /*01a0*/  IADD3 R12, P1, PT, R6.reuse, R0, RZ ;  /* 0x00000000060c7210 */ /* 0x044fe40007f3e0ff */
[----:B------:R-:W-:Y:S02]  /*01b0*/  IADD3 R11, P2, PT, R6, R9, RZ ;  /* 0x00000009060b7210 */ /* 0x000fe40007f5e0ff */
[----:B------:R-:W-:Y:S02]  /*01c0*/  LEA.HI.X.SX32 R15, R0, RZ, 0x1, P1 ;  /* 0x000000ff000f7211 */ /* 0x000fe400008f0eff */
[----:B------:R-:W-:Y:S02]  /*01d0*/  LEA.HI.X.SX32 R0, R9, RZ, 0x1, P2 ;  /* 0x000000ff09007211 */ /* 0x000fe400010f0eff */
[----:B-1----:R-:W-:-:S02]  /*01e0*/  LEA R8, P1, R12, UR4, 0x1 ;  /* 0x000000040c087c11 */ /* 0x002fc4000f8208ff */
[C---:B------:R-:W-:Y:S02]  /*01f0*/  LEA R10, P2, R11.reuse, UR4, 0x1 ;  /* 0x000000040b0a7c11 */ /* 0x040fe4000f8408ff */
        /* <DEDUP_REMOVED lines=10> */
.L_x_2773:
[----:B------:R-:W-:Y:S05]  /*02a0*/  BSYNC.RECONVERGENT B0 ;  /* 0x0000000000007941 */ /* 0x000fea0003800200 */
.L_x_2772:
[----:B------:R-:W-:Y:S05]  /*02b0*/  @P0 EXIT ;  /* 0x000000000000094d */ /* 0x000fea0003800000 */
[----:B------:R-:W1:Y:S01]  /*02c0*/  LDC.64 R42, c[0x0][0x3b8] ;  /* 0x0000ee00ff2a7b82 */ /* 0x000e620000000a00 */
[----:B0-----:R-:W-:Y:S01]  /*02d0*/  SHF.L.U32 R11, R5, 0x7, RZ ;  /* 0x00000007050b7819 */ /* 0x001fe200000006ff */
[----:B------:R-:W0:Y:S04]  /*02e0*/  LDCU.U8 UR4, c[0x0][0x3e0] ;  /* 0x00007c00ff0477ac */ /* 0x000e280008000000 */
[----:B-1----:R-:W-:-:S05]  /*02f0*/  IMAD.WIDE.U32 R10, R11, 0x2, R42 ;  /* 0x000000020b0a7825 */ /* 0x002fca00078e002a */
[----:B------:R1:W5:Y:S01]  /*0300*/  LDG.E.U16.CONSTANT R37, desc[UR8][R10.64+0x2] ;  /* 0x000002080a257981 */ /* 0x000362000c1e9500 */
[----:B0-----:R-:W-:Y:S01]  /*0310*/  UPRMT UR4, UR4, 0x8880, URZ ;  /* 0x0000888004047896 */ /* 0x001fe200080000ff */
[----:B------:R-:W-:Y:S02]  /*0320*/  ISETP.GE.AND P1, PT, R38, R3, PT ;  /* 0x000000032600720c */ /* 0x000fe40003f26270 */
[----:B------:R-:W-:-:S03]  /*0330*/  MOV R40, R1 ;  /* 0x0000000100287202 */ /* 0x000fc60000000f00 */
[----:B------:R-:W-:-:S04]  /*0340*/  ISETP.NE.AND P0, PT, RZ, UR4, PT ;  /* 0x00000004ff007c0c */ /* 0x000fc8000bf05270 */
[----:B------:R-:W-:-:S13]  /*0350*/  ISETP.NE.OR P0, PT, R5, RZ, !P0 ;  /* 0x000000ff0500720c */ /* 0x000fda0004705670 */
        /* <DEDUP_REMOVED lines=8> */
[----:B------:R0:W5:Y:S01]  /*03e0*/  LDG.E.U16.CONSTANT R0, desc[UR8][R10.64] ;  /* 0x000000080a007981 */ /* 0x000162000c1e9500 */
[----:B-1----:R-:W-:Y:S02]  /*03f0*/  SHF.R.S32.HI R7, RZ, 0x1f, R4 ;  /* 0x0000001fff077819 */ /* 0x002fe40000011404 */
[----:B------:R-:W-:Y:S02]  /*0400*/  SHF.L.U32 R8, R13, 0x4, RZ ;  /* 0x000000040d087819 */ /* 0x000fe400000006ff */
[----:B------:R-:W-:Y:S01]  /*0410*/  LEA.HI R9, R7, R4, RZ, 0x3 ;  /* 0x0000000407097211 */ /* 0x000fe200078f18ff */
[----:B------:R-:W-:Y:S01]  /*0420*/  HFMA2 R7, -RZ, RZ, 0, 0 ;  /* 0x00000000ff077431 */ /* 0x000fe200000001ff */
[----:B------:R-:W-:Y:S02]  /*0430*/  MOV R6, R38 ;  /* 0x0000002600067202 */ /* 0x000fe40000000f00 */
[----:B------:R-:W-:Y:S02]  /*0440*/  LOP3.LUT R14, R8, 0x10, RZ, 0xc0, !PT ;  /* 0x00000010080e7812 */ /* 0x000fe400078ec0ff */
[----:B0-----:R-:W-:-:S07]  /*0450*/  SHF.R.S32.HI R15, RZ, 0x3, R9 ;  /* 0x00000003ff0f7819 */ /* 0x001fce0000011409 */
.L_x_2775:
[----:B0-----:R-:W0:Y:S01]  /*0460*/  LDC.64 R8, c[0x0][0x390] ;  /* 0x0000e400ff087b82 */ /* 0x001e220000000a00 */
        /* <DEDUP_REMOVED lines=28> */
[----:B------:R-:W-:Y:S01]  /*0630*/  IMAD R9, R16, R16, R16 ;  /* 0x0000001010097224 */ /* 0x000fe200078e0210 */
[C---:B------:R-:W-:Y:S02]  /*0640*/  LEA R8, R7.reuse, R40, 0x3 ;  /* 0x0000002807087211 */ /* 0x040fe400078e18ff */
[----:B------:R-:W-:-:S02]  /*0650*/  IADD3 R7, PT, PT, R7, 0x1, RZ ;  /* 0x0000000107077810 */ /* 0x000fc40007ffe0ff */
[----:B------:R-:W-:Y:S01]  /*0660*/  IADD3 R9, PT, PT, R16, 0x1, R9 ;  /* 0x0000000110097810 */ /* 0x000fe20007ffe009 */
[----:B------:R-:W0:Y:S01]  /*0670*/  I2F.F16 R20, R20 ;  /* 0x0000001400147306 */ /* 0x000e220000200c00 */
[----:B----4-:R-:W-:-:S04]  /*0680*/  IADD3 R6, PT, PT, R13, R6, RZ ;  /* 0x000000060d067210 */ /* 0x010fc80007ffe0ff */
[----:B------:R-:W-:-:S03]  /*0690*/  ISETP.GE.AND P0, PT, R6, R41, PT ;  /* 0x000000290600720c */ /* 0x000fc60003f06270 */
        /* <DEDUP_REMOVED lines=8> */
.L_x_2774:
[----:B-1----:R1:W5:Y:S01]  /*0720*/  LDL.64 R6, [R1] ;  /* 0x0000000001067983 */ /* 0x0023620000100a00 */
[----:B------:R-:W2:Y:S01]  /*0730*/  LDCU UR6, c[0x0][0x3c8] ;  /* 0x00007900ff0677ac */ /* 0x000ea20008000800 */
[----:B------:R-:W-:Y:S01]  /*0740*/  HFMA2 R0, -RZ, RZ, 0, 0 ;  /* 0x00000000ff007431 */ /* 0x000fe200000001ff */
[----:B--2---:R-:W-:-:S13]  /*0750*/  ISETP.GT.AND P0, PT, R38, UR6, PT ;  /* 0x0000000626007c0c */ /* 0x004fda000bf04270 */
[----:B-1----:R-:W-:Y:S05]  /*0760*/  @!P0 BRA `(.L_x_2776) ;  /* 0x00000000001c8947 */ /* 0x002fea0003800000 */
[----:B------:R-:W1:Y:S02]  /*0770*/  LDC R9, c[0x0][0x3cc] ;  /* 0x0000f300ff097b82 */ /* 0x000e640000000800 */
[----:B-1----:R-:W-:-:S04]  /*0780*/  VIMNMX R0, PT, PT, R38, R9, PT ;  /* 0x0000000926007248 */ /* 0x002fc80003fe0100 */
[----:B------:R-:W-:-:S04]  /*0790*/  IADD3 R0, PT, PT, R0, -UR6, RZ ;  /* 0x8000000600007c10 */ /* 0x000fc8000fffe0ff */
[----:B------:R-:W-:-:S04]  /*07a0*/  SHF.R.S32.HI R9, RZ, 0x1f, R0 ;  /* 0x0000001fff097819 */ /* 0x000fc80000011400 */
[----:B------:R-:W-:-:S04]  /*07b0*/  LEA.HI R9, R9, R0, RZ, 0x5 ;  /* 0x0000000009097211 */ /* 0x000fc800078f28ff */
[----:B------:R-:W-:-:S05]  /*07c0*/  SHF.R.S32.HI R9, RZ, 0x5, R9 ;  /* 0x00000005ff097819 */ /* 0x000fca0000011409 */
[----:B------:R-:W-:-:S07]  /*07d0*/  IMAD R0, R9, 0x6, RZ ;  /* 0x0000000609007824 */ /* 0x000fce00078e02ff */
.L_x_2776:
[----:B------:R-:W1:Y:S01]  /*07e0*/  LDCU UR13, c[0x0][0x3cc] ;  /* 0x00007980ff0d77ac */ /* 0x000e620008000800 */
[----:B0-----:R-:W-:Y:S02]  /*07f0*/  MOV R8, RZ ;  /* 0x000000ff00087202 */ /* 0x001fe40000000f00 */
[----:B-1----:R-:W-:-:S13]  /*0800*/  ISETP.GT.AND P0, PT, R38, UR13, PT ;  /* 0x0000000d26007c0c */ /* 0x002fda000bf04270 */
        /* <DEDUP_REMOVED lines=8> */
.L_x_2777:
        /* <DEDUP_REMOVED lines=11> */
.L_x_2778:
        /* <DEDUP_REMOVED lines=11> */
.L_x_2779:
        /* <DEDUP_REMOVED lines=11> */
.L_x_2780:
        /* <DEDUP_REMOVED lines=8> */
[----:B------:R-:W-:-:S02]  /*0b20*/  PRMT R31, RZ, 0x5410, RZ ;  /* 0x00005410ff1f7816 */ /* 0x000fc400000000ff */
        /* <DEDUP_REMOVED lines=8> */
[----:B------:R-:W-:-:S03]  /*0bb0*/  IADD3 R37, PT, PT, R38, R37, RZ ;  /* 0x0000002526257210 */ /* 0x000fc60007ffe0ff */
        /* <DEDUP_REMOVED lines=8> */
[----:B------:R-:W-:-:S02]  /*0c40*/  PRMT R0, R6, 0x7610, R6 ;  /* 0x0000761006007816 */ /* 0x000fc40000000006 */
[----:B------:R-:W-:Y:S02]  /*0c50*/  IADD3.X R69, PT, PT, R9, UR11, RZ, P1, !PT ;  /* 0x0000000b09457c10 */ /* 0x000fe40008ffe4ff */
[----:B------:R-:W-:Y:S02]  /*0c60*/  MOV R3, RZ ;  /* 0x000000ff00037202 */ /* 0x000fe40000000f00 */
        /* <DEDUP_REMOVED lines=9> */
.L_x_2782:
[----:B------:R-:W-:Y:S02]  /*0d00*/  MOV R32, R68 ;  /* 0x0000004400207202 */ /* 0x000fe40000000f00 */
[----:B------:R-:W-:-:S05]  /*0d10*/  MOV R33, R69 ;  /* 0x0000004500217202 */ /* 0x000fca0000000f00 */
[----:B------:R-:W2:Y:S01]  /*0d20*/  LDG.E.128.CONSTANT R12, desc[UR8][R32.64] ;  /* 0x00000008200c7981 */ /* 0x000ea2000c1e9d00 */
[----:B------:R-:W-:-:S05]  /*0d30*/  MOV R39, UR12 ;  /* 0x0000000c00277c02 */ /* 0x000fca0008000f00 */
[----:B------:R-:W-:-:S05]  /*0d40*/  IMAD.WIDE R20, R39, 0x4, R32 ;  /* 0x0000000427147825 */ /* 0x000fca00078e0220 */
[----:B------:R-:W3:Y:S01]  /*0d50*/  LDG.E.128.CONSTANT R4, desc[UR8][R20.64] ;  /* 0x0000000814047981 */ /* 0x000ee2000c1e9d00 */
[----:B------:R-:W-:-:S05]  /*0d60*/  IMAD.WIDE R62, R39, 0x4, R20 ;  /* 0x00000004273e7825 */ /* 0x000fca00078e0214 */
[----:B------:R0:W4:Y:S01]  /*0d70*/  LDG.E.128.CONSTANT R8, desc[UR8][R62.64] ;  /* 0x000000083e087981 */ /* 0x000122000c1e9d00 */
[----:B------:R-:W-:Y:S01]  /*0d80*/  ISETP.NE.AND P0, PT, R38, R37, PT ;  /* 0x000000252600720c */ /* 0x000fe20003f05270 */
[----:B0-----:R-:W-:Y:S01]  /*0d90*/  IMAD.WIDE R62, R39, 0x4, R62 ;  /* 0x00000004273e7825 */ /* 0x001fe200078e023e */
[----:B--2---:R-:W-:Y:S02]  /*0da0*/  LOP3.LUT R22, R13, 0xff, RZ, 0xc0, !PT ;  /* 0x000000ff0d167812 */ /* 0x004fe400078ec0ff */
[----:B------:R-:W-:Y:S02]  /*0db0*/  LOP3.LUT R20, R15, 0xff, RZ, 0xc0, !PT ;  /* 0x000000ff0f147812 */ /* 0x000fe400078ec0ff */
[----:B------:R-:W-:Y:S02]  /*0dc0*/  SHF.R.U32.HI R21, RZ, 0x8, R12 ;  /* 0x00000008ff157819 */ /* 0x000fe4000001160c */
[----:B------:R-:W-:Y:S02]  /*0dd0*/  IADD3 R47, PT, PT, R22, -0x80, RZ ;  /* 0xffffff80162f7810 */ /* 0x000fe40007ffe0ff */
[----:B------:R-:W0:Y:S01]  /*0de0*/  LDS.64 R22, [UR4] ;  /* 0x00000004ff167984 */ /* 0x000e220008000a00 */
[----:B------:R-:W-:-:S02]  /*0df0*/  IADD3 R25, PT, PT, R20, -0x80, RZ ;  /* 0xffffff8014197810 */ /* 0x000fc40007ffe0ff */
[----:B------:R-:W-:Y:S01]  /*0e00*/  LOP3.LUT R20, R12, 0xff, RZ, 0xc0, !PT ;  /* 0x000000ff0c147812 */ /* 0x000fe200078ec0ff */
[----:B------:R-:W-:Y:S01]  /*0e10*/  I2F.F16 R47, R47 ;  /* 0x0000002f002f7306 */ /* 0x000fe20000200c00 */
[----:B------:R-:W-:Y:S02]  /*0e20*/  LOP3.LUT R21, R21, 0xff, RZ, 0xc0, !PT ;  /* 0x000000ff15157812 */ /* 0x000fe400078ec0ff */
[----:B------:R-:W-:Y:S02]  /*0e30*/  IADD3 R20, PT, PT, R20, -0x80, RZ ;  /* 0xffffff8014147810 */ /* 0x000fe40007ffe0ff */
[----:B------:R-:W-:Y:S02]  /*0e40*/  IADD3 R46, PT, PT, R21, -0x80, RZ ;  /* 0xffffff80152e7810 */ /* 0x000fe40007ffe0ff */
[----:B------:R-:W-:Y:S01]  /*0e50*/  SHF.R.U32.HI R21, RZ, 0x8, R14 ;  /* 0x00000008ff157819 */ /* 0x000fe2000001160e */
[----:B------:R1:W-:Y:S01]  /*0e60*/  I2F.F16 R44, R20 ;  /* 0x00000014002c7306 */ /* 0x0003e20000200c00 */
[----:B------:R-:W-:-:S02]  /*0e70*/  LOP3.LUT R24, R14, 0xff, RZ, 0xc0, !PT ;  /* 0x000000ff0e187812 */ /* 0x000fc400078ec0ff */
[----:B------:R-:W-:Y:S02]  /*0e80*/  LOP3.LUT R21, R21, 0xff, RZ, 0xc0, !PT ;  /* 0x000000ff15157812 */ /* 0x000fe400078ec0ff */
[----:B------:R-:W-:Y:S02]  /*0e90*/  SHF.R.U32.HI R26, RZ, 0x8, R13 ;  /* 0x00000008ff1a7819 */ /* 0x000fe4000001160d */
[----:B------:R-:W-:Y:S01]  /*0ea0*/  IADD3 R50, PT, PT, R21, -0x80, RZ ;  /* 0xffffff8015327810 */ /* 0x000fe20007ffe0ff */
[----:B------:R-:W2:Y:S01]  /*0eb0*/  I2F.F16 R25, R25 ;  /* 0x0000001900197306 */ /* 0x000ea20000200c00 */
[----:B-1----:R-:W-:Y:S02]  /*0ec0*/  SHF.R.U32.HI R20, RZ, 0x8, R15 ;  /* 0x00000008ff147819 */ /* 0x002fe4000001160f */
[----:B------:R-:W-:Y:S02]  /*0ed0*/  IADD3 R24, PT, PT, R24, -0x80, RZ ;  /* 0xffffff8018187810 */ /* 0x000fe40007ffe0ff */
[----:B------:R-:W-:-:S02]  /*0ee0*/  LOP3.LUT R35, R20, 0xff, RZ, 0xc0, !PT ;  /* 0x000000ff14237812 */ /* 0x000fc400078ec0ff */
[----:B------:R-:W1:Y:S01]  /*0ef0*/  LDS.64 R20, [UR4+0x80] ;  /* 0x00008004ff147984 */ /* 0x000e620008000a00 */
[----:B------:R-:W-:Y:S01]  /*0f00*/  LOP3.LUT R26, R26, 0xff, RZ, 0xc0, !PT ;  /* 0x000000ff1a1a7812 */ /* 0x000fe200078ec0ff */
[----:B------:R-:W5:Y:S01]  /*0f10*/  I2F.F16 R24, R24 ;  /* 0x0000001800187306 */ /* 0x000f620000200c00 */
[----:B------:R-:W-:Y:S02]  /*0f20*/  IADD3 R49, PT, PT, R35, -0x80, RZ ;  /* 0xffffff8023317810 */ /* 0x000fe40007ffe0ff */
[----:B------:R-:W-:Y:S02]  /*0f30*/  LEA.HI R16, R12, 0xffffff80, RZ, 0x8 ;  /* 0xffffff800c107811 */ /* 0x000fe400078f40ff */
[----:B------:R-:W-:Y:S01]  /*0f40*/  LEA.HI R34, R13, 0xffffff80, RZ, 0x8 ;  /* 0xffffff800d227811 */ /* 0x000fe200078f40ff */
[----:B--2---:R-:W-:Y:S01]  /*0f50*/  HADD2.F32 R25, -RZ, R25.H0_H0 ;  /* 0x20000019ff197230 */ /* 0x004fe20000004100 */
[----:B------:R-:W-:Y:S01]  /*0f60*/  IADD3 R26, PT, PT, R26, -0x80, RZ ;  /* 0xffffff801a1a7810 */ /* 0x000fe20007ffe0ff */
[----:B------:R-:W2:Y:S01]  /*0f70*/  I2F.F16 R46, R46 ;  /* 0x0000002e002e7306 */ /* 0x000ea20000200c00 */
[----:B------:R-:W-:-:S02]  /*0f80*/  SHF.R.U32.HI R12, RZ, 0x10, R12 ;  /* 0x00000010ff0c7819 */ /* 0x000fc4000001160c */
[----:B------:R-:W-:Y:S01]  /*0f90*/  SHF.R.U32.HI R13, RZ, 0x10, R13 ;  /* 0x00000010ff0d7819 */ /* 0x000fe2000001160d */
[----:B0-----:R-:W-:Y:S01]  /*0fa0*/  HADD2.F32 R45, -RZ, R22.H1_H1 ;  /* 0x30000016ff2d7230 */ /* 0x001fe20000004100 */
[----:B------:R-:W-:Y:S02]  /*0fb0*/  LOP3.LUT R12, R12, 0xff, RZ, 0xc0, !PT ;  /* 0x000000ff0c0c7812 */ /* 0x000fe400078ec0ff */
[----:B------:R-:W-:Y:S01]  /*0fc0*/  LOP3.LUT R13, R13, 0xff, RZ, 0xc0, !PT ;  /* 0x000000ff0d0d7812 */ /* 0x000fe200078ec0ff */
[----:B------:R0:W3:Y:S01]  /*0fd0*/  I2F.F16 R48, R26 ;  /* 0x0000001a00307306 */ /* 0x0000e20000200c00 */
[----:B------:R-:W-:Y:S01]  /*0fe0*/  IADD3 R12, PT, PT, R12, -0x80, RZ ;  /* 0xffffff800c0c7810 */ /* 0x000fe20007ffe0ff */
[----:B-----5:R-:W-:Y:S01]  /*0ff0*/  HADD2.F32 R24, -RZ, R24.H0_H0 ;  /* 0x20000018ff187230 */ /* 0x020fe20000004100 */
[----:B------:R-:W-:Y:S02]  /*1000*/  IADD3 R53, PT, PT, R13, -0x80, RZ ;  /* 0xffffff800d357810 */ /* 0x000fe40007ffe0ff */
[----:B------:R-:W-:-:S02]  /*1010*/  SHF.R.U32.HI R51, RZ, 0x10, R15 ;  /* 0x00000010ff337819 */ /* 0x000fc4000001160f */
[----:B------:R-:W-:Y:S01]  /*1020*/  LEA.HI R27, R14, 0xffffff80, RZ, 0x8 ;  /* 0xffffff800e1b7811 */ /* 0x000fe200078f40ff */
[----:B------:R-:W5:Y:S01]  /*1030*/  I2F.F16 R50, R50 ;  /* 0x0000003200327306 */ /* 0x000f620000200c00 */
[----:B0-----:R-:W-:Y:S01]  /*1040*/  SHF.R.U32.HI R26, RZ, 0x10, R14 ;  /* 0x00000010ff1a7819 */ /* 0x001fe2000001160e */
[----:B------:R-:W-:Y:S02]  /*1050*/  HADD2.F32 R14, -RZ, R22.H0_H0 ;  /* 0x20000016ff0e7230 */ /* 0x000fe40000004100 */
[----:B--2---:R-:W-:Y:S01]  /*1060*/  HADD2.F32 R46, -RZ, R46.H0_H0 ;  /* 0x2000002eff2e7230 */ /* 0x004fe20000004100 */
[----:B------:R-:W-:Y:S02]  /*1070*/  LOP3.LUT R13, R26, 0xff, RZ, 0xc0, !PT ;  /* 0x000000ff1a0d7812 */ /* 0x000fe400078ec0ff */
[----:B------:R-:W-:Y:S01]  /*1080*/  LOP3.LUT R26, R51, 0xff, RZ, 0xc0, !PT ;  /* 0x000000ff331a7812 */ /* 0x000fe200078ec0ff */
[----:B------:R-:W0:Y:S01]  /*1090*/  I2F.F16 R49, R49 ;  /* 0x0000003100317306 */ /* 0x000e220000200c00 */
[----:B------:R-:W-:Y:S01]  /*10a0*/  IADD3 R51, PT, PT, R13, -0x80, RZ ;  /* 0xffffff800d337810 */ /* 0x000fe20007ffe0ff */
[----:B------:R-:W-:-:S02]  /*10b0*/  HADD2.F32 R13, -RZ, R47.H0_H0 ;  /* 0x2000002fff0d7230 */ /* 0x000fc40000004100 */
[C---:B------:R-:W-:Y:S01]  /*10c0*/  FFMA.FTZ R55, R14.reuse, R24, RZ ;  /* 0x000000180e377223 */ /* 0x040fe200000100ff */
[----:B---3--:R-:W-:Y:S02]  /*10d0*/  HADD2.F32 R48, -RZ, R48.H0_H0 ;  /* 0x20000030ff307230 */ /* 0x008fe40000004100 */
[----:B-----5:R-:W-:Y:S01]  /*10e0*/  HADD2.F32 R50, -RZ, R50.H0_H0 ;  /* 0x20000032ff327230 */ /* 0x020fe20000004100 */
[----:B------:R2:W3:Y:S01]  /*10f0*/  I2F.F16 R35, R12 ;  /* 0x0000000c00237306 */ /* 0x0004e20000200c00 */
[----:B------:R-:W-:Y:S01]  /*1100*/  FFMA.FTZ R22, R14, R13, RZ ;  /* 0x0000000d0e167223 */ /* 0x000fe200000100ff */
[----:B0-----:R-:W-:-:S06]  /*1110*/  HADD2.F32 R49, -RZ, R49.H0_H0 ;  /* 0x20000031ff317230 */ /* 0x001fcc0000004100 */
[----:B------:R-:W0:Y:S01]  /*1120*/  I2F.F16 R53, R53 ;  /* 0x0000003500357306 */ /* 0x000e220000200c00 */
[----:B--2---:R-:W-:Y:S02]  /*1130*/  HADD2.F32 R12, -RZ, R44.H0_H0 ;  /* 0x2000002cff0c7230 */ /* 0x004fe40000004100 */
[----:B-1----:R-:W-:-:S03]  /*1140*/  HADD2.F32 R44, -RZ, R20.H0_H0 ;  /* 0x20000014ff2c7230 */ /* 0x002fc60000004100 */
[----:B------:R-:W-:Y:S01]  /*1150*/  FFMA.FTZ R47, R12, R14, RZ ;  /* 0x0000000e0c2f7223 */ /* 0x000fe200000100ff */
[----:B------:R-:W-:Y:S01]  /*1160*/  FFMA.FTZ R14, R14, R25, RZ ;  /* 0x000000190e0e7223 */ /* 0x000fe200000100ff */
[----:B------:R-:W-:Y:S01]  /*1170*/  I2F.F16 R51, R51 ;  /* 0x0000003300337306 */ /* 0x000fe20000200c00 */
[----:B------:R-:W-:Y:S01]  /*1180*/  FFMA.FTZ R59, R12, R44, RZ ;  /* 0x0000002c0c3b7223 */ /* 0x000fe200000100ff */
[----:B------:R-:W-:Y:S01]  /*1190*/  FFMA.FTZ R52, R46, R45, R47 ;  /* 0x0000002d2e347223 */ /* 0x000fe2000001002f */
[C---:B------:R-:W-:Y:S01]  /*11a0*/  FFMA.FTZ R47, R45.reuse, R48, R22 ;  /* 0x000000302d2f7223 */ /* 0x040fe20000010016 */
[C---:B------:R-:W-:Y:S01]  /*11b0*/  FFMA.FTZ R22, R45.reuse, R50, R55 ;  /* 0x000000322d167223 */ /* 0x040fe20000010037 */
[----:B------:R-:W-:Y:S01]  /*11c0*/  FFMA.FTZ R14, R45, R49, R14 ;  /* 0x000000312d0e7223 */ /* 0x000fe2000001000e */
[----:B------:R-:W-:Y:S01]  /*11d0*/  IADD3 R45, PT, PT, R26, -0x80, RZ ;  /* 0xffffff801a2d7810 */ /* 0x000fe20007ffe0ff */
[-C--:B------:R-:W-:Y:S01]  /*11e0*/  FFMA.FTZ R57, R24, R44.reuse, RZ ;  /* 0x0000002c18397223 */ /* 0x080fe200000100ff */
[-C--:B------:R-:W-:Y:S01]  /*11f0*/  FFMA.FTZ R12, R25, R44.reuse, RZ ;  /* 0x0000002c190c7223 */ /* 0x080fe200000100ff */
[----:B------:R-:W-:Y:S01]  /*1200*/  LEA.HI R55, R15, 0xffffff80, RZ, 0x8 ;  /* 0xffffff800f377811 */ /* 0x000fe200078f40ff */
[----:B------:R-:W1:Y:S01]  /*1210*/  LDS.64 R24, [UR4+0x8] ;  /* 0x00000804ff187984 */ /* 0x000e620008000a00 */
[----:B------:R-:W-:Y:S01]  /*1220*/  HADD2.F32 R15, -RZ, R20.H1_H1 ;  /* 0x30000014ff0f7230 */ /* 0x000fe20000004100 */
[----:B------:R-:W2:Y:S01]  /*1230*/  I2F.F16 R45, R45 ;  /* 0x0000002d002d7306 */ /* 0x000ea20000200c00 */
[----:B------:R-:W-:Y:S01]  /*1240*/  FFMA.FTZ R13, R13, R44, RZ ;  /* 0x0000002c0d0d7223 */ /* 0x000fe200000100ff */
[----:B------:R-:W-:-:S02]  /*1250*/  HADD2.F32 R26, -RZ, R23.H0_H0 ;  /* 0x20000017ff1a7230 */ /* 0x000fc40000004100 */
[----:B------:R-:W-:Y:S01]  /*1260*/  HADD2.F32 R44, -RZ, R23.H1_H1 ;  /* 0x30000017ff2c7230 */ /* 0x000fe20000004100 */
[----:B------:R-:W-:Y:S01]  /*1270*/  LOP3.LUT R23, R4, 0xff, RZ, 0xc0, !PT ;  /* 0x000000ff04177812 */ /* 0x000fe200078ec0ff */
[-C--:B------:R-:W-:Y:S01]  /*1280*/  FFMA.FTZ R46, R46, R15.reuse, R59 ;  /* 0x0000000f2e2e7223 */ /* 0x080fe2000001003b */
[-C--:B------:R-:W-:Y:S01]  /*1290*/  FFMA.FTZ R48, R48, R15.reuse, R13 ;  /* 0x0000000f30307223 */ /* 0x080fe2000001000d */
[-C--:B------:R-:W-:Y:S01]  /*12a0*/  FFMA.FTZ R20, R50, R15.reuse, R57 ;  /* 0x0000000f32147223 */ /* 0x080fe20000010039 */
[----:B------:R-:W-:Y:S01]  /*12b0*/  FFMA.FTZ R12, R49, R15, R12 ;  /* 0x0000000f310c7223 */ /* 0x000fe2000001000c */
[----:B------:R-:W-:Y:S01]  /*12c0*/  IADD3 R54, PT, PT, R23, -0x80, RZ ;  /* 0xffffff8017367810 */ /* 0x000fe20007ffe0ff */
[----:B---3--:R-:W-:Y:S01]  /*12d0*/  HADD2.F32 R15, -RZ, R35.H0_H0 ;  /* 0x20000023ff0f7230 */ /* 0x008fe20000004100 */
[----:B------:R-:W3:Y:S01]  /*12e0*/  I2F.F16 R16, R16 ;  /* 0x0000001000107306 */ /* 0x000ee20000200c00 */
[----:B------:R-:W-:Y:S01]  /*12f0*/  HADD2.F32 R23, -RZ, R21.H0_H0 ;  /* 0x20000015ff177230 */ /* 0x000fe20000004100 */
[----:B------:R-:W-:Y:S01]  /*1300*/  LOP3.LUT R50, R5, 0xff, RZ, 0xc0, !PT ;  /* 0x000000ff05327812 */ /* 0x000fe200078ec0ff */
[----:B0-----:R-:W-:-:S02]  /*1310*/  HADD2.F32 R53, -RZ, R53.H0_H0 ;  /* 0x20000035ff357230 */ /* 0x001fc40000004100 */
[----:B------:R-:W-:Y:S01]  /*1320*/  FFMA.FTZ R52, R15, R26, R52 ;  /* 0x0000001a0f347223 */ /* 0x000fe20000010034 */
[----:B--2---:R-:W-:Y:S01]  /*1330*/  HADD2.F32 R35, -RZ, R45.H0_H0 ;  /* 0x2000002dff237230 */ /* 0x004fe20000004100 */
[----:B------:R-:W-:Y:S01]  /*1340*/  IADD3 R50, PT, PT, R50, -0x80, RZ ;  /* 0xffffff8032327810 */ /* 0x000fe20007ffe0ff */
[----:B------:R-:W-:Y:S01]  /*1350*/  HADD2.F32 R51, -RZ, R51.H0_H0 ;  /* 0x20000033ff337230 */ /* 0x000fe20000004100 */
[----:B------:R-:W0:Y:S01]  /*1360*/  I2F.F16 R34, R34 ;  /* 0x0000002200227306 */ /* 0x000e220000200c00 */
[C---:B------:R-:W-:Y:S01]  /*1370*/  FFMA.FTZ R47, R26.reuse, R53, R47 ;  /* 0x000000351a2f7223 */ /* 0x040fe2000001002f */
[----:B------:R-:W-:Y:S01]  /*1380*/  FFMA.FTZ R45, R26, R35, R14 ;  /* 0x000000231a2d7223 */ /* 0x000fe2000001000e */
[----:B------:R-:W-:Y:S01]  /*1390*/  FFMA.FTZ R48, R53, R23, R48 ;  /* 0x0000001735307223 */ /* 0x000fe20000010030 */
[----:B------:R-:W-:Y:S01]  /*13a0*/  LOP3.LUT R14, R6, 0xff, RZ, 0xc0, !PT ;  /* 0x000000ff060e7812 */ /* 0x000fe200078ec0ff */
[----:B------:R-:W-:Y:S01]  /*13b0*/  FFMA.FTZ R49, R26, R51, R22 ;  /* 0x000000331a317223 */ /* 0x000fe20000010016 */
[----:B------:R-:W-:-:S02]  /*13c0*/  LOP3.LUT R53, R7, 0xff, RZ, 0xc0, !PT ;  /* 0x000000ff07357812 */ /* 0x000fc400078ec0ff */
[----:B------:R-:W2:Y:S01]  /*13d0*/  I2F.F16 R27, R27 ;  /* 0x0000001b001b7306 */ /* 0x000ea20000200c00 */
[-C--:B------:R-:W-:Y:S01]  /*13e0*/  FFMA.FTZ R12, R35, R23.reuse, R12 ;  /* 0x00000017230c7223 */ /* 0x080fe2000001000c */
[----:B------:R-:W-:Y:S01]  /*13f0*/  IADD3 R26, PT, PT, R14, -0x80, RZ ;  /* 0xffffff800e1a7810 */ /* 0x000fe20007ffe0ff */
[----:B------:R-:W-:-:S05]  /*1400*/  FFMA.FTZ R46, R15, R23, R46 ;  /* 0x000000170f2e7223 */ /* 0x000fca000001002e */
[----:B------:R5:W4:Y:S01]  /*1410*/  I2F.F16 R13, R55 ;  /* 0x00000037000d7306 */ /* 0x000b220000200c00 */
[----:B------:R-:W-:Y:S01]  /*1420*/  IADD3 R35, PT, PT, R53, -0x80, RZ ;  /* 0xffffff8035237810 */ /* 0x000fe20007ffe0ff */
[----:B------:R-:W-:Y:S02]  /*1430*/  HADD2.F32 R15, -RZ, R21.H1_H1 ;  /* 0x30000015ff0f7230 */ /* 0x000fe40000004100 */
[----:B------:R-:W-:-:S04]  /*1440*/  FFMA.FTZ R14, R51, R23, R20 ;  /* 0x00000017330e7223 */ /* 0x000fc80000010014 */
[----:B------:R-:W1:Y:S01]  /*1450*/  I2F.F16 R54, R54 ;  /* 0x0000003600367306 */ /* 0x000e620000200c00 */
[----:B-----5:R-:W-:Y:S01]  /*1460*/  @!P0 LEA R55, R3, R40, 0x3 ;  /* 0x0000002803378211 */ /* 0x020fe200078e18ff */
[----:B---3--:R-:W-:Y:S01]  /*1470*/  HADD2.F32 R51, -RZ, R16.H0_H0 ;  /* 0x20000010ff337230 */ /* 0x008fe20000004100 */
[----:B------:R-:W3:Y:S04]  /*1480*/  LDS.64 R22, [UR4+0x88] ;  /* 0x00008804ff167984 */ /* 0x000ee80008000a00 */
[----:B------:R5:W3:Y:S01]  /*1490*/  @!P0 LDL.64 R20, [R55+0x8] ;  /* 0x0000080037148983 */ /* 0x000ae20000100a00 */
[----:B------:R-:W5:Y:S01]  /*14a0*/  I2F.F16 R50, R50 ;  /* 0x0000003200327306 */ /* 0x000f620000200c00 */
[----:B0-----:R-:W-:Y:S02]  /*14b0*/  HADD2.F32 R53, -RZ, R34.H0_H0 ;  /* 0x20000022ff357230 */ /* 0x001fe40000004100 */
[----:B--2---:R-:W-:-:S05]  /*14c0*/  HADD2.F32 R16, -RZ, R27.H0_H0 ;  /* 0x2000001bff107230 */ /* 0x004fca0000004100 */
[----:B------:R-:W0:Y:S01]  /*14d0*/  I2F.F16 R26, R26 ;  /* 0x0000001a001a7306 */ /* 0x000e220000200c00 */
[----:B----4-:R-:W-:-:S07]  /*14e0*/  HADD2.F32 R34, -RZ, R13.H0_H0 ;  /* 0x2000000dff227230 */ /* 0x010fce0000004100 */
[----:B------:R-:W2:Y:S01]  /*14f0*/  I2F.F16 R35, R35 ;  /* 0x0000002300237306 */ /* 0x000ea20000200c00 */
[C---:B------:R-:W-:Y:S01]  /*1500*/  FFMA.FTZ R13, R51.reuse, R44, R52 ;  /* 0x0000002c330d7223 */ /* 0x040fe20000010034 */
[C---:B------:R-:W-:Y:S01]  /*1510*/  FFMA.FTZ R47, R44.reuse, R53, R47 ;  /* 0x000000352c2f7223 */ /* 0x040fe2000001002f */
[C---:B------:R-:W-:Y:S01]  /*1520*/  FFMA.FTZ R27, R44.reuse, R16, R49 ;  /* 0x000000102c1b7223 */ /* 0x040fe20000010031 */
[----:B------:R-:W-:Y:S01]  /*1530*/  FFMA.FTZ R44, R44, R34, R45 ;  /* 0x000000222c2c7223 */ /* 0x000fe2000001002d */
[-C--:B------:R-:W-:Y:S01]  /*1540*/  FFMA.FTZ R51, R51, R15.reuse, R46 ;  /* 0x0000000f33337223 */ /* 0x080fe2000001002e */
[-C--:B------:R-:W-:Y:S01]  /*1550*/  FFMA.FTZ R45, R53, R15.reuse, R48 ;  /* 0x0000000f352d7223 */ /* 0x080fe20000010030 */
[-C--:B------:R-:W-:Y:S01]  /*1560*/  FFMA.FTZ R49, R16, R15.reuse, R14 ;  /* 0x0000000f10317223 */ /* 0x080fe2000001000e */
[----:B------:R-:W-:Y:S01]  /*1570*/  FFMA.FTZ R34, R34, R15, R12 ;  /* 0x0000000f22227223 */ /* 0x000fe2000001000c */
[----:B------:R-:W-:Y:S01]  /*1580*/  SHF.R.U32.HI R15, RZ, 0x8, R4 ;  /* 0x00000008ff0f7819 */ /* 0x000fe20000011604 */
[----:B-1----:R-:W-:Y:S01]  /*1590*/  HADD2.F32 R12, -RZ, R24.H0_H0 ;  /* 0x20000018ff0c7230 */ /* 0x002fe20000004100 */
[----:B------:R-:W-:Y:S01]  /*15a0*/  SHF.R.U32.HI R14, RZ, 0x8, R5 ;  /* 0x00000008ff0e7819 */ /* 0x000fe20000011605 */
[----:B------:R-:W-:Y:S01]  /*15b0*/  HADD2.F32 R54, -RZ, R54.H0_H0 ;  /* 0x20000036ff367230 */ /* 0x000fe20000004100 */
[----:B------:R-:W-:Y:S01]  /*15c0*/  LOP3.LUT R15, R15, 0xff, RZ, 0xc0, !PT ;  /* 0x000000ff0f0f7812 */ /* 0x000fe200078ec0ff */
[----:B-----5:R-:W-:-:S02]  /*15d0*/  HADD2.F32 R50, -RZ, R50.H0_H0 ;  /* 0x20000032ff327230 */ /* 0x020fc40000004100 */
[----:B0-----:R-:W-:Y:S02]  /*15e0*/  HADD2.F32 R26, -RZ, R26.H0_H0 ;  /* 0x2000001aff1a7230 */ /* 0x001fe40000004100 */
[----:B--2---:R-:W-:Y:S01]  /*15f0*/  HADD2.F32 R35, -RZ, R35.H0_H0 ;  /* 0x20000023ff237230 */ /* 0x004fe20000004100 */
[----:B------:R-:W-:Y:S01]  /*1600*/  IADD3 R55, PT, PT, R15, -0x80, RZ ;  /* 0xffffff800f377810 */ /* 0x000fe20007ffe0ff */
[----:B------:R-:W-:Y:S01]  /*1610*/  FFMA.FTZ R48, R54, R12, R13 ;  /* 0x0000000c36307223 */ /* 0x000fe2000001000d */
[C---:B------:R-:W-:Y:S01]  /*1620*/  FFMA.FTZ R47, R12.reuse, R50, R47 ;  /* 0x000000320c2f7223 */ /* 0x040fe2000001002f */
[C---:B------:R-:W-:Y:S01]  /*1630*/  FFMA.FTZ R27, R12.reuse, R26, R27 ;  /* 0x0000001a0c1b7223 */ /* 0x040fe2000001001b */
[----:B------:R-:W-:Y:S01]  /*1640*/  FFMA.FTZ R44, R12, R35, R44 ;  /* 0x000000230c2c7223 */ /* 0x000fe2000001002c */
[----:B------:R-:W-:Y:S02]  /*1650*/  LOP3.LUT R16, R14, 0xff, RZ, 0xc0, !PT ;  /* 0x000000ff0e107812 */ /* 0x000fe400078ec0ff */
[----:B------:R0:W2:Y:S01]  /*1660*/  LDG.E.128.CONSTANT R12, desc[UR8][R62.64] ;  /* 0x000000083e0c7981 */ /* 0x0000a2000c1e9d00 */
[----:B------:R-:W-:-:S02]  /*1670*/  SHF.R.U32.HI R46, RZ, 0x8, R6 ;  /* 0x00000008ff2e7819 */ /* 0x000fc40000011606 */
[----:B------:R-:W-:Y:S02]  /*1680*/  IADD3 R53, PT, PT, R16, -0x80, RZ ;  /* 0xffffff8010357810 */ /* 0x000fe40007ffe0ff */
[----:B------:R-:W-:Y:S02]  /*1690*/  LOP3.LUT R46, R46, 0xff, RZ, 0xc0, !PT ;  /* 0x000000ff2e2e7812 */ /* 0x000fe400078ec0ff */
[----:B------:R-:W-:Y:S02]  /*16a0*/  SHF.R.U32.HI R16, RZ, 0x8, R7 ;  /* 0x00000008ff107819 */ /* 0x000fe40000011607 */
[----:B------:R-:W-:Y:S01]  /*16b0*/  IADD3 R46, PT, PT, R46, -0x80, RZ ;  /* 0xffffff802e2e7810 */ /* 0x000fe20007ffe0ff */
[----:B------:R-:W1:Y:S01]  /*16c0*/  I2F.F16 R53, R53 ;  /* 0x0000003500357306 */ /* 0x000e620000200c00 */
[----:B------:R-:W-:Y:S01]  /*16d0*/  LOP3.LUT R56, R16, 0xff, RZ, 0xc0, !PT ;  /* 0x000000ff10387812 */ /* 0x000fe200078ec0ff */
[----:B---3--:R-:W-:-:S06]  /*16e0*/  HADD2.F32 R16, -RZ, R22.H0_H0 ;  /* 0x20000016ff107230 */ /* 0x008fcc0000004100 */
[----:B------:R-:W3:Y:S01]  /*16f0*/  I2F.F16 R52, R46 ;  /* 0x0000002e00347306 */ /* 0x000ee20000200c00 */
[-C--:B------:R-:W-:Y:S01]  /*1700*/  FFMA.FTZ R34, R35, R16.reuse, R34 ;  /* 0x0000001023227223 */ /* 0x080fe20000010022 */
[----:B------:R-:W-:Y:S01]  /*1710*/  LEA.HI R35, R5, 0xffffff80, RZ, 0x8 ;  /* 0xffffff8005237811 */ /* 0x000fe200078f40ff */
[-C--:B------:R-:W-:Y:S01]  /*1720*/  FFMA.FTZ R49, R26, R16.reuse, R49 ;  /* 0x000000101a317223 */ /* 0x080fe20000010031 */
[----:B------:R-:W-:Y:S02]  /*1730*/  SHF.R.U32.HI R5, RZ, 0x10, R5 ;  /* 0x00000010ff057819 */ /* 0x000fe40000011605 */
[----:B------:R-:W-:Y:S02]  /*1740*/  LEA.HI R26, R6, 0xffffff80, RZ, 0x8 ;  /* 0xffffff80061a7811 */ /* 0x000fe400078f40ff */
[----:B------:R-:W-:Y:S01]  /*1750*/  SHF.R.U32.HI R6, RZ, 0x10, R6 ;  /* 0x00000010ff067819 */ /* 0x000fe20000011606 */
[----:B------:R-:W-:Y:S01]  /*1760*/  HADD2.F32 R24, -RZ, R24.H1_H1 ;  /* 0x30000018ff187230 */ /* 0x000fe20000004100 */
[----:B------:R-:W-:Y:S01]  /*1770*/  LOP3.LUT R5, R5, 0xff, RZ, 0xc0, !PT ;  /* 0x000000ff05057812 */ /* 0x000fe200078ec0ff */
[----:B-1----:R-:W-:Y:S01]  /*1780*/  HADD2.F32 R53, -RZ, R53.H0_H0 ;  /* 0x20000035ff357230 */ /* 0x002fe20000004100 */
[----:B------:R-:W-:Y:S01]  /*1790*/  LOP3.LUT R6, R6, 0xff, RZ, 0xc0, !PT ;  /* 0x000000ff06067812 */ /* 0x000fe200078ec0ff */
[----:B---3--:R-:W-:Y:S01]  /*17a0*/  HADD2.F32 R52, -RZ, R52.H0_H0 ;  /* 0x20000034ff347230 */ /* 0x008fe20000004100 */
[----:B------:R-:W-:Y:S01]  /*17b0*/  IADD3 R5, PT, PT, R5, -0x80, RZ ;  /* 0xffffff8005057810 */ /* 0x000fe20007ffe0ff */
[-C--:B------:R-:W-:Y:S01]  /*17c0*/  FFMA.FTZ R54, R54, R16.reuse, R51 ;  /* 0x0000001036367223 */ /* 0x080fe20000010033 */
[----:B------:R-:W-:Y:S01]  /*17d0*/  IADD3 R56, PT, PT, R56, -0x80, RZ ;  /* 0xffffff8038387810 */ /* 0x000fe20007ffe0ff */
[----:B------:R-:W-:Y:S01]  /*17e0*/  FFMA.FTZ R50, R50, R16, R45 ;  /* 0x0000001032327223 */ /* 0x000fe2000001002d */
[C---:B------:R-:W-:Y:S01]  /*17f0*/  FFMA.FTZ R46, R24.reuse, R53, R47 ;  /* 0x00000035182e7223 */ /* 0x040fe2000001002f */
[----:B------:R-:W-:Y:S01]  /*1800*/  LEA.HI R61, R7, 0xffffff80, RZ, 0x8 ;  /* 0xffffff80073d7811 */ /* 0x000fe200078f40ff */
[----:B------:R-:W1:Y:S01]  /*1810*/  I2F.F16 R55, R55 ;  /* 0x0000003700377306 */ /* 0x000e620000200c00 */
[----:B------:R-:W-:Y:S01]  /*1820*/  FFMA.FTZ R16, R24, R52, R27 ;  /* 0x0000003418107223 */ /* 0x000fe2000001001b */
[----:B------:R-:W-:-:S02]  /*1830*/  SHF.R.U32.HI R7, RZ, 0x10, R7 ;  /* 0x00000010ff077819 */ /* 0x000fc40000011607 */
[----:B------:R-:W-:Y:S02]  /*1840*/  IADD3 R47, PT, PT, R6, -0x80, RZ ;  /* 0xffffff80062f7810 */ /* 0x000fe40007ffe0ff */
[----:B------:R-:W-:Y:S02]  /*1850*/  LEA.HI R45, R4, 0xffffff80, RZ, 0x8 ;  /* 0xffffff80042d7811 */ /* 0x000fe400078f40ff */
[----:B------:R-:W3:Y:S01]  /*1860*/  I2F.F16 R27, R5 ;  /* 0x00000005001b7306 */ /* 0x000ee20000200c00 */
[----:B------:R-:W-:Y:S02]  /*1870*/  SHF.R.U32.HI R4, RZ, 0x10, R4 ;  /* 0x00000010ff047819 */ /* 0x000fe40000011604 */
[----:B------:R-:W-:-:S05]  /*1880*/  LOP3.LUT R7, R7, 0xff, RZ, 0xc0, !PT ;  /* 0x000000ff07077812 */ /* 0x000fca00078ec0ff */
[----:B------:R-:W4:Y:S01]  /*1890*/  I2F.F16 R51, R56 ;  /* 0x0000003800337306 */ /* 0x000f220000200c00 */
[----:B------:R-:W-:Y:S02]  /*18a0*/  LOP3.LUT R4, R4, 0xff, RZ, 0xc0, !PT ;  /* 0x000000ff04047812 */ /* 0x000fe400078ec0ff */
[----:B------:R-:W-:-:S05]  /*18b0*/  IADD3 R7, PT, PT, R7, -0x80, RZ ;  /* 0xffffff8007077810 */ /* 0x000fca0007ffe0ff */
[----:B------:R-:W5:Y:S01]  /*18c0*/  I2F.F16 R47, R47 ;  /* 0x0000002f002f7306 */ /* 0x000f620000200c00 */
[----:B------:R-:W-:Y:S01]  /*18d0*/  IADD3 R57, PT, PT, R4, -0x80, RZ ;  /* 0xffffff8004397810 */ /* 0x000fe20007ffe0ff */
[----:B-1----:R-:W-:Y:S02]  /*18e0*/  HADD2.F32 R55, -RZ, R55.H0_H0 ;  /* 0x20000037ff377230 */ /* 0x002fe40000004100 */
[----:B------:R-:W-:Y:S02]  /*18f0*/  HADD2.F32 R4, -RZ, R22.H1_H1 ;  /* 0x30000016ff047230 */ /* 0x000fe40000004100 */
[----:B------:R-:W-:Y:S02]  /*1900*/  HADD2.F32 R59, -RZ, R25.H0_H0 ;  /* 0x20000019ff3b7230 */ /* 0x000fe40000004100 */
[----:B------:R-:W1:Y:S01]  /*1910*/  I2F.F16 R7, R7 ;  /* 0x0000000700077306 */ /* 0x000e620000200c00 */
[----:B---3--:R-:W-:Y:S02]  /*1920*/  HADD2.F32 R27, -RZ, R27.H0_H0 ;  /* 0x2000001bff1b7230 */ /* 0x008fe40000004100 */
[----:B----4-:R-:W-:-:S02]  /*1930*/  HADD2.F32 R51, -RZ, R51.H0_H0 ;  /* 0x20000033ff337230 */ /* 0x010fc40000004100 */
[----:B------:R-:W-:-:S03]  /*1940*/  FFMA.FTZ R48, R55, R24, R48 ;  /* 0x0000001837307223 */ /* 0x000fc60000010030 */
[----:B------:R-:W3:Y:S01]  /*1950*/  I2F.F16 R57, R57 ;  /* 0x0000003900397306 */ /* 0x000ee20000200c00 */
[-C--:B------:R-:W-:Y:S01]  /*1960*/  FFMA.FTZ R22, R55, R4.reuse, R54 ;  /* 0x0000000437167223 */ /* 0x080fe20000010036 */
[----:B------:R-:W-:Y:S01]  /*1970*/  FFMA.FTZ R6, R52, R4, R49 ;  /* 0x0000000434067223 */ /* 0x000fe20000010031 */
[----:B------:R-:W-:Y:S01]  /*1980*/  LOP3.LUT R49, R9, 0xff, RZ, 0xc0, !PT ;  /* 0x000000ff09317812 */ /* 0x000fe200078ec0ff */
[----:B-----5:R-:W-:Y:S02]  /*1990*/  HADD2.F32 R47, -RZ, R47.H0_H0 ;  /* 0x2000002fff2f7230 */ /* 0x020fe40000004100 */
[----:B------:R-:W-:Y:S01]  /*19a0*/  FFMA.FTZ R55, R59, R27, R46 ;  /* 0x0000001b3b377223 */ /* 0x000fe2000001002e */
[----:B------:R-:W-:Y:S01]  /*19b0*/  FFMA.FTZ R44, R24, R51, R44 ;  /* 0x00000033182c7223 */ /* 0x000fe2000001002c */
[----:B------:R-:W-:Y:S01]  /*19c0*/  HADD2.F32 R5, -RZ, R23.H0_H0 ;  /* 0x20000017ff057230 */ /* 0x000fe20000004100 */
[----:B------:R-:W4:Y:S01]  /*19d0*/  I2F.F16 R26, R26 ;  /* 0x0000001a001a7306 */ /* 0x000f220000200c00 */
[----:B------:R-:W-:-:S02]  /*19e0*/  HADD2.F32 R46, -RZ, R25.H1_H1 ;  /* 0x30000019ff2e7230 */ /* 0x000fc40000004100 */
[-C--:B------:R-:W-:Y:S01]  /*19f0*/  FFMA.FTZ R24, R53, R4.reuse, R50 ;  /* 0x0000000435187223 */ /* 0x080fe20000010032 */
[----:B------:R-:W-:Y:S02]  /*1a00*/  LOP3.LUT R25, R11, 0xff, RZ, 0xc0, !PT ;  /* 0x000000ff0b197812 */ /* 0x000fe400078ec0ff */
[----:B------:R-:W-:Y:S01]  /*1a10*/  IADD3 R53, PT, PT, R49, -0x80, RZ ;  /* 0xffffff8031357810 */ /* 0x000fe20007ffe0ff */
[----:B------:R-:W-:Y:S01]  /*1a20*/  FFMA.FTZ R49, R59, R47, R16 ;  /* 0x0000002f3b317223 */ /* 0x000fe20000010010 */
[-C--:B------:R-:W-:Y:S01]  /*1a30*/  FFMA.FTZ R16, R27, R5.reuse, R24 ;  /* 0x000000051b107223 */ /* 0x080fe20000010018 */
[----:B------:R-:W-:Y:S01]  /*1a40*/  FFMA.FTZ R47, R47, R5, R6 ;  /* 0x000000052f2f7223 */ /* 0x000fe20000010006 */
[----:B------:R-:W-:Y:S01]  /*1a50*/  IADD3 R27, PT, PT, R25, -0x80, RZ ;  /* 0xffffff80191b7810 */ /* 0x000fe20007ffe0ff */
[----:B-1----:R-:W-:Y:S01]  /*1a60*/  HADD2.F32 R7, -RZ, R7.H0_H0 ;  /* 0x20000007ff077230 */ /* 0x002fe20000004100 */
[----:B------:R-:W-:Y:S01]  /*1a70*/  SHF.R.U32.HI R6, RZ, 0x8, R8 ;  /* 0x00000008ff067819 */ /* 0x000fe20000011608 */
[----:B------:R-:W1:Y:S01]  /*1a80*/  LDS.64 R24, [UR4+0x10] ;  /* 0x00001004ff187984 */ /* 0x000e620008000a00 */
[----:B------:R-:W-:Y:S01]  /*1a90*/  FFMA.FTZ R34, R51, R4, R34 ;  /* 0x0000000433227223 */ /* 0x000fe20000010022 */
[----:B---3--:R-:W-:Y:S01]  /*1aa0*/  HADD2.F32 R57, -RZ, R57.H0_H0 ;  /* 0x20000039ff397230 */ /* 0x008fe20000004100 */
[----:B------:R-:W-:Y:S01]  /*1ab0*/  LOP3.LUT R6, R6, 0xff, RZ, 0xc0, !PT ;  /* 0x000000ff06067812 */ /* 0x000fe200078ec0ff */
[----:B------:R-:W-:Y:S01]  /*1ac0*/  FFMA.FTZ R44, R59, R7, R44 ;  /* 0x000000073b2c7223 */ /* 0x000fe2000001002c */
[----:B------:R-:W-:Y:S01]  /*1ad0*/  FFMA.FTZ R34, R7, R5, R34 ;  /* 0x0000000507227223 */ /* 0x000fe20000010022 */
[----:B------:R-:W-:Y:S01]  /*1ae0*/  SHF.R.U32.HI R7, RZ, 0x8, R9 ;  /* 0x00000008ff077819 */ /* 0x000fe20000011609 */
[C---:B------:R-:W-:Y:S01]  /*1af0*/  FFMA.FTZ R48, R57.reuse, R59, R48 ;  /* 0x0000003b39307223 */ /* 0x040fe20000010030 */
[----:B------:R-:W-:Y:S01]  /*1b00*/  FFMA.FTZ R22, R57, R5, R22 ;  /* 0x0000000539167223 */ /* 0x000fe20000010016 */
[----:B------:R-:W-:Y:S01]  /*1b10*/  IADD3 R59, PT, PT, R6, -0x80, RZ ;  /* 0xffffff80063b7810 */ /* 0x000fe20007ffe0ff */
[----:B------:R3:W-:Y:S01]  /*1b20*/  I2F.F16 R5, R27 ;  /* 0x0000001b00057306 */ /* 0x0007e20000200c00 */
[----:B----4-:R-:W-:Y:S01]  /*1b30*/  HADD2.F32 R6, -RZ, R26.H0_H0 ;  /* 0x2000001aff067230 */ /* 0x010fe20000004100 */
[----:B------:R-:W-:Y:S01]  /*1b40*/  LOP3.LUT R7, R7, 0xff, RZ, 0xc0, !PT ;  /* 0x000000ff07077812 */ /* 0x000fe200078ec0ff */
[----:B---3--:R-:W3:Y:S05]  /*1b50*/  LDS.64 R26, [UR4+0x90] ;  /* 0x00009004ff1a7984 */ /* 0x008eea0008000a00 */
[----:B------:R-:W4:Y:S01]  /*1b60*/  I2F.F16 R45, R45 ;  /* 0x0000002d002d7306 */ /* 0x000f220000200c00 */
[----:B------:R-:W-:-:S02]  /*1b70*/  IADD3 R65, PT, PT, R7, -0x80, RZ ;  /* 0xffffff8007417810 */ /* 0x000fc40007ffe0ff */
[----:B------:R-:W-:Y:S02]  /*1b80*/  SHF.R.U32.HI R7, RZ, 0x8, R10 ;  /* 0x00000008ff077819 */ /* 0x000fe4000001160a */
[----:B------:R-:W-:-:S03]  /*1b90*/  LOP3.LUT R4, R10, 0xff, RZ, 0xc0, !PT ;  /* 0x000000ff0a047812 */ /* 0x000fc600078ec0ff */
[----:B------:R-:W5:Y:S01]  /*1ba0*/  I2F.F16 R35, R35 ;  /* 0x0000002300237306 */ /* 0x000f620000200c00 */
[----:B------:R-:W-:-:S07]  /*1bb0*/  LOP3.LUT R7, R7, 0xff, RZ, 0xc0, !PT ;  /* 0x000000ff07077812 */ /* 0x000fce00078ec0ff */
[----:B------:R-:W0:Y:S01]  /*1bc0*/  I2F.F16 R61, R61 ;  /* 0x0000003d003d7306 */ /* 0x000e220000200c00 */
[----:B------:R-:W-:Y:S02]  /*1bd0*/  IADD3 R4, PT, PT, R4, -0x80, RZ ;  /* 0xffffff8004047810 */ /* 0x000fe40007ffe0ff */
[----:B------:R-:W-:Y:S02]  /*1be0*/  LOP3.LUT R54, R8, 0xff, RZ, 0xc0, !PT ;  /* 0x000000ff08367812 */ /* 0x000fe400078ec0ff */
[----:B------:R-:W-:Y:S02]  /*1bf0*/  IADD3 R7, PT, PT, R7, -0x80, RZ ;  /* 0xffffff8007077810 */ /* 0x000fe40007ffe0ff */
[----:B------:R-:W-:Y:S01]  /*1c00*/  IADD3 R54, PT, PT, R54, -0x80, RZ ;  /* 0xffffff8036367810 */ /* 0x000fe20007ffe0ff */
[----:B------:R-:W1:Y:S01]  /*1c10*/  I2F.F16 R53, R53 ;  /* 0x0000003500357306 */ /* 0x000e620000200c00 */
[----:B----4-:R-:W-:Y:S02]  /*1c20*/  HADD2.F32 R45, -RZ, R45.H0_H0 ;  /* 0x2000002dff2d7230 */ /* 0x010fe40000004100 */
[----:B-----5:R-:W-:-:S05]  /*1c30*/  HADD2.F32 R35, -RZ, R35.H0_H0 ;  /* 0x20000023ff237230 */ /* 0x020fca0000004100 */
[----:B------:R-:W4:Y:S01]  /*1c40*/  I2F.F16 R4, R4 ;  /* 0x0000000400047306 */ /* 0x000f220000200c00 */
[----:B0-----:R-:W-:Y:S02]  /*1c50*/  HADD2.F32 R61, -RZ, R61.H0_H0 ;  /* 0x2000003dff3d7230 */ /* 0x001fe40000004100 */
[----:B------:R-:W-:Y:S01]  /*1c60*/  FFMA.FTZ R57, R45, R46, R48 ;  /* 0x0000002e2d397223 */ /* 0x000fe20000010030 */
[----:B------:R-:W-:-:S04]  /*1c70*/  FFMA.FTZ R55, R46, R35, R55 ;  /* 0x000000232e377223 */ /* 0x000fc80000010037 */
[----:B------:R-:W0:Y:S01]  /*1c80*/  I2F.F16 R51, R54 ;  /* 0x0000003600337306 */ /* 0x000e220000200c00 */
[C---:B------:R-:W-:Y:S01]  /*1c90*/  FFMA.FTZ R49, R46.reuse, R6, R49 ;  /* 0x000000062e317223 */ /* 0x040fe20000010031 */
[----:B------:R-:W-:Y:S01]  /*1ca0*/  FFMA.FTZ R44, R46, R61, R44 ;  /* 0x0000003d2e2c7223 */ /* 0x000fe2000001002c */
[----:B------:R-:W-:-:S05]  /*1cb0*/  HADD2.F32 R23, -RZ, R23.H1_H1 ;  /* 0x30000017ff177230 */ /* 0x000fca0000004100 */
[----:B------:R-:W5:Y:S01]  /*1cc0*/  I2F.F16 R65, R65 ;  /* 0x0000004100417306 */ /* 0x000f620000200c00 */
[----:B------:R-:W-:-:S07]  /*1cd0*/  SHF.R.U32.HI R46, RZ, 0x8, R11 ;  /* 0x00000008ff2e7819 */ /* 0x000fce000001160b */
[----:B------:R-:W5:Y:S01]  /*1ce0*/  I2F.F16 R7, R7 ;  /* 0x0000000700077306 */ /* 0x000f620000200c00 */
[----:B------:R-:W-:Y:S01]  /*1cf0*/  LOP3.LUT R46, R46, 0xff, RZ, 0xc0, !PT ;  /* 0x000000ff2e2e7812 */ /* 0x000fe200078ec0ff */
[----:B------:R-:W-:-:S06]  /*1d00*/  FFMA.FTZ R47, R6, R23, R47 ;  /* 0x00000017062f7223 */ /* 0x000fcc000001002f */
[----:B------:R-:W5:Y:S01]  /*1d10*/  I2F.F16 R59, R59 ;  /* 0x0000003b003b7306 */ /* 0x000f620000200c00 */
[----:B-1----:R-:W-:Y:S02]  /*1d20*/  HADD2.F32 R6, -RZ, R24.H0_H0 ;  /* 0x20000018ff067230 */ /* 0x002fe40000004100 */
[----:B------:R-:W-:Y:S02]  /*1d30*/  HADD2.F32 R53, -RZ, R53.H0_H0 ;  /* 0x20000035ff357230 */ /* 0x000fe40000004100 */
[----:B----4-:R-:W-:Y:S01]  /*1d40*/  HADD2.F32 R4, -RZ, R4.H0_H0 ;  /* 0x20000004ff047230 */ /* 0x010fe20000004100 */
[----:B------:R-:W-:Y:S01]  /*1d50*/  IADD3 R46, PT, PT, R46, -0x80, RZ ;  /* 0xffffff802e2e7810 */ /* 0x000fe20007ffe0ff */
[-C--:B------:R-:W-:Y:S01]  /*1d60*/  FFMA.FTZ R45, R45, R23.reuse, R22 ;  /* 0x000000172d2d7223 */ /* 0x080fe20000010016 */
[-C--:B------:R-:W-:Y:S01]  /*1d70*/  FFMA.FTZ R35, R35, R23.reuse, R16 ;  /* 0x0000001723237223 */ /* 0x080fe20000010010 */
[----:B------:R-:W-:Y:S01]  /*1d80*/  FFMA.FTZ R34, R61, R23, R34 ;  /* 0x000000173d227223 */ /* 0x000fe20000010022 */
[----:B------:R-:W-:-:S02]  /*1d90*/  HADD2.F32 R24, -RZ, R24.H1_H1 ;  /* 0x30000018ff187230 */ /* 0x000fc40000004100 */
[----:B0-----:R-:W-:Y:S02]  /*1da0*/  HADD2.F32 R51, -RZ, R51.H0_H0 ;  /* 0x20000033ff337230 */ /* 0x001fe40000004100 */
[----:B------:R-:W-:Y:S02]  /*1db0*/  HADD2.F32 R5, -RZ, R5.H0_H0 ;  /* 0x20000005ff057230 */ /* 0x000fe40000004100 */
[----:B-----5:R-:W-:Y:S02]  /*1dc0*/  HADD2.F32 R65, -RZ, R65.H0_H0 ;  /* 0x20000041ff417230 */ /* 0x020fe40000004100 */
[----:B------:R-:W-:Y:S02]  /*1dd0*/  HADD2.F32 R23, -RZ, R7.H0_H0 ;  /* 0x20000007ff177230 */ /* 0x000fe40000004100 */
[C---:B------:R-:W-:Y:S01]  /*1de0*/  FFMA.FTZ R7, R6.reuse, R53, RZ ;  /* 0x0000003506077223 */ /* 0x040fe200000100ff */
[----:B------:R-:W-:Y:S01]  /*1df0*/  FFMA.FTZ R22, R6, R4, RZ ;  /* 0x0000000406167223 */ /* 0x000fe200000100ff */
[----:B------:R-:W0:Y:S01]  /*1e00*/  I2F.F16 R52, R46 ;  /* 0x0000002e00347306 */ /* 0x000e220000200c00 */
[----:B------:R-:W-:-:S02]  /*1e10*/  HADD2.F32 R59, -RZ, R59.H0_H0 ;  /* 0x2000003bff3b7230 */ /* 0x000fc40000004100 */
[----:B------:R-:W-:Y:S01]  /*1e20*/  FFMA.FTZ R16, R51, R6, RZ ;  /* 0x0000000633107223 */ /* 0x000fe200000100ff */
[----:B------:R-:W-:Y:S01]  /*1e30*/  FFMA.FTZ R67, R6, R5, RZ ;  /* 0x0000000506437223 */ /* 0x000fe200000100ff */
[C---:B------:R-:W-:Y:S01]  /*1e40*/  FFMA.FTZ R48, R24.reuse, R65, R7 ;  /* 0x0000004118307223 */ /* 0x040fe20000010007 */
[----:B------:R-:W-:Y:S01]  /*1e50*/  FFMA.FTZ R7, R24, R23, R22 ;  /* 0x0000001718077223 */ /* 0x000fe20000010016 */
[--C-:B---3--:R-:W-:Y:S01]  /*1e60*/  HADD2.F32 R6, -RZ, R26.reuse.H0_H0 ;  /* 0x2000001aff067230 */ /* 0x108fe20000004100 */
[----:B------:R-:W-:Y:S01]  /*1e70*/  SHF.R.U32.HI R22, RZ, 0x10, R9 ;  /* 0x00000010ff167819 */ /* 0x000fe20000011609 */
[----:B------:R-:W-:Y:S01]  /*1e80*/  FFMA.FTZ R61, R59, R24, R16 ;  /* 0x000000183b3d7223 */ /* 0x000fe20000010010 */
[----:B------:R-:W-:Y:S02]  /*1e90*/  HADD2.F32 R26, -RZ, R26.H1_H1 ;  /* 0x3000001aff1a7230 */ /* 0x000fe40000004100 */
[----:B------:R-:W-:Y:S01]  /*1ea0*/  FFMA.FTZ R16, R51, R6, RZ ;  /* 0x0000000633107223 */ /* 0x000fe200000100ff */
[----:B------:R-:W-:-:S02]  /*1eb0*/  LOP3.LUT R22, R22, 0xff, RZ, 0xc0, !PT ;  /* 0x000000ff16167812 */ /* 0x000fc400078ec0ff */
[----:B------:R-:W-:Y:S01]  /*1ec0*/  SHF.R.U32.HI R50, RZ, 0x10, R11 ;  /* 0x00000010ff327819 */ /* 0x000fe2000001160b */
[----:B------:R-:W-:Y:S01]  /*1ed0*/  FFMA.FTZ R59, R59, R26, R16 ;  /* 0x0000001a3b3b7223 */ /* 0x000fe20000010010 */
[----:B------:R-:W-:Y:S02]  /*1ee0*/  IADD3 R51, PT, PT, R22, -0x80, RZ ;  /* 0xffffff8016337810 */ /* 0x000fe40007ffe0ff */
[----:B------:R-:W-:Y:S02]  /*1ef0*/  SHF.R.U32.HI R16, RZ, 0x10, R8 ;  /* 0x00000010ff107819 */ /* 0x000fe40000011608 */
[----:B------:R-:W-:Y:S01]  /*1f00*/  SHF.R.U32.HI R22, RZ, 0x10, R10 ;  /* 0x00000010ff167819 */ /* 0x000fe2000001160a */
[----:B0-----:R-:W-:Y:S01]  /*1f10*/  HADD2.F32 R52, -RZ, R52.H0_H0 ;  /* 0x20000034ff347230 */ /* 0x001fe20000004100 */
[----:B------:R-:W-:Y:S02]  /*1f20*/  LOP3.LUT R16, R16, 0xff, RZ, 0xc0, !PT ;  /* 0x000000ff10107812 */ /* 0x000fe400078ec0ff */
[----:B------:R-:W-:-:S02]  /*1f30*/  LOP3.LUT R22, R22, 0xff, RZ, 0xc0, !PT ;  /* 0x000000ff16167812 */ /* 0x000fc400078ec0ff */
[----:B------:R-:W-:Y:S01]  /*1f40*/  LOP3.LUT R50, R50, 0xff, RZ, 0xc0, !PT ;  /* 0x000000ff32327812 */ /* 0x000fe200078ec0ff */
[----:B------:R-:W-:Y:S01]  /*1f50*/  FFMA.FTZ R54, R24, R52, R67 ;  /* 0x0000003418367223 */ /* 0x000fe20000010043 */
[----:B------:R-:W-:Y:S02]  /*1f60*/  IADD3 R16, PT, PT, R16, -0x80, RZ ;  /* 0xffffff8010107810 */ /* 0x000fe40007ffe0ff */
[----:B------:R-:W-:Y:S02]  /*1f70*/  IADD3 R24, PT, PT, R22, -0x80, RZ ;  /* 0xffffff8016187810 */ /* 0x000fe40007ffe0ff */
[----:B------:R-:W-:Y:S01]  /*1f80*/  IADD3 R50, PT, PT, R50, -0x80, RZ ;  /* 0xffffff8032327810 */ /* 0x000fe20007ffe0ff */
[-C--:B------:R-:W-:Y:S01]  /*1f90*/  FFMA.FTZ R58, R53, R6.reuse, RZ ;  /* 0x00000006353a7223 */ /* 0x080fe200000100ff */
[----:B------:R-:W0:Y:S08]  /*1fa0*/  I2F.F16 R46, R16 ;  /* 0x00000010002e7306 */ /* 0x000e300000200c00 */
[----:B------:R-:W1:Y:S08]  /*1fb0*/  I2F.F16 R51, R51 ;  /* 0x0000003300337306 */ /* 0x000e700000200c00 */
[----:B------:R-:W3:Y:S08]  /*1fc0*/  I2F.F16 R22, R24 ;  /* 0x0000001800167306 */ /* 0x000ef00000200c00 */
[----:B------:R-:W4:Y:S01]  /*1fd0*/  I2F.F16 R53, R50 ;  /* 0x0000003200357306 */ /* 0x000f220000200c00 */
[-C--:B------:R-:W-:Y:S01]  /*1fe0*/  FFMA.FTZ R5, R5, R6.reuse, RZ ;  /* 0x0000000605057223 */ /* 0x080fe200000100ff */
[----:B------:R-:W-:Y:S01]  /*1ff0*/  FFMA.FTZ R4, R4, R6, RZ ;  /* 0x0000000604047223 */ /* 0x000fe200000100ff */
[----:B0-----:R-:W-:-:S02]  /*2000*/  HADD2.F32 R46, -RZ, R46.H0_H0 ;  /* 0x2000002eff2e7230 */ /* 0x001fc40000004100 */
[----:B------:R-:W-:Y:S01]  /*2010*/  FFMA.FTZ R52, R52, R26, R5 ;  /* 0x0000001a34347223 */ /* 0x000fe20000010005 */
[----:B------:R-:W-:Y:S02]  /*2020*/  HADD2.F32 R5, -RZ, R25.H0_H0 ;  /* 0x20000019ff057230 */ /* 0x000fe40000004100 */
[----:B-1----:R-:W-:Y:S02]  /*2030*/  HADD2.F32 R51, -RZ, R51.H0_H0 ;  /* 0x20000033ff337230 */ /* 0x002fe40000004100 */
[----:B---3--:R-:W-:Y:S02]  /*2040*/  HADD2.F32 R22, -RZ, R22.H0_H0 ;  /* 0x20000016ff167230 */ /* 0x008fe40000004100 */
[----:B------:R-:W-:-:S04]  /*2050*/  IMAD.WIDE R62, R39, 0x4, R62 ;  /* 0x00000004273e7825 */ /* 0x000fc800078e023e */
[----:B----4-:R-:W-:Y:S02]  /*2060*/  HADD2.F32 R53, -RZ, R53.H0_H0 ;  /* 0x20000035ff357230 */ /* 0x010fe40000004100 */
[----:B------:R-:W-:Y:S01]  /*2070*/  FFMA.FTZ R23, R23, R26, R4 ;  /* 0x0000001a17177223 */ /* 0x000fe20000010004 */
[----:B------:R-:W-:Y:S01]  /*2080*/  FFMA.FTZ R60, R46, R5, R61 ;  /* 0x000000052e3c7223 */ /* 0x000fe2000001003d */
[C---:B------:R-:W-:Y:S01]  /*2090*/  FFMA.FTZ R48, R5.reuse, R51, R48 ;  /* 0x0000003305307223 */ /* 0x040fe20000010030 */
[C---:B------:R-:W-:Y:S01]  /*20a0*/  FFMA.FTZ R50, R5.reuse, R22, R7 ;  /* 0x0000001605327223 */ /* 0x040fe20000010007 */
[----:B------:R-:W-:Y:S02]  /*20b0*/  FFMA.FTZ R54, R5, R53, R54 ;  /* 0x0000003505367223 */ /* 0x000fe40000010036 */
[----:B------:R0:W3:Y:S01]  /*20c0*/  LDG.E.128.CONSTANT R4, desc[UR8][R62.64] ;  /* 0x000000083e047981 */ /* 0x0000e2000c1e9d00 */
[----:B------:R-:W-:Y:S01]  /*20d0*/  FFMA.FTZ R58, R65, R26, R58 ;  /* 0x0000001a413a7223 */ /* 0x000fe2000001003a */
[----:B------:R-:W-:-:S02]  /*20e0*/  LEA.HI R16, R9, 0xffffff80, RZ, 0x8 ;  /* 0xffffff8009107811 */ /* 0x000fc400078f40ff */
[----:B------:R-:W-:-:S04]  /*20f0*/  LEA.HI R26, R8, 0xffffff80, RZ, 0x8 ;  /* 0xffffff80081a7811 */ /* 0x000fc800078f40ff */
[----:B------:R-:W1:Y:S08]  /*2100*/  I2F.F16 R9, R26 ;  /* 0x0000001a00097306 */ /* 0x000e700000200c00 */
[----:B------:R-:W4:Y:S01]  /*2110*/  I2F.F16 R16, R16 ;  /* 0x0000001000107306 */ /* 0x000f220000200c00 */
[--C-:B------:R-:W-:Y:S01]  /*2120*/  HADD2.F32 R8, -RZ, R27.reuse.H0_H0 ;  /* 0x2000001bff087230 */ /* 0x100fe20000004100 */
[----:B------:R-:W-:Y:S01]  /*2130*/  LEA.HI R24, R10, 0xffffff80, RZ, 0x8 ;  /* 0xffffff800a187811 */ /* 0x000fe200078f40ff */
[----:B------:R-:W-:-:S03]  /*2140*/  HADD2.F32 R27, -RZ, R27.H1_H1 ;  /* 0x3000001bff1b7230 */ /* 0x000fc60000004100 */
[-C--:B------:R-:W-:Y:S01]  /*2150*/  FFMA.FTZ R58, R51, R8.reuse, R58 ;  /* 0x00000008333a7223 */ /* 0x080fe2000001003a */
[----:B-1----:R-:W-:Y:S02]  /*2160*/  HADD2.F32 R51, -RZ, R9.H0_H0 ;  /* 0x20000009ff337230 */ /* 0x002fe40000004100 */
[----:B------:R-:W-:Y:S01]  /*2170*/  FFMA.FTZ R10, R22, R8, R23 ;  /* 0x00000008160a7223 */ /* 0x000fe20000010017 */
[----:B------:R-:W-:Y:S01]  /*2180*/  HADD2.F32 R9, -RZ, R25.H1_H1 ;  /* 0x30000019ff097230 */ /* 0x000fe20000004100 */
[----:B------:R-:W-:Y:S02]  /*2190*/  @!P0 PRMT R0, R20, 0x7610, R0 ;  /* 0x0000761014008816 */ /* 0x000fe40000000000 */
[----:B------:R-:W-:Y:S01]  /*21a0*/  @!P0 PRMT R36, R21, 0x7610, R36 ;  /* 0x0000761015248816 */ /* 0x000fe20000000024 */
[----:B----4-:R-:W-:Y:S01]  /*21b0*/  HADD2.F32 R23, -RZ, R16.H0_H0 ;  /* 0x20000010ff177230 */ /* 0x010fe20000004100 */
[----:B------:R-:W-:Y:S02]  /*21c0*/  @!P0 PRMT R0, R0, 0x7610, R20 ;  /* 0x0000761000008816 */ /* 0x000fe40000000014 */
[----:B------:R-:W-:-:S02]  /*21d0*/  @!P0 PRMT R36, R36, 0x7610, R21 ;  /* 0x0000761024248816 */ /* 0x000fc40000000015 */
[----:B------:R-:W-:Y:S01]  /*21e0*/  FFMA.FTZ R48, R9, R23, R48 ;  /* 0x0000001709307223 */ /* 0x000fe20000010030 */
[----:B------:R-:W-:Y:S01]  /*21f0*/  FFMA.FTZ R58, R23, R27, R58 ;  /* 0x0000001b173a7223 */ /* 0x000fe2000001003a */
[----:B------:R-:W1:Y:S04]  /*2200*/  LDS.64 R20, [UR4+0x18] ;  /* 0x00001804ff147984 */ /* 0x000e680008000a00 */
[----:B------:R-:W4:Y:S01]  /*2210*/  LDS.64 R22, [UR4+0x98] ;  /* 0x00009804ff167984 */ /* 0x000f220008000a00 */
[----:B--2---:R-:W-:Y:S01]  /*2220*/  LOP3.LUT R65, R12, 0xff, RZ, 0xc0, !PT ;  /* 0x000000ff0c417812 */ /* 0x004fe200078ec0ff */
[----:B------:R-:W-:Y:S01]  /*2230*/  HADD2.F32 R26, -RZ, R36.H0_H0 ;  /* 0x20000024ff1a7230 */ /* 0x000fe20000004100 */
[----:B------:R-:W2:Y:S02]  /*2240*/  I2F.F16 R24, R24 ;  /* 0x0000001800187306 */ /* 0x000ea40000200c00 */
[----:B------:R-:W-:-:S02]  /*2250*/  IADD3 R65, PT, PT, R65, -0x80, RZ ;  /* 0xffffff8041417810 */ /* 0x000fc40007ffe0ff */
[----:B------:R-:W-:-:S04]  /*2260*/  FMUL.FTZ R56, R26, R49 ;  /* 0x000000311a387220 */ /* 0x000fc80000410000 */
[----:B------:R-:W5:Y:S01]  /*2270*/  I2F.F16 R49, R65 ;  /* 0x0000004100317306 */ /* 0x000f620000200c00 */
[----:B------:R-:W-:Y:S01]  /*2280*/  FFMA.FTZ R46, R46, R8, R59 ;  /* 0x000000082e2e7223 */ /* 0x000fe2000001003b */
[----:B------:R-:W-:-:S03]  /*2290*/  FFMA.FTZ R60, R51, R9, R60 ;  /* 0x00000009333c7223 */ /* 0x000fc6000001003c */
[----:B------:R-:W-:Y:S01]  /*22a0*/  FFMA.FTZ R46, R51, R27, R46 ;  /* 0x0000001b332e7223 */ /* 0x000fe2000001002e */
[----:B--2---:R-:W-:Y:S01]  /*22b0*/  HADD2.F32 R51, -RZ, R24.H0_H0 ;  /* 0x20000018ff337230 */ /* 0x004fe20000004100 */
[----:B------:R-:W-:Y:S01]  /*22c0*/  LOP3.LUT R64, R13, 0xff, RZ, 0xc0, !PT ;  /* 0x000000ff0d407812 */ /* 0x000fe200078ec0ff */
[----:B------:R-:W-:Y:S02]  /*22d0*/  HADD2.F32 R24, -RZ, R0.H0_H0 ;  /* 0x20000000ff187230 */ /* 0x000fe40000004100 */
[----:B------:R-:W-:Y:S02]  /*22e0*/  HADD2.F32 R25, -RZ, R36.H1_H1 ;  /* 0x30000024ff197230 */ /* 0x000fe40000004100 */
[----:B------:R-:W-:Y:S01]  /*22f0*/  FFMA.FTZ R50, R9, R51, R50 ;  /* 0x0000003309327223 */ /* 0x000fe20000010032 */
[----:B------:R-:W-:Y:S01]  /*2300*/  FFMA.FTZ R51, R51, R27, R10 ;  /* 0x0000001b33337223 */ /* 0x000fe2000001000a */
[----:B-----5:R-:W-:Y:S01]  /*2310*/  HADD2.F32 R49, -RZ, R49.H0_H0 ;  /* 0x20000031ff317230 */ /* 0x020fe20000004100 */
[----:B------:R-:W-:Y:S01]  /*2320*/  IADD3 R64, PT, PT, R64, -0x80, RZ ;  /* 0xffffff8040407810 */ /* 0x000fe20007ffe0ff */
[----:B------:R-:W-:Y:S01]  /*2330*/  FMUL.FTZ R10, R24, R57 ;  /* 0x00000039180a7220 */ /* 0x000fe20000410000 */
[----:B------:R-:W-:Y:S01]  /*2340*/  FMUL.FTZ R57, R25, R44 ;  /* 0x0000002c19397220 */ /* 0x000fe20000410000 */
[----:B-1----:R-:W-:-:S02]  /*2350*/  HADD2.F32 R61, -RZ, R20.H0_H0 ;  /* 0x20000014ff3d7230 */ /* 0x002fc40000004100 */
[----:B----4-:R-:W-:-:S03]  /*2360*/  HADD2.F32 R59, -RZ, R22.H0_H0 ;  /* 0x20000016ff3b7230 */ /* 0x010fc60000004100 */
[C---:B------:R-:W-:Y:S02]  /*2370*/  FFMA.FTZ R44, R49.reuse, R61, R60 ;  /* 0x0000003d312c7223 */ /* 0x040fe4000001003c */
[----:B------:R-:W-:Y:S02]  /*2380*/  FFMA.FTZ R46, R49, R59, R46 ;  /* 0x0000003b312e7223 */ /* 0x000fe4000001002e */
[----:B------:R-:W1:Y:S01]  /*2390*/  I2F.F16 R49, R64 ;  /* 0x0000004000317306 */ /* 0x000e620000200c00 */
[----:B------:R-:W-:Y:S01]  /*23a0*/  FFMA.FTZ R52, R53, R8, R52 ;  /* 0x0000000835347223 */ /* 0x000fe20000010034 */
[----:B------:R-:W-:Y:S02]  /*23b0*/  LEA.HI R53, R11, 0xffffff80, RZ, 0x8 ;  /* 0xffffff800b357811 */ /* 0x000fe400078f40ff */
[----:B------:R-:W-:Y:S02]  /*23c0*/  LOP3.LUT R8, R15, 0xff, RZ, 0xc0, !PT ;  /* 0x000000ff0f087812 */ /* 0x000fe400078ec0ff */
[----:B------:R-:W-:-:S02]  /*23d0*/  LOP3.LUT R60, R14, 0xff, RZ, 0xc0, !PT ;  /* 0x000000ff0e3c7812 */ /* 0x000fc400078ec0ff */
[----:B------:R-:W2:Y:S01]  /*23e0*/  I2F.F16 R11, R53 ;  /* 0x00000035000b7306 */ /* 0x000ea20000200c00 */
[----:B------:R-:W-:Y:S02]  /*23f0*/  IADD3 R8, PT, PT, R8, -0x80, RZ ;  /* 0xffffff8008087810 */ /* 0x000fe40007ffe0ff */
[----:B------:R-:W-:Y:S01]  /*2400*/  IADD3 R60, PT, PT, R60, -0x80, RZ ;  /* 0xffffff803c3c7810 */ /* 0x000fe20007ffe0ff */
[----:B-1----:R-:W-:-:S04]  /*2410*/  HADD2.F32 R49, -RZ, R49.H0_H0 ;  /* 0x20000031ff317230 */ /* 0x002fc80000004100 */
[----:B------:R-:W1:Y:S01]  /*2420*/  I2F.F16 R8, R8 ;  /* 0x0000000800087306 */ /* 0x000e620000200c00 */
[----:B------:R-:W-:Y:S01]  /*2430*/  FFMA.FTZ R48, R61, R49, R48 ;  /* 0x000000313d307223 */ /* 0x000fe20000010030 */
[----:B------:R-:W-:-:S06]  /*2440*/  FFMA.FTZ R49, R49, R59, R58 ;  /* 0x0000003b31317223 */ /* 0x000fcc000001003a */
[----:B------:R-:W4:Y:S01]  /*2450*/  I2F.F16 R58, R60 ;  /* 0x0000003c003a7306 */ /* 0x000f220000200c00 */
[----:B--2---:R-:W-:Y:S02]  /*2460*/  HADD2.F32 R11, -RZ, R11.H0_H0 ;  /* 0x2000000bff0b7230 */ /* 0x004fe40000004100 */
[----:B------:R-:W-:-:S03]  /*2470*/  HADD2.F32 R16, -RZ, R0.H1_H1 ;  /* 0x30000000ff107230 */ /* 0x000fc60000004100 */
[----:B------:R-:W-:Y:S01]  /*2480*/  FFMA.FTZ R54, R9, R11, R54 ;  /* 0x0000000b09367223 */ /* 0x000fe20000010036 */
[----:B-1----:R-:W-:Y:S02]  /*2490*/  HADD2.F32 R9, -RZ, R8.H0_H0 ;  /* 0x20000008ff097230 */ /* 0x002fe40000004100 */
[----:B------:R-:W-:Y:S01]  /*24a0*/  FMUL.FTZ R55, R16, R55 ;  /* 0x0000003710377220 */ /* 0x000fe20000410000 */
[----:B------:R-:W-:Y:S01]  /*24b0*/  FFMA.FTZ R52, R11, R27, R52 ;  /* 0x0000001b0b347223 */ /* 0x000fe20000010034 */
[----:B----4-:R-:W-:Y:S01]  /*24c0*/  HADD2.F32 R58, -RZ, R58.H0_H0 ;  /* 0x2000003aff3a7230 */ /* 0x010fe20000004100 */
[----:B------:R-:W-:Y:S02]  /*24d0*/  F2FP.F16.F32.PACK_AB R10, RZ, R10 ;  /* 0x0000000aff0a723e */ /* 0x000fe400000000ff */
[----:B------:R-:W-:Y:S02]  /*24e0*/  F2FP.F16.F32.PACK_AB R55, RZ, R55 ;  /* 0x00000037ff37723e */ /* 0x000fe400000000ff */
[C---:B------:R-:W-:Y:S01]  /*24f0*/  FFMA.FTZ R50, R61.reuse, R58, R50 ;  /* 0x0000003a3d327223 */ /* 0x040fe20000010032 */
[----:B------:R-:W-:Y:S01]  /*2500*/  FFMA.FTZ R51, R58, R59, R51 ;  /* 0x0000003b3a337223 */ /* 0x000fe20000010033 */
[----:B------:R-:W-:Y:S01]  /*2510*/  FFMA.FTZ R61, R61, R9, R54 ;  /* 0x000000093d3d7223 */ /* 0x000fe20000010036 */
[----:B------:R-:W-:Y:S01]  /*2520*/  FFMA.FTZ R59, R9, R59, R52 ;  /* 0x0000003b093b7223 */ /* 0x000fe20000010034 */
[----:B------:R-:W-:Y:S01]  /*2530*/  SHF.R.U32.HI R9, RZ, 0x8, R12 ;  /* 0x00000008ff097819 */ /* 0x000fe2000001160c */
[----:B------:R-:W-:Y:S01]  /*2540*/  FMUL.FTZ R45, R24, R45 ;  /* 0x0000002d182d7220 */ /* 0x000fe20000410000 */
[----:B------:R-:W-:Y:S01]  /*2550*/  FMUL.FTZ R11, R16, R35 ;  /* 0x00000023100b7220 */ /* 0x000fe20000410000 */
[----:B------:R-:W-:Y:S01]  /*2560*/  FMUL.FTZ R8, R25, R34 ;  /* 0x0000002219087220 */ /* 0x000fe20000410000 */
[----:B------:R-:W-:Y:S01]  /*2570*/  MOV R27, R31 ;  /* 0x0000001f001b7202 */ /* 0x000fe20000000f00 */
[----:B0-----:R-:W-:Y:S01]  /*2580*/  IMAD.WIDE R62, R39, 0x4, R62 ;  /* 0x00000004273e7825 */ /* 0x001fe200078e023e */
[----:B------:R-:W-:-:S02]  /*2590*/  LOP3.LUT R9, R9, 0xff, RZ, 0xc0, !PT ;  /* 0x000000ff09097812 */ /* 0x000fc400078ec0ff */
[----:B------:R-:W-:Y:S02]  /*25a0*/  PRMT R10, R10, 0x5410, R55 ;  /* 0x000054100a0a7816 */ /* 0x000fe40000000037 */
[----:B------:R-:W-:Y:S01]  /*25b0*/  F2FP.F16.F32.PACK_AB R35, RZ, R45 ;  /* 0x0000002dff23723e */ /* 0x000fe200000000ff */
[----:B------:R-:W-:Y:S01]  /*25c0*/  FMUL.FTZ R45, R26, R47 ;  /* 0x0000002f1a2d7220 */ /* 0x000fe20000410000 */
[----:B------:R-:W-:Y:S01]  /*25d0*/  F2FP.F16.F32.PACK_AB R34, RZ, R11 ;  /* 0x0000000bff22723e */ /* 0x000fe200000000ff */
[----:B------:R-:W-:Y:S01]  /*25e0*/  HFMA2 R27, R10, 1, 1, R27 ;  /* 0x3c003c000a1b7831 */ /* 0x000fe2000000001b */
[----:B------:R-:W-:Y:S02]  /*25f0*/  F2FP.F16.F32.PACK_AB R31, RZ, R8 ;  /* 0x00000008ff1f723e */ /* 0x000fe400000000ff */
[----:B------:R-:W-:Y:S02]  /*2600*/  IADD3 R47, PT, PT, R9, -0x80, RZ ;  /* 0xffffff80092f7810 */ /* 0x000fe40007ffe0ff */
[----:B------:R-:W2:Y:S04]  /*2610*/  LDG.E.128.CONSTANT R8, desc[UR8][R62.64] ;  /* 0x000000083e087981 */ /* 0x000ea8000c1e9d00 */
[----:B------:R-:W0:Y:S01]  /*2620*/  I2F.F16 R47, R47 ;  /* 0x0000002f002f7306 */ /* 0x000e220000200c00 */
[----:B------:R-:W-:-:S04]  /*2630*/  F2FP.F16.F32.PACK_AB R45, RZ, R45 ;  /* 0x0000002dff2d723e */ /* 0x000fc800000000ff */
[----:B------:R-:W-:Y:S02]  /*2640*/  PRMT R45, R45, 0x5410, R31 ;  /* 0x000054102d2d7816 */ /* 0x000fe4000000001f */
[----:B------:R-:W-:-:S03]  /*2650*/  PRMT R53, R35, 0x5410, R34 ;  /* 0x0000541023357816 */ /* 0x000fc60000000022 */
[----:B------:R-:W-:Y:S02]  /*2660*/  HADD2 R28, R45, R28 ;  /* 0x0000001c2d1c7230 */ /* 0x000fe40000000000 */
[----:B------:R-:W-:Y:S01]  /*2670*/  HADD2.F32 R45, -RZ, R20.H1_H1 ;  /* 0x30000014ff2d7230 */ /* 0x000fe20000004100 */
[----:B------:R-:W-:Y:S01]  /*2680*/  SHF.R.U32.HI R35, RZ, 0x8, R13 ;  /* 0x00000008ff237819 */ /* 0x000fe2000001160d */
[----:B0-----:R-:W-:Y:S01]  /*2690*/  HADD2.F32 R47, -RZ, R47.H0_H0 ;  /* 0x2000002fff2f7230 */ /* 0x001fe20000004100 */
[----:B------:R-:W-:Y:S01]  /*26a0*/  LEA.HI R52, R12, 0xffffff80, RZ, 0x8 ;  /* 0xffffff800c347811 */ /* 0x000fe200078f40ff */
[----:B------:R-:W-:Y:S01]  /*26b0*/  HFMA2 R29, R53, 1, 1, R29 ;  /* 0x3c003c00351d7831 */ /* 0x000fe2000000001d */
[----:B------:R-:W-:Y:S02]  /*26c0*/  SHF.R.U32.HI R12, RZ, 0x10, R12 ;  /* 0x00000010ff0c7819 */ /* 0x000fe4000001160c */
[----:B------:R-:W-:Y:S01]  /*26d0*/  FFMA.FTZ R20, R47, R45, R44 ;  /* 0x0000002d2f147223 */ /* 0x000fe2000001002c */
[----:B------:R-:W-:Y:S01]  /*26e0*/  SHF.R.U32.HI R53, RZ, 0x8, R14 ;  /* 0x00000008ff357819 */ /* 0x000fe2000001160e */
[----:B------:R-:W-:Y:S01]  /*26f0*/  HADD2.F32 R22, -RZ, R22.H1_H1 ;  /* 0x30000016ff167230 */ /* 0x000fe20000004100 */
[----:B------:R-:W-:-:S02]  /*2700*/  SHF.R.U32.HI R44, RZ, 0x8, R15 ;  /* 0x00000008ff2c7819 */ /* 0x000fc4000001160f */
[----:B------:R-:W-:Y:S02]  /*2710*/  LOP3.LUT R35, R35, 0xff, RZ, 0xc0, !PT ;  /* 0x000000ff23237812 */ /* 0x000fe400078ec0ff */
[----:B------:R-:W-:Y:S02]  /*2720*/  LOP3.LUT R12, R12, 0xff, RZ, 0xc0, !PT ;  /* 0x000000ff0c0c7812 */ /* 0x000fe400078ec0ff */
[----:B------:R-:W-:Y:S02]  /*2730*/  LOP3.LUT R53, R53, 0xff, RZ, 0xc0, !PT ;  /* 0x000000ff35357812 */ /* 0x000fe400078ec0ff */
[----:B------:R-:W-:Y:S02]  /*2740*/  LOP3.LUT R44, R44, 0xff, RZ, 0xc0, !PT ;  /* 0x000000ff2c2c7812 */ /* 0x000fe400078ec0ff */
[----:B------:R-:W-:Y:S01]  /*2750*/  IADD3 R54, PT, PT, R35, -0x80, RZ ;  /* 0xffffff8023367810 */ /* 0x000fe20007ffe0ff */
[----:B------:R-:W-:Y:S01]  /*2760*/  FFMA.FTZ R35, R47, R22, R46 ;  /* 0x000000162f237223 */ /* 0x000fe2000001002e */
[----:B------:R-:W-:-:S02]  /*2770*/  LEA.HI R31, R13, 0xffffff80, RZ, 0x8 ;  /* 0xffffff800d1f7811 */ /* 0x000fc400078f40ff */
[----:B------:R-:W-:Y:S02]  /*2780*/  SHF.R.U32.HI R13, RZ, 0x10, R13 ;  /* 0x00000010ff0d7819 */ /* 0x000fe4000001160d */
[----:B------:R-:W-:Y:S02]  /*2790*/  IADD3 R47, PT, PT, R12, -0x80, RZ ;  /* 0xffffff800c2f7810 */ /* 0x000fe40007ffe0ff */
[----:B------:R-:W-:Y:S02]  /*27a0*/  IADD3 R46, PT, PT, R53, -0x80, RZ ;  /* 0xffffff80352e7810 */ /* 0x000fe40007ffe0ff */
[----:B------:R-:W-:Y:S02]  /*27b0*/  IADD3 R44, PT, PT, R44, -0x80, RZ ;  /* 0xffffff802c2c7810 */ /* 0x000fe40007ffe0ff */
[----:B------:R-:W-:Y:S02]  /*27c0*/  SHF.R.U32.HI R12, RZ, 0x10, R14 ;  /* 0x00000010ff0c7819 */ /* 0x000fe4000001160e */
[----:B------:R-:W-:-:S02]  /*27d0*/  SHF.R.U32.HI R53, RZ, 0x10, R15 ;  /* 0x00000010ff357819 */ /* 0x000fc4000001160f */
[----:B------:R-:W-:Y:S02]  /*27e0*/  LOP3.LUT R13, R13, 0xff, RZ, 0xc0, !PT ;  /* 0x000000ff0d0d7812 */ /* 0x000fe400078ec0ff */
[----:B------:R-:W-:Y:S01]  /*27f0*/  LOP3.LUT R12, R12, 0xff, RZ, 0xc0, !PT ;  /* 0x000000ff0c0c7812 */ /* 0x000fe200078ec0ff */
[----:B------:R-:W0:Y:S01]  /*2800*/  I2F.F16 R54, R54 ;  /* 0x0000003600367306 */ /* 0x000e220000200c00 */
[----:B------:R-:W-:Y:S02]  /*2810*/  LOP3.LUT R53, R53, 0xff, RZ, 0xc0, !PT ;  /* 0x000000ff35357812 */ /* 0x000fe400078ec0ff */
[----:B------:R-:W-:Y:S02]  /*2820*/  IADD3 R13, PT, PT, R13, -0x80, RZ ;  /* 0xffffff800d0d7810 */ /* 0x000fe40007ffe0ff */
[----:B------:R-:W-:-:S03]  /*2830*/  IADD3 R12, PT, PT, R12, -0x80, RZ ;  /* 0xffffff800c0c7810 */ /* 0x000fc60007ffe0ff */
[----:B------:R-:W1:Y:S01]  /*2840*/  I2F.F16 R46, R46 ;  /* 0x0000002e002e7306 */ /* 0x000e620000200c00 */
[----:B------:R-:W-:-:S07]  /*2850*/  IADD3 R53, PT, PT, R53, -0x80, RZ ;  /* 0xffffff8035357810 */ /* 0x000fce0007ffe0ff */
[----:B------:R-:W4:Y:S01]  /*2860*/  I2F.F16 R44, R44 ;  /* 0x0000002c002c7306 */ /* 0x000f220000200c00 */
[----:B------:R-:W-:Y:S02]  /*2870*/  F2FP.F16.F32.PACK_AB R56, RZ, R56 ;  /* 0x00000038ff38723e */ /* 0x000fe400000000ff */
[----:B------:R-:W-:-:S05]  /*2880*/  F2FP.F16.F32.PACK_AB R57, RZ, R57 ;  /* 0x00000039ff39723e */ /* 0x000fca00000000ff */
[----:B------:R-:W-:Y:S01]  /*2890*/  I2F.F16 R13, R13 ;  /* 0x0000000d000d7306 */ /* 0x000fe20000200c00 */
[----:B------:R-:W-:-:S07]  /*28a0*/  PRMT R56, R56, 0x5410, R57 ;  /* 0x0000541038387816 */ /* 0x000fce0000000039 */
[----:B------:R-:W5:Y:S01]  /*28b0*/  I2F.F16 R47, R47 ;  /* 0x0000002f002f7306 */ /* 0x000f620000200c00 */
[----:B0-----:R-:W-:-:S07]  /*28c0*/  HADD2.F32 R54, -RZ, R54.H0_H0 ;  /* 0x20000036ff367230 */ /* 0x001fce0000004100 */
[----:B------:R-:W0:Y:S01]  /*28d0*/  I2F.F16 R12, R12 ;  /* 0x0000000c000c7306 */ /* 0x000e220000200c00 */
[----:B-1----:R-:W-:-:S07]  /*28e0*/  HADD2.F32 R46, -RZ, R46.H0_H0 ;  /* 0x2000002eff2e7230 */ /* 0x002fce0000004100 */
[----:B------:R-:W1:Y:S01]  /*28f0*/  I2F.F16 R53, R53 ;  /* 0x0000003500357306 */ /* 0x000e620000200c00 */
[----:B----4-:R-:W-:Y:S02]  /*2900*/  HADD2.F32 R44, -RZ, R44.H0_H0 ;  /* 0x2000002cff2c7230 */ /* 0x010fe40000004100 */
[----:B------:R-:W-:Y:S02]  /*2910*/  HADD2 R30, R56, R30 ;  /* 0x0000001e381e7230 */ /* 0x000fe40000000000 */
[C---:B------:R-:W-:Y:S01]  /*2920*/  FFMA.FTZ R48, R45.reuse, R54, R48 ;  /* 0x000000362d307223 */ /* 0x040fe20000010030 */
[----:B------:R-:W-:Y:S01]  /*2930*/  LEA.HI R56, R14, 0xffffff80, RZ, 0x8 ;  /* 0xffffff800e387811 */ /* 0x000fe200078f40ff */
[----:B------:R-:W-:Y:S01]  /*2940*/  FFMA.FTZ R61, R45, R44, R61 ;  /* 0x0000002c2d3d7223 */ /* 0x000fe2000001003d */
[----:B------:R4:W-:Y:S01]  /*2950*/  I2F.F16 R34, R52 ;  /* 0x0000003400227306 */ /* 0x0009e20000200c00 */
[----:B------:R-:W-:Y:S01]  /*2960*/  LEA.HI R55, R15, 0xffffff80, RZ, 0x8 ;  /* 0xffffff800f377811 */ /* 0x000fe200078f40ff */
[----:B------:R-:W-:-:S02]  /*2970*/  HADD2.F32 R14, -RZ, R23.H0_H0 ;  /* 0x20000017ff0e7230 */ /* 0x000fc40000004100 */
[----:B-----5:R-:W-:Y:S02]  /*2980*/  HADD2.F32 R47, -RZ, R47.H0_H0 ;  /* 0x2000002fff2f7230 */ /* 0x020fe40000004100 */
[----:B----4-:R-:W-:Y:S01]  /*2990*/  FFMA.FTZ R52, R45, R46, R50 ;  /* 0x0000002e2d347223 */ /* 0x010fe20000010032 */
[-C--:B------:R-:W-:Y:S01]  /*29a0*/  FFMA.FTZ R45, R54, R22.reuse, R49 ;  /* 0x00000016362d7223 */ /* 0x080fe20000010031 */
[----:B------:R-:W-:Y:S02]  /*29b0*/  HADD2.F32 R54, -RZ, R13.H0_H0 ;  /* 0x2000000dff367230 */ /* 0x000fe40000004100 */
[-C--:B------:R-:W-:Y:S01]  /*29c0*/  FFMA.FTZ R46, R46, R22.reuse, R51 ;  /* 0x000000162e2e7223 */ /* 0x080fe20000010033 */
[----:B------:R-:W-:Y:S01]  /*29d0*/  HADD2.F32 R49, -RZ, R21.H0_H0 ;  /* 0x20000015ff317230 */ /* 0x000fe20000004100 */
[----:B------:R-:W4:Y:S01]  /*29e0*/  I2F.F16 R31, R31 ;  /* 0x0000001f001f7306 */ /* 0x000f220000200c00 */
[----:B0-----:R-:W-:Y:S02]  /*29f0*/  HADD2.F32 R13, -RZ, R12.H0_H0 ;  /* 0x2000000cff0d7230 */ /* 0x001fe40000004100 */
[----:B------:R-:W-:Y:S01]  /*2a00*/  FFMA.FTZ R22, R44, R22, R59 ;  /* 0x000000162c167223 */ /* 0x000fe2000001003b */
[----:B-1----:R-:W-:-:S02]  /*2a10*/  HADD2.F32 R15, -RZ, R53.H0_H0 ;  /* 0x20000035ff0f7230 */ /* 0x002fc40000004100 */
[----:B------:R-:W-:Y:S02]  /*2a20*/  FFMA.FTZ R51, R47, R49, R20 ;  /* 0x000000312f337223 */ /* 0x000fe40000010014 */
[----:B------:R-:W0:Y:S01]  /*2a30*/  I2F.F16 R44, R56 ;  /* 0x00000038002c7306 */ /* 0x000e220000200c00 */
[----:B------:R-:W-:Y:S01]  /*2a40*/  FFMA.FTZ R52, R49, R13, R52 ;  /* 0x0000000d31347223 */ /* 0x000fe20000010034 */
[-C--:B------:R-:W-:Y:S01]  /*2a50*/  FFMA.FTZ R46, R13, R14.reuse, R46 ;  /* 0x0000000e0d2e7223 */ /* 0x080fe2000001002e */
[----:B------:R-:W-:Y:S01]  /*2a60*/  FFMA.FTZ R20, R49, R15, R61 ;  /* 0x0000000f31147223 */ /* 0x000fe2000001003d */
[-C--:B------:R-:W-:Y:S01]  /*2a70*/  FFMA.FTZ R35, R47, R14.reuse, R35 ;  /* 0x0000000e2f237223 */ /* 0x080fe20000010023 */
[-C--:B------:R-:W-:Y:S01]  /*2a80*/  FFMA.FTZ R45, R54, R14.reuse, R45 ;  /* 0x0000000e362d7223 */ /* 0x080fe2000001002d */
[----:B------:R-:W1:Y:S01]  /*2a90*/  LDS.64 R12, [UR4+0x20] ;  /* 0x00002004ff0c7984 */ /* 0x000e620008000a00 */
[----:B------:R-:W-:Y:S01]  /*2aa0*/  FFMA.FTZ R22, R15, R14, R22 ;  /* 0x0000000e0f167223 */ /* 0x000fe20000010016 */
[----:B------:R-:W5:Y:S02]  /*2ab0*/  I2F.F16 R53, R55 ;  /* 0x0000003700357306 */ /* 0x000f640000200c00 */
[----:B------:R-:W1:Y:S01]  /*2ac0*/  LDS.64 R14, [UR4+0xa0] ;  /* 0x0000a004ff0e7984 */ /* 0x000e620008000a00 */
[----:B------:R-:W-:-:S02]  /*2ad0*/  HADD2.F32 R50, -RZ, R21.H1_H1 ;  /* 0x30000015ff327230 */ /* 0x000fc40000004100 */
[----:B------:R-:W-:Y:S01]  /*2ae0*/  FFMA.FTZ R21, R49, R54, R48 ;  /* 0x0000003631157223 */ /* 0x000fe20000010030 */
[----:B---3--:R-:W-:-:S04]  /*2af0*/  LOP3.LUT R48, R4, 0xff, RZ, 0xc0, !PT ;  /* 0x000000ff04307812 */ /* 0x008fc800078ec0ff */
[----:B------:R-:W-:Y:S01]  /*2b00*/  IADD3 R54, PT, PT, R48, -0x80, RZ ;  /* 0xffffff8030367810 */ /* 0x000fe20007ffe0ff */
[----:B----4-:R-:W-:Y:S02]  /*2b10*/  HADD2.F32 R48, -RZ, R31.H0_H0 ;  /* 0x2000001fff307230 */ /* 0x010fe40000004100 */
[----:B0-----:R-:W-:Y:S02]  /*2b20*/  HADD2.F32 R31, -RZ, R44.H0_H0 ;  /* 0x2000002cff1f7230 */ /* 0x001fe40000004100 */
[----:B------:R-:W-:Y:S02]  /*2b30*/  HADD2.F32 R34, -RZ, R34.H0_H0 ;  /* 0x20000022ff227230 */ /* 0x000fe40000004100 */
[----:B-----5:R-:W-:Y:S02]  /*2b40*/  HADD2.F32 R53, -RZ, R53.H0_H0 ;  /* 0x20000035ff357230 */ /* 0x020fe40000004100 */
[----:B------:R-:W-:Y:S01]  /*2b50*/  FFMA.FTZ R49, R50, R31, R52 ;  /* 0x0000001f32317223 */ /* 0x000fe20000010034 */
[----:B------:R-:W-:-:S02]  /*2b60*/  HADD2.F32 R52, -RZ, R23.H1_H1 ;  /* 0x30000017ff347230 */ /* 0x000fc40000004100 */
[----:B------:R-:W-:Y:S01]  /*2b70*/  FFMA.FTZ R51, R34, R50, R51 ;  /* 0x0000003222337223 */ /* 0x000fe20000010033 */
[C---:B------:R-:W-:Y:S01]  /*2b80*/  FFMA.FTZ R21, R50.reuse, R48, R21 ;  /* 0x0000003032157223 */ /* 0x040fe20000010015 */
[----:B------:R-:W-:Y:S01]  /*2b90*/  FFMA.FTZ R50, R50, R53, R20 ;  /* 0x0000003532327223 */ /* 0x000fe20000010014 */
[----:B------:R-:W-:Y:S01]  /*2ba0*/  SHF.R.U32.HI R20, RZ, 0x8, R4 ;  /* 0x00000008ff147819 */ /* 0x000fe20000011604 */
[----:B------:R-:W-:Y:S01]  /*2bb0*/  FFMA.FTZ R35, R34, R52, R35 ;  /* 0x0000003422237223 */ /* 0x000fe20000010023 */
[----:B------:R-:W-:Y:S01]  /*2bc0*/  SHF.R.U32.HI R34, RZ, 0x8, R5 ;  /* 0x00000008ff227819 */ /* 0x000fe20000011605 */
[----:B------:R0:W3:Y:S01]  /*2bd0*/  I2F.F16 R44, R54 ;  /* 0x00000036002c7306 */ /* 0x0000e20000200c00 */
[----:B------:R-:W-:Y:S02]  /*2be0*/  LOP3.LUT R23, R20, 0xff, RZ, 0xc0, !PT ;  /* 0x000000ff14177812 */ /* 0x000fe400078ec0ff */
[----:B------:R-:W-:Y:S02]  /*2bf0*/  LOP3.LUT R47, R5, 0xff, RZ, 0xc0, !PT ;  /* 0x000000ff052f7812 */ /* 0x000fe400078ec0ff */
[----:B------:R-:W-:-:S02]  /*2c00*/  IADD3 R23, PT, PT, R23, -0x80, RZ ;  /* 0xffffff8017177810 */ /* 0x000fc40007ffe0ff */
[----:B0-----:R-:W-:Y:S02]  /*2c10*/  LOP3.LUT R54, R34, 0xff, RZ, 0xc0, !PT ;  /* 0x000000ff22367812 */ /* 0x001fe400078ec0ff */
[----:B------:R-:W-:Y:S01]  /*2c20*/  SHF.R.U32.HI R34, RZ, 0x10, R4 ;  /* 0x00000010ff227819 */ /* 0x000fe20000011604 */
[-C--:B------:R-:W-:Y:S01]  /*2c30*/  FFMA.FTZ R31, R31, R52.reuse, R46 ;  /* 0x000000341f1f7223 */ /* 0x080fe2000001002e */
[----:B------:R-:W-:Y:S01]  /*2c40*/  IADD3 R47, PT, PT, R47, -0x80, RZ ;  /* 0xffffff802f2f7810 */ /* 0x000fe20007ffe0ff */
[-C--:B------:R-:W-:Y:S01]  /*2c50*/  FFMA.FTZ R45, R48, R52.reuse, R45 ;  /* 0x00000034302d7223 */ /* 0x080fe2000001002d */
[----:B------:R-:W-:Y:S01]  /*2c60*/  LOP3.LUT R46, R34, 0xff, RZ, 0xc0, !PT ;  /* 0x000000ff222e7812 */ /* 0x000fe200078ec0ff */
[----:B------:R-:W-:Y:S01]  /*2c70*/  FFMA.FTZ R34, R53, R52, R22 ;  /* 0x0000003435227223 */ /* 0x000fe20000010016 */
[----:B------:R-:W-:Y:S01]  /*2c80*/  SHF.R.U32.HI R52, RZ, 0x8, R6 ;  /* 0x00000008ff347819 */ /* 0x000fe20000011606 */
[----:B------:R-:W0:Y:S01]  /*2c90*/  I2F.F16 R23, R23 ;  /* 0x0000001700177306 */ /* 0x000e220000200c00 */
[----:B------:R-:W-:-:S02]  /*2ca0*/  LOP3.LUT R55, R6, 0xff, RZ, 0xc0, !PT ;  /* 0x000000ff06377812 */ /* 0x000fc400078ec0ff */
[----:B------:R-:W-:Y:S02]  /*2cb0*/  IADD3 R48, PT, PT, R54, -0x80, RZ ;  /* 0xffffff8036307810 */ /* 0x000fe40007ffe0ff */
[----:B------:R-:W-:Y:S01]  /*2cc0*/  LOP3.LUT R52, R52, 0xff, RZ, 0xc0, !PT ;  /* 0x000000ff34347812 */ /* 0x000fe200078ec0ff */
[--C-:B-1----:R-:W-:Y:S01]  /*2cd0*/  HADD2.F32 R22, -RZ, R12.reuse.H0_H0 ;  /* 0x2000000cff167230 */ /* 0x102fe20000004100 */
[----:B------:R-:W-:Y:S01]  /*2ce0*/  IADD3 R54, PT, PT, R46, -0x80, RZ ;  /* 0xffffff802e367810 */ /* 0x000fe20007ffe0ff */
[----:B------:R-:W1:Y:S01]  /*2cf0*/  I2F.F16 R47, R47 ;  /* 0x0000002f002f7306 */ /* 0x000e620000200c00 */
[----:B------:R-:W-:Y:S01]  /*2d00*/  IADD3 R55, PT, PT, R55, -0x80, RZ ;  /* 0xffffff8037377810 */ /* 0x000fe20007ffe0ff */
[----:B------:R-:W-:Y:S02]  /*2d10*/  HADD2.F32 R46, -RZ, R12.H1_H1 ;  /* 0x3000000cff2e7230 */ /* 0x000fe40000004100 */
[----:B---3--:R-:W-:Y:S02]  /*2d20*/  HADD2.F32 R53, -RZ, R44.H0_H0 ;  /* 0x2000002cff357230 */ /* 0x008fe40000004100 */
[----:B------:R-:W-:-:S02]  /*2d30*/  HADD2.F32 R12, -RZ, R14.H0_H0 ;  /* 0x2000000eff0c7230 */ /* 0x000fc40000004100 */
[----:B------:R-:W-:Y:S01]  /*2d40*/  HADD2.F32 R44, -RZ, R14.H1_H1 ;  /* 0x3000000eff2c7230 */ /* 0x000fe20000004100 */
[----:B------:R-:W3:Y:S01]  /*2d50*/  I2F.F16 R48, R48 ;  /* 0x0000003000307306 */ /* 0x000ee20000200c00 */
[----:B------:R-:W-:-:S07]  /*2d60*/  IADD3 R14, PT, PT, R52, -0x80, RZ ;  /* 0xffffff80340e7810 */ /* 0x000fce0007ffe0ff */
[----:B------:R0:W4:Y:S01]  /*2d70*/  I2F.F16 R20, R55 ;  /* 0x0000003700147306 */ /* 0x0001220000200c00 */
[C---:B------:R-:W-:Y:S01]  /*2d80*/  FFMA.FTZ R52, R53.reuse, R22, RZ ;  /* 0x0000001635347223 */ /* 0x040fe200000100ff */
[----:B------:R-:W-:-:S06]  /*2d90*/  FFMA.FTZ R53, R53, R12, RZ ;  /* 0x0000000c35357223 */ /* 0x000fcc00000100ff */
[----:B------:R-:W5:Y:S01]  /*2da0*/  I2F.F16 R54, R54 ;  /* 0x0000003600367306 */ /* 0x000f620000200c00 */
[----:B0-----:R-:W-:Y:S02]  /*2db0*/  HADD2.F32 R55, -RZ, R23.H0_H0 ;  /* 0x20000017ff377230 */ /* 0x001fe40000004100 */
[----:B-1----:R-:W-:-:S05]  /*2dc0*/  HADD2.F32 R47, -RZ, R47.H0_H0 ;  /* 0x2000002fff2f7230 */ /* 0x002fca0000004100 */
[----:B------:R-:W0:Y:S01]  /*2dd0*/  I2F.F16 R14, R14 ;  /* 0x0000000e000e7306 */ /* 0x000e220000200c00 */
[C---:B------:R-:W-:Y:S01]  /*2de0*/  FFMA.FTZ R23, R55.reuse, R46, R52 ;  /* 0x0000002e37177223 */ /* 0x040fe20000010034 */
[----:B------:R-:W-:Y:S01]  /*2df0*/  FFMA.FTZ R52, R55, R44, R53 ;  /* 0x0000002c37347223 */ /* 0x000fe20000010035 */
[----:B---3--:R-:W-:Y:S02]  /*2e00*/  HADD2.F32 R53, -RZ, R48.H0_H0 ;  /* 0x20000030ff357230 */ /* 0x008fe40000004100 */
[----:B------:R-:W-:Y:S01]  /*2e10*/  FFMA.FTZ R61, R22, R47, RZ ;  /* 0x0000002f163d7223 */ /* 0x000fe200000100ff */
[----:B------:R-:W-:Y:S01]  /*2e20*/  FFMA.FTZ R48, R47, R12, RZ ;  /* 0x0000000c2f307223 */ /* 0x000fe200000100ff */
[----:B----4-:R-:W-:Y:S02]  /*2e30*/  HADD2.F32 R47, -RZ, R20.H0_H0 ;  /* 0x20000014ff2f7230 */ /* 0x010fe40000004100 */
[----:B-----5:R-:W-:Y:S02]  /*2e40*/  HADD2.F32 R56, -RZ, R54.H0_H0 ;  /* 0x20000036ff387230 */ /* 0x020fe40000004100 */
[----:B------:R-:W-:-:S02]  /*2e50*/  HADD2.F32 R20, -RZ, R13.H0_H0 ;  /* 0x2000000dff147230 */ /* 0x000fc40000004100 */
[----:B------:R-:W-:Y:S01]  /*2e60*/  FFMA.FTZ R61, R46, R53, R61 ;  /* 0x000000352e3d7223 */ /* 0x000fe2000001003d */
[----:B------:R-:W-:Y:S01]  /*2e70*/  FFMA.FTZ R48, R53, R44, R48 ;  /* 0x0000002c35307223 */ /* 0x000fe20000010030 */
[----:B------:R-:W-:Y:S01]  /*2e80*/  FFMA.FTZ R53, R22, R47, RZ ;  /* 0x0000002f16357223 */ /* 0x000fe200000100ff */
[----:B0-----:R-:W-:Y:S02]  /*2e90*/  HADD2.F32 R55, -RZ, R14.H0_H0 ;  /* 0x2000000eff377230 */ /* 0x001fe40000004100 */
[----:B------:R-:W-:Y:S01]  /*2ea0*/  FFMA.FTZ R14, R47, R12, RZ ;  /* 0x0000000c2f0e7223 */ /* 0x000fe200000100ff */
[----:B------:R-:W-:Y:S02]  /*2eb0*/  HADD2.F32 R47, -RZ, R15.H0_H0 ;  /* 0x2000000fff2f7230 */ /* 0x000fe40000004100 */
[----:B------:R-:W-:Y:S01]  /*2ec0*/  FFMA.FTZ R54, R56, R20, R23 ;  /* 0x0000001438367223 */ /* 0x000fe20000010017 */
[----:B------:R-:W-:Y:S02]  /*2ed0*/  SHF.R.U32.HI R58, RZ, 0x10, R5 ;  /* 0x00000010ff3a7819 */ /* 0x000fe40000011605 */
[----:B------:R-:W-:Y:S01]  /*2ee0*/  LOP3.LUT R23, R7, 0xff, RZ, 0xc0, !PT ;  /* 0x000000ff07177812 */ /* 0x000fe200078ec0ff */
[----:B------:R-:W-:Y:S01]  /*2ef0*/  FFMA.FTZ R53, R46, R55, R53 ;  /* 0x000000372e357223 */ /* 0x000fe20000010035 */
[----:B------:R-:W-:Y:S01]  /*2f00*/  FFMA.FTZ R14, R55, R44, R14 ;  /* 0x0000002c370e7223 */ /* 0x000fe2000001000e */
[----:B------:R-:W-:Y:S01]  /*2f10*/  FFMA.FTZ R55, R56, R47, R52 ;  /* 0x0000002f38377223 */ /* 0x000fe20000010034 */
[----:B------:R-:W-:-:S02]  /*2f20*/  LOP3.LUT R58, R58, 0xff, RZ, 0xc0, !PT ;  /* 0x000000ff3a3a7812 */ /* 0x000fc400078ec0ff */
[----:B------:R-:W-:Y:S02]  /*2f30*/  IADD3 R56, PT, PT, R23, -0x80, RZ ;  /* 0xffffff8017387810 */ /* 0x000fe40007ffe0ff */
[----:B------:R-:W-:Y:S02]  /*2f40*/  IADD3 R58, PT, PT, R58, -0x80, RZ ;  /* 0xffffff803a3a7810 */ /* 0x000fe40007ffe0ff */
[----:B------:R-:W0:Y:S08]  /*2f50*/  I2F.F16 R23, R56 ;  /* 0x0000003800177306 */ /* 0x000e300000200c00 */
[----:B------:R-:W1:Y:S01]  /*2f60*/  I2F.F16 R57, R58 ;  /* 0x0000003a00397306 */ /* 0x000e620000200c00 */
[----:B------:R-:W-:Y:S01]  /*2f70*/  SHF.R.U32.HI R52, RZ, 0x8, R7 ;  /* 0x00000008ff347819 */ /* 0x000fe20000011607 */
[----:B0-----:R-:W-:-:S03]  /*2f80*/  HADD2.F32 R23, -RZ, R23.H0_H0 ;  /* 0x20000017ff177230 */ /* 0x001fc60000004100 */
[----:B------:R-:W-:Y:S02]  /*2f90*/  LOP3.LUT R52, R52, 0xff, RZ, 0xc0, !PT ;  /* 0x000000ff34347812 */ /* 0x000fe400078ec0ff */
[----:B------:R-:W-:Y:S01]  /*2fa0*/  FFMA.FTZ R65, R22, R23, RZ ;  /* 0x0000001716417223 */ /* 0x000fe200000100ff */
[----:B-1----:R-:W-:Y:S01]  /*2fb0*/  HADD2.F32 R57, -RZ, R57.H0_H0 ;  /* 0x20000039ff397230 */ /* 0x002fe20000004100 */
[----:B------:R-:W-:-:S04]  /*2fc0*/  SHF.R.U32.HI R22, RZ, 0x10, R6 ;  /* 0x00000010ff167819 */ /* 0x000fc80000011606 */
[----:B------:R-:W-:Y:S01]  /*2fd0*/  FFMA.FTZ R56, R20, R57, R61 ;  /* 0x0000003914387223 */ /* 0x000fe2000001003d */
[----:B------:R-:W-:Y:S01]  /*2fe0*/  FFMA.FTZ R57, R57, R47, R48 ;  /* 0x0000002f39397223 */ /* 0x000fe20000010030 */
[----:B------:R-:W-:Y:S02]  /*2ff0*/  LOP3.LUT R48, R22, 0xff, RZ, 0xc0, !PT ;  /* 0x000000ff16307812 */ /* 0x000fe400078ec0ff */
[----:B------:R-:W-:Y:S02]  /*3000*/  SHF.R.U32.HI R22, RZ, 0x10, R7 ;  /* 0x00000010ff167819 */ /* 0x000fe40000011607 */
[----:B------:R-:W-:Y:S02]  /*3010*/  IADD3 R52, PT, PT, R52, -0x80, RZ ;  /* 0xffffff8034347810 */ /* 0x000fe40007ffe0ff */
[----:B------:R-:W-:Y:S02]  /*3020*/  LOP3.LUT R22, R22, 0xff, RZ, 0xc0, !PT ;  /* 0x000000ff16167812 */ /* 0x000fe400078ec0ff */
[----:B------:R0:W1:Y:S01]  /*3030*/  I2F.F16 R59, R52 ;  /* 0x00000034003b7306 */ /* 0x0000620000200c00 */
[----:B------:R-:W-:-:S02]  /*3040*/  IADD3 R48, PT, PT, R48, -0x80, RZ ;  /* 0xffffff8030307810 */ /* 0x000fc40007ffe0ff */
[----:B0-----:R-:W-:Y:S01]  /*3050*/  IADD3 R52, PT, PT, R22, -0x80, RZ ;  /* 0xffffff8016347810 */ /* 0x001fe20007ffe0ff */
[----:B------:R-:W-:-:S04]  /*3060*/  FFMA.FTZ R22, R23, R12, RZ ;  /* 0x0000000c17167223 */ /* 0x000fc800000100ff */
[----:B------:R-:W0:Y:S08]  /*3070*/  I2F.F16 R48, R48 ;  /* 0x0000003000307306 */ /* 0x000e300000200c00 */
[----:B------:R-:W3:Y:S01]  /*3080*/  I2F.F16 R12, R52 ;  /* 0x00000034000c7306 */ /* 0x000ee20000200c00 */
[----:B-1----:R-:W-:Y:S01]  /*3090*/  HADD2.F32 R59, -RZ, R59.H0_H0 ;  /* 0x2000003bff3b7230 */ /* 0x002fe20000004100 */
[----:B------:R-:W-:-:S04]  /*30a0*/  LEA.HI R23, R5, 0xffffff80, RZ, 0x8 ;  /* 0xffffff8005177811 */ /* 0x000fc800078f40ff */
[----:B------:R-:W-:Y:S01]  /*30b0*/  FFMA.FTZ R44, R59, R44, R22 ;  /* 0x0000002c3b2c7223 */ /* 0x000fe20000010016 */
[----:B------:R-:W-:Y:S01]  /*30c0*/  LEA.HI R22, R4, 0xffffff80, RZ, 0x8 ;  /* 0xffffff8004167811 */ /* 0x000fe200078f40ff */
[----:B0-----:R-:W-:Y:S02]  /*30d0*/  HADD2.F32 R61, -RZ, R48.H0_H0 ;  /* 0x20000030ff3d7230 */ /* 0x001fe40000004100 */
[----:B------:R-:W-:Y:S01]  /*30e0*/  FFMA.FTZ R46, R46, R59, R65 ;  /* 0x0000003b2e2e7223 */ /* 0x000fe20000010041 */
[----:B---3--:R-:W-:Y:S02]  /*30f0*/  HADD2.F32 R5, -RZ, R12.H0_H0 ;  /* 0x2000000cff057230 */ /* 0x008fe40000004100 */
[----:B------:R-:W0:Y:S01]  /*3100*/  I2F.F16 R22, R22 ;  /* 0x0000001600167306 */ /* 0x000e220000200c00 */
[C---:B------:R-:W-:Y:S02]  /*3110*/  FFMA.FTZ R58, R20.reuse, R61, R53 ;  /* 0x0000003d143a7223 */ /* 0x040fe40000010035 */
[----:B------:R-:W-:Y:S01]  /*3120*/  FFMA.FTZ R4, R20, R5, R46 ;  /* 0x0000000514047223 */ /* 0x000fe2000001002e */
[----:B------:R-:W-:-:S04]  /*3130*/  LEA.HI R20, R6, 0xffffff80, RZ, 0x8 ;  /* 0xffffff8006147811 */ /* 0x000fc800078f40ff */
[----:B------:R-:W1:Y:S01]  /*3140*/  I2F.F16 R12, R23 ;  /* 0x00000017000c7306 */ /* 0x000e620000200c00 */
[----:B------:R-:W-:-:S07]  /*3150*/  HADD2.F32 R59, -RZ, R13.H1_H1 ;  /* 0x3000000dff3b7230 */ /* 0x000fce0000004100 */
[----:B------:R-:W3:Y:S01]  /*3160*/  I2F.F16 R20, R20 ;  /* 0x0000001400147306 */ /* 0x000ee20000200c00 */
[----:B0-----:R-:W-:Y:S02]  /*3170*/  HADD2.F32 R13, -RZ, R22.H0_H0 ;  /* 0x20000016ff0d7230 */ /* 0x001fe40000004100 */
[----:B------:R-:W-:Y:S02]  /*3180*/  HADD2.F32 R6, -RZ, R15.H1_H1 ;  /* 0x3000000fff067230 */ /* 0x000fe40000004100 */
[----:B-1----:R-:W-:Y:S02]  /*3190*/  HADD2.F32 R22, -RZ, R12.H0_H0 ;  /* 0x2000000cff167230 */ /* 0x002fe40000004100 */
[----:B------:R-:W-:-:S03]  /*31a0*/  FFMA.FTZ R61, R61, R47, R14 ;  /* 0x0000002f3d3d7223 */ /* 0x000fc6000001000e */
[C---:B------:R-:W-:Y:S01]  /*31b0*/  FFMA.FTZ R56, R59.reuse, R22, R56 ;  /* 0x000000163b387223 */ /* 0x040fe20000010038 */
[----:B------:R-:W-:Y:S01]  /*31c0*/  FFMA.FTZ R57, R22, R6, R57 ;  /* 0x0000000616397223 */ /* 0x000fe20000010039 */
[----:B---3--:R-:W-:Y:S02]  /*31d0*/  HADD2.F32 R22, -RZ, R20.H0_H0 ;  /* 0x20000014ff167230 */ /* 0x008fe40000004100 */
[----:B------:R-:W-:Y:S02]  /*31e0*/  FMUL.FTZ R48, R16, R21 ;  /* 0x0000001510307220 */ /* 0x000fe40000410000 */
[----:B------:R-:W0:Y:S01]  /*31f0*/  LDS.64 R20, [UR4+0x28] ;  /* 0x00002804ff147984 */ /* 0x000e220008000a00 */
[----:B------:R-:W-:Y:S01]  /*3200*/  FFMA.FTZ R58, R59, R22, R58 ;  /* 0x000000163b3a7223 */ /* 0x000fe2000001003a */
[----:B------:R-:W-:Y:S02]  /*3210*/  FFMA.FTZ R61, R22, R6, R61 ;  /* 0x00000006163d7223 */ /* 0x000fe4000001003d */
[----:B------:R-:W1:Y:S01]  /*3220*/  LDS.64 R22, [UR4+0xa8] ;  /* 0x0000a804ff167984 */ /* 0x000e620008000a00 */
[----:B--2---:R-:W-:Y:S01]  /*3230*/  LOP3.LUT R64, R8, 0xff, RZ, 0xc0, !PT ;  /* 0x000000ff08407812 */ /* 0x004fe200078ec0ff */
[----:B------:R-:W-:-:S03]  /*3240*/  IMAD.WIDE R62, R39, 0x4, R62 ;  /* 0x00000004273e7825 */ /* 0x000fc600078e023e */
[----:B------:R-:W-:Y:S01]  /*3250*/  IADD3 R64, PT, PT, R64, -0x80, RZ ;  /* 0xffffff8040407810 */ /* 0x000fe20007ffe0ff */
[C---:B------:R-:W-:Y:S01]  /*3260*/  FFMA.FTZ R54, R13.reuse, R59, R54 ;  /* 0x0000003b0d367223 */ /* 0x040fe20000010036 */
[----:B------:R-:W-:Y:S02]  /*3270*/  FFMA.FTZ R55, R13, R6, R55 ;  /* 0x000000060d377223 */ /* 0x000fe40000010037 */
[----:B------:R-:W2:Y:S01]  /*3280*/  I2F.F16 R65, R64 ;  /* 0x0000004000417306 */ /* 0x000ea20000200c00 */
[----:B------:R3:W4:Y:S01]  /*3290*/  LDG.E.128.CONSTANT R12, desc[UR8][R62.64] ;  /* 0x000000083e0c7981 */ /* 0x000722000c1e9d00 */
[----:B------:R-:W-:Y:S01]  /*32a0*/  FMUL.FTZ R46, R24, R51 ;  /* 0x00000033182e7220 */ /* 0x000fe20000410000 */
[----:B--2---:R-:W-:Y:S02]  /*32b0*/  HADD2.F32 R65, -RZ, R65.H0_H0 ;  /* 0x20000041ff417230 */ /* 0x004fe40000004100 */
[----:B0-----:R-:W-:Y:S02]  /*32c0*/  HADD2.F32 R51, -RZ, R20.H0_H0 ;  /* 0x20000014ff337230 */ /* 0x001fe40000004100 */
[----:B-1----:R-:W-:-:S03]  /*32d0*/  HADD2.F32 R52, -RZ, R22.H0_H0 ;  /* 0x20000016ff347230 */ /* 0x002fc60000004100 */
[C---:B------:R-:W-:Y:S02]  /*32e0*/  FFMA.FTZ R53, R65.reuse, R51, R54 ;  /* 0x0000003341357223 */ /* 0x040fe40000010036 */
[----:B------:R-:W-:Y:S01]  /*32f0*/  FFMA.FTZ R54, R65, R52, R55 ;  /* 0x0000003441367223 */ /* 0x000fe20000010037 */
[----:B------:R-:W-:-:S04]  /*3300*/  LOP3.LUT R65, R9, 0xff, RZ, 0xc0, !PT ;  /* 0x000000ff09417812 */ /* 0x000fc800078ec0ff */
[----:B------:R-:W-:-:S04]  /*3310*/  IADD3 R65, PT, PT, R65, -0x80, RZ ;  /* 0xffffff8041417810 */ /* 0x000fc80007ffe0ff */
[----:B------:R-:W0:Y:S01]  /*3320*/  I2F.F16 R60, R65 ;  /* 0x00000041003c7306 */ /* 0x000e220000200c00 */
[----:B------:R-:W-:-:S04]  /*3330*/  LOP3.LUT R64, R10, 0xff, RZ, 0xc0, !PT ;  /* 0x000000ff0a407812 */ /* 0x000fc800078ec0ff */
[----:B------:R-:W-:Y:S01]  /*3340*/  IADD3 R64, PT, PT, R64, -0x80, RZ ;  /* 0xffffff8040407810 */ /* 0x000fe20007ffe0ff */
[----:B0-----:R-:W-:-:S05]  /*3350*/  HADD2.F32 R60, -RZ, R60.H0_H0 ;  /* 0x2000003cff3c7230 */ /* 0x001fca0000004100 */
[----:B------:R-:W-:Y:S01]  /*3360*/  FFMA.FTZ R55, R51, R60, R56 ;  /* 0x0000003c33377223 */ /* 0x000fe20000010038 */
[----:B------:R-:W-:Y:S02]  /*3370*/  FFMA.FTZ R56, R60, R52, R57 ;  /* 0x000000343c387223 */ /* 0x000fe40000010039 */
[----:B------:R-:W0:Y:S02]  /*3380*/  I2F.F16 R60, R64 ;  /* 0x00000040003c7306 */ /* 0x000e240000200c00 */
[----:B0-----:R-:W-:-:S05]  /*3390*/  HADD2.F32 R60, -RZ, R60.H0_H0 ;  /* 0x2000003cff3c7230 */ /* 0x001fca0000004100 */
[----:B------:R-:W-:Y:S01]  /*33a0*/  FFMA.FTZ R57, R51, R60, R58 ;  /* 0x0000003c33397223 */ /* 0x000fe2000001003a */
[----:B------:R-:W-:Y:S01]  /*33b0*/  FFMA.FTZ R58, R60, R52, R61 ;  /* 0x000000343c3a7223 */ /* 0x000fe2000001003d */
[----:B------:R-:W-:-:S04]  /*33c0*/  LEA.HI R60, R7, 0xffffff80, RZ, 0x8 ;  /* 0xffffff80073c7811 */ /* 0x000fc800078f40ff */
[----:B------:R-:W0:Y:S01]  /*33d0*/  I2F.F16 R7, R60 ;  /* 0x0000003c00077306 */ /* 0x000e220000200c00 */
[----:B------:R-:W-:Y:S01]  /*33e0*/  FFMA.FTZ R5, R5, R47, R44 ;  /* 0x0000002f05057223 */ /* 0x000fe2000001002c */
[----:B------:R-:W-:-:S04]  /*33f0*/  IMAD.WIDE R68, R39, 0x4, R62 ;  /* 0x0000000427447825 */ /* 0x000fc800078e023e */
[----:B0-----:R-:W-:-:S05]  /*3400*/  HADD2.F32 R66, -RZ, R7.H0_H0 ;  /* 0x20000007ff427230 */ /* 0x001fca0000004100 */
[----:B------:R-:W-:Y:S01]  /*3410*/  FFMA.FTZ R44, R59, R66, R4 ;  /* 0x000000423b2c7223 */ /* 0x000fe20000010004 */
[----:B------:R-:W-:Y:S02]  /*3420*/  FFMA.FTZ R47, R66, R6, R5 ;  /* 0x00000006422f7223 */ /* 0x000fe40000010005 */
[----:B------:R-:W2:Y:S01]  /*3430*/  LDG.E.128.CONSTANT R4, desc[UR8][R68.64] ;  /* 0x0000000844047981 */ /* 0x000ea2000c1e9d00 */
[----:B------:R-:W-:Y:S02]  /*3440*/  F2FP.F16.F32.PACK_AB R46, RZ, R46 ;  /* 0x0000002eff2e723e */ /* 0x000fe400000000ff */
[----:B------:R-:W-:Y:S01]  /*3450*/  F2FP.F16.F32.PACK_AB R48, RZ, R48 ;  /* 0x00000030ff30723e */ /* 0x000fe200000000ff */
[----:B------:R-:W-:Y:S01]  /*3460*/  FMUL.FTZ R49, R26, R49 ;  /* 0x000000311a317220 */ /* 0x000fe20000410000 */
[----:B------:R-:W-:Y:S02]  /*3470*/  FMUL.FTZ R50, R25, R50 ;  /* 0x0000003219327220 */ /* 0x000fe40000410000 */
[----:B------:R-:W-:-:S02]  /*3480*/  PRMT R46, R46, 0x5410, R48 ;  /* 0x000054102e2e7816 */ /* 0x000fc40000000030 */
[----:B------:R-:W-:Y:S02]  /*3490*/  F2FP.F16.F32.PACK_AB R49, RZ, R49 ;  /* 0x00000031ff31723e */ /* 0x000fe400000000ff */
[----:B------:R-:W-:Y:S01]  /*34a0*/  F2FP.F16.F32.PACK_AB R50, RZ, R50 ;  /* 0x00000032ff32723e */ /* 0x000fe200000000ff */
[----:B------:R-:W-:Y:S01]  /*34b0*/  HFMA2 R27, R46, 1, 1, R27 ;  /* 0x3c003c002e1b7831 */ /* 0x000fe2000000001b */
[----:B------:R-:W-:Y:S02]  /*34c0*/  SHF.R.U32.HI R46, RZ, 0x8, R8 ;  /* 0x00000008ff2e7819 */ /* 0x000fe40000011608 */
[----:B------:R-:W-:Y:S02]  /*34d0*/  PRMT R49, R49, 0x5410, R50 ;  /* 0x0000541031317816 */ /* 0x000fe40000000032 */
[----:B------:R-:W-:Y:S01]  /*34e0*/  LOP3.LUT R50, R46, 0xff, RZ, 0xc0, !PT ;  /* 0x000000ff2e327812 */ /* 0x000fe200078ec0ff */
[----:B------:R-:W-:Y:S02]  /*34f0*/  FMUL.FTZ R48, R24, R35 ;  /* 0x0000002318307220 */ /* 0x000fe40000410000 */
[----:B------:R-:W-:Y:S01]  /*3500*/  HADD2 R30, R49, R30 ;  /* 0x0000001e311e7230 */ /* 0x000fe20000000000 */
[----:B------:R-:W-:Y:S01]  /*3510*/  IADD3 R35, PT, PT, R50, -0x80, RZ ;  /* 0xffffff8032237810 */ /* 0x000fe20007ffe0ff */
[----:B------:R-:W-:Y:S01]  /*3520*/  FMUL.FTZ R49, R16, R45 ;  /* 0x0000002d10317220 */ /* 0x000fe20000410000 */
[----:B------:R-:W-:Y:S01]  /*3530*/  FMUL.FTZ R45, R25, R34 ;  /* 0x00000022192d7220 */ /* 0x000fe20000410000 */
[----:B------:R-:W-:Y:S01]  /*3540*/  FMUL.FTZ R31, R26, R31 ;  /* 0x0000001f1a1f7220 */ /* 0x000fe20000410000 */
[----:B------:R-:W0:Y:S03]  /*3550*/  I2F.F16 R34, R35 ;  /* 0x0000002300227306 */ /* 0x000e260000200c00 */
[----:B------:R-:W-:-:S02]  /*3560*/  F2FP.F16.F32.PACK_AB R45, RZ, R45 ;  /* 0x0000002dff2d723e */ /* 0x000fc400000000ff */
[----:B------:R-:W-:-:S04]  /*3570*/  F2FP.F16.F32.PACK_AB R50, RZ, R31 ;  /* 0x0000001fff32723e */ /* 0x000fc800000000ff */
[----:B------:R-:W-:-:S05]  /*3580*/  PRMT R50, R50, 0x5410, R45 ;  /* 0x0000541032327816 */ /* 0x000fca000000002d */
[----:B------:R-:W-:Y:S02]  /*3590*/  HADD2 R28, R50, R28 ;  /* 0x0000001c321c7230 */ /* 0x000fe40000000000 */
[----:B0-----:R-:W-:Y:S01]  /*35a0*/  HADD2.F32 R50, -RZ, R34.H0_H0 ;  /* 0x20000022ff327230 */ /* 0x001fe20000004100 */
[----:B------:R-:W-:Y:S02]  /*35b0*/  SHF.R.U32.HI R34, RZ, 0x8, R9 ;  /* 0x00000008ff227819 */ /* 0x000fe40000011609 */
[----:B------:R-:W-:Y:S02]  /*35c0*/  F2FP.F16.F32.PACK_AB R49, RZ, R49 ;  /* 0x00000031ff31723e */ /* 0x000fe400000000ff */
[----:B------:R-:W-:Y:S02]  /*35d0*/  LOP3.LUT R34, R34, 0xff, RZ, 0xc0, !PT ;  /* 0x000000ff22227812 */ /* 0x000fe400078ec0ff */
[----:B------:R-:W-:Y:S02]  /*35e0*/  F2FP.F16.F32.PACK_AB R48, RZ, R48 ;  /* 0x00000030ff30723e */ /* 0x000fe400000000ff */
[----:B------:R-:W-:-:S02]  /*35f0*/  IADD3 R34, PT, PT, R34, -0x80, RZ ;  /* 0xffffff8022227810 */ /* 0x000fc40007ffe0ff */
[----:B------:R-:W-:Y:S02]  /*3600*/  PRMT R48, R48, 0x5410, R49 ;  /* 0x0000541030307816 */ /* 0x000fe40000000031 */
[----:B------:R-:W0:Y:S01]  /*3610*/  I2F.F16 R49, R34 ;  /* 0x0000002200317306 */ /* 0x000e220000200c00 */
[----:B------:R-:W-:Y:S02]  /*3620*/  HADD2.F32 R20, -RZ, R20.H1_H1 ;  /* 0x30000014ff147230 */ /* 0x000fe40000004100 */
[----:B------:R-:W-:Y:S02]  /*3630*/  HADD2.F32 R35, -RZ, R22.H1_H1 ;  /* 0x30000016ff237230 */ /* 0x000fe40000004100 */
[----:B0-----:R-:W-:-:S05]  /*3640*/  HADD2.F32 R49, -RZ, R49.H0_H0 ;  /* 0x20000031ff317230 */ /* 0x001fca0000004100 */
[----:B------:R-:W-:Y:S01]  /*3650*/  FFMA.FTZ R55, R20, R49, R55 ;  /* 0x0000003114377223 */ /* 0x000fe20000010037 */
[----:B------:R-:W-:Y:S02]  /*3660*/  FFMA.FTZ R56, R49, R35, R56 ;  /* 0x0000002331387223 */ /* 0x000fe40000010038 */
[----:B------:R-:W5:Y:S01]  /*3670*/  @!P0 LDG.E.U16.CONSTANT R49, desc[UR8][R18.64] ;  /* 0x0000000812318981 */ /* 0x000f62000c1e9500 */
[----:B------:R-:W-:-:S04]  /*3680*/  LOP3.LUT R59, R11, 0xff, RZ, 0xc0, !PT ;  /* 0x000000ff0b3b7812 */ /* 0x000fc800078ec0ff */
[----:B------:R-:W-:-:S06]  /*3690*/  IADD3 R59, PT, PT, R59, -0x80, RZ ;  /* 0xffffff803b3b7810 */ /* 0x000fcc0007ffe0ff */
[----:B------:R-:W3:Y:S02]  /*36a0*/  I2F.F16 R59, R59 ;  /* 0x0000003b003b7306 */ /* 0x000ee40000200c00 */
[----:B---3--:R-:W-:-:S05]  /*36b0*/  HADD2.F32 R62, -RZ, R59.H0_H0 ;  /* 0x2000003bff3e7230 */ /* 0x008fca0000004100 */
[----:B------:R-:W-:Y:S01]  /*36c0*/  FFMA.FTZ R44, R51, R62, R44 ;  /* 0x0000003e332c7223 */ /* 0x000fe2000001002c */
[----:B------:R-:W-:Y:S02]  /*36d0*/  LEA.HI R51, R8, 0xffffff80, RZ, 0x8 ;  /* 0xffffff8008337811 */ /* 0x000fe400078f40ff */
[----:B------:R-:W-:-:S04]  /*36e0*/  SHF.R.U32.HI R8, RZ, 0x10, R8 ;  /* 0x00000010ff087819 */ /* 0x000fc80000011608 */
[----:B------:R-:W-:Y:S01]  /*36f0*/  LOP3.LUT R45, R8, 0xff, RZ, 0xc0, !PT ;  /* 0x000000ff082d7812 */ /* 0x000fe200078ec0ff */
[----:B------:R-:W-:-:S03]  /*3700*/  HFMA2 R29, R48, 1, 1, R29 ;  /* 0x3c003c00301d7831 */ /* 0x000fc6000000001d */
[----:B------:R-:W-:Y:S02]  /*3710*/  IADD3 R22, PT, PT, R45, -0x80, RZ ;  /* 0xffffff802d167810 */ /* 0x000fe40007ffe0ff */
[----:B------:R-:W-:Y:S02]  /*3720*/  SHF.R.U32.HI R45, RZ, 0x8, R10 ;  /* 0x00000008ff2d7819 */ /* 0x000fe4000001160a */
[----:B------:R-:W-:Y:S02]  /*3730*/  LEA.HI R48, R10, 0xffffff80, RZ, 0x8 ;  /* 0xffffff800a307811 */ /* 0x000fe400078f40ff */
[----:B------:R-:W-:Y:S02]  /*3740*/  LOP3.LUT R45, R45, 0xff, RZ, 0xc0, !PT ;  /* 0x000000ff2d2d7812 */ /* 0x000fe400078ec0ff */
[----:B------:R0:W-:Y:S01]  /*3750*/  I2F.F16 R8, R48 ;  /* 0x0000003000087306 */ /* 0x0001e20000200c00 */
[----:B------:R-:W-:Y:S01]  /*3760*/  LEA.HI R31, R9, 0xffffff80, RZ, 0x8 ;  /* 0xffffff80091f7811 */ /* 0x000fe200078f40ff */
[C---:B------:R-:W-:Y:S01]  /*3770*/  FFMA.FTZ R53, R50.reuse, R20, R53 ;  /* 0x0000001432357223 */ /* 0x040fe20000010035 */
[----:B------:R-:W-:Y:S01]  /*3780*/  FFMA.FTZ R54, R50, R35, R54 ;  /* 0x0000002332367223 */ /* 0x000fe20000010036 */
[----:B0-----:R-:W-:-:S02]  /*3790*/  IADD3 R48, PT, PT, R45, -0x80, RZ ;  /* 0xffffff802d307810 */ /* 0x001fc40007ffe0ff */
[----:B------:R-:W-:Y:S02]  /*37a0*/  SHF.R.U32.HI R45, RZ, 0x8, R11 ;  /* 0x00000008ff2d7819 */ /* 0x000fe4000001160b */
[----:B------:R-:W-:Y:S02]  /*37b0*/  SHF.R.U32.HI R9, RZ, 0x10, R9 ;  /* 0x00000010ff097819 */ /* 0x000fe40000011609 */
[----:B------:R-:W-:Y:S02]  /*37c0*/  LOP3.LUT R45, R45, 0xff, RZ, 0xc0, !PT ;  /* 0x000000ff2d2d7812 */ /* 0x000fe400078ec0ff */
[----:B------:R-:W-:Y:S02]  /*37d0*/  SHF.R.U32.HI R50, RZ, 0x10, R10 ;  /* 0x00000010ff327819 */ /* 0x000fe4000001160a */
[----:B------:R-:W-:Y:S02]  /*37e0*/  IADD3 R45, PT, PT, R45, -0x80, RZ ;  /* 0xffffff802d2d7810 */ /* 0x000fe40007ffe0ff */
[----:B------:R-:W-:-:S02]  /*37f0*/  LOP3.LUT R9, R9, 0xff, RZ, 0xc0, !PT ;  /* 0x000000ff09097812 */ /* 0x000fc400078ec0ff */
[----:B------:R-:W-:Y:S01]  /*3800*/  LOP3.LUT R50, R50, 0xff, RZ, 0xc0, !PT ;  /* 0x000000ff32327812 */ /* 0x000fe200078ec0ff */
[----:B------:R-:W0:Y:S01]  /*3810*/  I2F.F16 R48, R48 ;  /* 0x0000003000307306 */ /* 0x000e220000200c00 */
[----:B------:R-:W-:Y:S02]  /*3820*/  SHF.R.U32.HI R34, RZ, 0x10, R11 ;  /* 0x00000010ff227819 */ /* 0x000fe4000001160b */
[----:B------:R-:W-:Y:S02]  /*3830*/  IADD3 R10, PT, PT, R9, -0x80, RZ ;  /* 0xffffff80090a7810 */ /* 0x000fe40007ffe0ff */
[----:B------:R-:W-:-:S03]  /*3840*/  IADD3 R9, PT, PT, R50, -0x80, RZ ;  /* 0xffffff8032097810 */ /* 0x000fc60007ffe0ff */
[----:B------:R-:W1:Y:S01]  /*3850*/  I2F.F16 R45, R45 ;  /* 0x0000002d002d7306 */ /* 0x000e620000200c00 */
[----:B------:R-:W-:-:S04]  /*3860*/  LOP3.LUT R34, R34, 0xff, RZ, 0xc0, !PT ;  /* 0x000000ff22227812 */ /* 0x000fc800078ec0ff */
[----:B------:R-:W-:-:S03]  /*3870*/  IADD3 R34, PT, PT, R34, -0x80, RZ ;  /* 0xffffff8022227810 */ /* 0x000fc60007ffe0ff */
[----:B------:R-:W3:Y:S01]  /*3880*/  I2F.F16 R9, R9 ;  /* 0x0000000900097306 */ /* 0x000ee20000200c00 */
[----:B------:R-:W-:-:S07]  /*3890*/  LEA.HI R11, R11, 0xffffff80, RZ, 0x8 ;  /* 0xffffff800b0b7811 */ /* 0x000fce00078f40ff */
[----:B------:R-:W4:Y:S01]  /*38a0*/  I2F.F16 R10, R10 ;  /* 0x0000000a000a7306 */ /* 0x000f220000200c00 */
[----:B0-----:R-:W-:-:S07]  /*38b0*/  HADD2.F32 R48, -RZ, R48.H0_H0 ;  /* 0x20000030ff307230 */ /* 0x001fce0000004100 */
[----:B------:R-:W0:Y:S01]  /*38c0*/  I2F.F16 R22, R22 ;  /* 0x0000001600167306 */ /* 0x000e220000200c00 */
[----:B-1----:R-:W-:Y:S02]  /*38d0*/  HADD2.F32 R45, -RZ, R45.H0_H0 ;  /* 0x2000002dff2d7230 */ /* 0x002fe40000004100 */
[----:B------:R-:W-:-:S05]  /*38e0*/  FFMA.FTZ R47, R62, R52, R47 ;  /* 0x000000343e2f7223 */ /* 0x000fca000001002f */
[----:B------:R-:W1:Y:S01]  /*38f0*/  I2F.F16 R34, R34 ;  /* 0x0000002200227306 */ /* 0x000e620000200c00 */
[----:B------:R-:W-:Y:S01]  /*3900*/  FFMA.FTZ R57, R20, R48, R57 ;  /* 0x0000003014397223 */ /* 0x000fe20000010039 */
[----:B------:R-:W-:-:S06]  /*3910*/  FFMA.FTZ R58, R48, R35, R58 ;  /* 0x00000023303a7223 */ /* 0x000fcc000001003a */
[----:B------:R-:W1:Y:S01]  /*3920*/  I2F.F16 R46, R51 ;  /* 0x00000033002e7306 */ /* 0x000e620000200c00 */
[----:B------:R-:W-:-:S07]  /*3930*/  FFMA.FTZ R48, R45, R35, R47 ;  /* 0x000000232d307223 */ /* 0x000fce000001002f */
[----:B------:R-:W1:Y:S01]  /*3940*/  I2F.F16 R31, R31 ;  /* 0x0000001f001f7306 */ /* 0x000e620000200c00 */
[----:B------:R-:W-:Y:S01]  /*3950*/  FFMA.FTZ R44, R20, R45, R44 ;  /* 0x0000002d142c7223 */ /* 0x000fe2000001002c */
[----:B------:R-:W-:-:S06]  /*3960*/  HADD2.F32 R50, -RZ, R21.H0_H0 ;  /* 0x20000015ff327230 */ /* 0x000fcc0000004100 */
[----:B------:R-:W1:Y:S01]  /*3970*/  I2F.F16 R11, R11 ;  /* 0x0000000b000b7306 */ /* 0x000e620000200c00 */
[----:B------:R-:W-:Y:S02]  /*3980*/  HADD2.F32 R35, -RZ, R23.H0_H0 ;  /* 0x20000017ff237230 */ /* 0x000fe40000004100 */
[----:B---3--:R-:W-:Y:S02]  /*3990*/  HADD2.F32 R9, -RZ, R9.H0_H0 ;  /* 0x20000009ff097230 */ /* 0x008fe40000004100 */
[----:B----4-:R-:W-:Y:S01]  /*39a0*/  HADD2.F32 R45, -RZ, R10.H0_H0 ;  /* 0x2000000aff2d7230 */ /* 0x010fe20000004100 */
[----:B------:R-:W-:Y:S01]  /*39b0*/  LOP3.LUT R10, R12, 0xff, RZ, 0xc0, !PT ;  /* 0x000000ff0c0a7812 */ /* 0x000fe200078ec0ff */
[----:B0-----:R-:W-:Y:S02]  /*39c0*/  HADD2.F32 R22, -RZ, R22.H0_H0 ;  /* 0x20000016ff167230 */ /* 0x001fe40000004100 */
[----:B------:R-:W-:Y:S01]  /*39d0*/  FFMA.FTZ R57, R50, R9, R57 ;  /* 0x0000000932397223 */ /* 0x000fe20000010039 */
[----:B------:R-:W-:Y:S01]  /*39e0*/  FFMA.FTZ R58, R9, R35, R58 ;  /* 0x00000023093a7223 */ /* 0x000fe2000001003a */
[----:B-1----:R-:W-:Y:S01]  /*39f0*/  HADD2.F32 R47, -RZ, R34.H0_H0 ;  /* 0x20000022ff2f7230 */ /* 0x002fe20000004100 */
[----:B------:R-:W-:Y:S01]  /*3a00*/  IADD3 R9, PT, PT, R10, -0x80, RZ ;  /* 0xffffff800a097810 */ /* 0x000fe20007ffe0ff */
[----:B------:R-:W-:-:S02]  /*3a10*/  HADD2.F32 R10, -RZ, R21.H1_H1 ;  /* 0x30000015ff0a7230 */ /* 0x000fc40000004100 */
[----:B------:R-:W-:Y:S01]  /*3a20*/  FFMA.FTZ R53, R22, R50, R53 ;  /* 0x0000003216357223 */ /* 0x000fe20000010035 */
[----:B------:R-:W-:Y:S02]  /*3a30*/  HADD2.F32 R46, -RZ, R46.H0_H0 ;  /* 0x2000002eff2e7230 */ /* 0x000fe40000004100 */
[C---:B------:R-:W-:Y:S01]  /*3a40*/  FFMA.FTZ R55, R50.reuse, R45, R55 ;  /* 0x0000002d32377223 */ /* 0x040fe20000010037 */
[----:B------:R-:W-:Y:S02]  /*3a50*/  HADD2.F32 R31, -RZ, R31.H0_H0 ;  /* 0x2000001fff1f7230 */ /* 0x000fe40000004100 */
[----:B------:R-:W-:Y:S02]  /*3a60*/  HADD2.F32 R23, -RZ, R23.H1_H1 ;  /* 0x30000017ff177230 */ /* 0x000fe40000004100 */
[----:B------:R-:W-:Y:S02]  /*3a70*/  HADD2.F32 R8, -RZ, R8.H0_H0 ;  /* 0x20000008ff087230 */ /* 0x000fe40000004100 */
[----:B------:R-:W-:Y:S01]  /*3a80*/  FFMA.FTZ R44, R50, R47, R44 ;  /* 0x0000002f322c7223 */ /* 0x000fe2000001002c */
[----:B------:R-:W-:-:S02]  /*3a90*/  HADD2.F32 R11, -RZ, R11.H0_H0 ;  /* 0x2000000bff0b7230 */ /* 0x000fc40000004100 */
[-C--:B------:R-:W-:Y:S01]  /*3aa0*/  FFMA.FTZ R48, R47, R35.reuse, R48 ;  /* 0x000000232f307223 */ /* 0x080fe20000010030 */
[-C--:B------:R-:W-:Y:S01]  /*3ab0*/  FFMA.FTZ R54, R22, R35.reuse, R54 ;  /* 0x0000002316367223 */ /* 0x080fe20000010036 */
[----:B------:R-:W-:Y:S01]  /*3ac0*/  FFMA.FTZ R56, R45, R35, R56 ;  /* 0x000000232d387223 */ /* 0x000fe20000010038 */
[----:B------:R-:W-:Y:S01]  /*3ad0*/  FFMA.FTZ R53, R46, R10, R53 ;  /* 0x0000000a2e357223 */ /* 0x000fe20000010035 */
[C---:B------:R-:W-:Y:S01]  /*3ae0*/  FFMA.FTZ R55, R10.reuse, R31, R55 ;  /* 0x0000001f0a377223 */ /* 0x040fe20000010037 */
[----:B------:R0:W1:Y:S01]  /*3af0*/  I2F.F16 R35, R9 ;  /* 0x0000000900237306 */ /* 0x0000620000200c00 */
[----:B------:R-:W-:Y:S01]  /*3b00*/  FFMA.FTZ R57, R10, R8, R57 ;  /* 0x000000080a397223 */ /* 0x000fe20000010039 */
[----:B------:R-:W-:Y:S01]  /*3b10*/  FFMA.FTZ R59, R8, R23, R58 ;  /* 0x00000017083b7223 */ /* 0x000fe2000001003a */
[----:B------:R-:W-:Y:S01]  /*3b20*/  FFMA.FTZ R44, R10, R11, R44 ;  /* 0x0000000b0a2c7223 */ /* 0x000fe2000001002c */
[-C--:B------:R-:W-:Y:S01]  /*3b30*/  FFMA.FTZ R48, R11, R23.reuse, R48 ;  /* 0x000000170b307223 */ /* 0x080fe20000010030 */
[----:B------:R-:W-:Y:S01]  /*3b40*/  SHF.R.U32.HI R8, RZ, 0x8, R12 ;  /* 0x00000008ff087819 */ /* 0x000fe2000001160c */
[-C--:B------:R-:W-:Y:S01]  /*3b50*/  FFMA.FTZ R47, R46, R23.reuse, R54 ;  /* 0x000000172e2f7223 */ /* 0x080fe20000010036 */
[----:B------:R-:W-:Y:S01]  /*3b60*/  FFMA.FTZ R51, R31, R23, R56 ;  /* 0x000000171f337223 */ /* 0x000fe20000010038 */
[----:B------:R-:W-:Y:S01]  /*3b70*/  FMUL.FTZ R10, R24, R53 ;  /* 0x00000035180a7220 */ /* 0x000fe20000410000 */
[----:B0-----:R-:W-:Y:S01]  /*3b80*/  LOP3.LUT R9, R14, 0xff, RZ, 0xc0, !PT ;  /* 0x000000ff0e097812 */ /* 0x001fe200078ec0ff */
[----:B------:R-:W-:Y:S01]  /*3b90*/  FMUL.FTZ R11, R16, R55 ;  /* 0x00000037100b7220 */ /* 0x000fe20000410000 */
[----:B------:R-:W-:-:S02]  /*3ba0*/  SHF.R.U32.HI R23, RZ, 0x10, R12 ;  /* 0x00000010ff177819 */ /* 0x000fc4000001160c */
[----:B------:R-:W-:Y:S02]  /*3bb0*/  LOP3.LUT R45, R13, 0xff, RZ, 0xc0, !PT ;  /* 0x000000ff0d2d7812 */ /* 0x000fe400078ec0ff */
[----:B------:R-:W-:Y:S02]  /*3bc0*/  IADD3 R9, PT, PT, R9, -0x80, RZ ;  /* 0xffffff8009097810 */ /* 0x000fe40007ffe0ff */
[----:B------:R-:W-:Y:S02]  /*3bd0*/  LOP3.LUT R31, R15, 0xff, RZ, 0xc0, !PT ;  /* 0x000000ff0f1f7812 */ /* 0x000fe400078ec0ff */
[----:B------:R-:W-:Y:S02]  /*3be0*/  LOP3.LUT R8, R8, 0xff, RZ, 0xc0, !PT ;  /* 0x000000ff08087812 */ /* 0x000fe400078ec0ff */
[----:B------:R-:W-:Y:S02]  /*3bf0*/  F2FP.F16.F32.PACK_AB R10, RZ, R10 ;  /* 0x0000000aff0a723e */ /* 0x000fe400000000ff */
[----:B------:R-:W-:-:S02]  /*3c00*/  F2FP.F16.F32.PACK_AB R11, RZ, R11 ;  /* 0x0000000bff0b723e */ /* 0x000fc400000000ff */
[----:B------:R-:W-:Y:S02]  /*3c10*/  LOP3.LUT R50, R23, 0xff, RZ, 0xc0, !PT ;  /* 0x000000ff17327812 */ /* 0x000fe400078ec0ff */
[----:B------:R-:W-:Y:S02]  /*3c20*/  IADD3 R21, PT, PT, R45, -0x80, RZ ;  /* 0xffffff802d157810 */ /* 0x000fe40007ffe0ff */
[----:B------:R-:W-:Y:S01]  /*3c30*/  SHF.R.U32.HI R23, RZ, 0x8, R13 ;  /* 0x00000008ff177819 */ /* 0x000fe2000001160d */
[----:B------:R0:W-:Y:S01]  /*3c40*/  I2F.F16 R46, R9 ;  /* 0x00000009002e7306 */ /* 0x0001e20000200c00 */
[----:B------:R-:W-:Y:S02]  /*3c50*/  IADD3 R45, PT, PT, R31, -0x80, RZ ;  /* 0xffffff801f2d7810 */ /* 0x000fe40007ffe0ff */
[----:B------:R-:W-:Y:S02]  /*3c60*/  IADD3 R31, PT, PT, R8, -0x80, RZ ;  /* 0xffffff80081f7810 */ /* 0x000fe40007ffe0ff */
[----:B------:R-:W-:-:S02]  /*3c70*/  PRMT R53, R10, 0x5410, R11 ;  /* 0x000054100a357816 */ /* 0x000fc4000000000b */
[----:B------:R-:W-:Y:S01]  /*3c80*/  LOP3.LUT R10, R23, 0xff, RZ, 0xc0, !PT ;  /* 0x000000ff170a7812 */ /* 0x000fe200078ec0ff */
[----:B0-----:R-:W0:Y:S01]  /*3c90*/  LDS.64 R8, [UR4+0x30] ;  /* 0x00003004ff087984 */ /* 0x001e220008000a00 */
[----:B------:R-:W-:Y:S01]  /*3ca0*/  SHF.R.U32.HI R11, RZ, 0x8, R14 ;  /* 0x00000008ff0b7819 */ /* 0x000fe2000001160e */
[----:B------:R-:W-:Y:S01]  /*3cb0*/  FMUL.FTZ R52, R24, R47 ;  /* 0x0000002f18347220 */ /* 0x000fe20000410000 */
[----:B------:R-:W-:Y:S02]  /*3cc0*/  IADD3 R47, PT, PT, R10, -0x80, RZ ;  /* 0xffffff800a2f7810 */ /* 0x000fe40007ffe0ff */
[----:B------:R-:W-:Y:S02]  /*3cd0*/  IADD3 R50, PT, PT, R50, -0x80, RZ ;  /* 0xffffff8032327810 */ /* 0x000fe40007ffe0ff */
[----:B------:R-:W-:Y:S02]  /*3ce0*/  LOP3.LUT R11, R11, 0xff, RZ, 0xc0, !PT ;  /* 0x000000ff0b0b7812 */ /* 0x000fe400078ec0ff */
[----:B------:R-:W-:Y:S01]  /*3cf0*/  SHF.R.U32.HI R10, RZ, 0x8, R15 ;  /* 0x00000008ff0a7819 */ /* 0x000fe2000001160f */
[----:B------:R3:W-:Y:S03]  /*3d00*/  I2F.F16 R23, R50 ;  /* 0x0000003200177306 */ /* 0x0007e60000200c00 */
[----:B------:R-:W-:-:S02]  /*3d10*/  LOP3.LUT R54, R10, 0xff, RZ, 0xc0, !PT ;  /* 0x000000ff0a367812 */ /* 0x000fc400078ec0ff */
[----:B---3--:R-:W-:Y:S02]  /*3d20*/  IADD3 R50, PT, PT, R11, -0x80, RZ ;  /* 0xffffff800b327810 */ /* 0x008fe40007ffe0ff */
[----:B------:R-:W3:Y:S01]  /*3d30*/  LDS.64 R10, [UR4+0xb0] ;  /* 0x0000b004ff0a7984 */ /* 0x000ee20008000a00 */
[----:B------:R-:W-:Y:S01]  /*3d40*/  FMUL.FTZ R51, R16, R51 ;  /* 0x0000003310337220 */ /* 0x000fe20000410000 */
[----:B------:R-:W-:Y:S02]  /*3d50*/  HFMA2 R27, R53, 1, 1, R27 ;  /* 0x3c003c00351b7831 */ /* 0x000fe4000000001b */
[C---:B------:R-:W-:Y:S01]  /*3d60*/  FMUL.FTZ R53, R25.reuse, R48 ;  /* 0x0000003019357220 */ /* 0x040fe20000410000 */
[----:B------:R-:W4:Y:S01]  /*3d70*/  I2F.F16 R21, R21 ;  /* 0x0000001500157306 */ /* 0x000f220000200c00 */
[C---:B------:R-:W-:Y:S01]  /*3d80*/  FMUL.FTZ R57, R26.reuse, R57 ;  /* 0x000000391a397220 */ /* 0x040fe20000410000 */
[----:B------:R-:W-:Y:S01]  /*3d90*/  F2FP.F16.F32.PACK_AB R48, RZ, R51 ;  /* 0x00000033ff30723e */ /* 0x000fe200000000ff */
[----:B------:R-:W-:Y:S01]  /*3da0*/  FMUL.FTZ R44, R25, R44 ;  /* 0x0000002c192c7220 */ /* 0x000fe20000410000 */
[----:B------:R-:W-:Y:S01]  /*3db0*/  F2FP.F16.F32.PACK_AB R52, RZ, R52 ;  /* 0x00000034ff34723e */ /* 0x000fe200000000ff */
[----:B------:R-:W-:Y:S01]  /*3dc0*/  FMUL.FTZ R59, R26, R59 ;  /* 0x0000003b1a3b7220 */ /* 0x000fe20000410000 */
[----:B------:R-:W-:-:S02]  /*3dd0*/  IADD3 R54, PT, PT, R54, -0x80, RZ ;  /* 0xffffff8036367810 */ /* 0x000fc40007ffe0ff */
[----:B------:R-:W2:Y:S01]  /*3de0*/  I2F.F16 R45, R45 ;  /* 0x0000002d002d7306 */ /* 0x000ea20000200c00 */
[----:B------:R-:W-:Y:S02]  /*3df0*/  LEA.HI R20, R12, 0xffffff80, RZ, 0x8 ;  /* 0xffffff800c147811 */ /* 0x000fe400078f40ff */
[----:B------:R-:W-:Y:S02]  /*3e00*/  LEA.HI R34, R13, 0xffffff80, RZ, 0x8 ;  /* 0xffffff800d227811 */ /* 0x000fe400078f40ff */
[----:B------:R-:W-:Y:S02]  /*3e10*/  PRMT R52, R52, 0x5410, R48 ;  /* 0x0000541034347816 */ /* 0x000fe40000000030 */
[----:B------:R-:W-:Y:S01]  /*3e20*/  LEA.HI R22, R14, 0xffffff80, RZ, 0x8 ;  /* 0xffffff800e167811 */ /* 0x000fe200078f40ff */
[----:B------:R-:W2:Y:S01]  /*3e30*/  I2F.F16 R31, R31 ;  /* 0x0000001f001f7306 */ /* 0x000ea20000200c00 */
[----:B------:R-:W-:Y:S02]  /*3e40*/  F2FP.F16.F32.PACK_AB R12, RZ, R57 ;  /* 0x00000039ff0c723e */ /* 0x000fe400000000ff */
[----:B------:R-:W-:-:S02]  /*3e50*/  F2FP.F16.F32.PACK_AB R44, RZ, R44 ;  /* 0x0000002cff2c723e */ /* 0x000fc400000000ff */
[----:B------:R-:W-:-:S03]  /*3e60*/  SHF.R.U32.HI R13, RZ, 0x10, R13 ;  /* 0x00000010ff0d7819 */ /* 0x000fc6000001160d */
[----:B------:R-:W3:Y:S01]  /*3e70*/  I2F.F16 R47, R47 ;  /* 0x0000002f002f7306 */ /* 0x000ee20000200c00 */
[----:B------:R-:W-:Y:S02]  /*3e80*/  F2FP.F16.F32.PACK_AB R51, RZ, R59 ;  /* 0x0000003bff33723e */ /* 0x000fe400000000ff */
[----:B------:R-:W-:Y:S02]  /*3e90*/  F2FP.F16.F32.PACK_AB R53, RZ, R53 ;  /* 0x00000035ff35723e */ /* 0x000fe400000000ff */
[----:B------:R-:W-:-:S03]  /*3ea0*/  SHF.R.U32.HI R14, RZ, 0x10, R14 ;  /* 0x00000010ff0e7819 */ /* 0x000fc6000001160e */
[----:B------:R-:W3:Y:S01]  /*3eb0*/  I2F.F16 R50, R50 ;  /* 0x0000003200327306 */ /* 0x000ee20000200c00 */
[----:B------:R-:W-:Y:S02]  /*3ec0*/  LOP3.LUT R13, R13, 0xff, RZ, 0xc0, !PT ;  /* 0x000000ff0d0d7812 */ /* 0x000fe400078ec0ff */
[----:B------:R-:W-:-:S05]  /*3ed0*/  PRMT R12, R12, 0x5410, R44 ;  /* 0x000054100c0c7816 */ /* 0x000fca000000002c */
[----:B------:R3:W3:Y:S01]  /*3ee0*/  I2F.F16 R48, R54 ;  /* 0x0000003600307306 */ /* 0x0006e20000200c00 */
[----:B------:R-:W-:Y:S02]  /*3ef0*/  PRMT R44, R51, 0x5410, R53 ;  /* 0x00005410332c7816 */ /* 0x000fe40000000035 */
[----:B------:R-:W-:Y:S01]  /*3f00*/  LOP3.LUT R14, R14, 0xff, RZ, 0xc0, !PT ;  /* 0x000000ff0e0e7812 */ /* 0x000fe200078ec0ff */
[----:B------:R-:W-:Y:S01]  /*3f10*/  HADD2 R30, R12, R30 ;  /* 0x0000001e0c1e7230 */ /* 0x000fe20000000000 */
[----:B------:R-:W-:Y:S01]  /*3f20*/  IADD3 R51, PT, PT, R13, -0x80, RZ ;  /* 0xffffff800d337810 */ /* 0x000fe20007ffe0ff */
[----:B------:R-:W-:Y:S02]  /*3f30*/  HFMA2 R29, R52, 1, 1, R29 ;  /* 0x3c003c00341d7831 */ /* 0x000fe4000000001d */
[--C-:B0-----:R-:W-:Y:S01]  /*3f40*/  HADD2.F32 R13, -RZ, R8.reuse.H0_H0 ;  /* 0x20000008ff0d7230 */ /* 0x101fe20000004100 */
[----:B------:R-:W-:Y:S01]  /*3f50*/  IADD3 R55, PT, PT, R14, -0x80, RZ ;  /* 0xffffff800e377810 */ /* 0x000fe20007ffe0ff */
[----:B------:R-:W-:-:S02]  /*3f60*/  HADD2.F32 R53, -RZ, R8.H1_H1 ;  /* 0x30000008ff357230 */ /* 0x000fc40000004100 */
[----:B------:R-:W-:Y:S01]  /*3f70*/  HADD2 R44, R44, R28 ;  /* 0x0000001c2c2c7230 */ /* 0x000fe20000000000 */
[----:B------:R-:W-:Y:S01]  /*3f80*/  SHF.R.U32.HI R52, RZ, 0x10, R15 ;  /* 0x00000010ff347819 */ /* 0x000fe2000001160f */
[----:B-1----:R-:W-:Y:S02]  /*3f90*/  HADD2.F32 R8, -RZ, R35.H0_H0 ;  /* 0x20000023ff087230 */ /* 0x002fe40000004100 */
[----:B----4-:R-:W-:Y:S02]  /*3fa0*/  HADD2.F32 R12, -RZ, R21.H0_H0 ;  /* 0x20000015ff0c7230 */ /* 0x010fe40000004100 */
[----:B------:R-:W-:Y:S02]  /*3fb0*/  HADD2.F32 R14, -RZ, R46.H0_H0 ;  /* 0x2000002eff0e7230 */ /* 0x000fe40000004100 */
[----:B--2---:R-:W-:Y:S01]  /*3fc0*/  HADD2.F32 R28, -RZ, R45.H0_H0 ;  /* 0x2000002dff1c7230 */ /* 0x004fe20000004100 */
[----:B------:R-:W-:Y:S01]  /*3fd0*/  LOP3.LUT R52, R52, 0xff, RZ, 0xc0, !PT ;  /* 0x000000ff34347812 */ /* 0x000fe200078ec0ff */
[----:B------:R-:W-:-:S02]  /*3fe0*/  HADD2.F32 R46, -RZ, R31.H0_H0 ;  /* 0x2000001fff2e7230 */ /* 0x000fc40000004100 */
[----:B------:R-:W-:Y:S01]  /*3ff0*/  FFMA.FTZ R45, R8, R13, RZ ;  /* 0x0000000d082d7223 */ /* 0x000fe200000100ff */
[----:B---3--:R-:W-:Y:S02]  /*4000*/  HADD2.F32 R54, -RZ, R47.H0_H0 ;  /* 0x2000002fff367230 */ /* 0x008fe40000004100 */
[C---:B------:R-:W-:Y:S01]  /*4010*/  FFMA.FTZ R56, R13.reuse, R12, RZ ;  /* 0x0000000c0d387223 */ /* 0x040fe200000100ff */
[----:B------:R-:W-:Y:S02]  /*4020*/  HADD2.F32 R50, -RZ, R50.H0_H0 ;  /* 0x20000032ff327230 */ /* 0x000fe40000004100 */
[C---:B------:R-:W-:Y:S01]  /*4030*/  FFMA.FTZ R31, R13.reuse, R14, RZ ;  /* 0x0000000e0d1f7223 */ /* 0x040fe200000100ff */
[----:B------:R-:W-:Y:S02]  /*4040*/  HADD2.F32 R48, -RZ, R48.H0_H0 ;  /* 0x20000030ff307230 */ /* 0x000fe40000004100 */
[----:B------:R-:W-:Y:S01]  /*4050*/  FFMA.FTZ R13, R13, R28, RZ ;  /* 0x0000001c0d0d7223 */ /* 0x000fe200000100ff */
[----:B------:R-:W-:Y:S01]  /*4060*/  IADD3 R52, PT, PT, R52, -0x80, RZ ;  /* 0xffffff8034347810 */ /* 0x000fe20007ffe0ff */
[----:B------:R-:W-:Y:S01]  /*4070*/  FFMA.FTZ R45, R46, R53, R45 ;  /* 0x000000352e2d7223 */ /* 0x000fe2000001002d */
[C---:B------:R-:W-:Y:S01]  /*4080*/  FFMA.FTZ R35, R53.reuse, R54, R56 ;  /* 0x0000003635237223 */ /* 0x040fe20000010038 */
[C---:B------:R-:W-:Y:S01]  /*4090*/  FFMA.FTZ R31, R53.reuse, R50, R31 ;  /* 0x00000032351f7223 */ /* 0x040fe2000001001f */
[----:B------:R-:W-:Y:S01]  /*40a0*/  FFMA.FTZ R53, R53, R48, R13 ;  /* 0x0000003035357223 */ /* 0x000fe2000001000d */
[--C-:B------:R-:W-:Y:S01]  /*40b0*/  HADD2.F32 R47, -RZ, R10.reuse.H0_H0 ;  /* 0x2000000aff2f7230 */ /* 0x100fe20000004100 */
[----:B------:R-:W0:Y:S01]  /*40c0*/  I2F.F16 R51, R51 ;  /* 0x0000003300337306 */ /* 0x000e220000200c00 */
[----:B------:R-:W-:-:S07]  /*40d0*/  HADD2.F32 R13, -RZ, R10.H1_H1 ;  /* 0x3000000aff0d7230 */ /* 0x000fce0000004100 */
[----:B------:R1:W2:Y:S08]  /*40e0*/  I2F.F16 R21, R55 ;  /* 0x0000003700157306 */ /* 0x0002b00000200c00 */
[----:B------:R-:W3:Y:S01]  /*40f0*/  I2F.F16 R10, R52 ;  /* 0x00000034000a7306 */ /* 0x000ee20000200c00 */
[-C--:B-1----:R-:W-:Y:S01]  /*4100*/  FFMA.FTZ R55, R14, R47.reuse, RZ ;  /* 0x0000002f0e377223 */ /* 0x082fe200000100ff */
[----:B------:R-:W-:Y:S01]  /*4110*/  LEA.HI R14, R15, 0xffffff80, RZ, 0x8 ;  /* 0xffffff800f0e7811 */ /* 0x000fe200078f40ff */
[-C--:B------:R-:W-:Y:S01]  /*4120*/  FFMA.FTZ R57, R8, R47.reuse, RZ ;  /* 0x0000002f08397223 */ /* 0x080fe200000100ff */
[-C--:B------:R-:W-:Y:S01]  /*4130*/  FFMA.FTZ R59, R12, R47.reuse, RZ ;  /* 0x0000002f0c3b7223 */ /* 0x080fe200000100ff */
[----:B------:R-:W-:Y:S01]  /*4140*/  FFMA.FTZ R47, R28, R47, RZ ;  /* 0x0000002f1c2f7223 */ /* 0x000fe200000100ff */
[----:B------:R-:W-:-:S02]  /*4150*/  HADD2.F32 R23, -RZ, R23.H0_H0 ;  /* 0x20000017ff177230 */ /* 0x000fc40000004100 */
[----:B------:R-:W1:Y:S01]  /*4160*/  I2F.F16 R14, R14 ;  /* 0x0000000e000e7306 */ /* 0x000e620000200c00 */
[-C--:B------:R-:W-:Y:S01]  /*4170*/  FFMA.FTZ R48, R48, R13.reuse, R47 ;  /* 0x0000000d30307223 */ /* 0x080fe2000001002f */
[----:B------:R-:W-:Y:S02]  /*4180*/  HADD2.F32 R47, -RZ, R11.H0_H0 ;  /* 0x2000000bff2f7230 */ /* 0x000fe40000004100 */
[-C--:B------:R-:W-:Y:S01]  /*4190*/  FFMA.FTZ R46, R46, R13.reuse, R57 ;  /* 0x0000000d2e2e7223 */ /* 0x080fe20000010039 */
[----:B0-----:R-:W-:Y:S02]  /*41a0*/  HADD2.F32 R51, -RZ, R51.H0_H0 ;  /* 0x20000033ff337230 */ /* 0x001fe40000004100 */
[-C--:B------:R-:W-:Y:S01]  /*41b0*/  FFMA.FTZ R54, R54, R13.reuse, R59 ;  /* 0x0000000d36367223 */ /* 0x080fe2000001003b */
[----:B--2---:R-:W-:Y:S02]  /*41c0*/  HADD2.F32 R21, -RZ, R21.H0_H0 ;  /* 0x20000015ff157230 */ /* 0x004fe40000004100 */
[----:B------:R-:W-:Y:S01]  /*41d0*/  FFMA.FTZ R50, R50, R13, R55 ;  /* 0x0000000d32327223 */ /* 0x000fe20000010037 */
[----:B---3--:R-:W-:-:S02]  /*41e0*/  HADD2.F32 R10, -RZ, R10.H0_H0 ;  /* 0x2000000aff0a7230 */ /* 0x008fc40000004100 */
[----:B------:R-:W-:Y:S02]  /*41f0*/  HADD2.F32 R8, -RZ, R9.H0_H0 ;  /* 0x20000009ff087230 */ /* 0x000fe40000004100 */
[-C--:B------:R-:W-:Y:S01]  /*4200*/  FFMA.FTZ R46, R23, R47.reuse, R46 ;  /* 0x0000002f172e7223 */ /* 0x080fe2000001002e */
[-C--:B------:R-:W-:Y:S01]  /*4210*/  FFMA.FTZ R54, R51, R47.reuse, R54 ;  /* 0x0000002f33367223 */ /* 0x080fe20000010036 */
[-C--:B------:R-:W-:Y:S01]  /*4220*/  FFMA.FTZ R50, R21, R47.reuse, R50 ;  /* 0x0000002f15327223 */ /* 0x080fe20000010032 */
[----:B------:R-:W-:Y:S01]  /*4230*/  FFMA.FTZ R48, R10, R47, R48 ;  /* 0x0000002f0a307223 */ /* 0x000fe20000010030 */
[----:B------:R-:W0:Y:S01]  /*4240*/  LDS.64 R12, [UR4+0x38] ;  /* 0x00003804ff0c7984 */ /* 0x000e220008000a00 */
[----:B------:R-:W-:Y:S01]  /*4250*/  FFMA.FTZ R45, R23, R8, R45 ;  /* 0x00000008172d7223 */ /* 0x000fe2000001002d */
[C---:B------:R-:W-:Y:S01]  /*4260*/  FFMA.FTZ R35, R8.reuse, R51, R35 ;  /* 0x0000003308237223 */ /* 0x040fe20000010023 */
[C---:B------:R-:W-:Y:S01]  /*4270*/  FFMA.FTZ R31, R8.reuse, R21, R31 ;  /* 0x00000015081f7223 */ /* 0x040fe2000001001f */
[----:B------:R-:W-:Y:S01]  /*4280*/  FFMA.FTZ R53, R8, R10, R53 ;  /* 0x0000000a08357223 */ /* 0x000fe20000010035 */
[----:B------:R-:W-:Y:S01]  /*4290*/  LOP3.LUT R47, R6, 0xff, RZ, 0xc0, !PT ;  /* 0x000000ff062f7812 */ /* 0x000fe200078ec0ff */
[----:B------:R-:W2:Y:S01]  /*42a0*/  I2F.F16 R20, R20 ;  /* 0x0000001400147306 */ /* 0x000ea20000200c00 */
[----:B------:R-:W-:-:S02]  /*42b0*/  LOP3.LUT R8, R5, 0xff, RZ, 0xc0, !PT ;  /* 0x000000ff05087812 */ /* 0x000fc400078ec0ff */
[----:B------:R-:W-:-:S05]  /*42c0*/  IADD3 R57, PT, PT, R47, -0x80, RZ ;  /* 0xffffff802f397810 */ /* 0x000fca0007ffe0ff */
[----:B------:R-:W3:Y:S01]  /*42d0*/  I2F.F16 R34, R34 ;  /* 0x0000002200227306 */ /* 0x000ee20000200c00 */
[----:B------:R-:W-:Y:S01]  /*42e0*/  HADD2.F32 R52, -RZ, R9.H1_H1 ;  /* 0x30000009ff347230 */ /* 0x000fe20000004100 */
[----:B------:R-:W-:-:S06]  /*42f0*/  IADD3 R56, PT, PT, R8, -0x80, RZ ;  /* 0xffffff8008387810 */ /* 0x000fcc0007ffe0ff */
[----:B------:R-:W4:Y:S01]  /*4300*/  I2F.F16 R22, R22 ;  /* 0x0000001600167306 */ /* 0x000f220000200c00 */
[----:B------:R-:W5:Y:S01]  /*4310*/  LDS.64 R8, [UR4+0xb8] ;  /* 0x0000b804ff087984 */ /* 0x000f620008000a00 */
[----:B-1----:R-:W-:-:S06]  /*4320*/  HADD2.F32 R47, -RZ, R14.H0_H0 ;  /* 0x2000000eff2f7230 */ /* 0x002fcc0000004100 */
[----:B------:R-:W1:Y:S01]  /*4330*/  I2F.F16 R14, R57 ;  /* 0x00000039000e7306 */ /* 0x000e620000200c00 */
[----:B------:R-:W-:Y:S01]  /*4340*/  LOP3.LUT R28, R4, 0xff, RZ, 0xc0, !PT ;  /* 0x000000ff041c7812 */ /* 0x000fe200078ec0ff */
[----:B--2---:R-:W-:Y:S02]  /*4350*/  HADD2.F32 R23, -RZ, R20.H0_H0 ;  /* 0x20000014ff177230 */ /* 0x004fe40000004100 */
[----:B---3--:R-:W-:Y:S01]  /*4360*/  HADD2.F32 R51, -RZ, R34.H0_H0 ;  /* 0x20000022ff337230 */ /* 0x008fe20000004100 */
[----:B------:R-:W-:Y:S01]  /*4370*/  LOP3.LUT R21, R7, 0xff, RZ, 0xc0, !PT ;  /* 0x000000ff07157812 */ /* 0x000fe200078ec0ff */
[----:B------:R-:W-:Y:S02]  /*4380*/  HADD2.F32 R11, -RZ, R11.H1_H1 ;  /* 0x3000000bff0b7230 */ /* 0x000fe40000004100 */
[----:B----4-:R-:W-:Y:S01]  /*4390*/  HADD2.F32 R55, -RZ, R22.H0_H0 ;  /* 0x20000016ff377230 */ /* 0x010fe20000004100 */
[----:B------:R-:W-:Y:S01]  /*43a0*/  IADD3 R28, PT, PT, R28, -0x80, RZ ;  /* 0xffffff801c1c7810 */ /* 0x000fe20007ffe0ff */
[----:B------:R-:W-:Y:S01]  /*43b0*/  FFMA.FTZ R45, R23, R52, R45 ;  /* 0x00000034172d7223 */ /* 0x000fe2000001002d */
[----:B------:R-:W-:Y:S01]  /*43c0*/  SHF.R.U32.HI R20, RZ, 0x8, R4 ;  /* 0x00000008ff147819 */ /* 0x000fe20000011604 */
[C---:B------:R-:W-:Y:S01]  /*43d0*/  FFMA.FTZ R35, R52.reuse, R51, R35 ;  /* 0x0000003334237223 */ /* 0x040fe20000010023 */
[C---:B------:R-:W-:Y:S01]  /*43e0*/  FFMA.FTZ R31, R52.reuse, R55, R31 ;  /* 0x00000037341f7223 */ /* 0x040fe2000001001f */
[----:B------:R-:W-:Y:S01]  /*43f0*/  FFMA.FTZ R53, R52, R47, R53 ;  /* 0x0000002f34357223 */ /* 0x000fe20000010035 */
[----:B------:R-:W-:Y:S01]  /*4400*/  IADD3 R52, PT, PT, R21, -0x80, RZ ;  /* 0xffffff8015347810 */ /* 0x000fe20007ffe0ff */
[----:B------:R-:W-:Y:S01]  /*4410*/  FFMA.FTZ R50, R55, R11, R50 ;  /* 0x0000000b37327223 */ /* 0x000fe20000010032 */
[----:B-1----:R-:W-:Y:S01]  /*4420*/  HADD2.F32 R55, -RZ, R14.H0_H0 ;  /* 0x2000000eff377230 */ /* 0x002fe20000004100 */
[----:B------:R-:W-:Y:S01]  /*4430*/  SHF.R.U32.HI R14, RZ, 0x8, R7 ;  /* 0x00000008ff0e7819 */ /* 0x000fe20000011607 */
[----:B------:R-:W1:Y:S01]  /*4440*/  I2F.F16 R28, R28 ;  /* 0x0000001c001c7306 */ /* 0x000e620000200c00 */
[----:B------:R-:W-:-:S02]  /*4450*/  LOP3.LUT R21, R20, 0xff, RZ, 0xc0, !PT ;  /* 0x000000ff14157812 */ /* 0x000fc400078ec0ff */
[----:B------:R-:W-:-:S05]  /*4460*/  LOP3.LUT R14, R14, 0xff, RZ, 0xc0, !PT ;  /* 0x000000ff0e0e7812 */ /* 0x000fca00078ec0ff */
[----:B------:R-:W2:Y:S01]  /*4470*/  I2F.F16 R10, R56 ;  /* 0x00000038000a7306 */ /* 0x000ea20000200c00 */
[----:B------:R-:W-:-:S07]  /*4480*/  SHF.R.U32.HI R22, RZ, 0x8, R5 ;  /* 0x00000008ff167819 */ /* 0x000fce0000011605 */
[----:B------:R3:W4:Y:S01]  /*4490*/  I2F.F16 R20, R52 ;  /* 0x0000003400147306 */ /* 0x0007220000200c00 */
[----:B------:R-:W-:Y:S01]  /*44a0*/  IADD3 R14, PT, PT, R14, -0x80, RZ ;  /* 0xffffff800e0e7810 */ /* 0x000fe20007ffe0ff */
[-C--:B------:R-:W-:Y:S01]  /*44b0*/  FFMA.FTZ R46, R23, R11.reuse, R46 ;  /* 0x0000000b172e7223 */ /* 0x080fe2000001002e */
[----:B------:R-:W-:Y:S01]  /*44c0*/  FFMA.FTZ R54, R51, R11, R54 ;  /* 0x0000000b33367223 */ /* 0x000fe20000010036 */
[----:B------:R-:W-:Y:S02]  /*44d0*/  SHF.R.U32.HI R51, RZ, 0x8, R6 ;  /* 0x00000008ff337819 */ /* 0x000fe40000011606 */
[----:B------:R-:W-:Y:S02]  /*44e0*/  LOP3.LUT R23, R22, 0xff, RZ, 0xc0, !PT ;  /* 0x000000ff16177812 */ /* 0x000fe400078ec0ff */
[----:B------:R-:W5:Y:S01]  /*44f0*/  I2F.F16 R14, R14 ;  /* 0x0000000e000e7306 */ /* 0x000f620000200c00 */
[----:B------:R-:W-:Y:S01]  /*4500*/  LOP3.LUT R22, R51, 0xff, RZ, 0xc0, !PT ;  /* 0x000000ff33167812 */ /* 0x000fe200078ec0ff */
[----:B0-----:R-:W-:Y:S01]  /*4510*/  HADD2.F32 R34, -RZ, R12.H0_H0 ;  /* 0x2000000cff227230 */ /* 0x001fe20000004100 */
[----:B---3--:R-:W-:Y:S01]  /*4520*/  IADD3 R52, PT, PT, R23, -0x80, RZ ;  /* 0xffffff8017347810 */ /* 0x008fe20007ffe0ff */
[----:B-1----:R-:W-:-:S02]  /*4530*/  HADD2.F32 R23, -RZ, R28.H0_H0 ;  /* 0x2000001cff177230 */ /* 0x002fc40000004100 */
[----:B--2---:R-:W-:Y:S02]  /*4540*/  HADD2.F32 R51, -RZ, R10.H0_H0 ;  /* 0x2000000aff337230 */ /* 0x004fe40000004100 */
[----:B----4-:R-:W-:Y:S01]  /*4550*/  HADD2.F32 R20, -RZ, R20.H0_H0 ;  /* 0x20000014ff147230 */ /* 0x010fe20000004100 */
[----:B------:R-:W0:Y:S01]  /*4560*/  I2F.F16 R10, R52 ;  /* 0x00000034000a7306 */ /* 0x000e220000200c00 */
[----:B------:R-:W-:Y:S01]  /*4570*/  FFMA.FTZ R45, R23, R34, R45 ;  /* 0x00000022172d7223 */ /* 0x000fe2000001002d */
[C---:B------:R-:W-:Y:S01]  /*4580*/  FFMA.FTZ R35, R34.reuse, R51, R35 ;  /* 0x0000003322237223 */ /* 0x040fe20000010023 */
[C---:B------:R-:W-:Y:S01]  /*4590*/  FFMA.FTZ R31, R34.reuse, R55, R31 ;  /* 0x00000037221f7223 */ /* 0x040fe2000001001f */
[----:B------:R-:W-:Y:S01]  /*45a0*/  FFMA.FTZ R34, R34, R20, R53 ;  /* 0x0000001422227223 */ /* 0x000fe20000010035 */
[----:B-----5:R-:W-:Y:S01]  /*45b0*/  HADD2.F32 R53, -RZ, R8.H0_H0 ;  /* 0x20000008ff357230 */ /* 0x020fe20000004100 */
[----:B------:R-:W-:Y:S02]  /*45c0*/  LEA.HI R15, R4, 0xffffff80, RZ, 0x8 ;  /* 0xffffff80040f7811 */ /* 0x000fe400078f40ff */
[----:B------:R-:W-:-:S02]  /*45d0*/  SHF.R.U32.HI R4, RZ, 0x10, R4 ;  /* 0x00000010ff047819 */ /* 0x000fc40000011604 */
[----:B------:R-:W-:Y:S01]  /*45e0*/  IADD3 R22, PT, PT, R22, -0x80, RZ ;  /* 0xffffff8016167810 */ /* 0x000fe20007ffe0ff */
[-C--:B------:R-:W-:Y:S01]  /*45f0*/  FFMA.FTZ R50, R55, R53.reuse, R50 ;  /* 0x0000003537327223 */ /* 0x080fe20000010032 */
[-C--:B------:R-:W-:Y:S01]  /*4600*/  FFMA.FTZ R46, R23, R53.reuse, R46 ;  /* 0x00000035172e7223 */ /* 0x080fe2000001002e */
[----:B------:R-:W-:Y:S01]  /*4610*/  HADD2.F32 R55, -RZ, R14.H0_H0 ;  /* 0x2000000eff377230 */ /* 0x000fe20000004100 */
[----:B------:R-:W-:Y:S02]  /*4620*/  IADD3 R21, PT, PT, R21, -0x80, RZ ;  /* 0xffffff8015157810 */ /* 0x000fe40007ffe0ff */
[----:B------:R-:W-:Y:S02]  /*4630*/  LOP3.LUT R23, R4, 0xff, RZ, 0xc0, !PT ;  /* 0x000000ff04177812 */ /* 0x000fe400078ec0ff */
[----:B------:R-:W-:Y:S01]  /*4640*/  SHF.R.U32.HI R14, RZ, 0x10, R7 ;  /* 0x00000010ff0e7819 */ /* 0x000fe20000011607 */
[----:B------:R-:W-:Y:S01]  /*4650*/  FFMA.FTZ R54, R51, R53, R54 ;  /* 0x0000003533367223 */ /* 0x000fe20000010036 */
[----:B------:R-:W-:Y:S01]  /*4660*/  HADD2.F32 R28, -RZ, R12.H1_H1 ;  /* 0x3000000cff1c7230 */ /* 0x000fe20000004100 */
[----:B------:R-:W-:Y:S01]  /*4670*/  LEA.HI R56, R5, 0xffffff80, RZ, 0x8 ;  /* 0xffffff8005387811 */ /* 0x000fe200078f40ff */
[----:B------:R-:W1:Y:S01]  /*4680*/  I2F.F16 R22, R22 ;  /* 0x0000001600167306 */ /* 0x000e620000200c00 */
[----:B------:R-:W-:-:S02]  /*4690*/  SHF.R.U32.HI R51, RZ, 0x10, R5 ;  /* 0x00000010ff337819 */ /* 0x000fc40000011605 */
[----:B------:R-:W-:Y:S02]  /*46a0*/  SHF.R.U32.HI R12, RZ, 0x10, R6 ;  /* 0x00000010ff0c7819 */ /* 0x000fe40000011606 */
[----:B------:R-:W-:Y:S02]  /*46b0*/  IADD3 R5, PT, PT, R23, -0x80, RZ ;  /* 0xffffff8017057810 */ /* 0x000fe40007ffe0ff */
[----:B------:R-:W-:Y:S01]  /*46c0*/  LOP3.LUT R14, R14, 0xff, RZ, 0xc0, !PT ;  /* 0x000000ff0e0e7812 */ /* 0x000fe200078ec0ff */
[----:B------:R-:W2:Y:S01]  /*46d0*/  I2F.F16 R21, R21 ;  /* 0x0000001500157306 */ /* 0x000ea20000200c00 */
[----:B0-----:R-:W-:Y:S01]  /*46e0*/  HADD2.F32 R23, -RZ, R10.H0_H0 ;  /* 0x2000000aff177230 */ /* 0x001fe20000004100 */
[----:B------:R-:W-:Y:S02]  /*46f0*/  LOP3.LUT R10, R12, 0xff, RZ, 0xc0, !PT ;  /* 0x000000ff0c0a7812 */ /* 0x000fe400078ec0ff */
[----:B------:R-:W-:Y:S02]  /*4700*/  LOP3.LUT R52, R51, 0xff, RZ, 0xc0, !PT ;  /* 0x000000ff33347812 */ /* 0x000fe400078ec0ff */
[----:B------:R-:W-:-:S02]  /*4710*/  IADD3 R14, PT, PT, R14, -0x80, RZ ;  /* 0xffffff800e0e7810 */ /* 0x000fc40007ffe0ff */
[----:B------:R-:W-:Y:S01]  /*4720*/  LEA.HI R6, R6, 0xffffff80, RZ, 0x8 ;  /* 0xffffff8006067811 */ /* 0x000fe200078f40ff */
[----:B------:R-:W0:Y:S01]  /*4730*/  I2F.F16 R5, R5 ;  /* 0x0000000500057306 */ /* 0x000e220000200c00 */
[----:B------:R-:W-:Y:S02]  /*4740*/  IADD3 R10, PT, PT, R10, -0x80, RZ ;  /* 0xffffff800a0a7810 */ /* 0x000fe40007ffe0ff */
[----:B------:R-:W-:Y:S02]  /*4750*/  IADD3 R52, PT, PT, R52, -0x80, RZ ;  /* 0xffffff8034347810 */ /* 0x000fe40007ffe0ff */
[----:B------:R-:W-:-:S03]  /*4760*/  LEA.HI R7, R7, 0xffffff80, RZ, 0x8 ;  /* 0xffffff8007077811 */ /* 0x000fc600078f40ff */
[----:B------:R-:W-:Y:S01]  /*4770*/  I2F.F16 R15, R15 ;  /* 0x0000000f000f7306 */ /* 0x000fe20000200c00 */
[----:B-1----:R-:W-:Y:S01]  /*4780*/  HADD2.F32 R51, -RZ, R22.H0_H0 ;  /* 0x20000016ff337230 */ /* 0x002fe20000004100 */
[----:B------:R-:W-:-:S06]  /*4790*/  @!P0 IADD3 R22, PT, PT, R3, 0x1, RZ ;  /* 0x0000000103168810 */ /* 0x000fcc0007ffe0ff */
[----:B------:R-:W1:Y:S01]  /*47a0*/  I2F.F16 R14, R14 ;  /* 0x0000000e000e7306 */ /* 0x000e620000200c00 */
[----:B--2---:R-:W-:-:S07]  /*47b0*/  HADD2.F32 R21, -RZ, R21.H0_H0 ;  /* 0x20000015ff157230 */ /* 0x004fce0000004100 */
[----:B------:R-:W2:Y:S01]  /*47c0*/  I2F.F16 R6, R6 ;  /* 0x0000000600067306 */ /* 0x000ea20000200c00 */
[----:B------:R-:W-:-:S07]  /*47d0*/  HADD2.F32 R8, -RZ, R8.H1_H1 ;  /* 0x30000008ff087230 */ /* 0x000fce0000004100 */
[----:B------:R-:W3:Y:S01]  /*47e0*/  I2F.F16 R12, R52 ;  /* 0x00000034000c7306 */ /* 0x000ee20000200c00 */
[----:B------:R-:W-:-:S07]  /*47f0*/  @!P0 MOV R3, R22 ;  /* 0x0000001600038202 */ /* 0x000fce0000000f00 */
[----:B------:R-:W4:Y:S01]  /*4800*/  I2F.F16 R10, R10 ;  /* 0x0000000a000a7306 */ /* 0x000f220000200c00 */
[----:B------:R-:W-:Y:S01]  /*4810*/  FFMA.FTZ R11, R47, R11, R48 ;  /* 0x0000000b2f0b7223 */ /* 0x000fe20000010030 */
[----:B------:R-:W-:-:S06]  /*4820*/  HADD2.F32 R22, -RZ, R13.H0_H0 ;  /* 0x2000000dff167230 */ /* 0x000fcc0000004100 */
[----:B------:R-:W5:Y:S01]  /*4830*/  I2F.F16 R4, R56 ;  /* 0x0000003800047306 */ /* 0x000f620000200c00 */
[----:B0-----:R-:W-:Y:S02]  /*4840*/  HADD2.F32 R5, -RZ, R5.H0_H0 ;  /* 0x20000005ff057230 */ /* 0x001fe40000004100 */
[----:B------:R-:W-:-:S05]  /*4850*/  FFMA.FTZ R45, R21, R28, R45 ;  /* 0x0000001c152d7223 */ /* 0x000fca000001002d */
[----:B------:R-:W0:Y:S01]  /*4860*/  I2F.F16 R7, R7 ;  /* 0x0000000700077306 */ /* 0x000e220000200c00 */
[----:B------:R-:W-:Y:S01]  /*4870*/  FFMA.FTZ R46, R21, R8, R46 ;  /* 0x00000008152e7223 */ /* 0x000fe2000001002e */
[----:B-1----:R-:W-:Y:S02]  /*4880*/  HADD2.F32 R21, -RZ, R14.H0_H0 ;  /* 0x2000000eff157230 */ /* 0x002fe40000004100 */
[----:B------:R-:W-:Y:S01]  /*4890*/  FFMA.FTZ R20, R20, R53, R11 ;  /* 0x0000003514147223 */ /* 0x000fe2000001000b */
[----:B------:R-:W-:Y:S02]  /*48a0*/  HADD2.F32 R13, -RZ, R13.H1_H1 ;  /* 0x3000000dff0d7230 */ /* 0x000fe40000004100 */
[----:B------:R-:W-:Y:S01]  /*48b0*/  FFMA.FTZ R14, R5, R22, R45 ;  /* 0x00000016050e7223 */ /* 0x000fe2000001002d */
[----:B------:R-:W-:Y:S02]  /*48c0*/  HADD2.F32 R15, -RZ, R15.H0_H0 ;  /* 0x2000000fff0f7230 */ /* 0x000fe40000004100 */
[----:B------:R-:W-:Y:S01]  /*48d0*/  FFMA.FTZ R35, R28, R23, R35 ;  /* 0x000000171c237223 */ /* 0x000fe20000010023 */
[----:B--2---:R-:W-:-:S02]  /*48e0*/  HADD2.F32 R11, -RZ, R6.H0_H0 ;  /* 0x20000006ff0b7230 */ /* 0x004fc40000004100 */
[-C--:B------:R-:W-:Y:S01]  /*48f0*/  FFMA.FTZ R23, R23, R8.reuse, R54 ;  /* 0x0000000817177223 */ /* 0x080fe20000010036 */
[----:B---3--:R-:W-:Y:S02]  /*4900*/  HADD2.F32 R12, -RZ, R12.H0_H0 ;  /* 0x2000000cff0c7230 */ /* 0x008fe40000004100 */
[----:B------:R-:W-:Y:S02]  /*4910*/  HADD2.F32 R6, -RZ, R9.H0_H0 ;  /* 0x20000009ff067230 */ /* 0x000fe40000004100 */
[C---:B------:R-:W-:Y:S01]  /*4920*/  FFMA.FTZ R31, R28.reuse, R51, R31 ;  /* 0x000000331c1f7223 */ /* 0x040fe2000001001f */
[----:B----4-:R-:W-:Y:S02]  /*4930*/  HADD2.F32 R10, -RZ, R10.H0_H0 ;  /* 0x2000000aff0a7230 */ /* 0x010fe40000004100 */
[----:B------:R-:W-:Y:S01]  /*4940*/  FFMA.FTZ R34, R28, R55, R34 ;  /* 0x000000371c227223 */ /* 0x000fe20000010022 */
[----:B------:R-:W-:Y:S01]  /*4950*/  FFMA.FTZ R45, R15, R13, R14 ;  /* 0x0000000d0f2d7223 */ /* 0x000fe2000001000e */
[-C--:B------:R-:W-:Y:S01]  /*4960*/  FFMA.FTZ R51, R51, R8.reuse, R50 ;  /* 0x0000000833337223 */ /* 0x080fe20000010032 */
[----:B------:R-:W-:Y:S01]  /*4970*/  FFMA.FTZ R20, R55, R8, R20 ;  /* 0x0000000837147223 */ /* 0x000fe20000010014 */
[----:B-----5:R-:W-:-:S02]  /*4980*/  HADD2.F32 R4, -RZ, R4.H0_H0 ;  /* 0x20000004ff047230 */ /* 0x020fc40000004100 */
[----:B------:R-:W-:Y:S01]  /*4990*/  FFMA.FTZ R48, R22, R12, R35 ;  /* 0x0000000c16307223 */ /* 0x000fe20000010023 */
[----:B------:R-:W-:Y:S02]  /*49a0*/  HADD2.F32 R14, -RZ, R9.H1_H1 ;  /* 0x30000009ff0e7230 */ /* 0x000fe40000004100 */
[-C--:B------:R-:W-:Y:S01]  /*49b0*/  FFMA.FTZ R46, R5, R6.reuse, R46 ;  /* 0x00000006052e7223 */ /* 0x080fe2000001002e */
[----:B------:R-:W-:Y:S01]  /*49c0*/  FFMA.FTZ R23, R12, R6, R23 ;  /* 0x000000060c177223 */ /* 0x000fe20000010017 */
[C---:B------:R-:W-:Y:S01]  /*49d0*/  FFMA.FTZ R28, R22.reuse, R10, R31 ;  /* 0x0000000a161c7223 */ /* 0x040fe2000001001f */
[----:B0-----:R-:W-:Y:S02]  /*49e0*/  HADD2.F32 R35, -RZ, R7.H0_H0 ;  /* 0x20000007ff237230 */ /* 0x001fe40000004100 */
[----:B------:R-:W-:Y:S01]  /*49f0*/  FFMA.FTZ R34, R22, R21, R34 ;  /* 0x0000001516227223 */ /* 0x000fe20000010022 */
[-C--:B------:R-:W-:Y:S01]  /*4a00*/  FFMA.FTZ R10, R10, R6.reuse, R51 ;  /* 0x000000060a0a7223 */ /* 0x080fe20000010033 */
[----:B------:R-:W-:Y:S01]  /*4a10*/  FFMA.FTZ R20, R21, R6, R20 ;  /* 0x0000000615147223 */ /* 0x000fe20000010014 */
[----:B------:R-:W-:Y:S01]  /*4a20*/  FFMA.FTZ R31, R13, R4, R48 ;  /* 0x000000040d1f7223 */ /* 0x000fe20000010030 */
[-C--:B------:R-:W-:Y:S01]  /*4a30*/  FFMA.FTZ R15, R15, R14.reuse, R46 ;  /* 0x0000000e0f0f7223 */ /* 0x080fe2000001002e */
[----:B------:R-:W-:Y:S01]  /*4a40*/  FFMA.FTZ R23, R4, R14, R23 ;  /* 0x0000000e04177223 */ /* 0x000fe20000010017 */
[----:B------:R-:W-:Y:S01]  /*4a50*/  @!P0 IADD3 R37, PT, PT, R49, R38, RZ ;  /* 0x0000002631258210 */ /* 0x000fe20007ffe0ff */
[C---:B------:R-:W-:Y:S01]  /*4a60*/  FFMA.FTZ R7, R13.reuse, R11, R28 ;  /* 0x0000000b0d077223 */ /* 0x040fe2000001001c */
        /* <DEDUP_REMOVED lines=29> */
[----:B------:R-:W-:-:S04]  /*4c40*/  IMAD.WIDE R68, R39, 0x4, R68 ;  /* 0x0000000427447825 */ /* 0x000fc800078e0244 */
[----:B------:R-:W-:Y:S01]  /*4c50*/  HADD2 R30, R7, R30 ;  /* 0x0000001e071e7230 */ /* 0x000fe20000000000 */
[----:B------:R-:W-:Y:S01]  /*4c60*/  IADD3.X R19, PT, PT, RZ, R19, RZ, P1, !PT ;  /* 0x00000013ff137210 */ /* 0x000fe20000ffe4ff */
[----:B------:R-:W-:Y:S01]  /*4c70*/  HADD2 R28, R11, R44 ;  /* 0x0000002c0b1c7230 */ /* 0x000fe20000000000 */
[----:B------:R-:W-:Y:S06]  /*4c80*/  @!P0 BRA `(.L_x_2782) ;  /* 0xffffffc0001c8947 */ /* 0x000fec000383ffff */
[----:B------:R-:W-:-:S07]  /*4c90*/  IMAD.WIDE R48, R39, 0x20, R32 ;  /* 0x0000002027307825 */ /* 0x000fce00078e0220 */
.L_x_2781:
[----:B------:R-:W-:-:S04]  /*4ca0*/  VIMNMX R47, PT, PT, R41, UR13, PT ;  /* 0x0000000d292f7c48 */ /* 0x000fc8000bfe0100 */
[----:B------:R-:W-:-:S13]  /*4cb0*/  ISETP.GT.AND P0, PT, R47, R38, PT ;  /* 0x000000262f00720c */ /* 0x000fda0003f04270 */
[----:B------:R-:W-:Y:S05]  /*4cc0*/  @!P0 BRA `(.L_x_2783) ;  /* 0x0000002c00d08947 */ /* 0x000fea0003800000 */
[----:B------:R-:W-:-:S03]  /*4cd0*/  IMAD.WIDE.U32 R4, R38, 0x4, R42 ;  /* 0x0000000426047825 */ /* 0x000fc600078e002a */
[----:B------:R-:W-:-:S04]  /*4ce0*/  IADD3 R44, P0, PT, R4, 0x2, RZ ;  /* 0x00000002042c7810 */ /* 0x000fc80007f1e0ff */
[----:B------:R-:W-:-:S09]  /*4cf0*/  IADD3.X R45, PT, PT, RZ, R5, RZ, P0, !PT ;  /* 0x00000005ff2d7210 */ /* 0x000fd200007fe4ff */
.L_x_2784:
[----:B------:R-:W2:Y:S01]  /*4d00*/  LDG.E.128.CONSTANT R32, desc[UR8][R48.64] ;  /* 0x0000000830207981 */ /* 0x000ea2000c1e9d00 */
[----:B------:R-:W-:-:S05]  /*4d10*/  MOV R39, UR12 ;  /* 0x0000000c00277c02 */ /* 0x000fca0008000f00 */
[----:B------:R-:W-:-:S04]  /*4d20*/  IMAD.WIDE R12, R39, 0x4, R48 ;  /* 0x00000004270c7825 */ /* 0x000fc800078e0230 */
[C---:B------:R-:W-:Y:S02]  /*4d30*/  IMAD.WIDE R60, R39.reuse, 0x4, R12 ;  /* 0x00000004273c7825 */ /* 0x040fe400078e020c */
[----:B------:R-:W3:Y:S04]  /*4d40*/  LDG.E.128.CONSTANT R12, desc[UR8][R12.64] ;  /* 0x000000080c0c7981 */ /* 0x000ee8000c1e9d00 */
[----:B------:R0:W4:Y:S02]  /*4d50*/  LDG.E.128.CONSTANT R16, desc[UR8][R60.64] ;  /* 0x000000083c107981 */ /* 0x000124000c1e9d00 */
[----:B0-----:R-:W-:Y:S01]  /*4d60*/  IMAD.WIDE R60, R39, 0x4, R60 ;  /* 0x00000004273c7825 */ /* 0x001fe200078e023c */
[----:B--2---:R-:W-:Y:S02]  /*4d70*/  LOP3.LUT R4, R33, 0x3f, RZ, 0xc0, !PT ;  /* 0x0000003f21047812 */ /* 0x004fe400078ec0ff */
[----:B------:R-:W-:-:S02]  /*4d80*/  SHF.R.U32.HI R5, RZ, 0x6, R33 ;  /* 0x00000006ff057819 */ /* 0x000fc40000011621 */
[----:B------:R-:W-:Y:S02]  /*4d90*/  IADD3 R22, PT, PT, R4, -0x20, RZ ;  /* 0xffffffe004167810 */ /* 0x000fe40007ffe0ff */
[----:B------:R-:W-:Y:S02]  /*4da0*/  LOP3.LUT R4, R32, 0x3f, RZ, 0xc0, !PT ;  /* 0x0000003f20047812 */ /* 0x000fe400078ec0ff */
[----:B------:R-:W-:Y:S02]  /*4db0*/  LOP3.LUT R6, R35, 0x3f, RZ, 0xc0, !PT ;  /* 0x0000003f23067812 */ /* 0x000fe400078ec0ff */
[----:B------:R-:W-:Y:S01]  /*4dc0*/  LOP3.LUT R5, R5, 0x3f, RZ, 0xc0, !PT ;  /* 0x0000003f05057812 */ /* 0x000fe200078ec0ff */
[----:B------:R-:W-:Y:S01]  /*4dd0*/  I2F.F16 R22, R22 ;  /* 0x0000001600167306 */ /* 0x000fe20000200c00 */
[----:B------:R-:W-:Y:S02]  /*4de0*/  IADD3 R4, PT, PT, R4, -0x20, RZ ;  /* 0xffffffe004047810 */ /* 0x000fe40007ffe0ff */
[----:B------:R-:W-:-:S02]  /*4df0*/  IADD3 R24, PT, PT, R6, -0x20, RZ ;  /* 0xffffffe006187810 */ /* 0x000fc40007ffe0ff */
[----:B------:R-:W-:Y:S02]  /*4e00*/  IADD3 R5, PT, PT, R5, -0x20, RZ ;  /* 0xffffffe005057810 */ /* 0x000fe40007ffe0ff */
[--C-:B------:R-:W-:Y:S01]  /*4e10*/  SHF.R.U32.HI R6, RZ, 0xc, R33.reuse ;  /* 0x0000000cff067819 */ /* 0x100fe20000011621 */
[----:B------:R0:W-:Y:S01]  /*4e20*/  I2F.F16 R25, R4 ;  /* 0x0000000400197306 */ /* 0x0001e20000200c00 */
[--C-:B------:R-:W-:Y:S02]  /*4e30*/  SHF.R.U32.HI R7, RZ, 0x12, R33.reuse ;  /* 0x00000012ff077819 */ /* 0x100fe40000011621 */
[----:B------:R-:W-:Y:S02]  /*4e40*/  LOP3.LUT R6, R6, 0x3f, RZ, 0xc0, !PT ;  /* 0x0000003f06067812 */ /* 0x000fe400078ec0ff */
[----:B------:R-:W-:Y:S02]  /*4e50*/  LOP3.LUT R7, R7, 0x3f, RZ, 0xc0, !PT ;  /* 0x0000003f07077812 */ /* 0x000fe400078ec0ff */
[----:B------:R-:W-:Y:S01]  /*4e60*/  IADD3 R6, PT, PT, R6, -0x20, RZ ;  /* 0xffffffe006067810 */ /* 0x000fe20007ffe0ff */
[----:B------:R1:W2:Y:S01]  /*4e70*/  I2F.F16 R51, R5 ;  /* 0x0000000500337306 */ /* 0x0002a20000200c00 */
[----:B0-----:R-:W-:-:S02]  /*4e80*/  SHF.R.U32.HI R4, RZ, 0x18, R33 ;  /* 0x00000018ff047819 */ /* 0x001fc40000011621 */
[----:B------:R-:W-:Y:S02]  /*4e90*/  IADD3 R7, PT, PT, R7, -0x20, RZ ;  /* 0xffffffe007077810 */ /* 0x000fe40007ffe0ff */
[----:B------:R-:W-:Y:S02]  /*4ea0*/  LOP3.LUT R8, R4, 0x3f, RZ, 0xc0, !PT ;  /* 0x0000003f04087812 */ /* 0x000fe400078ec0ff */
[--C-:B------:R-:W-:Y:S01]  /*4eb0*/  SHF.R.U32.HI R4, RZ, 0x6, R32.reuse ;  /* 0x00000006ff047819 */ /* 0x100fe20000011620 */
[----:B------:R0:W-:Y:S01]  /*4ec0*/  I2F.F16 R50, R6 ;  /* 0x0000000600327306 */ /* 0x0001e20000200c00 */
[----:B-1----:R-:W-:Y:S02]  /*4ed0*/  SHF.R.U32.HI R5, RZ, 0xc, R32 ;  /* 0x0000000cff057819 */ /* 0x002fe40000011620 */
[----:B------:R-:W-:Y:S02]  /*4ee0*/  IADD3 R8, PT, PT, R8, -0x20, RZ ;  /* 0xffffffe008087810 */ /* 0x000fe40007ffe0ff */
[----:B------:R-:W-:-:S02]  /*4ef0*/  LOP3.LUT R5, R5, 0x3f, RZ, 0xc0, !PT ;  /* 0x0000003f05057812 */ /* 0x000fc400078ec0ff */
[----:B------:R-:W-:Y:S01]  /*4f00*/  LOP3.LUT R4, R4, 0x3f, RZ, 0xc0, !PT ;  /* 0x0000003f04047812 */ /* 0x000fe200078ec0ff */
[----:B------:R1:W-:Y:S01]  /*4f10*/  I2F.F16 R55, R8 ;  /* 0x0000000800377306 */ /* 0x0003e20000200c00 */
[----:B------:R-:W-:Y:S02]  /*4f20*/  IADD3 R26, PT, PT, R5, -0x20, RZ ;  /* 0xffffffe0051a7810 */ /* 0x000fe40007ffe0ff */
[--C-:B0-----:R-:W-:Y:S02]  /*4f30*/  SHF.R.U32.HI R6, RZ, 0x12, R32.reuse ;  /* 0x00000012ff067819 */ /* 0x101fe40000011620 */
[----:B------:R-:W-:Y:S02]  /*4f40*/  SHF.R.U32.HI R5, RZ, 0x18, R32 ;  /* 0x00000018ff057819 */ /* 0x000fe40000011620 */
[----:B------:R-:W-:Y:S01]  /*4f50*/  IADD3 R4, PT, PT, R4, -0x20, RZ ;  /* 0xffffffe004047810 */ /* 0x000fe20007ffe0ff */
[----:B------:R-:W0:Y:S01]  /*4f60*/  I2F.F16 R27, R7 ;  /* 0x00000007001b7306 */ /* 0x000e220000200c00 */
[----:B------:R-:W-:-:S02]  /*4f70*/  LOP3.LUT R6, R6, 0x3f, RZ, 0xc0, !PT ;  /* 0x0000003f06067812 */ /* 0x000fc400078ec0ff */
[----:B------:R-:W-:Y:S02]  /*4f80*/  LOP3.LUT R5, R5, 0x3f, RZ, 0xc0, !PT ;  /* 0x0000003f05057812 */ /* 0x000fe400078ec0ff */
[----:B-1----:R-:W-:Y:S02]  /*4f90*/  SHF.R.U32.HI R8, RZ, 0x6, R35 ;  /* 0x00000006ff087819 */ /* 0x002fe40000011623 */
[----:B------:R-:W-:Y:S01]  /*4fa0*/  IADD3 R23, PT, PT, R6, -0x20, RZ ;  /* 0xffffffe006177810 */ /* 0x000fe20007ffe0ff */
[----:B------:R1:W5:Y:S01]  /*4fb0*/  I2F.F16 R52, R4 ;  /* 0x0000000400347306 */ /* 0x0003620000200c00 */
[----:B------:R-:W-:Y:S02]  /*4fc0*/  IADD3 R57, PT, PT, R5, -0x20, RZ ;  /* 0xffffffe005397810 */ /* 0x000fe40007ffe0ff */
[----:B------:R-:W-:Y:S02]  /*4fd0*/  LOP3.LUT R20, R8, 0x3f, RZ, 0xc0, !PT ;  /* 0x0000003f08147812 */ /* 0x000fe400078ec0ff */
[----:B------:R-:W-:Y:S01]  /*4fe0*/  LDS.128 R8, [UR4+0x80] ;  /* 0x00008004ff087984 */ /* 0x000fe20008000c00 */
[----:B---3--:R-:W-:-:S02]  /*4ff0*/  SHF.R.U32 R32, R32, 0x1e, R12 ;  /* 0x0000001e20207819 */ /* 0x008fc4000000160c */
[----:B------:R-:W-:Y:S01]  /*5000*/  IADD3 R21, PT, PT, R20, -0x20, RZ ;  /* 0xffffffe014157810 */ /* 0x000fe20007ffe0ff */
[----:B-1----:R-:W1:Y:S01]  /*5010*/  LDS.128 R4, [UR4] ;  /* 0x00000004ff047984 */ /* 0x002e620008000c00 */
[----:B------:R-:W-:Y:S01]  /*5020*/  SHF.R.U32 R33, R33, 0x1e, R13 ;  /* 0x0000001e21217819 */ /* 0x000fe2000000160d */
[----:B------:R-:W-:Y:S01]  /*5030*/  I2F.F16 R26, R26 ;  /* 0x0000001a001a7306 */ /* 0x000fe20000200c00 */
[----:B------:R-:W-:Y:S02]  /*5040*/  LOP3.LUT R32, R32, 0x3f, RZ, 0xc0, !PT ;  /* 0x0000003f20207812 */ /* 0x000fe400078ec0ff */
[----:B------:R-:W-:Y:S02]  /*5050*/  LOP3.LUT R33, R33, 0x3f, RZ, 0xc0, !PT ;  /* 0x0000003f21217812 */ /* 0x000fe400078ec0ff */
[----:B--2---:R-:W-:Y:S02]  /*5060*/  PRMT R51, R22, 0x5410, R51 ;  /* 0x0000541016337816 */ /* 0x004fe40000000033 */
[----:B------:R-:W-:Y:S01]  /*5070*/  IADD3 R22, PT, PT, R32, -0x20, RZ ;  /* 0xffffffe020167810 */ /* 0x000fe20007ffe0ff */
[----:B------:R-:W2:Y:S01]  /*5080*/  I2F.F16 R23, R23 ;  /* 0x0000001700177306 */ /* 0x000ea20000200c00 */
[----:B------:R-:W-:-:S02]  /*5090*/  IADD3 R46, PT, PT, R33, -0x20, RZ ;  /* 0xffffffe0212e7810 */ /* 0x000fc40007ffe0ff */
[--C-:B------:R-:W-:Y:S02]  /*50a0*/  SHF.R.U32.HI R33, RZ, 0x4, R12.reuse ;  /* 0x00000004ff217819 */ /* 0x100fe4000001160c */
[----:B0-----:R-:W-:Y:S02]  /*50b0*/  PRMT R50, R50, 0x5410, R27 ;  /* 0x0000541032327816 */ /* 0x001fe4000000001b */
[----:B------:R-:W-:Y:S01]  /*50c0*/  SHF.R.U32.HI R27, RZ, 0xa, R12 ;  /* 0x0000000aff1b7819 */ /* 0x000fe2000001160c */
[----:B------:R-:W-:Y:S01]  /*50d0*/  I2F.F16 R24, R24 ;  /* 0x0000001800187306 */ /* 0x000fe20000200c00 */
[----:B------:R-:W-:Y:S02]  /*50e0*/  LOP3.LUT R33, R33, 0x3f, RZ, 0xc0, !PT ;  /* 0x0000003f21217812 */ /* 0x000fe400078ec0ff */
[----:B-----5:R-:W-:Y:S02]  /*50f0*/  PRMT R25, R25, 0x5410, R52 ;  /* 0x0000541019197816 */ /* 0x020fe40000000034 */
[----:B------:R-:W-:-:S02]  /*5100*/  LOP3.LUT R27, R27, 0x3f, RZ, 0xc0, !PT ;  /* 0x0000003f1b1b7812 */ /* 0x000fc400078ec0ff */
[----:B--2---:R-:W-:Y:S01]  /*5110*/  PRMT R52, R26, 0x5410, R23 ;  /* 0x000054101a347816 */ /* 0x004fe20000000017 */
[----:B------:R-:W0:Y:S01]  /*5120*/  I2F.F16 R21, R21 ;  /* 0x0000001500157306 */ /* 0x000e220000200c00 */
[----:B------:R-:W-:Y:S02]  /*5130*/  IADD3 R32, PT, PT, R33, -0x20, RZ ;  /* 0xffffffe021207810 */ /* 0x000fe40007ffe0ff */
[----:B------:R-:W-:Y:S02]  /*5140*/  SHF.R.U32.HI R23, RZ, 0x10, R12 ;  /* 0x00000010ff177819 */ /* 0x000fe4000001160c */
[----:B----4-:R-:W-:Y:S02]  /*5150*/  LEA.HI R20, R16, 0xffffffe0, RZ, 0x6 ;  /* 0xffffffe010147811 */ /* 0x010fe400078f30ff */
[----:B------:R-:W-:Y:S01]  /*5160*/  LOP3.LUT R23, R23, 0x3f, RZ, 0xc0, !PT ;  /* 0x0000003f17177812 */ /* 0x000fe200078ec0ff */
[----:B------:R-:W-:Y:S03]  /*5170*/  I2F.F16 R57, R57 ;  /* 0x0000003900397306 */ /* 0x000fe60000200c00 */
[----:B------:R-:W-:Y:S01]  /*5180*/  IADD3 R23, PT, PT, R23, -0x20, RZ ;  /* 0xffffffe017177810 */ /* 0x000fe20007ffe0ff */
[----:B-1----:R-:W-:Y:S01]  /*5190*/  HFMA2 R26, R51, R4, RZ ;  /* 0x00000004331a7231 */ /* 0x002fe200000000ff */
[----:B0-----:R-:W-:-:S03]  /*51a0*/  PRMT R33, R24, 0x5410, R21 ;  /* 0x0000541018217816 */ /* 0x001fc60000000015 */
[----:B------:R-:W0:Y:S01]  /*51b0*/  I2F.F16 R22, R22 ;  /* 0x0000001600167306 */ /* 0x000e220000200c00 */
[----:B------:R-:W-:Y:S01]  /*51c0*/  IADD3 R21, PT, PT, R27, -0x20, RZ ;  /* 0xffffffe01b157810 */ /* 0x000fe20007ffe0ff */
[----:B------:R-:W-:Y:S01]  /*51d0*/  HFMA2 R27, R51, R8, RZ.H0_H0 ;  /* 0x00000008331b7231 */ /* 0x000fe200000400ff */
[----:B------:R-:W-:Y:S01]  /*51e0*/  SHF.R.U32.HI R24, RZ, 0x16, R12 ;  /* 0x00000016ff187819 */ /* 0x000fe2000001160c */
[C---:B------:R-:W-:Y:S02]  /*51f0*/  HFMA2 R53, R25.reuse, R4, RZ ;  /* 0x0000000419357231 */ /* 0x040fe400000000ff */
[----:B------:R-:W-:Y:S02]  /*5200*/  HFMA2 R25, R25, R8, RZ.H0_H0 ;  /* 0x0000000819197231 */ /* 0x000fe400000400ff */
[C---:B------:R-:W-:Y:S02]  /*5210*/  HFMA2 R26, R50.reuse, R5, R26 ;  /* 0x00000005321a7231 */ /* 0x040fe4000000001a */
[----:B------:R-:W-:Y:S01]  /*5220*/  HFMA2 R27, R50, R9, R27 ;  /* 0x00000009321b7231 */ /* 0x000fe2000000001b */
[----:B------:R-:W1:Y:S01]  /*5230*/  I2F.F16 R46, R46 ;  /* 0x0000002e002e7306 */ /* 0x000e620000200c00 */
[----:B------:R-:W-:Y:S01]  /*5240*/  LOP3.LUT R50, R24, 0x3f, RZ, 0xc0, !PT ;  /* 0x0000003f18327812 */ /* 0x000fe200078ec0ff */
[C---:B------:R-:W-:Y:S01]  /*5250*/  HFMA2 R24, R52.reuse, R5, R53 ;  /* 0x0000000534187231 */ /* 0x040fe20000000035 */
[----:B------:R-:W-:Y:S01]  /*5260*/  SHF.R.U32.HI R53, RZ, 0x4, R13 ;  /* 0x00000004ff357819 */ /* 0x000fe2000001160d */
[----:B------:R-:W-:Y:S01]  /*5270*/  HFMA2 R25, R52, R9, R25 ;  /* 0x0000000934197231 */ /* 0x000fe20000000019 */
[----:B------:R-:W-:-:S02]  /*5280*/  IADD3 R52, PT, PT, R50, -0x20, RZ ;  /* 0xffffffe032347810 */ /* 0x000fc40007ffe0ff */
[----:B0-----:R-:W-:Y:S01]  /*5290*/  PRMT R57, R57, 0x5410, R22 ;  /* 0x0000541039397816 */ /* 0x001fe20000000016 */
[----:B------:R-:W-:Y:S01]  /*52a0*/  I2F.F16 R32, R32 ;  /* 0x0000002000207306 */ /* 0x000fe20000200c00 */
[--C-:B------:R-:W-:Y:S02]  /*52b0*/  SHF.R.U32.HI R22, RZ, 0x10, R13.reuse ;  /* 0x00000010ff167819 */ /* 0x100fe4000001160d */
[----:B------:R-:W-:Y:S01]  /*52c0*/  LOP3.LUT R53, R53, 0x3f, RZ, 0xc0, !PT ;  /* 0x0000003f35357812 */ /* 0x000fe200078ec0ff */
[C---:B------:R-:W-:Y:S01]  /*52d0*/  HFMA2 R24, R57.reuse, R6, R24 ;  /* 0x0000000639187231 */ /* 0x040fe20000000018 */
[----:B------:R-:W-:Y:S01]  /*52e0*/  LOP3.LUT R22, R22, 0x3f, RZ, 0xc0, !PT ;  /* 0x0000003f16167812 */ /* 0x000fe200078ec0ff */
[----:B------:R-:W-:Y:S01]  /*52f0*/  HFMA2 R25, R57, R10, R25 ;  /* 0x0000000a39197231 */ /* 0x000fe20000000019 */
[----:B-1----:R-:W-:Y:S01]  /*5300*/  PRMT R55, R55, 0x5410, R46 ;  /* 0x0000541037377816 */ /* 0x002fe2000000002e */
[----:B------:R-:W0:Y:S01]  /*5310*/  I2F.F16 R21, R21 ;  /* 0x0000001500157306 */ /* 0x000e220000200c00 */
[----:B------:R-:W-:-:S02]  /*5320*/  SHF.R.U32.HI R46, RZ, 0xa, R13 ;  /* 0x0000000aff2e7819 */ /* 0x000fc4000001160d */
[----:B------:R-:W-:Y:S01]  /*5330*/  IADD3 R50, PT, PT, R53, -0x20, RZ ;  /* 0xffffffe035327810 */ /* 0x000fe20007ffe0ff */
[C---:B------:R-:W-:Y:S01]  /*5340*/  HFMA2 R26, R55.reuse, R6, R26 ;  /* 0x00000006371a7231 */ /* 0x040fe2000000001a */
[----:B------:R-:W-:Y:S01]  /*5350*/  LOP3.LUT R46, R46, 0x3f, RZ, 0xc0, !PT ;  /* 0x0000003f2e2e7812 */ /* 0x000fe200078ec0ff */
[----:B------:R-:W-:Y:S01]  /*5360*/  HFMA2 R27, R55, R10, R27 ;  /* 0x0000000a371b7231 */ /* 0x000fe2000000001b */
[----:B------:R-:W-:Y:S01]  /*5370*/  IADD3 R53, PT, PT, R22, -0x20, RZ ;  /* 0xffffffe016357810 */ /* 0x000fe20007ffe0ff */
[----:B------:R1:W-:Y:S01]  /*5380*/  I2F.F16 R51, R23 ;  /* 0x0000001700337306 */ /* 0x0003e20000200c00 */
[----:B------:R-:W-:Y:S02]  /*5390*/  SHF.R.U32 R12, R12, 0x1c, R16 ;  /* 0x0000001c0c0c7819 */ /* 0x000fe40000001610 */
[----:B------:R-:W-:Y:S02]  /*53a0*/  IADD3 R46, PT, PT, R46, -0x20, RZ ;  /* 0xffffffe02e2e7810 */ /* 0x000fe40007ffe0ff */
[----:B------:R-:W-:-:S02]  /*53b0*/  LOP3.LUT R22, R12, 0x3f, RZ, 0xc0, !PT ;  /* 0x0000003f0c167812 */ /* 0x000fc400078ec0ff */
[----:B0-----:R-:W-:Y:S01]  /*53c0*/  PRMT R32, R32, 0x5410, R21 ;  /* 0x0000541020207816 */ /* 0x001fe20000000015 */
[----:B------:R-:W-:Y:S01]  /*53d0*/  I2F.F16 R50, R50 ;  /* 0x0000003200327306 */ /* 0x000fe20000200c00 */
[----:B-1----:R-:W-:Y:S02]  /*53e0*/  SHF.R.U32.HI R23, RZ, 0x16, R13 ;  /* 0x00000016ff177819 */ /* 0x002fe4000001160d */
[----:B------:R-:W-:Y:S02]  /*53f0*/  IADD3 R22, PT, PT, R22, -0x20, RZ ;  /* 0xffffffe016167810 */ /* 0x000fe40007ffe0ff */
[----:B------:R-:W-:-:S03]  /*5400*/  LOP3.LUT R23, R23, 0x3f, RZ, 0xc0, !PT ;  /* 0x0000003f17177812 */ /* 0x000fc600078ec0ff */
[----:B------:R0:W1:Y:S01]  /*5410*/  I2F.F16 R21, R46 ;  /* 0x0000002e00157306 */ /* 0x0000620000200c00 */
[----:B------:R-:W-:Y:S02]  /*5420*/  IADD3 R54, PT, PT, R23, -0x20, RZ ;  /* 0xffffffe017367810 */ /* 0x000fe40007ffe0ff */
[----:B------:R-:W-:-:S04]  /*5430*/  SHF.R.U32.HI R23, RZ, 0x2, R16 ;  /* 0x00000002ff177819 */ /* 0x000fc80000011610 */
[----:B------:R-:W-:Y:S01]  /*5440*/  LOP3.LUT R23, R23, 0x3f, RZ, 0xc0, !PT ;  /* 0x0000003f17177812 */ /* 0x000fe200078ec0ff */
[----:B------:R-:W-:Y:S01]  /*5450*/  I2F.F16 R53, R53 ;  /* 0x0000003500357306 */ /* 0x000fe20000200c00 */
[----:B0-----:R-:W-:Y:S02]  /*5460*/  SHF.R.U32 R46, R13, 0x1c, R17 ;  /* 0x0000001c0d2e7819 */ /* 0x001fe40000001611 */
[----:B------:R-:W-:Y:S02]  /*5470*/  IADD3 R23, PT, PT, R23, -0x20, RZ ;  /* 0xffffffe017177810 */ /* 0x000fe40007ffe0ff */
[----:B------:R-:W-:Y:S02]  /*5480*/  LOP3.LUT R46, R46, 0x3f, RZ, 0xc0, !PT ;  /* 0x0000003f2e2e7812 */ /* 0x000fe400078ec0ff */
[----:B-1----:R-:W-:Y:S01]  /*5490*/  PRMT R50, R50, 0x5410, R21 ;  /* 0x0000541032327816 */ /* 0x002fe20000000015 */
[----:B------:R0:W1:Y:S01]  /*54a0*/  I2F.F16 R12, R54 ;  /* 0x00000036000c7306 */ /* 0x0000620000200c00 */
[----:B------:R-:W-:-:S04]  /*54b0*/  SHF.R.U32.HI R21, RZ, 0x8, R16 ;  /* 0x00000008ff157819 */ /* 0x000fc80000011610 */
[----:B------:R-:W-:-:S03]  /*54c0*/  LOP3.LUT R21, R21, 0x3f, RZ, 0xc0, !PT ;  /* 0x0000003f15157812 */ /* 0x000fc600078ec0ff */
[----:B------:R-:W2:Y:S01]  /*54d0*/  I2F.F16 R52, R52 ;  /* 0x0000003400347306 */ /* 0x000ea20000200c00 */
[----:B------:R-:W-:Y:S02]  /*54e0*/  IADD3 R21, PT, PT, R21, -0x20, RZ ;  /* 0xffffffe015157810 */ /* 0x000fe40007ffe0ff */
[----:B0-----:R-:W-:Y:S01]  /*54f0*/  IADD3 R54, PT, PT, R46, -0x20, RZ ;  /* 0xffffffe02e367810 */ /* 0x001fe20007ffe0ff */
[C---:B------:R-:W-:Y:S02]  /*5500*/  HFMA2 R46, R50.reuse, R7, R26 ;  /* 0x00000007322e7231 */ /* 0x040fe4000000001a */
[----:B------:R-:W-:Y:S01]  /*5510*/  HFMA2 R50, R50, R11, R27 ;  /* 0x0000000b32327231 */ /* 0x000fe2000000001b */
[----:B-1----:R-:W-:Y:S01]  /*5520*/  PRMT R53, R53, 0x5410, R12 ;  /* 0x0000541035357816 */ /* 0x002fe2000000000c */
[----:B------:R-:W-:Y:S01]  /*5530*/  I2F.F16 R20, R20 ;  /* 0x0000001400147306 */ /* 0x000fe20000200c00 */
[--C-:B------:R-:W-:Y:S02]  /*5540*/  SHF.R.U32.HI R12, RZ, 0xe, R16.reuse ;  /* 0x0000000eff0c7819 */ /* 0x100fe40000011610 */
[----:B------:R-:W-:-:S02]  /*5550*/  SHF.R.U32.HI R16, RZ, 0x14, R16 ;  /* 0x00000014ff107819 */ /* 0x000fc40000011610 */
[----:B------:R-:W-:Y:S02]  /*5560*/  LOP3.LUT R12, R12, 0x3f, RZ, 0xc0, !PT ;  /* 0x0000003f0c0c7812 */ /* 0x000fe400078ec0ff */
[----:B------:R-:W-:Y:S01]  /*5570*/  LOP3.LUT R16, R16, 0x3f, RZ, 0xc0, !PT ;  /* 0x0000003f10107812 */ /* 0x000fe200078ec0ff */
[----:B------:R-:W-:Y:S01]  /*5580*/  I2F.F16 R23, R23 ;  /* 0x0000001700177306 */ /* 0x000fe20000200c00 */
[----:B------:R-:W-:Y:S02]  /*5590*/  IADD3 R12, PT, PT, R12, -0x20, RZ ;  /* 0xffffffe00c0c7810 */ /* 0x000fe40007ffe0ff */
[----:B------:R-:W-:Y:S02]  /*55a0*/  IADD3 R13, PT, PT, R16, -0x20, RZ ;  /* 0xffffffe0100d7810 */ /* 0x000fe40007ffe0ff */
[----:B--2---:R-:W-:Y:S02]  /*55b0*/  PRMT R51, R51, 0x5410, R52 ;  /* 0x0000541033337816 */ /* 0x004fe40000000034 */
[----:B------:R-:W-:Y:S01]  /*55c0*/  SHF.R.U32.HI R16, RZ, 0x2, R17 ;  /* 0x00000002ff107819 */ /* 0x000fe20000011611 */
[----:B------:R-:W0:Y:S03]  /*55d0*/  I2F.F16 R52, R22 ;  /* 0x0000001600347306 */ /* 0x000e260000200c00 */
[----:B------:R-:W-:-:S04]  /*55e0*/  LOP3.LUT R16, R16, 0x3f, RZ, 0xc0, !PT ;  /* 0x0000003f10107812 */ /* 0x000fc800078ec0ff */
[----:B------:R-:W-:Y:S01]  /*55f0*/  IADD3 R55, PT, PT, R16, -0x20, RZ ;  /* 0xffffffe010377810 */ /* 0x000fe20007ffe0ff */
[----:B------:R-:W1:Y:S01]  /*5600*/  I2F.F16 R13, R13 ;  /* 0x0000000d000d7306 */ /* 0x000e620000200c00 */
[C---:B------:R-:W-:Y:S01]  /*5610*/  HFMA2 R16, R32.reuse, R7, R24 ;  /* 0x0000000720107231 */ /* 0x040fe20000000018 */
[----:B------:R-:W-:Y:S01]  /*5620*/  SHF.R.U32.HI R24, RZ, 0x18, R34 ;  /* 0x00000018ff187819 */ /* 0x000fe20000011622 */
[----:B------:R-:W-:-:S03]  /*5630*/  HFMA2 R32, R32, R11, R25 ;  /* 0x0000000b20207231 */ /* 0x000fc60000000019 */
[----:B------:R-:W-:Y:S02]  /*5640*/  LOP3.LUT R56, R24, 0x3f, RZ, 0xc0, !PT ;  /* 0x0000003f18387812 */ /* 0x000fe400078ec0ff */
[----:B------:R-:W-:Y:S01]  /*5650*/  I2F.F16 R21, R21 ;  /* 0x0000001500157306 */ /* 0x000fe20000200c00 */
[----:B0-----:R-:W-:Y:S01]  /*5660*/  PRMT R52, R52, 0x5410, R23 ;  /* 0x0000541034347816 */ /* 0x001fe20000000017 */
[----:B------:R-:W0:Y:S06]  /*5670*/  LDS.128 R24, [UR4+0x90] ;  /* 0x00009004ff187984 */ /* 0x000e2c0008000c00 */
[----:B------:R1:W2:Y:S08]  /*5680*/  I2F.F16 R22, R12 ;  /* 0x0000000c00167306 */ /* 0x0002b00000200c00 */
[----:B------:R-:W-:Y:S01]  /*5690*/  I2F.F16 R54, R54 ;  /* 0x0000003600367306 */ /* 0x000fe20000200c00 */
[----:B-1----:R-:W-:-:S02]  /*56a0*/  PRMT R12, R13, 0x5410, R20 ;  /* 0x000054100d0c7816 */ /* 0x002fc40000000014 */
[----:B--2---:R-:W-:-:S05]  /*56b0*/  PRMT R13, R21, 0x5410, R22 ;  /* 0x00005410150d7816 */ /* 0x004fca0000000016 */
[----:B------:R-:W1:Y:S01]  /*56c0*/  I2F.F16 R55, R55 ;  /* 0x0000003700377306 */ /* 0x000e620000200c00 */
[----:B------:R-:W2:Y:S01]  /*56d0*/  LDS.128 R20, [UR4+0x10] ;  /* 0x00001004ff147984 */ /* 0x000ea20008000c00 */
[----:B-1----:R-:W-:Y:S02]  /*56e0*/  PRMT R54, R54, 0x5410, R55 ;  /* 0x0000541036367816 */ /* 0x002fe40000000037 */
[----:B------:R-:W-:Y:S01]  /*56f0*/  IADD3 R55, PT, PT, R56, -0x20, RZ ;  /* 0xffffffe038377810 */ /* 0x000fe20007ffe0ff */
[----:B0-----:R-:W-:Y:S01]  /*5700*/  HFMA2 R32, R51, R24, R32 ;  /* 0x0000001833207231 */ /* 0x001fe20000000020 */
[----:B------:R-:W-:-:S04]  /*5710*/  SHF.R.U32 R56, R34, 0x1e, R14 ;  /* 0x0000001e22387819 */ /* 0x000fc8000000160e */
[----:B------:R-:W-:Y:S01]  /*5720*/  LOP3.LUT R56, R56, 0x3f, RZ, 0xc0, !PT ;  /* 0x0000003f38387812 */ /* 0x000fe200078ec0ff */
[----:B------:R-:W-:Y:S03]  /*5730*/  I2F.F16 R55, R55 ;  /* 0x0000003700377306 */ /* 0x000fe60000200c00 */
[----:B------:R-:W-:-:S06]  /*5740*/  IADD3 R56, PT, PT, R56, -0x20, RZ ;  /* 0xffffffe038387810 */ /* 0x000fcc0007ffe0ff */
[----:B------:R-:W0:Y:S01]  /*5750*/  I2F.F16 R56, R56 ;  /* 0x0000003800387306 */ /* 0x000e220000200c00 */
[-C--:B--2---:R-:W-:Y:S02]  /*5760*/  HFMA2 R16, R51, R20.reuse, R16 ;  /* 0x0000001433107231 */ /* 0x084fe40000000010 */
[C---:B------:R-:W-:Y:S02]  /*5770*/  HFMA2 R46, R53.reuse, R20, R46 ;  /* 0x00000014352e7231 */ /* 0x040fe4000000002e */
[----:B------:R-:W-:Y:S02]  /*5780*/  HFMA2 R53, R53, R24, R50 ;  /* 0x0000001835357231 */ /* 0x000fe40000000032 */
[C---:B------:R-:W-:Y:S02]  /*5790*/  HFMA2 R51, R52.reuse, R21, R16 ;  /* 0x0000001534337231 */ /* 0x040fe40000000010 */
[----:B------:R-:W-:Y:S01]  /*57a0*/  HFMA2 R52, R52, R25, R32 ;  /* 0x0000001934347231 */ /* 0x000fe20000000020 */
[----:B------:R-:W-:Y:S01]  /*57b0*/  SHF.R.U32.HI R32, RZ, 0x6, R34 ;  /* 0x00000006ff207819 */ /* 0x000fe20000011622 */
[----:B------:R-:W-:-:S02]  /*57c0*/  HFMA2 R50, R54, R21, R46 ;  /* 0x0000001536327231 */ /* 0x000fc4000000002e */
[----:B------:R-:W-:Y:S01]  /*57d0*/  HFMA2 R46, R54, R25, R53 ;  /* 0x00000019362e7231 */ /* 0x000fe20000000035 */
[----:B------:R-:W-:Y:S01]  /*57e0*/  LOP3.LUT R16, R34, 0x3f, RZ, 0xc0, !PT ;  /* 0x0000003f22107812 */ /* 0x000fe200078ec0ff */
[C---:B------:R-:W-:Y:S01]  /*57f0*/  HFMA2 R51, R13.reuse, R22, R51 ;  /* 0x000000160d337231 */ /* 0x040fe20000000033 */
[----:B------:R-:W-:Y:S01]  /*5800*/  LOP3.LUT R32, R32, 0x3f, RZ, 0xc0, !PT ;  /* 0x0000003f20207812 */ /* 0x000fe200078ec0ff */
[----:B------:R-:W-:Y:S01]  /*5810*/  HFMA2 R13, R13, R26, R52 ;  /* 0x0000001a0d0d7231 */ /* 0x000fe20000000034 */
[----:B------:R-:W-:Y:S02]  /*5820*/  IADD3 R16, PT, PT, R16, -0x20, RZ ;  /* 0xffffffe010107810 */ /* 0x000fe40007ffe0ff */
[----:B------:R-:W-:Y:S02]  /*5830*/  IADD3 R54, PT, PT, R32, -0x20, RZ ;  /* 0xffffffe020367810 */ /* 0x000fe40007ffe0ff */
[--C-:B------:R-:W-:Y:S01]  /*5840*/  SHF.R.U32.HI R32, RZ, 0xc, R34.reuse ;  /* 0x0000000cff207819 */ /* 0x100fe20000011622 */
[----:B------:R1:W-:Y:S01]  /*5850*/  I2F.F16 R57, R16 ;  /* 0x0000001000397306 */ /* 0x0003e20000200c00 */
[----:B------:R-:W-:-:S02]  /*5860*/  SHF.R.U32.HI R34, RZ, 0x12, R34 ;  /* 0x00000012ff227819 */ /* 0x000fc40000011622 */
[----:B------:R-:W-:Y:S02]  /*5870*/  LOP3.LUT R32, R32, 0x3f, RZ, 0xc0, !PT ;  /* 0x0000003f20207812 */ /* 0x000fe400078ec0ff */
[----:B------:R-:W-:Y:S02]  /*5880*/  LOP3.LUT R34, R34, 0x3f, RZ, 0xc0, !PT ;  /* 0x0000003f22227812 */ /* 0x000fe400078ec0ff */
[----:B0-----:R-:W-:Y:S01]  /*5890*/  PRMT R55, R55, 0x5410, R56 ;  /* 0x0000541037377816 */ /* 0x001fe20000000038 */
[----:B------:R-:W0:Y:S01]  /*58a0*/  I2F.F16 R54, R54 ;  /* 0x0000003600367306 */ /* 0x000e220000200c00 */
[----:B------:R-:W-:Y:S02]  /*58b0*/  IADD3 R53, PT, PT, R34, -0x20, RZ ;  /* 0xffffffe022357810 */ /* 0x000fe40007ffe0ff */
[--C-:B------:R-:W-:Y:S02]  /*58c0*/  SHF.R.U32.HI R34, RZ, 0xc, R35.reuse ;  /* 0x0000000cff227819 */ /* 0x100fe40000011623 */
[----:B------:R-:W-:-:S02]  /*58d0*/  SHF.R.U32.HI R56, RZ, 0x12, R35 ;  /* 0x00000012ff387819 */ /* 0x000fc40000011623 */
[----:B------:R-:W-:Y:S01]  /*58e0*/  LOP3.LUT R34, R34, 0x3f, RZ, 0xc0, !PT ;  /* 0x0000003f22227812 */ /* 0x000fe200078ec0ff */
[----:B------:R-:W-:Y:S01]  /*58f0*/  I2F.F16 R53, R53 ;  /* 0x0000003500357306 */ /* 0x000fe20000200c00 */
[----:B------:R-:W-:Y:S02]  /*5900*/  IADD3 R32, PT, PT, R32, -0x20, RZ ;  /* 0xffffffe020207810 */ /* 0x000fe40007ffe0ff */
[----:B-1----:R-:W-:Y:S02]  /*5910*/  IADD3 R16, PT, PT, R34, -0x20, RZ ;  /* 0xffffffe022107810 */ /* 0x002fe40007ffe0ff */
[----:B------:R-:W-:Y:S02]  /*5920*/  LOP3.LUT R34, R56, 0x3f, RZ, 0xc0, !PT ;  /* 0x0000003f38227812 */ /* 0x000fe400078ec0ff */
[----:B------:R-:W-:Y:S01]  /*5930*/  SHF.R.U32.HI R52, RZ, 0x18, R35 ;  /* 0x00000018ff347819 */ /* 0x000fe20000011623 */
[----:B------:R-:W1:Y:S01]  /*5940*/  I2F.F16 R32, R32 ;  /* 0x0000002000207306 */ /* 0x000e620000200c00 */
[----:B------:R-:W-:-:S02]  /*5950*/  IADD3 R34, PT, PT, R34, -0x20, RZ ;  /* 0xffffffe022227810 */ /* 0x000fc40007ffe0ff */
[----:B------:R-:W-:Y:S02]  /*5960*/  SHF.R.U32 R35, R35, 0x1e, R15 ;  /* 0x0000001e23237819 */ /* 0x000fe4000000160f */
[----:B------:R-:W-:Y:S02]  /*5970*/  LOP3.LUT R52, R52, 0x3f, RZ, 0xc0, !PT ;  /* 0x0000003f34347812 */ /* 0x000fe400078ec0ff */
[----:B------:R-:W-:Y:S01]  /*5980*/  LOP3.LUT R35, R35, 0x3f, RZ, 0xc0, !PT ;  /* 0x0000003f23237812 */ /* 0x000fe200078ec0ff */
[----:B------:R-:W-:Y:S01]  /*5990*/  I2F.F16 R16, R16 ;  /* 0x0000001000107306 */ /* 0x000fe20000200c00 */
[----:B0-----:R-:W-:Y:S02]  /*59a0*/  PRMT R57, R57, 0x5410, R54 ;  /* 0x0000541039397816 */ /* 0x001fe40000000036 */
[----:B------:R-:W-:-:S05]  /*59b0*/  IADD3 R35, PT, PT, R35, -0x20, RZ ;  /* 0xffffffe023237810 */ /* 0x000fca0007ffe0ff */
[----:B------:R1:W0:Y:S08]  /*59c0*/  I2F.F16 R59, R34 ;  /* 0x00000022003b7306 */ /* 0x0002300000200c00 */
[----:B------:R-:W-:Y:S01]  /*59d0*/  I2F.F16 R35, R35 ;  /* 0x0000002300237306 */ /* 0x000fe20000200c00 */
[----:B-1----:R-:W-:Y:S01]  /*59e0*/  PRMT R34, R32, 0x5410, R53 ;  /* 0x0000541020227816 */ /* 0x002fe20000000035 */
[C---:B------:R-:W-:Y:S01]  /*59f0*/  HFMA2 R53, R33.reuse, R4, RZ.H0_H0 ;  /* 0x0000000421357231 */ /* 0x040fe200000400ff */
[----:B------:R-:W-:Y:S01]  /*5a00*/  IADD3 R32, PT, PT, R52, -0x20, RZ ;  /* 0xffffffe034207810 */ /* 0x000fe20007ffe0ff */
[----:B------:R-:W-:Y:S01]  /*5a10*/  HFMA2 R33, R33, R8, RZ.H0_H0 ;  /* 0x0000000821217231 */ /* 0x000fe200000400ff */
[----:B0-----:R-:W-:Y:S01]  /*5a20*/  PRMT R52, R16, 0x5410, R59 ;  /* 0x0000541010347816 */ /* 0x001fe2000000003b */
[----:B------:R-:W-:-:S03]  /*5a30*/  HFMA2 R16, R57, R4, RZ ;  /* 0x0000000439107231 */ /* 0x000fc600000000ff */
[----:B------:R-:W0:Y:S01]  /*5a40*/  I2F.F16 R32, R32 ;  /* 0x0000002000207306 */ /* 0x000e220000200c00 */
[----:B------:R-:W-:Y:S02]  /*5a50*/  HFMA2 R4, R57, R8, RZ ;  /* 0x0000000839047231 */ /* 0x000fe400000000ff */
[-C--:B------:R-:W-:Y:S02]  /*5a60*/  HFMA2 R16, R34, R5.reuse, R16 ;  /* 0x0000000522107231 */ /* 0x080fe40000000010 */
[----:B------:R-:W-:Y:S01]  /*5a70*/  HFMA2 R53, R52, R5, R53 ;  /* 0x0000000534357231 */ /* 0x000fe20000000035 */
[----:B------:R-:W-:Y:S01]  /*5a80*/  SHF.R.U32.HI R5, RZ, 0x4, R14 ;  /* 0x00000004ff057819 */ /* 0x000fe2000001160e */
[----:B------:R-:W-:-:S03]  /*5a90*/  HFMA2 R4, R34, R9, R4 ;  /* 0x0000000922047231 */ /* 0x000fc60000000004 */
[----:B------:R-:W-:Y:S01]  /*5aa0*/  LOP3.LUT R8, R5, 0x3f, RZ, 0xc0, !PT ;  /* 0x0000003f05087812 */ /* 0x000fe200078ec0ff */
[----:B------:R-:W-:Y:S01]  /*5ab0*/  HFMA2 R5, R52, R9, R33 ;  /* 0x0000000934057231 */ /* 0x000fe20000000021 */
[--C-:B------:R-:W-:Y:S02]  /*5ac0*/  SHF.R.U32.HI R52, RZ, 0x4, R15.reuse ;  /* 0x00000004ff347819 */ /* 0x100fe4000001160f */
[----:B------:R-:W-:Y:S02]  /*5ad0*/  SHF.R.U32.HI R56, RZ, 0xa, R15 ;  /* 0x0000000aff387819 */ /* 0x000fe4000001160f */
[----:B------:R-:W-:Y:S02]  /*5ae0*/  IADD3 R54, PT, PT, R8, -0x20, RZ ;  /* 0xffffffe008367810 */ /* 0x000fe40007ffe0ff */
[----:B------:R-:W-:Y:S02]  /*5af0*/  LOP3.LUT R52, R52, 0x3f, RZ, 0xc0, !PT ;  /* 0x0000003f34347812 */ /* 0x000fe400078ec0ff */
[----:B0-----:R-:W-:-:S02]  /*5b00*/  PRMT R8, R32, 0x5410, R35 ;  /* 0x0000541020087816 */ /* 0x001fc40000000023 */
[----:B------:R0:W2:Y:S01]  /*5b10*/  LDG.E.128.CONSTANT R32, desc[UR8][R60.64] ;  /* 0x000000083c207981 */ /* 0x0000a2000c1e9d00 */
[----:B------:R-:W-:Y:S01]  /*5b20*/  LOP3.LUT R56, R56, 0x3f, RZ, 0xc0, !PT ;  /* 0x0000003f38387812 */ /* 0x000fe200078ec0ff */
[----:B------:R-:W-:Y:S01]  /*5b30*/  I2F.F16 R54, R54 ;  /* 0x0000003600367306 */ /* 0x000fe20000200c00 */
[----:B------:R-:W-:Y:S02]  /*5b40*/  SHF.R.U32.HI R9, RZ, 0xa, R14 ;  /* 0x0000000aff097819 */ /* 0x000fe4000001160e */
[----:B------:R-:W-:Y:S02]  /*5b50*/  IADD3 R52, PT, PT, R52, -0x20, RZ ;  /* 0xffffffe034347810 */ /* 0x000fe40007ffe0ff */
[----:B------:R-:W-:Y:S02]  /*5b60*/  IADD3 R58, PT, PT, R56, -0x20, RZ ;  /* 0xffffffe0383a7810 */ /* 0x000fe40007ffe0ff */
[----:B------:R-:W-:Y:S02]  /*5b70*/  LOP3.LUT R9, R9, 0x3f, RZ, 0xc0, !PT ;  /* 0x0000003f09097812 */ /* 0x000fe400078ec0ff */
[----:B------:R-:W-:Y:S02]  /*5b80*/  I2F.F16 R52, R52 ;  /* 0x0000003400347306 */ /* 0x000fe40000200c00 */
[----:B------:R-:W-:-:S06]  /*5b90*/  IADD3 R9, PT, PT, R9, -0x20, RZ ;  /* 0xffffffe009097810 */ /* 0x000fcc0007ffe0ff */
[----:B------:R-:W1:Y:S08]  /*5ba0*/  I2F.F16 R57, R58 ;  /* 0x0000003a00397306 */ /* 0x000e700000200c00 */
[----:B------:R-:W3:Y:S01]  /*5bb0*/  I2F.F16 R9, R9 ;  /* 0x0000000900097306 */ /* 0x000ee20000200c00 */
[----:B------:R-:W-:Y:S02]  /*5bc0*/  SHF.R.U32.HI R56, RZ, 0x10, R14 ;  /* 0x00000010ff387819 */ /* 0x000fe4000001160e */
[----:B-1----:R-:W-:-:S02]  /*5bd0*/  PRMT R52, R52, 0x5410, R57 ;  /* 0x0000541034347816 */ /* 0x002fc40000000039 */
[----:B------:R-:W-:Y:S02]  /*5be0*/  SHF.R.U32.HI R57, RZ, 0x16, R14 ;  /* 0x00000016ff397819 */ /* 0x000fe4000001160e */
[----:B------:R-:W-:Y:S02]  /*5bf0*/  LOP3.LUT R56, R56, 0x3f, RZ, 0xc0, !PT ;  /* 0x0000003f38387812 */ /* 0x000fe400078ec0ff */
[----:B------:R-:W-:Y:S02]  /*5c00*/  LOP3.LUT R57, R57, 0x3f, RZ, 0xc0, !PT ;  /* 0x0000003f39397812 */ /* 0x000fe400078ec0ff */
[----:B---3--:R-:W-:Y:S02]  /*5c10*/  PRMT R54, R54, 0x5410, R9 ;  /* 0x0000541036367816 */ /* 0x008fe40000000009 */
[----:B------:R-:W-:Y:S02]  /*5c20*/  IADD3 R9, PT, PT, R56, -0x20, RZ ;  /* 0xffffffe038097810 */ /* 0x000fe40007ffe0ff */
[----:B------:R-:W-:-:S04]  /*5c30*/  IADD3 R56, PT, PT, R57, -0x20, RZ ;  /* 0xffffffe039387810 */ /* 0x000fc80007ffe0ff */
[----:B------:R-:W-:Y:S08]  /*5c40*/  I2F.F16 R9, R9 ;  /* 0x0000000900097306 */ /* 0x000ff00000200c00 */
[----:B------:R-:W1:Y:S01]  /*5c50*/  I2F.F16 R56, R56 ;  /* 0x0000003800387306 */ /* 0x000e620000200c00 */
[-C--:B------:R-:W-:Y:S02]  /*5c60*/  HFMA2 R16, R55, R6.reuse, R16 ;  /* 0x0000000637107231 */ /* 0x080fe40000000010 */
[----:B------:R-:W-:Y:S01]  /*5c70*/  HFMA2 R57, R8, R6, R53 ;  /* 0x0000000608397231 */ /* 0x000fe20000000035 */
[----:B------:R-:W-:-:S02]  /*5c80*/  SHF.R.U32.HI R6, RZ, 0x10, R15 ;  /* 0x00000010ff067819 */ /* 0x000fc4000001160f */
[----:B------:R-:W-:Y:S01]  /*5c90*/  SHF.R.U32 R14, R14, 0x1c, R18 ;  /* 0x0000001c0e0e7819 */ /* 0x000fe20000001612 */
[-C--:B------:R-:W-:Y:S01]  /*5ca0*/  HFMA2 R57, R52, R7.reuse, R57 ;  /* 0x0000000734397231 */ /* 0x080fe20000000039 */
[----:B------:R-:W-:Y:S02]  /*5cb0*/  SHF.R.U32.HI R58, RZ, 0x16, R15 ;  /* 0x00000016ff3a7819 */ /* 0x000fe4000001160f */
[----:B------:R-:W-:Y:S02]  /*5cc0*/  SHF.R.U32 R15, R15, 0x1c, R19 ;  /* 0x0000001c0f0f7819 */ /* 0x000fe40000001613 */
[----:B-1----:R-:W-:Y:S01]  /*5cd0*/  PRMT R9, R9, 0x5410, R56 ;  /* 0x0000541009097816 */ /* 0x002fe20000000038 */
[----:B------:R-:W-:Y:S01]  /*5ce0*/  HFMA2 R56, R54, R7, R16 ;  /* 0x0000000736387231 */ /* 0x000fe20000000010 */
[----:B------:R-:W-:Y:S02]  /*5cf0*/  SHF.R.U32.HI R7, RZ, 0x2, R18 ;  /* 0x00000002ff077819 */ /* 0x000fe40000011612 */
[----:B------:R-:W-:-:S02]  /*5d00*/  LOP3.LUT R6, R6, 0x3f, RZ, 0xc0, !PT ;  /* 0x0000003f06067812 */ /* 0x000fc400078ec0ff */
[----:B------:R-:W-:Y:S02]  /*5d10*/  LOP3.LUT R14, R14, 0x3f, RZ, 0xc0, !PT ;  /* 0x0000003f0e0e7812 */ /* 0x000fe400078ec0ff */
[----:B------:R-:W-:Y:S02]  /*5d20*/  LOP3.LUT R7, R7, 0x3f, RZ, 0xc0, !PT ;  /* 0x0000003f07077812 */ /* 0x000fe400078ec0ff */
[----:B------:R-:W-:Y:S02]  /*5d30*/  LOP3.LUT R15, R15, 0x3f, RZ, 0xc0, !PT ;  /* 0x0000003f0f0f7812 */ /* 0x000fe400078ec0ff */
[----:B------:R-:W-:Y:S02]  /*5d40*/  IADD3 R53, PT, PT, R6, -0x20, RZ ;  /* 0xffffffe006357810 */ /* 0x000fe40007ffe0ff */
[----:B------:R-:W-:Y:S02]  /*5d50*/  IADD3 R6, PT, PT, R14, -0x20, RZ ;  /* 0xffffffe00e067810 */ /* 0x000fe40007ffe0ff */
[----:B------:R-:W-:-:S02]  /*5d60*/  IADD3 R59, PT, PT, R7, -0x20, RZ ;  /* 0xffffffe0073b7810 */ /* 0x000fc40007ffe0ff */
[----:B------:R-:W-:Y:S02]  /*5d70*/  LOP3.LUT R58, R58, 0x3f, RZ, 0xc0, !PT ;  /* 0x0000003f3a3a7812 */ /* 0x000fe400078ec0ff */
[----:B------:R-:W-:Y:S02]  /*5d80*/  IADD3 R14, PT, PT, R15, -0x20, RZ ;  /* 0xffffffe00f0e7810 */ /* 0x000fe40007ffe0ff */
[----:B------:R-:W-:Y:S01]  /*5d90*/  SHF.R.U32.HI R15, RZ, 0x2, R19 ;  /* 0x00000002ff0f7819 */ /* 0x000fe20000011613 */
[----:B------:R-:W-:Y:S01]  /*5da0*/  I2F.F16 R6, R6 ;  /* 0x0000000600067306 */ /* 0x000fe20000200c00 */
[----:B------:R-:W-:Y:S02]  /*5db0*/  IADD3 R58, PT, PT, R58, -0x20, RZ ;  /* 0xffffffe03a3a7810 */ /* 0x000fe40007ffe0ff */
[----:B------:R-:W-:-:S05]  /*5dc0*/  LOP3.LUT R15, R15, 0x3f, RZ, 0xc0, !PT ;  /* 0x0000003f0f0f7812 */ /* 0x000fca00078ec0ff */
[----:B------:R-:W1:Y:S01]  /*5dd0*/  I2F.F16 R59, R59 ;  /* 0x0000003b003b7306 */ /* 0x000e620000200c00 */
[----:B------:R-:W-:Y:S01]  /*5de0*/  IADD3 R7, PT, PT, R15, -0x20, RZ ;  /* 0xffffffe00f077810 */ /* 0x000fe20007ffe0ff */
[----:B------:R-:W-:Y:S01]  /*5df0*/  HFMA2 R55, R55, R10, R4 ;  /* 0x0000000a37377231 */ /* 0x000fe20000000004 */
[----:B------:R-:W-:-:S05]  /*5e00*/  SHF.R.U32.HI R4, RZ, 0x8, R17 ;  /* 0x00000008ff047819 */ /* 0x000fca0000011611 */
[----:B------:R-:W-:Y:S01]  /*5e10*/  I2F.F16 R53, R53 ;  /* 0x0000003500357306 */ /* 0x000fe20000200c00 */
[----:B------:R-:W-:-:S07]  /*5e20*/  LOP3.LUT R4, R4, 0x3f, RZ, 0xc0, !PT ;  /* 0x0000003f04047812 */ /* 0x000fce00078ec0ff */
[----:B------:R-:W3:Y:S01]  /*5e30*/  I2F.F16 R58, R58 ;  /* 0x0000003a003a7306 */ /* 0x000ee20000200c00 */
[----:B------:R-:W-:Y:S01]  /*5e40*/  HFMA2 R15, R8, R10, R5 ;  /* 0x0000000a080f7231 */ /* 0x000fe20000000005 */
[----:B-1----:R-:W-:-:S06]  /*5e50*/  PRMT R10, R6, 0x5410, R59 ;  /* 0x00005410060a7816 */ /* 0x002fcc000000003b */
[----:B------:R-:W-:Y:S01]  /*5e60*/  I2F.F16 R14, R14 ;  /* 0x0000000e000e7306 */ /* 0x000fe20000200c00 */
[----:B------:R-:W-:-:S07]  /*5e70*/  IADD3 R59, PT, PT, R4, -0x20, RZ ;  /* 0xffffffe0043b7810 */ /* 0x000fce0007ffe0ff */
[----:B------:R-:W1:Y:S01]  /*5e80*/  I2F.F16 R7, R7 ;  /* 0x0000000700077306 */ /* 0x000e620000200c00 */
[--C-:B------:R-:W-:Y:S02]  /*5e90*/  SHF.R.U32.HI R5, RZ, 0x14, R17.reuse ;  /* 0x00000014ff057819 */ /* 0x100fe40000011611 */
[----:B------:R-:W-:Y:S02]  /*5ea0*/  SHF.R.U32.HI R4, RZ, 0xe, R17 ;  /* 0x0000000eff047819 */ /* 0x000fe40000011611 */
[----:B---3--:R-:W-:Y:S02]  /*5eb0*/  PRMT R53, R53, 0x5410, R58 ;  /* 0x0000541035357816 */ /* 0x008fe4000000003a */
[----:B------:R-:W-:Y:S01]  /*5ec0*/  LEA.HI R8, R17, 0xffffffe0, RZ, 0x6 ;  /* 0xffffffe011087811 */ /* 0x000fe200078f30ff */
[----:B------:R-:W-:Y:S01]  /*5ed0*/  IMAD.WIDE R16, R39, 0x4, R60 ;  /* 0x0000000427107825 */ /* 0x000fe200078e023c */
[----:B------:R-:W-:Y:S02]  /*5ee0*/  LOP3.LUT R5, R5, 0x3f, RZ, 0xc0, !PT ;  /* 0x0000003f05057812 */ /* 0x000fe400078ec0ff */
[----:B------:R-:W-:Y:S01]  /*5ef0*/  LOP3.LUT R4, R4, 0x3f, RZ, 0xc0, !PT ;  /* 0x0000003f04047812 */ /* 0x000fe200078ec0ff */
[----:B------:R-:W-:-:S02]  /*5f00*/  HFMA2 R56, R9, R20, R56 ;  /* 0x0000001409387231 */ /* 0x000fc40000000038 */
[----:B------:R-:W-:Y:S01]  /*5f10*/  HFMA2 R57, R53, R20, R57 ;  /* 0x0000001435397231 */ /* 0x000fe20000000039 */
[----:B------:R-:W-:Y:S02]  /*5f20*/  IADD3 R58, PT, PT, R5, -0x20, RZ ;  /* 0xffffffe0053a7810 */ /* 0x000fe40007ffe0ff */
[----:B-1----:R-:W-:Y:S02]  /*5f30*/  PRMT R14, R14, 0x5410, R7 ;  /* 0x000054100e0e7816 */ /* 0x002fe40000000007 */
[----:B------:R-:W-:Y:S02]  /*5f40*/  IADD3 R20, PT, PT, R4, -0x20, RZ ;  /* 0xffffffe004147810 */ /* 0x000fe40007ffe0ff */
[----:B------:R-:W3:Y:S01]  /*5f50*/  LDG.E.128.CONSTANT R4, desc[UR8][R16.64] ;  /* 0x0000000810047981 */ /* 0x000ee2000c1e9d00 */
[----:B------:R-:W-:Y:S01]  /*5f60*/  HFMA2 R54, R54, R11, R55 ;  /* 0x0000000b36367231 */ /* 0x000fe20000000037 */
[----:B------:R-:W-:Y:S08]  /*5f70*/  I2F.F16 R8, R8 ;  /* 0x0000000800087306 */ /* 0x000ff00000200c00 */
[----:B------:R-:W1:Y:S08]  /*5f80*/  I2F.F16 R55, R58 ;  /* 0x0000003a00377306 */ /* 0x000e700000200c00 */
[----:B------:R-:W-:Y:S08]  /*5f90*/  I2F.F16 R59, R59 ;  /* 0x0000003b003b7306 */ /* 0x000ff00000200c00 */
[----:B------:R-:W4:Y:S01]  /*5fa0*/  I2F.F16 R20, R20 ;  /* 0x0000001400147306 */ /* 0x000f220000200c00 */
[----:B-1----:R-:W-:-:S02]  /*5fb0*/  PRMT R8, R55, 0x5410, R8 ;  /* 0x0000541037087816 */ /* 0x002fc40000000008 */
[--C-:B------:R-:W-:Y:S02]  /*5fc0*/  SHF.R.U32.HI R55, RZ, 0x8, R18.reuse ;  /* 0x00000008ff377819 */ /* 0x100fe40000011612 */
[----:B0-----:R-:W-:Y:S02]  /*5fd0*/  SHF.R.U32.HI R60, RZ, 0xe, R18 ;  /* 0x0000000eff3c7819 */ /* 0x001fe40000011612 */
[----:B------:R-:W-:Y:S02]  /*5fe0*/  SHF.R.U32.HI R58, RZ, 0xe, R19 ;  /* 0x0000000eff3a7819 */ /* 0x000fe40000011613 */
[----:B------:R-:W-:Y:S02]  /*5ff0*/  LOP3.LUT R55, R55, 0x3f, RZ, 0xc0, !PT ;  /* 0x0000003f37377812 */ /* 0x000fe400078ec0ff */
[----:B------:R-:W-:Y:S02]  /*6000*/  LOP3.LUT R60, R60, 0x3f, RZ, 0xc0, !PT ;  /* 0x0000003f3c3c7812 */ /* 0x000fe400078ec0ff */
[----:B----4-:R-:W-:Y:S01]  /*6010*/  PRMT R59, R59, 0x5410, R20 ;  /* 0x000054103b3b7816 */ /* 0x010fe20000000014 */
[----:B------:R-:W-:-:S02]  /*6020*/  HFMA2 R20, R10, R21, R56 ;  /* 0x000000150a147231 */ /* 0x000fc40000000038 */
[----:B------:R-:W-:Y:S01]  /*6030*/  HFMA2 R56, R14, R21, R57 ;  /* 0x000000150e387231 */ /* 0x000fe20000000039 */
[----:B------:R-:W-:Y:S02]  /*6040*/  SHF.R.U32.HI R21, RZ, 0x8, R19 ;  /* 0x00000008ff157819 */ /* 0x000fe40000011613 */
[----:B------:R-:W-:Y:S02]  /*6050*/  LOP3.LUT R58, R58, 0x3f, RZ, 0xc0, !PT ;  /* 0x0000003f3a3a7812 */ /* 0x000fe400078ec0ff */
[----:B------:R-:W-:Y:S02]  /*6060*/  LOP3.LUT R21, R21, 0x3f, RZ, 0xc0, !PT ;  /* 0x0000003f15157812 */ /* 0x000fe400078ec0ff */
[----:B------:R-:W-:Y:S02]  /*6070*/  IADD3 R55, PT, PT, R55, -0x20, RZ ;  /* 0xffffffe037377810 */ /* 0x000fe40007ffe0ff */
[----:B------:R-:W-:Y:S02]  /*6080*/  IADD3 R60, PT, PT, R60, -0x20, RZ ;  /* 0xffffffe03c3c7810 */ /* 0x000fe40007ffe0ff */
[----:B------:R-:W-:-:S02]  /*6090*/  IADD3 R58, PT, PT, R58, -0x20, RZ ;  /* 0xffffffe03a3a7810 */ /* 0x000fc40007ffe0ff */
[----:B------:R-:W-:Y:S01]  /*60a0*/  IADD3 R57, PT, PT, R21, -0x20, RZ ;  /* 0xffffffe015397810 */ /* 0x000fe20007ffe0ff */
[----:B------:R-:W-:Y:S08]  /*60b0*/  I2F.F16 R55, R55 ;  /* 0x0000003700377306 */ /* 0x000ff00000200c00 */
[----:B------:R-:W0:Y:S08]  /*60c0*/  I2F.F16 R60, R60 ;  /* 0x0000003c003c7306 */ /* 0x000e300000200c00 */
[----:B------:R-:W-:Y:S08]  /*60d0*/  I2F.F16 R21, R57 ;  /* 0x0000003900157306 */ /* 0x000ff00000200c00 */
[----:B------:R-:W1:Y:S01]  /*60e0*/  I2F.F16 R58, R58 ;  /* 0x0000003a003a7306 */ /* 0x000e620000200c00 */
[----:B0-----:R-:W-:Y:S01]  /*60f0*/  PRMT R55, R55, 0x5410, R60 ;  /* 0x0000541037377816 */ /* 0x001fe2000000003c */
[----:B------:R-:W-:-:S02]  /*6100*/  HFMA2 R11, R52, R11, R15 ;  /* 0x0000000b340b7231 */ /* 0x000fc4000000000f */
[-C--:B------:R-:W-:Y:S01]  /*6110*/  HFMA2 R50, R59, R22.reuse, R50 ;  /* 0x000000163b327231 */ /* 0x080fe20000000032 */
[----:B-1----:R-:W-:Y:S01]  /*6120*/  PRMT R15, R21, 0x5410, R58 ;  /* 0x00005410150f7816 */ /* 0x002fe2000000003a */
[----:B------:R-:W-:-:S04]  /*6130*/  HFMA2 R21, R55, R22, R20 ;  /* 0x0000001637157231 */ /* 0x000fc80000000014 */
[----:B------:R-:W-:Y:S01]  /*6140*/  HFMA2 R20, R15, R22, R56 ;  /* 0x000000160f147231 */ /* 0x000fe20000000038 */
[----:B------:R-:W-:Y:S02]  /*6150*/  LEA.HI R22, R18, 0xffffffe0, RZ, 0x6 ;  /* 0xffffffe012167811 */ /* 0x000fe400078f30ff */
[----:B------:R-:W-:Y:S02]  /*6160*/  SHF.R.U32.HI R18, RZ, 0x14, R18 ;  /* 0x00000014ff127819 */ /* 0x000fe40000011612 */
[----:B------:R-:W-:Y:S02]  /*6170*/  LEA.HI R57, R19, 0xffffffe0, RZ, 0x6 ;  /* 0xffffffe013397811 */ /* 0x000fe400078f30ff */
[----:B------:R-:W-:Y:S02]  /*6180*/  LOP3.LUT R18, R18, 0x3f, RZ, 0xc0, !PT ;  /* 0x0000003f12127812 */ /* 0x000fe400078ec0ff */
[----:B------:R-:W-:Y:S02]  /*6190*/  SHF.R.U32.HI R19, RZ, 0x14, R19 ;  /* 0x00000014ff137819 */ /* 0x000fe40000011613 */
[----:B------:R-:W-:Y:S01]  /*61a0*/  IADD3 R18, PT, PT, R18, -0x20, RZ ;  /* 0xffffffe012127810 */ /* 0x000fe20007ffe0ff */
[-C--:B------:R-:W-:Y:S01]  /*61b0*/  HFMA2 R54, R9, R24.reuse, R54 ;  /* 0x0000001809367231 */ /* 0x080fe20000000036 */
[----:B------:R-:W-:Y:S01]  /*61c0*/  LOP3.LUT R9, R19, 0x3f, RZ, 0xc0, !PT ;  /* 0x0000003f13097812 */ /* 0x000fe200078ec0ff */
[----:B------:R-:W-:Y:S01]  /*61d0*/  HFMA2 R11, R53, R24, R11 ;  /* 0x00000018350b7231 */ /* 0x000fe2000000000b */
[----:B------:R2:W-:Y:S03]  /*61e0*/  I2F.F16 R19, R18 ;  /* 0x0000001200137306 */ /* 0x0005e60000200c00 */
[----:B------:R-:W-:-:S02]  /*61f0*/  HFMA2 R56, R14, R25, R11 ;  /* 0x000000190e387231 */ /* 0x000fc4000000000b */
[----:B------:R-:W-:Y:S01]  /*6200*/  HFMA2 R54, R10, R25, R54 ;  /* 0x000000190a367231 */ /* 0x000fe20000000036 */
[----:B------:R-:W-:Y:S02]  /*6210*/  IADD3 R24, PT, PT, R9, -0x20, RZ ;  /* 0xffffffe009187810 */ /* 0x000fe40007ffe0ff */
[----:B------:R-:W0:Y:S01]  /*6220*/  I2F.F16 R22, R22 ;  /* 0x0000001600167306 */ /* 0x000e220000200c00 */
[----:B--2---:R-:W-:Y:S02]  /*6230*/  LOP3.LUT R18, R32, 0x3f, RZ, 0xc0, !PT ;  /* 0x0000003f20127812 */ /* 0x004fe400078ec0ff */
[----:B------:R-:W-:Y:S02]  /*6240*/  LOP3.LUT R52, R35, 0x3f, RZ, 0xc0, !PT ;  /* 0x0000003f23347812 */ /* 0x000fe400078ec0ff */
[----:B------:R-:W-:Y:S02]  /*6250*/  IADD3 R11, PT, PT, R18, -0x20, RZ ;  /* 0xffffffe0120b7810 */ /* 0x000fe40007ffe0ff */
[----:B------:R-:W-:-:S02]  /*6260*/  LOP3.LUT R18, R34, 0x3f, RZ, 0xc0, !PT ;  /* 0x0000003f22127812 */ /* 0x000fc400078ec0ff */
[----:B------:R-:W-:Y:S02]  /*6270*/  SHF.R.U32.HI R14, RZ, 0x6, R33 ;  /* 0x00000006ff0e7819 */ /* 0x000fe40000011621 */
[----:B------:R-:W-:Y:S02]  /*6280*/  IADD3 R52, PT, PT, R52, -0x20, RZ ;  /* 0xffffffe034347810 */ /* 0x000fe40007ffe0ff */
[----:B------:R-:W-:Y:S02]  /*6290*/  IADD3 R25, PT, PT, R18, -0x20, RZ ;  /* 0xffffffe012197810 */ /* 0x000fe40007ffe0ff */
[----:B------:R-:W-:Y:S01]  /*62a0*/  LOP3.LUT R18, R14, 0x3f, RZ, 0xc0, !PT ;  /* 0x0000003f0e127812 */ /* 0x000fe200078ec0ff */
[----:B------:R1:W-:Y:S01]  /*62b0*/  I2F.F16 R10, R52 ;  /* 0x00000034000a7306 */ /* 0x0003e20000200c00 */
[----:B------:R-:W-:Y:S02]  /*62c0*/  LOP3.LUT R9, R33, 0x3f, RZ, 0xc0, !PT ;  /* 0x0000003f21097812 */ /* 0x000fe400078ec0ff */
[----:B------:R-:W-:-:S02]  /*62d0*/  SHF.R.U32.HI R53, RZ, 0x6, R35 ;  /* 0x00000006ff357819 */ /* 0x000fc40000011623 */
[----:B------:R-:W-:Y:S02]  /*62e0*/  IADD3 R9, PT, PT, R9, -0x20, RZ ;  /* 0xffffffe009097810 */ /* 0x000fe40007ffe0ff */
[----:B-1----:R-:W-:Y:S01]  /*62f0*/  IADD3 R52, PT, PT, R18, -0x20, RZ ;  /* 0xffffffe012347810 */ /* 0x002fe20007ffe0ff */
[----:B------:R-:W-:Y:S01]  /*6300*/  I2F.F16 R57, R57 ;  /* 0x0000003900397306 */ /* 0x000fe20000200c00 */
[----:B------:R-:W-:Y:S01]  /*6310*/  SHF.R.U32.HI R18, RZ, 0x6, R32 ;  /* 0x00000006ff127819 */ /* 0x000fe20000011620 */
[----:B------:R-:W-:Y:S01]  /*6320*/  HFMA2 R56, R15, R26, R56 ;  /* 0x0000001a0f387231 */ /* 0x000fe20000000038 */
[----:B------:R-:W-:Y:S02]  /*6330*/  LOP3.LUT R53, R53, 0x3f, RZ, 0xc0, !PT ;  /* 0x0000003f35357812 */ /* 0x000fe400078ec0ff */
[----:B------:R-:W-:-:S03]  /*6340*/  LOP3.LUT R18, R18, 0x3f, RZ, 0xc0, !PT ;  /* 0x0000003f12127812 */ /* 0x000fc600078ec0ff */
[----:B------:R-:W1:Y:S01]  /*6350*/  I2F.F16 R24, R24 ;  /* 0x0000001800187306 */ /* 0x000e620000200c00 */
[----:B------:R-:W-:Y:S01]  /*6360*/  SHF.R.U32.HI R15, RZ, 0x6, R34 ;  /* 0x00000006ff0f7819 */ /* 0x000fe20000011622 */
[----:B------:R-:W-:Y:S01]  /*6370*/  HFMA2 R55, R55, R26, R54 ;  /* 0x0000001a37377231 */ /* 0x000fe20000000036 */
[----:B------:R-:W-:Y:S02]  /*6380*/  IADD3 R53, PT, PT, R53, -0x20, RZ ;  /* 0xffffffe035357810 */ /* 0x000fe40007ffe0ff */
[----:B------:R-:W-:-:S03]  /*6390*/  IADD3 R54, PT, PT, R18, -0x20, RZ ;  /* 0xffffffe012367810 */ /* 0x000fc60007ffe0ff */
[----:B------:R-:W-:Y:S01]  /*63a0*/  I2F.F16 R9, R9 ;  /* 0x0000000900097306 */ /* 0x000fe20000200c00 */
[----:B------:R-:W-:Y:S01]  /*63b0*/  LOP3.LUT R18, R15, 0x3f, RZ, 0xc0, !PT ;  /* 0x0000003f0f127812 */ /* 0x000fe200078ec0ff */
[----:B------:R-:W-:Y:S01]  /*63c0*/  HFMA2 R46, R59, R26, R46 ;  /* 0x0000001a3b2e7231 */ /* 0x000fe2000000002e */
[----:B------:R-:W-:-:S05]  /*63d0*/  SHF.R.U32.HI R15, RZ, 0xc, R32 ;  /* 0x0000000cff0f7819 */ /* 0x000fca0000011620 */
[----:B------:R-:W2:Y:S01]  /*63e0*/  I2F.F16 R52, R52 ;  /* 0x0000003400347306 */ /* 0x000ea20000200c00 */
[----:B------:R-:W-:Y:S02]  /*63f0*/  SHF.R.U32.HI R26, RZ, 0xc, R33 ;  /* 0x0000000cff1a7819 */ /* 0x000fe40000011621 */
[----:B0-----:R-:W-:Y:S02]  /*6400*/  PRMT R58, R19, 0x5410, R22 ;  /* 0x00005410133a7816 */ /* 0x001fe40000000016 */
[----:B-1----:R-:W-:-:S03]  /*6410*/  PRMT R57, R24, 0x5410, R57 ;  /* 0x0000541018397816 */ /* 0x002fc60000000039 */
[----:B------:R0:W-:Y:S01]  /*6420*/  I2F.F16 R14, R25 ;  /* 0x00000019000e7306 */ /* 0x0001e20000200c00 */
[----:B------:R-:W-:Y:S01]  /*6430*/  LOP3.LUT R26, R26, 0x3f, RZ, 0xc0, !PT ;  /* 0x0000003f1a1a7812 */ /* 0x000fe200078ec0ff */
[----:B------:R-:W-:-:S06]  /*6440*/  HFMA2 R46, R8, R27, R46 ;  /* 0x0000001b082e7231 */ /* 0x000fcc000000002e */
[----:B------:R-:W-:Y:S01]  /*6450*/  I2F.F16 R11, R11 ;  /* 0x0000000b000b7306 */ /* 0x000fe20000200c00 */
[----:B0-----:R-:W-:Y:S02]  /*6460*/  IADD3 R25, PT, PT, R18, -0x20, RZ ;  /* 0xffffffe012197810 */ /* 0x001fe40007ffe0ff */
[----:B------:R-:W-:-:S05]  /*6470*/  LOP3.LUT R18, R15, 0x3f, RZ, 0xc0, !PT ;  /* 0x0000003f0f127812 */ /* 0x000fca00078ec0ff */
[----:B------:R-:W0:Y:S01]  /*6480*/  I2F.F16 R53, R53 ;  /* 0x0000003500357306 */ /* 0x000e220000200c00 */
[----:B------:R-:W-:-:S07]  /*6490*/  HFMA2 R24, R12, R23, R51 ;  /* 0x000000170c187231 */ /* 0x000fce0000000033 */
[----:B------:R-:W1:Y:S01]  /*64a0*/  I2F.F16 R54, R54 ;  /* 0x0000003600367306 */ /* 0x000e620000200c00 */
[----:B------:R-:W-:Y:S01]  /*64b0*/  HFMA2 R22, R58, R23, R21 ;  /* 0x000000173a167231 */ /* 0x000fe20000000015 */
[----:B--2---:R-:W-:-:S06]  /*64c0*/  PRMT R51, R9, 0x5410, R52 ;  /* 0x0000541009337816 */ /* 0x004fcc0000000034 */
[----:B------:R2:W4:Y:S01]  /*64d0*/  I2F.F16 R15, R25 ;  /* 0x00000019000f7306 */ /* 0x0005220000200c00 */
[--C-:B------:R-:W-:Y:S01]  /*64e0*/  SHF.R.U32.HI R9, RZ, 0x12, R34.reuse ;  /* 0x00000012ff097819 */ /* 0x100fe20000011622 */
[-C--:B--2---:R-:W-:Y:S01]  /*64f0*/  HFMA2 R25, R8, R23.reuse, R50 ;  /* 0x0000001708197231 */ /* 0x084fe20000000032 */
[----:B------:R-:W-:Y:S01]  /*6500*/  SHF.R.U32.HI R8, RZ, 0xc, R34 ;  /* 0x0000000cff087819 */ /* 0x000fe20000011622 */
[----:B------:R-:W-:Y:S01]  /*6510*/  HFMA2 R23, R57, R23, R20 ;  /* 0x0000001739177231 */ /* 0x000fe20000000014 */
[----:B------:R-:W-:Y:S01]  /*6520*/  IADD3 R20, PT, PT, R26, -0x20, RZ ;  /* 0xffffffe01a147810 */ /* 0x000fe20007ffe0ff */
[-C--:B------:R-:W-:Y:S01]  /*6530*/  HFMA2 R26, R12, R27.reuse, R13 ;  /* 0x0000001b0c1a7231 */ /* 0x080fe2000000000d */
[----:B------:R-:W-:Y:S02]  /*6540*/  LOP3.LUT R8, R8, 0x3f, RZ, 0xc0, !PT ;  /* 0x0000003f08087812 */ /* 0x000fe400078ec0ff */
[----:B------:R-:W-:Y:S01]  /*6550*/  SHF.R.U32.HI R13, RZ, 0xc, R35 ;  /* 0x0000000cff0d7819 */ /* 0x000fe20000011623 */
[----:B------:R-:W-:-:S02]  /*6560*/  HFMA2 R50, R58, R27, R55 ;  /* 0x0000001b3a327231 */ /* 0x000fc40000000037 */
[----:B------:R-:W-:Y:S01]  /*6570*/  HFMA2 R27, R57, R27, R56 ;  /* 0x0000001b391b7231 */ /* 0x000fe20000000038 */
[----:B------:R-:W-:Y:S02]  /*6580*/  LOP3.LUT R12, R9, 0x3f, RZ, 0xc0, !PT ;  /* 0x0000003f090c7812 */ /* 0x000fe400078ec0ff */
[----:B------:R-:W-:Y:S02]  /*6590*/  LOP3.LUT R13, R13, 0x3f, RZ, 0xc0, !PT ;  /* 0x0000003f0d0d7812 */ /* 0x000fe400078ec0ff */
[----:B0-----:R-:W-:Y:S02]  /*65a0*/  PRMT R53, R10, 0x5410, R53 ;  /* 0x000054100a357816 */ /* 0x001fe40000000035 */
[----:B------:R-:W-:Y:S02]  /*65b0*/  IADD3 R56, PT, PT, R8, -0x20, RZ ;  /* 0xffffffe008387810 */ /* 0x000fe40007ffe0ff */
[----:B-1----:R-:W-:Y:S02]  /*65c0*/  PRMT R55, R11, 0x5410, R54 ;  /* 0x000054100b377816 */ /* 0x002fe40000000036 */
[----:B------:R-:W0:Y:S01]  /*65d0*/  LDS.128 R8, [UR4+0x20] ;  /* 0x00002004ff087984 */ /* 0x000e220008000c00 */
[----:B------:R-:W-:-:S02]  /*65e0*/  IADD3 R61, PT, PT, R12, -0x20, RZ ;  /* 0xffffffe00c3d7810 */ /* 0x000fc40007ffe0ff */
[----:B----4-:R-:W-:Y:S02]  /*65f0*/  PRMT R57, R14, 0x5410, R15 ;  /* 0x000054100e397816 */ /* 0x010fe4000000000f */
[----:B------:R-:W-:Y:S02]  /*6600*/  IADD3 R59, PT, PT, R13, -0x20, RZ ;  /* 0xffffffe00d3b7810 */ /* 0x000fe40007ffe0ff */
[----:B------:R-:W1:Y:S01]  /*6610*/  LDS.128 R12, [UR4+0xa0] ;  /* 0x0000a004ff0c7984 */ /* 0x000e620008000c00 */
[----:B------:R-:W-:Y:S02]  /*6620*/  SHF.R.U32.HI R21, RZ, 0x12, R33 ;  /* 0x00000012ff157819 */ /* 0x000fe40000011621 */
[----:B------:R-:W-:Y:S02]  /*6630*/  SHF.R.U32.HI R19, RZ, 0x12, R32 ;  /* 0x00000012ff137819 */ /* 0x000fe40000011620 */
[----:B------:R-:W-:Y:S02]  /*6640*/  LOP3.LUT R21, R21, 0x3f, RZ, 0xc0, !PT ;  /* 0x0000003f15157812 */ /* 0x000fe400078ec0ff */
[----:B------:R-:W-:-:S02]  /*6650*/  SHF.R.U32.HI R52, RZ, 0x12, R35 ;  /* 0x00000012ff347819 */ /* 0x000fc40000011623 */
[----:B------:R-:W-:Y:S02]  /*6660*/  LOP3.LUT R19, R19, 0x3f, RZ, 0xc0, !PT ;  /* 0x0000003f13137812 */ /* 0x000fe400078ec0ff */
[----:B------:R-:W-:Y:S02]  /*6670*/  IADD3 R21, PT, PT, R21, -0x20, RZ ;  /* 0xffffffe015157810 */ /* 0x000fe40007ffe0ff */
[----:B------:R-:W-:Y:S02]  /*6680*/  LOP3.LUT R52, R52, 0x3f, RZ, 0xc0, !PT ;  /* 0x0000003f34347812 */ /* 0x000fe400078ec0ff */
[----:B------:R-:W-:Y:S02]  /*6690*/  IADD3 R18, PT, PT, R18, -0x20, RZ ;  /* 0xffffffe012127810 */ /* 0x000fe40007ffe0ff */
[----:B------:R-:W-:Y:S02]  /*66a0*/  IADD3 R19, PT, PT, R19, -0x20, RZ ;  /* 0xffffffe013137810 */ /* 0x000fe40007ffe0ff */
[----:B------:R-:W-:Y:S01]  /*66b0*/  IADD3 R52, PT, PT, R52, -0x20, RZ ;  /* 0xffffffe034347810 */ /* 0x000fe20007ffe0ff */
[----:B------:R-:W-:Y:S08]  /*66c0*/  I2F.F16 R20, R20 ;  /* 0x0000001400147306 */ /* 0x000ff00000200c00 */
[----:B------:R-:W2:Y:S08]  /*66d0*/  I2F.F16 R21, R21 ;  /* 0x0000001500157306 */ /* 0x000eb00000200c00 */
[----:B------:R2:W-:Y:S08]  /*66e0*/  I2F.F16 R54, R56 ;  /* 0x0000003800367306 */ /* 0x0005f00000200c00 */
[----:B------:R-:W4:Y:S08]  /*66f0*/  I2F.F16 R61, R61 ;  /* 0x0000003d003d7306 */ /* 0x000f300000200c00 */
[----:B------:R-:W-:Y:S08]  /*6700*/  I2F.F16 R18, R18 ;  /* 0x0000001200127306 */ /* 0x000ff00000200c00 */
[----:B------:R-:W5:Y:S08]  /*6710*/  I2F.F16 R19, R19 ;  /* 0x0000001300137306 */ /* 0x000f700000200c00 */
[----:B------:R-:W-:Y:S08]  /*6720*/  I2F.F16 R59, R59 ;  /* 0x0000003b003b7306 */ /* 0x000ff00000200c00 */
[----:B------:R-:W3:Y:S01]  /*6730*/  I2F.F16 R52, R52 ;  /* 0x0000003400347306 */ /* 0x000ee20000200c00 */
[----:B--2---:R-:W-:Y:S01]  /*6740*/  PRMT R56, R20, 0x5410, R21 ;  /* 0x0000541014387816 */ /* 0x004fe20000000015 */
[-C--:B0-----:R-:W-:Y:S01]  /*6750*/  HFMA2 R21, R57, R8.reuse, RZ ;  /* 0x0000000839157231 */ /* 0x081fe200000000ff */
[----:B----4-:R-:W-:Y:S01]  /*6760*/  PRMT R54, R54, 0x5410, R61 ;  /* 0x0000541036367816 */ /* 0x010fe2000000003d */
[-C--:B------:R-:W-:Y:S01]  /*6770*/  HFMA2 R20, R51, R8.reuse, RZ.H0_H0 ;  /* 0x0000000833147231 */ /* 0x080fe200000400ff */
[----:B-----5:R-:W-:Y:S01]  /*6780*/  PRMT R18, R18, 0x5410, R19 ;  /* 0x0000541012127816 */ /* 0x020fe20000000013 */
[----:B------:R-:W-:-:S02]  /*6790*/  HFMA2 R19, R55, R8, RZ ;  /* 0x0000000837137231 */ /* 0x000fc400000000ff */
[----:B------:R-:W-:Y:S02]  /*67a0*/  HFMA2 R58, R53, R8, RZ.H0_H0 ;  /* 0x00000008353a7231 */ /* 0x000fe400000400ff */
[-C--:B------:R-:W-:Y:S02]  /*67b0*/  HFMA2 R8, R54, R9.reuse, R21 ;  /* 0x0000000936087231 */ /* 0x080fe40000000015 */
[-C--:B-1----:R-:W-:Y:S02]  /*67c0*/  HFMA2 R51, R51, R12.reuse, RZ.H0_H0 ;  /* 0x0000000c33337231 */ /* 0x082fe400000400ff */
[-C--:B------:R-:W-:Y:S01]  /*67d0*/  HFMA2 R55, R55, R12.reuse, RZ ;  /* 0x0000000c37377231 */ /* 0x080fe200000000ff */
[----:B------:R-:W-:Y:S01]  /*67e0*/  SHF.R.U32.HI R21, RZ, 0x18, R32 ;  /* 0x00000018ff157819 */ /* 0x000fe20000011620 */
[-C--:B------:R-:W-:Y:S02]  /*67f0*/  HFMA2 R57, R57, R12.reuse, RZ ;  /* 0x0000000c39397231 */ /* 0x080fe400000000ff */
[----:B------:R-:W-:Y:S01]  /*6800*/  HFMA2 R12, R53, R12, RZ.H0_H0 ;  /* 0x0000000c350c7231 */ /* 0x000fe200000400ff */
[----:B---3--:R-:W-:Y:S01]  /*6810*/  PRMT R52, R59, 0x5410, R52 ;  /* 0x000054103b347816 */ /* 0x008fe20000000034 */
[-C--:B------:R-:W-:Y:S01]  /*6820*/  HFMA2 R19, R18, R9.reuse, R19 ;  /* 0x0000000912137231 */ /* 0x080fe20000000013 */
[----:B------:R-:W-:Y:S01]  /*6830*/  SHF.R.U32.HI R53, RZ, 0x18, R33 ;  /* 0x00000018ff357819 */ /* 0x000fe20000011621 */
[-C--:B------:R-:W-:Y:S01]  /*6840*/  HFMA2 R20, R56, R9.reuse, R20 ;  /* 0x0000000938147231 */ /* 0x080fe20000000014 */
[----:B------:R-:W-:Y:S01]  /*6850*/  LOP3.LUT R21, R21, 0x3f, RZ, 0xc0, !PT ;  /* 0x0000003f15157812 */ /* 0x000fe200078ec0ff */
[----:B------:R-:W-:Y:S01]  /*6860*/  HFMA2 R9, R52, R9, R58 ;  /* 0x0000000934097231 */ /* 0x000fe2000000003a */
[----:B------:R-:W-:-:S02]  /*6870*/  SHF.R.U32.HI R58, RZ, 0x18, R35 ;  /* 0x00000018ff3a7819 */ /* 0x000fc40000011623 */
[----:B------:R-:W-:Y:S01]  /*6880*/  LOP3.LUT R53, R53, 0x3f, RZ, 0xc0, !PT ;  /* 0x0000003f35357812 */ /* 0x000fe200078ec0ff */
[----:B------:R-:W-:Y:S01]  /*6890*/  HFMA2 R18, R18, R13, R55 ;  /* 0x0000000d12127231 */ /* 0x000fe20000000037 */
[----:B------:R-:W-:Y:S02]  /*68a0*/  SHF.R.U32 R33, R33, 0x1e, R5 ;  /* 0x0000001e21217819 */ /* 0x000fe40000001605 */
[----:B------:R-:W-:Y:S02]  /*68b0*/  IADD3 R55, PT, PT, R21, -0x20, RZ ;  /* 0xffffffe015377810 */ /* 0x000fe40007ffe0ff */
[----:B------:R-:W-:Y:S02]  /*68c0*/  LOP3.LUT R58, R58, 0x3f, RZ, 0xc0, !PT ;  /* 0x0000003f3a3a7812 */ /* 0x000fe400078ec0ff */
[----:B------:R-:W-:Y:S02]  /*68d0*/  IADD3 R21, PT, PT, R53, -0x20, RZ ;  /* 0xffffffe035157810 */ /* 0x000fe40007ffe0ff */
[----:B------:R-:W-:-:S02]  /*68e0*/  SHF.R.U32 R35, R35, 0x1e, R7 ;  /* 0x0000001e23237819 */ /* 0x000fc40000001607 */
[----:B------:R-:W-:Y:S02]  /*68f0*/  SHF.R.U32.HI R53, RZ, 0x18, R34 ;  /* 0x00000018ff357819 */ /* 0x000fe40000011622 */
[----:B------:R-:W-:Y:S02]  /*6900*/  SHF.R.U32 R32, R32, 0x1e, R4 ;  /* 0x0000001e20207819 */ /* 0x000fe40000001604 */
[----:B------:R-:W-:Y:S02]  /*6910*/  LOP3.LUT R33, R33, 0x3f, RZ, 0xc0, !PT ;  /* 0x0000003f21217812 */ /* 0x000fe400078ec0ff */
[----:B------:R-:W-:Y:S02]  /*6920*/  SHF.R.U32 R34, R34, 0x1e, R6 ;  /* 0x0000001e22227819 */ /* 0x000fe40000001606 */
[----:B------:R-:W-:Y:S02]  /*6930*/  IADD3 R59, PT, PT, R58, -0x20, RZ ;  /* 0xffffffe03a3b7810 */ /* 0x000fe40007ffe0ff */
[----:B------:R-:W-:-:S02]  /*6940*/  LOP3.LUT R35, R35, 0x3f, RZ, 0xc0, !PT ;  /* 0x0000003f23237812 */ /* 0x000fc400078ec0ff */
[----:B------:R-:W-:Y:S02]  /*6950*/  IADD3 R62, PT, PT, R33, -0x20, RZ ;  /* 0xffffffe0213e7810 */ /* 0x000fe40007ffe0ff */
[----:B------:R-:W-:Y:S02]  /*6960*/  LOP3.LUT R58, R32, 0x3f, RZ, 0xc0, !PT ;  /* 0x0000003f203a7812 */ /* 0x000fe400078ec0ff */
[----:B------:R-:W-:Y:S01]  /*6970*/  LOP3.LUT R33, R34, 0x3f, RZ, 0xc0, !PT ;  /* 0x0000003f22217812 */ /* 0x000fe200078ec0ff */
[----:B------:R0:W-:Y:S01]  /*6980*/  I2F.F16 R32, R59 ;  /* 0x0000003b00207306 */ /* 0x0001e20000200c00 */
[----:B------:R-:W-:Y:S02]  /*6990*/  LOP3.LUT R53, R53, 0x3f, RZ, 0xc0, !PT ;  /* 0x0000003f35357812 */ /* 0x000fe400078ec0ff */
[----:B------:R-:W-:Y:S02]  /*69a0*/  IADD3 R60, PT, PT, R33, -0x20, RZ ;  /* 0xffffffe0213c7810 */ /* 0x000fe40007ffe0ff */
[----:B0-----:R-:W-:-:S02]  /*69b0*/  IADD3 R59, PT, PT, R35, -0x20, RZ ;  /* 0xffffffe0233b7810 */ /* 0x001fc40007ffe0ff */
[----:B------:R-:W-:Y:S02]  /*69c0*/  IADD3 R53, PT, PT, R53, -0x20, RZ ;  /* 0xffffffe035357810 */ /* 0x000fe40007ffe0ff */
[----:B------:R-:W0:Y:S01]  /*69d0*/  I2F.F16 R33, R59 ;  /* 0x0000003b00217306 */ /* 0x000e220000200c00 */
[----:B------:R-:W-:Y:S01]  /*69e0*/  IADD3 R58, PT, PT, R58, -0x20, RZ ;  /* 0xffffffe03a3a7810 */ /* 0x000fe20007ffe0ff */
[-C--:B------:R-:W-:Y:S02]  /*69f0*/  HFMA2 R35, R56, R13.reuse, R51 ;  /* 0x0000000d38237231 */ /* 0x080fe40000000033 */
[----:B------:R-:W-:-:S04]  /*6a00*/  HFMA2 R34, R54, R13, R57 ;  /* 0x0000000d36227231 */ /* 0x000fc80000000039 */
[----:B------:R-:W-:Y:S01]  /*6a10*/  I2F.F16 R55, R55 ;  /* 0x0000003700377306 */ /* 0x000fe20000200c00 */
[----:B------:R-:W-:-:S07]  /*6a20*/  HFMA2 R13, R52, R13, R12 ;  /* 0x0000000d340d7231 */ /* 0x000fce000000000c */
[----:B------:R-:W-:Y:S01]  /*6a30*/  I2F.F16 R21, R21 ;  /* 0x0000001500157306 */ /* 0x000fe20000200c00 */
[----:B0-----:R-:W-:-:S07]  /*6a40*/  PRMT R12, R32, 0x5410, R33 ;  /* 0x00005410200c7816 */ /* 0x001fce0000000021 */
[----:B------:R-:W-:Y:S08]  /*6a50*/  I2F.F16 R53, R53 ;  /* 0x0000003500357306 */ /* 0x000ff00000200c00 */
[----:B------:R-:W0:Y:S08]  /*6a60*/  I2F.F16 R58, R58 ;  /* 0x0000003a003a7306 */ /* 0x000e300000200c00 */
[----:B------:R-:W1:Y:S08]  /*6a70*/  I2F.F16 R62, R62 ;  /* 0x0000003e003e7306 */ /* 0x000e700000200c00 */
[----:B------:R-:W2:Y:S01]  /*6a80*/  I2F.F16 R60, R60 ;  /* 0x0000003c003c7306 */ /* 0x000ea20000200c00 */
[----:B------:R-:W-:-:S02]  /*6a90*/  HFMA2 R9, R12, R10, R9 ;  /* 0x0000000a0c097231 */ /* 0x000fc40000000009 */
[----:B------:R-:W-:Y:S01]  /*6aa0*/  HFMA2 R13, R12, R14, R13 ;  /* 0x0000000e0c0d7231 */ /* 0x000fe2000000000d */
[----:B------:R-:W-:Y:S02]  /*6ab0*/  SHF.R.U32.HI R12, RZ, 0x4, R6 ;  /* 0x00000004ff0c7819 */ /* 0x000fe40000011606 */
[----:B0-----:R-:W-:Y:S02]  /*6ac0*/  PRMT R55, R55, 0x5410, R58 ;  /* 0x0000541037377816 */ /* 0x001fe4000000003a */
[----:B-1----:R-:W-:Y:S02]  /*6ad0*/  PRMT R21, R21, 0x5410, R62 ;  /* 0x0000541015157816 */ /* 0x002fe4000000003e */
[----:B------:R-:W-:Y:S01]  /*6ae0*/  LOP3.LUT R12, R12, 0x3f, RZ, 0xc0, !PT ;  /* 0x0000003f0c0c7812 */ /* 0x000fe200078ec0ff */
[C---:B------:R-:W-:Y:S01]  /*6af0*/  HFMA2 R56, R55.reuse, R10, R19 ;  /* 0x0000000a37387231 */ /* 0x040fe20000000013 */
[----:B------:R-:W-:Y:S02]  /*6b00*/  SHF.R.U32.HI R51, RZ, 0x4, R4 ;  /* 0x00000004ff337819 */ /* 0x000fe40000011604 */
[----:B--2---:R-:W-:Y:S01]  /*6b10*/  PRMT R53, R53, 0x5410, R60 ;  /* 0x0000541035357816 */ /* 0x004fe2000000003c */
[-C--:B------:R-:W-:Y:S01]  /*6b20*/  HFMA2 R52, R55, R14.reuse, R18 ;  /* 0x0000000e37347231 */ /* 0x080fe20000000012 */
[----:B------:R-:W-:Y:S01]  /*6b30*/  SHF.R.U32.HI R54, RZ, 0xa, R4 ;  /* 0x0000000aff367819 */ /* 0x000fe20000011604 */
[-C--:B------:R-:W-:Y:S01]  /*6b40*/  HFMA2 R35, R21, R14.reuse, R35 ;  /* 0x0000000e15237231 */ /* 0x080fe20000000023 */
[----:B------:R-:W-:Y:S01]  /*6b50*/  IADD3 R55, PT, PT, R12, -0x20, RZ ;  /* 0xffffffe00c377810 */ /* 0x000fe20007ffe0ff */
[----:B------:R-:W-:-:S02]  /*6b60*/  HFMA2 R34, R53, R14, R34 ;  /* 0x0000000e35227231 */ /* 0x000fc40000000022 */
[----:B------:R-:W-:Y:S01]  /*6b70*/  HFMA2 R8, R53, R10, R8 ;  /* 0x0000000a35087231 */ /* 0x000fe20000000008 */
[----:B------:R-:W-:Y:S02]  /*6b80*/  SHF.R.U32.HI R14, RZ, 0xa, R6 ;  /* 0x0000000aff0e7819 */ /* 0x000fe40000011606 */
[--C-:B------:R-:W-:Y:S02]  /*6b90*/  SHF.R.U32.HI R12, RZ, 0x4, R7.reuse ;  /* 0x00000004ff0c7819 */ /* 0x100fe40000011607 */
[----:B------:R-:W-:Y:S02]  /*6ba0*/  SHF.R.U32.HI R53, RZ, 0xa, R7 ;  /* 0x0000000aff357819 */ /* 0x000fe40000011607 */
        /* <DEDUP_REMOVED lines=9> */
[----:B------:R-:W-:Y:S01]  /*6c40*/  IADD3 R60, PT, PT, R53, -0x20, RZ ;  /* 0xffffffe0353c7810 */ /* 0x000fe20007ffe0ff */
[----:B------:R-:W-:Y:S01]  /*6c50*/  I2F.F16 R51, R51 ;  /* 0x0000003300337306 */ /* 0x000fe20000200c00 */
[----:B------:R-:W-:Y:S01]  /*6c60*/  HFMA2 R58, R21, R10, R20 ;  /* 0x0000000a153a7231 */ /* 0x000fe20000000014 */
[--C-:B------:R-:W-:Y:S02]  /*6c70*/  SHF.R.U32.HI R21, RZ, 0xa, R5.reuse ;  /* 0x0000000aff157819 */ /* 0x100fe40000011605 */
[----:B------:R-:W-:-:S04]  /*6c80*/  SHF.R.U32.HI R20, RZ, 0x4, R5 ;  /* 0x00000004ff147819 */ /* 0x000fc80000011605 */
[----:B------:R-:W0:Y:S01]  /*6c90*/  I2F.F16 R54, R54 ;  /* 0x0000003600367306 */ /* 0x000e220000200c00 */
[----:B------:R-:W-:-:S07]  /*6ca0*/  LOP3.LUT R21, R21, 0x3f, RZ, 0xc0, !PT ;  /* 0x0000003f15157812 */ /* 0x000fce00078ec0ff */
[----:B------:R0:W-:Y:S01]  /*6cb0*/  I2F.F16 R12, R57 ;  /* 0x00000039000c7306 */ /* 0x0001e20000200c00 */
[----:B------:R-:W-:-:S07]  /*6cc0*/  LOP3.LUT R20, R20, 0x3f, RZ, 0xc0, !PT ;  /* 0x0000003f14147812 */ /* 0x000fce00078ec0ff */
[----:B------:R-:W1:Y:S01]  /*6cd0*/  I2F.F16 R53, R60 ;  /* 0x0000003c00357306 */ /* 0x000e620000200c00 */
[----:B------:R-:W-:-:S07]  /*6ce0*/  ISETP.NE.AND P0, PT, R38, R37, PT ;  /* 0x000000252600720c */ /* 0x000fce0003f05270 */
[----:B------:R-:W-:Y:S01]  /*6cf0*/  I2F.F16 R55, R55 ;  /* 0x0000003700377306 */ /* 0x000fe20000200c00 */
[----:B------:R-:W-:-:S07]  /*6d00*/  IMAD.WIDE R32, R39, 0x4, R16 ;  /* 0x0000000427207825 */ /* 0x000fce00078e0210 */
[----:B------:R-:W2:Y:S01]  /*6d10*/  I2F.F16 R14, R14 ;  /* 0x0000000e000e7306 */ /* 0x000ea20000200c00 */
[----:B------:R-:W-:Y:S01]  /*6d20*/  IADD3 R59, PT, PT, R21, -0x20, RZ ;  /* 0xffffffe0153b7810 */ /* 0x000fe20007ffe0ff */
[----:B------:R-:W3:Y:S01]  /*6d30*/  LDG.E.128.CONSTANT R16, desc[UR8][R32.64] ;  /* 0x0000000820107981 */ /* 0x000ee2000c1e9d00 */
[----:B------:R-:W-:Y:S02]  /*6d40*/  IADD3 R20, PT, PT, R20, -0x20, RZ ;  /* 0xffffffe014147810 */ /* 0x000fe40007ffe0ff */
[----:B0-----:R-:W-:Y:S02]  /*6d50*/  PRMT R57, R51, 0x5410, R54 ;  /* 0x0000541033397816 */ /* 0x001fe40000000036 */
[----:B-1----:R-:W-:Y:S01]  /*6d60*/  PRMT R54, R12, 0x5410, R53 ;  /* 0x000054100c367816 */ /* 0x002fe20000000035 */
[----:B------:R0:W-:Y:S01]  /*6d70*/  I2F.F16 R10, R20 ;  /* 0x00000014000a7306 */ /* 0x0001e20000200c00 */
[----:B------:R-:W-:Y:S02]  /*6d80*/  SHF.R.U32.HI R12, RZ, 0x10, R4 ;  /* 0x00000010ff0c7819 */ /* 0x000fe40000011604 */
[----:B--2---:R-:W-:-:S05]  /*6d90*/  PRMT R55, R55, 0x5410, R14 ;  /* 0x0000541037377816 */ /* 0x004fca000000000e */
[----:B------:R-:W1:Y:S01]  /*6da0*/  I2F.F16 R59, R59 ;  /* 0x0000003b003b7306 */ /* 0x000e620000200c00 */
[----:B------:R-:W-:Y:S02]  /*6db0*/  SHF.R.U32.HI R14, RZ, 0x16, R4 ;  /* 0x00000016ff0e7819 */ /* 0x000fe40000011604 */
[----:B0-----:R-:W-:Y:S02]  /*6dc0*/  @!P0 LEA R20, R3, R40, 0x3 ;  /* 0x0000002803148211 */ /* 0x001fe400078e18ff */
[----:B------:R-:W-:Y:S02]  /*6dd0*/  LOP3.LUT R12, R12, 0x3f, RZ, 0xc0, !PT ;  /* 0x0000003f0c0c7812 */ /* 0x000fe400078ec0ff */
[----:B------:R-:W-:Y:S02]  /*6de0*/  LOP3.LUT R14, R14, 0x3f, RZ, 0xc0, !PT ;  /* 0x0000003f0e0e7812 */ /* 0x000fe400078ec0ff */
[----:B------:R-:W-:Y:S01]  /*6df0*/  IADD3 R53, PT, PT, R12, -0x20, RZ ;  /* 0xffffffe00c357810 */ /* 0x000fe20007ffe0ff */
[----:B------:R-:W2:Y:S01]  /*6e00*/  @!P0 LDL.64 R20, [R20+0x8] ;  /* 0x0000080014148983 */ /* 0x000ea20000100a00 */
[----:B------:R-:W-:-:S02]  /*6e10*/  IADD3 R12, PT, PT, R14, -0x20, RZ ;  /* 0xffffffe00e0c7810 */ /* 0x000fc40007ffe0ff */
[--C-:B------:R-:W-:Y:S02]  /*6e20*/  SHF.R.U32.HI R51, RZ, 0x16, R5.reuse ;  /* 0x00000016ff337819 */ /* 0x100fe40000011605 */
[----:B------:R-:W-:Y:S01]  /*6e30*/  SHF.R.U32.HI R14, RZ, 0x10, R5 ;  /* 0x00000010ff0e7819 */ /* 0x000fe20000011605 */
[----:B------:R-:W-:Y:S01]  /*6e40*/  I2F.F16 R53, R53 ;  /* 0x0000003500357306 */ /* 0x000fe20000200c00 */
[----:B-1----:R-:W-:Y:S02]  /*6e50*/  PRMT R10, R10, 0x5410, R59 ;  /* 0x000054100a0a7816 */ /* 0x002fe4000000003b */
[----:B------:R-:W-:Y:S02]  /*6e60*/  LOP3.LUT R59, R51, 0x3f, RZ, 0xc0, !PT ;  /* 0x0000003f333b7812 */ /* 0x000fe400078ec0ff */
[----:B------:R-:W-:-:S03]  /*6e70*/  LOP3.LUT R14, R14, 0x3f, RZ, 0xc0, !PT ;  /* 0x0000003f0e0e7812 */ /* 0x000fc600078ec0ff */
[----:B------:R-:W0:Y:S01]  /*6e80*/  I2F.F16 R12, R12 ;  /* 0x0000000c000c7306 */ /* 0x000e220000200c00 */
[----:B------:R-:W-:Y:S02]  /*6e90*/  IADD3 R60, PT, PT, R59, -0x20, RZ ;  /* 0xffffffe03b3c7810 */ /* 0x000fe40007ffe0ff */
[----:B------:R-:W-:Y:S01]  /*6ea0*/  IADD3 R14, PT, PT, R14, -0x20, RZ ;  /* 0xffffffe00e0e7810 */ /* 0x000fe20007ffe0ff */
[C---:B------:R-:W-:Y:S02]  /*6eb0*/  HFMA2 R58, R10.reuse, R11, R58 ;  /* 0x0000000b0a3a7231 */ /* 0x040fe4000000003a */
[----:B------:R-:W-:Y:S01]  /*6ec0*/  HFMA2 R35, R10, R15, R35 ;  /* 0x0000000f0a237231 */ /* 0x000fe20000000023 */
[----:B------:R-:W-:Y:S01]  /*6ed0*/  SHF.R.U32.HI R10, RZ, 0x10, R6 ;  /* 0x00000010ff0a7819 */ /* 0x000fe20000011606 */
[----:B------:R1:W-:Y:S01]  /*6ee0*/  I2F.F16 R51, R14 ;  /* 0x0000000e00337306 */ /* 0x0003e20000200c00 */
[----:B------:R-:W-:Y:S02]  /*6ef0*/  HFMA2 R59, R55, R11, R8 ;  /* 0x0000000b373b7231 */ /* 0x000fe40000000008 */
[----:B------:R-:W-:-:S02]  /*6f00*/  LOP3.LUT R10, R10, 0x3f, RZ, 0xc0, !PT ;  /* 0x0000003f0a0a7812 */ /* 0x000fc400078ec0ff */
[----:B------:R-:W-:-:S03]  /*6f10*/  SHF.R.U32.HI R8, RZ, 0x16, R6 ;  /* 0x00000016ff087819 */ /* 0x000fc60000011606 */
[----:B------:R-:W4:Y:S01]  /*6f20*/  I2F.F16 R60, R60 ;  /* 0x0000003c003c7306 */ /* 0x000f220000200c00 */
[----:B0-----:R-:W-:Y:S01]  /*6f30*/  PRMT R53, R53, 0x5410, R12 ;  /* 0x0000541035357816 */ /* 0x001fe2000000000c */
[C---:B------:R-:W-:Y:S02]  /*6f40*/  HFMA2 R12, R54.reuse, R11, R9 ;  /* 0x0000000b360c7231 */ /* 0x040fe40000000009 */
[----:B------:R-:W-:Y:S02]  /*6f50*/  HFMA2 R34, R55, R15, R34 ;  /* 0x0000000f37227231 */ /* 0x000fe40000000022 */
[----:B------:R-:W-:Y:S02]  /*6f60*/  HFMA2 R56, R57, R11, R56 ;  /* 0x0000000b39387231 */ /* 0x000fe40000000038 */
[----:B------:R-:W-:Y:S01]  /*6f70*/  HFMA2 R54, R54, R15, R13 ;  /* 0x0000000f36367231 */ /* 0x000fe2000000000d */
[----:B------:R-:W-:Y:S02]  /*6f80*/  IADD3 R55, PT, PT, R10, -0x20, RZ ;  /* 0xffffffe00a377810 */ /* 0x000fe40007ffe0ff */
[----:B------:R-:W-:-:S02]  /*6f90*/  LOP3.LUT R13, R8, 0x3f, RZ, 0xc0, !PT ;  /* 0x0000003f080d7812 */ /* 0x000fc400078ec0ff */
[----:B------:R-:W0:Y:S01]  /*6fa0*/  LDS.128 R8, [UR4+0x30] ;  /* 0x00003004ff087984 */ /* 0x000e220008000c00 */
[--C-:B-1----:R-:W-:Y:S02]  /*6fb0*/  SHF.R.U32.HI R14, RZ, 0x10, R7.reuse ;  /* 0x00000010ff0e7819 */ /* 0x102fe40000011607 */
[----:B----4-:R-:W-:Y:S02]  /*6fc0*/  PRMT R51, R51, 0x5410, R60 ;  /* 0x0000541033337816 */ /* 0x010fe4000000003c */
[----:B------:R-:W-:Y:S01]  /*6fd0*/  SHF.R.U32.HI R60, RZ, 0x16, R7 ;  /* 0x00000016ff3c7819 */ /* 0x000fe20000011607 */
[----:B------:R-:W-:Y:S01]  /*6fe0*/  HFMA2 R52, R57, R15, R52 ;  /* 0x0000000f39347231 */ /* 0x000fe20000000034 */
[----:B------:R-:W-:Y:S02]  /*6ff0*/  LOP3.LUT R15, R14, 0x3f, RZ, 0xc0, !PT ;  /* 0x0000003f0e0f7812 */ /* 0x000fe400078ec0ff */
[----:B------:R-:W-:Y:S02]  /*7000*/  LOP3.LUT R60, R60, 0x3f, RZ, 0xc0, !PT ;  /* 0x0000003f3c3c7812 */ /* 0x000fe400078ec0ff */
[----:B------:R-:W-:-:S02]  /*7010*/  IADD3 R57, PT, PT, R15, -0x20, RZ ;  /* 0xffffffe00f397810 */ /* 0x000fc40007ffe0ff */
[----:B------:R-:W-:Y:S02]  /*7020*/  IADD3 R60, PT, PT, R60, -0x20, RZ ;  /* 0xffffffe03c3c7810 */ /* 0x000fe40007ffe0ff */
[----:B------:R-:W-:Y:S01]  /*7030*/  IADD3 R13, PT, PT, R13, -0x20, RZ ;  /* 0xffffffe00d0d7810 */ /* 0x000fe20007ffe0ff */
[----:B------:R-:W-:Y:S08]  /*7040*/  I2F.F16 R55, R55 ;  /* 0x0000003700377306 */ /* 0x000ff00000200c00 */
[----:B------:R-:W1:Y:S08]  /*7050*/  I2F.F16 R14, R13 ;  /* 0x0000000d000e7306 */ /* 0x000e700000200c00 */
[----:B------:R-:W-:Y:S08]  /*7060*/  I2F.F16 R57, R57 ;  /* 0x0000003900397306 */ /* 0x000ff00000200c00 */
[----:B------:R-:W4:Y:S01]  /*7070*/  I2F.F16 R60, R60 ;  /* 0x0000003c003c7306 */ /* 0x000f220000200c00 */
[----:B-1----:R-:W-:Y:S01]  /*7080*/  PRMT R55, R55, 0x5410, R14 ;  /* 0x0000541037377816 */ /* 0x002fe2000000000e */
[----:B0-----:R-:W-:-:S02]  /*7090*/  HFMA2 R56, R53, R8, R56 ;  /* 0x0000000835387231 */ /* 0x001fc40000000038 */
[-C--:B------:R-:W-:Y:S02]  /*70a0*/  HFMA2 R58, R51, R8.reuse, R58 ;  /* 0x00000008333a7231 */ /* 0x080fe4000000003a */
[----:B------:R-:W-:Y:S01]  /*70b0*/  HFMA2 R59, R55, R8, R59 ;  /* 0x00000008373b7231 */ /* 0x000fe2000000003b */
[----:B----4-:R-:W-:-:S05]  /*70c0*/  PRMT R57, R57, 0x5410, R60 ;  /* 0x0000541039397816 */ /* 0x010fca000000003c */
[----:B------:R-:W-:Y:S02]  /*70d0*/  HFMA2 R8, R57, R8, R12 ;  /* 0x0000000839087231 */ /* 0x000fe4000000000c */
[----:B------:R-:W0:Y:S02]  /*70e0*/  LDS.128 R12, [UR4+0xb0] ;  /* 0x0000b004ff0c7984 */ /* 0x000e240008000c00 */
[-C--:B0-----:R-:W-:Y:S02]  /*70f0*/  HFMA2 R35, R51, R12.reuse, R35 ;  /* 0x0000000c33237231 */ /* 0x081fe40000000023 */
[----:B------:R-:W4:Y:S01]  /*7100*/  @!P0 LDG.E.U16.CONSTANT R51, desc[UR8][R44.64] ;  /* 0x000000082c338981 */ /* 0x000f22000c1e9500 */
[-C--:B------:R-:W-:Y:S02]  /*7110*/  HFMA2 R52, R53, R12.reuse, R52 ;  /* 0x0000000c35347231 */ /* 0x080fe40000000034 */
[-C--:B------:R-:W-:Y:S02]  /*7120*/  HFMA2 R34, R55, R12.reuse, R34 ;  /* 0x0000000c37227231 */ /* 0x080fe40000000022 */
[----:B------:R-:W-:-:S02]  /*7130*/  HFMA2 R54, R57, R12, R54 ;  /* 0x0000000c39367231 */ /* 0x000fc40000000036 */
[----:B------:R-:W-:Y:S01]  /*7140*/  HADD2 R12, R25.H0_H0, R25.H1_H1 ;  /* 0x30000019190c7230 */ /* 0x000fe20000000800 */
[----:B---3--:R-:W-:Y:S02]  /*7150*/  SHF.R.U32 R4, R4, 0x1c, R16 ;  /* 0x0000001c04047819 */ /* 0x008fe40000001610 */
[----:B------:R-:W-:Y:S02]  /*7160*/  SHF.R.U32 R55, R5, 0x1c, R17 ;  /* 0x0000001c05377819 */ /* 0x000fe40000001611 */
[----:B------:R-:W-:Y:S02]  /*7170*/  LOP3.LUT R53, R4, 0x3f, RZ, 0xc0, !PT ;  /* 0x0000003f04357812 */ /* 0x000fe400078ec0ff */
[----:B------:R-:W-:Y:S02]  /*7180*/  LEA.HI R57, R17, 0xffffffe0, RZ, 0x6 ;  /* 0xffffffe011397811 */ /* 0x000fe400078f30ff */
[----:B------:R-:W-:Y:S02]  /*7190*/  IADD3 R5, PT, PT, R53, -0x20, RZ ;  /* 0xffffffe035057810 */ /* 0x000fe40007ffe0ff */
[----:B------:R-:W-:-:S02]  /*71a0*/  LOP3.LUT R55, R55, 0x3f, RZ, 0xc0, !PT ;  /* 0x0000003f37377812 */ /* 0x000fc400078ec0ff */
[----:B------:R-:W-:Y:S01]  /*71b0*/  SHF.R.U32 R53, R6, 0x1c, R18 ;  /* 0x0000001c06357819 */ /* 0x000fe20000001612 */
[----:B------:R0:W-:Y:S01]  /*71c0*/  I2F.F16 R4, R57 ;  /* 0x0000003900047306 */ /* 0x0001e20000200c00 */
[----:B------:R-:W-:Y:S02]  /*71d0*/  IADD3 R6, PT, PT, R55, -0x20, RZ ;  /* 0xffffffe037067810 */ /* 0x000fe40007ffe0ff */
[----:B------:R-:W-:Y:S02]  /*71e0*/  LOP3.LUT R53, R53, 0x3f, RZ, 0xc0, !PT ;  /* 0x0000003f35357812 */ /* 0x000fe400078ec0ff */
[----:B------:R-:W-:Y:S02]  /*71f0*/  SHF.R.U32 R55, R7, 0x1c, R19 ;  /* 0x0000001c07377819 */ /* 0x000fe40000001613 */
[----:B0-----:R-:W-:Y:S02]  /*7200*/  SHF.R.U32.HI R57, RZ, 0x8, R16 ;  /* 0x00000008ff397819 */ /* 0x001fe40000011610 */
[----:B--2---:R-:W-:-:S02]  /*7210*/  @!P0 PRMT R0, R20, 0x7610, R0 ;  /* 0x0000761014008816 */ /* 0x004fc40000000000 */
[----:B------:R-:W-:Y:S02]  /*7220*/  IADD3 R7, PT, PT, R53, -0x20, RZ ;  /* 0xffffffe035077810 */ /* 0x000fe40007ffe0ff */
[----:B------:R-:W-:Y:S02]  /*7230*/  @!P0 PRMT R0, R0, 0x7610, R20 ;  /* 0x0000761000008816 */ /* 0x000fe40000000014 */
[----:B------:R-:W-:Y:S02]  /*7240*/  LOP3.LUT R53, R55, 0x3f, RZ, 0xc0, !PT ;  /* 0x0000003f37357812 */ /* 0x000fe400078ec0ff */
[----:B------:R-:W-:Y:S02]  /*7250*/  LOP3.LUT R20, R57, 0x3f, RZ, 0xc0, !PT ;  /* 0x0000003f39147812 */ /* 0x000fe400078ec0ff */
[--C-:B------:R-:W-:Y:S02]  /*7260*/  SHF.R.U32.HI R55, RZ, 0x2, R16.reuse ;  /* 0x00000002ff377819 */ /* 0x100fe40000011610 */
[----:B------:R-:W-:-:S02]  /*7270*/  SHF.R.U32.HI R57, RZ, 0xe, R16 ;  /* 0x0000000eff397819 */ /* 0x000fc40000011610 */
[----:B------:R-:W-:Y:S02]  /*7280*/  LOP3.LUT R55, R55, 0x3f, RZ, 0xc0, !PT ;  /* 0x0000003f37377812 */ /* 0x000fe400078ec0ff */
[----:B------:R-:W-:Y:S02]  /*7290*/  LOP3.LUT R57, R57, 0x3f, RZ, 0xc0, !PT ;  /* 0x0000003f39397812 */ /* 0x000fe400078ec0ff */
[----:B------:R-:W-:Y:S02]  /*72a0*/  IADD3 R55, PT, PT, R55, -0x20, RZ ;  /* 0xffffffe037377810 */ /* 0x000fe40007ffe0ff */
[----:B------:R-:W-:Y:S02]  /*72b0*/  IADD3 R20, PT, PT, R20, -0x20, RZ ;  /* 0xffffffe014147810 */ /* 0x000fe40007ffe0ff */
[----:B------:R-:W-:Y:S01]  /*72c0*/  IADD3 R57, PT, PT, R57, -0x20, RZ ;  /* 0xffffffe039397810 */ /* 0x000fe20007ffe0ff */
[----:B------:R-:W-:Y:S01]  /*72d0*/  I2F.F16 R5, R5 ;  /* 0x0000000500057306 */ /* 0x000fe20000200c00 */
[----:B------:R-:W-:-:S07]  /*72e0*/  @!P0 PRMT R36, R21, 0x7610, R36 ;  /* 0x0000761015248816 */ /* 0x000fce0000000024 */
[----:B------:R-:W0:Y:S01]  /*72f0*/  I2F.F16 R60, R55 ;  /* 0x00000037003c7306 */ /* 0x000e220000200c00 */
[----:B------:R-:W-:-:S07]  /*7300*/  @!P0 PRMT R36, R36, 0x7610, R21 ;  /* 0x0000761024248816 */ /* 0x000fce0000000015 */
[----:B------:R-:W-:Y:S01]  /*7310*/  I2F.F16 R20, R20 ;  /* 0x0000001400147306 */ /* 0x000fe20000200c00 */
[----:B------:R-:W-:-:S07]  /*7320*/  SHF.R.U32.HI R21, RZ, 0x2, R17 ;  /* 0x00000002ff157819 */ /* 0x000fce0000011611 */
[----:B------:R-:W1:Y:S01]  /*7330*/  I2F.F16 R57, R57 ;  /* 0x0000003900397306 */ /* 0x000e620000200c00 */
[----:B------:R-:W-:Y:S02]  /*7340*/  LOP3.LUT R21, R21, 0x3f, RZ, 0xc0, !PT ;  /* 0x0000003f15157812 */ /* 0x000fe400078ec0ff */
[----:B0-----:R-:W-:Y:S02]  /*7350*/  PRMT R55, R5, 0x5410, R60 ;  /* 0x0000541005377816 */ /* 0x001fe4000000003c */
[----:B------:R-:W-:Y:S02]  /*7360*/  IADD3 R5, PT, PT, R21, -0x20, RZ ;  /* 0xffffffe015057810 */ /* 0x000fe40007ffe0ff */
[----:B------:R-:W-:Y:S02]  /*7370*/  LEA.HI R25, R16, 0xffffffe0, RZ, 0x6 ;  /* 0xffffffe010197811 */ /* 0x000fe400078f30ff */
[----:B------:R-:W-:Y:S02]  /*7380*/  SHF.R.U32.HI R60, RZ, 0x8, R17 ;  /* 0x00000008ff3c7819 */ /* 0x000fe40000011611 */
[----:B------:R-:W-:-:S02]  /*7390*/  SHF.R.U32.HI R16, RZ, 0x14, R16 ;  /* 0x00000014ff107819 */ /* 0x000fc40000011610 */
[----:B-1----:R-:W-:Y:S02]  /*73a0*/  PRMT R21, R20, 0x5410, R57 ;  /* 0x0000541014157816 */ /* 0x002fe40000000039 */
[--C-:B------:R-:W-:Y:S02]  /*73b0*/  SHF.R.U32.HI R57, RZ, 0xe, R17.reuse ;  /* 0x0000000eff397819 */ /* 0x100fe40000011611 */
[----:B------:R-:W-:Y:S02]  /*73c0*/  SHF.R.U32.HI R17, RZ, 0x14, R17 ;  /* 0x00000014ff117819 */ /* 0x000fe40000011611 */
[----:B------:R-:W-:Y:S02]  /*73d0*/  LOP3.LUT R16, R16, 0x3f, RZ, 0xc0, !PT ;  /* 0x0000003f10107812 */ /* 0x000fe400078ec0ff */
[----:B------:R-:W-:Y:S02]  /*73e0*/  LOP3.LUT R60, R60, 0x3f, RZ, 0xc0, !PT ;  /* 0x0000003f3c3c7812 */ /* 0x000fe400078ec0ff */
[----:B------:R-:W-:-:S02]  /*73f0*/  LOP3.LUT R17, R17, 0x3f, RZ, 0xc0, !PT ;  /* 0x0000003f11117812 */ /* 0x000fc400078ec0ff */
[----:B------:R-:W-:Y:S02]  /*7400*/  SHF.R.U32.HI R62, RZ, 0x2, R19 ;  /* 0x00000002ff3e7819 */ /* 0x000fe40000011613 */
[----:B------:R-:W-:Y:S02]  /*7410*/  IADD3 R16, PT, PT, R16, -0x20, RZ ;  /* 0xffffffe010107810 */ /* 0x000fe40007ffe0ff */
[----:B------:R-:W-:Y:S02]  /*7420*/  IADD3 R20, PT, PT, R60, -0x20, RZ ;  /* 0xffffffe03c147810 */ /* 0x000fe40007ffe0ff */
[----:B------:R-:W-:Y:S02]  /*7430*/  IADD3 R17, PT, PT, R17, -0x20, RZ ;  /* 0xffffffe011117810 */ /* 0x000fe40007ffe0ff */
[----:B------:R-:W-:Y:S02]  /*7440*/  SHF.R.U32.HI R60, RZ, 0x2, R18 ;  /* 0x00000002ff3c7819 */ /* 0x000fe40000011612 */
[----:B------:R-:W-:-:S02]  /*7450*/  LOP3.LUT R62, R62, 0x3f, RZ, 0xc0, !PT ;  /* 0x0000003f3e3e7812 */ /* 0x000fc400078ec0ff */
[----:B------:R-:W-:Y:S01]  /*7460*/  LOP3.LUT R57, R57, 0x3f, RZ, 0xc0, !PT ;  /* 0x0000003f39397812 */ /* 0x000fe200078ec0ff */
[----:B------:R-:W-:Y:S01]  /*7470*/  I2F.F16 R25, R25 ;  /* 0x0000001900197306 */ /* 0x000fe20000200c00 */
[----:B------:R-:W-:Y:S02]  /*7480*/  IADD3 R53, PT, PT, R53, -0x20, RZ ;  /* 0xffffffe035357810 */ /* 0x000fe40007ffe0ff */
[----:B------:R-:W-:Y:S02]  /*7490*/  LOP3.LUT R60, R60, 0x3f, RZ, 0xc0, !PT ;  /* 0x0000003f3c3c7812 */ /* 0x000fe400078ec0ff */
[----:B------:R-:W-:Y:S02]  /*74a0*/  IADD3 R62, PT, PT, R62, -0x20, RZ ;  /* 0xffffffe03e3e7810 */ /* 0x000fe40007ffe0ff */
[----:B------:R-:W-:Y:S01]  /*74b0*/  IADD3 R57, PT, PT, R57, -0x20, RZ ;  /* 0xffffffe039397810 */ /* 0x000fe20007ffe0ff */
[----:B------:R-:W-:Y:S01]  /*74c0*/  I2F.F16 R6, R6 ;  /* 0x0000000600067306 */ /* 0x000fe20000200c00 */
[----:B------:R-:W-:-:S07]  /*74d0*/  IADD3 R60, PT, PT, R60, -0x20, RZ ;  /* 0xffffffe03c3c7810 */ /* 0x000fce0007ffe0ff */
[----:B------:R-:W0:Y:S08]  /*74e0*/  I2F.F16 R16, R16 ;  /* 0x0000001000107306 */ /* 0x000e300000200c00 */
[----:B------:R-:W1:Y:S08]  /*74f0*/  I2F.F16 R5, R5 ;  /* 0x0000000500057306 */ /* 0x000e700000200c00 */
[----:B------:R-:W2:Y:S08]  /*7500*/  I2F.F16 R17, R17 ;  /* 0x0000001100117306 */ /* 0x000eb00000200c00 */
[----:B------:R-:W-:Y:S08]  /*7510*/  I2F.F16 R53, R53 ;  /* 0x0000003500357306 */ /* 0x000ff00000200c00 */
[----:B------:R-:W3:Y:S08]  /*7520*/  I2F.F16 R62, R62 ;  /* 0x0000003e003e7306 */ /* 0x000ef00000200c00 */
[----:B------:R-:W-:Y:S08]  /*7530*/  I2F.F16 R20, R20 ;  /* 0x0000001400147306 */ /* 0x000ff00000200c00 */
[----:B------:R-:W5:Y:S01]  /*7540*/  I2F.F16 R57, R57 ;  /* 0x0000003900397306 */ /* 0x000f620000200c00 */
[----:B0-----:R-:W-:-:S07]  /*7550*/  PRMT R16, R16, 0x5410, R25 ;  /* 0x0000541010107816 */ /* 0x001fce0000000019 */
[----:B------:R-:W-:Y:S01]  /*7560*/  I2F.F16 R7, R7 ;  /* 0x0000000700077306 */ /* 0x000fe20000200c00 */
[----:B-1----:R-:W-:-:S07]  /*7570*/  PRMT R6, R6, 0x5410, R5 ;  /* 0x0000541006067816 */ /* 0x002fce0000000005 */
[----:B------:R-:W0:Y:S01]  /*7580*/  I2F.F16 R60, R60 ;  /* 0x0000003c003c7306 */ /* 0x000e220000200c00 */
[----:B--2---:R-:W-:Y:S02]  /*7590*/  PRMT R4, R17, 0x5410, R4 ;  /* 0x0000541011047816 */ /* 0x004fe40000000004 */
[----:B------:R-:W-:Y:S02]  /*75a0*/  LEA.HI R5, R18, 0xffffffe0, RZ, 0x6 ;  /* 0xffffffe012057811 */ /* 0x000fe400078f30ff */
[--C-:B------:R-:W-:Y:S02]  /*75b0*/  SHF.R.U32.HI R17, RZ, 0x8, R18.reuse ;  /* 0x00000008ff117819 */ /* 0x100fe40000011612 */
[--C-:B------:R-:W-:Y:S02]  /*75c0*/  SHF.R.U32.HI R25, RZ, 0xe, R18.reuse ;  /* 0x0000000eff197819 */ /* 0x100fe40000011612 */
[----:B------:R-:W-:Y:S02]  /*75d0*/  SHF.R.U32.HI R18, RZ, 0x14, R18 ;  /* 0x00000014ff127819 */ /* 0x000fe40000011612 */
[----:B---3--:R-:W-:-:S02]  /*75e0*/  PRMT R53, R53, 0x5410, R62 ;  /* 0x0000541035357816 */ /* 0x008fc4000000003e */
[----:B-----5:R-:W-:Y:S02]  /*75f0*/  PRMT R57, R20, 0x5410, R57 ;  /* 0x0000541014397816 */ /* 0x020fe40000000039 */
[----:B------:R-:W-:Y:S02]  /*7600*/  LOP3.LUT R62, R17, 0x3f, RZ, 0xc0, !PT ;  /* 0x0000003f113e7812 */ /* 0x000fe400078ec0ff */
[----:B------:R-:W-:Y:S02]  /*7610*/  LOP3.LUT R18, R18, 0x3f, RZ, 0xc0, !PT ;  /* 0x0000003f12127812 */ /* 0x000fe400078ec0ff */
[--C-:B------:R-:W-:Y:S02]  /*7620*/  SHF.R.U32.HI R20, RZ, 0x8, R19.reuse ;  /* 0x00000008ff147819 */ /* 0x100fe40000011613 */
[----:B------:R-:W-:Y:S02]  /*7630*/  SHF.R.U32.HI R17, RZ, 0xe, R19 ;  /* 0x0000000eff117819 */ /* 0x000fe40000011613 */
[----:B0-----:R-:W-:-:S02]  /*7640*/  PRMT R60, R7, 0x5410, R60 ;  /* 0x00005410073c7816 */ /* 0x001fc4000000003c */
[----:B------:R-:W-:Y:S02]  /*7650*/  LEA.HI R7, R19, 0xffffffe0, RZ, 0x6 ;  /* 0xffffffe013077811 */ /* 0x000fe400078f30ff */
[----:B------:R-:W-:Y:S02]  /*7660*/  IADD3 R18, PT, PT, R18, -0x20, RZ ;  /* 0xffffffe012127810 */ /* 0x000fe40007ffe0ff */
[----:B------:R-:W-:Y:S02]  /*7670*/  LOP3.LUT R25, R25, 0x3f, RZ, 0xc0, !PT ;  /* 0x0000003f19197812 */ /* 0x000fe400078ec0ff */
[----:B------:R-:W-:Y:S02]  /*7680*/  LOP3.LUT R20, R20, 0x3f, RZ, 0xc0, !PT ;  /* 0x0000003f14147812 */ /* 0x000fe400078ec0ff */
[----:B------:R-:W-:Y:S02]  /*7690*/  LOP3.LUT R17, R17, 0x3f, RZ, 0xc0, !PT ;  /* 0x0000003f11117812 */ /* 0x000fe400078ec0ff */
[----:B------:R-:W-:Y:S01]  /*76a0*/  SHF.R.U32.HI R19, RZ, 0x14, R19 ;  /* 0x00000014ff137819 */ /* 0x000fe20000011613 */
[----:B------:R-:W-:Y:S01]  /*76b0*/  I2F.F16 R5, R5 ;  /* 0x0000000500057306 */ /* 0x000fe20000200c00 */
[----:B------:R-:W-:-:S02]  /*76c0*/  IADD3 R62, PT, PT, R62, -0x20, RZ ;  /* 0xffffffe03e3e7810 */ /* 0x000fc40007ffe0ff */
[----:B------:R-:W-:Y:S02]  /*76d0*/  IADD3 R25, PT, PT, R25, -0x20, RZ ;  /* 0xffffffe019197810 */ /* 0x000fe40007ffe0ff */
[----:B------:R-:W-:Y:S02]  /*76e0*/  IADD3 R20, PT, PT, R20, -0x20, RZ ;  /* 0xffffffe014147810 */ /* 0x000fe40007ffe0ff */
[----:B------:R-:W-:Y:S01]  /*76f0*/  IADD3 R17, PT, PT, R17, -0x20, RZ ;  /* 0xffffffe011117810 */ /* 0x000fe20007ffe0ff */
[----:B------:R-:W0:Y:S01]  /*7700*/  I2F.F16 R18, R18 ;  /* 0x0000001200127306 */ /* 0x000e220000200c00 */
[----:B------:R-:W-:-:S04]  /*7710*/  LOP3.LUT R19, R19, 0x3f, RZ, 0xc0, !PT ;  /* 0x0000003f13137812 */ /* 0x000fc800078ec0ff */
[----:B------:R-:W-:-:S03]  /*7720*/  IADD3 R19, PT, PT, R19, -0x20, RZ ;  /* 0xffffffe013137810 */ /* 0x000fc60007ffe0ff */
[----:B------:R-:W-:Y:S08]  /*7730*/  I2F.F16 R62, R62 ;  /* 0x0000003e003e7306 */ /* 0x000ff00000200c00 */
[----:B------:R-:W1:Y:S08]  /*7740*/  I2F.F16 R25, R25 ;  /* 0x0000001900197306 */ /* 0x000e700000200c00 */
[----:B------:R-:W-:Y:S08]  /*7750*/  I2F.F16 R20, R20 ;  /* 0x0000001400147306 */ /* 0x000ff00000200c00 */
[----:B------:R-:W2:Y:S08]  /*7760*/  I2F.F16 R17, R17 ;  /* 0x0000001100117306 */ /* 0x000eb00000200c00 */
[----:B------:R-:W-:Y:S08]  /*7770*/  I2F.F16 R7, R7 ;  /* 0x0000000700077306 */ /* 0x000ff00000200c00 */
[----:B------:R-:W3:Y:S01]  /*7780*/  I2F.F16 R64, R19 ;  /* 0x0000001300407306 */ /* 0x000ee20000200c00 */
[----:B0-----:R-:W-:-:S02]  /*7790*/  PRMT R18, R18, 0x5410, R5 ;  /* 0x0000541012127816 */ /* 0x001fc40000000005 */
[----:B------:R-:W-:Y:S01]  /*77a0*/  @!P0 IADD3 R5, PT, PT, R3, 0x1, RZ ;  /* 0x0000000103058810 */ /* 0x000fe20007ffe0ff */
[C---:B------:R-:W-:Y:S01]  /*77b0*/  HFMA2 R58, R6.reuse, R9, R58 ;  /* 0x00000009063a7231 */ /* 0x040fe2000000003a */
[----:B-1----:R-:W-:Y:S01]  /*77c0*/  PRMT R25, R62, 0x5410, R25 ;  /* 0x000054103e197816 */ /* 0x002fe20000000019 */
[----:B------:R-:W-:Y:S01]  /*77d0*/  HFMA2 R35, R6, R13, R35 ;  /* 0x0000000d06237231 */ /* 0x000fe20000000023 */
[----:B--2---:R-:W-:Y:S01]  /*77e0*/  PRMT R17, R20, 0x5410, R17 ;  /* 0x0000541014117816 */ /* 0x004fe20000000011 */
[CC--:B------:R-:W-:Y:S01]  /*77f0*/  HFMA2 R59, R60.reuse, R9.reuse, R59 ;  /* 0x000000093c3b7231 */ /* 0x0c0fe2000000003b */
[----:B------:R-:W-:Y:S01]  /*7800*/  @!P0 MOV R3, R5 ;  /* 0x0000000500038202 */ /* 0x000fe20000000f00 */
[-C--:B------:R-:W-:Y:S02]  /*7810*/  HFMA2 R5, R55, R9.reuse, R56 ;  /* 0x0000000937057231 */ /* 0x080fe40000000038 */
[----:B------:R-:W-:Y:S02]  /*7820*/  HFMA2 R6, R53, R9, R8 ;  /* 0x0000000935067231 */ /* 0x000fe40000000008 */
[-C--:B------:R-:W-:Y:S01]  /*7830*/  HFMA2 R34, R60, R13.reuse, R34 ;  /* 0x0000000d3c227231 */ /* 0x080fe20000000022 */
[----:B---3--:R-:W-:Y:S01]  /*7840*/  PRMT R64, R64, 0x5410, R7 ;  /* 0x0000541040407816 */ /* 0x008fe20000000007 */
[----:B------:R-:W-:-:S02]  /*7850*/  HFMA2 R7, R55, R13, R52 ;  /* 0x0000000d37077231 */ /* 0x000fc40000000034 */
[----:B------:R-:W-:Y:S02]  /*7860*/  HFMA2 R54, R53, R13, R54 ;  /* 0x0000000d35367231 */ /* 0x000fe40000000036 */
[-C--:B------:R-:W-:Y:S01]  /*7870*/  HFMA2 R8, R21, R10.reuse, R5 ;  /* 0x0000000a15087231 */ /* 0x080fe20000000005 */
[----:B----4-:R-:W-:Y:S01]  /*7880*/  @!P0 IADD3 R37, PT, PT, R51, R38, RZ ;  /* 0x0000002633258210 */ /* 0x010fe20007ffe0ff */
[-C--:B------:R-:W-:Y:S01]  /*7890*/  HFMA2 R58, R57, R10.reuse, R58 ;  /* 0x0000000a393a7231 */ /* 0x080fe2000000003a */
[----:B------:R-:W-:Y:S01]  /*78a0*/  IADD3 R38, PT, PT, R38, 0x20, RZ ;  /* 0x0000002026267810 */ /* 0x000fe20007ffe0ff */
[-C--:B------:R-:W-:Y:S02]  /*78b0*/  HFMA2 R9, R25, R10.reuse, R59 ;  /* 0x0000000a19097231 */ /* 0x080fe4000000003b */
[----:B------:R-:W-:Y:S02]  /*78c0*/  HFMA2 R6, R17, R10, R6 ;  /* 0x0000000a11067231 */ /* 0x000fe40000000006 */
        /* <DEDUP_REMOVED lines=8> */
[-C--:B------:R-:W-:Y:S02]  /*7950*/  HFMA2 R9, R18, R11.reuse, R9 ;  /* 0x0000000b12097231 */ /* 0x080fe40000000009 */
[----:B------:R-:W-:Y:S02]  /*7960*/  HADD2 R23, R23.H0_H0, R23.H1_H1 ;  /* 0x3000001717177230 */ /* 0x000fe40000000800 */
[----:B------:R-:W-:Y:S01]  /*7970*/  HFMA2 R6, R64, R11, R6 ;  /* 0x0000000b40067231 */ /* 0x000fe20000000006 */
[----:B------:R-:W-:Y:S01]  /*7980*/  ISETP.GE.AND P0, PT, R38, R47, PT ;  /* 0x0000002f2600720c */ /* 0x000fe20003f06270 */
[----:B------:R-:W-:Y:S02]  /*7990*/  HADD2 R26, R26.H0_H0, R26.H1_H1 ;  /* 0x3000001a1a1a7230 */ /* 0x000fe40000000800 */
[----:B------:R-:W-:-:S02]  /*79a0*/  HADD2 R46, R46.H0_H0, R46.H1_H1 ;  /* 0x3000002e2e2e7230 */ /* 0x000fc40000000800 */
[----:B------:R-:W-:Y:S02]  /*79b0*/  HADD2 R50, R50.H0_H0, R50.H1_H1 ;  /* 0x3000003232327230 */ /* 0x000fe40000000800 */
[----:B------:R-:W-:Y:S02]  /*79c0*/  HADD2 R27, R27.H0_H0, R27.H1_H1 ;  /* 0x3000001b1b1b7230 */ /* 0x000fe40000000800 */
        /* <DEDUP_REMOVED lines=8> */
[----:B------:R-:W-:Y:S02]  /*7a50*/  HADD2 R9, R9.H0_H0, R9.H1_H1 ;  /* 0x3000000909097230 */ /* 0x000fe40000000800 */
[----:B------:R-:W-:Y:S01]  /*7a60*/  HADD2 R6, R6.H0_H0, R6.H1_H1 ;  /* 0x3000000606067230 */ /* 0x000fe20000000800 */
[----:B------:R-:W-:Y:S01]  /*7a70*/  PRMT R26, R26, 0x5410, R46 ;  /* 0x000054101a1a7816 */ /* 0x000fe2000000002e */
[----:B------:R-:W-:Y:S01]  /*7a80*/  HADD2 R7, R7.H0_H0, R7.H1_H1 ;  /* 0x3000000707077230 */ /* 0x000fe20000000800 */
[----:B------:R-:W-:Y:S01]  /*7a90*/  PRMT R50, R50, 0x5410, R27 ;  /* 0x0000541032327816 */ /* 0x000fe2000000001b */
[----:B------:R-:W-:Y:S02]  /*7aa0*/  HADD2 R35, R35.H0_H0, R35.H1_H1 ;  /* 0x3000002323237230 */ /* 0x000fe40000000800 */
[----:B------:R-:W-:Y:S02]  /*7ab0*/  HADD2 R34, R34.H0_H0, R34.H1_H1 ;  /* 0x3000002222227230 */ /* 0x000fe40000000800 */
[----:B------:R-:W-:Y:S01]  /*7ac0*/  HADD2 R17, R54.H0_H0, R54.H1_H1 ;  /* 0x3000003636117230 */ /* 0x000fe20000000800 */
[----:B------:R-:W-:Y:S01]  /*7ad0*/  PRMT R8, R8, 0x5410, R4 ;  /* 0x0000541008087816 */ /* 0x000fe20000000004 */
[----:B------:R-:W-:Y:S01]  /*7ae0*/  HFMA2 R31, R24, R0, R31 ;  /* 0x00000000181f7231 */ /* 0x000fe2000000001f */
[----:B------:R-:W-:Y:S01]  /*7af0*/  PRMT R9, R9, 0x5410, R6 ;  /* 0x0000541009097816 */ /* 0x000fe20000000006 */
[----:B------:R-:W-:Y:S01]  /*7b00*/  HFMA2 R30, R22, R36, R30 ;  /* 0x00000024161e7231 */ /* 0x000fe2000000001e */
[----:B------:R-:W-:Y:S01]  /*7b10*/  PRMT R7, R7, 0x5410, R35 ;  /* 0x0000541007077816 */ /* 0x000fe20000000023 */
[----:B------:R-:W-:Y:S01]  /*7b20*/  HFMA2 R29, R26, R0, R29 ;  /* 0x000000001a1d7231 */ /* 0x000fe2000000001d */
[----:B------:R-:W-:Y:S01]  /*7b30*/  PRMT R34, R34, 0x5410, R17 ;  /* 0x0000541022227816 */ /* 0x000fe20000000011 */
[----:B------:R-:W-:Y:S01]  /*7b40*/  HFMA2 R28, R50, R36, R28 ;  /* 0x00000024321c7231 */ /* 0x000fe2000000001c */
[----:B------:R-:W-:Y:S01]  /*7b50*/  IADD3 R44, P1, PT, R44, 0x80, RZ ;  /* 0x000000802c2c7810 */ /* 0x000fe20007f3e0ff */
[----:B------:R-:W-:Y:S01]  /*7b60*/  UIADD3 UR4, UPT, UPT, UR4, 0x40, URZ ;  /* 0x0000004004047890 */ /* 0x000fe2000fffe0ff */
[----:B------:R-:W-:Y:S01]  /*7b70*/  HFMA2 R31, R8, R0, R31 ;  /* 0x00000000081f7231 */ /* 0x000fe2000000001f */
[----:B------:R-:W-:Y:S01]  /*7b80*/  MOV R4, R48 ;  /* 0x0000003000047202 */ /* 0x000fe20000000f00 */
[----:B------:R-:W-:Y:S01]  /*7b90*/  HFMA2 R30, R9, R36, R30 ;  /* 0x00000024091e7231 */ /* 0x000fe2000000001e */
[----:B------:R-:W-:Y:S01]  /*7ba0*/  MOV R5, R49 ;  /* 0x0000003100057202 */ /* 0x000fe20000000f00 */
[----:B------:R-:W-:Y:S01]  /*7bb0*/  HFMA2 R29, R7, R0, R29 ;  /* 0x00000000071d7231 */ /* 0x000fe2000000001d */
[----:B------:R-:W-:Y:S01]  /*7bc0*/  IADD3.X R45, PT, PT, RZ, R45, RZ, P1, !PT ;  /* 0x0000002dff2d7210 */ /* 0x000fe20000ffe4ff */
[----:B------:R-:W-:-:S02]  /*7bd0*/  HFMA2 R28, R34, R36, R28 ;  /* 0x00000024221c7231 */ /* 0x000fc4000000001c */
[----:B------:R-:W-:Y:S01]  /*7be0*/  IMAD.WIDE R48, R39, 0x4, R32 ;  /* 0x0000000427307825 */ /* 0x000fe200078e0220 */
[----:B------:R-:W-:Y:S06]  /*7bf0*/  @!P0 BRA `(.L_x_2784) ;  /* 0xffffffd000408947 */ /* 0x000fec000383ffff */
[----:B------:R-:W-:-:S07]  /*7c00*/  IMAD.WIDE R48, R39, 0x18, R4 ;  /* 0x0000001827307825 */ /* 0x000fce00078e0204 */
.L_x_2783:
[----:B------:R-:W-:-:S04]  /*7c10*/  VIMNMX R47, PT, PT, R41, UR14, PT ;  /* 0x0000000e292f7c48 */ /* 0x000fc8000bfe0100 */
[----:B------:R-:W-:-:S13]  /*7c20*/  ISETP.GT.AND P0, PT, R47, R38, PT ;  /* 0x000000262f00720c */ /* 0x000fda0003f04270 */
[----:B------:R-:W-:Y:S05]  /*7c30*/  @!P0 BRA `(.L_x_2785) ;  /* 0x0000001800cc8947 */ /* 0x000fea0003800000 */
[----:B------:R-:W-:-:S03]  /*7c40*/  IMAD.WIDE.U32 R4, R38, 0x4, R42 ;  /* 0x0000000426047825 */ /* 0x000fc600078e002a */
[----:B------:R-:W-:-:S04]  /*7c50*/  IADD3 R44, P0, PT, R4, 0x2, RZ ;  /* 0x00000002042c7810 */ /* 0x000fc80007f1e0ff */
[----:B------:R-:W-:-:S09]  /*7c60*/  IADD3.X R45, PT, PT, RZ, R5, RZ, P0, !PT ;  /* 0x00000005ff2d7210 */ /* 0x000fd200007fe4ff */
.L_x_2786:
[----:B------:R-:W2:Y:S01]  /*7c70*/  LDG.E.128.CONSTANT R4, desc[UR8][R48.64] ;  /* 0x0000000830047981 */ /* 0x000ea2000c1e9d00 */
[----:B------:R-:W-:-:S03]  /*7c80*/  MOV R39, UR12 ;  /* 0x0000000c00277c02 */ /* 0x000fc60008000f00 */
[----:B------:R-:W0:Y:S02]  /*7c90*/  LDS.128 R20, [UR4] ;  /* 0x00000004ff147984 */ /* 0x000e240008000c00 */
[C---:B------:R-:W-:Y:S02]  /*7ca0*/  IMAD.WIDE R16, R39.reuse, 0x4, R48 ;  /* 0x0000000427107825 */ /* 0x040fe400078e0230 */
[----:B------:R-:W1:Y:S04]  /*7cb0*/  LDS.128 R24, [UR4+0x80] ;  /* 0x00008004ff187984 */ /* 0x000e680008000c00 */
[----:B------:R-:W3:Y:S01]  /*7cc0*/  LDG.E.128.CONSTANT R8, desc[UR8][R16.64] ;  /* 0x0000000810087981 */ /* 0x000ee2000c1e9d00 */
[----:B------:R-:W-:-:S05]  /*7cd0*/  IMAD.WIDE R50, R39, 0x4, R16 ;  /* 0x0000000427327825 */ /* 0x000fca00078e0210 */
[----:B------:R4:W5:Y:S01]  /*7ce0*/  LDG.E.128.CONSTANT R12, desc[UR8][R50.64] ;  /* 0x00000008320c7981 */ /* 0x000962000c1e9d00 */
[----:B------:R-:W-:Y:S02]  /*7cf0*/  HFMA2 R56, -RZ, RZ, 0, 0.03125 ;  /* 0x00002800ff387431 */ /* 0x000fe400000001ff */
[----:B----4-:R-:W-:Y:S01]  /*7d00*/  IMAD.WIDE R50, R39, 0x4, R50 ;  /* 0x0000000427327825 */ /* 0x010fe200078e0232 */
[----:B------:R-:W-:Y:S02]  /*7d10*/  ISETP.NE.AND P0, PT, R38, R37, PT ;  /* 0x000000252600720c */ /* 0x000fe40003f05270 */
[----:B--2---:R-:W-:Y:S02]  /*7d20*/  LOP3.LUT R18, R4, 0x1f001f, RZ, 0xc0, !PT ;  /* 0x001f001f04127812 */ /* 0x004fe400078ec0ff */
[----:B------:R-:W-:Y:S02]  /*7d30*/  LOP3.LUT R19, R5, 0x1f001f, RZ, 0xc0, !PT ;  /* 0x001f001f05137812 */ /* 0x000fe400078ec0ff */
[----:B------:R-:W-:-:S02]  /*7d40*/  LOP3.LUT R33, R6, 0x1f001f, RZ, 0xc0, !PT ;  /* 0x001f001f06217812 */ /* 0x000fc400078ec0ff */
[----:B------:R-:W-:Y:S02]  /*7d50*/  LOP3.LUT R35, R7, 0x1f001f, RZ, 0xc0, !PT ;  /* 0x001f001f07237812 */ /* 0x000fe400078ec0ff */
        /* <DEDUP_REMOVED lines=9> */
[----:B0-----:R-:W-:Y:S01]  /*7df0*/  HFMA2 R52, R18, R20, RZ.H0_H0 ;  /* 0x0000001412347231 */ /* 0x001fe200000400ff */
[----:B------:R-:W-:Y:S02]  /*7e00*/  LOP3.LUT R19, R35, 0x64006400, RZ, 0xfc, !PT ;  /* 0x6400640023137812 */ /* 0x000fe400078efcff */
[----:B------:R-:W-:Y:S01]  /*7e10*/  LOP3.LUT R17, R17, 0x64006400, RZ, 0xfc, !PT ;  /* 0x6400640011117812 */ /* 0x000fe200078efcff */
[----:B------:R-:W-:Y:S01]  /*7e20*/  HADD2 R53, R53, -1040, -1040 ;  /* 0xe410e41035357430 */ /* 0x000fe20000000000 */
[----:B------:R-:W-:Y:S01]  /*7e30*/  LOP3.LUT R33, R32, 0x64006400, RZ, 0xfc, !PT ;  /* 0x6400640020217812 */ /* 0x000fe200078efcff */
[----:B------:R-:W-:Y:S01]  /*7e40*/  HADD2 R19, R19, -1040, -1040 ;  /* 0xe410e41013137430 */ /* 0x000fe20000000000 */
[----:B------:R-:W-:Y:S01]  /*7e50*/  LOP3.LUT R57, R34, 0x64006400, RZ, 0xfc, !PT ;  /* 0x6400640022397812 */ /* 0x000fe200078efcff */
[-C--:B------:R-:W-:Y:S01]  /*7e60*/  HFMA2 R54, R17, R56.reuse.H0_H0, -48, -48 ;  /* 0xd200d20011367431 */ /* 0x080fe20000040038 */
[----:B------:R-:W-:Y:S01]  /*7e70*/  LOP3.LUT R55, R46, 0x64006400, RZ, 0xfc, !PT ;  /* 0x640064002e377812 */ /* 0x000fe200078efcff */
[----:B------:R-:W-:-:S02]  /*7e80*/  HFMA2 R17, R33, R56.H0_H0, -48, -48 ;  /* 0xd200d20021117431 */ /* 0x000fc40000040038 */
[----:B------:R-:W-:Y:S02]  /*7e90*/  HFMA2 R46, R16, R20, RZ ;  /* 0x00000014102e7231 */ /* 0x000fe400000000ff */
[----:B------:R-:W-:Y:S02]  /*7ea0*/  HFMA2 R57, R57, R56.H0_H0, -48, -48 ;  /* 0xd200d20039397431 */ /* 0x000fe40000040038 */
[----:B------:R-:W-:Y:S02]  /*7eb0*/  HFMA2 R34, R53, R20, RZ ;  /* 0x0000001435227231 */ /* 0x000fe400000000ff */
[----:B------:R-:W-:Y:S02]  /*7ec0*/  HFMA2 R55, R55, R56.H0_H0, -48, -48 ;  /* 0xd200d20037377431 */ /* 0x000fe40000040038 */
[----:B------:R-:W-:Y:S02]  /*7ed0*/  HFMA2 R46, R54, R21, R46 ;  /* 0x00000015362e7231 */ /* 0x000fe4000000002e */
[----:B------:R-:W-:-:S02]  /*7ee0*/  HFMA2 R35, R19, R20, RZ.H0_H0 ;  /* 0x0000001413237231 */ /* 0x000fc400000400ff */
[-C--:B------:R-:W-:Y:S02]  /*7ef0*/  HFMA2 R34, R57, R21.reuse, R34 ;  /* 0x0000001539227231 */ /* 0x080fe40000000022 */
[-C--:B------:R-:W-:Y:S01]  /*7f00*/  HFMA2 R52, R17, R21.reuse, R52 ;  /* 0x0000001511347231 */ /* 0x080fe20000000034 */
[----:B------:R-:W-:Y:S01]  /*7f10*/  SHF.R.U32.HI R20, RZ, 0xa, R4 ;  /* 0x0000000aff147819 */ /* 0x000fe20000011604 */
[----:B------:R-:W-:Y:S01]  /*7f20*/  HFMA2 R35, R55, R21, R35 ;  /* 0x0000001537237231 */ /* 0x000fe20000000023 */
[----:B------:R-:W-:Y:S01]  /*7f30*/  SHF.R.U32.HI R21, RZ, 0xa, R5 ;  /* 0x0000000aff157819 */ /* 0x000fe20000011605 */
[-C--:B-1----:R-:W-:Y:S01]  /*7f40*/  HFMA2 R16, R16, R24.reuse, RZ ;  /* 0x0000001810107231 */ /* 0x082fe200000000ff */
[----:B------:R-:W-:Y:S01]  /*7f50*/  SHF.R.U32.HI R32, RZ, 0xa, R6 ;  /* 0x0000000aff207819 */ /* 0x000fe20000011606 */
[----:B------:R-:W-:Y:S01]  /*7f60*/  HFMA2 R19, R19, R24, RZ.H0_H0 ;  /* 0x0000001813137231 */ /* 0x000fe200000400ff */
[----:B------:R-:W-:Y:S02]  /*7f70*/  SHF.R.U32.HI R33, RZ, 0xa, R7 ;  /* 0x0000000aff217819 */ /* 0x000fe40000011607 */
        /* <DEDUP_REMOVED lines=11> */
[-C--:B------:R-:W-:Y:S02]  /*8030*/  HFMA2 R46, R20, R22.reuse, R46 ;  /* 0x00000016142e7231 */ /* 0x080fe4000000002e */
[----:B------:R-:W-:Y:S02]  /*8040*/  HADD2 R33, R33, -1040, -1040 ;  /* 0xe410e41021217430 */ /* 0x000fe40000000000 */
[-C--:B------:R-:W-:Y:S02]  /*8050*/  HFMA2 R52, R21, R22.reuse, R52 ;  /* 0x0000001615347231 */ /* 0x080fe40000000034 */
[-C--:B------:R-:W-:Y:S02]  /*8060*/  HFMA2 R34, R32, R22.reuse, R34 ;  /* 0x0000001620227231 */ /* 0x080fe40000000022 */
[----:B------:R-:W-:-:S02]  /*8070*/  HFMA2 R35, R33, R22, R35 ;  /* 0x0000001621237231 */ /* 0x000fc40000000023 */
[-C--:B------:R-:W-:Y:S02]  /*8080*/  HFMA2 R22, R18, R24.reuse, RZ.H0_H0 ;  /* 0x0000001812167231 */ /* 0x080fe400000400ff */
[----:B------:R-:W-:Y:S01]  /*8090*/  HFMA2 R18, R53, R24, RZ ;  /* 0x0000001835127231 */ /* 0x000fe200000000ff */
[----:B---3--:R-:W-:Y:S01]  /*80a0*/  LOP3.LUT R24, R10, 0x1f001f, RZ, 0xc0, !PT ;  /* 0x001f001f0a187812 */ /* 0x008fe200078ec0ff */
[-C--:B------:R-:W-:Y:S02]  /*80b0*/  HFMA2 R53, R54, R25.reuse, R16 ;  /* 0x0000001936357231 */ /* 0x080fe40000000010 */
[-C--:B------:R-:W-:Y:S02]  /*80c0*/  HFMA2 R22, R17, R25.reuse, R22 ;  /* 0x0000001911167231 */ /* 0x080fe40000000016 */
[-C--:B------:R-:W-:Y:S02]  /*80d0*/  HFMA2 R57, R57, R25.reuse, R18 ;  /* 0x0000001939397231 */ /* 0x080fe40000000012 */
[----:B------:R-:W-:-:S02]  /*80e0*/  HFMA2 R54, R55, R25, R19 ;  /* 0x0000001937367231 */ /* 0x000fc40000000013 */
        /* <DEDUP_REMOVED lines=8> */
[----:B------:R-:W-:Y:S02]  /*8170*/  LOP3.LUT R20, R20, 0x64006400, RZ, 0xfc, !PT ;  /* 0x6400640014147812 */ /* 0x000fe400078efcff */
[----:B------:R-:W-:-:S02]  /*8180*/  LOP3.LUT R22, R22, 0x64006400, RZ, 0xfc, !PT ;  /* 0x6400640016167812 */ /* 0x000fc400078efcff */
[----:B------:R-:W-:Y:S01]  /*8190*/  LOP3.LUT R24, R24, 0x64006400, RZ, 0xfc, !PT ;  /* 0x6400640018187812 */ /* 0x000fe200078efcff */
[----:B------:R-:W-:Y:S01]  /*81a0*/  HADD2 R20, R20, -1040, -1040 ;  /* 0xe410e41014147430 */ /* 0x000fe20000000000 */
[----:B------:R-:W-:Y:S01]  /*81b0*/  LOP3.LUT R25, R25, 0x64006400, RZ, 0xfc, !PT ;  /* 0x6400640019197812 */ /* 0x000fe200078efcff */
[----:B------:R-:W-:Y:S01]  /*81c0*/  HADD2 R26, R22, -1040, -1040 ;  /* 0xe410e410161a7430 */ /* 0x000fe20000000000 */
[----:B------:R-:W-:Y:S01]  /*81d0*/  LOP3.LUT R22, R10, 0x3e003e0, RZ, 0xc0, !PT ;  /* 0x03e003e00a167812 */ /* 0x000fe200078ec0ff */
[----:B------:R-:W-:Y:S02]  /*81e0*/  HADD2 R24, R24, -1040, -1040 ;  /* 0xe410e41018187430 */ /* 0x000fe40000000000 */
[-C--:B------:R-:W-:Y:S02]  /*81f0*/  HFMA2 R55, R20, R23.reuse, R46 ;  /* 0x0000001714377231 */ /* 0x080fe4000000002e */
[----:B------:R-:W-:Y:S02]  /*8200*/  HADD2 R25, R25, -1040, -1040 ;  /* 0xe410e41019197430 */ /* 0x000fe40000000000 */
[----:B------:R-:W-:-:S02]  /*8210*/  HFMA2 R52, R26, R23, R52 ;  /* 0x000000171a347231 */ /* 0x000fc40000000034 */
[----:B------:R-:W-:Y:S02]  /*8220*/  HFMA2 R46, R26, R27, R21 ;  /* 0x0000001b1a2e7231 */ /* 0x000fe40000000015 */
[-C--:B------:R-:W-:Y:S01]  /*8230*/  HFMA2 R34, R24, R23.reuse, R34 ;  /* 0x0000001718227231 */ /* 0x080fe20000000022 */
[----:B------:R-:W-:Y:S01]  /*8240*/  LOP3.LUT R21, R9, 0x3e003e0, RZ, 0xc0, !PT ;  /* 0x03e003e009157812 */ /* 0x000fe200078ec0ff */
[C---:B------:R-:W-:Y:S01]  /*8250*/  HFMA2 R35, R25.reuse, R23, R35 ;  /* 0x0000001719237231 */ /* 0x040fe20000000023 */
[----:B------:R-:W-:Y:S01]  /*8260*/  LOP3.LUT R23, R11, 0x3e003e0, RZ, 0xc0, !PT ;  /* 0x03e003e00b177812 */ /* 0x000fe200078ec0ff */
[-C--:B------:R-:W-:Y:S01]  /*8270*/  HFMA2 R53, R20, R27.reuse, R53 ;  /* 0x0000001b14357231 */ /* 0x080fe20000000035 */
[----:B------:R-:W-:Y:S01]  /*8280*/  LOP3.LUT R20, R8, 0x3e003e0, RZ, 0xc0, !PT ;  /* 0x03e003e008147812 */ /* 0x000fe200078ec0ff */
[-C--:B------:R-:W-:Y:S01]  /*8290*/  HFMA2 R57, R24, R27.reuse, R57 ;  /* 0x0000001b18397231 */ /* 0x080fe20000000039 */
[----:B------:R-:W-:Y:S01]  /*82a0*/  LOP3.LUT R21, R21, 0x64006400, RZ, 0xfc, !PT ;  /* 0x6400640015157812 */ /* 0x000fe200078efcff */
[----:B------:R-:W-:Y:S01]  /*82b0*/  HFMA2 R54, R25, R27, R54 ;  /* 0x0000001b19367231 */ /* 0x000fe20000000036 */
[----:B------:R-:W-:Y:S01]  /*82c0*/  LOP3.LUT R23, R23, 0x64006400, RZ, 0xfc, !PT ;  /* 0x6400640017177812 */ /* 0x000fe200078efcff */
[----:B------:R-:W1:Y:S01]  /*82d0*/  LDS.128 R24, [UR4+0x90] ;  /* 0x00009004ff187984 */ /* 0x000e620008000c00 */
[----:B------:R-:W-:Y:S01]  /*82e0*/  LOP3.LUT R59, R20, 0x64006400, RZ, 0xfc, !PT ;  /* 0x64006400143b7812 */ /* 0x000fe200078efcff */
[-C--:B------:R-:W-:Y:S01]  /*82f0*/  HFMA2 R58, R21, R56.reuse.H0_H0, -48, -48 ;  /* 0xd200d200153a7431 */ /* 0x080fe20000040038 */
[----:B------:R-:W-:Y:S01]  /*8300*/  LOP3.LUT R33, R22, 0x64006400, RZ, 0xfc, !PT ;  /* 0x6400640016217812 */ /* 0x000fe200078efcff */
[----:B------:R-:W-:-:S02]  /*8310*/  HFMA2 R32, R23, R56.H0_H0, -48, -48 ;  /* 0xd200d20017207431 */ /* 0x000fc40000040038 */
[----:B------:R2:W3:Y:S01]  /*8320*/  LDG.E.128.CONSTANT R20, desc[UR8][R50.64] ;  /* 0x0000000832147981 */ /* 0x0004e2000c1e9d00 */
[-C--:B------:R-:W-:Y:S02]  /*8330*/  HFMA2 R59, R59, R56.reuse.H0_H0, -48, -48 ;  /* 0xd200d2003b3b7431 */ /* 0x080fe40000040038 */
[----:B------:R-:W-:-:S04]  /*8340*/  HFMA2 R33, R33, R56.H0_H0, -48, -48 ;  /* 0xd200d20021217431 */ /* 0x000fc80000040038 */
[-C--:B0-----:R-:W-:Y:S02]  /*8350*/  HFMA2 R34, R33, R16.reuse, R34 ;  /* 0x0000001021227231 */ /* 0x081fe40000000022 */
[-C--:B------:R-:W-:Y:S02]  /*8360*/  HFMA2 R35, R32, R16.reuse, R35 ;  /* 0x0000001020237231 */ /* 0x080fe40000000023 */
[-C--:B------:R-:W-:Y:S02]  /*8370*/  HFMA2 R55, R59, R16.reuse, R55 ;  /* 0x000000103b377231 */ /* 0x080fe40000000037 */
[----:B------:R-:W-:Y:S02]  /*8380*/  HFMA2 R52, R58, R16, R52 ;  /* 0x000000103a347231 */ /* 0x000fe40000000034 */
[----:B--2---:R-:W-:-:S04]  /*8390*/  IMAD.WIDE R50, R39, 0x4, R50 ;  /* 0x0000000427327825 */ /* 0x004fc800078e0232 */
[-C--:B-1----:R-:W-:Y:S02]  /*83a0*/  HFMA2 R53, R59, R24.reuse, R53 ;  /* 0x000000183b357231 */ /* 0x082fe40000000035 */
[-C--:B------:R-:W-:Y:S02]  /*83b0*/  HFMA2 R46, R58, R24.reuse, R46 ;  /* 0x000000183a2e7231 */ /* 0x080fe4000000002e */
[-C--:B------:R-:W-:Y:S02]  /*83c0*/  HFMA2 R57, R33, R24.reuse, R57 ;  /* 0x0000001821397231 */ /* 0x080fe40000000039 */
[----:B------:R-:W-:Y:S01]  /*83d0*/  HFMA2 R54, R32, R24, R54 ;  /* 0x0000001820367231 */ /* 0x000fe20000000036 */
[----:B------:R-:W-:Y:S02]  /*83e0*/  SHF.R.U32.HI R33, RZ, 0xa, R8 ;  /* 0x0000000aff217819 */ /* 0x000fe40000011608 */
        /* <DEDUP_REMOVED lines=15> */
[CC--:B------:R-:W-:Y:S02]  /*84e0*/  HFMA2 R55, R33.reuse, R17.reuse, R55 ;  /* 0x0000001121377231 */ /* 0x0c0fe40000000037 */
[-C--:B------:R-:W-:Y:S02]  /*84f0*/  HFMA2 R52, R32, R17.reuse, R52 ;  /* 0x0000001120347231 */ /* 0x080fe40000000034 */
[-C--:B------:R-:W-:Y:S02]  /*8500*/  HFMA2 R16, R24, R17.reuse, R34 ;  /* 0x0000001118107231 */ /* 0x080fe40000000022 */
[----:B------:R-:W-:Y:S02]  /*8510*/  HFMA2 R17, R58, R17, R35 ;  /* 0x000000113a117231 */ /* 0x000fe40000000023 */
[-C--:B------:R-:W-:Y:S02]  /*8520*/  HFMA2 R53, R33, R25.reuse, R53 ;  /* 0x0000001921357231 */ /* 0x080fe40000000035 */
[----:B------:R-:W-:-:S02]  /*8530*/  HFMA2 R46, R32, R25, R46 ;  /* 0x00000019202e7231 */ /* 0x000fc4000000002e */
[----:B------:R-:W2:Y:S01]  /*8540*/  LDG.E.128.CONSTANT R32, desc[UR8][R50.64] ;  /* 0x0000000832207981 */ /* 0x000ea2000c1e9d00 */
[----:B------:R-:W-:Y:S01]  /*8550*/  SHF.R.U32.HI R4, RZ, 0xf, R4 ;  /* 0x0000000fff047819 */ /* 0x000fe20000011604 */
[-C--:B------:R-:W-:Y:S02]  /*8560*/  HFMA2 R24, R24, R25.reuse, R57 ;  /* 0x0000001918187231 */ /* 0x080fe40000000039 */
[----:B------:R-:W-:Y:S01]  /*8570*/  HFMA2 R54, R58, R25, R54 ;  /* 0x000000193a367231 */ /* 0x000fe20000000036 */
[----:B------:R-:W-:Y:S02]  /*8580*/  SHF.R.U32.HI R25, RZ, 0xe, R8 ;  /* 0x0000000eff197819 */ /* 0x000fe40000011608 */
[----:B------:R-:W-:-:S04]  /*8590*/  LOP3.LUT R4, R4, 0x10001, RZ, 0xc0, !PT ;  /* 0x0001000104047812 */ /* 0x000fc800078ec0ff */
[----:B------:R-:W-:Y:S02]  /*85a0*/  LOP3.LUT R8, R4, 0x20002, R25, 0xf8, !PT ;  /* 0x0002000204087812 */ /* 0x000fe400078ef819 */
[----:B-----5:R-:W-:-:S04]  /*85b0*/  LOP3.LUT R4, R12, 0x1f001f, RZ, 0xc0, !PT ;  /* 0x001f001f0c047812 */ /* 0x020fc800078ec0ff */
[----:B------:R-:W-:Y:S02]  /*85c0*/  LOP3.LUT R4, R4, 0x64006400, RZ, 0xfc, !PT ;  /* 0x6400640004047812 */ /* 0x000fe400078efcff */
[----:B------:R-:W-:-:S03]  /*85d0*/  LOP3.LUT R25, R13, 0x1f001f, RZ, 0xc0, !PT ;  /* 0x001f001f0d197812 */ /* 0x000fc600078ec0ff */
[----:B------:R-:W-:Y:S01]  /*85e0*/  HADD2 R4, R4, -1040, -1040 ;  /* 0xe410e41004047430 */ /* 0x000fe20000000000 */
[----:B------:R-:W-:-:S03]  /*85f0*/  LOP3.LUT R25, R25, 0x64006400, RZ, 0xfc, !PT ;  /* 0x6400640019197812 */ /* 0x000fc600078efcff */
[C---:B------:R-:W-:Y:S02]  /*8600*/  HFMA2 R55, R4.reuse, R18, R55 ;  /* 0x0000001204377231 */ /* 0x040fe40000000037 */
[----:B------:R-:W-:Y:S01]  /*8610*/  HFMA2 R53, R4, R26, R53 ;  /* 0x0000001a04357231 */ /* 0x000fe20000000035 */
[----:B------:R-:W-:Y:S01]  /*8620*/  LOP3.LUT R4, R14, 0x1f001f, RZ, 0xc0, !PT ;  /* 0x001f001f0e047812 */ /* 0x000fe200078ec0ff */
[----:B------:R-:W-:Y:S01]  /*8630*/  HADD2 R25, R25, -1040, -1040 ;  /* 0xe410e41019197430 */ /* 0x000fe20000000000 */
[----:B------:R-:W-:Y:S02]  /*8640*/  LOP3.LUT R57, R15, 0x1f001f, RZ, 0xc0, !PT ;  /* 0x001f001f0f397812 */ /* 0x000fe400078ec0ff */
[----:B------:R-:W-:Y:S01]  /*8650*/  LOP3.LUT R4, R4, 0x64006400, RZ, 0xfc, !PT ;  /* 0x6400640004047812 */ /* 0x000fe200078efcff */
[C---:B------:R-:W-:Y:S02]  /*8660*/  HFMA2 R52, R25.reuse, R18, R52 ;  /* 0x0000001219347231 */ /* 0x040fe40000000034 */
[----:B------:R-:W-:Y:S01]  /*8670*/  HFMA2 R46, R25, R26, R46 ;  /* 0x0000001a192e7231 */ /* 0x000fe2000000002e */
[----:B------:R-:W-:Y:S01]  /*8680*/  LOP3.LUT R57, R57, 0x64006400, RZ, 0xfc, !PT ;  /* 0x6400640039397812 */ /* 0x000fe200078efcff */
[----:B------:R-:W-:-:S04]  /*8690*/  HADD2 R25, R4, -1040, -1040 ;  /* 0xe410e41004197430 */ /* 0x000fc80000000000 */
[----:B------:R-:W-:Y:S02]  /*86a0*/  HADD2 R57, R57, -1040, -1040 ;  /* 0xe410e41039397430 */ /* 0x000fe40000000000 */
[-C--:B------:R-:W-:Y:S01]  /*86b0*/  HFMA2 R4, R25, R18.reuse, R16 ;  /* 0x0000001219047231 */ /* 0x080fe20000000010 */
[----:B------:R-:W-:Y:S01]  /*86c0*/  SHF.R.U32.HI R16, RZ, 0xf, R5 ;  /* 0x0000000fff107819 */ /* 0x000fe20000011605 */
[----:B------:R-:W-:Y:S01]  /*86d0*/  HFMA2 R5, R57, R18, R17 ;  /* 0x0000001239057231 */ /* 0x000fe20000000011 */
[----:B------:R-:W-:Y:S02]  /*86e0*/  @!P0 LEA R17, R3, R40, 0x3 ;  /* 0x0000002803118211 */ /* 0x000fe400078e18ff */
[----:B------:R-:W-:Y:S02]  /*86f0*/  LOP3.LUT R16, R16, 0x10001, RZ, 0xc0, !PT ;  /* 0x0001000110107812 */ /* 0x000fe400078ec0ff */
[----:B------:R-:W-:Y:S01]  /*8700*/  SHF.R.U32.HI R9, RZ, 0xe, R9 ;  /* 0x0000000eff097819 */ /* 0x000fe20000011609 */
[----:B------:R-:W-:-:S02]  /*8710*/  HFMA2 R24, R25, R26, R24 ;  /* 0x0000001a19187231 */ /* 0x000fc40000000018 */
[----:B------:R-:W4:Y:S01]  /*8720*/  @!P0 LDG.E.U16.CONSTANT R25, desc[UR8][R44.64] ;  /* 0x000000082c198981 */ /* 0x000f22000c1e9500 */
[----:B------:R-:W-:-:S03]  /*8730*/  LOP3.LUT R9, R16, 0x20002, R9, 0xf8, !PT ;  /* 0x0002000210097812 */ /* 0x000fc600078ef809 */
[----:B------:R-:W5:Y:S01]  /*8740*/  @!P0 LDL.64 R16, [R17+0x8] ;  /* 0x0000080011108983 */ /* 0x000f620000100a00 */
[----:B------:R-:W-:Y:S01]  /*8750*/  LOP3.LUT R18, R12, 0x3e003e0, RZ, 0xc0, !PT ;  /* 0x03e003e00c127812 */ /* 0x000fe200078ec0ff */
[----:B------:R-:W-:-:S03]  /*8760*/  HFMA2 R54, R57, R26, R54 ;  /* 0x0000001a39367231 */ /* 0x000fc60000000036 */
[----:B------:R-:W-:Y:S02]  /*8770*/  LOP3.LUT R57, R18, 0x64006400, RZ, 0xfc, !PT ;  /* 0x6400640012397812 */ /* 0x000fe400078efcff */
[----:B------:R-:W-:-:S03]  /*8780*/  LOP3.LUT R26, R13, 0x3e003e0, RZ, 0xc0, !PT ;  /* 0x03e003e00d1a7812 */ /* 0x000fc600078ec0ff */
[----:B------:R-:W-:Y:S01]  /*8790*/  HFMA2 R18, R57, R56.H0_H0, -48, -48 ;  /* 0xd200d20039127431 */ /* 0x000fe20000040038 */
[----:B------:R-:W-:-:S03]  /*87a0*/  LOP3.LUT R59, R26, 0x64006400, RZ, 0xfc, !PT ;  /* 0x640064001a3b7812 */ /* 0x000fc600078efcff */
[C---:B------:R-:W-:Y:S02]  /*87b0*/  HFMA2 R26, R18.reuse, R19, R55 ;  /* 0x00000013121a7231 */ /* 0x040fe40000000037 */
[----:B------:R-:W-:Y:S01]  /*87c0*/  HFMA2 R18, R18, R27, R53 ;  /* 0x0000001b12127231 */ /* 0x000fe20000000035 */
[----:B------:R-:W-:Y:S02]  /*87d0*/  LOP3.LUT R53, R14, 0x3e003e0, RZ, 0xc0, !PT ;  /* 0x03e003e00e357812 */ /* 0x000fe400078ec0ff */
[----:B------:R-:W-:Y:S02]  /*87e0*/  LOP3.LUT R55, R15, 0x3e003e0, RZ, 0xc0, !PT ;  /* 0x03e003e00f377812 */ /* 0x000fe400078ec0ff */
[----:B------:R-:W-:Y:S02]  /*87f0*/  LOP3.LUT R53, R53, 0x64006400, RZ, 0xfc, !PT ;  /* 0x6400640035357812 */ /* 0x000fe400078efcff */
[----:B------:R-:W-:-:S03]  /*8800*/  LOP3.LUT R57, R55, 0x64006400, RZ, 0xfc, !PT ;  /* 0x6400640037397812 */ /* 0x000fc600078efcff */
[----:B------:R-:W-:-:S04]  /*8810*/  HFMA2 R55, R53, R56.H0_H0, -48, -48 ;  /* 0xd200d20035377431 */ /* 0x000fc80000040038 */
[C---:B------:R-:W-:Y:S02]  /*8820*/  HFMA2 R53, R55.reuse, R19, R4 ;  /* 0x0000001337357231 */ /* 0x040fe40000000004 */
[----:B------:R-:W-:Y:S01]  /*8830*/  HFMA2 R24, R55, R27, R24 ;  /* 0x0000001b37187231 */ /* 0x000fe20000000018 */
[----:B------:R-:W-:Y:S01]  /*8840*/  SHF.R.U32.HI R55, RZ, 0xf, R6 ;  /* 0x0000000fff377819 */ /* 0x000fe20000011606 */
[-C--:B------:R-:W-:Y:S01]  /*8850*/  HFMA2 R59, R59, R56.reuse.H0_H0, -48, -48 ;  /* 0xd200d2003b3b7431 */ /* 0x080fe20000040038 */
[----:B------:R-:W-:Y:S01]  /*8860*/  SHF.R.U32.HI R10, RZ, 0xe, R10 ;  /* 0x0000000eff0a7819 */ /* 0x000fe2000001160a */
[----:B------:R-:W-:Y:S01]  /*8870*/  HFMA2 R57, R57, R56.H0_H0, -48, -48 ;  /* 0xd200d20039397431 */ /* 0x000fe20000040038 */
[----:B------:R-:W-:Y:S01]  /*8880*/  LOP3.LUT R55, R55, 0x10001, RZ, 0xc0, !PT ;  /* 0x0001000137377812 */ /* 0x000fe200078ec0ff */
[C---:B------:R-:W-:Y:S02]  /*8890*/  HFMA2 R52, R59.reuse, R19, R52 ;  /* 0x000000133b347231 */ /* 0x040fe40000000034 */
[----:B------:R-:W-:-:S02]  /*88a0*/  HFMA2 R46, R59, R27, R46 ;  /* 0x0000001b3b2e7231 */ /* 0x000fc4000000002e */
[C---:B------:R-:W-:Y:S02]  /*88b0*/  HFMA2 R19, R57.reuse, R19, R5 ;  /* 0x0000001339137231 */ /* 0x040fe40000000005 */
[----:B------:R-:W-:Y:S01]  /*88c0*/  HFMA2 R54, R57, R27, R54 ;  /* 0x0000001b39367231 */ /* 0x000fe20000000036 */
[----:B------:R-:W-:Y:S02]  /*88d0*/  LOP3.LUT R57, R55, 0x20002, R10, 0xf8, !PT ;  /* 0x0002000237397812 */ /* 0x000fe400078ef80a */
[----:B------:R-:W-:Y:S02]  /*88e0*/  SHF.R.U32.HI R27, RZ, 0xd, R12 ;  /* 0x0000000dff1b7819 */ /* 0x000fe4000001160c */
[----:B------:R-:W-:Y:S02]  /*88f0*/  SHF.R.U32.HI R10, RZ, 0xd, R13 ;  /* 0x0000000dff0a7819 */ /* 0x000fe4000001160d */
[----:B------:R-:W-:Y:S02]  /*8900*/  SHF.R.U32.HI R58, RZ, 0xf, R7 ;  /* 0x0000000fff3a7819 */ /* 0x000fe40000011607 */
[----:B------:R-:W-:Y:S01]  /*8910*/  LOP3.LUT R27, R8, 0x40004, R27, 0xf8, !PT ;  /* 0x00040004081b7812 */ /* 0x000fe200078ef81b */
[----:B------:R-:W0:Y:S01]  /*8920*/  LDS.128 R4, [UR4+0x20] ;  /* 0x00002004ff047984 */ /* 0x000e220008000c00 */
[----:B------:R-:W-:-:S02]  /*8930*/  LOP3.LUT R55, R9, 0x40004, R10, 0xf8, !PT ;  /* 0x0004000409377812 */ /* 0x000fc400078ef80a */
[----:B------:R-:W-:Y:S02]  /*8940*/  SHF.R.U32.HI R8, RZ, 0xd, R14 ;  /* 0x0000000dff087819 */ /* 0x000fe4000001160e */
[----:B------:R-:W-:Y:S02]  /*8950*/  SHF.R.U32.HI R11, RZ, 0xe, R11 ;  /* 0x0000000eff0b7819 */ /* 0x000fe4000001160b */
[----:B------:R-:W-:Y:S02]  /*8960*/  LOP3.LUT R58, R58, 0x10001, RZ, 0xc0, !PT ;  /* 0x000100013a3a7812 */ /* 0x000fe400078ec0ff */
[----:B------:R-:W-:Y:S02]  /*8970*/  SHF.R.U32.HI R9, RZ, 0xd, R15 ;  /* 0x0000000dff097819 */ /* 0x000fe4000001160f */
[----:B------:R-:W-:Y:S02]  /*8980*/  SHF.R.U32.HI R12, RZ, 0xa, R12 ;  /* 0x0000000aff0c7819 */ /* 0x000fe4000001160c */
[----:B------:R-:W-:-:S02]  /*8990*/  SHF.R.U32.HI R14, RZ, 0xa, R14 ;  /* 0x0000000aff0e7819 */ /* 0x000fc4000001160e */
[----:B------:R-:W-:Y:S02]  /*89a0*/  SHF.R.U32.HI R13, RZ, 0xa, R13 ;  /* 0x0000000aff0d7819 */ /* 0x000fe4000001160d */
[----:B------:R-:W-:Y:S02]  /*89b0*/  SHF.R.U32.HI R15, RZ, 0xa, R15 ;  /* 0x0000000aff0f7819 */ /* 0x000fe4000001160f */
[----:B------:R-:W-:Y:S02]  /*89c0*/  LOP3.LUT R58, R58, 0x20002, R11, 0xf8, !PT ;  /* 0x000200023a3a7812 */ /* 0x000fe400078ef80b */
        /* <DEDUP_REMOVED lines=14> */
[----:B------:R-:W1:Y:S01]  /*8ab0*/  LDS.128 R8, [UR4+0xa0] ;  /* 0x0000a004ff087984 */ /* 0x000e620008000c00 */
[----:B0-----:R-:W-:-:S02]  /*8ac0*/  HFMA2 R52, R12, R4, R52 ;  /* 0x000000040c347231 */ /* 0x001fc40000000034 */
[-C--:B------:R-:W-:Y:S02]  /*8ad0*/  HFMA2 R26, R13, R4.reuse, R26 ;  /* 0x000000040d1a7231 */ /* 0x080fe4000000001a */
[-C--:B------:R-:W-:Y:S02]  /*8ae0*/  HFMA2 R19, R14, R4.reuse, R19 ;  /* 0x000000040e137231 */ /* 0x080fe40000000013 */
[----:B------:R-:W-:Y:S02]  /*8af0*/  HFMA2 R53, R15, R4, R53 ;  /* 0x000000040f357231 */ /* 0x000fe40000000035 */
[-C--:B-1----:R-:W-:Y:S02]  /*8b00*/  HFMA2 R46, R12, R8.reuse, R46 ;  /* 0x000000080c2e7231 */ /* 0x082fe4000000002e */
[-C--:B------:R-:W-:Y:S02]  /*8b10*/  HFMA2 R18, R13, R8.reuse, R18 ;  /* 0x000000080d127231 */ /* 0x080fe40000000012 */
[----:B------:R-:W-:-:S02]  /*8b20*/  HFMA2 R54, R14, R8, R54 ;  /* 0x000000080e367231 */ /* 0x000fc40000000036 */
[----:B------:R-:W-:Y:S01]  /*8b30*/  HFMA2 R24, R15, R8, R24 ;  /* 0x000000080f187231 */ /* 0x000fe20000000018 */
[----:B---3--:R-:W-:Y:S02]  /*8b40*/  LOP3.LUT R12, R21, 0x1f001f, RZ, 0xc0, !PT ;  /* 0x001f001f150c7812 */ /* 0x008fe400078ec0ff */
[----:B------:R-:W-:Y:S02]  /*8b50*/  LOP3.LUT R4, R20, 0x1f001f, RZ, 0xc0, !PT ;  /* 0x001f001f14047812 */ /* 0x000fe400078ec0ff */
[----:B------:R-:W-:Y:S02]  /*8b60*/  LOP3.LUT R12, R12, 0x64006400, RZ, 0xfc, !PT ;  /* 0x640064000c0c7812 */ /* 0x000fe400078efcff */
[----:B------:R-:W-:-:S03]  /*8b70*/  LOP3.LUT R4, R4, 0x64006400, RZ, 0xfc, !PT ;  /* 0x6400640004047812 */ /* 0x000fc600078efcff */
[----:B------:R-:W-:Y:S01]  /*8b80*/  HADD2 R12, R12, -1040, -1040 ;  /* 0xe410e4100c0c7430 */ /* 0x000fe20000000000 */
[----:B------:R-:W-:Y:S01]  /*8b90*/  SHF.R.U32.HI R8, RZ, 0xc, R20 ;  /* 0x0000000cff087819 */ /* 0x000fe20000011614 */
[----:B------:R-:W-:Y:S01]  /*8ba0*/  HADD2 R13, R4, -1040, -1040 ;  /* 0xe410e410040d7430 */ /* 0x000fe20000000000 */
[----:B------:R-:W-:Y:S01]  /*8bb0*/  LOP3.LUT R4, R22, 0x1f001f, RZ, 0xc0, !PT ;  /* 0x001f001f16047812 */ /* 0x000fe200078ec0ff */
[C---:B------:R-:W-:Y:S02]  /*8bc0*/  HFMA2 R52, R12.reuse, R5, R52 ;  /* 0x000000050c347231 */ /* 0x040fe40000000034 */
[----:B------:R-:W-:Y:S01]  /*8bd0*/  HFMA2 R46, R12, R9, R46 ;  /* 0x000000090c2e7231 */ /* 0x000fe2000000002e */
[----:B------:R-:W-:Y:S01]  /*8be0*/  LOP3.LUT R12, R23, 0x1f001f, RZ, 0xc0, !PT ;  /* 0x001f001f170c7812 */ /* 0x000fe200078ec0ff */
[C---:B------:R-:W-:Y:S01]  /*8bf0*/  HFMA2 R26, R13.reuse, R5, R26 ;  /* 0x000000050d1a7231 */ /* 0x040fe2000000001a */
[----:B------:R-:W-:Y:S01]  /*8c00*/  LOP3.LUT R27, R27, 0x80008, R8, 0xf8, !PT ;  /* 0x000800081b1b7812 */ /* 0x000fe200078ef808 */
[----:B------:R-:W-:Y:S01]  /*8c10*/  HFMA2 R18, R13, R9, R18 ;  /* 0x000000090d127231 */ /* 0x000fe20000000012 */
[----:B------:R-:W-:-:S02]  /*8c20*/  SHF.R.U32.HI R8, RZ, 0xc, R21 ;  /* 0x0000000cff087819 */ /* 0x000fc40000011615 */
[----:B------:R-:W-:Y:S02]  /*8c30*/  LOP3.LUT R4, R4, 0x64006400, RZ, 0xfc, !PT ;  /* 0x6400640004047812 */ /* 0x000fe400078efcff */
[----:B------:R-:W-:Y:S02]  /*8c40*/  LOP3.LUT R13, R12, 0x64006400, RZ, 0xfc, !PT ;  /* 0x640064000c0d7812 */ /* 0x000fe400078efcff */
[----:B------:R-:W-:Y:S01]  /*8c50*/  LOP3.LUT R55, R55, 0x80008, R8, 0xf8, !PT ;  /* 0x0008000837377812 */ /* 0x000fe200078ef808 */
[----:B------:R-:W-:Y:S01]  /*8c60*/  HADD2 R12, R4, -1040, -1040 ;  /* 0xe410e410040c7430 */ /* 0x000fe20000000000 */
[----:B------:R-:W-:Y:S01]  /*8c70*/  SHF.R.U32.HI R8, RZ, 0xc, R22 ;  /* 0x0000000cff087819 */ /* 0x000fe20000011616 */
[----:B------:R-:W-:Y:S01]  /*8c80*/  HADD2 R13, R13, -1040, -1040 ;  /* 0xe410e4100d0d7430 */ /* 0x000fe20000000000 */
[----:B------:R-:W-:Y:S02]  /*8c90*/  LOP3.LUT R4, R20, 0x3e003e0, RZ, 0xc0, !PT ;  /* 0x03e003e014047812 */ /* 0x000fe400078ec0ff */
[----:B------:R-:W-:Y:S01]  /*8ca0*/  SHF.R.U32.HI R20, RZ, 0xa, R20 ;  /* 0x0000000aff147819 */ /* 0x000fe20000011614 */
[-C--:B------:R-:W-:Y:S01]  /*8cb0*/  HFMA2 R53, R12, R5.reuse, R53 ;  /* 0x000000050c357231 */ /* 0x080fe20000000035 */
[----:B------:R-:W-:Y:S01]  /*8cc0*/  LOP3.LUT R57, R57, 0x80008, R8, 0xf8, !PT ;  /* 0x0008000839397812 */ /* 0x000fe200078ef808 */
[----:B------:R-:W-:-:S02]  /*8cd0*/  HFMA2 R19, R13, R5, R19 ;  /* 0x000000050d137231 */ /* 0x000fc40000000013 */
[-C--:B------:R-:W-:Y:S01]  /*8ce0*/  HFMA2 R54, R13, R9.reuse, R54 ;  /* 0x000000090d367231 */ /* 0x080fe20000000036 */
[----:B------:R-:W-:Y:S01]  /*8cf0*/  LOP3.LUT R8, R22, 0x3e003e0, RZ, 0xc0, !PT ;  /* 0x03e003e016087812 */ /* 0x000fe200078ec0ff */
[----:B------:R-:W-:Y:S01]  /*8d00*/  HFMA2 R24, R12, R9, R24 ;  /* 0x000000090c187231 */ /* 0x000fe20000000018 */
[----:B------:R-:W-:Y:S02]  /*8d10*/  SHF.R.U32.HI R15, RZ, 0xc, R23 ;  /* 0x0000000cff0f7819 */ /* 0x000fe40000011617 */
[----:B------:R-:W-:Y:S02]  /*8d20*/  LOP3.LUT R5, R21, 0x3e003e0, RZ, 0xc0, !PT ;  /* 0x03e003e015057812 */ /* 0x000fe400078ec0ff */
[----:B------:R-:W-:Y:S02]  /*8d30*/  LOP3.LUT R13, R4, 0x64006400, RZ, 0xfc, !PT ;  /* 0x64006400040d7812 */ /* 0x000fe400078efcff */
[----:B------:R-:W-:Y:S02]  /*8d40*/  LOP3.LUT R12, R23, 0x3e003e0, RZ, 0xc0, !PT ;  /* 0x03e003e0170c7812 */ /* 0x000fe400078ec0ff */
[----:B------:R-:W-:-:S02]  /*8d50*/  LOP3.LUT R20, R20, 0x1f001f, RZ, 0xc0, !PT ;  /* 0x001f001f14147812 */ /* 0x000fc400078ec0ff */
[----:B------:R-:W-:Y:S01]  /*8d60*/  LOP3.LUT R9, R8, 0x64006400, RZ, 0xfc, !PT ;  /* 0x6400640008097812 */ /* 0x000fe200078efcff */
[-C--:B------:R-:W-:Y:S01]  /*8d70*/  HFMA2 R13, R13, R56.reuse.H0_H0, -48, -48 ;  /* 0xd200d2000d0d7431 */ /* 0x080fe20000040038 */
[----:B------:R-:W-:Y:S02]  /*8d80*/  LOP3.LUT R58, R58, 0x80008, R15, 0xf8, !PT ;  /* 0x000800083a3a7812 */ /* 0x000fe400078ef80f */
[----:B------:R-:W-:Y:S02]  /*8d90*/  LOP3.LUT R5, R5, 0x64006400, RZ, 0xfc, !PT ;  /* 0x6400640005057812 */ /* 0x000fe400078efcff */
[----:B------:R-:W-:Y:S02]  /*8da0*/  LOP3.LUT R15, R12, 0x64006400, RZ, 0xfc, !PT ;  /* 0x640064000c0f7812 */ /* 0x000fe400078efcff */
[----:B------:R-:W-:Y:S01]  /*8db0*/  LOP3.LUT R20, R20, 0x64006400, RZ, 0xfc, !PT ;  /* 0x6400640014147812 */ /* 0x000fe200078efcff */
[----:B------:R-:W-:Y:S02]  /*8dc0*/  HFMA2 R12, R9, R56.H0_H0, -48, -48 ;  /* 0xd200d200090c7431 */ /* 0x000fe40000040038 */
[----:B------:R-:W-:-:S02]  /*8dd0*/  HFMA2 R26, R13, R6, R26 ;  /* 0x000000060d1a7231 */ /* 0x000fc4000000001a */
[----:B------:R-:W-:Y:S02]  /*8de0*/  HFMA2 R9, R5, R56.H0_H0, -48, -48 ;  /* 0xd200d20005097431 */ /* 0x000fe40000040038 */
[----:B------:R-:W-:Y:S02]  /*8df0*/  HFMA2 R18, R13, R10, R18 ;  /* 0x0000000a0d127231 */ /* 0x000fe40000000012 */
[----:B------:R-:W-:Y:S02]  /*8e00*/  HFMA2 R8, R15, R56.H0_H0, -48, -48 ;  /* 0xd200d2000f087431 */ /* 0x000fe40000040038 */
[----:B------:R-:W-:Y:S02]  /*8e10*/  HADD2 R13, R20, -1040, -1040 ;  /* 0xe410e410140d7430 */ /* 0x000fe40000000000 */
[----:B------:R-:W-:Y:S02]  /*8e20*/  HFMA2 R24, R12, R10, R24 ;  /* 0x0000000a0c187231 */ /* 0x000fe40000000018 */
[----:B------:R-:W-:-:S02]  /*8e30*/  HFMA2 R4, R9, R6, R52 ;  /* 0x0000000609047231 */ /* 0x000fc40000000034 */
[-C--:B------:R-:W-:Y:S02]  /*8e40*/  HFMA2 R19, R8, R6.reuse, R19 ;  /* 0x0000000608137231 */ /* 0x080fe40000000013 */
[----:B------:R-:W-:Y:S02]  /*8e50*/  HFMA2 R5, R12, R6, R53 ;  /* 0x000000060c057231 */ /* 0x000fe40000000035 */
[----:B------:R-:W-:Y:S02]  /*8e60*/  HFMA2 R6, R13, R7, R26 ;  /* 0x000000070d067231 */ /* 0x000fe4000000001a */
[-C--:B------:R-:W-:Y:S02]  /*8e70*/  HFMA2 R9, R9, R10.reuse, R46 ;  /* 0x0000000a09097231 */ /* 0x080fe4000000002e */
[----:B------:R-:W-:Y:S02]  /*8e80*/  HFMA2 R54, R8, R10, R54 ;  /* 0x0000000a08367231 */ /* 0x000fe40000000036 */
[----:B------:R-:W-:-:S02]  /*8e90*/  HFMA2 R10, R13, R11, R18 ;  /* 0x0000000b0d0a7231 */ /* 0x000fc40000000012 */
[----:B------:R-:W0:Y:S01]  /*8ea0*/  LDS.128 R12, [UR4+0x30] ;  /* 0x00003004ff0c7984 */ /* 0x000e220008000c00 */
[----:B------:R-:W-:Y:S02]  /*8eb0*/  SHF.R.U32.HI R22, RZ, 0xa, R22 ;  /* 0x0000000aff167819 */ /* 0x000fe40000011616 */
[----:B------:R-:W-:Y:S02]  /*8ec0*/  SHF.R.U32.HI R21, RZ, 0xa, R21 ;  /* 0x0000000aff157819 */ /* 0x000fe40000011615 */
[----:B------:R-:W-:Y:S02]  /*8ed0*/  SHF.R.U32.HI R23, RZ, 0xa, R23 ;  /* 0x0000000aff177819 */ /* 0x000fe40000011617 */
[----:B------:R-:W-:Y:S02]  /*8ee0*/  LOP3.LUT R22, R22, 0x1f001f, RZ, 0xc0, !PT ;  /* 0x001f001f16167812 */ /* 0x000fe400078ec0ff */
[----:B------:R-:W-:Y:S02]  /*8ef0*/  LOP3.LUT R21, R21, 0x1f001f, RZ, 0xc0, !PT ;  /* 0x001f001f15157812 */ /* 0x000fe400078ec0ff */
[----:B------:R-:W-:-:S02]  /*8f00*/  LOP3.LUT R23, R23, 0x1f001f, RZ, 0xc0, !PT ;  /* 0x001f001f17177812 */ /* 0x000fc400078ec0ff */
[----:B------:R-:W-:Y:S02]  /*8f10*/  LOP3.LUT R22, R22, 0x64006400, RZ, 0xfc, !PT ;  /* 0x6400640016167812 */ /* 0x000fe400078efcff */
[----:B------:R-:W-:Y:S02]  /*8f20*/  LOP3.LUT R21, R21, 0x64006400, RZ, 0xfc, !PT ;  /* 0x6400640015157812 */ /* 0x000fe400078efcff */
[----:B------:R-:W-:Y:S01]  /*8f30*/  LOP3.LUT R23, R23, 0x64006400, RZ, 0xfc, !PT ;  /* 0x6400640017177812 */ /* 0x000fe200078efcff */
[----:B------:R-:W-:Y:S02]  /*8f40*/  HADD2 R8, R22, -1040, -1040 ;  /* 0xe410e41016087430 */ /* 0x000fe40000000000 */
[----:B------:R-:W-:Y:S01]  /*8f50*/  HADD2 R21, R21, -1040, -1040 ;  /* 0xe410e41015157430 */ /* 0x000fe20000000000 */
[----:B--2---:R-:W-:Y:S01]  /*8f60*/  SHF.R.U32.HI R18, RZ, 0xb, R32 ;  /* 0x0000000bff127819 */ /* 0x004fe20000011620 */
[----:B------:R-:W-:Y:S01]  /*8f70*/  HADD2 R23, R23, -1040, -1040 ;  /* 0xe410e41017177430 */ /* 0x000fe20000000000 */
[----:B------:R-:W-:Y:S01]  /*8f80*/  SHF.R.U32.HI R22, RZ, 0xb, R34 ;  /* 0x0000000bff167819 */ /* 0x000fe20000011622 */
[----:B------:R-:W-:-:S02]  /*8f90*/  HFMA2 R5, R8, R7, R5 ;  /* 0x0000000708057231 */ /* 0x000fc40000000005 */
[C---:B------:R-:W-:Y:S02]  /*8fa0*/  HFMA2 R9, R21.reuse, R11, R9 ;  /* 0x0000000b15097231 */ /* 0x040fe40000000009 */
[----:B------:R-:W-:Y:S02]  /*8fb0*/  HFMA2 R4, R21, R7, R4 ;  /* 0x0000000715047231 */ /* 0x000fe40000000004 */
[----:B------:R-:W-:Y:S02]  /*8fc0*/  HFMA2 R8, R8, R11, R24 ;  /* 0x0000000b08087231 */ /* 0x000fe40000000018 */
[C---:B------:R-:W-:Y:S02]  /*8fd0*/  HFMA2 R7, R23.reuse, R7, R19 ;  /* 0x0000000717077231 */ /* 0x040fe40000000013 */
[----:B------:R-:W-:Y:S01]  /*8fe0*/  HFMA2 R11, R23, R11, R54 ;  /* 0x0000000b170b7231 */ /* 0x000fe20000000036 */
[----:B------:R-:W-:Y:S02]  /*8ff0*/  SHF.R.U32.HI R20, RZ, 0xb, R33 ;  /* 0x0000000bff147819 */ /* 0x000fe40000011621 */
[----:B------:R-:W-:-:S02]  /*9000*/  LOP3.LUT R27, R27, 0x100010, R18, 0xf8, !PT ;  /* 0x001000101b1b7812 */ /* 0x000fc400078ef812 */
[----:B------:R-:W-:Y:S02]  /*9010*/  LOP3.LUT R57, R57, 0x100010, R22, 0xf8, !PT ;  /* 0x0010001039397812 */ /* 0x000fe400078ef816 */
        /* <DEDUP_REMOVED lines=8> */
[----:B------:R-:W-:Y:S02]  /*90a0*/  LOP3.LUT R58, R58, 0x100010, R19, 0xf8, !PT ;  /* 0x001000103a3a7812 */ /* 0x000fe400078ef813 */
        /* <DEDUP_REMOVED lines=14> */
[----:B0-----:R-:W-:Y:S02]  /*9190*/  HFMA2 R6, R22, R12, R6 ;  /* 0x0000000c16067231 */ /* 0x001fe40000000006 */
[----:B------:R-:W-:Y:S02]  /*91a0*/  HFMA2 R20, R53, R56.H0_H0, -48, -48 ;  /* 0xd200d20035147431 */ /* 0x000fe40000040038 */
[----:B------:R-:W-:Y:S02]  /*91b0*/  HFMA2 R5, R24, R12, R5 ;  /* 0x0000000c18057231 */ /* 0x000fe40000000005 */
[-C--:B------:R-:W-:Y:S02]  /*91c0*/  HFMA2 R19, R59, R56.reuse.H0_H0, -48, -48 ;  /* 0xd200d2003b137431 */ /* 0x080fe40000040038 */
[----:B------:R-:W-:Y:S02]  /*91d0*/  HFMA2 R18, R61, R56.H0_H0, -48, -48 ;  /* 0xd200d2003d127431 */ /* 0x000fe40000040038 */
[----:B------:R-:W-:-:S02]  /*91e0*/  HFMA2 R4, R21, R12, R4 ;  /* 0x0000000c15047231 */ /* 0x000fc40000000004 */
[----:B------:R-:W-:Y:S02]  /*91f0*/  HFMA2 R7, R23, R12, R7 ;  /* 0x0000000c17077231 */ /* 0x000fe40000000007 */
[----:B------:R-:W-:Y:S02]  /*9200*/  HFMA2 R56, R63, R56.H0_H0, -48, -48 ;  /* 0xd200d2003f387431 */ /* 0x000fe40000040038 */
[-C--:B------:R-:W-:Y:S02]  /*9210*/  HFMA2 R46, R20, R13.reuse, R6 ;  /* 0x0000000d142e7231 */ /* 0x080fe40000000006 */
[-C--:B------:R-:W-:Y:S02]  /*9220*/  HFMA2 R26, R19, R13.reuse, R4 ;  /* 0x0000000d131a7231 */ /* 0x080fe40000000004 */
[-C--:B------:R-:W-:Y:S02]  /*9230*/  HFMA2 R12, R18, R13.reuse, R5 ;  /* 0x0000000d120c7231 */ /* 0x080fe40000000005 */
[----:B------:R-:W-:-:S02]  /*9240*/  HFMA2 R13, R56, R13, R7 ;  /* 0x0000000d380d7231 */ /* 0x000fc40000000007 */
[----:B------:R-:W0:Y:S01]  /*9250*/  LDS.128 R4, [UR4+0xb0] ;  /* 0x0000b004ff047984 */ /* 0x000e220008000c00 */
[----:B------:R-:W-:Y:S02]  /*9260*/  SHF.R.U32.HI R32, RZ, 0xa, R32 ;  /* 0x0000000aff207819 */ /* 0x000fe40000011620 */
[----:B------:R-:W-:Y:S02]  /*9270*/  SHF.R.U32.HI R33, RZ, 0xa, R33 ;  /* 0x0000000aff217819 */ /* 0x000fe40000011621 */
[----:B------:R-:W-:Y:S02]  /*9280*/  SHF.R.U32.HI R34, RZ, 0xa, R34 ;  /* 0x0000000aff227819 */ /* 0x000fe40000011622 */
        /* <DEDUP_REMOVED lines=13> */
[-C--:B------:R-:W-:Y:S02]  /*9360*/  HFMA2 R46, R35, R14.reuse, R46 ;  /* 0x0000000e232e7231 */ /* 0x080fe4000000002e */
[-C--:B------:R-:W-:Y:S02]  /*9370*/  HFMA2 R26, R34, R14.reuse, R26 ;  /* 0x0000000e221a7231 */ /* 0x080fe4000000001a */
[----:B------:R-:W-:-:S02]  /*9380*/  HFMA2 R12, R33, R14, R12 ;  /* 0x0000000e210c7231 */ /* 0x000fc4000000000c */
[----:B------:R-:W-:Y:S01]  /*9390*/  HFMA2 R13, R32, R14, R13 ;  /* 0x0000000e200d7231 */ /* 0x000fe2000000000d */
[----:B------:R-:W-:Y:S02]  /*93a0*/  LOP3.LUT R14, R27, 0x64006400, RZ, 0xfc, !PT ;  /* 0x640064001b0e7812 */ /* 0x000fe400078efcff */
[----:B------:R-:W-:Y:S02]  /*93b0*/  LOP3.LUT R27, R55, 0x64006400, RZ, 0xfc, !PT ;  /* 0x64006400371b7812 */ /* 0x000fe400078efcff */
[----:B------:R-:W-:Y:S01]  /*93c0*/  LOP3.LUT R52, R57, 0x64006400, RZ, 0xfc, !PT ;  /* 0x6400640039347812 */ /* 0x000fe200078efcff */
[-C--:B0-----:R-:W-:Y:S02]  /*93d0*/  HFMA2 R10, R22, R4.reuse, R10 ;  /* 0x00000004160a7231 */ /* 0x081fe4000000000a */
[-C--:B------:R-:W-:Y:S02]  /*93e0*/  HFMA2 R9, R21, R4.reuse, R9 ;  /* 0x0000000415097231 */ /* 0x080fe40000000009 */
[----:B------:R-:W-:-:S02]  /*93f0*/  HFMA2 R8, R24, R4, R8 ;  /* 0x0000000418087231 */ /* 0x000fc40000000008 */
[----:B------:R-:W-:Y:S01]  /*9400*/  HFMA2 R11, R23, R4, R11 ;  /* 0x00000004170b7231 */ /* 0x000fe2000000000b */
[----:B------:R-:W-:Y:S01]  /*9410*/  LOP3.LUT R53, R58, 0x64006400, RZ, 0xfc, !PT ;  /* 0x640064003a357812 */ /* 0x000fe200078efcff */
[-C--:B------:R-:W-:Y:S02]  /*9420*/  HFMA2 R10, R20, R5.reuse, R10 ;  /* 0x00000005140a7231 */ /* 0x080fe4000000000a */
[-C--:B------:R-:W-:Y:S02]  /*9430*/  HFMA2 R9, R19, R5.reuse, R9 ;  /* 0x0000000513097231 */ /* 0x080fe40000000009 */
[-C--:B------:R-:W-:Y:S02]  /*9440*/  HFMA2 R8, R18, R5.reuse, R8 ;  /* 0x0000000512087231 */ /* 0x080fe40000000008 */
[----:B------:R-:W-:Y:S01]  /*9450*/  HFMA2 R11, R56, R5, R11 ;  /* 0x00000005380b7231 */ /* 0x000fe2000000000b */
[----:B------:R-:W-:Y:S01]  /*9460*/  @!P0 IADD3 R54, PT, PT, R3, 0x1, RZ ;  /* 0x0000000103368810 */ /* 0x000fe20007ffe0ff */
[----:B------:R-:W-:Y:S01]  /*9470*/  HADD2 R27, R27, -1040, -1040 ;  /* 0xe410e4101b1b7430 */ /* 0x000fe20000000000 */
[----:B-----5:R-:W-:Y:S01]  /*9480*/  @!P0 PRMT R0, R16, 0x7610, R0 ;  /* 0x0000761010008816 */ /* 0x020fe20000000000 */
[----:B------:R-:W-:Y:S01]  /*9490*/  HADD2 R14, R14, -1040, -1040 ;  /* 0xe410e4100e0e7430 */ /* 0x000fe20000000000 */
[----:B------:R-:W-:Y:S01]  /*94a0*/  @!P0 PRMT R36, R17, 0x7610, R36 ;  /* 0x0000761011248816 */ /* 0x000fe20000000024 */
[----:B------:R-:W-:Y:S01]  /*94b0*/  HADD2 R52, R52, -1040, -1040 ;  /* 0xe410e41034347430 */ /* 0x000fe20000000000 */
[----:B----4-:R-:W-:Y:S01]  /*94c0*/  @!P0 IADD3 R37, PT, PT, R25, R38, RZ ;  /* 0x0000002619258210 */ /* 0x010fe20007ffe0ff */
[----:B------:R-:W-:Y:S01]  /*94d0*/  HADD2 R53, R53, -1040, -1040 ;  /* 0xe410e41035357430 */ /* 0x000fe20000000000 */
[----:B------:R-:W-:Y:S01]  /*94e0*/  IADD3 R38, PT, PT, R38, 0x20, RZ ;  /* 0x0000002026267810 */ /* 0x000fe20007ffe0ff */
[----:B------:R-:W-:-:S02]  /*94f0*/  HFMA2 R10, R35, R6, R10 ;  /* 0x00000006230a7231 */ /* 0x000fc4000000000a */
[-C--:B------:R-:W-:Y:S02]  /*9500*/  HFMA2 R9, R34, R6.reuse, R9 ;  /* 0x0000000622097231 */ /* 0x080fe40000000009 */
[-C--:B------:R-:W-:Y:S02]  /*9510*/  HFMA2 R8, R33, R6.reuse, R8 ;  /* 0x0000000621087231 */ /* 0x080fe40000000008 */
[----:B------:R-:W-:Y:S01]  /*9520*/  HFMA2 R11, R32, R6, R11 ;  /* 0x00000006200b7231 */ /* 0x000fe2000000000b */
[----:B------:R-:W-:Y:S01]  /*9530*/  @!P0 MOV R3, R54 ;  /* 0x0000003600038202 */ /* 0x000fe20000000f00 */
[-C--:B------:R-:W-:Y:S02]  /*9540*/  HFMA2 R26, R27, R15.reuse, R26 ;  /* 0x0000000f1b1a7231 */ /* 0x080fe4000000001a */
[-C--:B------:R-:W-:Y:S02]  /*9550*/  HFMA2 R46, R14, R15.reuse, R46 ;  /* 0x0000000f0e2e7231 */ /* 0x080fe4000000002e */
[----:B------:R-:W-:-:S02]  /*9560*/  HFMA2 R55, R53, R15, R13 ;  /* 0x0000000f35377231 */ /* 0x000fc4000000000d */
[----:B------:R-:W-:Y:S01]  /*9570*/  HFMA2 R54, R52, R15, R12 ;  /* 0x0000000f34367231 */ /* 0x000fe2000000000c */
[----:B------:R-:W-:Y:S02]  /*9580*/  @!P0 PRMT R0, R0, 0x7610, R16 ;  /* 0x0000761000008816 */ /* 0x000fe40000000010 */
[----:B------:R-:W-:Y:S01]  /*9590*/  @!P0 PRMT R36, R36, 0x7610, R17 ;  /* 0x0000761024248816 */ /* 0x000fe20000000011 */
[-C--:B------:R-:W-:Y:S01]  /*95a0*/  HFMA2 R10, R14, R7.reuse, R10 ;  /* 0x000000070e0a7231 */ /* 0x080fe2000000000a */
[----:B------:R-:W-:Y:S01]  /*95b0*/  ISETP.GE.AND P0, PT, R38, R47, PT ;  /* 0x0000002f2600720c */ /* 0x000fe20003f06270 */
[-C--:B------:R-:W-:Y:S02]  /*95c0*/  HFMA2 R9, R27, R7.reuse, R9 ;  /* 0x000000071b097231 */ /* 0x080fe40000000009 */
[-C--:B------:R-:W-:Y:S02]  /*95d0*/  HFMA2 R8, R52, R7.reuse, R8 ;  /* 0x0000000734087231 */ /* 0x080fe40000000008 */
[----:B------:R-:W-:-:S02]  /*95e0*/  HFMA2 R11, R53, R7, R11 ;  /* 0x00000007350b7231 */ /* 0x000fc4000000000b */
        /* <DEDUP_REMOVED lines=11> */
[----:B------:R-:W-:Y:S01]  /*96a0*/  PRMT R8, R8, 0x5410, R4 ;  /* 0x0000541008087816 */ /* 0x000fe20000000004 */
[----:B------:R-:W-:Y:S01]  /*96b0*/  UIADD3 UR4, UPT, UPT, UR4, 0x40, URZ ;  /* 0x0000004004047890 */ /* 0x000fe2000fffe0ff */
[----:B------:R-:W-:Y:S01]  /*96c0*/  IADD3 R44, P1, PT, R44, 0x80, RZ ;  /* 0x000000802c2c7810 */ /* 0x000fe20007f3e0ff */
        /* <DEDUP_REMOVED lines=10> */
.L_x_2785:
        /* <DEDUP_REMOVED lines=8> */
.L_x_2788:
[----:B------:R-:W2:Y:S01]  /*97f0*/  LDG.E.128.CONSTANT R8, desc[UR8][R16.64] ;  /* 0x0000000810087981 */ /* 0x000ea2000c1e9d00 */
[----:B------:R-:W-:Y:S02]  /*9800*/  ISETP.NE.AND P0, PT, R38, R37, PT ;  /* 0x000000252600720c */ /* 0x000fe40003f05270 */
[----:B------:R-:W-:Y:S01]  /*9810*/  MOV R39, UR12 ;  /* 0x0000000c00277c02 */ /* 0x000fe20008000f00 */
[----:B------:R-:W0:Y:S04]  /*9820*/  LDS.64 R22, [UR4] ;  /* 0x00000004ff167984 */ /* 0x000e280008000a00 */
[----:B------:R-:W-:-:S05]  /*9830*/  IMAD.WIDE R58, R39, 0x4, R16 ;  /* 0x00000004273a7825 */ /* 0x000fca00078e0210 */
[----:B------:R-:W3:Y:S01]  /*9840*/  LDG.E.128.CONSTANT R4, desc[UR8][R58.64] ;  /* 0x000000083a047981 */ /* 0x000ee2000c1e9d00 */
[----:B------:R-:W-:-:S06]  /*9850*/  @!P0 LEA R20, R3, R40, 0x3 ;  /* 0x0000002803148211 */ /* 0x000fcc00078e18ff */
[----:B------:R-:W4:Y:S01]  /*9860*/  @!P0 LDL.64 R20, [R20+0x8] ;  /* 0x0000080014148983 */ /* 0x000f220000100a00 */
[----:B------:R-:W-:Y:S02]  /*9870*/  HFMA2 R57, -RZ, RZ, 0, 0.0625 ;  /* 0x00002c00ff397431 */ /* 0x000fe400000001ff */
[----:B0-----:R-:W-:Y:S01]  /*9880*/  HADD2.F32 R51, -RZ, R22.H1_H1 ;  /* 0x30000016ff337230 */ /* 0x001fe20000004100 */
[----:B--2---:R-:W-:Y:S02]  /*9890*/  LOP3.LUT R18, R9, 0xf000f, RZ, 0xc0, !PT ;  /* 0x000f000f09127812 */ /* 0x004fe400078ec0ff */
[----:B------:R-:W-:Y:S02]  /*98a0*/  LOP3.LUT R19, R10, 0xf000f, RZ, 0xc0, !PT ;  /* 0x000f000f0a137812 */ /* 0x000fe400078ec0ff */
[----:B------:R-:W-:Y:S02]  /*98b0*/  LOP3.LUT R18, R18, 0x64006400, RZ, 0xfc, !PT ;  /* 0x6400640012127812 */ /* 0x000fe400078efcff */
[----:B------:R-:W-:-:S03]  /*98c0*/  LOP3.LUT R19, R19, 0x64006400, RZ, 0xfc, !PT ;  /* 0x6400640013137812 */ /* 0x000fc600078efcff */
[----:B------:R-:W-:Y:S02]  /*98d0*/  HADD2 R18, R18, -1032, -1032 ;  /* 0xe408e40812127430 */ /* 0x000fe40000000000 */
[----:B------:R-:W-:Y:S01]  /*98e0*/  HADD2 R19, R19, -1032, -1032 ;  /* 0xe408e40813137430 */ /* 0x000fe20000000000 */
[----:B------:R-:W-:Y:S02]  /*98f0*/  LOP3.LUT R12, R8, 0xf000f, RZ, 0xc0, !PT ;  /* 0x000f000f080c7812 */ /* 0x000fe400078ec0ff */
[--C-:B------:R-:W-:Y:S02]  /*9900*/  HADD2.F32 R61, -RZ, R18.reuse.H0_H0 ;  /* 0x20000012ff3d7230 */ /* 0x100fe40000004100 */
[----:B------:R-:W-:Y:S02]  /*9910*/  HADD2.F32 R48, -RZ, R18.H1_H1 ;  /* 0x30000012ff307230 */ /* 0x000fe40000004100 */
[--C-:B------:R-:W-:Y:S02]  /*9920*/  HADD2.F32 R65, -RZ, R19.reuse.H0_H0 ;  /* 0x20000013ff417230 */ /* 0x100fe40000004100 */
[----:B------:R-:W-:-:S02]  /*9930*/  HADD2.F32 R46, -RZ, R19.H1_H1 ;  /* 0x30000013ff2e7230 */ /* 0x000fc40000004100 */
[----:B------:R-:W0:Y:S01]  /*9940*/  LDS.64 R18, [UR4+0x80] ;  /* 0x00008004ff127984 */ /* 0x000e220008000a00 */
[----:B------:R-:W-:Y:S02]  /*9950*/  LOP3.LUT R24, R11, 0xf000f, RZ, 0xc0, !PT ;  /* 0x000f000f0b187812 */ /* 0x000fe400078ec0ff */
[----:B------:R-:W-:Y:S02]  /*9960*/  LOP3.LUT R12, R12, 0x64006400, RZ, 0xfc, !PT ;  /* 0x640064000c0c7812 */ /* 0x000fe400078efcff */
[----:B------:R-:W-:-:S03]  /*9970*/  LOP3.LUT R24, R24, 0x64006400, RZ, 0xfc, !PT ;  /* 0x6400640018187812 */ /* 0x000fc600078efcff */
[----:B------:R-:W-:Y:S02]  /*9980*/  HADD2 R12, R12, -1032, -1032 ;  /* 0xe408e4080c0c7430 */ /* 0x000fe40000000000 */
[----:B------:R-:W-:-:S03]  /*9990*/  HADD2 R24, R24, -1032, -1032 ;  /* 0xe408e40818187430 */ /* 0x000fc60000000000 */
[--C-:B------:R-:W-:Y:S02]  /*99a0*/  HADD2.F32 R63, -RZ, R12.reuse.H0_H0 ;  /* 0x2000000cff3f7230 */ /* 0x100fe40000004100 */
[----:B------:R-:W-:Y:S02]  /*99b0*/  HADD2.F32 R34, -RZ, R12.H1_H1 ;  /* 0x3000000cff227230 */ /* 0x000fe40000004100 */
[--C-:B------:R-:W-:Y:S02]  /*99c0*/  HADD2.F32 R12, -RZ, R24.reuse.H0_H0 ;  /* 0x20000018ff0c7230 */ /* 0x100fe40000004100 */
[----:B------:R-:W-:Y:S01]  /*99d0*/  HADD2.F32 R32, -RZ, R24.H1_H1 ;  /* 0x30000018ff207230 */ /* 0x000fe20000004100 */
[----:B------:R-:W-:Y:S01]  /*99e0*/  LOP3.LUT R44, R9, 0xf000f0, RZ, 0xc0, !PT ;  /* 0x00f000f0092c7812 */ /* 0x000fe200078ec0ff */
[----:B------:R-:W-:Y:S01]  /*99f0*/  HADD2.F32 R24, -RZ, R22.H0_H0 ;  /* 0x20000016ff187230 */ /* 0x000fe20000004100 */
[----:B------:R-:W-:Y:S02]  /*9a00*/  LOP3.LUT R22, R8, 0xf000f0, RZ, 0xc0, !PT ;  /* 0x00f000f008167812 */ /* 0x000fe400078ec0ff */
[----:B------:R-:W-:-:S02]  /*9a10*/  LOP3.LUT R54, R10, 0xf000f0, RZ, 0xc0, !PT ;  /* 0x00f000f00a367812 */ /* 0x000fc400078ec0ff */
[----:B------:R-:W-:Y:S01]  /*9a20*/  LOP3.LUT R52, R11, 0xf000f0, RZ, 0xc0, !PT ;  /* 0x00f000f00b347812 */ /* 0x000fe200078ec0ff */
[----:B------:R-:W-:Y:S01]  /*9a30*/  FFMA.FTZ R33, R24, R65, RZ ;  /* 0x0000004118217223 */ /* 0x000fe200000100ff */
[----:B------:R-:W-:Y:S02]  /*9a40*/  LOP3.LUT R22, R22, 0x64006400, RZ, 0xfc, !PT ;  /* 0x6400640016167812 */ /* 0x000fe400078efcff */
[----:B------:R-:W-:Y:S02]  /*9a50*/  LOP3.LUT R44, R44, 0x64006400, RZ, 0xfc, !PT ;  /* 0x640064002c2c7812 */ /* 0x000fe400078efcff */
[----:B------:R-:W-:Y:S02]  /*9a60*/  LOP3.LUT R54, R54, 0x64006400, RZ, 0xfc, !PT ;  /* 0x6400640036367812 */ /* 0x000fe400078efcff */
[----:B------:R-:W-:Y:S01]  /*9a70*/  LOP3.LUT R52, R52, 0x64006400, RZ, 0xfc, !PT ;  /* 0x6400640034347812 */ /* 0x000fe200078efcff */
[C---:B------:R-:W-:Y:S01]  /*9a80*/  FFMA.FTZ R26, R24.reuse, R61, RZ ;  /* 0x0000003d181a7223 */ /* 0x040fe200000100ff */
[----:B------:R-:W-:Y:S01]  /*9a90*/  FFMA.FTZ R25, R63, R24, RZ ;  /* 0x000000183f197223 */ /* 0x000fe200000100ff */
[----:B------:R-:W-:Y:S01]  /*9aa0*/  FFMA.FTZ R50, R51, R46, R33 ;  /* 0x0000002e33327223 */ /* 0x000fe20000010021 */
[----:B------:R-:W-:Y:S01]  /*9ab0*/  FFMA.FTZ R35, R24, R12, RZ ;  /* 0x0000000c18237223 */ /* 0x000fe200000100ff */
[----:B------:R-:W-:-:S02]  /*9ac0*/  HFMA2 R47, R22, R57.H0_H0, -72, -72 ;  /* 0xd480d480162f7431 */ /* 0x000fc40000040039 */
[-C--:B------:R-:W-:Y:S02]  /*9ad0*/  HFMA2 R49, R44, R57.reuse.H0_H0, -72, -72 ;  /* 0xd480d4802c317431 */ /* 0x080fe40000040039 */
[-C--:B------:R-:W-:Y:S02]  /*9ae0*/  HFMA2 R33, R54, R57.reuse.H0_H0, -72, -72 ;  /* 0xd480d48036217431 */ /* 0x080fe40000040039 */
[C---:B------:R-:W-:Y:S01]  /*9af0*/  FFMA.FTZ R27, R51.reuse, R48, R26 ;  /* 0x00000030331b7223 */ /* 0x040fe2000001001a */
[----:B------:R-:W-:Y:S02]  /*9b00*/  HFMA2 R24, R52, R57.H0_H0, -72, -72 ;  /* 0xd480d48034187431 */ /* 0x000fe40000040039 */
[----:B------:R-:W-:Y:S01]  /*9b10*/  FFMA.FTZ R26, R34, R51, R25 ;  /* 0x00000033221a7223 */ /* 0x000fe20000010019 */
[----:B------:R-:W-:Y:S01]  /*9b20*/  FFMA.FTZ R51, R51, R32, R35 ;  /* 0x0000002033337223 */ /* 0x000fe20000010023 */
[----:B------:R-:W-:Y:S02]  /*9b30*/  HADD2.F32 R52, -RZ, R23.H0_H0 ;  /* 0x20000017ff347230 */ /* 0x000fe40000004100 */
        /* <DEDUP_REMOVED lines=12> */
[--C-:B0-----:R-:W-:Y:S02]  /*9c00*/  HADD2.F32 R24, -RZ, R18.reuse.H0_H0 ;  /* 0x20000012ff187230 */ /* 0x101fe40000004100 */
[----:B------:R-:W-:Y:S01]  /*9c10*/  FFMA.FTZ R23, R47, R54, R26 ;  /* 0x000000362f177223 */ /* 0x000fe2000001001a */
[----:B------:R-:W-:Y:S02]  /*9c20*/  HADD2.F32 R55, -RZ, R18.H1_H1 ;  /* 0x30000012ff377230 */ /* 0x000fe40000004100 */
[----:B------:R-:W-:Y:S01]  /*9c30*/  FFMA.FTZ R26, R54, R50, R25 ;  /* 0x00000032361a7223 */ /* 0x000fe20000010019 */
[-C--:B------:R-:W-:Y:S01]  /*9c40*/  FFMA.FTZ R61, R61, R24.reuse, RZ ;  /* 0x000000183d3d7223 */ /* 0x080fe200000100ff */
[-C--:B------:R-:W-:Y:S01]  /*9c50*/  FFMA.FTZ R63, R63, R24.reuse, RZ ;  /* 0x000000183f3f7223 */ /* 0x080fe200000100ff */
[-C--:B------:R-:W-:Y:S01]  /*9c60*/  FFMA.FTZ R65, R65, R24.reuse, RZ ;  /* 0x0000001841417223 */ /* 0x080fe200000100ff */
[----:B------:R-:W-:-:S02]  /*9c70*/  FFMA.FTZ R53, R12, R24, RZ ;  /* 0x000000180c357223 */ /* 0x000fc400000100ff */
[----:B------:R-:W0:Y:S01]  /*9c80*/  LDS.64 R24, [UR4+0x8] ;  /* 0x00000804ff187984 */ /* 0x000e220008000a00 */
[-C--:B------:R-:W-:Y:S01]  /*9c90*/  FFMA.FTZ R18, R34, R55.reuse, R63 ;  /* 0x0000003722127223 */ /* 0x080fe2000001003f */
[--C-:B------:R-:W-:Y:S01]  /*9ca0*/  HADD2.F32 R63, -RZ, R19.reuse.H0_H0 ;  /* 0x20000013ff3f7230 */ /* 0x100fe20000004100 */
[----:B------:R-:W-:Y:S01]  /*9cb0*/  SHF.R.U32.HI R12, RZ, 0x8, R8 ;  /* 0x00000008ff0c7819 */ /* 0x000fe20000011608 */
[----:B------:R-:W-:Y:S02]  /*9cc0*/  HADD2.F32 R8, -RZ, R19.H1_H1 ;  /* 0x30000013ff087230 */ /* 0x000fe40000004100 */
[-C--:B------:R-:W-:Y:S01]  /*9cd0*/  FFMA.FTZ R61, R48, R55.reuse, R61 ;  /* 0x00000037303d7223 */ /* 0x080fe2000001003d */
[----:B------:R-:W-:Y:S01]  /*9ce0*/  FFMA.FTZ R46, R46, R55, R65 ;  /* 0x000000372e2e7223 */ /* 0x000fe20000010041 */
[----:B------:R-:W-:Y:S01]  /*9cf0*/  FFMA.FTZ R18, R45, R63, R18 ;  /* 0x0000003f2d127223 */ /* 0x000fe20000010012 */
[----:B------:R-:W-:Y:S02]  /*9d00*/  SHF.R.U32.HI R9, RZ, 0x8, R9 ;  /* 0x00000008ff097819 */ /* 0x000fe40000011609 */
[----:B------:R-:W-:Y:S01]  /*9d10*/  SHF.R.U32.HI R34, RZ, 0x8, R10 ;  /* 0x00000008ff227819 */ /* 0x000fe2000001160a */
[----:B------:R-:W-:-:S02]  /*9d20*/  HADD2.F32 R49, -RZ, R49.H1_H1 ;  /* 0x30000031ff317230 */ /* 0x000fc40000004100 */
[-C--:B------:R-:W-:Y:S01]  /*9d30*/  FFMA.FTZ R47, R47, R8.reuse, R18 ;  /* 0x000000082f2f7223 */ /* 0x080fe20000010012 */
[-C--:B------:R-:W-:Y:S01]  /*9d40*/  FFMA.FTZ R44, R44, R63.reuse, R61 ;  /* 0x0000003f2c2c7223 */ /* 0x080fe2000001003d */
[----:B------:R-:W-:Y:S01]  /*9d50*/  FFMA.FTZ R35, R35, R63, R46 ;  /* 0x0000003f23237223 */ /* 0x000fe2000001002e */
[----:B------:R-:W-:Y:S02]  /*9d60*/  LOP3.LUT R18, R9, 0xf000f, RZ, 0xc0, !PT ;  /* 0x000f000f09127812 */ /* 0x000fe400078ec0ff */
[----:B------:R-:W-:Y:S01]  /*9d70*/  LOP3.LUT R19, R34, 0xf000f, RZ, 0xc0, !PT ;  /* 0x000f000f22137812 */ /* 0x000fe200078ec0ff */
[----:B------:R-:W-:Y:S01]  /*9d80*/  FFMA.FTZ R27, R54, R49, R27 ;  /* 0x00000031361b7223 */ /* 0x000fe2000001001b */
[-C--:B------:R-:W-:Y:S01]  /*9d90*/  FFMA.FTZ R49, R49, R8.reuse, R44 ;  /* 0x0000000831317223 */ /* 0x080fe2000001002c */
[----:B------:R-:W-:Y:S01]  /*9da0*/  FFMA.FTZ R50, R50, R8, R35 ;  /* 0x0000000832327223 */ /* 0x000fe20000010023 */
[----:B------:R-:W-:Y:S02]  /*9db0*/  LOP3.LUT R44, R18, 0x64006400, RZ, 0xfc, !PT ;  /* 0x64006400122c7812 */ /* 0x000fe400078efcff */
[----:B------:R-:W-:Y:S01]  /*9dc0*/  LOP3.LUT R35, R19, 0x64006400, RZ, 0xfc, !PT ;  /* 0x6400640013237812 */ /* 0x000fe200078efcff */
[----:B------:R-:W-:Y:S01]  /*9dd0*/  FFMA.FTZ R53, R32, R55, R53 ;  /* 0x0000003720357223 */ /* 0x000fe20000010035 */
[----:B------:R-:W1:Y:S01]  /*9de0*/  LDS.64 R18, [UR4+0x88] ;  /* 0x00008804ff127984 */ /* 0x000e620008000a00 */
[----:B------:R-:W-:Y:S01]  /*9df0*/  SHF.R.U32.HI R11, RZ, 0x8, R11 ;  /* 0x00000008ff0b7819 */ /* 0x000fe2000001160b */
[----:B------:R-:W-:Y:S01]  /*9e00*/  FFMA.FTZ R33, R54, R51, R52 ;  /* 0x0000003336217223 */ /* 0x000fe20000010034 */
[----:B------:R-:W-:Y:S01]  /*9e10*/  FFMA.FTZ R52, R22, R63, R53 ;  /* 0x0000003f16347223 */ /* 0x000fe20000010035 */
        /* <DEDUP_REMOVED lines=8> */
[----:B0-----:R-:W-:Y:S02]  /*9ea0*/  HADD2.F32 R48, -RZ, R24.H0_H0 ;  /* 0x20000018ff307230 */ /* 0x001fe40000004100 */
[----:B------:R-:W-:Y:S02]  /*9eb0*/  HADD2.F32 R22, -RZ, R46.H0_H0 ;  /* 0x2000002eff167230 */ /* 0x000fe40000004100 */
[----:B------:R-:W-:Y:S02]  /*9ec0*/  HADD2.F32 R54, -RZ, R44.H0_H0 ;  /* 0x2000002cff367230 */ /* 0x000fe40000004100 */
[----:B------:R-:W-:Y:S02]  /*9ed0*/  HADD2.F32 R61, -RZ, R35.H0_H0 ;  /* 0x20000023ff3d7230 */ /* 0x000fe40000004100 */
[----:B------:R-:W-:Y:S02]  /*9ee0*/  HADD2.F32 R10, -RZ, R32.H0_H0 ;  /* 0x20000020ff0a7230 */ /* 0x000fe40000004100 */
[----:B------:R-:W-:Y:S01]  /*9ef0*/  FFMA.FTZ R23, R22, R48, R23 ;  /* 0x0000003016177223 */ /* 0x000fe20000010017 */
[C---:B------:R-:W-:Y:S01]  /*9f00*/  FFMA.FTZ R45, R48.reuse, R54, R27 ;  /* 0x00000036302d7223 */ /* 0x040fe2000001001b */
[----:B------:R-:W-:Y:S01]  /*9f10*/  FFMA.FTZ R60, R48, R61, R26 ;  /* 0x0000003d303c7223 */ /* 0x000fe2000001001a */
[----:B------:R-:W-:Y:S01]  /*9f20*/  LOP3.LUT R12, R12, 0xf000f0, RZ, 0xc0, !PT ;  /* 0x00f000f00c0c7812 */ /* 0x000fe200078ec0ff */
[----:B------:R-:W-:Y:S01]  /*9f30*/  FFMA.FTZ R33, R48, R10, R33 ;  /* 0x0000000a30217223 */ /* 0x000fe20000010021 */
[----:B------:R-:W-:Y:S01]  /*9f40*/  LOP3.LUT R48, R9, 0xf000f0, RZ, 0xc0, !PT ;  /* 0x00f000f009307812 */ /* 0x000fe200078ec0ff */
[----:B------:R-:W-:Y:S01]  /*9f50*/  HADD2.F32 R26, -RZ, R44.H1_H1 ;  /* 0x3000002cff1a7230 */ /* 0x000fe20000004100 */
[----:B------:R-:W-:-:S02]  /*9f60*/  LOP3.LUT R44, R34, 0xf000f0, RZ, 0xc0, !PT ;  /* 0x00f000f0222c7812 */ /* 0x000fc400078ec0ff */
[----:B------:R-:W-:Y:S02]  /*9f70*/  LOP3.LUT R11, R11, 0xf000f0, RZ, 0xc0, !PT ;  /* 0x00f000f00b0b7812 */ /* 0x000fe400078ec0ff */
[----:B------:R-:W-:Y:S01]  /*9f80*/  LOP3.LUT R34, R12, 0x64006400, RZ, 0xfc, !PT ;  /* 0x640064000c227812 */ /* 0x000fe200078efcff */
[----:B------:R-:W-:Y:S01]  /*9f90*/  FFMA.FTZ R51, R51, R8, R52 ;  /* 0x0000000833337223 */ /* 0x000fe20000010034 */
[----:B------:R-:W-:Y:S01]  /*9fa0*/  LOP3.LUT R48, R48, 0x64006400, RZ, 0xfc, !PT ;  /* 0x6400640030307812 */ /* 0x000fe200078efcff */
[----:B------:R-:W-:Y:S01]  /*9fb0*/  HADD2.F32 R8, -RZ, R46.H1_H1 ;  /* 0x3000002eff087230 */ /* 0x000fe20000004100 */
[----:B------:R-:W-:Y:S01]  /*9fc0*/  LOP3.LUT R12, R11, 0x64006400, RZ, 0xfc, !PT ;  /* 0x640064000b0c7812 */ /* 0x000fe200078efcff */
[----:B------:R-:W-:Y:S01]  /*9fd0*/  HADD2.F32 R24, -RZ, R24.H1_H1 ;  /* 0x30000018ff187230 */ /* 0x000fe20000004100 */
[----:B------:R-:W-:Y:S01]  /*9fe0*/  LOP3.LUT R44, R44, 0x64006400, RZ, 0xfc, !PT ;  /* 0x640064002c2c7812 */ /* 0x000fe200078efcff */
[----:B------:R-:W-:Y:S02]  /*9ff0*/  HADD2.F32 R27, -RZ, R35.H1_H1 ;  /* 0x30000023ff1b7230 */ /* 0x000fe40000004100 */
[----:B------:R-:W-:-:S02]  /*a000*/  HFMA2 R11, R34, R57.H0_H0, -72, -72 ;  /* 0xd480d480220b7431 */ /* 0x000fc40000040039 */
[----:B------:R-:W-:Y:S02]  /*a010*/  HADD2.F32 R32, -RZ, R32.H1_H1 ;  /* 0x30000020ff207230 */ /* 0x000fe40000004100 */
[-C--:B------:R-:W-:Y:S02]  /*a020*/  HFMA2 R48, R48, R57.reuse.H0_H0, -72, -72 ;  /* 0xd480d48030307431 */ /* 0x080fe40000040039 */
[----:B------:R-:W-:Y:S01]  /*a030*/  FFMA.FTZ R46, R8, R24, R23 ;  /* 0x00000018082e7223 */ /* 0x000fe20000010017 */
[C---:B------:R-:W-:Y:S01]  /*a040*/  FFMA.FTZ R23, R24.reuse, R26, R45 ;  /* 0x0000001a18177223 */ /* 0x040fe2000001002d */
[C---:B------:R-:W-:Y:S01]  /*a050*/  FFMA.FTZ R60, R24.reuse, R27, R60 ;  /* 0x0000001b183c7223 */ /* 0x040fe2000001003c */
[----:B------:R-:W-:Y:S01]  /*a060*/  FFMA.FTZ R9, R24, R32, R33 ;  /* 0x0000002018097223 */ /* 0x000fe20000010021 */
[----:B------:R-:W-:Y:S02]  /*a070*/  HFMA2 R24, R44, R57.H0_H0, -72, -72 ;  /* 0xd480d4802c187431 */ /* 0x000fe40000040039 */
[----:B------:R-:W-:-:S02]  /*a080*/  HADD2.F32 R56, -RZ, R25.H0_H0 ;  /* 0x20000019ff387230 */ /* 0x000fc40000004100 */
[----:B------:R-:W-:Y:S02]  /*a090*/  HADD2.F32 R45, -RZ, R11.H0_H0 ;  /* 0x2000000bff2d7230 */ /* 0x000fe40000004100 */
[----:B------:R-:W-:Y:S02]  /*a0a0*/  HADD2.F32 R44, -RZ, R48.H0_H0 ;  /* 0x20000030ff2c7230 */ /* 0x000fe40000004100 */
[----:B-1----:R-:W-:Y:S02]  /*a0b0*/  HADD2.F32 R52, -RZ, R18.H0_H0 ;  /* 0x20000012ff347230 */ /* 0x002fe40000004100 */
[----:B------:R-:W-:Y:S01]  /*a0c0*/  FFMA.FTZ R33, R45, R56, R46 ;  /* 0x000000382d217223 */ /* 0x000fe2000001002e */
[----:B------:R-:W-:Y:S02]  /*a0d0*/  HADD2.F32 R55, -RZ, R25.H1_H1 ;  /* 0x30000019ff377230 */ /* 0x000fe40000004100 */
[----:B------:R-:W-:Y:S01]  /*a0e0*/  FFMA.FTZ R46, R56, R44, R23 ;  /* 0x0000002c382e7223 */ /* 0x000fe20000010017 */
[-C--:B------:R-:W-:Y:S01]  /*a0f0*/  FFMA.FTZ R47, R22, R52.reuse, R47 ;  /* 0x00000034162f7223 */ /* 0x080fe2000001002f */
[-C--:B------:R-:W-:Y:S01]  /*a100*/  FFMA.FTZ R49, R54, R52.reuse, R49 ;  /* 0x0000003436317223 */ /* 0x080fe20000010031 */
[-C--:B------:R-:W-:Y:S01]  /*a110*/  FFMA.FTZ R50, R61, R52.reuse, R50 ;  /* 0x000000343d327223 */ /* 0x080fe20000010032 */
[----:B------:R-:W-:Y:S01]  /*a120*/  FFMA.FTZ R25, R10, R52, R51 ;  /* 0x000000340a197223 */ /* 0x000fe20000010033 */
[----:B------:R-:W0:Y:S01]  /*a130*/  LDS.64 R22, [UR4+0x10] ;  /* 0x00001004ff167984 */ /* 0x000e220008000a00 */
[----:B------:R-:W-:-:S03]  /*a140*/  HADD2.F32 R52, -RZ, R11.H1_H1 ;  /* 0x3000000bff347230 */ /* 0x000fc60000004100 */
[----:B------:R-:W1:Y:S01]  /*a150*/  LDS.64 R10, [UR4+0x90] ;  /* 0x00009004ff0a7984 */ /* 0x000e620008000a00 */
[----:B------:R-:W-:Y:S02]  /*a160*/  HADD2.F32 R18, -RZ, R18.H1_H1 ;  /* 0x30000012ff127230 */ /* 0x000fe40000004100 */
[----:B------:R-:W-:Y:S02]  /*a170*/  HFMA2 R12, R12, R57.H0_H0, -72, -72 ;  /* 0xd480d4800c0c7431 */ /* 0x000fe40000040039 */
[----:B------:R-:W-:Y:S02]  /*a180*/  HADD2.F32 R35, -RZ, R24.H0_H0 ;  /* 0x20000018ff237230 */ /* 0x000fe40000004100 */
[-C--:B------:R-:W-:Y:S01]  /*a190*/  FFMA.FTZ R54, R8, R18.reuse, R47 ;  /* 0x0000001208367223 */ /* 0x080fe2000001002f */
[----:B------:R-:W-:Y:S02]  /*a1a0*/  HADD2.F32 R34, -RZ, R12.H0_H0 ;  /* 0x2000000cff227230 */ /* 0x000fe40000004100 */
[----:B------:R-:W-:Y:S01]  /*a1b0*/  FFMA.FTZ R50, R27, R18, R50 ;  /* 0x000000121b327223 */ /* 0x000fe20000010032 */
[----:B------:R-:W-:-:S02]  /*a1c0*/  HADD2.F32 R8, -RZ, R19.H0_H0 ;  /* 0x20000013ff087230 */ /* 0x000fc40000004100 */
[-C--:B------:R-:W-:Y:S01]  /*a1d0*/  FFMA.FTZ R49, R26, R18.reuse, R49 ;  /* 0x000000121a317223 */ /* 0x080fe20000010031 */
[----:B------:R-:W-:Y:S01]  /*a1e0*/  FFMA.FTZ R27, R32, R18, R25 ;  /* 0x00000012201b7223 */ /* 0x000fe20000010019 */
[----:B------:R-:W-:Y:S01]  /*a1f0*/  FFMA.FTZ R53, R56, R35, R60 ;  /* 0x0000002338357223 */ /* 0x000fe2000001003c */
[----:B------:R-:W-:Y:S02]  /*a200*/  HADD2.F32 R47, -RZ, R19.H1_H1 ;  /* 0x30000013ff2f7230 */ /* 0x000fe40000004100 */
[-C--:B------:R-:W-:Y:S01]  /*a210*/  FFMA.FTZ R25, R45, R8.reuse, R54 ;  /* 0x000000082d197223 */ /* 0x080fe20000010036 */
[-C--:B------:R-:W-:Y:S01]  /*a220*/  FFMA.FTZ R19, R44, R8.reuse, R49 ;  /* 0x000000082c137223 */ /* 0x080fe20000010031 */
[-C--:B------:R-:W-:Y:S01]  /*a230*/  FFMA.FTZ R35, R35, R8.reuse, R50 ;  /* 0x0000000823237223 */ /* 0x080fe20000010032 */
[----:B------:R-:W-:Y:S01]  /*a240*/  FFMA.FTZ R27, R34, R8, R27 ;  /* 0x00000008221b7223 */ /* 0x000fe2000001001b */
[----:B---3--:R-:W-:Y:S02]  /*a250*/  LOP3.LUT R8, R4, 0xf000f, RZ, 0xc0, !PT ;  /* 0x000f000f04087812 */ /* 0x008fe400078ec0ff */
[----:B----4-:R-:W-:-:S02]  /*a260*/  @!P0 PRMT R0, R20, 0x7610, R0 ;  /* 0x0000761014008816 */ /* 0x010fc40000000000 */
[----:B------:R-:W-:Y:S01]  /*a270*/  LOP3.LUT R8, R8, 0x64006400, RZ, 0xfc, !PT ;  /* 0x6400640008087812 */ /* 0x000fe200078efcff */
[----:B------:R-:W-:Y:S02]  /*a280*/  HADD2.F32 R12, -RZ, R12.H1_H1 ;  /* 0x3000000cff0c7230 */ /* 0x000fe40000004100 */
[----:B------:R-:W-:Y:S01]  /*a290*/  FFMA.FTZ R9, R56, R34, R9 ;  /* 0x0000002238097223 */ /* 0x000fe20000010009 */
[----:B------:R-:W-:Y:S01]  /*a2a0*/  @!P0 PRMT R0, R0, 0x7610, R20 ;  /* 0x0000761000008816 */ /* 0x000fe20000000014 */
[----:B------:R-:W-:Y:S02]  /*a2b0*/  HADD2.F32 R48, -RZ, R48.H1_H1 ;  /* 0x30000030ff307230 */ /* 0x000fe40000004100 */
[----:B------:R-:W-:Y:S02]  /*a2c0*/  HADD2 R20, R8, -1032, -1032 ;  /* 0xe408e40808147430 */ /* 0x000fe40000000000 */
[----:B------:R-:W-:Y:S01]  /*a2d0*/  HADD2.F32 R24, -RZ, R24.H1_H1 ;  /* 0x30000018ff187230 */ /* 0x000fe20000004100 */
[----:B------:R-:W-:Y:S01]  /*a2e0*/  LOP3.LUT R26, R5, 0xf000f, RZ, 0xc0, !PT ;  /* 0x000f000f051a7812 */ /* 0x000fe200078ec0ff */
[----:B------:R-:W-:Y:S01]  /*a2f0*/  FFMA.FTZ R9, R55, R12, R9 ;  /* 0x0000000c37097223 */ /* 0x000fe20000010009 */
[----:B------:R-:W-:Y:S01]  /*a300*/  @!P0 PRMT R36, R21, 0x7610, R36 ;  /* 0x0000761015248816 */ /* 0x000fe20000000024 */
[----:B------:R-:W-:Y:S01]  /*a310*/  FFMA.FTZ R12, R12, R47, R27 ;  /* 0x0000002f0c0c7223 */ /* 0x000fe2000001001b */
[----:B------:R-:W-:-:S02]  /*a320*/  HADD2.F32 R27, -RZ, R20.H0_H0 ;  /* 0x20000014ff1b7230 */ /* 0x000fc40000004100 */
[C---:B------:R-:W-:Y:S01]  /*a330*/  FFMA.FTZ R51, R55.reuse, R48, R46 ;  /* 0x0000003037337223 */ /* 0x040fe2000001002e */
[----:B------:R-:W-:Y:S01]  /*a340*/  FFMA.FTZ R18, R24, R47, R35 ;  /* 0x0000002f18127223 */ /* 0x000fe20000010023 */
[----:B0-----:R-:W-:Y:S01]  /*a350*/  HADD2.F32 R8, -RZ, R22.H0_H0 ;  /* 0x20000016ff087230 */ /* 0x001fe20000004100 */
[----:B------:R-:W-:Y:S01]  /*a360*/  LOP3.LUT R26, R26, 0x64006400, RZ, 0xfc, !PT ;  /* 0x640064001a1a7812 */ /* 0x000fe200078efcff */
[C---:B------:R-:W-:Y:S01]  /*a370*/  FFMA.FTZ R33, R52.reuse, R55, R33 ;  /* 0x0000003734217223 */ /* 0x040fe20000010021 */
[----:B------:R-:W-:Y:S01]  /*a380*/  FFMA.FTZ R46, R55, R24, R53 ;  /* 0x00000018372e7223 */ /* 0x000fe20000010035 */
[----:B-1----:R-:W-:Y:S02]  /*a390*/  HADD2.F32 R56, -RZ, R10.H0_H0 ;  /* 0x2000000aff387230 */ /* 0x002fe40000004100 */
[-C--:B------:R-:W-:Y:S01]  /*a3a0*/  FFMA.FTZ R25, R52, R47.reuse, R25 ;  /* 0x0000002f34197223 */ /* 0x080fe20000010019 */
[----:B------:R-:W-:Y:S01]  /*a3b0*/  FFMA.FTZ R19, R48, R47, R19 ;  /* 0x0000002f30137223 */ /* 0x000fe20000010013 */
[----:B------:R-:W-:Y:S01]  /*a3c0*/  @!P0 PRMT R36, R36, 0x7610, R21 ;  /* 0x0000761024248816 */ /* 0x000fe20000000015 */
[----:B------:R-:W-:-:S02]  /*a3d0*/  HADD2.F32 R35, -RZ, R20.H1_H1 ;  /* 0x30000014ff237230 */ /* 0x000fc40000004100 */
[----:B------:R-:W-:Y:S01]  /*a3e0*/  HADD2.F32 R48, -RZ, R22.H1_H1 ;  /* 0x30000016ff307230 */ /* 0x000fe20000004100 */
[----:B------:R-:W0:Y:S01]  /*a3f0*/  LDS.64 R20, [UR4+0x18] ;  /* 0x00001804ff147984 */ /* 0x000e220008000a00 */
[--C-:B------:R-:W-:Y:S02]  /*a400*/  HADD2.F32 R47, -RZ, R23.reuse.H0_H0 ;  /* 0x20000017ff2f7230 */ /* 0x100fe40000004100 */
[----:B------:R-:W-:Y:S02]  /*a410*/  HADD2.F32 R24, -RZ, R23.H1_H1 ;  /* 0x30000017ff187230 */ /* 0x000fe40000004100 */
[----:B------:R-:W-:Y:S01]  /*a420*/  HADD2.F32 R55, -RZ, R10.H1_H1 ;  /* 0x3000000aff377230 */ /* 0x000fe20000004100 */
[----:B------:R-:W1:Y:S01]  /*a430*/  LDS.64 R22, [UR4+0x98] ;  /* 0x00009804ff167984 */ /* 0x000e620008000a00 */
[----:B------:R-:W-:Y:S01]  /*a440*/  LOP3.LUT R10, R4, 0xf000f0, RZ, 0xc0, !PT ;  /* 0x00f000f0040a7812 */ /* 0x000fe200078ec0ff */
[C---:B------:R-:W-:Y:S01]  /*a450*/  FFMA.FTZ R52, R27.reuse, R8, RZ ;  /* 0x000000081b347223 */ /* 0x040fe200000100ff */
[----:B------:R-:W-:Y:S01]  /*a460*/  FFMA.FTZ R34, R27, R56, RZ ;  /* 0x000000381b227223 */ /* 0x000fe200000100ff */
[----:B------:R-:W-:Y:S01]  /*a470*/  HADD2 R26, R26, -1032, -1032 ;  /* 0xe408e4081a1a7430 */ /* 0x000fe20000000000 */
[----:B------:R-:W-:Y:S01]  /*a480*/  LOP3.LUT R32, R5, 0xf000f0, RZ, 0xc0, !PT ;  /* 0x00f000f005207812 */ /* 0x000fe200078ec0ff */
[C---:B------:R-:W-:Y:S01]  /*a490*/  FFMA.FTZ R52, R35.reuse, R48, R52 ;  /* 0x0000003023347223 */ /* 0x040fe20000010034 */
[----:B------:R-:W-:Y:S01]  /*a4a0*/  LOP3.LUT R10, R10, 0x64006400, RZ, 0xfc, !PT ;  /* 0x640064000a0a7812 */ /* 0x000fe200078efcff */
[----:B------:R-:W-:Y:S01]  /*a4b0*/  FFMA.FTZ R35, R35, R55, R34 ;  /* 0x0000003723237223 */ /* 0x000fe20000010022 */
[----:B------:R-:W-:Y:S01]  /*a4c0*/  LOP3.LUT R34, R32, 0x64006400, RZ, 0xfc, !PT ;  /* 0x6400640020227812 */ /* 0x000fe200078efcff */
[----:B------:R-:W-:-:S02]  /*a4d0*/  HADD2.F32 R27, -RZ, R26.H0_H0 ;  /* 0x2000001aff1b7230 */ /* 0x000fc40000004100 */
[-C--:B------:R-:W-:Y:S02]  /*a4e0*/  HFMA2 R32, R10, R57.reuse.H0_H0, -72, -72 ;  /* 0xd480d4800a207431 */ /* 0x080fe40000040039 */
[----:B------:R-:W-:Y:S02]  /*a4f0*/  HADD2.F32 R45, -RZ, R26.H1_H1 ;  /* 0x3000001aff2d7230 */ /* 0x000fe40000004100 */
[----:B------:R-:W-:Y:S02]  /*a500*/  HFMA2 R34, R34, R57.H0_H0, -72, -72 ;  /* 0xd480d48022227431 */ /* 0x000fe40000040039 */
[----:B------:R-:W-:Y:S01]  /*a510*/  FFMA.FTZ R50, R27, R56, RZ ;  /* 0x000000381b327223 */ /* 0x000fe200000100ff */
[--C-:B------:R-:W-:Y:S02]  /*a520*/  HADD2.F32 R10, -RZ, R11.reuse.H0_H0 ;  /* 0x2000000bff0a7230 */ /* 0x100fe40000004100 */
[----:B------:R-:W-:Y:S02]  /*a530*/  HADD2.F32 R49, -RZ, R32.H0_H0 ;  /* 0x20000020ff317230 */ /* 0x000fe40000004100 */
[----:B------:R-:W-:-:S02]  /*a540*/  HADD2.F32 R26, -RZ, R11.H1_H1 ;  /* 0x3000000bff1a7230 */ /* 0x000fc40000004100 */
[----:B------:R-:W-:Y:S01]  /*a550*/  FFMA.FTZ R11, R45, R55, R50 ;  /* 0x000000372d0b7223 */ /* 0x000fe20000010032 */
[----:B------:R-:W-:Y:S02]  /*a560*/  HADD2.F32 R50, -RZ, R34.H0_H0 ;  /* 0x20000022ff327230 */ /* 0x000fe40000004100 */
[----:B------:R-:W-:Y:S01]  /*a570*/  FFMA.FTZ R53, R8, R27, RZ ;  /* 0x0000001b08357223 */ /* 0x000fe200000100ff */
[C---:B------:R-:W-:Y:S01]  /*a580*/  FFMA.FTZ R27, R49.reuse, R47, R52 ;  /* 0x0000002f311b7223 */ /* 0x040fe20000010034 */
[----:B------:R-:W-:Y:S02]  /*a590*/  HADD2.F32 R52, -RZ, R32.H1_H1 ;  /* 0x30000020ff347230 */ /* 0x000fe40000004100 */
[-C--:B------:R-:W-:Y:S01]  /*a5a0*/  FFMA.FTZ R35, R49, R10.reuse, R35 ;  /* 0x0000000a31237223 */ /* 0x080fe20000010023 */
[----:B------:R-:W-:Y:S01]  /*a5b0*/  SHF.R.U32.HI R32, RZ, 0x8, R4 ;  /* 0x00000008ff207819 */ /* 0x000fe20000011604 */
[----:B------:R-:W-:Y:S01]  /*a5c0*/  FFMA.FTZ R49, R50, R10, R11 ;  /* 0x0000000a32317223 */ /* 0x000fe2000001000b */
[----:B------:R-:W-:-:S02]  /*a5d0*/  SHF.R.U32.HI R11, RZ, 0x8, R5 ;  /* 0x00000008ff0b7819 */ /* 0x000fc40000011605 */
[----:B------:R-:W-:Y:S01]  /*a5e0*/  LOP3.LUT R4, R32, 0xf000f, RZ, 0xc0, !PT ;  /* 0x000f000f20047812 */ /* 0x000fe200078ec0ff */
[----:B------:R-:W-:Y:S01]  /*a5f0*/  FFMA.FTZ R44, R48, R45, R53 ;  /* 0x0000002d302c7223 */ /* 0x000fe20000010035 */
[----:B------:R-:W-:Y:S02]  /*a600*/  LOP3.LUT R5, R11, 0xf000f, RZ, 0xc0, !PT ;  /* 0x000f000f0b057812 */ /* 0x000fe400078ec0ff */
[----:B------:R-:W-:Y:S01]  /*a610*/  LOP3.LUT R4, R4, 0x64006400, RZ, 0xfc, !PT ;  /* 0x6400640004047812 */ /* 0x000fe200078efcff */
[----:B------:R-:W-:Y:S01]  /*a620*/  FFMA.FTZ R45, R47, R50, R44 ;  /* 0x000000322f2d7223 */ /* 0x000fe2000001002c */
[----:B------:R-:W-:Y:S01]  /*a630*/  LOP3.LUT R5, R5, 0x64006400, RZ, 0xfc, !PT ;  /* 0x6400640005057812 */ /* 0x000fe200078efcff */
[----:B------:R-:W-:Y:S02]  /*a640*/  HADD2.F32 R50, -RZ, R34.H1_H1 ;  /* 0x30000022ff327230 */ /* 0x000fe40000004100 */
[----:B------:R-:W-:Y:S01]  /*a650*/  FFMA.FTZ R44, R52, R24, R27 ;  /* 0x00000018342c7223 */ /* 0x000fe2000001001b */
[----:B------:R-:W-:-:S02]  /*a660*/  HADD2 R34, R4, -1032, -1032 ;  /* 0xe408e40804227430 */ /* 0x000fc40000000000 */
[----:B------:R-:W-:Y:S02]  /*a670*/  HADD2 R27, R5, -1032, -1032 ;  /* 0xe408e408051b7430 */ /* 0x000fe40000000000 */
[----:B------:R-:W-:Y:S01]  /*a680*/  FFMA.FTZ R35, R52, R26, R35 ;  /* 0x0000001a34237223 */ /* 0x000fe20000010023 */
[----:B------:R-:W-:Y:S01]  /*a690*/  FFMA.FTZ R52, R24, R50, R45 ;  /* 0x0000003218347223 */ /* 0x000fe2000001002d */
[----:B0-----:R-:W-:Y:S02]  /*a6a0*/  HADD2.F32 R5, -RZ, R20.H0_H0 ;  /* 0x20000014ff057230 */ /* 0x001fe40000004100 */
[----:B------:R-:W-:Y:S01]  /*a6b0*/  FFMA.FTZ R45, R50, R26, R49 ;  /* 0x0000001a322d7223 */ /* 0x000fe20000010031 */
[----:B------:R-:W-:Y:S02]  /*a6c0*/  HADD2.F32 R53, -RZ, R34.H0_H0 ;  /* 0x20000022ff357230 */ /* 0x000fe40000004100 */
[----:B-1----:R-:W-:Y:S01]  /*a6d0*/  HADD2.F32 R4, -RZ, R22.H0_H0 ;  /* 0x20000016ff047230 */ /* 0x002fe20000004100 */
[----:B------:R-:W-:Y:S01]  /*a6e0*/  LOP3.LUT R32, R32, 0xf000f0, RZ, 0xc0, !PT ;  /* 0x00f000f020207812 */ /* 0x000fe200078ec0ff */
[----:B------:R-:W-:Y:S01]  /*a6f0*/  HADD2.F32 R50, -RZ, R27.H0_H0 ;  /* 0x2000001bff327230 */ /* 0x000fe20000004100 */
[----:B------:R-:W-:Y:S01]  /*a700*/  LOP3.LUT R11, R11, 0xf000f0, RZ, 0xc0, !PT ;  /* 0x00f000f00b0b7812 */ /* 0x000fe200078ec0ff */
[C---:B------:R-:W-:Y:S01]  /*a710*/  FFMA.FTZ R49, R53.reuse, R5, R44 ;  /* 0x0000000535317223 */ /* 0x040fe2000001002c */
[----:B------:R-:W-:Y:S01]  /*a720*/  FFMA.FTZ R53, R53, R4, R35 ;  /* 0x0000000435357223 */ /* 0x000fe20000010023 */
[----:B------:R-:W-:Y:S01]  /*a730*/  LOP3.LUT R32, R32, 0x64006400, RZ, 0xfc, !PT ;  /* 0x6400640020207812 */ /* 0x000fe200078efcff */
[----:B------:R-:W-:Y:S01]  /*a740*/  FFMA.FTZ R35, R5, R50, R52 ;  /* 0x0000003205237223 */ /* 0x000fe20000010034 */
[----:B------:R-:W-:Y:S01]  /*a750*/  FFMA.FTZ R45, R50, R4, R45 ;  /* 0x00000004322d7223 */ /* 0x000fe2000001002d */
[----:B------:R-:W-:Y:S01]  /*a760*/  LOP3.LUT R50, R11, 0x64006400, RZ, 0xfc, !PT ;  /* 0x640064000b327812 */ /* 0x000fe200078efcff */
[----:B------:R-:W-:-:S02]  /*a770*/  HADD2.F32 R44, -RZ, R34.H1_H1 ;  /* 0x30000022ff2c7230 */ /* 0x000fc40000004100 */
[-C--:B------:R-:W-:Y:S02]  /*a780*/  HFMA2 R34, R32, R57.reuse.H0_H0, -72, -72 ;  /* 0xd480d48020227431 */ /* 0x080fe40000040039 */
[----:B------:R-:W-:Y:S02]  /*a790*/  HADD2.F32 R20, -RZ, R20.H1_H1 ;  /* 0x30000014ff147230 */ /* 0x000fe40000004100 */
[----:B------:R-:W-:Y:S02]  /*a7a0*/  HADD2.F32 R22, -RZ, R22.H1_H1 ;  /* 0x30000016ff167230 */ /* 0x000fe40000004100 */
[----:B------:R-:W-:Y:S02]  /*a7b0*/  HFMA2 R11, R50, R57.H0_H0, -72, -72 ;  /* 0xd480d480320b7431 */ /* 0x000fe40000040039 */
[----:B------:R-:W-:Y:S02]  /*a7c0*/  HADD2.F32 R52, -RZ, R27.H1_H1 ;  /* 0x3000001bff347230 */ /* 0x000fe40000004100 */
[----:B------:R-:W-:Y:S01]  /*a7d0*/  FFMA.FTZ R49, R44, R20, R49 ;  /* 0x000000142c317223 */ /* 0x000fe20000010031 */
[----:B------:R-:W-:-:S02]  /*a7e0*/  HADD2.F32 R32, -RZ, R21.H0_H0 ;  /* 0x20000015ff207230 */ /* 0x000fc40000004100 */
[-C--:B------:R-:W-:Y:S01]  /*a7f0*/  FFMA.FTZ R44, R44, R22.reuse, R53 ;  /* 0x000000162c2c7223 */ /* 0x080fe20000010035 */
[----:B------:R-:W-:Y:S02]  /*a800*/  HADD2.F32 R54, -RZ, R34.H0_H0 ;  /* 0x20000022ff367230 */ /* 0x000fe40000004100 */
[----:B------:R-:W-:Y:S01]  /*a810*/  FFMA.FTZ R50, R52, R22, R45 ;  /* 0x0000001634327223 */ /* 0x000fe2000001002d */
[----:B------:R-:W-:Y:S02]  /*a820*/  HADD2.F32 R27, -RZ, R23.H0_H0 ;  /* 0x20000017ff1b7230 */ /* 0x000fe40000004100 */
[----:B------:R-:W-:Y:S01]  /*a830*/  FFMA.FTZ R35, R20, R52, R35 ;  /* 0x0000003414237223 */ /* 0x000fe20000010023 */
[----:B------:R-:W-:Y:S02]  /*a840*/  HADD2.F32 R45, -RZ, R11.H0_H0 ;  /* 0x2000000bff2d7230 */ /* 0x000fe40000004100 */
[C---:B------:R-:W-:Y:S01]  /*a850*/  FFMA.FTZ R52, R54.reuse, R32, R49 ;  /* 0x0000002036347223 */ /* 0x040fe20000010031 */
[----:B------:R-:W-:-:S02]  /*a860*/  FFMA.FTZ R44, R54, R27, R44 ;  /* 0x0000001b362c7223 */ /* 0x000fc4000001002c */
[----:B------:R-:W-:Y:S01]  /*a870*/  FFMA.FTZ R54, R32, R45, R35 ;  /* 0x0000002d20367223 */ /* 0x000fe20000010023 */
[----:B------:R-:W-:Y:S01]  /*a880*/  LOP3.LUT R35, R6, 0xf000f, RZ, 0xc0, !PT ;  /* 0x000f000f06237812 */ /* 0x000fe200078ec0ff */
[----:B------:R-:W-:Y:S02]  /*a890*/  HADD2.F32 R61, -RZ, R34.H1_H1 ;  /* 0x30000022ff3d7230 */ /* 0x000fe40000004100 */
[----:B------:R-:W-:Y:S01]  /*a8a0*/  HADD2.F32 R53, -RZ, R23.H1_H1 ;  /* 0x30000017ff357230 */ /* 0x000fe20000004100 */
[----:B------:R-:W-:Y:S01]  /*a8b0*/  LOP3.LUT R35, R35, 0x64006400, RZ, 0xfc, !PT ;  /* 0x6400640023237812 */ /* 0x000fe200078efcff */
[----:B------:R-:W-:Y:S02]  /*a8c0*/  HADD2.F32 R34, -RZ, R0.H0_H0 ;  /* 0x20000000ff227230 */ /* 0x000fe40000004100 */
[----:B------:R-:W-:Y:S01]  /*a8d0*/  FFMA.FTZ R50, R45, R27, R50 ;  /* 0x0000001b2d327223 */ /* 0x000fe20000010032 */
[----:B------:R-:W-:Y:S02]  /*a8e0*/  HADD2.F32 R45, -RZ, R11.H1_H1 ;  /* 0x3000000bff2d7230 */ /* 0x000fe40000004100 */
[----:B------:R-:W-:Y:S01]  /*a8f0*/  FFMA.FTZ R23, R61, R53, R44 ;  /* 0x000000353d177223 */ /* 0x000fe2000001002c */
[----:B------:R-:W-:-:S02]  /*a900*/  HADD2 R11, R35, -1032, -1032 ;  /* 0xe408e408230b7430 */ /* 0x000fc40000000000 */
[----:B------:R-:W-:Y:S01]  /*a910*/  FMUL.FTZ R44, R33, R34 ;  /* 0x00000022212c7220 */ /* 0x000fe20000410000 */
[----:B------:R-:W-:Y:S02]  /*a920*/  HADD2.F32 R49, -RZ, R21.H1_H1 ;  /* 0x30000015ff317230 */ /* 0x000fe40000004100 */
[----:B------:R-:W-:Y:S01]  /*a930*/  FFMA.FTZ R35, R45, R53, R50 ;  /* 0x000000352d237223 */ /* 0x000fe20000010032 */
[--C-:B------:R-:W-:Y:S01]  /*a940*/  HADD2.F32 R63, -RZ, R11.reuse.H0_H0 ;  /* 0x2000000bff3f7230 */ /* 0x100fe20000004100 */
[----:B------:R-:W-:Y:S01]  /*a950*/  F2FP.F16.F32.PACK_AB R50, RZ, R44 ;  /* 0x0000002cff32723e */ /* 0x000fe200000000ff */
[----:B------:R-:W-:Y:S02]  /*a960*/  HADD2.F32 R44, -RZ, R0.H1_H1 ;  /* 0x30000000ff2c7230 */ /* 0x000fe40000004100 */
[----:B------:R-:W-:Y:S01]  /*a970*/  FFMA.FTZ R21, R61, R49, R52 ;  /* 0x000000313d157223 */ /* 0x000fe20000010034 */
[----:B------:R-:W-:Y:S02]  /*a980*/  HADD2.F32 R11, -RZ, R11.H1_H1 ;  /* 0x3000000bff0b7230 */ /* 0x000fe40000004100 */
[----:B------:R-:W-:Y:S01]  /*a990*/  FFMA.FTZ R33, R49, R45, R54 ;  /* 0x0000002d31217223 */ /* 0x000fe20000010036 */
[----:B------:R-:W-:Y:S01]  /*a9a0*/  FFMA.FTZ R61, R8, R63, RZ ;  /* 0x0000003f083d7223 */ /* 0x000fe200000100ff */
[----:B------:R-:W-:Y:S01]  /*a9b0*/  FFMA.FTZ R52, R63, R56, RZ ;  /* 0x000000383f347223 */ /* 0x000fe200000100ff */
[----:B------:R-:W-:Y:S01]  /*a9c0*/  FMUL.FTZ R54, R51, R44 ;  /* 0x0000002c33367220 */ /* 0x000fe20000410000 */
[----:B------:R-:W-:-:S02]  /*a9d0*/  HADD2.F32 R45, -RZ, R36.H0_H0 ;  /* 0x20000024ff2d7230 */ /* 0x000fc40000004100 */
[----:B------:R-:W-:Y:S01]  /*a9e0*/  FFMA.FTZ R60, R48, R11, R61 ;  /* 0x0000000b303c7223 */ /* 0x000fe2000001003d */
[----:B------:R-:W-:Y:S01]  /*a9f0*/  FFMA.FTZ R11, R11, R55, R52 ;  /* 0x000000370b0b7223 */ /* 0x000fe20000010034 */
[----:B------:R-:W-:Y:S02]  /*aa00*/  F2FP.F16.F32.PACK_AB R52, RZ, R54 ;  /* 0x00000036ff34723e */ /* 0x000fe400000000ff */
[----:B------:R-:W-:Y:S01]  /*aa10*/  LOP3.LUT R54, R7, 0xf000f, RZ, 0xc0, !PT ;  /* 0x000f000f07367812 */ /* 0x000fe200078ec0ff */
[----:B------:R-:W-:Y:S01]  /*aa20*/  FMUL.FTZ R51, R46, R45 ;  /* 0x0000002d2e337220 */ /* 0x000fe20000410000 */
[----:B------:R-:W-:Y:S02]  /*aa30*/  HADD2.F32 R46, -RZ, R36.H1_H1 ;  /* 0x30000024ff2e7230 */ /* 0x000fe40000004100 */
[----:B------:R-:W-:-:S03]  /*aa40*/  LOP3.LUT R54, R54, 0x64006400, RZ, 0xfc, !PT ;  /* 0x6400640036367812 */ /* 0x000fc600078efcff */
[----:B------:R-:W-:Y:S02]  /*aa50*/  FMUL.FTZ R61, R9, R46 ;  /* 0x0000002e093d7220 */ /* 0x000fe40000410000 */
[----:B------:R-:W-:-:S05]  /*aa60*/  HADD2 R9, R54, -1032, -1032 ;  /* 0xe408e40836097430 */ /* 0x000fca0000000000 */
[----:B------:R-:W-:Y:S01]  /*aa70*/  HADD2.F32 R63, -RZ, R9.H0_H0 ;  /* 0x20000009ff3f7230 */ /* 0x000fe20000004100 */
[----:B------:R-:W-:-:S04]  /*aa80*/  F2FP.F16.F32.PACK_AB R54, RZ, R61 ;  /* 0x0000003dff36723e */ /* 0x000fc800000000ff */
[----:B------:R-:W-:Y:S01]  /*aa90*/  FFMA.FTZ R61, R8, R63, RZ ;  /* 0x0000003f083d7223 */ /* 0x000fe200000100ff */
[----:B------:R-:W-:-:S04]  /*aaa0*/  LOP3.LUT R8, R6, 0xf000f0, RZ, 0xc0, !PT ;  /* 0x00f000f006087812 */ /* 0x000fc800078ec0ff */
[----:B------:R-:W-:Y:S01]  /*aab0*/  LOP3.LUT R8, R8, 0x64006400, RZ, 0xfc, !PT ;  /* 0x6400640008087812 */ /* 0x000fe200078efcff */
[----:B------:R-:W-:-:S04]  /*aac0*/  FFMA.FTZ R62, R63, R56, RZ ;  /* 0x000000383f3e7223 */ /* 0x000fc800000100ff */
[----:B------:R-:W-:-:S05]  /*aad0*/  HFMA2 R8, R8, R57.H0_H0, -72, -72 ;  /* 0xd480d48008087431 */ /* 0x000fca0000040039 */
[----:B------:R-:W-:-:S05]  /*aae0*/  HADD2.F32 R56, -RZ, R8.H0_H0 ;  /* 0x20000008ff387230 */ /* 0x000fca0000004100 */
[----:B------:R-:W-:Y:S01]  /*aaf0*/  FFMA.FTZ R63, R47, R56, R60 ;  /* 0x000000382f3f7223 */ /* 0x000fe2000001003c */
[----:B------:R-:W-:Y:S01]  /*ab00*/  FFMA.FTZ R11, R56, R10, R11 ;  /* 0x0000000a380b7223 */ /* 0x000fe2000001000b */
[----:B------:R-:W-:-:S04]  /*ab10*/  SHF.R.U32.HI R56, RZ, 0x8, R6 ;  /* 0x00000008ff387819 */ /* 0x000fc80000011606 */
[----:B------:R-:W-:-:S04]  /*ab20*/  LOP3.LUT R6, R56, 0xf000f, RZ, 0xc0, !PT ;  /* 0x000f000f38067812 */ /* 0x000fc800078ec0ff */
[----:B------:R-:W-:Y:S01]  /*ab30*/  LOP3.LUT R6, R6, 0x64006400, RZ, 0xfc, !PT ;  /* 0x6400640006067812 */ /* 0x000fe200078efcff */
[----:B------:R-:W-:-:S04]  /*ab40*/  HADD2.F32 R8, -RZ, R8.H1_H1 ;  /* 0x30000008ff087230 */ /* 0x000fc80000004100 */
[----:B------:R-:W-:Y:S02]  /*ab50*/  HADD2 R6, R6, -1032, -1032 ;  /* 0xe408e40806067430 */ /* 0x000fe40000000000 */
[----:B------:R-:W-:Y:S01]  /*ab60*/  FFMA.FTZ R60, R24, R8, R63 ;  /* 0x00000008183c7223 */ /* 0x000fe2000001003f */
[----:B------:R-:W-:Y:S02]  /*ab70*/  FFMA.FTZ R11, R8, R26, R11 ;  /* 0x0000001a080b7223 */ /* 0x000fe4000001000b */
[----:B------:R-:W-:Y:S02]  /*ab80*/  HADD2.F32 R8, -RZ, R6.H0_H0 ;  /* 0x20000006ff087230 */ /* 0x000fe40000004100 */
[----:B------:R-:W-:-:S03]  /*ab90*/  HADD2.F32 R9, -RZ, R9.H1_H1 ;  /* 0x30000009ff097230 */ /* 0x000fc60000004100 */
[----:B------:R-:W-:Y:S01]  /*aba0*/  FFMA.FTZ R63, R5, R8, R60 ;  /* 0x00000008053f7223 */ /* 0x000fe2000001003c */
[----:B------:R-:W-:Y:S01]  /*abb0*/  LOP3.LUT R60, R7, 0xf000f0, RZ, 0xc0, !PT ;  /* 0x00f000f0073c7812 */ /* 0x000fe200078ec0ff */
[----:B------:R-:W-:-:S03]  /*abc0*/  FFMA.FTZ R11, R8, R4, R11 ;  /* 0x00000004080b7223 */ /* 0x000fc6000001000b */
[----:B------:R-:W-:Y:S01]  /*abd0*/  LOP3.LUT R60, R60, 0x64006400, RZ, 0xfc, !PT ;  /* 0x640064003c3c7812 */ /* 0x000fe200078efcff */
[----:B------:R-:W-:Y:S01]  /*abe0*/  FFMA.FTZ R8, R48, R9, R61 ;  /* 0x0000000930087223 */ /* 0x000fe2000001003d */
[----:B------:R-:W-:-:S03]  /*abf0*/  HADD2.F32 R48, -RZ, R6.H1_H1 ;  /* 0x30000006ff307230 */ /* 0x000fc60000004100 */
[----:B------:R-:W-:Y:S02]  /*ac00*/  HFMA2 R6, R60, R57.H0_H0, -72, -72 ;  /* 0xd480d4803c067431 */ /* 0x000fe40000040039 */
[----:B------:R-:W-:Y:S01]  /*ac10*/  FFMA.FTZ R9, R9, R55, R62 ;  /* 0x0000003709097223 */ /* 0x000fe2000001003e */
[----:B------:R-:W-:-:S04]  /*ac20*/  IMAD.WIDE R58, R39, 0x4, R58 ;  /* 0x00000004273a7825 */ /* 0x000fc800078e023a */
[--C-:B------:R-:W-:Y:S02]  /*ac30*/  HADD2.F32 R60, -RZ, R6.reuse.H0_H0 ;  /* 0x20000006ff3c7230 */ /* 0x100fe40000004100 */
[----:B------:R-:W-:Y:S01]  /*ac40*/  FFMA.FTZ R55, R20, R48, R63 ;  /* 0x0000003014377223 */ /* 0x000fe2000001003f */
[----:B------:R-:W-:Y:S02]  /*ac50*/  FFMA.FTZ R48, R48, R22, R11 ;  /* 0x0000001630307223 */ /* 0x000fe4000001000b */
[----:B------:R-:W-:Y:S01]  /*ac60*/  FFMA.FTZ R47, R47, R60, R8 ;  /* 0x0000003c2f2f7223 */ /* 0x000fe20000010008 */
[----:B------:R-:W-:Y:S02]  /*ac70*/  FFMA.FTZ R61, R60, R10, R9 ;  /* 0x0000000a3c3d7223 */ /* 0x000fe40000010009 */
[----:B------:R0:W2:Y:S01]  /*ac80*/  LDG.E.128.CONSTANT R8, desc[UR8][R58.64] ;  /* 0x000000083a087981 */ /* 0x0000a2000c1e9d00 */
[----:B------:R-:W-:-:S05]  /*ac90*/  HADD2.F32 R6, -RZ, R6.H1_H1 ;  /* 0x30000006ff067230 */ /* 0x000fca0000004100 */
[----:B------:R-:W-:Y:S01]  /*aca0*/  FFMA.FTZ R61, R6, R26, R61 ;  /* 0x0000001a063d7223 */ /* 0x000fe2000001003d */
[----:B------:R-:W-:Y:S01]  /*acb0*/  SHF.R.U32.HI R26, RZ, 0x8, R7 ;  /* 0x00000008ff1a7819 */ /* 0x000fe20000011607 */
[----:B------:R-:W-:-:S03]  /*acc0*/  FFMA.FTZ R60, R24, R6, R47 ;  /* 0x00000006183c7223 */ /* 0x000fc6000001002f */
[----:B------:R-:W-:-:S04]  /*acd0*/  LOP3.LUT R6, R26, 0xf000f, RZ, 0xc0, !PT ;  /* 0x000f000f1a067812 */ /* 0x000fc800078ec0ff */
[----:B------:R-:W-:-:S05]  /*ace0*/  LOP3.LUT R6, R6, 0x64006400, RZ, 0xfc, !PT ;  /* 0x6400640006067812 */ /* 0x000fca00078efcff */
[----:B------:R-:W-:Y:S02]  /*acf0*/  HADD2 R24, R6, -1032, -1032 ;  /* 0xe408e40806187430 */ /* 0x000fe40000000000 */
[----:B------:R-:W-:-:S04]  /*ad00*/  IMAD.WIDE R62, R39, 0x4, R58 ;  /* 0x00000004273e7825 */ /* 0x000fc800078e023a */
[----:B------:R-:W-:-:S05]  /*ad10*/  HADD2.F32 R6, -RZ, R24.H0_H0 ;  /* 0x20000018ff067230 */ /* 0x000fca0000004100 */
[----:B------:R-:W-:Y:S01]  /*ad20*/  FFMA.FTZ R47, R5, R6, R60 ;  /* 0x00000006052f7223 */ /* 0x000fe2000001003c */
[----:B------:R-:W-:Y:S02]  /*ad30*/  FFMA.FTZ R61, R6, R4, R61 ;  /* 0x00000004063d7223 */ /* 0x000fe4000001003d */
[----:B------:R-:W3:Y:S01]  /*ad40*/  LDG.E.128.CONSTANT R4, desc[UR8][R62.64] ;  /* 0x000000083e047981 */ /* 0x000ee2000c1e9d00 */
[----:B------:R-:W-:Y:S01]  /*ad50*/  HADD2.F32 R24, -RZ, R24.H1_H1 ;  /* 0x30000018ff187230 */ /* 0x000fe20000004100 */
[----:B------:R-:W-:Y:S02]  /*ad60*/  LOP3.LUT R56, R56, 0xf000f0, RZ, 0xc0, !PT ;  /* 0x00f000f038387812 */ /* 0x000fe400078ec0ff */
[----:B------:R-:W-:Y:S02]  /*ad70*/  LOP3.LUT R26, R26, 0xf000f0, RZ, 0xc0, !PT ;  /* 0x00f000f01a1a7812 */ /* 0x000fe400078ec0ff */
[----:B------:R-:W-:Y:S01]  /*ad80*/  FFMA.FTZ R47, R20, R24, R47 ;  /* 0x00000018142f7223 */ /* 0x000fe2000001002f */
[----:B------:R-:W-:Y:S01]  /*ad90*/  FFMA.FTZ R22, R24, R22, R61 ;  /* 0x0000001618167223 */ /* 0x000fe2000001003d */
[----:B------:R-:W-:-:S02]  /*ada0*/  LOP3.LUT R20, R56, 0x64006400, RZ, 0xfc, !PT ;  /* 0x6400640038147812 */ /* 0x000fc400078efcff */
[----:B------:R-:W-:-:S03]  /*adb0*/  LOP3.LUT R24, R26, 0x64006400, RZ, 0xfc, !PT ;  /* 0x640064001a187812 */ /* 0x000fc600078efcff */
[-C--:B------:R-:W-:Y:S02]  /*adc0*/  HFMA2 R20, R20, R57.reuse.H0_H0, -72, -72 ;  /* 0xd480d48014147431 */ /* 0x080fe40000040039 */
[----:B------:R-:W-:-:S03]  /*add0*/  HFMA2 R24, R24, R57.H0_H0, -72, -72 ;  /* 0xd480d48018187431 */ /* 0x000fc60000040039 */
[----:B0-----:R-:W-:Y:S02]  /*ade0*/  HADD2.F32 R59, -RZ, R20.H0_H0 ;  /* 0x20000014ff3b7230 */ /* 0x001fe40000004100 */
[----:B------:R-:W-:-:S03]  /*adf0*/  HADD2.F32 R26, -RZ, R24.H0_H0 ;  /* 0x20000018ff1a7230 */ /* 0x000fc60000004100 */
[C---:B------:R-:W-:Y:S02]  /*ae00*/  FFMA.FTZ R56, R32.reuse, R59, R55 ;  /* 0x0000003b20387223 */ /* 0x040fe40000010037 */
[----:B------:R-:W-:Y:S01]  /*ae10*/  FFMA.FTZ R32, R32, R26, R47 ;  /* 0x0000001a20207223 */ /* 0x000fe2000001002f */
[----:B------:R-:W-:Y:S02]  /*ae20*/  HADD2.F32 R47, -RZ, R20.H1_H1 ;  /* 0x30000014ff2f7230 */ /* 0x000fe40000004100 */
[-C--:B------:R-:W-:Y:S01]  /*ae30*/  FFMA.FTZ R48, R59, R27.reuse, R48 ;  /* 0x0000001b3b307223 */ /* 0x080fe20000010030 */
[----:B------:R-:W-:Y:S02]  /*ae40*/  HADD2.F32 R55, -RZ, R24.H1_H1 ;  /* 0x30000018ff377230 */ /* 0x000fe40000004100 */
[----:B------:R-:W-:Y:S01]  /*ae50*/  FFMA.FTZ R22, R26, R27, R22 ;  /* 0x0000001b1a167223 */ /* 0x000fe20000010016 */
[----:B------:R-:W-:Y:S01]  /*ae60*/  FMUL.FTZ R18, R18, R45 ;  /* 0x0000002d12127220 */ /* 0x000fe20000410000 */
[----:B------:R-:W-:-:S02]  /*ae70*/  FFMA.FTZ R48, R47, R53, R48 ;  /* 0x000000352f307223 */ /* 0x000fc40000010030 */
[----:B------:R-:W-:Y:S01]  /*ae80*/  FFMA.FTZ R53, R55, R53, R22 ;  /* 0x0000003537357223 */ /* 0x000fe20000010016 */
[----:B------:R-:W-:Y:S01]  /*ae90*/  FMUL.FTZ R22, R12, R46 ;  /* 0x0000002e0c167220 */ /* 0x000fe20000410000 */
[----:B------:R-:W-:Y:S01]  /*aea0*/  FMUL.FTZ R20, R19, R44 ;  /* 0x0000002c13147220 */ /* 0x000fe20000410000 */
[----:B------:R-:W-:Y:S02]  /*aeb0*/  F2FP.F16.F32.PACK_AB R12, RZ, R18 ;  /* 0x00000012ff0c723e */ /* 0x000fe400000000ff */
[----:B------:R-:W0:Y:S01]  /*aec0*/  LDS.64 R18, [UR4+0x20] ;  /* 0x00002004ff127984 */ /* 0x000e220008000a00 */
[----:B------:R-:W-:Y:S01]  /*aed0*/  FMUL.FTZ R25, R25, R34 ;  /* 0x0000002219197220 */ /* 0x000fe20000410000 */
[----:B------:R-:W-:-:S04]  /*aee0*/  F2FP.F16.F32.PACK_AB R20, RZ, R20 ;  /* 0x00000014ff14723e */ /* 0x000fc800000000ff */
[----:B------:R-:W-:Y:S01]  /*aef0*/  F2FP.F16.F32.PACK_AB R25, RZ, R25 ;  /* 0x00000019ff19723e */ /* 0x000fe200000000ff */
[----:B------:R-:W-:-:S03]  /*af00*/  FMUL.FTZ R24, R21, R34 ;  /* 0x0000002215187220 */ /* 0x000fc60000410000 */
[----:B------:R-:W-:Y:S02]  /*af10*/  PRMT R27, R25, 0x5410, R20 ;  /* 0x00005410191b7816 */ /* 0x000fe40000000014 */
[----:B------:R-:W1:Y:S01]  /*af20*/  LDS.64 R20, [UR4+0xa0] ;  /* 0x0000a004ff147984 */ /* 0x000e620008000a00 */
[C---:B------:R-:W-:Y:S01]  /*af30*/  FFMA.FTZ R56, R49.reuse, R47, R56 ;  /* 0x0000002f31387223 */ /* 0x040fe20000010038 */
[----:B------:R-:W-:Y:S01]  /*af40*/  FFMA.FTZ R49, R49, R55, R32 ;  /* 0x0000003731317223 */ /* 0x000fe20000010020 */
[----:B------:R-:W-:Y:S01]  /*af50*/  FMUL.FTZ R23, R23, R34 ;  /* 0x0000002217177220 */ /* 0x000fe20000410000 */
[-C--:B------:R-:W-:Y:S01]  /*af60*/  FMUL.FTZ R35, R35, R44.reuse ;  /* 0x0000002c23237220 */ /* 0x080fe20000410000 */
        /* <DEDUP_REMOVED lines=10> */
[----:B------:R-:W-:Y:S01]  /*b010*/  PRMT R12, R12, 0x5410, R22 ;  /* 0x000054100c0c7816 */ /* 0x000fe20000000016 */
[----:B------:R-:W-:Y:S01]  /*b020*/  HFMA2 R29, R27, 1, 1, R29 ;  /* 0x3c003c001b1d7831 */ /* 0x000fe2000000001d */
[----:B------:R-:W-:-:S02]  /*b030*/  F2FP.F16.F32.PACK_AB R26, RZ, R26 ;  /* 0x0000001aff1a723e */ /* 0x000fc400000000ff */
[----:B------:R-:W-:Y:S02]  /*b040*/  F2FP.F16.F32.PACK_AB R49, RZ, R49 ;  /* 0x00000031ff31723e */ /* 0x000fe400000000ff */
[----:B------:R-:W-:Y:S01]  /*b050*/  PRMT R23, R23, 0x5410, R35 ;  /* 0x0000541017177816 */ /* 0x000fe20000000023 */
[----:B------:R-:W-:Y:S01]  /*b060*/  HFMA2 R31, R50, 1, 1, R31 ;  /* 0x3c003c00321f7831 */ /* 0x000fe2000000001f */
[----:B------:R-:W-:Y:S02]  /*b070*/  PRMT R51, R51, 0x5410, R54 ;  /* 0x0000541033337816 */ /* 0x000fe40000000036 */
[----:B------:R-:W-:Y:S01]  /*b080*/  PRMT R24, R24, 0x5410, R25 ;  /* 0x0000541018187816 */ /* 0x000fe20000000019 */
[----:B------:R-:W-:Y:S01]  /*b090*/  HADD2 R28, R12, R28 ;  /* 0x0000001c0c1c7230 */ /* 0x000fe20000000000 */
[----:B------:R-:W-:Y:S01]  /*b0a0*/  PRMT R26, R26, 0x5410, R49 ;  /* 0x000054101a1a7816 */ /* 0x000fe20000000031 */
[----:B------:R-:W-:Y:S01]  /*b0b0*/  FMUL.FTZ R48, R48, R45 ;  /* 0x0000002d30307220 */ /* 0x000fe20000410000 */
[----:B------:R-:W-:Y:S01]  /*b0c0*/  FMUL.FTZ R53, R53, R46 ;  /* 0x0000002e35357220 */ /* 0x000fe20000410000 */
[----:B------:R-:W-:-:S02]  /*b0d0*/  HFMA2 R29, R23, 1, 1, R29 ;  /* 0x3c003c00171d7831 */ /* 0x000fc4000000001d */
[----:B0-----:R-:W-:Y:S02]  /*b0e0*/  HADD2.F32 R12, -RZ, R18.H0_H0 ;  /* 0x20000012ff0c7230 */ /* 0x001fe40000004100 */
[----:B------:R-:W-:Y:S02]  /*b0f0*/  HADD2 R30, R51, R30 ;  /* 0x0000001e331e7230 */ /* 0x000fe40000000000 */
[----:B------:R-:W-:Y:S02]  /*b100*/  HADD2.F32 R49, -RZ, R18.H1_H1 ;  /* 0x30000012ff317230 */ /* 0x000fe40000004100 */
[----:B------:R-:W-:Y:S01]  /*b110*/  HFMA2 R31, R24, 1, 1, R31 ;  /* 0x3c003c00181f7831 */ /* 0x000fe2000000001f */
[----:B------:R-:W-:Y:S01]  /*b120*/  F2FP.F16.F32.PACK_AB R48, RZ, R48 ;  /* 0x00000030ff30723e */ /* 0x000fe200000000ff */
[----:B------:R-:W-:Y:S01]  /*b130*/  HADD2 R30, R26, R30 ;  /* 0x0000001e1a1e7230 */ /* 0x000fe20000000000 */
[----:B------:R-:W-:-:S04]  /*b140*/  F2FP.F16.F32.PACK_AB R53, RZ, R53 ;  /* 0x00000035ff35723e */ /* 0x000fc800000000ff */
[----:B------:R-:W-:-:S05]  /*b150*/  PRMT R48, R48, 0x5410, R53 ;  /* 0x0000541030307816 */ /* 0x000fca0000000035 */
[----:B------:R-:W-:Y:S02]  /*b160*/  HADD2 R28, R48, R28 ;  /* 0x0000001c301c7230 */ /* 0x000fe40000000000 */
[--C-:B-1----:R-:W-:Y:S02]  /*b170*/  HADD2.F32 R50, -RZ, R20.reuse.H0_H0 ;  /* 0x20000014ff327230 */ /* 0x102fe40000004100 */
[----:B------:R-:W-:Y:S02]  /*b180*/  HADD2.F32 R53, -RZ, R20.H1_H1 ;  /* 0x30000014ff357230 */ /* 0x000fe40000004100 */
[--C-:B------:R-:W-:Y:S02]  /*b190*/  HADD2.F32 R55, -RZ, R21.reuse.H0_H0 ;  /* 0x20000015ff377230 */ /* 0x100fe40000004100 */
[----:B------:R-:W-:Y:S01]  /*b1a0*/  HADD2.F32 R21, -RZ, R21.H1_H1 ;  /* 0x30000015ff157230 */ /* 0x000fe20000004100 */
[----:B--2---:R-:W-:Y:S02]  /*b1b0*/  LOP3.LUT R22, R8, 0xf000f, RZ, 0xc0, !PT ;  /* 0x000f000f08167812 */ /* 0x004fe400078ec0ff */
        /* <DEDUP_REMOVED lines=8> */
[----:B------:R-:W-:-:S02]  /*b240*/  HADD2.F32 R22, -RZ, R19.H0_H0 ;  /* 0x20000013ff167230 */ /* 0x000fc40000004100 */
[----:B------:R-:W-:Y:S02]  /*b250*/  HADD2 R25, R23, -1032, -1032 ;  /* 0xe408e40817197430 */ /* 0x000fe40000000000 */
[----:B------:R-:W-:Y:S02]  /*b260*/  HADD2.F32 R24, -RZ, R19.H1_H1 ;  /* 0x30000013ff187230 */ /* 0x000fe40000004100 */
[----:B------:R-:W-:Y:S02]  /*b270*/  HADD2 R26, R26, -1032, -1032 ;  /* 0xe408e4081a1a7430 */ /* 0x000fe40000000000 */
[--C-:B------:R-:W-:Y:S02]  /*b280*/  HADD2.F32 R19, -RZ, R18.reuse.H0_H0 ;  /* 0x20000012ff137230 */ /* 0x100fe40000004100 */
[----:B------:R-:W-:Y:S02]  /*b290*/  HADD2.F32 R32, -RZ, R18.H1_H1 ;  /* 0x30000012ff207230 */ /* 0x000fe40000004100 */
[----:B------:R-:W-:-:S02]  /*b2a0*/  HADD2 R18, R27, -1032, -1032 ;  /* 0xe408e4081b127430 */ /* 0x000fc40000000000 */
[--C-:B------:R-:W-:Y:S02]  /*b2b0*/  HADD2.F32 R23, -RZ, R25.reuse.H0_H0 ;  /* 0x20000019ff177230 */ /* 0x100fe40000004100 */
[----:B------:R-:W-:Y:S02]  /*b2c0*/  HADD2.F32 R48, -RZ, R25.H1_H1 ;  /* 0x30000019ff307230 */ /* 0x000fe40000004100 */
[----:B------:R-:W-:Y:S02]  /*b2d0*/  HADD2.F32 R25, -RZ, R26.H0_H0 ;  /* 0x2000001aff197230 */ /* 0x000fe40000004100 */
[----:B------:R-:W-:Y:S02]  /*b2e0*/  HADD2.F32 R27, -RZ, R18.H0_H0 ;  /* 0x20000012ff1b7230 */ /* 0x000fe40000004100 */
[----:B------:R-:W-:Y:S01]  /*b2f0*/  FFMA.FTZ R35, R19, R12, RZ ;  /* 0x0000000c13237223 */ /* 0x000fe200000100ff */
[----:B------:R-:W-:Y:S02]  /*b300*/  HADD2.F32 R26, -RZ, R26.H1_H1 ;  /* 0x3000001aff1a7230 */ /* 0x000fe40000004100 */
[----:B------:R-:W-:Y:S01]  /*b310*/  FFMA.FTZ R52, R12, R23, RZ ;  /* 0x000000170c347223 */ /* 0x000fe200000100ff */
[----:B------:R-:W-:-:S02]  /*b320*/  HADD2.F32 R18, -RZ, R18.H1_H1 ;  /* 0x30000012ff127230 */ /* 0x000fc40000004100 */
[C---:B------:R-:W-:Y:S01]  /*b330*/  FFMA.FTZ R47, R12.reuse, R25, RZ ;  /* 0x000000190c2f7223 */ /* 0x040fe200000100ff */
[----:B------:R-:W-:Y:S01]  /*b340*/  FFMA.FTZ R51, R12, R27, RZ ;  /* 0x0000001b0c337223 */ /* 0x000fe200000100ff */
[----:B------:R-:W-:Y:S01]  /*b350*/  FFMA.FTZ R35, R32, R49, R35 ;  /* 0x0000003120237223 */ /* 0x000fe20000010023 */
[C---:B------:R-:W-:Y:S01]  /*b360*/  FFMA.FTZ R33, R49.reuse, R48, R52 ;  /* 0x0000003031217223 */ /* 0x040fe20000010034 */
[----:B------:R-:W-:Y:S01]  /*b370*/  FFMA.FTZ R47, R49, R26, R47 ;  /* 0x0000001a312f7223 */ /* 0x000fe2000001002f */
[----:B------:R-:W-:Y:S01]  /*b380*/  FFMA.FTZ R23, R23, R50, RZ ;  /* 0x0000003217177223 */ /* 0x000fe200000100ff */
[----:B------:R-:W-:Y:S01]  /*b390*/  FFMA.FTZ R49, R49, R18, R51 ;  /* 0x0000001231317223 */ /* 0x000fe20000010033 */
[-C--:B------:R-:W-:Y:S01]  /*b3a0*/  FFMA.FTZ R51, R19, R50.reuse, RZ ;  /* 0x0000003213337223 */ /* 0x080fe200000100ff */
[-C--:B------:R-:W-:Y:S01]  /*b3b0*/  FFMA.FTZ R19, R25, R50.reuse, RZ ;  /* 0x0000003219137223 */ /* 0x080fe200000100ff */
[----:B------:R-:W-:Y:S01]  /*b3c0*/  FFMA.FTZ R25, R27, R50, RZ ;  /* 0x000000321b197223 */ /* 0x000fe200000100ff */
[----:B------:R-:W-:Y:S01]  /*b3d0*/  FFMA.FTZ R20, R48, R53, R23 ;  /* 0x0000003530147223 */ /* 0x000fe20000010017 */
[----:B------:R-:W-:-:S02]  /*b3e0*/  LOP3.LUT R12, R8, 0xf000f0, RZ, 0xc0, !PT ;  /* 0x00f000f0080c7812 */ /* 0x000fc400078ec0ff */
[----:B------:R-:W-:Y:S02]  /*b3f0*/  LOP3.LUT R23, R9, 0xf000f0, RZ, 0xc0, !PT ;  /* 0x00f000f009177812 */ /* 0x000fe400078ec0ff */
[----:B------:R-:W-:Y:S02]  /*b400*/  LOP3.LUT R27, R10, 0xf000f0, RZ, 0xc0, !PT ;  /* 0x00f000f00a1b7812 */ /* 0x000fe400078ec0ff */
[----:B------:R-:W-:Y:S01]  /*b410*/  LOP3.LUT R48, R11, 0xf000f0, RZ, 0xc0, !PT ;  /* 0x00f000f00b307812 */ /* 0x000fe200078ec0ff */
[----:B------:R-:W-:Y:S01]  /*b420*/  FFMA.FTZ R51, R32, R53, R51 ;  /* 0x0000003520337223 */ /* 0x000fe20000010033 */
[----:B------:R-:W-:Y:S02]  /*b430*/  LOP3.LUT R32, R12, 0x64006400, RZ, 0xfc, !PT ;  /* 0x640064000c207812 */ /* 0x000fe400078efcff */
[----:B------:R-:W-:Y:S02]  /*b440*/  LOP3.LUT R52, R23, 0x64006400, RZ, 0xfc, !PT ;  /* 0x6400640017347812 */ /* 0x000fe400078efcff */
[----:B------:R-:W-:-:S02]  /*b450*/  LOP3.LUT R50, R27, 0x64006400, RZ, 0xfc, !PT ;  /* 0x640064001b327812 */ /* 0x000fc400078efcff */
[----:B------:R-:W-:Y:S01]  /*b460*/  LOP3.LUT R48, R48, 0x64006400, RZ, 0xfc, !PT ;  /* 0x6400640030307812 */ /* 0x000fe200078efcff */
[-C--:B------:R-:W-:Y:S02]  /*b470*/  HFMA2 R32, R32, R57.reuse.H0_H0, -72, -72 ;  /* 0xd480d48020207431 */ /* 0x080fe40000040039 */
[-C--:B------:R-:W-:Y:S02]  /*b480*/  HFMA2 R52, R52, R57.reuse.H0_H0, -72, -72 ;  /* 0xd480d48034347431 */ /* 0x080fe40000040039 */
[-C--:B------:R-:W-:Y:S02]  /*b490*/  HFMA2 R50, R50, R57.reuse.H0_H0, -72, -72 ;  /* 0xd480d48032327431 */ /* 0x080fe40000040039 */
[----:B------:R-:W-:Y:S02]  /*b4a0*/  HFMA2 R48, R48, R57.H0_H0, -72, -72 ;  /* 0xd480d48030307431 */ /* 0x000fe40000040039 */
[-C--:B------:R-:W-:Y:S01]  /*b4b0*/  FFMA.FTZ R12, R26, R53.reuse, R19 ;  /* 0x000000351a0c7223 */ /* 0x080fe20000010013 */
[----:B------:R-:W-:Y:S01]  /*b4c0*/  FFMA.FTZ R25, R18, R53, R25 ;  /* 0x0000003512197223 */ /* 0x000fe20000010019 */
[----:B------:R-:W-:Y:S01]  /*b4d0*/  HADD2.F32 R26, -RZ, R32.H0_H0 ;  /* 0x20000020ff1a7230 */ /* 0x000fe20000004100 */
[----:B------:R-:W0:Y:S01]  /*b4e0*/  LDS.64 R18, [UR4+0x28] ;  /* 0x00002804ff127984 */ /* 0x000e220008000a00 */
[----:B------:R-:W-:-:S02]  /*b4f0*/  HADD2.F32 R27, -RZ, R52.H0_H0 ;  /* 0x20000034ff1b7230 */ /* 0x000fc40000004100 */
[----:B------:R-:W-:Y:S02]  /*b500*/  HADD2.F32 R53, -RZ, R50.H0_H0 ;  /* 0x20000032ff357230 */ /* 0x000fe40000004100 */
[----:B------:R-:W-:Y:S02]  /*b510*/  HADD2.F32 R54, -RZ, R48.H0_H0 ;  /* 0x20000030ff367230 */ /* 0x000fe40000004100 */
[----:B------:R-:W-:Y:S01]  /*b520*/  FFMA.FTZ R35, R26, R22, R35 ;  /* 0x000000161a237223 */ /* 0x000fe20000010023 */
[C---:B------:R-:W-:Y:S01]  /*b530*/  FFMA.FTZ R33, R22.reuse, R27, R33 ;  /* 0x0000001b16217223 */ /* 0x040fe20000010021 */
[C---:B------:R-:W-:Y:S01]  /*b540*/  FFMA.FTZ R47, R22.reuse, R53, R47 ;  /* 0x00000035162f7223 */ /* 0x040fe2000001002f */
[----:B------:R-:W-:Y:S02]  /*b550*/  FFMA.FTZ R49, R22, R54, R49 ;  /* 0x0000003616317223 */ /* 0x000fe40000010031 */
[----:B------:R-:W1:Y:S01]  /*b560*/  LDS.64 R22, [UR4+0xa8] ;  /* 0x0000a804ff167984 */ /* 0x000e620008000a00 */
[----:B------:R-:W-:Y:S01]  /*b570*/  HADD2.F32 R32, -RZ, R32.H1_H1 ;  /* 0x30000020ff207230 */ /* 0x000fe20000004100 */
[----:B------:R-:W-:Y:S01]  /*b580*/  SHF.R.U32.HI R9, RZ, 0x8, R9 ;  /* 0x00000008ff097819 */ /* 0x000fe20000011609 */
[----:B------:R-:W-:-:S02]  /*b590*/  HADD2.F32 R52, -RZ, R52.H1_H1 ;  /* 0x30000034ff347230 */ /* 0x000fc40000004100 */
[----:B------:R-:W-:Y:S02]  /*b5a0*/  HADD2.F32 R50, -RZ, R50.H1_H1 ;  /* 0x30000032ff327230 */ /* 0x000fe40000004100 */
[----:B------:R-:W-:Y:S01]  /*b5b0*/  HADD2.F32 R48, -RZ, R48.H1_H1 ;  /* 0x30000030ff307230 */ /* 0x000fe20000004100 */
[----:B------:R-:W-:Y:S02]  /*b5c0*/  SHF.R.U32.HI R8, RZ, 0x8, R8 ;  /* 0x00000008ff087819 */ /* 0x000fe40000011608 */
[----:B------:R-:W-:Y:S01]  /*b5d0*/  SHF.R.U32.HI R10, RZ, 0x8, R10 ;  /* 0x00000008ff0a7819 */ /* 0x000fe2000001160a */
[-C--:B------:R-:W-:Y:S01]  /*b5e0*/  FFMA.FTZ R27, R27, R55.reuse, R20 ;  /* 0x000000371b1b7223 */ /* 0x080fe20000010014 */
[----:B------:R-:W-:Y:S01]  /*b5f0*/  SHF.R.U32.HI R11, RZ, 0x8, R11 ;  /* 0x00000008ff0b7819 */ /* 0x000fe2000001160b */
[----:B------:R-:W-:Y:S01]  /*b600*/  FFMA.FTZ R35, R32, R24, R35 ;  /* 0x0000001820237223 */ /* 0x000fe20000010023 */
[C---:B------:R-:W-:Y:S01]  /*b610*/  FFMA.FTZ R33, R24.reuse, R52, R33 ;  /* 0x0000003418217223 */ /* 0x040fe20000010021 */
[C---:B------:R-:W-:Y:S01]  /*b620*/  FFMA.FTZ R47, R24.reuse, R50, R47 ;  /* 0x00000032182f7223 */ /* 0x040fe2000001002f */
[----:B------:R-:W-:Y:S01]  /*b630*/  FFMA.FTZ R49, R24, R48, R49 ;  /* 0x0000003018317223 */ /* 0x000fe20000010031 */
[-C--:B------:R-:W-:Y:S01]  /*b640*/  FFMA.FTZ R53, R53, R55.reuse, R12 ;  /* 0x0000003735357223 */ /* 0x080fe2000001000c */
[----:B------:R-:W-:Y:S01]  /*b650*/  LOP3.LUT R20, R9, 0xf000f, RZ, 0xc0, !PT ;  /* 0x000f000f09147812 */ /* 0x000fe200078ec0ff */
[----:B------:R-:W-:Y:S01]  /*b660*/  FFMA.FTZ R51, R26, R55, R51 ;  /* 0x000000371a337223 */ /* 0x000fe20000010033 */
[----:B------:R-:W-:-:S02]  /*b670*/  LOP3.LUT R12, R8, 0xf000f, RZ, 0xc0, !PT ;  /* 0x000f000f080c7812 */ /* 0x000fc400078ec0ff */
[----:B------:R-:W-:Y:S02]  /*b680*/  LOP3.LUT R24, R10, 0xf000f, RZ, 0xc0, !PT ;  /* 0x000f000f0a187812 */ /* 0x000fe400078ec0ff */
[----:B------:R-:W-:Y:S02]  /*b690*/  LOP3.LUT R26, R11, 0xf000f, RZ, 0xc0, !PT ;  /* 0x000f000f0b1a7812 */ /* 0x000fe400078ec0ff */
[----:B------:R-:W-:Y:S02]  /*b6a0*/  LOP3.LUT R20, R20, 0x64006400, RZ, 0xfc, !PT ;  /* 0x6400640014147812 */ /* 0x000fe400078efcff */
[----:B------:R-:W-:Y:S02]  /*b6b0*/  LOP3.LUT R12, R12, 0x64006400, RZ, 0xfc, !PT ;  /* 0x640064000c0c7812 */ /* 0x000fe400078efcff */
[----:B------:R-:W-:Y:S01]  /*b6c0*/  LOP3.LUT R24, R24, 0x64006400, RZ, 0xfc, !PT ;  /* 0x6400640018187812 */ /* 0x000fe200078efcff */
[----:B------:R-:W-:Y:S01]  /*b6d0*/  FFMA.FTZ R25, R54, R55, R25 ;  /* 0x0000003736197223 */ /* 0x000fe20000010019 */
[----:B------:R-:W-:Y:S01]  /*b6e0*/  LOP3.LUT R26, R26, 0x64006400, RZ, 0xfc, !PT ;  /* 0x640064001a1a7812 */ /* 0x000fe200078efcff */
[----:B------:R-:W-:Y:S01]  /*b6f0*/  FFMA.FTZ R53, R50, R21, R53 ;  /* 0x0000001532357223 */ /* 0x000fe20000010035 */
[----:B------:R-:W-:-:S02]  /*b700*/  HADD2 R50, R20, -1032, -1032 ;  /* 0xe408e40814327430 */ /* 0x000fc40000000000 */
[-C--:B------:R-:W-:Y:S01]  /*b710*/  FFMA.FTZ R51, R32, R21.reuse, R51 ;  /* 0x0000001520337223 */ /* 0x080fe20000010033 */
[-C--:B------:R-:W-:Y:S01]  /*b720*/  FFMA.FTZ R27, R52, R21.reuse, R27 ;  /* 0x00000015341b7223 */ /* 0x080fe2000001001b */
[----:B------:R-:W-:Y:S02]  /*b730*/  HADD2 R12, R12, -1032, -1032 ;  /* 0xe408e4080c0c7430 */ /* 0x000fe40000000000 */
[----:B------:R-:W-:Y:S01]  /*b740*/  FFMA.FTZ R21, R48, R21, R25 ;  /* 0x0000001530157223 */ /* 0x000fe20000010019 */
[----:B------:R-:W-:Y:S02]  /*b750*/  HADD2 R20, R24, -1032, -1032 ;  /* 0xe408e40818147430 */ /* 0x000fe40000000000 */
[----:B------:R-:W-:Y:S02]  /*b760*/  HADD2 R25, R26, -1032, -1032 ;  /* 0xe408e4081a197430 */ /* 0x000fe40000000000 */
[----:B0-----:R-:W-:Y:S02]  /*b770*/  HADD2.F32 R54, -RZ, R18.H0_H0 ;  /* 0x20000012ff367230 */ /* 0x001fe40000004100 */
[----:B------:R-:W-:-:S02]  /*b780*/  HADD2.F32 R52, -RZ, R12.H0_H0 ;  /* 0x2000000cff347230 */ /* 0x000fc40000004100 */
[----:B------:R-:W-:Y:S02]  /*b790*/  HADD2.F32 R32, -RZ, R20.H0_H0 ;  /* 0x20000014ff207230 */ /* 0x000fe40000004100 */
[----:B-1----:R-:W-:Y:S01]  /*b7a0*/  HADD2.F32 R24, -RZ, R22.H0_H0 ;  /* 0x20000016ff187230 */ /* 0x002fe20000004100 */
[----:B------:R-:W-:Y:S01]  /*b7b0*/  LOP3.LUT R9, R9, 0xf000f0, RZ, 0xc0, !PT ;  /* 0x00f000f009097812 */ /* 0x000fe200078ec0ff */
[----:B------:R-:W-:Y:S01]  /*b7c0*/  HADD2.F32 R48, -RZ, R50.H0_H0 ;  /* 0x20000032ff307230 */ /* 0x000fe20000004100 */
[----:B------:R-:W-:Y:S01]  /*b7d0*/  LOP3.LUT R8, R8, 0xf000f0, RZ, 0xc0, !PT ;  /* 0x00f000f008087812 */ /* 0x000fe200078ec0ff */
[----:B------:R-:W-:Y:S01]  /*b7e0*/  HADD2.F32 R26, -RZ, R25.H0_H0 ;  /* 0x20000019ff1a7230 */ /* 0x000fe20000004100 */
[----:B------:R-:W-:Y:S01]  /*b7f0*/  LOP3.LUT R10, R10, 0xf000f0, RZ, 0xc0, !PT ;  /* 0x00f000f00a0a7812 */ /* 0x000fe200078ec0ff */
[----:B------:R-:W-:Y:S01]  /*b800*/  FFMA.FTZ R35, R52, R54, R35 ;  /* 0x0000003634237223 */ /* 0x000fe20000010023 */
[----:B------:R-:W-:Y:S01]  /*b810*/  LOP3.LUT R11, R11, 0xf000f0, RZ, 0xc0, !PT ;  /* 0x00f000f00b0b7812 */ /* 0x000fe200078ec0ff */
[----:B------:R-:W-:Y:S01]  /*b820*/  FFMA.FTZ R47, R54, R32, R47 ;  /* 0x00000020362f7223 */ /* 0x000fe2000001002f */
[-C--:B------:R-:W-:Y:S01]  /*b830*/  FFMA.FTZ R51, R52, R24.reuse, R51 ;  /* 0x0000001834337223 */ /* 0x080fe20000010033 */
[----:B------:R-:W-:Y:S01]  /*b840*/  FFMA.FTZ R53, R32, R24, R53 ;  /* 0x0000001820357223 */ /* 0x000fe20000010035 */
[----:B------:R-:W-:Y:S01]  /*b850*/  HADD2.F32 R12, -RZ, R12.H1_H1 ;  /* 0x3000000cff0c7230 */ /* 0x000fe20000004100 */
[----:B------:R-:W-:Y:S01]  /*b860*/  LOP3.LUT R32, R9, 0x64006400, RZ, 0xfc, !PT ;  /* 0x6400640009207812 */ /* 0x000fe200078efcff */
[----:B------:R-:W-:-:S02]  /*b870*/  HADD2.F32 R18, -RZ, R18.H1_H1 ;  /* 0x30000012ff127230 */ /* 0x000fc40000004100 */
[C---:B------:R-:W-:Y:S01]  /*b880*/  FFMA.FTZ R33, R54.reuse, R48, R33 ;  /* 0x0000003036217223 */ /* 0x040fe20000010021 */
[----:B------:R-:W-:Y:S02]  /*b890*/  HADD2.F32 R50, -RZ, R50.H1_H1 ;  /* 0x30000032ff327230 */ /* 0x000fe40000004100 */
[----:B------:R-:W-:Y:S01]  /*b8a0*/  FFMA.FTZ R49, R54, R26, R49 ;  /* 0x0000001a36317223 */ /* 0x000fe20000010031 */
[----:B------:R-:W-:Y:S01]  /*b8b0*/  HADD2.F32 R20, -RZ, R20.H1_H1 ;  /* 0x30000014ff147230 */ /* 0x000fe20000004100 */
[----:B------:R-:W-:Y:S01]  /*b8c0*/  LOP3.LUT R8, R8, 0x64006400, RZ, 0xfc, !PT ;  /* 0x6400640008087812 */ /* 0x000fe200078efcff */
[----:B------:R-:W-:Y:S01]  /*b8d0*/  HADD2.F32 R52, -RZ, R25.H1_H1 ;  /* 0x30000019ff347230 */ /* 0x000fe20000004100 */
[----:B------:R-:W-:Y:S01]  /*b8e0*/  LOP3.LUT R10, R10, 0x64006400, RZ, 0xfc, !PT ;  /* 0x640064000a0a7812 */ /* 0x000fe200078efcff */
[----:B------:R-:W-:Y:S01]  /*b8f0*/  HADD2.F32 R25, -RZ, R22.H1_H1 ;  /* 0x30000016ff197230 */ /* 0x000fe20000004100 */
[----:B------:R-:W-:Y:S01]  /*b900*/  LOP3.LUT R22, R11, 0x64006400, RZ, 0xfc, !PT ;  /* 0x640064000b167812 */ /* 0x000fe200078efcff */
[----:B------:R-:W-:Y:S01]  /*b910*/  FFMA.FTZ R35, R12, R18, R35 ;  /* 0x000000120c237223 */ /* 0x000fe20000010023 */
[C---:B------:R-:W-:Y:S01]  /*b920*/  FFMA.FTZ R33, R18.reuse, R50, R33 ;  /* 0x0000003212217223 */ /* 0x040fe20000010021 */
[C---:B------:R-:W-:Y:S01]  /*b930*/  FFMA.FTZ R47, R18.reuse, R20, R47 ;  /* 0x00000014122f7223 */ /* 0x040fe2000001002f */
[----:B------:R-:W-:Y:S01]  /*b940*/  FFMA.FTZ R49, R18, R52, R49 ;  /* 0x0000003412317223 */ /* 0x000fe20000010031 */
[----:B------:R-:W-:-:S02]  /*b950*/  HFMA2 R32, R32, R57.H0_H0, -72, -72 ;  /* 0xd480d48020207431 */ /* 0x000fc40000040039 */
[-C--:B------:R-:W-:Y:S02]  /*b960*/  HFMA2 R11, R8, R57.reuse.H0_H0, -72, -72 ;  /* 0xd480d480080b7431 */ /* 0x080fe40000040039 */
[-C--:B------:R-:W-:Y:S02]  /*b970*/  HFMA2 R18, R10, R57.reuse.H0_H0, -72, -72 ;  /* 0xd480d4800a127431 */ /* 0x080fe40000040039 */
        /* <DEDUP_REMOVED lines=9> */
[----:B------:R-:W-:Y:S02]  /*ba10*/  HADD2.F32 R55, -RZ, R23.H0_H0 ;  /* 0x20000017ff377230 */ /* 0x000fe40000004100 */
[----:B------:R-:W-:Y:S01]  /*ba20*/  FFMA.FTZ R56, R48, R8, R33 ;  /* 0x0000000830387223 */ /* 0x000fe20000010021 */
[----:B------:R-:W-:-:S02]  /*ba30*/  HADD2.F32 R19, -RZ, R19.H1_H1 ;  /* 0x30000013ff137230 */ /* 0x000fc40000004100 */
[----:B------:R-:W-:Y:S01]  /*ba40*/  FFMA.FTZ R54, R10, R48, R35 ;  /* 0x000000300a367223 */ /* 0x000fe20000010023 */
[C---:B------:R-:W-:Y:S01]  /*ba50*/  FFMA.FTZ R58, R48.reuse, R12, R47 ;  /* 0x0000000c303a7223 */ /* 0x040fe2000001002f */
[----:B------:R-:W-:Y:S02]  /*ba60*/  HADD2.F32 R11, -RZ, R11.H1_H1 ;  /* 0x3000000bff0b7230 */ /* 0x000fe40000004100 */
[----:B------:R-:W-:Y:S01]  /*ba70*/  FFMA.FTZ R48, R48, R22, R49 ;  /* 0x0000001630307223 */ /* 0x000fe20000010031 */
[----:B------:R-:W-:Y:S02]  /*ba80*/  HADD2.F32 R32, -RZ, R32.H1_H1 ;  /* 0x30000020ff207230 */ /* 0x000fe40000004100 */
[----:B------:R-:W-:Y:S01]  /*ba90*/  FFMA.FTZ R53, R20, R25, R53 ;  /* 0x0000001914357223 */ /* 0x000fe20000010035 */
[----:B------:R-:W-:Y:S02]  /*baa0*/  HADD2.F32 R33, -RZ, R18.H1_H1 ;  /* 0x30000012ff217230 */ /* 0x000fe40000004100 */
[----:B------:R-:W-:-:S02]  /*bab0*/  HADD2.F32 R9, -RZ, R9.H1_H1 ;  /* 0x30000009ff097230 */ /* 0x000fc40000004100 */
[----:B------:R-:W-:Y:S01]  /*bac0*/  FFMA.FTZ R21, R52, R25, R21 ;  /* 0x0000001934157223 */ /* 0x000fe20000010015 */
[----:B------:R-:W-:Y:S02]  /*bad0*/  HADD2.F32 R20, -RZ, R23.H1_H1 ;  /* 0x30000017ff147230 */ /* 0x000fe40000004100 */
[----:B------:R-:W-:Y:S01]  /*bae0*/  FFMA.FTZ R10, R10, R55, R51 ;  /* 0x000000370a0a7223 */ /* 0x000fe20000010033 */
[----:B------:R-:W-:Y:S01]  /*baf0*/  FFMA.FTZ R35, R11, R19, R54 ;  /* 0x000000130b237223 */ /* 0x000fe20000010036 */
[C---:B------:R-:W-:Y:S01]  /*bb00*/  FFMA.FTZ R47, R19.reuse, R32, R56 ;  /* 0x00000020132f7223 */ /* 0x040fe20000010038 */
[C---:B------:R-:W-:Y:S01]  /*bb10*/  FFMA.FTZ R58, R19.reuse, R33, R58 ;  /* 0x00000021133a7223 */ /* 0x040fe2000001003a */
[----:B------:R-:W-:Y:S01]  /*bb20*/  FFMA.FTZ R49, R19, R9, R48 ;  /* 0x0000000913317223 */ /* 0x000fe20000010030 */
[----:B------:R-:W-:Y:S01]  /*bb30*/  FFMA.FTZ R22, R22, R55, R21 ;  /* 0x0000003716167223 */ /* 0x000fe20000010015 */
[----:B------:R-:W0:Y:S01]  /*bb40*/  LDS.64 R18, [UR4+0x30] ;  /* 0x00003004ff127984 */ /* 0x000e220008000a00 */
[----:B------:R-:W-:-:S03]  /*bb50*/  FFMA.FTZ R21, R11, R20, R10 ;  /* 0x000000140b157223 */ /* 0x000fc6000001000a */
[----:B------:R-:W1:Y:S01]  /*bb60*/  LDS.64 R10, [UR4+0xb0] ;  /* 0x0000b004ff0a7984 */ /* 0x000e620008000a00 */
[----:B------:R-:W-:Y:S01]  /*bb70*/  FFMA.FTZ R12, R12, R55, R53 ;  /* 0x000000370c0c7223 */ /* 0x000fe20000010035 */
[----:B------:R-:W-:Y:S01]  /*bb80*/  FFMA.FTZ R27, R50, R25, R27 ;  /* 0x00000019321b7223 */ /* 0x000fe2000001001b */
[-C--:B------:R-:W-:Y:S02]  /*bb90*/  FFMA.FTZ R9, R9, R20.reuse, R22 ;  /* 0x0000001409097223 */ /* 0x080fe40000010016 */
[----:B------:R-:W-:Y:S01]  /*bba0*/  FFMA.FTZ R12, R33, R20, R12 ;  /* 0x00000014210c7223 */ /* 0x000fe2000001000c */
[----:B------:R-:W-:Y:S01]  /*bbb0*/  FFMA.FTZ R27, R8, R55, R27 ;  /* 0x00000037081b7223 */ /* 0x000fe2000001001b */
[----:B------:R-:W-:Y:S02]  /*bbc0*/  FMUL.FTZ R9, R9, R46 ;  /* 0x0000002e09097220 */ /* 0x000fe40000410000 */
[----:B------:R-:W-:Y:S01]  /*bbd0*/  FMUL.FTZ R12, R12, R45 ;  /* 0x0000002d0c0c7220 */ /* 0x000fe20000410000 */
[----:B------:R-:W-:Y:S01]  /*bbe0*/  FFMA.FTZ R27, R32, R20, R27 ;  /* 0x00000014201b7223 */ /* 0x000fe2000001001b */
[----:B------:R-:W-:Y:S01]  /*bbf0*/  FMUL.FTZ R21, R21, R34 ;  /* 0x0000002215157220 */ /* 0x000fe20000410000 */
[----:B------:R-:W-:-:S02]  /*bc00*/  F2FP.F16.F32.PACK_AB R9, RZ, R9 ;  /* 0x00000009ff09723e */ /* 0x000fc400000000ff */
[----:B------:R-:W-:Y:S01]  /*bc10*/  FMUL.FTZ R27, R27, R44 ;  /* 0x0000002c1b1b7220 */ /* 0x000fe20000410000 */
[----:B------:R-:W-:Y:S02]  /*bc20*/  F2FP.F16.F32.PACK_AB R12, RZ, R12 ;  /* 0x0000000cff0c723e */ /* 0x000fe400000000ff */
[----:B---3--:R-:W-:Y:S02]  /*bc30*/  LOP3.LUT R8, R4, 0xf000f, RZ, 0xc0, !PT ;  /* 0x000f000f04087812 */ /* 0x008fe400078ec0ff */
[----:B------:R-:W-:Y:S02]  /*bc40*/  PRMT R12, R12, 0x5410, R9 ;  /* 0x000054100c0c7816 */ /* 0x000fe40000000009 */
[----:B------:R-:W-:Y:S02]  /*bc50*/  F2FP.F16.F32.PACK_AB R21, RZ, R21 ;  /* 0x00000015ff15723e */ /* 0x000fe400000000ff */
[----:B------:R-:W-:Y:S02]  /*bc60*/  F2FP.F16.F32.PACK_AB R27, RZ, R27 ;  /* 0x0000001bff1b723e */ /* 0x000fe400000000ff */
[----:B------:R-:W-:-:S02]  /*bc70*/  LOP3.LUT R9, R8, 0x64006400, RZ, 0xfc, !PT ;  /* 0x6400640008097812 */ /* 0x000fc400078efcff */
[----:B------:R-:W-:-:S03]  /*bc80*/  PRMT R21, R21, 0x5410, R27 ;  /* 0x0000541015157816 */ /* 0x000fc6000000001b */
[----:B------:R-:W-:Y:S02]  /*bc90*/  HADD2 R9, R9, -1032, -1032 ;  /* 0xe408e40809097430 */ /* 0x000fe40000000000 */
[----:B------:R-:W-:Y:S02]  /*bca0*/  HFMA2 R29, R21, 1, 1, R29 ;  /* 0x3c003c00151d7831 */ /* 0x000fe4000000001d */
[----:B------:R-:W-:Y:S02]  /*bcb0*/  HADD2 R28, R12, R28 ;  /* 0x0000001c0c1c7230 */ /* 0x000fe40000000000 */
[----:B------:R-:W-:Y:S02]  /*bcc0*/  HADD2.F32 R26, -RZ, R9.H1_H1 ;  /* 0x30000009ff1a7230 */ /* 0x000fe40000004100 */
[--C-:B0-----:R-:W-:Y:S02]  /*bcd0*/  HADD2.F32 R8, -RZ, R18.reuse.H0_H0 ;  /* 0x20000012ff087230 */ /* 0x101fe40000004100 */
[----:B------:R-:W-:-:S02]  /*bce0*/  HADD2.F32 R20, -RZ, R18.H1_H1 ;  /* 0x30000012ff147230 */ /* 0x000fc40000004100 */
[--C-:B------:R-:W-:Y:S02]  /*bcf0*/  HADD2.F32 R12, -RZ, R19.reuse.H0_H0 ;  /* 0x20000013ff0c7230 */ /* 0x100fe40000004100 */
[----:B------:R-:W-:Y:S01]  /*bd00*/  HADD2.F32 R21, -RZ, R19.H1_H1 ;  /* 0x30000013ff157230 */ /* 0x000fe20000004100 */
[----:B------:R-:W-:Y:S01]  /*bd10*/  LOP3.LUT R19, R5, 0xf000f, RZ, 0xc0, !PT ;  /* 0x000f000f05137812 */ /* 0x000fe200078ec0ff */
[----:B------:R-:W-:Y:S02]  /*bd20*/  HADD2.F32 R18, -RZ, R9.H0_H0 ;  /* 0x20000009ff127230 */ /* 0x000fe40000004100 */
[--C-:B-1----:R-:W-:Y:S01]  /*bd30*/  HADD2.F32 R9, -RZ, R10.reuse.H0_H0 ;  /* 0x2000000aff097230 */ /* 0x102fe20000004100 */
[----:B------:R-:W-:Y:S01]  /*bd40*/  LOP3.LUT R19, R19, 0x64006400, RZ, 0xfc, !PT ;  /* 0x6400640013137812 */ /* 0x000fe200078efcff */
[----:B------:R-:W-:Y:S02]  /*bd50*/  HADD2.F32 R23, -RZ, R10.H1_H1 ;  /* 0x3000000aff177230 */ /* 0x000fe40000004100 */
[C---:B------:R-:W-:Y:S01]  /*bd60*/  FFMA.FTZ R25, R18.reuse, R8, RZ ;  /* 0x0000000812197223 */ /* 0x040fe200000100ff */
[----:B------:R-:W-:Y:S01]  /*bd70*/  FFMA.FTZ R18, R18, R9, RZ ;  /* 0x0000000912127223 */ /* 0x000fe200000100ff */
[----:B------:R-:W-:-:S02]  /*bd80*/  HADD2.F32 R22, -RZ, R11.H0_H0 ;  /* 0x2000000bff167230 */ /* 0x000fc40000004100 */
[----:B------:R-:W-:Y:S01]  /*bd90*/  FMUL.FTZ R35, R35, R34 ;  /* 0x0000002223237220 */ /* 0x000fe20000410000 */
[----:B------:R-:W-:Y:S02]  /*bda0*/  HADD2.F32 R24, -RZ, R11.H1_H1 ;  /* 0x3000000bff187230 */ /* 0x000fe40000004100 */
[----:B------:R-:W-:Y:S01]  /*bdb0*/  FMUL.FTZ R47, R47, R44 ;  /* 0x0000002c2f2f7220 */ /* 0x000fe20000410000 */
[----:B------:R-:W-:Y:S02]  /*bdc0*/  HADD2 R19, R19, -1032, -1032 ;  /* 0xe408e40813137430 */ /* 0x000fe40000000000 */
[C---:B------:R-:W-:Y:S01]  /*bdd0*/  FFMA.FTZ R25, R26.reuse, R20, R25 ;  /* 0x000000141a197223 */ /* 0x040fe20000010019 */
[----:B------:R-:W-:Y:S01]  /*bde0*/  FFMA.FTZ R11, R26, R23, R18 ;  /* 0x000000171a0b7223 */ /* 0x000fe20000010012 */
[----:B------:R-:W-:Y:S02]  /*bdf0*/  LOP3.LUT R26, R6, 0xf000f, RZ, 0xc0, !PT ;  /* 0x000f000f061a7812 */ /* 0x000fe400078ec0ff */
[----:B------:R-:W-:Y:S01]  /*be00*/  LOP3.LUT R18, R4, 0xf000f0, RZ, 0xc0, !PT ;  /* 0x00f000f004127812 */ /* 0x000fe200078ec0ff */
[--C-:B------:R-:W-:Y:S01]  /*be10*/  HADD2.F32 R10, -RZ, R19.reuse.H0_H0 ;  /* 0x20000013ff0a7230 */ /* 0x100fe20000004100 */
[----:B------:R-:W-:Y:S01]  /*be20*/  F2FP.F16.F32.PACK_AB R35, RZ, R35 ;  /* 0x00000023ff23723e */ /* 0x000fe200000000ff */
[----:B------:R-:W-:Y:S01]  /*be30*/  HADD2.F32 R27, -RZ, R19.H1_H1 ;  /* 0x30000013ff1b7230 */ /* 0x000fe20000004100 */
[----:B------:R-:W-:-:S02]  /*be40*/  F2FP.F16.F32.PACK_AB R47, RZ, R47 ;  /* 0x0000002fff2f723e */ /* 0x000fc400000000ff */
[----:B------:R-:W-:Y:S02]  /*be50*/  LOP3.LUT R26, R26, 0x64006400, RZ, 0xfc, !PT ;  /* 0x640064001a1a7812 */ /* 0x000fe400078efcff */
[----:B------:R-:W-:Y:S02]  /*be60*/  LOP3.LUT R19, R5, 0xf000f0, RZ, 0xc0, !PT ;  /* 0x00f000f005137812 */ /* 0x000fe400078ec0ff */
[----:B------:R-:W-:Y:S02]  /*be70*/  LOP3.LUT R18, R18, 0x64006400, RZ, 0xfc, !PT ;  /* 0x6400640012127812 */ /* 0x000fe400078efcff */
[----:B------:R-:W-:Y:S01]  /*be80*/  PRMT R35, R35, 0x5410, R47 ;  /* 0x0000541023237816 */ /* 0x000fe2000000002f */
[----:B------:R-:W-:Y:S01]  /*be90*/  HADD2 R47, R26, -1032, -1032 ;  /* 0xe408e4081a2f7430 */ /* 0x000fe20000000000 */
[----:B------:R-:W-:Y:S01]  /*bea0*/  LOP3.LUT R26, R19, 0x64006400, RZ, 0xfc, !PT ;  /* 0x64006400131a7812 */ /* 0x000fe200078efcff */
[----:B------:R-:W-:Y:S02]  /*beb0*/  HFMA2 R32, R18, R57.H0_H0, -72, -72 ;  /* 0xd480d48012207431 */ /* 0x000fe40000040039 */
[----:B------:R-:W0:Y:S01]  /*bec0*/  LDS.64 R18, [UR4+0x38] ;  /* 0x00003804ff127984 */ /* 0x000e220008000a00 */
[----:B------:R-:W-:-:S02]  /*bed0*/  HFMA2 R31, R35, 1, 1, R31 ;  /* 0x3c003c00231f7831 */ /* 0x000fc4000000001f */
[----:B------:R-:W-:Y:S01]  /*bee0*/  FFMA.FTZ R35, R8, R10, RZ ;  /* 0x0000000a08237223 */ /* 0x000fe200000100ff */
[----:B------:R-:W-:Y:S01]  /*bef0*/  FFMA.FTZ R10, R10, R9, RZ ;  /* 0x000000090a0a7223 */ /* 0x000fe200000100ff */
[----:B------:R-:W-:Y:S01]  /*bf00*/  LOP3.LUT R33, R6, 0xf000f0, RZ, 0xc0, !PT ;  /* 0x00f000f006217812 */ /* 0x000fe200078ec0ff */
[----:B------:R-:W-:Y:S01]  /*bf10*/  FMUL.FTZ R58, R58, R45 ;  /* 0x0000002d3a3a7220 */ /* 0x000fe20000410000 */
[----:B------:R-:W-:Y:S01]  /*bf20*/  FFMA.FTZ R35, R20, R27, R35 ;  /* 0x0000001b14237223 */ /* 0x000fe20000010023 */
[----:B------:R-:W-:Y:S01]  /*bf30*/  FMUL.FTZ R49, R49, R46 ;  /* 0x0000002e31317220 */ /* 0x000fe20000410000 */
[----:B------:R-:W-:Y:S01]  /*bf40*/  FFMA.FTZ R27, R27, R23, R10 ;  /* 0x000000171b1b7223 */ /* 0x000fe2000001000a */
[--C-:B------:R-:W-:Y:S01]  /*bf50*/  HADD2.F32 R10, -RZ, R47.reuse.H0_H0 ;  /* 0x2000002fff0a7230 */ /* 0x100fe20000004100 */
[----:B------:R-:W-:Y:S01]  /*bf60*/  LOP3.LUT R48, R33, 0x64006400, RZ, 0xfc, !PT ;  /* 0x6400640021307812 */ /* 0x000fe200078efcff */
[----:B------:R-:W-:Y:S01]  /*bf70*/  HFMA2 R33, R26, R57.H0_H0, -72, -72 ;  /* 0xd480d4801a217431 */ /* 0x000fe20000040039 */
[----:B------:R-:W-:Y:S01]  /*bf80*/  F2FP.F16.F32.PACK_AB R58, RZ, R58 ;  /* 0x0000003aff3a723e */ /* 0x000fe200000000ff */
[----:B------:R-:W-:Y:S01]  /*bf90*/  HADD2.F32 R47, -RZ, R47.H1_H1 ;  /* 0x3000002fff2f7230 */ /* 0x000fe20000004100 */
[----:B------:R-:W-:Y:S01]  /*bfa0*/  F2FP.F16.F32.PACK_AB R49, RZ, R49 ;  /* 0x00000031ff31723e */ /* 0x000fe200000000ff */
[----:B------:R-:W-:-:S02]  /*bfb0*/  HADD2.F32 R26, -RZ, R32.H0_H0 ;  /* 0x20000020ff1a7230 */ /* 0x000fc40000004100 */
[----:B------:R-:W-:Y:S01]  /*bfc0*/  FFMA.FTZ R51, R8, R10, RZ ;  /* 0x0000000a08337223 */ /* 0x000fe200000100ff */
[----:B------:R-:W-:Y:S01]  /*bfd0*/  FFMA.FTZ R52, R10, R9, RZ ;  /* 0x000000090a347223 */ /* 0x000fe200000100ff */
[--C-:B------:R-:W-:Y:S01]  /*bfe0*/  HADD2.F32 R50, -RZ, R33.reuse.H0_H0 ;  /* 0x20000021ff327230 */ /* 0x100fe20000004100 */
[----:B------:R-:W-:Y:S01]  /*bff0*/  PRMT R58, R58, 0x5410, R49 ;  /* 0x000054103a3a7816 */ /* 0x000fe20000000031 */
[----:B------:R-:W-:Y:S02]  /*c000*/  HFMA2 R10, R48, R57.H0_H0, -72, -72 ;  /* 0xd480d480300a7431 */ /* 0x000fe40000040039 */
[----:B------:R-:W-:Y:S01]  /*c010*/  FFMA.FTZ R51, R20, R47, R51 ;  /* 0x0000002f14337223 */ /* 0x000fe20000010033 */
[----:B------:R-:W-:Y:S01]  /*c020*/  FFMA.FTZ R49, R47, R23, R52 ;  /* 0x000000172f317223 */ /* 0x000fe20000010034 */
[----:B------:R-:W-:Y:S01]  /*c030*/  SHF.R.U32.HI R5, RZ, 0x8, R5 ;  /* 0x00000008ff057819 */ /* 0x000fe20000011605 */
[C---:B------:R-:W-:Y:S01]  /*c040*/  FFMA.FTZ R48, R26.reuse, R12, R25 ;  /* 0x0000000c1a307223 */ /* 0x040fe20000010019 */
[----:B------:R-:W-:Y:S01]  /*c050*/  FFMA.FTZ R47, R26, R22, R11 ;  /* 0x000000161a2f7223 */ /* 0x000fe2000001000b */
[----:B------:R-:W-:Y:S01]  /*c060*/  SHF.R.U32.HI R4, RZ, 0x8, R4 ;  /* 0x00000008ff047819 */ /* 0x000fe20000011604 */
[----:B------:R-:W-:Y:S01]  /*c070*/  FFMA.FTZ R26, R12, R50, R35 ;  /* 0x000000320c1a7223 */ /* 0x000fe20000010023 */
[----:B------:R-:W-:Y:S01]  /*c080*/  FFMA.FTZ R27, R50, R22, R27 ;  /* 0x00000016321b7223 */ /* 0x000fe2000001001b */
[----:B------:R-:W-:Y:S01]  /*c090*/  HADD2.F32 R50, -RZ, R33.H1_H1 ;  /* 0x30000021ff327230 */ /* 0x000fe20000004100 */
[----:B------:R-:W-:Y:S01]  /*c0a0*/  LOP3.LUT R33, R5, 0xf000f, RZ, 0xc0, !PT ;  /* 0x000f000f05217812 */ /* 0x000fe200078ec0ff */
[----:B------:R-:W-:Y:S01]  /*c0b0*/  HADD2.F32 R35, -RZ, R32.H1_H1 ;  /* 0x30000020ff237230 */ /* 0x000fe20000004100 */
[----:B------:R-:W-:Y:S01]  /*c0c0*/  LOP3.LUT R25, R4, 0xf000f, RZ, 0xc0, !PT ;  /* 0x000f000f04197812 */ /* 0x000fe200078ec0ff */
[----:B------:R-:W-:Y:S01]  /*c0d0*/  HADD2.F32 R52, -RZ, R10.H0_H0 ;  /* 0x2000000aff347230 */ /* 0x000fe20000004100 */
[----:B------:R-:W-:-:S02]  /*c0e0*/  LOP3.LUT R33, R33, 0x64006400, RZ, 0xfc, !PT ;  /* 0x6400640021217812 */ /* 0x000fc400078efcff */
[----:B------:R-:W-:Y:S01]  /*c0f0*/  LOP3.LUT R25, R25, 0x64006400, RZ, 0xfc, !PT ;  /* 0x6400640019197812 */ /* 0x000fe200078efcff */
[----:B------:R-:W-:Y:S01]  /*c100*/  FFMA.FTZ R11, R35, R21, R48 ;  /* 0x00000015230b7223 */ /* 0x000fe20000010030 */
[----:B------:R-:W-:Y:S01]  /*c110*/  HADD2.F32 R48, -RZ, R10.H1_H1 ;  /* 0x3000000aff307230 */ /* 0x000fe20000004100 */
[----:B------:R-:W-:Y:S01]  /*c120*/  LOP3.LUT R4, R4, 0xf000f0, RZ, 0xc0, !PT ;  /* 0x00f000f004047812 */ /* 0x000fe200078ec0ff */
[----:B------:R-:W-:Y:S01]  /*c130*/  FFMA.FTZ R32, R12, R52, R51 ;  /* 0x000000340c207223 */ /* 0x000fe20000010033 */
[----:B------:R-:W-:Y:S01]  /*c140*/  FFMA.FTZ R49, R52, R22, R49 ;  /* 0x0000001634317223 */ /* 0x000fe20000010031 */
[----:B------:R-:W-:Y:S01]  /*c150*/  LOP3.LUT R5, R5, 0xf000f0, RZ, 0xc0, !PT ;  /* 0x00f000f005057812 */ /* 0x000fe200078ec0ff */
[----:B------:R-:W-:Y:S02]  /*c160*/  HADD2 R33, R33, -1032, -1032 ;  /* 0xe408e40821217430 */ /* 0x000fe40000000000 */
[----:B------:R-:W-:Y:S02]  /*c170*/  HADD2 R25, R25, -1032, -1032 ;  /* 0xe408e40819197430 */ /* 0x000fe40000000000 */
[C---:B------:R-:W-:Y:S01]  /*c180*/  FFMA.FTZ R10, R21.reuse, R50, R26 ;  /* 0x00000032150a7223 */ /* 0x040fe2000001001a */
[----:B------:R-:W-:Y:S01]  /*c190*/  FFMA.FTZ R27, R50, R24, R27 ;  /* 0x00000018321b7223 */ /* 0x000fe2000001001b */
[----:B------:R-:W-:Y:S01]  /*c1a0*/  LOP3.LUT R4, R4, 0x64006400, RZ, 0xfc, !PT ;  /* 0x6400640004047812 */ /* 0x000fe200078efcff */
[----:B------:R-:W-:Y:S01]  /*c1b0*/  FFMA.FTZ R32, R21, R48, R32 ;  /* 0x0000003015207223 */ /* 0x000fe20000010020 */
[----:B------:R-:W-:Y:S01]  /*c1c0*/  FFMA.FTZ R49, R48, R24, R49 ;  /* 0x0000001830317223 */ /* 0x000fe20000010031 */
[----:B------:R-:W-:Y:S01]  /*c1d0*/  LOP3.LUT R50, R5, 0x64006400, RZ, 0xfc, !PT ;  /* 0x6400640005327812 */ /* 0x000fe200078efcff */
[----:B------:R-:W-:-:S02]  /*c1e0*/  HADD2.F32 R48, -RZ, R33.H0_H0 ;  /* 0x20000021ff307230 */ /* 0x000fc40000004100 */
[----:B------:R-:W-:Y:S02]  /*c1f0*/  HADD2.F32 R5, -RZ, R33.H1_H1 ;  /* 0x30000021ff057230 */ /* 0x000fe40000004100 */
[--C-:B------:R-:W-:Y:S02]  /*c200*/  HADD2.F32 R26, -RZ, R25.reuse.H0_H0 ;  /* 0x20000019ff1a7230 */ /* 0x100fe40000004100 */
[----:B0-----:R-:W-:Y:S02]  /*c210*/  HADD2.F32 R33, -RZ, R18.H0_H0 ;  /* 0x20000012ff217230 */ /* 0x001fe40000004100 */
[-C--:B------:R-:W-:Y:S02]  /*c220*/  HFMA2 R51, R4, R57.reuse.H0_H0, -72, -72 ;  /* 0xd480d48004337431 */ /* 0x080fe40000040039 */
[----:B------:R-:W-:Y:S02]  /*c230*/  HADD2.F32 R25, -RZ, R25.H1_H1 ;  /* 0x30000019ff197230 */ /* 0x000fe40000004100 */
[----:B------:R-:W-:-:S02]  /*c240*/  HFMA2 R4, R50, R57.H0_H0, -72, -72 ;  /* 0xd480d48032047431 */ /* 0x000fc40000040039 */
[----:B------:R-:W-:Y:S02]  /*c250*/  HADD2.F32 R52, -RZ, R18.H1_H1 ;  /* 0x30000012ff347230 */ /* 0x000fe40000004100 */
[----:B------:R-:W-:Y:S01]  /*c260*/  FFMA.FTZ R56, R26, R33, R11 ;  /* 0x000000211a387223 */ /* 0x000fe2000001000b */
[----:B------:R-:W-:Y:S01]  /*c270*/  FFMA.FTZ R55, R33, R48, R10 ;  /* 0x0000003021377223 */ /* 0x000fe2000001000a */
[----:B------:R-:W-:Y:S01]  /*c280*/  LOP3.LUT R53, R7, 0xf000f, RZ, 0xc0, !PT ;  /* 0x000f000f07357812 */ /* 0x000fe200078ec0ff */
[----:B------:R-:W-:Y:S01]  /*c290*/  FFMA.FTZ R47, R35, R24, R47 ;  /* 0x00000018232f7223 */ /* 0x000fe2000001002f */
[----:B------:R-:W-:Y:S02]  /*c2a0*/  HADD2.F32 R50, -RZ, R19.H0_H0 ;  /* 0x20000013ff327230 */ /* 0x000fe40000004100 */
[----:B------:R-:W-:Y:S01]  /*c2b0*/  FFMA.FTZ R56, R25, R52, R56 ;  /* 0x0000003419387223 */ /* 0x000fe20000010038 */
[----:B------:R-:W-:Y:S02]  /*c2c0*/  HADD2.F32 R35, -RZ, R51.H0_H0 ;  /* 0x20000033ff237230 */ /* 0x000fe40000004100 */
[----:B------:R-:W-:Y:S01]  /*c2d0*/  FFMA.FTZ R55, R52, R5, R55 ;  /* 0x0000000534377223 */ /* 0x000fe20000010037 */
[----:B------:R-:W-:Y:S01]  /*c2e0*/  HADD2.F32 R18, -RZ, R4.H0_H0 ;  /* 0x20000004ff127230 */ /* 0x000fe20000004100 */
[----:B------:R-:W-:Y:S01]  /*c2f0*/  LOP3.LUT R53, R53, 0x64006400, RZ, 0xfc, !PT ;  /* 0x6400640035357812 */ /* 0x000fe200078efcff */
[----:B------:R-:W-:Y:S01]  /*c300*/  HADD2.F32 R54, -RZ, R19.H1_H1 ;  /* 0x30000013ff367230 */ /* 0x000fe20000004100 */
[----:B------:R-:W0:Y:S01]  /*c310*/  LDS.64 R10, [UR4+0xb8] ;  /* 0x0000b804ff0a7984 */ /* 0x000e220008000a00 */
[----:B------:R-:W-:-:S02]  /*c320*/  HADD2.F32 R51, -RZ, R51.H1_H1 ;  /* 0x30000033ff337230 */ /* 0x000fc40000004100 */
[----:B------:R-:W-:Y:S01]  /*c330*/  FFMA.FTZ R56, R35, R50, R56 ;  /* 0x0000003223387223 */ /* 0x000fe20000010038 */
[----:B------:R-:W-:Y:S02]  /*c340*/  HADD2.F32 R19, -RZ, R4.H1_H1 ;  /* 0x30000004ff137230 */ /* 0x000fe40000004100 */
[----:B------:R-:W-:Y:S01]  /*c350*/  FFMA.FTZ R55, R50, R18, R55 ;  /* 0x0000001232377223 */ /* 0x000fe20000010037 */
[----:B------:R-:W-:Y:S02]  /*c360*/  HADD2 R53, R53, -1032, -1032 ;  /* 0xe408e40835357430 */ /* 0x000fe40000000000 */
[----:B------:R-:W-:Y:S01]  /*c370*/  FFMA.FTZ R59, R51, R54, R56 ;  /* 0x00000036333b7223 */ /* 0x000fe20000010038 */
[----:B------:R-:W-:Y:S01]  /*c380*/  FFMA.FTZ R55, R54, R19, R55 ;  /* 0x0000001336377223 */ /* 0x000fe20000010037 */
[----:B------:R-:W-:Y:S02]  /*c390*/  HADD2 R30, R58, R30 ;  /* 0x0000001e3a1e7230 */ /* 0x000fe40000000000 */
[----:B------:R-:W-:-:S02]  /*c3a0*/  HADD2.F32 R4, -RZ, R53.H0_H0 ;  /* 0x20000035ff047230 */ /* 0x000fc40000004100 */
[----:B------:R-:W-:Y:S01]  /*c3b0*/  FMUL.FTZ R56, R59, R34 ;  /* 0x000000223b387220 */ /* 0x000fe20000410000 */
[----:B------:R-:W-:Y:S02]  /*c3c0*/  FMUL.FTZ R58, R55, R44 ;  /* 0x0000002c373a7220 */ /* 0x000fe40000410000 */
[----:B------:R-:W-:Y:S02]  /*c3d0*/  FFMA.FTZ R55, R8, R4, RZ ;  /* 0x0000000408377223 */ /* 0x000fe400000100ff */
[----:B------:R-:W-:Y:S02]  /*c3e0*/  F2FP.F16.F32.PACK_AB R56, RZ, R56 ;  /* 0x00000038ff38723e */ /* 0x000fe400000000ff */
[----:B------:R-:W-:Y:S01]  /*c3f0*/  F2FP.F16.F32.PACK_AB R8, RZ, R58 ;  /* 0x0000003aff08723e */ /* 0x000fe200000000ff */
[----:B------:R-:W-:-:S03]  /*c400*/  HADD2.F32 R53, -RZ, R53.H1_H1 ;  /* 0x30000035ff357230 */ /* 0x000fc60000004100 */
[----:B------:R-:W-:Y:S02]  /*c410*/  PRMT R56, R56, 0x5410, R8 ;  /* 0x0000541038387816 */ /* 0x000fe40000000008 */
[----:B------:R-:W-:Y:S01]  /*c420*/  SHF.R.U32.HI R8, RZ, 0x8, R6 ;  /* 0x00000008ff087819 */ /* 0x000fe20000011606 */
[----:B------:R-:W-:-:S03]  /*c430*/  FFMA.FTZ R55, R20, R53, R55 ;  /* 0x0000003514377223 */ /* 0x000fc60000010037 */
[----:B------:R-:W-:-:S04]  /*c440*/  LOP3.LUT R6, R8, 0xf000f, RZ, 0xc0, !PT ;  /* 0x000f000f08067812 */ /* 0x000fc800078ec0ff */
[----:B------:R-:W-:Y:S02]  /*c450*/  LOP3.LUT R20, R6, 0x64006400, RZ, 0xfc, !PT ;  /* 0x6400640006147812 */ /* 0x000fe400078efcff */
[----:B------:R-:W-:-:S03]  /*c460*/  LOP3.LUT R8, R8, 0xf000f0, RZ, 0xc0, !PT ;  /* 0x00f000f008087812 */ /* 0x000fc600078ec0ff */
[----:B------:R-:W-:Y:S02]  /*c470*/  HADD2 R20, R20, -1032, -1032 ;  /* 0xe408e40814147430 */ /* 0x000fe40000000000 */
[----:B------:R-:W-:Y:S01]  /*c480*/  HFMA2 R31, R56, 1, 1, R31 ;  /* 0x3c003c00381f7831 */ /* 0x000fe2000000001f */
[----:B------:R-:W-:Y:S02]  /*c490*/  LOP3.LUT R56, R8, 0x64006400, RZ, 0xfc, !PT ;  /* 0x6400640008387812 */ /* 0x000fe400078efcff */
[----:B------:R-:W-:Y:S02]  /*c4a0*/  HADD2.F32 R8, -RZ, R20.H0_H0 ;  /* 0x20000014ff087230 */ /* 0x000fe40000004100 */
[----:B0-----:R-:W-:-:S03]  /*c4b0*/  HADD2.F32 R6, -RZ, R10.H0_H0 ;  /* 0x2000000aff067230 */ /* 0x001fc60000004100 */
[----:B------:R-:W-:Y:S01]  /*c4c0*/  FFMA.FTZ R59, R33, R8, R32 ;  /* 0x00000008213b7223 */ /* 0x000fe20000010020 */
[----:B------:R-:W-:Y:S01]  /*c4d0*/  LOP3.LUT R32, R7, 0xf000f0, RZ, 0xc0, !PT ;  /* 0x00f000f007207812 */ /* 0x000fe200078ec0ff */
[----:B------:R-:W-:Y:S01]  /*c4e0*/  FFMA.FTZ R26, R26, R6, R47 ;  /* 0x000000061a1a7223 */ /* 0x000fe2000001002f */
[----:B------:R-:W-:Y:S01]  /*c4f0*/  SHF.R.U32.HI R7, RZ, 0x8, R7 ;  /* 0x00000008ff077819 */ /* 0x000fe20000011607 */
[----:B------:R-:W-:Y:S02]  /*c500*/  HADD2.F32 R47, -RZ, R20.H1_H1 ;  /* 0x30000014ff2f7230 */ /* 0x000fe40000004100 */
[----:B------:R-:W-:Y:S01]  /*c510*/  HFMA2 R20, R56, R57.H0_H0, -72, -72 ;  /* 0xd480d48038147431 */ /* 0x000fe20000040039 */
[----:B------:R-:W-:Y:S02]  /*c520*/  LOP3.LUT R56, R7, 0xf000f0, RZ, 0xc0, !PT ;  /* 0x00f000f007387812 */ /* 0x000fe400078ec0ff */
[----:B------:R-:W-:Y:S02]  /*c530*/  LOP3.LUT R32, R32, 0x64006400, RZ, 0xfc, !PT ;  /* 0x6400640020207812 */ /* 0x000fe400078efcff */
[----:B------:R-:W-:-:S03]  /*c540*/  LOP3.LUT R56, R56, 0x64006400, RZ, 0xfc, !PT ;  /* 0x6400640038387812 */ /* 0x000fc600078efcff */
[-C--:B------:R-:W-:Y:S02]  /*c550*/  HFMA2 R32, R32, R57.reuse.H0_H0, -72, -72 ;  /* 0xd480d48020207431 */ /* 0x080fe40000040039 */
[----:B------:R-:W-:Y:S02]  /*c560*/  HFMA2 R56, R56, R57.H0_H0, -72, -72 ;  /* 0xd480d48038387431 */ /* 0x000fe40000040039 */
[----:B------:R0:W2:Y:S01]  /*c570*/  @!P0 LDG.E.U16.CONSTANT R57, desc[UR8][R14.64] ;  /* 0x000000080e398981 */ /* 0x0000a2000c1e9500 */
[----:B------:R-:W-:Y:S01]  /*c580*/  FFMA.FTZ R48, R48, R6, R27 ;  /* 0x0000000630307223 */ /* 0x000fe2000001001b */
[--C-:B------:R-:W-:Y:S02]  /*c590*/  HADD2.F32 R27, -RZ, R20.reuse.H0_H0 ;  /* 0x20000014ff1b7230 */ /* 0x100fe40000004100 */
[----:B------:R-:W-:Y:S01]  /*c5a0*/  FFMA.FTZ R61, R52, R47, R59 ;  /* 0x0000002f343d7223 */ /* 0x000fe2000001003b */
[----:B------:R-:W-:-:S03]  /*c5b0*/  HADD2.F32 R59, -RZ, R20.H1_H1 ;  /* 0x30000014ff3b7230 */ /* 0x000fc60000004100 */
[----:B------:R-:W-:-:S04]  /*c5c0*/  FFMA.FTZ R61, R50, R27, R61 ;  /* 0x0000001b323d7223 */ /* 0x000fc8000001003d */
[----:B------:R-:W-:Y:S01]  /*c5d0*/  FFMA.FTZ R20, R54, R59, R61 ;  /* 0x0000003b36147223 */ /* 0x000fe2000001003d */
[----:B------:R-:W-:-:S05]  /*c5e0*/  HADD2.F32 R61, -RZ, R32.H0_H0 ;  /* 0x20000020ff3d7230 */ /* 0x000fca0000004100 */
[----:B------:R-:W-:Y:S01]  /*c5f0*/  FFMA.FTZ R12, R12, R61, R55 ;  /* 0x0000003d0c0c7223 */ /* 0x000fe20000010037 */
[----:B------:R-:W-:-:S05]  /*c600*/  HADD2.F32 R55, -RZ, R32.H1_H1 ;  /* 0x30000020ff377230 */ /* 0x000fca0000004100 */
[----:B------:R-:W-:Y:S01]  /*c610*/  FFMA.FTZ R32, R21, R55, R12 ;  /* 0x0000003715207223 */ /* 0x000fe2000001000c */
[----:B------:R-:W-:Y:S01]  /*c620*/  LOP3.LUT R12, R7, 0xf000f, RZ, 0xc0, !PT ;  /* 0x000f000f070c7812 */ /* 0x000fe200078ec0ff */
[----:B------:R-:W-:-:S03]  /*c630*/  FFMA.FTZ R4, R4, R9, RZ ;  /* 0x0000000904047223 */ /* 0x000fc600000100ff */
[----:B------:R-:W-:Y:S01]  /*c640*/  LOP3.LUT R12, R12, 0x64006400, RZ, 0xfc, !PT ;  /* 0x640064000c0c7812 */ /* 0x000fe200078efcff */
[----:B------:R-:W-:-:S04]  /*c650*/  FFMA.FTZ R4, R53, R23, R4 ;  /* 0x0000001735047223 */ /* 0x000fc80000010004 */
[----:B------:R-:W-:Y:S02]  /*c660*/  HADD2 R12, R12, -1032, -1032 ;  /* 0xe408e4080c0c7430 */ /* 0x000fe40000000000 */
[----:B------:R-:W-:-:S03]  /*c670*/  FFMA.FTZ R4, R61, R22, R4 ;  /* 0x000000163d047223 */ /* 0x000fc60000010004 */
[--C-:B------:R-:W-:Y:S02]  /*c680*/  HADD2.F32 R7, -RZ, R12.reuse.H0_H0 ;  /* 0x2000000cff077230 */ /* 0x100fe40000004100 */
[----:B------:R-:W-:Y:S01]  /*c690*/  FFMA.FTZ R4, R55, R24, R4 ;  /* 0x0000001837047223 */ /* 0x000fe20000010004 */
[----:B------:R-:W-:Y:S02]  /*c6a0*/  HADD2.F32 R12, -RZ, R12.H1_H1 ;  /* 0x3000000cff0c7230 */ /* 0x000fe40000004100 */
[----:B------:R-:W-:Y:S02]  /*c6b0*/  HADD2.F32 R10, -RZ, R10.H1_H1 ;  /* 0x3000000aff0a7230 */ /* 0x000fe40000004100 */
[----:B------:R-:W-:Y:S01]  /*c6c0*/  FFMA.FTZ R33, R33, R7, R32 ;  /* 0x0000000721217223 */ /* 0x000fe20000010020 */
[-C--:B------:R-:W-:Y:S01]  /*c6d0*/  FFMA.FTZ R8, R8, R6.reuse, R49 ;  /* 0x0000000608087223 */ /* 0x080fe20000010031 */
[----:B------:R-:W-:Y:S01]  /*c6e0*/  FFMA.FTZ R7, R7, R6, R4 ;  /* 0x0000000607077223 */ /* 0x000fe20000010004 */
[----:B------:R-:W-:-:S02]  /*c6f0*/  HADD2.F32 R21, -RZ, R56.H0_H0 ;  /* 0x20000038ff157230 */ /* 0x000fc40000004100 */
[----:B------:R-:W-:Y:S01]  /*c700*/  FFMA.FTZ R33, R52, R12, R33 ;  /* 0x0000000c34217223 */ /* 0x000fe20000010021 */
[--C-:B------:R-:W-:Y:S02]  /*c710*/  HADD2.F32 R4, -RZ, R11.reuse.H0_H0 ;  /* 0x2000000bff047230 */ /* 0x100fe40000004100 */
[-C--:B------:R-:W-:Y:S01]  /*c720*/  FFMA.FTZ R26, R25, R10.reuse, R26 ;  /* 0x0000000a191a7223 */ /* 0x080fe2000001001a */
[-C--:B------:R-:W-:Y:S01]  /*c730*/  FFMA.FTZ R5, R5, R10.reuse, R48 ;  /* 0x0000000a05057223 */ /* 0x080fe20000010030 */
[-C--:B------:R-:W-:Y:S01]  /*c740*/  FFMA.FTZ R8, R47, R10.reuse, R8 ;  /* 0x0000000a2f087223 */ /* 0x080fe20000010008 */
[----:B------:R-:W-:Y:S01]  /*c750*/  FFMA.FTZ R10, R12, R10, R7 ;  /* 0x0000000a0c0a7223 */ /* 0x000fe20000010007 */
[----:B------:R-:W-:Y:S02]  /*c760*/  HADD2.F32 R56, -RZ, R56.H1_H1 ;  /* 0x30000038ff387230 */ /* 0x000fe40000004100 */
[----:B------:R-:W-:Y:S01]  /*c770*/  FFMA.FTZ R33, R50, R21, R33 ;  /* 0x0000001532217223 */ /* 0x000fe20000010021 */
[----:B------:R-:W-:-:S02]  /*c780*/  HADD2.F32 R6, -RZ, R11.H1_H1 ;  /* 0x3000000bff067230 */ /* 0x000fc40000004100 */
[-C--:B------:R-:W-:Y:S01]  /*c790*/  FFMA.FTZ R26, R35, R4.reuse, R26 ;  /* 0x00000004231a7223 */ /* 0x080fe2000001001a */
[-C--:B------:R-:W-:Y:S01]  /*c7a0*/  FFMA.FTZ R18, R18, R4.reuse, R5 ;  /* 0x0000000412127223 */ /* 0x080fe20000010005 */
[-C--:B------:R-:W-:Y:S01]  /*c7b0*/  FFMA.FTZ R8, R27, R4.reuse, R8 ;  /* 0x000000041b087223 */ /* 0x080fe20000010008 */
[----:B------:R-:W-:Y:S01]  /*c7c0*/  FFMA.FTZ R21, R21, R4, R10 ;  /* 0x0000000415157223 */ /* 0x000fe2000001000a */
[----:B------:R-:W-:Y:S01]  /*c7d0*/  FFMA.FTZ R33, R54, R56, R33 ;  /* 0x0000003836217223 */ /* 0x000fe20000010021 */
[----:B------:R-:W-:Y:S01]  /*c7e0*/  @!P0 IADD3 R9, PT, PT, R3, 0x1, RZ ;  /* 0x0000000103098810 */ /* 0x000fe20007ffe0ff */
[-C--:B------:R-:W-:Y:S01]  /*c7f0*/  FFMA.FTZ R51, R51, R6.reuse, R26 ;  /* 0x0000000633337223 */ /* 0x080fe2000001001a */
[-C--:B------:R-:W-:Y:S01]  /*c800*/  FFMA.FTZ R19, R19, R6.reuse, R18 ;  /* 0x0000000613137223 */ /* 0x080fe20000010012 */
[-C--:B------:R-:W-:Y:S01]  /*c810*/  FFMA.FTZ R8, R59, R6.reuse, R8 ;  /* 0x000000063b087223 */ /* 0x080fe20000010008 */
[----:B------:R-:W-:Y:S01]  /*c820*/  FFMA.FTZ R21, R56, R6, R21 ;  /* 0x0000000638157223 */ /* 0x000fe20000010015 */
[----:B------:R-:W-:Y:S01]  /*c830*/  FMUL.FTZ R20, R20, R45 ;  /* 0x0000002d14147220 */ /* 0x000fe20000410000 */
[----:B------:R-:W-:Y:S01]  /*c840*/  FMUL.FTZ R33, R33, R46 ;  /* 0x0000002e21217220 */ /* 0x000fe20000410000 */
[----:B------:R-:W-:Y:S01]  /*c850*/  @!P0 MOV R3, R9 ;  /* 0x0000000900038202 */ /* 0x000fe20000000f00 */
        /* <DEDUP_REMOVED lines=14> */
[----:B0-----:R-:W-:Y:S01]  /*c940*/  IADD3 R14, P1, PT, R14, 0x80, RZ ;  /* 0x000000800e0e7810 */ /* 0x001fe20007f3e0ff */
[----:B------:R-:W-:Y:S01]  /*c950*/  HFMA2 R30, R20, 1, 1, R30 ;  /* 0x3c003c00141e7831 */ /* 0x000fe2000000001e */
[----:B------:R-:W-:Y:S01]  /*c960*/  MOV R48, R16 ;  /* 0x0000001000307202 */ /* 0x000fe20000000f00 */
[----:B------:R-:W-:Y:S01]  /*c970*/  HFMA2 R29, R51, 1, 1, R29 ;  /* 0x3c003c00331d7831 */ /* 0x000fe2000000001d */
[----:B------:R-:W-:Y:S01]  /*c980*/  MOV R49, R17 ;  /* 0x0000001100317202 */ /* 0x000fe20000000f00 */
[----:B------:R-:W-:Y:S01]  /*c990*/  HADD2 R28, R8, R28 ;  /* 0x0000001c081c7230 */ /* 0x000fe20000000000 */
[----:B------:R-:W-:Y:S01]  /*c9a0*/  IADD3.X R15, PT, PT, RZ, R15, RZ, P1, !PT ;  /* 0x0000000fff0f7210 */ /* 0x000fe20000ffe4ff */
[----:B------:R-:W-:Y:S01]  /*c9b0*/  IMAD.WIDE R16, R39, 0x4, R62 ;  /* 0x0000000427107825 */ /* 0x000fe200078e023e */
[----:B--2---:R-:W-:-:S02]  /*c9c0*/  @!P0 IADD3 R37, PT, PT, R57, R38, RZ ;  /* 0x0000002639258210 */ /* 0x004fc40007ffe0ff */
[----:B------:R-:W-:-:S04]  /*c9d0*/  IADD3 R38, PT, PT, R38, 0x20, RZ ;  /* 0x0000002026267810 */ /* 0x000fc80007ffe0ff */
[----:B------:R-:W-:-:S13]  /*c9e0*/  ISETP.GE.AND P0, PT, R38, R13, PT ;  /* 0x0000000d2600720c */ /* 0x000fda0003f06270 */
[----:B------:R-:W-:Y:S05]  /*c9f0*/  @!P0 BRA `(.L_x_2788) ;  /* 0xffffffcc007c8947 */ /* 0x000fea000383ffff */
[----:B------:R-:W-:-:S07]  /*ca00*/  IMAD.WIDE R48, R39, 0x10, R48 ;  /* 0x0000001027307825 */ /* 0x000fce00078e0230 */
.L_x_2787:
        /* <DEDUP_REMOVED lines=8> */
.L_x_2790:
[----:B------:R-:W2:Y:S01]  /*ca90*/  LDG.E.128.CONSTANT R4, desc[UR8][R46.64] ;  /* 0x000000082e047981 */ /* 0x000ea2000c1e9d00 */
[----:B------:R-:W-:-:S03]  /*caa0*/  MOV R39, UR12 ;  /* 0x0000000c00277c02 */ /* 0x000fc60008000f00 */
[----:B------:R-:W0:Y:S02]  /*cab0*/  LDS.128 R20, [UR4] ;  /* 0x00000004ff147984 */ /* 0x000e240008000c00 */
[C---:B------:R-:W-:Y:S02]  /*cac0*/  IMAD.WIDE R24, R39.reuse, 0x4, R46 ;  /* 0x0000000427187825 */ /* 0x040fe400078e022e */
[----:B------:R-:W1:Y:S04]  /*cad0*/  LDS.128 R12, [UR4+0x80] ;  /* 0x00008004ff0c7984 */ /* 0x000e680008000c00 */
[----:B------:R3:W4:Y:S01]  /*cae0*/  LDG.E.128.CONSTANT R8, desc[UR8][R24.64] ;  /* 0x0000000818087981 */ /* 0x000722000c1e9d00 */
[----:B------:R-:W-:-:S04]  /*caf0*/  IMAD.WIDE R44, R39, 0x4, R24 ;  /* 0x00000004272c7825 */ /* 0x000fc800078e0218 */
[----:B------:R-:W-:Y:S01]  /*cb00*/  HFMA2 R34, -RZ, RZ, 0, 0.125 ;  /* 0x00003000ff227431 */ /* 0x000fe200000001ff */
[----:B------:R-:W5:Y:S01]  /*cb10*/  LDG.E.128.CONSTANT R16, desc[UR8][R44.64] ;  /* 0x000000082c107981 */ /* 0x000f62000c1e9d00 */
[----:B------:R-:W-:Y:S02]  /*cb20*/  ISETP.NE.AND P0, PT, R38, R37, PT ;  /* 0x000000252600720c */ /* 0x000fe40003f05270 */
[----:B--2---:R-:W-:Y:S02]  /*cb30*/  LOP3.LUT R26, R4, 0x70007, RZ, 0xc0, !PT ;  /* 0x00070007041a7812 */ /* 0x004fe400078ec0ff */
[----:B------:R-:W-:Y:S02]  /*cb40*/  LOP3.LUT R27, R5, 0x70007, RZ, 0xc0, !PT ;  /* 0x00070007051b7812 */ /* 0x000fe400078ec0ff */
[----:B------:R-:W-:Y:S02]  /*cb50*/  LOP3.LUT R49, R6, 0x70007, RZ, 0xc0, !PT ;  /* 0x0007000706317812 */ /* 0x000fe400078ec0ff */
[----:B------:R-:W-:-:S02]  /*cb60*/  LOP3.LUT R51, R7, 0x70007, RZ, 0xc0, !PT ;  /* 0x0007000707337812 */ /* 0x000fc400078ec0ff */
[----:B---3--:R-:W-:Y:S02]  /*cb70*/  LOP3.LUT R25, R26, 0x64006400, RZ, 0xfc, !PT ;  /* 0x640064001a197812 */ /* 0x008fe400078efcff */
[----:B------:R-:W-:Y:S02]  /*cb80*/  LOP3.LUT R48, R5, 0x380038, RZ, 0xc0, !PT ;  /* 0x0038003805307812 */ /* 0x000fe400078ec0ff */
[----:B------:R-:W-:Y:S01]  /*cb90*/  LOP3.LUT R26, R27, 0x64006400, RZ, 0xfc, !PT ;  /* 0x640064001b1a7812 */ /* 0x000fe200078efcff */
[----:B------:R-:W-:Y:S01]  /*cba0*/  HADD2 R25, R25, -1028, -1028 ;  /* 0xe404e40419197430 */ /* 0x000fe20000000000 */
[----:B------:R-:W-:Y:S02]  /*cbb0*/  LOP3.LUT R24, R4, 0x380038, RZ, 0xc0, !PT ;  /* 0x0038003804187812 */ /* 0x000fe400078ec0ff */
[----:B------:R-:W-:Y:S01]  /*cbc0*/  LOP3.LUT R50, R6, 0x380038, RZ, 0xc0, !PT ;  /* 0x0038003806327812 */ /* 0x000fe200078ec0ff */
[----:B------:R-:W-:Y:S01]  /*cbd0*/  HADD2 R26, R26, -1028, -1028 ;  /* 0xe404e4041a1a7430 */ /* 0x000fe20000000000 */
[----:B------:R-:W-:-:S02]  /*cbe0*/  LOP3.LUT R52, R7, 0x380038, RZ, 0xc0, !PT ;  /* 0x0038003807347812 */ /* 0x000fc400078ec0ff */
[----:B------:R-:W-:Y:S02]  /*cbf0*/  LOP3.LUT R27, R49, 0x64006400, RZ, 0xfc, !PT ;  /* 0x64006400311b7812 */ /* 0x000fe400078efcff */
[----:B------:R-:W-:Y:S02]  /*cc00*/  LOP3.LUT R51, R51, 0x64006400, RZ, 0xfc, !PT ;  /* 0x6400640033337812 */ /* 0x000fe400078efcff */
[----:B------:R-:W-:Y:S01]  /*cc10*/  LOP3.LUT R49, R48, 0x64006400, RZ, 0xfc, !PT ;  /* 0x6400640030317812 */ /* 0x000fe200078efcff */
[----:B------:R-:W-:Y:S01]  /*cc20*/  HADD2 R27, R27, -1028, -1028 ;  /* 0xe404e4041b1b7430 */ /* 0x000fe20000000000 */
[----:B------:R-:W-:Y:S01]  /*cc30*/  LOP3.LUT R53, R24, 0x64006400, RZ, 0xfc, !PT ;  /* 0x6400640018357812 */ /* 0x000fe200078efcff */
[----:B0-----:R-:W-:Y:S01]  /*cc40*/  HFMA2 R48, R26, R20, RZ.H0_H0 ;  /* 0x000000141a307231 */ /* 0x001fe200000400ff */
[----:B------:R-:W-:Y:S01]  /*cc50*/  LOP3.LUT R57, R50, 0x64006400, RZ, 0xfc, !PT ;  /* 0x6400640032397812 */ /* 0x000fe200078efcff */
[----:B------:R-:W-:Y:S01]  /*cc60*/  HADD2 R50, R51, -1028, -1028 ;  /* 0xe404e40433327430 */ /* 0x000fe20000000000 */
[----:B------:R-:W-:Y:S01]  /*cc70*/  LOP3.LUT R55, R52, 0x64006400, RZ, 0xfc, !PT ;  /* 0x6400640034377812 */ /* 0x000fe200078efcff */
[----:B------:R-:W-:-:S02]  /*cc80*/  HFMA2 R52, R49, R34.H0_H0, -132, -132 ;  /* 0xd820d82031347431 */ /* 0x000fc40000040022 */
[----:B------:R-:W-:Y:S02]  /*cc90*/  HFMA2 R51, R25, R20, RZ ;  /* 0x0000001419337231 */ /* 0x000fe400000000ff */
[----:B------:R-:W-:Y:S02]  /*cca0*/  HFMA2 R53, R53, R34.H0_H0, -132, -132 ;  /* 0xd820d82035357431 */ /* 0x000fe40000040022 */
[----:B------:R-:W-:Y:S02]  /*ccb0*/  HFMA2 R24, R27, R20, RZ ;  /* 0x000000141b187231 */ /* 0x000fe400000000ff */
[----:B------:R-:W-:Y:S02]  /*ccc0*/  HFMA2 R57, R57, R34.H0_H0, -132, -132 ;  /* 0xd820d82039397431 */ /* 0x000fe40000040022 */
[----:B-1----:R-:W-:Y:S02]  /*ccd0*/  HFMA2 R27, R27, R12, RZ ;  /* 0x0000000c1b1b7231 */ /* 0x002fe400000000ff */
[----:B------:R-:W-:-:S02]  /*cce0*/  HFMA2 R58, R55, R34.H0_H0, -132, -132 ;  /* 0xd820d820373a7431 */ /* 0x000fc40000040022 */
[-C--:B------:R-:W-:Y:S02]  /*ccf0*/  HFMA2 R51, R53, R21.reuse, R51 ;  /* 0x0000001535337231 */ /* 0x080fe40000000033 */
[----:B------:R-:W-:Y:S02]  /*cd00*/  HFMA2 R49, R50, R20, RZ.H0_H0 ;  /* 0x0000001432317231 */ /* 0x000fe400000400ff */
[-C--:B------:R-:W-:Y:S02]  /*cd10*/  HFMA2 R24, R57, R21.reuse, R24 ;  /* 0x0000001539187231 */ /* 0x080fe40000000018 */
[-C--:B------:R-:W-:Y:S01]  /*cd20*/  HFMA2 R48, R52, R21.reuse, R48 ;  /* 0x0000001534307231 */ /* 0x080fe20000000030 */
[----:B------:R-:W-:Y:S01]  /*cd30*/  SHF.R.U32.HI R54, RZ, 0x6, R5 ;  /* 0x00000006ff367819 */ /* 0x000fe20000011605 */
[----:B------:R-:W-:Y:S02]  /*cd40*/  HFMA2 R49, R58, R21, R49 ;  /* 0x000000153a317231 */ /* 0x000fe40000000031 */
[----:B------:R-:W-:-:S02]  /*cd50*/  HFMA2 R21, R25, R12, RZ ;  /* 0x0000000c19157231 */ /* 0x000fc400000000ff */
[-C--:B------:R-:W-:Y:S02]  /*cd60*/  HFMA2 R26, R26, R12.reuse, RZ.H0_H0 ;  /* 0x0000000c1a1a7231 */ /* 0x080fe400000400ff */
[-C--:B------:R-:W-:Y:S02]  /*cd70*/  HFMA2 R57, R57, R13.reuse, R27 ;  /* 0x0000000d39397231 */ /* 0x080fe4000000001b */
[----:B------:R-:W-:Y:S02]  /*cd80*/  HFMA2 R12, R50, R12, RZ.H0_H0 ;  /* 0x0000000c320c7231 */ /* 0x000fe400000400ff */
[-C--:B------:R-:W-:Y:S02]  /*cd90*/  HFMA2 R21, R53, R13.reuse, R21 ;  /* 0x0000000d35157231 */ /* 0x080fe40000000015 */
[-C--:B------:R-:W-:Y:S01]  /*cda0*/  HFMA2 R25, R52, R13.reuse, R26 ;  /* 0x0000000d34197231 */ /* 0x080fe2000000001a */
[----:B------:R-:W-:Y:S01]  /*cdb0*/  SHF.R.U32.HI R53, RZ, 0x6, R6 ;  /* 0x00000006ff357819 */ /* 0x000fe20000011606 */
[----:B------:R-:W-:Y:S01]  /*cdc0*/  HFMA2 R58, R58, R13, R12 ;  /* 0x0000000d3a3a7231 */ /* 0x000fe2000000000c */
[----:B------:R-:W-:-:S02]  /*cdd0*/  SHF.R.U32.HI R52, RZ, 0x6, R7 ;  /* 0x00000006ff347819 */ /* 0x000fc40000011607 */
[----:B------:R-:W-:Y:S02]  /*cde0*/  LOP3.LUT R20, R53, 0x70007, RZ, 0xc0, !PT ;  /* 0x0007000735147812 */ /* 0x000fe400078ec0ff */
[----:B------:R-:W-:Y:S02]  /*cdf0*/  LOP3.LUT R26, R52, 0x70007, RZ, 0xc0, !PT ;  /* 0x00070007341a7812 */ /* 0x000fe400078ec0ff */
[----:B------:R-:W-:Y:S02]  /*ce00*/  LOP3.LUT R13, R54, 0x70007, RZ, 0xc0, !PT ;  /* 0x00070007360d7812 */ /* 0x000fe400078ec0ff */
[----:B------:R-:W-:Y:S02]  /*ce10*/  LOP3.LUT R20, R20, 0x64006400, RZ, 0xfc, !PT ;  /* 0x6400640014147812 */ /* 0x000fe400078efcff */
[----:B------:R-:W-:Y:S02]  /*ce20*/  LOP3.LUT R50, R26, 0x64006400, RZ, 0xfc, !PT ;  /* 0x640064001a327812 */ /* 0x000fe400078efcff */
[----:B------:R-:W-:Y:S01]  /*ce30*/  SHF.R.U32.HI R55, RZ, 0x6, R4 ;  /* 0x00000006ff377819 */ /* 0x000fe20000011604 */
[----:B------:R-:W-:Y:S01]  /*ce40*/  HADD2 R26, R20, -1028, -1028 ;  /* 0xe404e404141a7430 */ /* 0x000fe20000000000 */
[----:B------:R-:W-:Y:S01]  /*ce50*/  LOP3.LUT R13, R13, 0x64006400, RZ, 0xfc, !PT ;  /* 0x640064000d0d7812 */ /* 0x000fe200078efcff */
[----:B------:R-:W-:Y:S01]  /*ce60*/  HADD2 R20, R50, -1028, -1028 ;  /* 0xe404e40432147430 */ /* 0x000fe20000000000 */
[C---:B------:R-:W-:Y:S01]  /*ce70*/  LOP3.LUT R12, R55.reuse, 0x70007, RZ, 0xc0, !PT ;  /* 0x00070007370c7812 */ /* 0x040fe200078ec0ff */
[----:B------:R-:W-:Y:S01]  /*ce80*/  HFMA2 R57, R26, R14, R57 ;  /* 0x0000000e1a397231 */ /* 0x000fe20000000039 */
[----:B------:R-:W-:Y:S01]  /*ce90*/  LOP3.LUT R65, R54, 0x380038, RZ, 0xc0, !PT ;  /* 0x0038003836417812 */ /* 0x000fe200078ec0ff */
[----:B------:R-:W-:Y:S01]  /*cea0*/  HADD2 R27, R13, -1028, -1028 ;  /* 0xe404e4040d1b7430 */ /* 0x000fe20000000000 */
[----:B------:R-:W-:Y:S01]  /*ceb0*/  LOP3.LUT R12, R12, 0x64006400, RZ, 0xfc, !PT ;  /* 0x640064000c0c7812 */ /* 0x000fe200078efcff */
[-C--:B------:R-:W-:Y:S01]  /*cec0*/  HFMA2 R13, R20, R22.reuse, R49 ;  /* 0x00000016140d7231 */ /* 0x080fe20000000031 */
[----:B------:R-:W-:Y:S01]  /*ced0*/  LOP3.LUT R49, R55, 0x380038, RZ, 0xc0, !PT ;  /* 0x0038003837317812 */ /* 0x000fe200078ec0ff */
[-C--:B------:R-:W-:Y:S01]  /*cee0*/  HFMA2 R48, R27, R22.reuse, R48 ;  /* 0x000000161b307231 */ /* 0x080fe20000000030 */
[----:B------:R-:W-:Y:S01]  /*cef0*/  LOP3.LUT R63, R53, 0x380038, RZ, 0xc0, !PT ;  /* 0x00380038353f7812 */ /* 0x000fe200078ec0ff */
[----:B------:R-:W-:Y:S01]  /*cf00*/  HADD2 R59, R12, -1028, -1028 ;  /* 0xe404e4040c3b7430 */ /* 0x000fe20000000000 */
[----:B------:R-:W-:Y:S01]  /*cf10*/  LOP3.LUT R61, R52, 0x380038, RZ, 0xc0, !PT ;  /* 0x00380038343d7812 */ /* 0x000fe200078ec0ff */
[-C--:B------:R-:W-:Y:S01]  /*cf20*/  HFMA2 R12, R26, R22.reuse, R24 ;  /* 0x000000161a0c7231 */ /* 0x080fe20000000018 */
[----:B------:R-:W-:Y:S01]  /*cf30*/  LOP3.LUT R49, R49, 0x64006400, RZ, 0xfc, !PT ;  /* 0x6400640031317812 */ /* 0x000fe200078efcff */
[C---:B------:R-:W-:Y:S01]  /*cf40*/  HFMA2 R51, R59.reuse, R22, R51 ;  /* 0x000000163b337231 */ /* 0x040fe20000000033 */
[----:B------:R-:W-:Y:S01]  /*cf50*/  LOP3.LUT R65, R65, 0x64006400, RZ, 0xfc, !PT ;  /* 0x6400640041417812 */ /* 0x000fe200078efcff */
[----:B------:R-:W-:Y:S01]  /*cf60*/  HFMA2 R21, R59, R14, R21 ;  /* 0x0000000e3b157231 */ /* 0x000fe20000000015 */
[----:B------:R-:W-:Y:S01]  /*cf70*/  LOP3.LUT R63, R63, 0x64006400, RZ, 0xfc, !PT ;  /* 0x640064003f3f7812 */ /* 0x000fe200078efcff */
[-C--:B------:R-:W-:Y:S01]  /*cf80*/  HFMA2 R49, R49, R34.reuse.H0_H0, -132, -132 ;  /* 0xd820d82031317431 */ /* 0x080fe20000040022 */
[----:B------:R-:W-:Y:S01]  /*cf90*/  LOP3.LUT R61, R61, 0x64006400, RZ, 0xfc, !PT ;  /* 0x640064003d3d7812 */ /* 0x000fe200078efcff */
[-C--:B------:R-:W-:Y:S01]  /*cfa0*/  HFMA2 R24, R65, R34.reuse.H0_H0, -132, -132 ;  /* 0xd820d82041187431 */ /* 0x080fe20000040022 */
[----:B------:R-:W-:Y:S01]  /*cfb0*/  LOP3.LUT R55, R55, 0x1c001c0, RZ, 0xc0, !PT ;  /* 0x01c001c037377812 */ /* 0x000fe200078ec0ff */
[----:B------:R-:W-:-:S02]  /*cfc0*/  HFMA2 R50, R63, R34.H0_H0, -132, -132 ;  /* 0xd820d8203f327431 */ /* 0x000fc40000040022 */
[----:B------:R-:W-:Y:S02]  /*cfd0*/  HFMA2 R51, R49, R23, R51 ;  /* 0x0000001731337231 */ /* 0x000fe40000000033 */
[----:B------:R-:W-:Y:S02]  /*cfe0*/  HFMA2 R56, R61, R34.H0_H0, -132, -132 ;  /* 0xd820d8203d387431 */ /* 0x000fe40000040022 */
[----:B------:R-:W-:Y:S02]  /*cff0*/  HFMA2 R49, R49, R15, R21 ;  /* 0x0000000f31317231 */ /* 0x000fe40000000015 */
[-C--:B------:R-:W-:Y:S02]  /*d000*/  HFMA2 R48, R24, R23.reuse, R48 ;  /* 0x0000001718307231 */ /* 0x080fe40000000030 */
[-C--:B------:R-:W-:Y:S02]  /*d010*/  HFMA2 R12, R50, R23.reuse, R12 ;  /* 0x00000017320c7231 */ /* 0x080fe4000000000c */
[----:B------:R-:W-:-:S02]  /*d020*/  HFMA2 R13, R56, R23, R13 ;  /* 0x00000017380d7231 */ /* 0x000fc4000000000d */
[-C--:B------:R-:W-:Y:S02]  /*d030*/  HFMA2 R50, R50, R15.reuse, R57 ;  /* 0x0000000f32327231 */ /* 0x080fe40000000039 */
[-C--:B------:R-:W-:Y:S01]  /*d040*/  HFMA2 R25, R27, R14.reuse, R25 ;  /* 0x0000000e1b197231 */ /* 0x080fe20000000019 */
[----:B------:R-:W-:Y:S01]  /*d050*/  LOP3.LUT R54, R54, 0x1c001c0, RZ, 0xc0, !PT ;  /* 0x01c001c036367812 */ /* 0x000fe200078ec0ff */
[----:B------:R-:W-:Y:S01]  /*d060*/  HFMA2 R58, R20, R14, R58 ;  /* 0x0000000e143a7231 */ /* 0x000fe2000000003a */
[----:B------:R-:W-:Y:S01]  /*d070*/  LOP3.LUT R52, R52, 0x1c001c0, RZ, 0xc0, !PT ;  /* 0x01c001c034347812 */ /* 0x000fe200078ec0ff */
[----:B------:R-:W0:Y:S01]  /*d080*/  LDS.128 R20, [UR4+0x10] ;  /* 0x00001004ff147984 */ /* 0x000e220008000c00 */
[-C--:B------:R-:W-:Y:S02]  /*d090*/  HFMA2 R14, R24, R15.reuse, R25 ;  /* 0x0000000f180e7231 */ /* 0x080fe40000000019 */
[----:B------:R-:W-:Y:S01]  /*d0a0*/  HFMA2 R15, R56, R15, R58 ;  /* 0x0000000f380f7231 */ /* 0x000fe2000000003a */
[----:B------:R-:W1:Y:S01]  /*d0b0*/  LDS.128 R24, [UR4+0x90] ;  /* 0x00009004ff187984 */ /* 0x000e620008000c00 */
[----:B------:R-:W-:-:S02]  /*d0c0*/  MOV R56, 0x2400 ;  /* 0x0000240000387802 */ /* 0x000fc40000000f00 */
[----:B------:R-:W-:Y:S02]  /*d0d0*/  LOP3.LUT R59, R52, 0x64006400, RZ, 0xfc, !PT ;  /* 0x64006400343b7812 */ /* 0x000fe400078efcff */
[----:B------:R-:W-:Y:S02]  /*d0e0*/  PRMT R34, R34, 0x5410, R56 ;  /* 0x0000541022227816 */ /* 0x000fe40000000038 */
        /* <DEDUP_REMOVED lines=8> */
[-C--:B0-----:R-:W-:Y:S01]  /*d170*/  HFMA2 R52, R55, R20.reuse, R12 ;  /* 0x0000001437347231 */ /* 0x081fe2000000000c */
[----:B------:R-:W-:Y:S01]  /*d180*/  @!P0 LEA R12, R3, R40, 0x3 ;  /* 0x00000028030c8211 */ /* 0x000fe200078e18ff */
[-C--:B------:R-:W-:Y:S02]  /*d190*/  HFMA2 R51, R53, R20.reuse, R51 ;  /* 0x0000001435337231 */ /* 0x080fe40000000033 */
[----:B------:R-:W-:-:S02]  /*d1a0*/  HFMA2 R48, R54, R20, R48 ;  /* 0x0000001436307231 */ /* 0x000fc40000000030 */
[-C--:B-1----:R-:W-:Y:S02]  /*d1b0*/  HFMA2 R49, R53, R24.reuse, R49 ;  /* 0x0000001835317231 */ /* 0x082fe40000000031 */
[-C--:B------:R-:W-:Y:S02]  /*d1c0*/  HFMA2 R14, R54, R24.reuse, R14 ;  /* 0x00000018360e7231 */ /* 0x080fe4000000000e */
[----:B------:R-:W-:Y:S02]  /*d1d0*/  HFMA2 R50, R55, R24, R50 ;  /* 0x0000001837327231 */ /* 0x000fe40000000032 */
[C---:B------:R-:W-:Y:S01]  /*d1e0*/  HFMA2 R20, R56.reuse, R20, R13 ;  /* 0x0000001438147231 */ /* 0x040fe2000000000d */
[----:B----4-:R-:W-:Y:S01]  /*d1f0*/  LOP3.LUT R53, R8, 0x70007, RZ, 0xc0, !PT ;  /* 0x0007000708357812 */ /* 0x010fe200078ec0ff */
[----:B------:R-:W-:Y:S01]  /*d200*/  HFMA2 R24, R56, R24, R15 ;  /* 0x0000001838187231 */ /* 0x000fe2000000000f */
[----:B------:R-:W2:Y:S01]  /*d210*/  @!P0 LDL.64 R12, [R12+0x8] ;  /* 0x000008000c0c8983 */ /* 0x000ea20000100a00 */
[----:B------:R-:W-:-:S02]  /*d220*/  LOP3.LUT R54, R9, 0x70007, RZ, 0xc0, !PT ;  /* 0x0007000709367812 */ /* 0x000fc400078ec0ff */
[----:B------:R-:W-:Y:S01]  /*d230*/  LOP3.LUT R53, R53, 0x64006400, RZ, 0xfc, !PT ;  /* 0x6400640035357812 */ /* 0x000fe200078efcff */
[----:B------:R0:W3:Y:S01]  /*d240*/  @!P0 LDG.E.U16.CONSTANT R15, desc[UR8][R32.64] ;  /* 0x00000008200f8981 */ /* 0x0000e2000c1e9500 */
[----:B------:R-:W-:Y:S02]  /*d250*/  LOP3.LUT R54, R54, 0x64006400, RZ, 0xfc, !PT ;  /* 0x6400640036367812 */ /* 0x000fe400078efcff */
[----:B------:R-:W-:Y:S01]  /*d260*/  LOP3.LUT R56, R11, 0x70007, RZ, 0xc0, !PT ;  /* 0x000700070b387812 */ /* 0x000fe200078ec0ff */
[----:B------:R-:W-:Y:S01]  /*d270*/  HADD2 R53, R53, -1028, -1028 ;  /* 0xe404e40435357430 */ /* 0x000fe20000000000 */
[----:B------:R-:W-:Y:S01]  /*d280*/  SHF.R.U32.HI R6, RZ, 0xf, R6 ;  /* 0x0000000fff067819 */ /* 0x000fe20000011606 */
[----:B------:R-:W-:Y:S01]  /*d290*/  HADD2 R55, R54, -1028, -1028 ;  /* 0xe404e40436377430 */ /* 0x000fe20000000000 */
[----:B------:R-:W-:Y:S01]  /*d2a0*/  SHF.R.U32.HI R54, RZ, 0xf, R4 ;  /* 0x0000000fff367819 */ /* 0x000fe20000011604 */
[C---:B------:R-:W-:Y:S02]  /*d2b0*/  HFMA2 R51, R53.reuse, R21, R51 ;  /* 0x0000001535337231 */ /* 0x040fe40000000033 */
[----:B------:R-:W-:-:S02]  /*d2c0*/  HFMA2 R49, R53, R25, R49 ;  /* 0x0000001935317231 */ /* 0x000fc40000000031 */
[C---:B------:R-:W-:Y:S02]  /*d2d0*/  HFMA2 R4, R55.reuse, R21, R48 ;  /* 0x0000001537047231 */ /* 0x040fe40000000030 */
[----:B------:R-:W-:Y:S01]  /*d2e0*/  HFMA2 R53, R55, R25, R14 ;  /* 0x0000001937357231 */ /* 0x000fe2000000000e */
[----:B------:R-:W-:Y:S02]  /*d2f0*/  LOP3.LUT R14, R54, 0x10001, RZ, 0xc0, !PT ;  /* 0x00010001360e7812 */ /* 0x000fe400078ec0ff */
[----:B------:R-:W-:Y:S02]  /*d300*/  LOP3.LUT R54, R10, 0x70007, RZ, 0xc0, !PT ;  /* 0x000700070a367812 */ /* 0x000fe400078ec0ff */
[----:B------:R-:W-:Y:S02]  /*d310*/  SHF.R.U32.HI R48, RZ, 0xf, R5 ;  /* 0x0000000fff307819 */ /* 0x000fe40000011605 */
[----:B------:R-:W-:Y:S02]  /*d320*/  LOP3.LUT R5, R54, 0x64006400, RZ, 0xfc, !PT ;  /* 0x6400640036057812 */ /* 0x000fe400078efcff */
[----:B------:R-:W-:-:S02]  /*d330*/  LOP3.LUT R56, R56, 0x64006400, RZ, 0xfc, !PT ;  /* 0x6400640038387812 */ /* 0x000fc400078efcff */
[----:B------:R-:W-:Y:S01]  /*d340*/  SHF.R.U32.HI R55, RZ, 0xe, R8 ;  /* 0x0000000eff377819 */ /* 0x000fe20000011608 */
[----:B------:R-:W-:Y:S01]  /*d350*/  HADD2 R54, R5, -1028, -1028 ;  /* 0xe404e40405367430 */ /* 0x000fe20000000000 */
[----:B------:R-:W-:Y:S01]  /*d360*/  LOP3.LUT R48, R48, 0x10001, RZ, 0xc0, !PT ;  /* 0x0001000130307812 */ /* 0x000fe200078ec0ff */
[----:B------:R-:W-:Y:S01]  /*d370*/  HADD2 R5, R56, -1028, -1028 ;  /* 0xe404e40438057430 */ /* 0x000fe20000000000 */
[----:B------:R-:W-:Y:S01]  /*d380*/  LOP3.LUT R14, R14, 0x20002, R55, 0xf8, !PT ;  /* 0x000200020e0e7812 */ /* 0x000fe200078ef837 */
[CC--:B------:R-:W-:Y:S01]  /*d390*/  HFMA2 R52, R54.reuse, R21.reuse, R52 ;  /* 0x0000001536347231 */ /* 0x0c0fe20000000034 */
[----:B------:R-:W-:Y:S01]  /*d3a0*/  SHF.R.U32.HI R55, RZ, 0xe, R9 ;  /* 0x0000000eff377819 */ /* 0x000fe20000011609 */
[C---:B------:R-:W-:Y:S02]  /*d3b0*/  HFMA2 R20, R5.reuse, R21, R20 ;  /* 0x0000001505147231 */ /* 0x040fe40000000014 */
        /* <DEDUP_REMOVED lines=9> */
[----:B------:R-:W-:Y:S01]  /*d450*/  LOP3.LUT R55, R25, 0x64006400, RZ, 0xfc, !PT ;  /* 0x6400640019377812 */ /* 0x000fe200078efcff */
[-C--:B------:R-:W-:Y:S01]  /*d460*/  HFMA2 R21, R21, R34.reuse.H0_H0, -132, -132 ;  /* 0xd820d82015157431 */ /* 0x080fe20000040022 */
[----:B------:R-:W-:Y:S01]  /*d470*/  LOP3.LUT R57, R54, 0x64006400, RZ, 0xfc, !PT ;  /* 0x6400640036397812 */ /* 0x000fe200078efcff */
[-C--:B------:R-:W-:Y:S01]  /*d480*/  HFMA2 R25, R5, R34.reuse.H0_H0, -132, -132 ;  /* 0xd820d82005197431 */ /* 0x080fe20000040022 */
[----:B------:R-:W-:Y:S01]  /*d490*/  SHF.R.U32.HI R7, RZ, 0xf, R7 ;  /* 0x0000000fff077819 */ /* 0x000fe20000011607 */
[----:B------:R-:W-:-:S02]  /*d4a0*/  HFMA2 R55, R55, R34.H0_H0, -132, -132 ;  /* 0xd820d82037377431 */ /* 0x000fc40000040022 */
[----:B------:R-:W-:Y:S02]  /*d4b0*/  HFMA2 R51, R21, R22, R51 ;  /* 0x0000001615337231 */ /* 0x000fe40000000033 */
[----:B------:R-:W-:Y:S01]  /*d4c0*/  HFMA2 R5, R57, R34.H0_H0, -132, -132 ;  /* 0xd820d82039057431 */ /* 0x000fe20000040022 */
[----:B------:R-:W-:Y:S01]  /*d4d0*/  LOP3.LUT R54, R7, 0x10001, RZ, 0xc0, !PT ;  /* 0x0001000107367812 */ /* 0x000fe200078ec0ff */
[----:B------:R-:W-:Y:S02]  /*d4e0*/  HFMA2 R49, R21, R26, R49 ;  /* 0x0000001a15317231 */ /* 0x000fe40000000031 */
[C---:B------:R-:W-:Y:S02]  /*d4f0*/  HFMA2 R21, R25.reuse, R22, R4 ;  /* 0x0000001619157231 */ /* 0x040fe40000000004 */
[----:B------:R-:W-:Y:S02]  /*d500*/  HFMA2 R53, R25, R26, R53 ;  /* 0x0000001a19357231 */ /* 0x000fe40000000035 */
[----:B------:R-:W-:-:S02]  /*d510*/  HFMA2 R52, R55, R22, R52 ;  /* 0x0000001637347231 */ /* 0x000fc40000000034 */
[----:B------:R-:W-:Y:S02]  /*d520*/  HFMA2 R50, R55, R26, R50 ;  /* 0x0000001a37327231 */ /* 0x000fe40000000032 */
[C---:B------:R-:W-:Y:S01]  /*d530*/  HFMA2 R22, R5.reuse, R22, R20 ;  /* 0x0000001605167231 */ /* 0x040fe20000000014 */
[----:B------:R-:W-:Y:S01]  /*d540*/  SHF.R.U32.HI R20, RZ, 0x6, R8 ;  /* 0x00000006ff147819 */ /* 0x000fe20000011608 */
[----:B------:R-:W-:Y:S01]  /*d550*/  HFMA2 R8, R5, R26, R24 ;  /* 0x0000001a05087231 */ /* 0x000fe20000000018 */
[----:B------:R-:W-:Y:S02]  /*d560*/  SHF.R.U32.HI R26, RZ, 0x6, R9 ;  /* 0x00000006ff1a7819 */ /* 0x000fe40000011609 */
[----:B------:R-:W-:Y:S02]  /*d570*/  LOP3.LUT R4, R20, 0x70007, RZ, 0xc0, !PT ;  /* 0x0007000714047812 */ /* 0x000fe400078ec0ff */
[----:B------:R-:W-:Y:S02]  /*d580*/  LOP3.LUT R25, R6, 0x10001, RZ, 0xc0, !PT ;  /* 0x0001000106197812 */ /* 0x000fe400078ec0ff */
[----:B------:R-:W-:-:S02]  /*d590*/  LOP3.LUT R9, R4, 0x64006400, RZ, 0xfc, !PT ;  /* 0x6400640004097812 */ /* 0x000fc400078efcff */
[----:B------:R-:W1:Y:S01]  /*d5a0*/  LDS.128 R4, [UR4+0x20] ;  /* 0x00002004ff047984 */ /* 0x000e620008000c00 */
[----:B------:R-:W-:Y:S02]  /*d5b0*/  SHF.R.U32.HI R24, RZ, 0xe, R10 ;  /* 0x0000000eff187819 */ /* 0x000fe4000001160a */
[----:B------:R-:W-:Y:S01]  /*d5c0*/  SHF.R.U32.HI R55, RZ, 0xe, R11 ;  /* 0x0000000eff377819 */ /* 0x000fe2000001160b */
[----:B------:R-:W-:Y:S01]  /*d5d0*/  HADD2 R9, R9, -1028, -1028 ;  /* 0xe404e40409097430 */ /* 0x000fe20000000000 */
[----:B------:R-:W-:Y:S02]  /*d5e0*/  LOP3.LUT R25, R25, 0x20002, R24, 0xf8, !PT ;  /* 0x0002000219197812 */ /* 0x000fe400078ef818 */
[----:B------:R-:W-:Y:S01]  /*d5f0*/  LOP3.LUT R24, R54, 0x20002, R55, 0xf8, !PT ;  /* 0x0002000236187812 */ /* 0x000fe200078ef837 */
[C---:B------:R-:W-:Y:S01]  /*d600*/  HFMA2 R51, R9.reuse, R23, R51 ;  /* 0x0000001709337231 */ /* 0x040fe20000000033 */
        /* <DEDUP_REMOVED lines=8> */
[----:B------:R-:W-:Y:S01]  /*d690*/  LOP3.LUT R10, R10, 0x64006400, RZ, 0xfc, !PT ;  /* 0x640064000a0a7812 */ /* 0x000fe200078efcff */
[----:B------:R-:W-:Y:S01]  /*d6a0*/  HADD2 R56, R56, -1028, -1028 ;  /* 0xe404e40438387430 */ /* 0x000fe20000000000 */
[----:B0-----:R-:W-:Y:S01]  /*d6b0*/  IADD3 R32, P1, PT, R32, 0x80, RZ ;  /* 0x0000008020207810 */ /* 0x001fe20007f3e0ff */
[----:B------:R-:W-:-:S02]  /*d6c0*/  HADD2 R9, R9, -1028, -1028 ;  /* 0xe404e40409097430 */ /* 0x000fc40000000000 */
[----:B------:R-:W-:Y:S02]  /*d6d0*/  HADD2 R11, R10, -1028, -1028 ;  /* 0xe404e4040a0b7430 */ /* 0x000fe40000000000 */
[C---:B------:R-:W-:Y:S02]  /*d6e0*/  HFMA2 R21, R56.reuse, R23, R21 ;  /* 0x0000001738157231 */ /* 0x040fe40000000015 */
[----:B------:R-:W-:Y:S02]  /*d6f0*/  HFMA2 R53, R56, R27, R53 ;  /* 0x0000001b38357231 */ /* 0x000fe40000000035 */
[C---:B------:R-:W-:Y:S02]  /*d700*/  HFMA2 R52, R9.reuse, R23, R52 ;  /* 0x0000001709347231 */ /* 0x040fe40000000034 */
[----:B------:R-:W-:Y:S02]  /*d710*/  HFMA2 R50, R9, R27, R50 ;  /* 0x0000001b09327231 */ /* 0x000fe40000000032 */
        /* <DEDUP_REMOVED lines=14> */
[----:B------:R-:W-:Y:S02]  /*d800*/  HFMA2 R22, R57, R34.H0_H0, -132, -132 ;  /* 0xd820d82039167431 */ /* 0x000fe40000040022 */
[----:B-1----:R-:W-:Y:S02]  /*d810*/  HFMA2 R51, R56, R4, R51 ;  /* 0x0000000438337231 */ /* 0x002fe40000000033 */
[----:B------:R-:W-:Y:S01]  /*d820*/  HFMA2 R57, R59, R34.H0_H0, -132, -132 ;  /* 0xd820d8203b397431 */ /* 0x000fe20000040022 */
[----:B------:R-:W-:Y:S01]  /*d830*/  LOP3.LUT R54, R54, 0x1c001c0, RZ, 0xc0, !PT ;  /* 0x01c001c036367812 */ /* 0x000fe200078ec0ff */
[----:B------:R-:W-:-:S02]  /*d840*/  HFMA2 R21, R23, R4, R21 ;  /* 0x0000000417157231 */ /* 0x000fc40000000015 */
[-C--:B------:R-:W-:Y:S02]  /*d850*/  HFMA2 R52, R22, R4.reuse, R52 ;  /* 0x0000000416347231 */ /* 0x080fe40000000034 */
[----:B------:R-:W-:Y:S01]  /*d860*/  HFMA2 R4, R57, R4, R9 ;  /* 0x0000000439047231 */ /* 0x000fe20000000009 */
[----:B------:R-:W-:Y:S01]  /*d870*/  LOP3.LUT R55, R55, 0x1c001c0, RZ, 0xc0, !PT ;  /* 0x01c001c037377812 */ /* 0x000fe200078ec0ff */
[----:B------:R-:W0:Y:S01]  /*d880*/  LDS.128 R8, [UR4+0xa0] ;  /* 0x0000a004ff087984 */ /* 0x000e220008000c00 */
[----:B------:R-:W-:Y:S02]  /*d890*/  LOP3.LUT R59, R20, 0x64006400, RZ, 0xfc, !PT ;  /* 0x64006400143b7812 */ /* 0x000fe400078efcff */
[----:B------:R-:W-:Y:S02]  /*d8a0*/  LOP3.LUT R61, R26, 0x64006400, RZ, 0xfc, !PT ;  /* 0x640064001a3d7812 */ /* 0x000fe400078efcff */
[----:B------:R-:W-:Y:S01]  /*d8b0*/  LOP3.LUT R63, R54, 0x64006400, RZ, 0xfc, !PT ;  /* 0x64006400363f7812 */ /* 0x000fe200078efcff */
[-C--:B------:R-:W-:Y:S01]  /*d8c0*/  HFMA2 R59, R59, R34.reuse.H1_H1, -20, -20 ;  /* 0xcd00cd003b3b7431 */ /* 0x080fe20000060022 */
[----:B------:R-:W-:Y:S01]  /*d8d0*/  LOP3.LUT R55, R55, 0x64006400, RZ, 0xfc, !PT ;  /* 0x6400640037377812 */ /* 0x000fe200078efcff */
[-C--:B------:R-:W-:Y:S01]  /*d8e0*/  HFMA2 R61, R61, R34.reuse.H1_H1, -20, -20 ;  /* 0xcd00cd003d3d7431 */ /* 0x080fe20000060022 */
[----:B-----5:R-:W-:Y:S01]  /*d8f0*/  LOP3.LUT R20, R18, 0x380038, RZ, 0xc0, !PT ;  /* 0x0038003812147812 */ /* 0x020fe200078ec0ff */
[----:B------:R-:W-:-:S02]  /*d900*/  HFMA2 R26, R63, R34.H1_H1, -20, -20 ;  /* 0xcd00cd003f1a7431 */ /* 0x000fc40000060022 */
[-C--:B------:R-:W-:Y:S02]  /*d910*/  HFMA2 R51, R59, R5.reuse, R51 ;  /* 0x000000053b337231 */ /* 0x080fe40000000033 */
[----:B------:R-:W-:Y:S01]  /*d920*/  HFMA2 R55, R55, R34.H1_H1, -20, -20 ;  /* 0xcd00cd0037377431 */ /* 0x000fe20000060022 */
[----:B------:R-:W-:Y:S01]  /*d930*/  IADD3.X R33, PT, PT, RZ, R33, RZ, P1, !PT ;  /* 0x00000021ff217210 */ /* 0x000fe20000ffe4ff */
[-C--:B------:R-:W-:Y:S02]  /*d940*/  HFMA2 R21, R61, R5.reuse, R21 ;  /* 0x000000053d157231 */ /* 0x080fe40000000015 */
[-C--:B------:R-:W-:Y:S02]  /*d950*/  HFMA2 R52, R26, R5.reuse, R52 ;  /* 0x000000051a347231 */ /* 0x080fe40000000034 */
[----:B------:R-:W-:Y:S02]  /*d960*/  HFMA2 R4, R55, R5, R4 ;  /* 0x0000000537047231 */ /* 0x000fe40000000004 */
[----:B0-----:R-:W-:-:S02]  /*d970*/  HFMA2 R5, R56, R8, R49 ;  /* 0x0000000838057231 */ /* 0x001fc40000000031 */
[-C--:B------:R-:W-:Y:S02]  /*d980*/  HFMA2 R53, R23, R8.reuse, R53 ;  /* 0x0000000817357231 */ /* 0x080fe40000000035 */
[-C--:B------:R-:W-:Y:S02]  /*d990*/  HFMA2 R50, R22, R8.reuse, R50 ;  /* 0x0000000816327231 */ /* 0x080fe40000000032 */
[----:B------:R-:W-:Y:S01]  /*d9a0*/  HFMA2 R27, R57, R8, R27 ;  /* 0x00000008391b7231 */ /* 0x000fe2000000001b */
[----:B------:R-:W-:Y:S01]  /*d9b0*/  SHF.R.U32.HI R49, RZ, 0xd, R19 ;  /* 0x0000000dff317819 */ /* 0x000fe20000011613 */
[-C--:B------:R-:W-:Y:S02]  /*d9c0*/  HFMA2 R5, R59, R9.reuse, R5 ;  /* 0x000000093b057231 */ /* 0x080fe40000000005 */
[-C--:B------:R-:W-:Y:S02]  /*d9d0*/  HFMA2 R61, R61, R9.reuse, R53 ;  /* 0x000000093d3d7231 */ /* 0x080fe40000000035 */
[-C--:B------:R-:W-:Y:S01]  /*d9e0*/  HFMA2 R26, R26, R9.reuse, R50 ;  /* 0x000000091a1a7231 */ /* 0x080fe20000000032 */
[----:B------:R-:W-:Y:S01]  /*d9f0*/  LOP3.LUT R22, R16, 0x70007, RZ, 0xc0, !PT ;  /* 0x0007000710167812 */ /* 0x000fe200078ec0ff */
[----:B------:R-:W-:Y:S01]  /*da00*/  HFMA2 R9, R55, R9, R27 ;  /* 0x0000000937097231 */ /* 0x000fe2000000001b */
[----:B------:R-:W-:-:S02]  /*da10*/  LOP3.LUT R50, R17, 0x70007, RZ, 0xc0, !PT ;  /* 0x0007000711327812 */ /* 0x000fc400078ec0ff */
[----:B------:R-:W-:Y:S02]  /*da20*/  SHF.R.U32.HI R27, RZ, 0xd, R17 ;  /* 0x0000000dff1b7819 */ /* 0x000fe40000011611 */
[----:B------:R-:W-:Y:S02]  /*da30*/  LOP3.LUT R24, R24, 0x40004, R49, 0xf8, !PT ;  /* 0x0004000418187812 */ /* 0x000fe400078ef831 */
[----:B------:R-:W-:Y:S02]  /*da40*/  SHF.R.U32.HI R23, RZ, 0xd, R16 ;  /* 0x0000000dff177819 */ /* 0x000fe40000011610 */
[----:B------:R-:W-:Y:S02]  /*da50*/  LOP3.LUT R49, R22, 0x64006400, RZ, 0xfc, !PT ;  /* 0x6400640016317812 */ /* 0x000fe400078efcff */
[----:B------:R-:W-:Y:S02]  /*da60*/  SHF.R.U32.HI R8, RZ, 0xd, R18 ;  /* 0x0000000dff087819 */ /* 0x000fe40000011612 */
[----:B------:R-:W-:Y:S01]  /*da70*/  LOP3.LUT R53, R50, 0x64006400, RZ, 0xfc, !PT ;  /* 0x6400640032357812 */ /* 0x000fe200078efcff */
[----:B------:R-:W-:Y:S01]  /*da80*/  HADD2 R50, R49, -1028, -1028 ;  /* 0xe404e40431327430 */ /* 0x000fe20000000000 */
[----:B------:R-:W-:-:S02]  /*da90*/  LOP3.LUT R48, R48, 0x40004, R27, 0xf8, !PT ;  /* 0x0004000430307812 */ /* 0x000fc400078ef81b */
[----:B------:R-:W-:Y:S01]  /*daa0*/  LOP3.LUT R27, R18, 0x70007, RZ, 0xc0, !PT ;  /* 0x00070007121b7812 */ /* 0x000fe200078ec0ff */
[----:B------:R-:W-:Y:S01]  /*dab0*/  HADD2 R53, R53, -1028, -1028 ;  /* 0xe404e40435357430 */ /* 0x000fe20000000000 */
[----:B------:R-:W-:Y:S01]  /*dac0*/  LOP3.LUT R14, R14, 0x40004, R23, 0xf8, !PT ;  /* 0x000400040e0e7812 */ /* 0x000fe200078ef817 */
[----:B------:R-:W-:Y:S01]  /*dad0*/  HFMA2 R5, R50, R10, R5 ;  /* 0x0000000a32057231 */ /* 0x000fe20000000005 */
[----:B------:R-:W-:Y:S01]  /*dae0*/  LOP3.LUT R55, R19, 0x70007, RZ, 0xc0, !PT ;  /* 0x0007000713377812 */ /* 0x000fe200078ec0ff */
[C---:B------:R-:W-:Y:S01]  /*daf0*/  HFMA2 R21, R53.reuse, R6, R21 ;  /* 0x0000000635157231 */ /* 0x040fe20000000015 */
[----:B------:R-:W-:Y:S01]  /*db00*/  LOP3.LUT R25, R25, 0x40004, R8, 0xf8, !PT ;  /* 0x0004000419197812 */ /* 0x000fe200078ef808 */
[----:B------:R-:W-:Y:S01]  /*db10*/  HFMA2 R61, R53, R10, R61 ;  /* 0x0000000a353d7231 */ /* 0x000fe2000000003d */
[----:B------:R-:W-:Y:S02]  /*db20*/  LOP3.LUT R23, R16, 0x380038, RZ, 0xc0, !PT ;  /* 0x0038003810177812 */ /* 0x000fe400078ec0ff */
        /* <DEDUP_REMOVED lines=9> */
[----:B------:R-:W-:Y:S01]  /*dbc0*/  HFMA2 R52, R54, R6, R52 ;  /* 0x0000000636347231 */ /* 0x000fe20000000034 */
[----:B------:R-:W-:Y:S01]  /*dbd0*/  LOP3.LUT R53, R20, 0x64006400, RZ, 0xfc, !PT ;  /* 0x6400640014357812 */ /* 0x000fe200078efcff */
[-C--:B------:R-:W-:Y:S01]  /*dbe0*/  HFMA2 R23, R23, R34.reuse.H0_H0, -132, -132 ;  /* 0xd820d82017177431 */ /* 0x080fe20000040022 */
[----:B------:R-:W-:Y:S01]  /*dbf0*/  LOP3.LUT R55, R22, 0x64006400, RZ, 0xfc, !PT ;  /* 0x6400640016377812 */ /* 0x000fe200078efcff */
[----:B------:R-:W-:-:S02]  /*dc00*/  HFMA2 R22, R51, R34.H0_H0, -132, -132 ;  /* 0xd820d82033167431 */ /* 0x000fc40000040022 */
[----:B------:R-:W-:Y:S02]  /*dc10*/  HFMA2 R4, R50, R6, R4 ;  /* 0x0000000632047231 */ /* 0x000fe40000000004 */
[----:B------:R-:W-:Y:S02]  /*dc20*/  HFMA2 R20, R53, R34.H0_H0, -132, -132 ;  /* 0xd820d82035147431 */ /* 0x000fe40000040022 */
[C---:B------:R-:W-:Y:S02]  /*dc30*/  HFMA2 R27, R23.reuse, R7, R27 ;  /* 0x00000007171b7231 */ /* 0x040fe4000000001b */
[-C--:B------:R-:W-:Y:S01]  /*dc40*/  HFMA2 R49, R54, R10.reuse, R26 ;  /* 0x0000000a36317231 */ /* 0x080fe2000000001a */
[----:B------:R-:W-:Y:S01]  /*dc50*/  SHF.R.U32.HI R19, RZ, 0x6, R19 ;  /* 0x00000006ff137819 */ /* 0x000fe20000011613 */
[----:B------:R-:W-:Y:S01]  /*dc60*/  HFMA2 R9, R50, R10, R9 ;  /* 0x0000000a32097231 */ /* 0x000fe20000000009 */
[----:B------:R-:W-:Y:S01]  /*dc70*/  SHF.R.U32.HI R16, RZ, 0x6, R16 ;  /* 0x00000006ff107819 */ /* 0x000fe20000011610 */
[----:B------:R-:W-:-:S02]  /*dc80*/  HFMA2 R26, R23, R11, R5 ;  /* 0x0000000b171a7231 */ /* 0x000fc40000000005 */
[-C--:B------:R-:W-:Y:S02]  /*dc90*/  HFMA2 R23, R22, R7.reuse, R21 ;  /* 0x0000000716177231 */ /* 0x080fe40000000015 */
[----:B------:R-:W-:Y:S02]  /*dca0*/  HFMA2 R50, R55, R34.H0_H0, -132, -132 ;  /* 0xd820d82037327431 */ /* 0x000fe40000040022 */
[C---:B------:R-:W-:Y:S02]  /*dcb0*/  HFMA2 R21, R20.reuse, R7, R52 ;  /* 0x0000000714157231 */ /* 0x040fe40000000034 */
[----:B------:R-:W-:Y:S01]  /*dcc0*/  HFMA2 R20, R20, R11, R49 ;  /* 0x0000000b14147231 */ /* 0x000fe20000000031 */
[----:B------:R-:W-:Y:S01]  /*dcd0*/  SHF.R.U32.HI R18, RZ, 0x6, R18 ;  /* 0x00000006ff127819 */ /* 0x000fe20000011612 */
[----:B------:R-:W-:Y:S02]  /*dce0*/  HFMA2 R49, R50, R7, R4 ;  /* 0x0000000732317231 */ /* 0x000fe40000000004 */
[-C--:B------:R-:W-:Y:S01]  /*dcf0*/  HFMA2 R22, R22, R11.reuse, R61 ;  /* 0x0000000b16167231 */ /* 0x080fe2000000003d */
[----:B------:R-:W0:Y:S01]  /*dd00*/  LDS.128 R4, [UR4+0x30] ;  /* 0x00003004ff047984 */ /* 0x000e220008000c00 */
        /* <DEDUP_REMOVED lines=9> */
[-C--:B------:R-:W-:Y:S01]  /*dda0*/  HFMA2 R56, R11, R34.reuse.H1_H1, -20, -20 ;  /* 0xcd00cd000b387431 */ /* 0x080fe20000060022 */
[C---:B------:R-:W-:Y:S01]  /*ddb0*/  LOP3.LUT R8, R18.reuse, 0x70007, RZ, 0xc0, !PT ;  /* 0x0007000712087812 */ /* 0x040fe200078ec0ff */
[----:B------:R-:W-:Y:S01]  /*ddc0*/  HFMA2 R54, R9, R34.H1_H1, -20, -20 ;  /* 0xcd00cd0009367431 */ /* 0x000fe20000060022 */
[----:B------:R-:W-:Y:S02]  /*ddd0*/  LOP3.LUT R57, R18, 0x380038, RZ, 0xc0, !PT ;  /* 0x0038003812397812 */ /* 0x000fe400078ec0ff */
[----:B------:R-:W-:Y:S02]  /*dde0*/  LOP3.LUT R18, R16, 0x64006400, RZ, 0xfc, !PT ;  /* 0x6400640010127812 */ /* 0x000fe400078efcff */
[----:B------:R-:W-:Y:S02]  /*ddf0*/  LOP3.LUT R16, R8, 0x64006400, RZ, 0xfc, !PT ;  /* 0x6400640008107812 */ /* 0x000fe400078efcff */
[----:B------:R-:W1:Y:S01]  /*de00*/  LDS.128 R8, [UR4+0xb0] ;  /* 0x0000b004ff087984 */ /* 0x000e620008000c00 */
[----:B------:R-:W-:Y:S01]  /*de10*/  SHF.R.U32.HI R17, RZ, 0x6, R17 ;  /* 0x00000006ff117819 */ /* 0x000fe20000011611 */
[----:B------:R-:W-:Y:S01]  /*de20*/  HADD2 R18, R18, -1028, -1028 ;  /* 0xe404e40412127430 */ /* 0x000fe20000000000 */
[----:B------:R-:W-:Y:S01]  /*de30*/  LOP3.LUT R59, R19, 0x1c001c0, RZ, 0xc0, !PT ;  /* 0x01c001c0133b7812 */ /* 0x000fe200078ec0ff */
[----:B------:R-:W-:Y:S01]  /*de40*/  HADD2 R16, R16, -1028, -1028 ;  /* 0xe404e40410107430 */ /* 0x000fe20000000000 */
[C---:B------:R-:W-:Y:S01]  /*de50*/  LOP3.LUT R51, R17.reuse, 0x380038, RZ, 0xc0, !PT ;  /* 0x0038003811337812 */ /* 0x040fe200078ec0ff */
[----:B------:R-:W-:Y:S01]  /*de60*/  UIADD3 UR4, UPT, UPT, UR4, 0x40, URZ ;  /* 0x0000004004047890 */ /* 0x000fe2000fffe0ff */
[----:B------:R-:W-:-:S02]  /*de70*/  LOP3.LUT R55, R17, 0x1c001c0, RZ, 0xc0, !PT ;  /* 0x01c001c011377812 */ /* 0x000fc400078ec0ff */
[----:B------:R-:W-:Y:S02]  /*de80*/  LOP3.LUT R17, R17, 0x70007, RZ, 0xc0, !PT ;  /* 0x0007000711117812 */ /* 0x000fe400078ec0ff */
[----:B------:R-:W-:Y:S02]  /*de90*/  LOP3.LUT R19, R19, 0x70007, RZ, 0xc0, !PT ;  /* 0x0007000713137812 */ /* 0x000fe400078ec0ff */
[----:B------:R-:W-:Y:S01]  /*dea0*/  LOP3.LUT R17, R17, 0x64006400, RZ, 0xfc, !PT ;  /* 0x6400640011117812 */ /* 0x000fe200078efcff */
[-C--:B0-----:R-:W-:Y:S01]  /*deb0*/  HFMA2 R27, R18, R4.reuse, R27 ;  /* 0x00000004121b7231 */ /* 0x081fe2000000001b */
[----:B------:R-:W-:Y:S01]  /*dec0*/  LOP3.LUT R19, R19, 0x64006400, RZ, 0xfc, !PT ;  /* 0x6400640013137812 */ /* 0x000fe200078efcff */
[----:B------:R-:W-:Y:S01]  /*ded0*/  HFMA2 R21, R16, R4, R21 ;  /* 0x0000000410157231 */ /* 0x000fe20000000015 */
        /* <DEDUP_REMOVED lines=9> */
[----:B------:R-:W-:Y:S01]  /*df70*/  HFMA2 R23, R17, R4, R23 ;  /* 0x0000000411177231 */ /* 0x000fe20000000017 */
[----:B------:R-:W-:Y:S01]  /*df80*/  LOP3.LUT R25, R25, 0x64006400, RZ, 0xfc, !PT ;  /* 0x6400640019197812 */ /* 0x000fe200078efcff */
[----:B------:R-:W-:Y:S01]  /*df90*/  HFMA2 R51, R57, R34.H0_H0, -132, -132 ;  /* 0xd820d82039337431 */ /* 0x000fe20000040022 */
[----:B------:R-:W-:Y:S01]  /*dfa0*/  LOP3.LUT R14, R14, 0x64006400, RZ, 0xfc, !PT ;  /* 0x640064000e0e7812 */ /* 0x000fe200078efcff */
[----:B------:R-:W-:-:S02]  /*dfb0*/  HFMA2 R49, R19, R4, R49 ;  /* 0x0000000413317231 */ /* 0x000fc40000000031 */
[-C--:B------:R-:W-:Y:S02]  /*dfc0*/  HFMA2 R4, R53, R5.reuse, R27 ;  /* 0x0000000535047231 */ /* 0x080fe4000000001b */
[-C--:B------:R-:W-:Y:S02]  /*dfd0*/  HFMA2 R57, R61, R34.reuse.H0_H0, -132, -132 ;  /* 0xd820d8203d397431 */ /* 0x080fe40000040022 */
[-C--:B------:R-:W-:Y:S02]  /*dfe0*/  HFMA2 R27, R51, R5.reuse, R21 ;  /* 0x00000005331b7231 */ /* 0x080fe40000000015 */
[----:B------:R-:W-:Y:S02]  /*dff0*/  HFMA2 R55, R55, R34.H1_H1, -20, -20 ;  /* 0xcd00cd0037377431 */ /* 0x000fe40000060022 */
[----:B------:R-:W-:Y:S02]  /*e000*/  HFMA2 R4, R56, R6, R4 ;  /* 0x0000000638047231 */ /* 0x000fe40000000004 */
[-C--:B------:R-:W-:Y:S01]  /*e010*/  HFMA2 R23, R52, R5.reuse, R23 ;  /* 0x0000000534177231 */ /* 0x080fe20000000017 */
[----:B--2---:R-:W-:Y:S01]  /*e020*/  @!P0 PRMT R0, R12, 0x7610, R0 ;  /* 0x000076100c008816 */ /* 0x004fe20000000000 */
[----:B------:R-:W-:-:S02]  /*e030*/  HFMA2 R49, R57, R5, R49 ;  /* 0x0000000539317231 */ /* 0x000fc40000000031 */
[-C--:B------:R-:W-:Y:S02]  /*e040*/  HFMA2 R5, R54, R6.reuse, R27 ;  /* 0x0000000636057231 */ /* 0x080fe4000000001b */
[----:B------:R-:W-:Y:S01]  /*e050*/  HFMA2 R21, R55, R6, R23 ;  /* 0x0000000637157231 */ /* 0x000fe20000000017 */
[----:B------:R-:W-:Y:S01]  /*e060*/  LOP3.LUT R23, R48, 0x64006400, RZ, 0xfc, !PT ;  /* 0x6400640030177812 */ /* 0x000fe200078efcff */
[----:B------:R-:W-:Y:S01]  /*e070*/  HFMA2 R34, R59, R34.H1_H1, -20, -20 ;  /* 0xcd00cd003b227431 */ /* 0x000fe20000060022 */
[----:B------:R-:W-:Y:S01]  /*e080*/  LOP3.LUT R27, R24, 0x64006400, RZ, 0xfc, !PT ;  /* 0x64006400181b7812 */ /* 0x000fe200078efcff */
[----:B------:R-:W-:Y:S02]  /*e090*/  HADD2 R24, R25, -1028, -1028 ;  /* 0xe404e40419187430 */ /* 0x000fe40000000000 */
[----:B-1----:R-:W-:Y:S02]  /*e0a0*/  HFMA2 R26, R18, R8, R26 ;  /* 0x00000008121a7231 */ /* 0x002fe4000000001a */
[----:B------:R-:W-:-:S02]  /*e0b0*/  HADD2 R14, R14, -1028, -1028 ;  /* 0xe404e4040e0e7430 */ /* 0x000fc40000000000 */
[----:B------:R-:W-:Y:S02]  /*e0c0*/  HFMA2 R20, R16, R8, R20 ;  /* 0x0000000810147231 */ /* 0x000fe40000000014 */
[----:B------:R-:W-:Y:S02]  /*e0d0*/  HADD2 R23, R23, -1028, -1028 ;  /* 0xe404e40417177430 */ /* 0x000fe40000000000 */
[----:B------:R-:W-:Y:S02]  /*e0e0*/  HFMA2 R26, R53, R9, R26 ;  /* 0x00000009351a7231 */ /* 0x000fe4000000001a */
[----:B------:R-:W-:Y:S02]  /*e0f0*/  HFMA2 R6, R34, R6, R49 ;  /* 0x0000000622067231 */ /* 0x000fe40000000031 */
[----:B------:R-:W-:Y:S02]  /*e100*/  HFMA2 R4, R14, R7, R4 ;  /* 0x000000070e047231 */ /* 0x000fe40000000004 */
[----:B------:R-:W-:-:S02]  /*e110*/  HADD2 R25, R27, -1028, -1028 ;  /* 0xe404e4041b197430 */ /* 0x000fc40000000000 */
[-C--:B------:R-:W-:Y:S02]  /*e120*/  HFMA2 R27, R24, R7.reuse, R5 ;  /* 0x00000007181b7231 */ /* 0x080fe40000000005 */
[-C--:B------:R-:W-:Y:S01]  /*e130*/  HFMA2 R22, R17, R8.reuse, R22 ;  /* 0x0000000811167231 */ /* 0x080fe20000000016 */
[----:B------:R-:W-:Y:S01]  /*e140*/  @!P0 IADD3 R49, PT, PT, R3, 0x1, RZ ;  /* 0x0000000103318810 */ /* 0x000fe20007ffe0ff */
[----:B------:R-:W-:Y:S01]  /*e150*/  HFMA2 R50, R19, R8, R50 ;  /* 0x0000000813327231 */ /* 0x000fe20000000032 */
[----:B------:R-:W-:Y:S01]  /*e160*/  @!P0 PRMT R36, R13, 0x7610, R36 ;  /* 0x000076100d248816 */ /* 0x000fe20000000024 */
[-C--:B------:R-:W-:Y:S01]  /*e170*/  HFMA2 R21, R23, R7.reuse, R21 ;  /* 0x0000000717157231 */ /* 0x080fe20000000015 */
[----:B---3--:R-:W-:Y:S01]  /*e180*/  @!P0 IADD3 R37, PT, PT, R15, R38, RZ ;  /* 0x000000260f258210 */ /* 0x008fe20007ffe0ff */
[----:B------:R-:W-:Y:S01]  /*e190*/  HFMA2 R7, R25, R7, R6 ;  /* 0x0000000719077231 */ /* 0x000fe20000000006 */
[----:B------:R-:W-:Y:S01]  /*e1a0*/  IADD3 R38, PT, PT, R38, 0x20, RZ ;  /* 0x0000002026267810 */ /* 0x000fe20007ffe0ff */
[----:B------:R-:W-:-:S02]  /*e1b0*/  HADD2 R6, R27.H0_H0, R27.H1_H1 ;  /* 0x3000001b1b067230 */ /* 0x000fc40000000800 */
[-C--:B------:R-:W-:Y:S02]  /*e1c0*/  HFMA2 R27, R51, R9.reuse, R20 ;  /* 0x00000009331b7231 */ /* 0x080fe40000000014 */
[-C--:B------:R-:W-:Y:S02]  /*e1d0*/  HFMA2 R22, R52, R9.reuse, R22 ;  /* 0x0000000934167231 */ /* 0x080fe40000000016 */
[-C--:B------:R-:W-:Y:S02]  /*e1e0*/  HFMA2 R26, R56, R10.reuse, R26 ;  /* 0x0000000a381a7231 */ /* 0x080fe4000000001a */
[----:B------:R-:W-:Y:S02]  /*e1f0*/  HFMA2 R17, R57, R9, R50 ;  /* 0x0000000939117231 */ /* 0x000fe40000000032 */
[-C--:B------:R-:W-:Y:S02]  /*e200*/  HFMA2 R27, R54, R10.reuse, R27 ;  /* 0x0000000a361b7231 */ /* 0x080fe4000000001b */
[-C--:B------:R-:W-:Y:S01]  /*e210*/  HFMA2 R22, R55, R10.reuse, R22 ;  /* 0x0000000a37167231 */ /* 0x080fe20000000016 */
[----:B------:R-:W-:Y:S01]  /*e220*/  @!P0 MOV R3, R49 ;  /* 0x0000003100038202 */ /* 0x000fe20000000f00 */
[----:B------:R-:W-:Y:S01]  /*e230*/  HFMA2 R17, R34, R10, R17 ;  /* 0x0000000a22117231 */ /* 0x000fe20000000011 */
[----:B------:R-:W-:Y:S01]  /*e240*/  @!P0 PRMT R0, R0, 0x7610, R12 ;  /* 0x0000761000008816 */ /* 0x000fe2000000000c */
[-C--:B------:R-:W-:Y:S01]  /*e250*/  HFMA2 R26, R14, R11.reuse, R26 ;  /* 0x0000000b0e1a7231 */ /* 0x080fe2000000001a */
[----:B------:R-:W-:Y:S01]  /*e260*/  @!P0 PRMT R36, R36, 0x7610, R13 ;  /* 0x0000761024248816 */ /* 0x000fe2000000000d */
[-C--:B------:R-:W-:Y:S01]  /*e270*/  HFMA2 R22, R23, R11.reuse, R22 ;  /* 0x0000000b17167231 */ /* 0x080fe20000000016 */
[----:B------:R-:W-:Y:S01]  /*e280*/  ISETP.GE.AND P0, PT, R38, R35, PT ;  /* 0x000000232600720c */ /* 0x000fe20003f06270 */
[----:B------:R-:W-:-:S02]  /*e290*/  HFMA2 R27, R24, R11, R27 ;  /* 0x0000000b181b7231 */ /* 0x000fc4000000001b */
[----:B------:R-:W-:Y:S01]  /*e2a0*/  HFMA2 R17, R25, R11, R17 ;  /* 0x0000000b19117231 */ /* 0x000fe20000000011 */
[----:B------:R-:W-:Y:S01]  /*e2b0*/  MOV R48, R46 ;  /* 0x0000002e00307202 */ /* 0x000fe20000000f00 */
[----:B------:R-:W-:Y:S01]  /*e2c0*/  HADD2 R4, R4.H0_H0, R4.H1_H1 ;  /* 0x3000000404047230 */ /* 0x000fe20000000800 */
[----:B------:R-:W-:Y:S01]  /*e2d0*/  MOV R49, R47 ;  /* 0x0000002f00317202 */ /* 0x000fe20000000f00 */
[----:B------:R-:W-:Y:S02]  /*e2e0*/  HADD2 R5, R21.H0_H0, R21.H1_H1 ;  /* 0x3000001515057230 */ /* 0x000fe40000000800 */
[----:B------:R-:W-:-:S04]  /*e2f0*/  IMAD.WIDE R46, R39, 0x4, R44 ;  /* 0x00000004272e7825 */ /* 0x000fc800078e022c */
        /* <DEDUP_REMOVED lines=9> */
[----:B------:R-:W-:Y:S01]  /*e390*/  HFMA2 R30, R6, R36, R30 ;  /* 0x00000024061e7231 */ /* 0x000fe2000000001e */
[----:B------:R-:W-:Y:S01]  /*e3a0*/  PRMT R27, R27, 0x5410, R17 ;  /* 0x000054101b1b7816 */ /* 0x000fe20000000011 */
[----:B------:R-:W-:-:S04]  /*e3b0*/  HFMA2 R29, R26, R0, R29 ;  /* 0x000000001a1d7231 */ /* 0x000fc8000000001d */
[----:B------:R-:W-:Y:S01]  /*e3c0*/  HFMA2 R28, R27, R36, R28 ;  /* 0x000000241b1c7231 */ /* 0x000fe2000000001c */
[----:B------:R-:W-:Y:S06]  /*e3d0*/  @!P0 BRA `(.L_x_2790) ;  /* 0xffffffe400ac8947 */ /* 0x000fec000383ffff */
[----:B------:R-:W-:-:S07]  /*e3e0*/  IMAD.WIDE R48, R39, 0xc, R48 ;  /* 0x0000000c27307825 */ /* 0x000fce00078e0230 */
.L_x_2789:
[----:B------:R-:W0:Y:S02]  /*e3f0*/  LDCU UR5, c[0x0][0x3dc] ;  /* 0x00007b80ff0577ac */ /* 0x000e240008000800 */
[----:B0-----:R-:W-:-:S04]  /*e400*/  VIMNMX R41, PT, PT, R41, UR5, PT ;  /* 0x0000000529297c48 */ /* 0x001fc8000bfe0100 */
[----:B------:R-:W-:-:S13]  /*e410*/  ISETP.GT.AND P0, PT, R41, R38, PT ;  /* 0x000000262900720c */ /* 0x000fda0003f04270 */
[----:B------:R-:W-:Y:S05]  /*e420*/  @!P0 BRA `(.L_x_2791) ;  /* 0x0000000c004c8947 */ /* 0x000fea0003800000 */
[----:B------:R-:W-:-:S03]  /*e430*/  IMAD.WIDE.U32 R42, R38, 0x4, R42 ;  /* 0x00000004262a7825 */ /* 0x000fc600078e002a */
[----:B------:R-:W-:-:S04]  /*e440*/  IADD3 R20, P0, PT, R42, 0x2, RZ ;  /* 0x000000022a147810 */ /* 0x000fc80007f1e0ff */
[----:B------:R-:W-:-:S09]  /*e450*/  IADD3.X R21, PT, PT, RZ, R43, RZ, P0, !PT ;  /* 0x0000002bff157210 */ /* 0x000fd200007fe4ff */
.L_x_2792:
[----:B------:R-:W2:Y:S01]  /*e460*/  LDG.E.128.CONSTANT R8, desc[UR8][R48.64] ;  /* 0x0000000830087981 */ /* 0x000ea2000c1e9d00 */
[----:B------:R-:W-:Y:S01]  /*e470*/  ISETP.NE.AND P0, PT, R38, R37, PT ;  /* 0x000000252600720c */ /* 0x000fe20003f05270 */
[----:B------:R-:W-:Y:S01]  /*e480*/  HFMA2 R5, -RZ, RZ, 0, 0.015625 ;  /* 0x00002400ff057431 */ /* 0x000fe200000001ff */
[----:B------:R-:W-:Y:S01]  /*e490*/  MOV R18, 0x2c00 ;  /* 0x00002c0000127802 */ /* 0x000fe20000000f00 */
[----:B------:R-:W-:Y:S01]  /*e4a0*/  HFMA2 R33, -RZ, RZ, 0, 0.25 ;  /* 0x00003400ff217431 */ /* 0x000fe200000001ff */
[----:B------:R-:W0:Y:S09]  /*e4b0*/  LDS.128 R12, [UR4] ;  /* 0x00000004ff0c7984 */ /* 0x000e320008000c00 */
[C---:B------:R-:W-:Y:S01]  /*e4c0*/  @!P0 LEA R16, R3.reuse, R40, 0x3 ;  /* 0x0000002803108211 */ /* 0x040fe200078e18ff */
[----:B------:R1:W3:Y:S05]  /*e4d0*/  @!P0 LDG.E.U16.CONSTANT R23, desc[UR8][R20.64] ;  /* 0x0000000814178981 */ /* 0x0002ea000c1e9500 */
[----:B------:R-:W4:Y:S01]  /*e4e0*/  @!P0 LDL.64 R16, [R16+0x8] ;  /* 0x0000080010108983 */ /* 0x000f220000100a00 */
[----:B------:R-:W-:-:S02]  /*e4f0*/  @!P0 IADD3 R4, PT, PT, R3, 0x1, RZ ;  /* 0x0000000103048810 */ /* 0x000fc40007ffe0ff */
[----:B------:R-:W-:Y:S02]  /*e500*/  PRMT R18, R5, 0x5410, R18 ;  /* 0x0000541005127816 */ /* 0x000fe40000000012 */
[----:B------:R-:W-:Y:S02]  /*e510*/  @!P0 MOV R3, R4 ;  /* 0x0000000400038202 */ /* 0x000fe40000000f00 */
[----:B-1----:R-:W-:-:S04]  /*e520*/  IADD3 R20, P1, PT, R20, 0x40, RZ ;  /* 0x0000004014147810 */ /* 0x002fc80007f3e0ff */
[----:B------:R-:W-:Y:S02]  /*e530*/  IADD3.X R21, PT, PT, RZ, R21, RZ, P1, !PT ;  /* 0x00000015ff157210 */ /* 0x000fe40000ffe4ff */
[----:B--2---:R-:W-:Y:S02]  /*e540*/  LOP3.LUT R6, R10, 0xc000c, RZ, 0xc0, !PT ;  /* 0x000c000c0a067812 */ /* 0x004fe400078ec0ff */
[----:B------:R-:W-:Y:S02]  /*e550*/  SHF.R.U32.HI R25, RZ, 0x8, R9 ;  /* 0x00000008ff197819 */ /* 0x000fe40000011609 */
[----:B------:R-:W-:Y:S02]  /*e560*/  LOP3.LUT R32, R6, 0x64006400, RZ, 0xfc, !PT ;  /* 0x6400640006207812 */ /* 0x000fe400078efcff */
[----:B------:R-:W-:Y:S02]  /*e570*/  LOP3.LUT R4, R8, 0xc000c, RZ, 0xc0, !PT ;  /* 0x000c000c08047812 */ /* 0x000fe400078ec0ff */
        /* <DEDUP_REMOVED lines=26> */
[----:B------:R-:W1:Y:S01]  /*e720*/  LDS.128 R4, [UR4+0x80] ;  /* 0x00008004ff047984 */ /* 0x000e620008000c00 */
[----:B------:R-:W-:Y:S02]  /*e730*/  HADD2 R46, R46, -1026, -1026 ;  /* 0xe402e4022e2e7430 */ /* 0x000fe40000000000 */
[----:B------:R-:W-:Y:S02]  /*e740*/  HADD2 R43, R43, -1026, -1026 ;  /* 0xe402e4022b2b7430 */ /* 0x000fe40000000000 */
[----:B------:R-:W-:-:S02]  /*e750*/  HADD2 R45, R45, -1026, -1026 ;  /* 0xe402e4022d2d7430 */ /* 0x000fc40000000000 */
[-C--:B------:R-:W-:Y:S02]  /*e760*/  HFMA2 R51, R32, R33.reuse.H0_H0, -258, -258 ;  /* 0xdc08dc0820337431 */ /* 0x080fe40000040021 */
[----:B------:R-:W-:Y:S02]  /*e770*/  HADD2 R47, R47, -1026, -1026 ;  /* 0xe402e4022f2f7430 */ /* 0x000fe40000000000 */
[-C--:B------:R-:W-:Y:S02]  /*e780*/  HFMA2 R52, R52, R33.reuse.H0_H0, -258, -258 ;  /* 0xdc08dc0834347431 */ /* 0x080fe40000040021 */
[-C--:B------:R-:W-:Y:S02]  /*e790*/  HFMA2 R50, R50, R33.reuse.H0_H0, -258, -258 ;  /* 0xdc08dc0832327431 */ /* 0x080fe40000040021 */
[-C--:B------:R-:W-:Y:S02]  /*e7a0*/  HFMA2 R26, R26, R33.reuse.H0_H0, -258, -258 ;  /* 0xdc08dc081a1a7431 */ /* 0x080fe40000040021 */
[----:B------:R-:W-:-:S02]  /*e7b0*/  HFMA2 R32, R34, R33.H0_H0, -258, -258 ;  /* 0xdc08dc0822207431 */ /* 0x000fc40000040021 */
[-C--:B0-----:R-:W-:Y:S02]  /*e7c0*/  HFMA2 R35, R46, R12.reuse, RZ ;  /* 0x0000000c2e237231 */ /* 0x081fe400000000ff */
[----:B------:R-:W-:Y:S02]  /*e7d0*/  HFMA2 R33, R42, R33.H0_H0, -258, -258 ;  /* 0xdc08dc082a217431 */ /* 0x000fe40000040021 */
[-C--:B------:R-:W-:Y:S02]  /*e7e0*/  HFMA2 R42, R45, R12.reuse, RZ ;  /* 0x0000000c2d2a7231 */ /* 0x080fe400000000ff */
[-C--:B------:R-:W-:Y:S02]  /*e7f0*/  HFMA2 R39, R43, R12.reuse, RZ.H0_H0 ;  /* 0x0000000c2b277231 */ /* 0x080fe400000400ff */
[----:B------:R-:W-:Y:S02]  /*e800*/  HFMA2 R12, R47, R12, RZ.H0_H0 ;  /* 0x0000000c2f0c7231 */ /* 0x000fe400000400ff */
[----:B------:R-:W-:-:S02]  /*e810*/  HFMA2 R35, R44, R13, R35 ;  /* 0x0000000d2c237231 */ /* 0x000fc40000000023 */
[-C--:B------:R-:W-:Y:S02]  /*e820*/  HFMA2 R39, R52, R13.reuse, R39 ;  /* 0x0000000d34277231 */ /* 0x080fe40000000027 */
[-C--:B------:R-:W-:Y:S01]  /*e830*/  HFMA2 R42, R51, R13.reuse, R42 ;  /* 0x0000000d332a7231 */ /* 0x080fe2000000002a */
[C---:B------:R-:W-:Y:S01]  /*e840*/  LOP3.LUT R54, R8.reuse, 0x300030, RZ, 0xc0, !PT ;  /* 0x0030003008367812 */ /* 0x040fe200078ec0ff */
        /* <DEDUP_REMOVED lines=8> */
[-C--:B-1----:R-:W-:Y:S01]  /*e8d0*/  HFMA2 R43, R43, R4.reuse, RZ.H0_H0 ;  /* 0x000000042b2b7231 */ /* 0x082fe200000400ff */
[----:B------:R-:W-:Y:S01]  /*e8e0*/  LOP3.LUT R11, R34, 0x64006400, RZ, 0xfc, !PT ;  /* 0x64006400220b7812 */ /* 0x000fe200078efcff */
[-C--:B------:R-:W-:Y:S01]  /*e8f0*/  HFMA2 R46, R46, R4.reuse, RZ ;  /* 0x000000042e2e7231 */ /* 0x080fe200000000ff */
[----:B------:R-:W-:Y:S01]  /*e900*/  LOP3.LUT R61, R12, 0x64006400, RZ, 0xfc, !PT ;  /* 0x640064000c3d7812 */ /* 0x000fe200078efcff */
[-C--:B------:R-:W-:Y:S01]  /*e910*/  HFMA2 R45, R45, R4.reuse, RZ ;  /* 0x000000042d2d7231 */ /* 0x080fe200000000ff */
[----:B------:R-:W-:Y:S01]  /*e920*/  LOP3.LUT R63, R8, 0x64006400, RZ, 0xfc, !PT ;  /* 0x64006400083f7812 */ /* 0x000fe200078efcff */
[----:B------:R-:W-:Y:S01]  /*e930*/  HFMA2 R47, R47, R4, RZ.H0_H0 ;  /* 0x000000042f2f7231 */ /* 0x000fe200000400ff */
[----:B------:R-:W-:Y:S01]  /*e940*/  LOP3.LUT R55, R10, 0xc000c0, RZ, 0xc0, !PT ;  /* 0x00c000c00a377812 */ /* 0x000fe200078ec0ff */
[----:B------:R-:W-:-:S02]  /*e950*/  HFMA2 R8, R9, R18.H1_H1, -66, -66 ;  /* 0xd420d42009087431 */ /* 0x000fc40000060012 */
[-C--:B------:R-:W-:Y:S02]  /*e960*/  HFMA2 R4, R44, R5.reuse, R46 ;  /* 0x000000052c047231 */ /* 0x080fe4000000002e */
[-C--:B------:R-:W-:Y:S02]  /*e970*/  HFMA2 R9, R11, R18.reuse.H1_H1, -66, -66 ;  /* 0xd420d4200b097431 */ /* 0x080fe40000060012 */
[-C--:B------:R-:W-:Y:S02]  /*e980*/  HFMA2 R45, R51, R5.reuse, R45 ;  /* 0x00000005332d7231 */ /* 0x080fe4000000002d */
[----:B------:R-:W-:Y:S02]  /*e990*/  HFMA2 R43, R52, R5, R43 ;  /* 0x00000005342b7231 */ /* 0x000fe4000000002b */
[-C--:B------:R-:W-:Y:S02]  /*e9a0*/  HFMA2 R10, R61, R18.reuse.H1_H1, -66, -66 ;  /* 0xd420d4203d0a7431 */ /* 0x080fe40000060012 */
[----:B------:R-:W-:-:S02]  /*e9b0*/  HFMA2 R11, R63, R18.H1_H1, -66, -66 ;  /* 0xd420d4203f0b7431 */ /* 0x000fc40000060012 */
[----:B------:R-:W-:Y:S01]  /*e9c0*/  HFMA2 R47, R50, R5, R47 ;  /* 0x00000005322f7231 */ /* 0x000fe2000000002f */
[----:B------:R-:W-:Y:S01]  /*e9d0*/  LOP3.LUT R59, R59, 0x64006400, RZ, 0xfc, !PT ;  /* 0x640064003b3b7812 */ /* 0x000fe200078efcff */
[CC--:B------:R-:W-:Y:S01]  /*e9e0*/  HFMA2 R5, R9.reuse, R6.reuse, R43 ;  /* 0x0000000609057231 */ /* 0x0c0fe2000000002b */
[----:B------:R-:W-:Y:S01]  /*e9f0*/  LOP3.LUT R57, R57, 0x64006400, RZ, 0xfc, !PT ;  /* 0x6400640039397812 */ /* 0x000fe200078efcff */
[-C--:B------:R-:W-:Y:S01]  /*ea00*/  HFMA2 R4, R8, R6.reuse, R4 ;  /* 0x0000000608047231 */ /* 0x080fe20000000004 */
[----:B------:R-:W-:Y:S01]  /*ea10*/  LOP3.LUT R55, R55, 0x64006400, RZ, 0xfc, !PT ;  /* 0x6400640037377812 */ /* 0x000fe200078efcff */
[----:B------:R-:W-:Y:S01]  /*ea20*/  HFMA2 R43, R10, R6, R45 ;  /* 0x000000060a2b7231 */ /* 0x000fe2000000002d */
[----:B------:R-:W-:Y:S01]  /*ea30*/  LOP3.LUT R53, R53, 0x64006400, RZ, 0xfc, !PT ;  /* 0x6400640035357812 */ /* 0x000fe200078efcff */
[-C--:B------:R-:W-:Y:S02]  /*ea40*/  HFMA2 R35, R8, R14.reuse, R35 ;  /* 0x0000000e08237231 */ /* 0x080fe40000000023 */
[----:B------:R-:W-:-:S02]  /*ea50*/  HFMA2 R39, R9, R14, R39 ;  /* 0x0000000e09277231 */ /* 0x000fc40000000027 */
[-C--:B------:R-:W-:Y:S02]  /*ea60*/  HFMA2 R42, R10, R14.reuse, R42 ;  /* 0x0000000e0a2a7231 */ /* 0x080fe4000000002a */
[C---:B------:R-:W-:Y:S02]  /*ea70*/  HFMA2 R54, R11.reuse, R14, R13 ;  /* 0x0000000e0b367231 */ /* 0x040fe4000000000d */
[----:B------:R-:W-:Y:S02]  /*ea80*/  HFMA2 R6, R11, R6, R47 ;  /* 0x000000060b067231 */ /* 0x000fe4000000002f */
[----:B------:R-:W0:Y:S01]  /*ea90*/  LDS.128 R8, [UR4+0x10] ;  /* 0x00001004ff087984 */ /* 0x000e220008000c00 */
[-C--:B------:R-:W-:Y:S02]  /*eaa0*/  HFMA2 R13, R59, R18.reuse.H0_H0, -18, -18 ;  /* 0xcc80cc803b0d7431 */ /* 0x080fe40000040012 */
[-C--:B------:R-:W-:Y:S02]  /*eab0*/  HFMA2 R14, R57, R18.reuse.H0_H0, -18, -18 ;  /* 0xcc80cc80390e7431 */ /* 0x080fe40000040012 */
[----:B------:R-:W-:-:S02]  /*eac0*/  HFMA2 R12, R55, R18.H0_H0, -18, -18 ;  /* 0xcc80cc80370c7431 */ /* 0x000fc40000040012 */
[----:B------:R-:W-:Y:S02]  /*ead0*/  HFMA2 R34, R53, R18.H0_H0, -18, -18 ;  /* 0xcc80cc8035227431 */ /* 0x000fe40000040012 */
[CC--:B------:R-:W-:Y:S02]  /*eae0*/  HFMA2 R35, R13.reuse, R15.reuse, R35 ;  /* 0x0000000f0d237231 */ /* 0x0c0fe40000000023 */
[-C--:B------:R-:W-:Y:S02]  /*eaf0*/  HFMA2 R39, R14, R15.reuse, R39 ;  /* 0x0000000f0e277231 */ /* 0x080fe40000000027 */
[-C--:B------:R-:W-:Y:S02]  /*eb00*/  HFMA2 R42, R12, R15.reuse, R42 ;  /* 0x0000000f0c2a7231 */ /* 0x080fe4000000002a */
[----:B------:R-:W-:Y:S02]  /*eb10*/  HFMA2 R53, R34, R15, R54 ;  /* 0x0000000f22357231 */ /* 0x000fe40000000036 */
[----:B------:R-:W-:-:S02]  /*eb20*/  HFMA2 R4, R13, R7, R4 ;  /* 0x000000070d047231 */ /* 0x000fc40000000004 */
[-C--:B------:R-:W-:Y:S02]  /*eb30*/  HFMA2 R5, R14, R7.reuse, R5 ;  /* 0x000000070e057231 */ /* 0x080fe40000000005 */
[----:B------:R-:W-:Y:S02]  /*eb40*/  HFMA2 R43, R12, R7, R43 ;  /* 0x000000070c2b7231 */ /* 0x000fe4000000002b */
[----:B------:R-:W1:Y:S01]  /*eb50*/  LDS.128 R12, [UR4+0x90] ;  /* 0x00009004ff0c7984 */ /* 0x000e620008000c00 */
[C---:B------:R-:W-:Y:S02]  /*eb60*/  LOP3.LUT R57, R24.reuse, 0x300030, RZ, 0xc0, !PT ;  /* 0x0030003018397812 */ /* 0x040fe400078ec0ff */
[----:B------:R-:W-:Y:S02]  /*eb70*/  LOP3.LUT R51, R24, 0xc000c0, RZ, 0xc0, !PT ;  /* 0x00c000c018337812 */ /* 0x000fe400078ec0ff */
[C---:B------:R-:W-:Y:S02]  /*eb80*/  LOP3.LUT R59, R25.reuse, 0x300030, RZ, 0xc0, !PT ;  /* 0x00300030193b7812 */ /* 0x040fe400078ec0ff */
[----:B------:R-:W-:-:S02]  /*eb90*/  LOP3.LUT R47, R25, 0xc000c0, RZ, 0xc0, !PT ;  /* 0x00c000c0192f7812 */ /* 0x000fc400078ec0ff */
[C---:B------:R-:W-:Y:S02]  /*eba0*/  LOP3.LUT R61, R19.reuse, 0x300030, RZ, 0xc0, !PT ;  /* 0x00300030133d7812 */ /* 0x040fe400078ec0ff */
[----:B------:R-:W-:Y:S02]  /*ebb0*/  LOP3.LUT R45, R19, 0xc000c0, RZ, 0xc0, !PT ;  /* 0x00c000c0132d7812 */ /* 0x000fe400078ec0ff */
        /* <DEDUP_REMOVED lines=14> */
[----:B------:R-:W-:-:S02]  /*eca0*/  HFMA2 R50, R61, R18.H1_H1, -66, -66 ;  /* 0xd420d4203d327431 */ /* 0x000fc40000060012 */
[-C--:B------:R-:W-:Y:S02]  /*ecb0*/  HFMA2 R52, R63, R18.reuse.H1_H1, -66, -66 ;  /* 0xd420d4203f347431 */ /* 0x080fe40000060012 */
[-C--:B------:R-:W-:Y:S02]  /*ecc0*/  HFMA2 R51, R51, R18.reuse.H0_H0, -18, -18 ;  /* 0xcc80cc8033337431 */ /* 0x080fe40000040012 */
[-C--:B------:R-:W-:Y:S02]  /*ecd0*/  HFMA2 R47, R47, R18.reuse.H0_H0, -18, -18 ;  /* 0xcc80cc802f2f7431 */ /* 0x080fe40000040012 */
[-C--:B------:R-:W-:Y:S01]  /*ece0*/  HFMA2 R45, R45, R18.reuse.H0_H0, -18, -18 ;  /* 0xcc80cc802d2d7431 */ /* 0x080fe20000040012 */
[----:B------:R-:W-:Y:S01]  /*ecf0*/  LOP3.LUT R25, R25, 0x30003, RZ, 0xc0, !PT ;  /* 0x0003000319197812 */ /* 0x000fe200078ec0ff */
[----:B------:R-:W-:Y:S01]  /*ed00*/  HFMA2 R18, R55, R18.H0_H0, -18, -18 ;  /* 0xcc80cc8037127431 */ /* 0x000fe20000040012 */
[----:B------:R-:W-:Y:S02]  /*ed10*/  LOP3.LUT R55, R22, 0x30003, RZ, 0xc0, !PT ;  /* 0x0003000316377812 */ /* 0x000fe400078ec0ff */
[----:B------:R-:W-:-:S02]  /*ed20*/  LOP3.LUT R22, R54, 0x64006400, RZ, 0xfc, !PT ;  /* 0x6400640036167812 */ /* 0x000fc400078efcff */
[----:B------:R-:W-:Y:S02]  /*ed30*/  LOP3.LUT R24, R24, 0x64006400, RZ, 0xfc, !PT ;  /* 0x6400640018187812 */ /* 0x000fe400078efcff */
[----:B------:R-:W-:Y:S02]  /*ed40*/  LOP3.LUT R19, R25, 0x64006400, RZ, 0xfc, !PT ;  /* 0x6400640019137812 */ /* 0x000fe400078efcff */
[----:B------:R-:W-:Y:S01]  /*ed50*/  LOP3.LUT R55, R55, 0x64006400, RZ, 0xfc, !PT ;  /* 0x6400640037377812 */ /* 0x000fe200078efcff */
[----:B------:R-:W-:Y:S02]  /*ed60*/  HADD2 R22, R22, -1026, -1026 ;  /* 0xe402e40216167430 */ /* 0x000fe40000000000 */
[----:B------:R-:W-:Y:S02]  /*ed70*/  HFMA2 R6, R34, R7, R6 ;  /* 0x0000000722067231 */ /* 0x000fe40000000006 */
[----:B------:R-:W-:Y:S02]  /*ed80*/  HADD2 R7, R24, -1026, -1026 ;  /* 0xe402e40218077430 */ /* 0x000fe40000000000 */
[----:B------:R-:W-:-:S02]  /*ed90*/  HADD2 R19, R19, -1026, -1026 ;  /* 0xe402e40213137430 */ /* 0x000fc40000000000 */
[----:B------:R-:W-:Y:S02]  /*eda0*/  HADD2 R24, R55, -1026, -1026 ;  /* 0xe402e40237187430 */ /* 0x000fe40000000000 */
        /* <DEDUP_REMOVED lines=9> */
[-C--:B-1----:R-:W-:Y:S02]  /*ee40*/  HFMA2 R5, R19, R12.reuse, R5 ;  /* 0x0000000c13057231 */ /* 0x082fe40000000005 */
        /* <DEDUP_REMOVED lines=15> */
[----:B----4-:R-:W-:Y:S02]  /*ef40*/  @!P0 PRMT R0, R16, 0x7610, R0 ;  /* 0x0000761010008816 */ /* 0x010fe40000000000 */
[----:B------:R-:W-:Y:S02]  /*ef50*/  @!P0 PRMT R36, R17, 0x7610, R36 ;  /* 0x0000761011248816 */ /* 0x000fe40000000024 */
[----:B---3--:R-:W-:Y:S02]  /*ef60*/  @!P0 IADD3 R37, PT, PT, R23, R38, RZ ;  /* 0x0000002617258210 */ /* 0x008fe40007ffe0ff */
[----:B------:R-:W-:Y:S01]  /*ef70*/  IADD3 R38, PT, PT, R38, 0x10, RZ ;  /* 0x0000001026267810 */ /* 0x000fe20007ffe0ff */
[----:B------:R-:W-:-:S02]  /*ef80*/  HFMA2 R22, R51, R15, R22 ;  /* 0x0000000f33167231 */ /* 0x000fc40000000016 */
[-C--:B------:R-:W-:Y:S02]  /*ef90*/  HFMA2 R7, R47, R15.reuse, R7 ;  /* 0x0000000f2f077231 */ /* 0x080fe40000000007 */
[-C--:B------:R-:W-:Y:S02]  /*efa0*/  HFMA2 R25, R45, R15.reuse, R25 ;  /* 0x0000000f2d197231 */ /* 0x080fe40000000019 */
[C---:B------:R-:W-:Y:S01]  /*efb0*/  HFMA2 R26, R18.reuse, R15, R26 ;  /* 0x0000000f121a7231 */ /* 0x040fe2000000001a */
[----:B------:R-:W-:Y:S01]  /*efc0*/  @!P0 PRMT R0, R0, 0x7610, R16 ;  /* 0x0000761000008816 */ /* 0x000fe20000000010 */
[-C--:B------:R-:W-:Y:S01]  /*efd0*/  HFMA2 R8, R51, R11.reuse, R35 ;  /* 0x0000000b33087231 */ /* 0x080fe20000000023 */
[----:B------:R-:W-:Y:S01]  /*efe0*/  @!P0 PRMT R36, R36, 0x7610, R17 ;  /* 0x0000761024248816 */ /* 0x000fe20000000011 */
[-C--:B------:R-:W-:Y:S01]  /*eff0*/  HFMA2 R9, R47, R11.reuse, R39 ;  /* 0x0000000b2f097231 */ /* 0x080fe20000000027 */
[----:B------:R-:W-:Y:S01]  /*f000*/  ISETP.GE.AND P0, PT, R38, R41, PT ;  /* 0x000000292600720c */ /* 0x000fe20003f06270 */
        /* <DEDUP_REMOVED lines=18> */
[----:B------:R-:W-:-:S04]  /*f130*/  IMAD.WIDE R48, R39, 0x4, R48 ;  /* 0x0000000427307825 */ /* 0x000fc800078e0230 */
[----:B------:R-:W-:Y:S01]  /*f140*/  HFMA2 R30, R10, R36, R30 ;  /* 0x000000240a1e7231 */ /* 0x000fe2000000001e */
[----:B------:R-:W-:Y:S06]  /*f150*/  @!P0 BRA `(.L_x_2792) ;  /* 0xfffffff000c08947 */ /* 0x000fec000383ffff */
.L_x_2791:
[----:B------:R-:W0:Y:S01]  /*f160*/  LDC.64 R4, c[0x0][0x3a0] ;  /* 0x0000e800ff047b82 */ /* 0x000e220000000a00 */
[----:B------:R-:W-:Y:S02]  /*f170*/  IMAD R3, R39, UR7, RZ ;  /* 0x0000000727037c24 */ /* 0x000fe4000f8e02ff */
[----:B------:R-:W-:-:S03]  /*f180*/  HMUL2 R31, R31, RZ.H0_H0 ;  /* 0x200000ff1f1f7232 */ /* 0x000fc60000000000 */
[----:B------:R-:W-:-:S04]  /*f190*/  LEA R3, R2, R3, 0x1 ;  /* 0x0000000302037211 */ /* 0x000fc800078e08ff */
[----:B------:R-:W-:-:S05]  /*f1a0*/  SHF.L.U32 R3, R3, 0x1, RZ ;  /* 0x0000000103037819 */ /* 0x000fca00000006ff */
[----:B0-----:R-:W-:-:S05]  /*f1b0*/  IMAD.WIDE R4, R3, 0x2, R4 ;  /* 0x0000000203047825 */ /* 0x001fca00078e0204 */
        /* <DEDUP_REMOVED lines=8> */
.L_x_2796:
[----:B------:R-:W0:Y:S02]  /*f240*/  LDS R2, [R0] ;  /* 0x0000000000027984 */ /* 0x000e240000000800 */
[----:B0-----:R-:W-:-:S05]  /*f250*/  HADD2 R3, R2, R31 ;  /* 0x0000001f02037230 */ /* 0x001fca0000000000 */
[----:B------:R-:W0:Y:S02]  /*f260*/  ATOMS.CAST.SPIN P0, [R0], R2, R3 ;  /* 0x000000020000758d */ /* 0x000e240001800003 */
[----:B0-----:R-:W-:Y:S05]  /*f270*/  @!P0 BRA `(.L_x_2796) ;  /* 0xfffffffc00f08947 */ /* 0x001fea000383ffff */
[----:B------:R-:W-:Y:S05]  /*f280*/  BRA `(.L_x_2794) ;  /* 0x00000000000c7947 */ /* 0x000fea0003800000 */
.L_x_2795:
[----:B------:R-:W2:Y:S02]  /*f290*/  LD.E R0, desc[UR8][R4.64] ;  /* 0x0000000804007980 */ /* 0x000ea4000c101900 */
[----:B--2---:R-:W-:-:S05]  /*f2a0*/  IADD3 R3, PT, PT, R31, R0, RZ ;  /* 0x000000001f037210 */ /* 0x004fca0007ffe0ff */
[----:B------:R0:W-:Y:S02]  /*f2b0*/  ST.E desc[UR8][R4.64], R3 ;  /* 0x0000000304007985 */ /* 0x0001e4000c101908 */
.L_x_2794:
[----:B------:R-:W-:Y:S05]  /*f2c0*/  BSYNC.RECONVERGENT B0 ;  /* 0x0000000000007941 */ /* 0x000fea0003800200 */
.L_x_2793:
[----:B------:R1:W-:Y:S01]  /*f2d0*/  ATOM.E.ADD.F16x2.RN.STRONG.GPU P0, RZ, desc[UR8][R4.64+0x4], R7 ;  /* 0x8000040704ff79a2 */ /* 0x0003e2000c10e108 */
[----:B------:R-:W-:Y:S04]  /*f2e0*/  BSSY.RECONVERGENT B0, `(.L_x_2797) ;  /* 0x000000e000007945 */ /* 0x000fe80003800200 */
[----:B-1----:R-:W-:Y:S05]  /*f2f0*/  @P0 BRA `(.L_x_2798) ;  /* 0x0000000000300947 */ /* 0x002fea0003800000 */
[----:B------:R-:W1:Y:S02]  /*f300*/  QSPC.E.S P0, RZ, [R4+0x4] ;  /* 0x0000040004ff73aa */ /* 0x000e640000000500 */
[----:B-1----:R-:W-:Y:S05]  /*f310*/  @!P0 BRA `(.L_x_2799) ;  /* 0x00000000001c8947 */ /* 0x002fea0003800000 */
[----:B------:R-:W-:-:S04]  /*f320*/  MOV R2, R4 ;  /* 0x0000000400027202 */ /* 0x000fc80000000f00 */
[----:B------:R-:W-:-:S07]  /*f330*/  MOV R0, R2 ;  /* 0x0000000200007202 */ /* 0x000fce0000000f00 */
.L_x_2800:
[----:B------:R-:W0:Y:S02]  /*f340*/  LDS R2, [R0+0x4] ;  /* 0x0000040000027984 */ /* 0x000e240000000800 */
[----:B0-----:R-:W-:-:S05]  /*f350*/  HFMA2 R3, R2, 1, 1, R7 ;  /* 0x3c003c0002037831 */ /* 0x001fca0000000007 */
[----:B------:R-:W0:Y:S02]  /*f360*/  ATOMS.CAST.SPIN P0, [R0+0x4], R2, R3 ;  /* 0x000004020000758d */ /* 0x000e240001800003 */
[----:B0-----:R-:W-:Y:S05]  /*f370*/  @!P0 BRA `(.L_x_2800) ;  /* 0xfffffffc00f08947 */ /* 0x001fea000383ffff */
[----:B------:R-:W-:Y:S05]  /*f380*/  BRA `(.L_x_2798) ;  /* 0x00000000000c7947 */ /* 0x000fea0003800000 */
.L_x_2799:
[----:B------:R-:W0:Y:S02]  /*f390*/  LD.E R0, desc[UR8][R4.64+0x4] ;  /* 0x0000040804007980 */ /* 0x000e24000c101900 */
[----:B0-----:R-:W-:-:S05]  /*f3a0*/  IADD3 R3, PT, PT, R7, R0, RZ ;  /* 0x0000000007037210 */ /* 0x001fca0007ffe0ff */
[----:B------:R1:W-:Y:S02]  /*f3b0*/  ST.E desc[UR8][R4.64+0x4], R3 ;  /* 0x0000040304007985 */ /* 0x0003e4000c101908 */
.L_x_2798:
[----:B------:R-:W-:Y:S05]  /*f3c0*/  BSYNC.RECONVERGENT B0 ;  /* 0x0000000000007941 */ /* 0x000fea0003800200 */
.L_x_2797:
        /* <DEDUP_REMOVED lines=10> */
.L_x_2804:
[----:B------:R-:W0:Y:S02]  /*f470*/  LDS R2, [R0] ;  /* 0x0000000000027984 */ /* 0x000e240000000800 */
[----:B0-----:R-:W-:-:S05]  /*f480*/  HADD2 R3, R2, R29 ;  /* 0x0000001d02037230 */ /* 0x001fca0000000000 */
[----:B------:R-:W0:Y:S02]  /*f490*/  ATOMS.CAST.SPIN P0, [R0], R2, R3 ;  /* 0x000000020000758d */ /* 0x000e240001800003 */
[----:B0-----:R-:W-:Y:S05]  /*f4a0*/  @!P0 BRA `(.L_x_2804) ;  /* 0xfffffffc00f08947 */ /* 0x001fea000383ffff */
[----:B------:R-:W-:Y:S05]  /*f4b0*/  BRA `(.L_x_2802) ;  /* 0x00000000000c7947 */ /* 0x000fea0003800000 */
.L_x_2803:
[----:B------:R-:W2:Y:S02]  /*f4c0*/  LD.E R0, desc[UR8][R4.64] ;  /* 0x0000000804007980 */ /* 0x000ea4000c101900 */
[----:B--2---:R-:W-:-:S05]  /*f4d0*/  IADD3 R3, PT, PT, R29, R0, RZ ;  /* 0x000000001d037210 */ /* 0x004fca0007ffe0ff */
[----:B------:R0:W-:Y:S02]  /*f4e0*/  ST.E desc[UR8][R4.64], R3 ;  /* 0x0000000304007985 */ /* 0x0001e4000c101908 */
.L_x_2802:
[----:B------:R-:W-:Y:S05]  /*f4f0*/  BSYNC.RECONVERGENT B0 ;  /* 0x0000000000007941 */ /* 0x000fea0003800200 */
.L_x_2801:
[----:B------:R1:W-:Y:S02]  /*f500*/  ATOM.E.ADD.F16x2.RN.STRONG.GPU P0, RZ, desc[UR8][R4.64+0x4], R7 ;  /* 0x8000040704ff79a2 */ /* 0x0003e4000c10e108 */
[----:B-1----:R-:W-:Y:S05]  /*f510*/  @P0 EXIT ;  /* 0x000000000000094d */ /* 0x002fea0003800000 */
[----:B------:R-:W1:Y:S02]  /*f520*/  QSPC.E.S P0, RZ, [R4+0x4] ;  /* 0x0000040004ff73aa */ /* 0x000e640000000500 */
[----:B-1----:R-:W-:Y:S05]  /*f530*/  @!P0 BRA `(.L_x_2805) ;  /* 0x00000000001c8947 */ /* 0x002fea0003800000 */
[----:B------:R-:W-:-:S04]  /*f540*/  MOV R2, R4 ;  /* 0x0000000400027202 */ /* 0x000fc80000000f00 */
[----:B------:R-:W-:-:S07]  /*f550*/  MOV R0, R2 ;  /* 0x0000000200007202 */ /* 0x000fce0000000f00 */
.L_x_2806:
[----:B------:R-:W0:Y:S02]  /*f560*/  LDS R2, [R0+0x4] ;  /* 0x0000040000027984 */ /* 0x000e240000000800 */
[----:B0-----:R-:W-:-:S05]  /*f570*/  HFMA2 R3, R2, 1, 1, R7 ;  /* 0x3c003c0002037831 */ /* 0x001fca0000000007 */
[----:B------:R-:W0:Y:S02]  /*f580*/  ATOMS.CAST.SPIN P0, [R0+0x4], R2, R3 ;  /* 0x000004020000758d */ /* 0x000e240001800003 */
[----:B0-----:R-:W-:Y:S05]  /*f590*/  @!P0 BRA `(.L_x_2806) ;  /* 0xfffffffc00f08947 */ /* 0x001fea000383ffff */
[----:B------:R-:W-:Y:S05]  /*f5a0*/  EXIT ;  /* 0x000000000000794d */ /* 0x000fea0003800000 */
.L_x_2805:
[----:B------:R-:W0:Y:S02]  /*f5b0*/  LD.E R0, desc[UR8][R4.64+0x4] ;  /* 0x0000040804007980 */ /* 0x000e24000c101900 */
[----:B0-----:R-:W-:-:S05]  /*f5c0*/  IADD3 R3, PT, PT, R7, R0, RZ ;  /* 0x0000000007037210 */ /* 0x001fca0007ffe0ff */
[----:B------:R-:W-:Y:S01]  /*f5d0*/  ST.E desc[UR8][R4.64+0x4], R3 ;  /* 0x0000040304007985 */ /* 0x000fe2000c101908 */
[----:B------:R-:W-:Y:S05]  /*f5e0*/  EXIT ;  /* 0x000000000000794d */ /* 0x000fea0003800000 */
.L_x_2807:
        /* <DEDUP_REMOVED lines=9> */
.L_x_3341:


//--------------------- .text._Z23gemm_half_q_half_kernelILi1ELb0ELb1EEvPK6__halfPKjS4_S2_PS0_iiiiPKtS7_iiiiiibS2_i --------------------------
	.section	.text._Z23gemm_half_q_half_kernelILi1ELb0ELb1EEvPK6__halfPKjS4_S2_PS0_iiiiPKtS7_iiiiiibS2_i,"ax",@progbits
	.align	128
        .global         _Z23gemm_half_q_half_kernelILi1ELb0ELb1EEvPK6__halfPKjS4_S2_PS0_iiiiPKtS7_iiiiiibS2_i
        .type           _Z23gemm_half_q_half_kernelILi1ELb0ELb1EEvPK6__halfPKjS4_S2_PS0_iiiiPKtS7_iiiiiibS2_i,@function
        .size           _Z23gemm_half_q_half_kernelILi1ELb0ELb1EEvPK6__halfPKjS4_S2_PS0_iiiiPKtS7_iiiiiibS2_i,(.L_x_3342 - _Z23gemm_half_q_half_kernelILi1ELb0ELb1EEvPK6__halfPKjS4_S2_PS0_iiiiPKtS7_iiiiiibS2_i)
        .other          _Z23gemm_half_q_half_kernelILi1ELb0ELb1EEvPK6__halfPKjS4_S2_PS0_iiiiPKtS7_iiiiiibS2_i,@"STO_CUDA_ENTRY STV_DEFAULT"
_Z23gemm_half_q_half_kernelILi1ELb0ELb1EEvPK6__halfPKjS4_S2_PS0_iiiiPKtS7_iiiiiibS2_i:
.text._Z23gemm_half_q_half_kernelILi1ELb0ELb1EEvPK6__halfPKjS4_S2_PS0_iiiiPKtS7_iiiiiibS2_i:
[----:B------:R-:W0:Y:S01]  /*0000*/  LDC R1, c[0x0][0x37c] ;  /* 0x0000df00ff017b82 */ /* 0x000e220000000800 */
[----:B------:R-:W1:Y:S07]  /*0010*/  S2R R5, SR_CTAID.Z ;  /* 0x0000000000057919 */ /* 0x000e6e0000002700 */
[----:B------:R-:W2:Y:S01]  /*0020*/  LDC R2, c[0x0][0x3b0] ;  /* 0x0000ec00ff027b82 */ /* 0x000ea20000000800 */
[----:B------:R-:W3:Y:S01]  /*0030*/  LDCU.64 UR6, c[0x0][0x358] ;  /* 0x00006b00ff0677ac */ /* 0x000ee20008000a00 */
[----:B0-----:R-:W-:Y:S01]  /*0040*/  VIADD R1, R1, 0xfffffff0 ;  /* 0xfffffff001017836 */ /* 0x001fe20000000000 */
[----:B------:R-:W0:Y:S01]  /*0050*/  S2R R4, SR_TID.X ;  /* 0x0000000000047919 */ /* 0x000e220000002100 */
[----:B------:R-:W4:Y:S01]  /*0060*/  LDCU UR12, c[0x0][0x3ac] ;  /* 0x00007580ff0c77ac */ /* 0x000f220008000800 */
[----:B-1----:R-:W-:-:S05]  /*0070*/  IMAD.SHL.U32 R31, R5, 0x40, RZ ;  /* 0x00000040051f7824 */ /* 0x002fca00078e00ff */
[C---:B0-----:R-:W-:Y:S02]  /*0080*/  IADD3 R3, PT, PT, R31.reuse, R4, RZ ;  /* 0x000000041f037210 */ /* 0x041fe40007ffe0ff */
[----:B--2---:R-:W-:-:S04]  /*0090*/  VIADDMNMX R34, R31, 0x40, R2, PT ;  /* 0x000000401f227846 */ /* 0x004fc80003800102 */
[----:B------:R-:W-:-:S13]  /*00a0*/  ISETP.GE.AND P0, PT, R3, R34, PT ;  /* 0x000000220300720c */ /* 0x000fda0003f06270 */
[----:B------:R-:W0:Y:S08]  /*00b0*/  @!P0 LDC.64 R6, c[0x0][0x3c0] ;  /* 0x0000f000ff068b82 */ /* 0x000e300000000a00 */
[----:B------:R-:W1:Y:S08]  /*00c0*/  S2UR UR8, SR_CTAID.Y ;  /* 0x00000000000879c3 */ /* 0x000e700000002600 */
[----:B------:R-:W2:Y:S01]  /*00d0*/  @!P0 LDC.64 R8, c[0x0][0x380] ;  /* 0x0000e000ff088b82 */ /* 0x000ea20000000a00 */
[----:B0-----:R-:W-:-:S06]  /*00e0*/  @!P0 IMAD.WIDE.U32 R6, R3, 0x2, R6 ;  /* 0x0000000203068825 */ /* 0x001fcc00078e0006 */
[----:B---3--:R-:W3:Y:S01]  /*00f0*/  @!P0 LDG.E.U16.CONSTANT R7, desc[UR6][R6.64] ;  /* 0x0000000606078981 */ /* 0x008ee2000c1e9500 */
[----:B-1----:R-:W-:Y:S01]  /*0100*/  @!P0 IMAD R0, R2, UR8, RZ ;  /* 0x0000000802008c24 */ /* 0x002fe2000f8e02ff */
[----:B------:R-:W0:Y:S04]  /*0110*/  S2R R11, SR_CTAID.X ;  /* 0x00000000000b7919 */ /* 0x000e280000002500 */
[----:B---3--:R-:W-:-:S04]  /*0120*/  @!P0 IADD3 R3, P1, PT, R0, R7, RZ ;  /* 0x0000000700038210 */ /* 0x008fc80007f3e0ff */
[----:B------:R-:W-:Y:S02]  /*0130*/  @!P0 LEA.HI.X.SX32 R0, R0, RZ, 0x1, P1 ;  /* 0x000000ff00008211 */ /* 0x000fe400008f0eff */
[----:B--2---:R-:W-:-:S04]  /*0140*/  @!P0 LEA R8, P1, R3, R8, 0x1 ;  /* 0x0000000803088211 */ /* 0x004fc800078208ff */
[----:B------:R-:W-:-:S05]  /*0150*/  @!P0 LEA.HI.X R9, R3, R9, R0, 0x1, P1 ;  /* 0x0000000903098211 */ /* 0x000fca00008f0c00 */
[----:B------:R-:W2:Y:S01]  /*0160*/  @!P0 LDG.E.U16.CONSTANT R8, desc[UR6][R8.64] ;  /* 0x0000000608088981 */ /* 0x000ea2000c1e9500 */
[----:B0-----:R-:W-:Y:S01]  /*0170*/  IMAD R11, R11, 0x40, R4 ;  /* 0x000000400b0b7824 */ /* 0x001fe200078e0204 */
[----:B------:R-:W-:Y:S01]  /*0180*/  @!P0 MOV R0, 0x400 ;  /* 0x0000040000008802 */ /* 0x000fe20000000f00 */
[----:B----4-:R-:W-:Y:S01]  /*0190*/  IMAD.U32 R33, RZ, RZ, UR12 ;  /* 0x0000000cff217e24 */ /* 0x010fe2000f8e00ff */
[----:B------:R-:W0:Y:S02]  /*01a0*/  @!P0 S2R R3, SR_CgaCtaId ;  /* 0x0000000000038919 */ /* 0x000e240000008800 */
[----:B------:R-:W-:-:S04]  /*01b0*/  SHF.L.U32 R32, R11, 0x2, RZ ;  /* 0x000000020b207819 */ /* 0x000fc800000006ff */
[----:B------:R-:W-:Y:S02]  /*01c0*/  ISETP.GE.AND P1, PT, R32, R33, PT ;  /* 0x000000212000720c */ /* 0x000fe40003f26270 */
[----:B0-----:R-:W-:-:S05]  /*01d0*/  @!P0 LEA R0, R3, R0, 0x18 ;  /* 0x0000000003008211 */ /* 0x001fca00078ec0ff */
[----:B------:R-:W-:-:S05]  /*01e0*/  @!P0 IMAD R3, R4, 0x2, R0 ;  /* 0x0000000204038824 */ /* 0x000fca00078e0200 */
[----:B--2---:R0:W-:Y:S01]  /*01f0*/  @!P0 STS.U16 [R3], R8 ;  /* 0x0000000803008388 */ /* 0x0041e20000000400 */
        /* <DEDUP_REMOVED lines=18> */
[----:B0-----:R-:W-:Y:S01]  /*0320*/  IMAD.MOV.U32 R7, RZ, RZ, R31 ;  /* 0x000000ffff077224 */ /* 0x001fe200078e001f */
[----:B------:R-:W-:Y:S02]  /*0330*/  SHF.L.U32 R4, R4, 0x4, RZ ;  /* 0x0000000404047819 */ /* 0x000fe400000006ff */
[----:B------:R-:W-:Y:S01]  /*0340*/  LEA.HI R6, R3, R32, RZ, 0x3 ;  /* 0x0000002003067211 */ /* 0x000fe200078f18ff */
[----:B------:R-:W-:Y:S01]  /*0350*/  IMAD.MOV.U32 R3, RZ, RZ, RZ ;  /* 0x000000ffff037224 */ /* 0x000fe200078e00ff */
[----:B------:R-:W-:Y:S02]  /*0360*/  LOP3.LUT R4, R4, 0x10, RZ, 0xc0, !PT ;  /* 0x0000001004047812 */ /* 0x000fe400078ec0ff */
[----:B------:R-:W-:-:S07]  /*0370*/  SHF.R.S32.HI R6, RZ, 0x3, R6 ;  /* 0x00000003ff067819 */ /* 0x000fce0000011406 */
.L_x_2809:
[----:B-12---:R-:W0:Y:S01]  /*0380*/  LDC.64 R8, c[0x0][0x390] ;  /* 0x0000e400ff087b82 */ /* 0x006e220000000a00 */
        /* <DEDUP_REMOVED lines=8> */
[----:B------:R-:W-:Y:S02]  /*0410*/  IMAD.SHL.U32 R13, R7, 0x2, RZ ;  /* 0x00000002070d7824 */ /* 0x000fe400078e00ff */
        /* <DEDUP_REMOVED lines=20> */
[----:B------:R-:W-:-:S02]  /*0560*/  IMAD R8, R3, 0x8, R1 ;  /* 0x0000000803087824 */ /* 0x000fc400078e0201 */
[----:B------:R-:W-:Y:S01]  /*0570*/  VIADD R3, R3, 0x1 ;  /* 0x0000000103037836 */ /* 0x000fe20000000000 */
        /* <DEDUP_REMOVED lines=12> */
.L_x_2808:
[----:B0-----:R0:W5:Y:S01]  /*0640*/  LDL.64 R6, [R1] ;  /* 0x0000000001067983 */ /* 0x0011620000100a00 */
[----:B------:R-:W1:Y:S01]  /*0650*/  LDCU UR9, c[0x0][0x3c8] ;  /* 0x00007900ff0977ac */ /* 0x000e620008000800 */
[----:B------:R-:W-:Y:S01]  /*0660*/  IMAD.MOV.U32 R0, RZ, RZ, RZ ;  /* 0x000000ffff007224 */ /* 0x000fe200078e00ff */
        /* <DEDUP_REMOVED lines=9> */
.L_x_2810:
        /* <DEDUP_REMOVED lines=11> */
.L_x_2811:
[----:B------:R-:W0:Y:S01]  /*07b0*/  LDCU UR14, c[0x0][0x3d0] ;  /* 0x00007a00ff0e77ac */ /* 0x000e220008000800 */
[----:B------:R-:W-:Y:S01]  /*07c0*/  HFMA2 R4, -RZ, RZ, 0, 0 ;  /* 0x00000000ff047431 */ /* 0x000fe200000001ff */
        /* <DEDUP_REMOVED lines=8> */
[----:B------:R-:W-:-:S07]  /*0850*/  IMAD.SHL.U32 R4, R9, 0x4, RZ ;  /* 0x0000000409047824 */ /* 0x000fce00078e00ff */
.L_x_2812:
[----:B------:R-:W0:Y:S01]  /*0860*/  LDCU UR15, c[0x0][0x3d4] ;  /* 0x00007a80ff0f77ac */ /* 0x000e220008000800 */
[----:B--2---:R-:W-:Y:S02]  /*0870*/  MOV R8, RZ ;  /* 0x000000ff00087202 */ /* 0x004fe40000000f00 */
        /* <DEDUP_REMOVED lines=9> */
.L_x_2813:
        /* <DEDUP_REMOVED lines=11> */
.L_x_2814:
        /* <DEDUP_REMOVED lines=24> */
[----:B------:R-:W-:Y:S01]  /*0b40*/  IADD3.X R51, PT, PT, R3, UR11, RZ, P1, !PT ;  /* 0x0000000b03337c10 */ /* 0x000fe20008ffe4ff */
[----:B------:R-:W-:Y:S01]  /*0b50*/  IMAD.MOV.U32 R3, RZ, RZ, RZ ;  /* 0x000000ffff037224 */ /* 0x000fe200078e00ff */
[----:B------:R-:W-:Y:S02]  /*0b60*/  PRMT R2, R7, 0x7610, R7 ;  /* 0x0000761007027816 */ /* 0x000fe40000000007 */
[----:B------:R-:W-:Y:S01]  /*0b70*/  MOV R18, R50 ;  /* 0x0000003200127202 */ /* 0x000fe20000000f00 */
[----:B------:R-:W-:Y:S01]  /*0b80*/  IMAD.MOV.U32 R19, RZ, RZ, R51 ;  /* 0x000000ffff137224 */ /* 0x000fe200078e0033 */
[----:B------:R-:W-:Y:S06]  /*0b90*/  @!P0 BRA `(.L_x_2815) ;  /* 0x0000003000a88947 */ /* 0x000fec0003800000 */
[----:B------:R-:W-:-:S04]  /*0ba0*/  IMAD.WIDE.U32 R4, R5, 0x100, R36 ;  /* 0x0000010005047825 */ /* 0x000fc800078e0024 */
[----:B------:R-:W-:Y:S01]  /*0bb0*/  HFMA2 R3, -RZ, RZ, 0, 0 ;  /* 0x00000000ff037431 */ /* 0x000fe200000001ff */
[----:B------:R-:W-:Y:S02]  /*0bc0*/  VIMNMX R26, PT, PT, R34, UR9, PT ;  /* 0x00000009221a7c48 */ /* 0x000fe4000bfe0100 */
[----:B------:R-:W-:Y:S02]  /*0bd0*/  PRMT R29, RZ, 0x5410, RZ ;  /* 0x00005410ff1d7816 */ /* 0x000fe400000000ff */
[----:B------:R-:W-:Y:S02]  /*0be0*/  IADD3 R21, P0, PT, R4, 0x2, RZ ;  /* 0x0000000204157810 */ /* 0x000fe40007f1e0ff */
[----:B------:R-:W-:-:S03]  /*0bf0*/  PRMT R30, RZ, 0x5410, RZ ;  /* 0x00005410ff1e7816 */ /* 0x000fc600000000ff */
[----:B------:R-:W-:-:S08]  /*0c00*/  IMAD.X R20, RZ, RZ, R5, P0 ;  /* 0x000000ffff147224 */ /* 0x000fd000000e0605 */
.L_x_2816:
[----:B------:R-:W-:Y:S02]  /*0c10*/  IMAD.MOV.U32 R38, RZ, RZ, R50 ;  /* 0x000000ffff267224 */ /* 0x000fe400078e0032 */
[----:B------:R-:W-:Y:S01]  /*0c20*/  IMAD.MOV.U32 R39, RZ, RZ, R51 ;  /* 0x000000ffff277224 */ /* 0x000fe200078e0033 */
[----:B------:R-:W-:Y:S01]  /*0c30*/  MOV R33, UR12 ;  /* 0x0000000c00217c02 */ /* 0x000fe20008000f00 */
[----:B------:R-:W0:Y:S04]  /*0c40*/  LDS.64 R22, [UR4] ;  /* 0x00000004ff167984 */ /* 0x000e280008000a00 */
[----:B------:R-:W2:Y:S01]  /*0c50*/  LDG.E.128.CONSTANT R16, desc[UR6][R38.64] ;  /* 0x0000000626107981 */ /* 0x000ea2000c1e9d00 */
        /* <DEDUP_REMOVED lines=13> */
[----:B------:R-:W-:Y:S01]  /*0d30*/  SHF.R.U32.HI R12, RZ, 0x8, R16 ;  /* 0x00000008ff0c7819 */ /* 0x000fe20000011610 */
[----:B------:R-:W-:Y:S01]  /*0d40*/  VIADD R14, R14, 0xffffff80 ;  /* 0xffffff800e0e7836 */ /* 0x000fe20000000000 */
[----:B------:R-:W0:Y:S01]  /*0d50*/  I2F.F16 R40, R40 ;  /* 0x0000002800287306 */ /* 0x000e220000200c00 */
[----:B------:R-:W-:-:S02]  /*0d60*/  SHF.R.U32.HI R41, RZ, 0x8, R17 ;  /* 0x00000008ff297819 */ /* 0x000fc40000011611 */
[----:B------:R-:W-:Y:S02]  /*0d70*/  LOP3.LUT R12, R12, 0xff, RZ, 0xc0, !PT ;  /* 0x000000ff0c0c7812 */ /* 0x000fe400078ec0ff */
[----:B------:R-:W-:Y:S02]  /*0d80*/  LEA.HI R27, R16, 0xffffff80, RZ, 0x8 ;  /* 0xffffff80101b7811 */ /* 0x000fe400078f40ff */
[----:B------:R-:W-:Y:S01]  /*0d90*/  LEA.HI R35, R17, 0xffffff80, RZ, 0x8 ;  /* 0xffffff8011237811 */ /* 0x000fe200078f40ff */
[----:B------:R1:W2:Y:S01]  /*0da0*/  I2F.F16 R13, R14 ;  /* 0x0000000e000d7306 */ /* 0x0002a20000200c00 */
[----:B------:R-:W-:-:S05]  /*0db0*/  LOP3.LUT R41, R41, 0xff, RZ, 0xc0, !PT ;  /* 0x000000ff29297812 */ /* 0x000fca00078ec0ff */
[----:B------:R-:W-:Y:S02]  /*0dc0*/  VIADD R43, R41, 0xffffff80 ;  /* 0xffffff80292b7836 */ /* 0x000fe40000000000 */
[----:B------:R-:W5:Y:S01]  /*0dd0*/  I2F.F16 R15, R15 ;  /* 0x0000000f000f7306 */ /* 0x000f620000200c00 */
[----:B-1----:R-:W-:Y:S01]  /*0de0*/  SHF.R.U32.HI R14, RZ, 0x10, R16 ;  /* 0x00000010ff0e7819 */ /* 0x002fe20000011610 */
[----:B------:R-:W-:Y:S02]  /*0df0*/  VIADD R16, R12, 0xffffff80 ;  /* 0xffffff800c107836 */ /* 0x000fe40000000000 */
[----:B------:R-:W-:Y:S01]  /*0e00*/  HADD2.F32 R12, -RZ, R22.H0_H0 ;  /* 0x20000016ff0c7230 */ /* 0x000fe20000004100 */
[----:B------:R-:W-:Y:S01]  /*0e10*/  LOP3.LUT R24, R14, 0xff, RZ, 0xc0, !PT ;  /* 0x000000ff0e187812 */ /* 0x000fe200078ec0ff */
[----:B0-----:R-:W-:Y:S01]  /*0e20*/  HADD2.F32 R45, -RZ, R40.H0_H0 ;  /* 0x20000028ff2d7230 */ /* 0x001fe20000004100 */
[----:B------:R-:W-:Y:S01]  /*0e30*/  SHF.R.U32.HI R14, RZ, 0x10, R17 ;  /* 0x00000010ff0e7819 */ /* 0x000fe20000011611 */
[----:B------:R-:W0:Y:S01]  /*0e40*/  I2F.F16 R25, R25 ;  /* 0x0000001900197306 */ /* 0x000e220000200c00 */
[----:B--2---:R-:W-:Y:S01]  /*0e50*/  HADD2.F32 R13, -RZ, R13.H0_H0 ;  /* 0x2000000dff0d7230 */ /* 0x004fe20000004100 */
[----:B------:R-:W-:Y:S01]  /*0e60*/  IADD3 R24, PT, PT, R24, -0x80, RZ ;  /* 0xffffff8018187810 */ /* 0x000fe20007ffe0ff */
[----:B------:R-:W-:Y:S01]  /*0e70*/  FFMA.FTZ R40, R12, R45, RZ ;  /* 0x0000002d0c287223 */ /* 0x000fe200000100ff */
[----:B------:R-:W-:-:S02]  /*0e80*/  LOP3.LUT R42, R14, 0xff, RZ, 0xc0, !PT ;  /* 0x000000ff0e2a7812 */ /* 0x000fc400078ec0ff */
[----:B------:R-:W-:Y:S01]  /*0e90*/  FFMA.FTZ R41, R13, R12, RZ ;  /* 0x0000000c0d297223 */ /* 0x000fe200000100ff */
[----:B-----5:R-:W-:Y:S01]  /*0ea0*/  HADD2.F32 R15, -RZ, R15.H0_H0 ;  /* 0x2000000fff0f7230 */ /* 0x020fe20000004100 */
[----:B------:R-:W1:Y:S01]  /*0eb0*/  I2F.F16 R16, R16 ;  /* 0x0000001000107306 */ /* 0x000e620000200c00 */
[----:B0-----:R-:W-:-:S03]  /*0ec0*/  HADD2.F32 R17, -RZ, R25.H0_H0 ;  /* 0x20000019ff117230 */ /* 0x001fc60000004100 */
[----:B------:R-:W-:-:S04]  /*0ed0*/  FFMA.FTZ R25, R12, R15, RZ ;  /* 0x0000000f0c197223 */ /* 0x000fc800000100ff */
[----:B------:R-:W0:Y:S01]  /*0ee0*/  I2F.F16 R43, R43 ;  /* 0x0000002b002b7306 */ /* 0x000e220000200c00 */
[----:B------:R-:W-:Y:S02]  /*0ef0*/  FFMA.FTZ R17, R12, R17, RZ ;  /* 0x000000110c117223 */ /* 0x000fe400000100ff */
[----:B------:R2:W5:Y:S01]  /*0f00*/  LDG.E.128.CONSTANT R12, desc[UR6][R50.64] ;  /* 0x00000006320c7981 */ /* 0x000562000c1e9d00 */
[----:B------:R-:W-:Y:S01]  /*0f10*/  VIADD R22, R42, 0xffffff80 ;  /* 0xffffff802a167836 */ /* 0x000fe20000000000 */
[----:B------:R-:W-:Y:S01]  /*0f20*/  SHF.R.U32.HI R42, RZ, 0x8, R18 ;  /* 0x00000008ff2a7819 */ /* 0x000fe20000011612 */
[----:B-1----:R-:W-:Y:S02]  /*0f30*/  HADD2.F32 R44, -RZ, R16.H0_H0 ;  /* 0x20000010ff2c7230 */ /* 0x002fe40000004100 */
[----:B------:R-:W-:Y:S01]  /*0f40*/  I2F.F16 R24, R24 ;  /* 0x0000001800187306 */ /* 0x000fe20000200c00 */
[----:B------:R-:W-:Y:S02]  /*0f50*/  LOP3.LUT R16, R42, 0xff, RZ, 0xc0, !PT ;  /* 0x000000ff2a107812 */ /* 0x000fe400078ec0ff */
[----:B------:R-:W-:Y:S01]  /*0f60*/  FFMA.FTZ R42, R44, R46, R41 ;  /* 0x0000002e2c2a7223 */ /* 0x000fe20000010029 */
[----:B------:R-:W-:-:S04]  /*0f70*/  SHF.R.U32.HI R41, RZ, 0x8, R19 ;  /* 0x00000008ff297819 */ /* 0x000fc80000011613 */
[----:B------:R-:W-:Y:S01]  /*0f80*/  I2F.F16 R35, R35 ;  /* 0x0000002300237306 */ /* 0x000fe20000200c00 */
[----:B------:R-:W-:Y:S02]  /*0f90*/  LOP3.LUT R44, R41, 0xff, RZ, 0xc0, !PT ;  /* 0x000000ff292c7812 */ /* 0x000fe400078ec0ff */
[----:B------:R-:W-:-:S03]  /*0fa0*/  IADD3 R16, PT, PT, R16, -0x80, RZ ;  /* 0xffffff8010107810 */ /* 0x000fc60007ffe0ff */
[----:B------:R-:W-:Y:S01]  /*0fb0*/  VIADD R45, R44, 0xffffff80 ;  /* 0xffffff802c2d7836 */ /* 0x000fe20000000000 */
[----:B------:R-:W-:Y:S01]  /*0fc0*/  SHF.R.U32.HI R41, RZ, 0x10, R18 ;  /* 0x00000010ff297819 */ /* 0x000fe20000011612 */
[----:B------:R-:W-:Y:S01]  /*0fd0*/  I2F.F16 R27, R27 ;  /* 0x0000001b001b7306 */ /* 0x000fe20000200c00 */
[----:B------:R-:W-:Y:S02]  /*0fe0*/  SHF.R.U32.HI R44, RZ, 0x10, R19 ;  /* 0x00000010ff2c7819 */ /* 0x000fe40000011613 */
[----:B------:R-:W-:-:S05]  /*0ff0*/  LOP3.LUT R41, R41, 0xff, RZ, 0xc0, !PT ;  /* 0x000000ff29297812 */ /* 0x000fca00078ec0ff */
[----:B------:R-:W1:Y:S01]  /*1000*/  I2F.F16 R16, R16 ;  /* 0x0000001000107306 */ /* 0x000e620000200c00 */
[----:B------:R-:W-:-:S07]  /*1010*/  VIADD R41, R41, 0xffffff80 ;  /* 0xffffff8029297836 */ /* 0x000fce0000000000 */
[----:B------:R-:W3:Y:S01]  /*1020*/  I2F.F16 R45, R45 ;  /* 0x0000002d002d7306 */ /* 0x000ee20000200c00 */
[----:B------:R-:W-:Y:S01]  /*1030*/  LOP3.LUT R44, R44, 0xff, RZ, 0xc0, !PT ;  /* 0x000000ff2c2c7812 */ /* 0x000fe200078ec0ff */
[----:B0-----:R-:W-:-:S03]  /*1040*/  HADD2.F32 R47, -RZ, R43.H0_H0 ;  /* 0x2000002bff2f7230 */ /* 0x001fc60000004100 */
[----:B------:R-:W-:Y:S02]  /*1050*/  IADD3 R43, PT, PT, R44, -0x80, RZ ;  /* 0xffffff802c2b7810 */ /* 0x000fe40007ffe0ff */
[----:B------:R-:W-:Y:S01]  /*1060*/  FFMA.FTZ R44, R46, R47, R40 ;  /* 0x0000002f2e2c7223 */ /* 0x000fe20000010028 */
[----:B------:R-:W0:Y:S01]  /*1070*/  I2F.F16 R41, R41 ;  /* 0x0000002900297306 */ /* 0x000e220000200c00 */
[----:B-1----:R-:W-:Y:S01]  /*1080*/  HADD2.F32 R40, -RZ, R16.H0_H0 ;  /* 0x20000010ff287230 */ /* 0x002fe20000004100 */
[----:B------:R-:W-:Y:S01]  /*1090*/  LEA.HI R16, R18, 0xffffff80, RZ, 0x8 ;  /* 0xffffff8012107811 */ /* 0x000fe200078f40ff */
[----:B---3--:R-:W-:-:S03]  /*10a0*/  HADD2.F32 R18, -RZ, R45.H0_H0 ;  /* 0x2000002dff127230 */ /* 0x008fc60000004100 */
[C---:B------:R-:W-:Y:S01]  /*10b0*/  FFMA.FTZ R25, R46.reuse, R40, R25 ;  /* 0x000000282e197223 */ /* 0x040fe20000010019 */
[----:B------:R-:W-:Y:S02]  /*10c0*/  HADD2.F32 R45, -RZ, R24.H0_H0 ;  /* 0x20000018ff2d7230 */ /* 0x000fe40000004100 */
[----:B------:R-:W-:Y:S01]  /*10d0*/  FFMA.FTZ R46, R46, R18, R17 ;  /* 0x000000122e2e7223 */ /* 0x000fe20000010011 */
[----:B------:R-:W-:Y:S01]  /*10e0*/  LEA.HI R17, R19, 0xffffff80, RZ, 0x8 ;  /* 0xffffff8013117811 */ /* 0x000fe200078f40ff */
[----:B------:R-:W-:Y:S01]  /*10f0*/  HADD2.F32 R19, -RZ, R23.H0_H0 ;  /* 0x20000017ff137230 */ /* 0x000fe20000004100 */
[----:B------:R-:W1:Y:S04]  /*1100*/  I2F.F16 R22, R22 ;  /* 0x0000001600167306 */ /* 0x000e680000200c00 */
[----:B------:R-:W-:Y:S01]  /*1110*/  FFMA.FTZ R40, R45, R19, R42 ;  /* 0x000000132d287223 */ /* 0x000fe2000001002a */
[----:B0-----:R-:W-:-:S03]  /*1120*/  HADD2.F32 R42, -RZ, R41.H0_H0 ;  /* 0x20000029ff2a7230 */ /* 0x001fc60000004100 */
[----:B------:R-:W0:Y:S02]  /*1130*/  I2F.F16 R43, R43 ;  /* 0x0000002b002b7306 */ /* 0x000e240000200c00 */
[----:B------:R-:W-:Y:S02]  /*1140*/  FFMA.FTZ R42, R19, R42, R25 ;  /* 0x0000002a132a7223 */ /* 0x000fe40000010019 */
[----:B------:R-:W3:Y:S04]  /*1150*/  LDS.64 R24, [UR4+0x8] ;  /* 0x00000804ff187984 */ /* 0x000ee80008000a00 */
[----:B------:R-:W4:Y:S01]  /*1160*/  I2F.F16 R16, R16 ;  /* 0x0000001000107306 */ /* 0x000f220000200c00 */
[----:B-1----:R-:W-:Y:S02]  /*1170*/  HADD2.F32 R18, -RZ, R22.H0_H0 ;  /* 0x20000016ff127230 */ /* 0x002fe40000004100 */
[----:B------:R-:W-:-:S02]  /*1180*/  HADD2.F32 R23, -RZ, R23.H1_H1 ;  /* 0x30000017ff177230 */ /* 0x000fc40000004100 */
[----:B------:R-:W-:Y:S02]  /*1190*/  HADD2.F32 R35, -RZ, R35.H0_H0 ;  /* 0x20000023ff237230 */ /* 0x000fe40000004100 */
[----:B0-----:R-:W-:Y:S02]  /*11a0*/  HADD2.F32 R41, -RZ, R43.H0_H0 ;  /* 0x2000002bff297230 */ /* 0x001fe40000004100 */
[C---:B------:R-:W-:Y:S01]  /*11b0*/  FFMA.FTZ R44, R19.reuse, R18, R44 ;  /* 0x00000012132c7223 */ /* 0x040fe2000001002c */
[----:B------:R-:W-:Y:S01]  /*11c0*/  HADD2.F32 R43, -RZ, R27.H0_H0 ;  /* 0x2000001bff2b7230 */ /* 0x000fe20000004100 */
[----:B------:R-:W-:Y:S01]  /*11d0*/  LOP3.LUT R27, R6, 0xff, RZ, 0xc0, !PT ;  /* 0x000000ff061b7812 */ /* 0x000fe200078ec0ff */
[----:B------:R-:W-:Y:S01]  /*11e0*/  FFMA.FTZ R41, R19, R41, R46 ;  /* 0x0000002913297223 */ /* 0x000fe2000001002e */
[----:B------:R-:W-:Y:S01]  /*11f0*/  LOP3.LUT R19, R5, 0xff, RZ, 0xc0, !PT ;  /* 0x000000ff05137812 */ /* 0x000fe200078ec0ff */
[----:B------:R-:W-:Y:S01]  /*1200*/  FFMA.FTZ R35, R23, R35, R44 ;  /* 0x0000002317237223 */ /* 0x000fe2000001002c */
[----:B----4-:R-:W-:Y:S01]  /*1210*/  HADD2.F32 R44, -RZ, R16.H0_H0 ;  /* 0x20000010ff2c7230 */ /* 0x010fe20000004100 */
[----:B------:R-:W-:Y:S01]  /*1220*/  LOP3.LUT R18, R4, 0xff, RZ, 0xc0, !PT ;  /* 0x000000ff04127812 */ /* 0x000fe200078ec0ff */
[----:B------:R-:W0:Y:S01]  /*1230*/  I2F.F16 R17, R17 ;  /* 0x0000001100117306 */ /* 0x000e220000200c00 */
[----:B------:R-:W-:Y:S01]  /*1240*/  SHF.R.U32.HI R16, RZ, 0x8, R4 ;  /* 0x00000008ff107819 */ /* 0x000fe20000011604 */
[----:B------:R-:W-:Y:S01]  /*1250*/  FFMA.FTZ R40, R43, R23, R40 ;  /* 0x000000172b287223 */ /* 0x000fe20000010028 */
[----:B------:R-:W-:Y:S01]  /*1260*/  VIADD R19, R19, 0xffffff80 ;  /* 0xffffff8013137836 */ /* 0x000fe20000000000 */
[----:B------:R-:W-:-:S02]  /*1270*/  IADD3 R43, PT, PT, R27, -0x80, RZ ;  /* 0xffffff801b2b7810 */ /* 0x000fc40007ffe0ff */
[----:B------:R-:W-:Y:S01]  /*1280*/  LOP3.LUT R27, R7, 0xff, RZ, 0xc0, !PT ;  /* 0x000000ff071b7812 */ /* 0x000fe200078ec0ff */
[----:B------:R-:W-:Y:S01]  /*1290*/  VIADD R18, R18, 0xffffff80 ;  /* 0xffffff8012127836 */ /* 0x000fe20000000000 */
[----:B------:R-:W-:Y:S01]  /*12a0*/  LOP3.LUT R16, R16, 0xff, RZ, 0xc0, !PT ;  /* 0x000000ff10107812 */ /* 0x000fe200078ec0ff */
[----:B------:R-:W1:Y:S01]  /*12b0*/  I2F.F16 R19, R19 ;  /* 0x0000001300137306 */ /* 0x000e620000200c00 */
[----:B------:R-:W-:Y:S01]  /*12c0*/  FFMA.FTZ R42, R23, R44, R42 ;  /* 0x0000002c172a7223 */ /* 0x000fe2000001002a */
[----:B------:R-:W-:Y:S01]  /*12d0*/  VIADD R27, R27, 0xffffff80 ;  /* 0xffffff801b1b7836 */ /* 0x000fe20000000000 */
[----:B------:R-:W-:Y:S01]  /*12e0*/  SHF.R.U32.HI R44, RZ, 0x8, R5 ;  /* 0x00000008ff2c7819 */ /* 0x000fe20000011605 */
[----:B------:R-:W-:-:S04]  /*12f0*/  VIADD R16, R16, 0xffffff80 ;  /* 0xffffff8010107836 */ /* 0x000fc80000000000 */
[----:B------:R-:W4:Y:S01]  /*1300*/  I2F.F16 R43, R43 ;  /* 0x0000002b002b7306 */ /* 0x000f220000200c00 */
[----:B------:R-:W-:Y:S01]  /*1310*/  LOP3.LUT R44, R44, 0xff, RZ, 0xc0, !PT ;  /* 0x000000ff2c2c7812 */ /* 0x000fe200078ec0ff */
[----:B0-----:R-:W-:-:S06]  /*1320*/  HADD2.F32 R46, -RZ, R17.H0_H0 ;  /* 0x20000011ff2e7230 */ /* 0x001fcc0000004100 */
[----:B------:R-:W0:Y:S01]  /*1330*/  I2F.F16 R18, R18 ;  /* 0x0000001200127306 */ /* 0x000e220000200c00 */
[----:B------:R-:W-:-:S07]  /*1340*/  IADD3 R17, PT, PT, R44, -0x80, RZ ;  /* 0xffffff802c117810 */ /* 0x000fce0007ffe0ff */
        /* <DEDUP_REMOVED lines=23> */
[----:B------:R-:W-:Y:S02]  /*14c0*/  VIADD R43, R43, 0xffffff80 ;  /* 0xffffff802b2b7836 */ /* 0x000fe40000000000 */
[----:B------:R-:W-:Y:S01]  /*14d0*/  FFMA.FTZ R42, R4, R17, R19 ;  /* 0x00000011042a7223 */ /* 0x000fe20000010013 */
[----:B------:R-:W-:Y:S02]  /*14e0*/  VIADD R40, R18, 0xffffff80 ;  /* 0xffffff8012287836 */ /* 0x000fe40000000000 */
[----:B------:R0:W2:Y:S01]  /*14f0*/  LDG.E.128.CONSTANT R16, desc[UR6][R50.64] ;  /* 0x0000000632107981 */ /* 0x0000a2000c1e9d00 */
[----:B------:R-:W1:Y:S01]  /*1500*/  I2F.F16 R43, R43 ;  /* 0x0000002b002b7306 */ /* 0x000e620000200c00 */
[----:B------:R-:W-:Y:S02]  /*1510*/  LEA.HI R23, R5, 0xffffff80, RZ, 0x8 ;  /* 0xffffff8005177811 */ /* 0x000fe400078f40ff */
[----:B------:R-:W-:Y:S02]  /*1520*/  SHF.R.U32.HI R5, RZ, 0x10, R5 ;  /* 0x00000010ff057819 */ /* 0x000fe40000011605 */
[----:B------:R-:W-:-:S02]  /*1530*/  SHF.R.U32.HI R44, RZ, 0x8, R7 ;  /* 0x00000008ff2c7819 */ /* 0x000fc40000011607 */
[----:B------:R-:W-:Y:S02]  /*1540*/  LEA.HI R45, R6, 0xffffff80, RZ, 0x8 ;  /* 0xffffff80062d7811 */ /* 0x000fe400078f40ff */
[----:B------:R-:W-:Y:S02]  /*1550*/  LOP3.LUT R5, R5, 0xff, RZ, 0xc0, !PT ;  /* 0x000000ff05057812 */ /* 0x000fe400078ec0ff */
[----:B------:R-:W-:Y:S01]  /*1560*/  LOP3.LUT R44, R44, 0xff, RZ, 0xc0, !PT ;  /* 0x000000ff2c2c7812 */ /* 0x000fe200078ec0ff */
[----:B------:R3:W-:Y:S03]  /*1570*/  I2F.F16 R24, R45 ;  /* 0x0000002d00187306 */ /* 0x0007e60000200c00 */
[----:B------:R-:W-:Y:S01]  /*1580*/  IADD3 R44, PT, PT, R44, -0x80, RZ ;  /* 0xffffff802c2c7810 */ /* 0x000fe20007ffe0ff */
[----:B-1----:R-:W-:Y:S01]  /*1590*/  HADD2.F32 R47, -RZ, R43.H0_H0 ;  /* 0x2000002bff2f7230 */ /* 0x002fe20000004100 */
[----:B---3--:R-:W-:Y:S01]  /*15a0*/  SHF.R.U32.HI R45, RZ, 0x10, R6 ;  /* 0x00000010ff2d7819 */ /* 0x008fe20000011606 */
[----:B------:R-:W-:Y:S01]  /*15b0*/  VIADD R6, R5, 0xffffff80 ;  /* 0xffffff8005067836 */ /* 0x000fe20000000000 */
[----:B------:R-:W-:-:S02]  /*15c0*/  SHF.R.U32.HI R5, RZ, 0x10, R7 ;  /* 0x00000010ff057819 */ /* 0x000fc40000011607 */
[----:B------:R-:W1:Y:S01]  /*15d0*/  I2F.F16 R44, R44 ;  /* 0x0000002c002c7306 */ /* 0x000e620000200c00 */
[----:B------:R-:W-:Y:S02]  /*15e0*/  LOP3.LUT R45, R45, 0xff, RZ, 0xc0, !PT ;  /* 0x000000ff2d2d7812 */ /* 0x000fe400078ec0ff */
[----:B------:R-:W-:Y:S01]  /*15f0*/  LOP3.LUT R46, R5, 0xff, RZ, 0xc0, !PT ;  /* 0x000000ff052e7812 */ /* 0x000fe200078ec0ff */
[----:B------:R-:W-:-:S03]  /*1600*/  FFMA.FTZ R5, R4, R47, R35 ;  /* 0x0000002f04057223 */ /* 0x000fc60000010023 */
[----:B------:R-:W-:Y:S01]  /*1610*/  IADD3 R35, PT, PT, R46, -0x80, RZ ;  /* 0xffffff802e237810 */ /* 0x000fe20007ffe0ff */
[----:B------:R-:W-:Y:S01]  /*1620*/  VIADD R45, R45, 0xffffff80 ;  /* 0xffffff802d2d7836 */ /* 0x000fe20000000000 */
        /* <DEDUP_REMOVED lines=15> */
[----:B------:R-:W-:Y:S01]  /*1720*/  FFMA.FTZ R41, R44, R35, R41 ;  /* 0x000000232c297223 */ /* 0x000fe20000010029 */
[----:B------:R-:W-:Y:S01]  /*1730*/  HADD2.F32 R44, -RZ, R25.H1_H1 ;  /* 0x30000019ff2c7230 */ /* 0x000fe20000004100 */
[----:B------:R-:W-:Y:S01]  /*1740*/  LEA.HI R7, R7, 0xffffff80, RZ, 0x8 ;  /* 0xffffff8007077811 */ /* 0x000fe200078f40ff */
[----:B------:R-:W-:Y:S01]  /*1750*/  HADD2.F32 R22, -RZ, R22.H0_H0 ;  /* 0x20000016ff167230 */ /* 0x000fe20000004100 */
[----:B------:R-:W-:Y:S01]  /*1760*/  LOP3.LUT R45, R8, 0xff, RZ, 0xc0, !PT ;  /* 0x000000ff082d7812 */ /* 0x000fe200078ec0ff */
[----:B------:R-:W0:Y:S01]  /*1770*/  LDS.64 R4, [UR4+0x10] ;  /* 0x00001004ff047984 */ /* 0x000e220008000a00 */
[----:B------:R-:W-:Y:S01]  /*1780*/  LOP3.LUT R25, R9, 0xff, RZ, 0xc0, !PT ;  /* 0x000000ff09197812 */ /* 0x000fe200078ec0ff */
[----:B------:R1:W3:Y:S01]  /*1790*/  I2F.F16 R6, R7 ;  /* 0x0000000700067306 */ /* 0x0002e20000200c00 */
[----:B------:R-:W-:Y:S01]  /*17a0*/  FFMA.FTZ R35, R22, R44, R43 ;  /* 0x0000002c16237223 */ /* 0x000fe2000001002b */
[----:B------:R-:W-:-:S04]  /*17b0*/  LOP3.LUT R43, R10, 0xff, RZ, 0xc0, !PT ;  /* 0x000000ff0a2b7812 */ /* 0x000fc800078ec0ff */
[----:B------:R-:W-:Y:S01]  /*17c0*/  IADD3 R46, PT, PT, R43, -0x80, RZ ;  /* 0xffffff802b2e7810 */ /* 0x000fe20007ffe0ff */
[----:B-1----:R-:W-:Y:S02]  /*17d0*/  VIADD R7, R45, 0xffffff80 ;  /* 0xffffff802d077836 */ /* 0x002fe40000000000 */
[----:B------:R-:W-:Y:S01]  /*17e0*/  VIADD R45, R25, 0xffffff80 ;  /* 0xffffff80192d7836 */ /* 0x000fe20000000000 */
[----:B------:R-:W-:Y:S01]  /*17f0*/  LOP3.LUT R43, R11, 0xff, RZ, 0xc0, !PT ;  /* 0x000000ff0b2b7812 */ /* 0x000fe200078ec0ff */
[----:B------:R-:W-:Y:S01]  /*1800*/  HADD2.F32 R25, -RZ, R24.H0_H0 ;  /* 0x20000018ff197230 */ /* 0x000fe20000004100 */
[----:B------:R-:W1:Y:S04]  /*1810*/  I2F.F16 R23, R23 ;  /* 0x0000001700177306 */ /* 0x000e680000200c00 */
[----:B------:R-:W-:Y:S01]  /*1820*/  FFMA.FTZ R25, R44, R25, R42 ;  /* 0x000000192c197223 */ /* 0x000fe2000001002a */
[----:B------:R-:W-:Y:S01]  /*1830*/  VIADD R42, R43, 0xffffff80 ;  /* 0xffffff802b2a7836 */ /* 0x000fe20000000000 */
[----:B------:R-:W-:Y:S01]  /*1840*/  SHF.R.U32.HI R24, RZ, 0x8, R8 ;  /* 0x00000008ff187819 */ /* 0x000fe20000011608 */
[----:B---3--:R-:W-:-:S04]  /*1850*/  HADD2.F32 R6, -RZ, R6.H0_H0 ;  /* 0x20000006ff067230 */ /* 0x008fc80000004100 */
[----:B------:R-:W3:Y:S01]  /*1860*/  I2F.F16 R42, R42 ;  /* 0x0000002a002a7306 */ /* 0x000ee20000200c00 */
[----:B------:R-:W-:Y:S01]  /*1870*/  LOP3.LUT R43, R24, 0xff, RZ, 0xc0, !PT ;  /* 0x000000ff182b7812 */ /* 0x000fe200078ec0ff */
[----:B------:R-:W-:Y:S01]  /*1880*/  FFMA.FTZ R24, R44, R6, R41 ;  /* 0x000000062c187223 */ /* 0x000fe20000010029 */
[----:B------:R-:W-:Y:S01]  /*1890*/  SHF.R.U32.HI R6, RZ, 0x8, R9 ;  /* 0x00000008ff067819 */ /* 0x000fe20000011609 */
[----:B-1----:R-:W-:-:S03]  /*18a0*/  HADD2.F32 R23, -RZ, R23.H0_H0 ;  /* 0x20000017ff177230 */ /* 0x002fc60000004100 */
[----:B------:R-:W-:Y:S01]  /*18b0*/  LOP3.LUT R41, R6, 0xff, RZ, 0xc0, !PT ;  /* 0x000000ff06297812 */ /* 0x000fe200078ec0ff */
[----:B------:R-:W1:Y:S01]  /*18c0*/  I2F.F16 R7, R7 ;  /* 0x0000000700077306 */ /* 0x000e620000200c00 */
[----:B------:R-:W-:Y:S01]  /*18d0*/  FFMA.FTZ R27, R44, R23, R27 ;  /* 0x000000172c1b7223 */ /* 0x000fe2000001001b */
[----:B------:R-:W-:Y:S01]  /*18e0*/  VIADD R44, R43, 0xffffff80 ;  /* 0xffffff802b2c7836 */ /* 0x000fe20000000000 */
[----:B------:R-:W-:Y:S02]  /*18f0*/  LEA.HI R40, R8, 0xffffff80, RZ, 0x8 ;  /* 0xffffff8008287811 */ /* 0x000fe400078f40ff */
[----:B------:R-:W-:-:S03]  /*1900*/  SHF.R.U32.HI R43, RZ, 0x10, R8 ;  /* 0x00000010ff2b7819 */ /* 0x000fc60000011608 */
[----:B------:R4:W5:Y:S08]  /*1910*/  I2F.F16 R23, R46 ;  /* 0x0000002e00177306 */ /* 0x0009700000200c00 */
[----:B------:R-:W5:Y:S01]  /*1920*/  I2F.F16 R22, R45 ;  /* 0x0000002d00167306 */ /* 0x000f620000200c00 */
[----:B----4-:R-:W-:Y:S01]  /*1930*/  IADD3 R46, PT, PT, R41, -0x80, RZ ;  /* 0xffffff80292e7810 */ /* 0x010fe20007ffe0ff */
[----:B---3--:R-:W-:-:S06]  /*1940*/  HADD2.F32 R41, -RZ, R42.H0_H0 ;  /* 0x2000002aff297230 */ /* 0x008fcc0000004100 */
[----:B------:R-:W3:Y:S08]  /*1950*/  I2F.F16 R8, R44 ;  /* 0x0000002c00087306 */ /* 0x000ef00000200c00 */
[----:B------:R-:W4:Y:S01]  /*1960*/  I2F.F16 R42, R46 ;  /* 0x0000002e002a7306 */ /* 0x000f220000200c00 */
[----:B0-----:R-:W-:Y:S02]  /*1970*/  HADD2.F32 R6, -RZ, R4.H0_H0 ;  /* 0x20000004ff067230 */ /* 0x001fe40000004100 */
[----:B-1----:R-:W-:-:S02]  /*1980*/  HADD2.F32 R7, -RZ, R7.H0_H0 ;  /* 0x20000007ff077230 */ /* 0x002fc40000004100 */
[----:B-----5:R-:W-:Y:S02]  /*1990*/  HADD2.F32 R23, -RZ, R23.H0_H0 ;  /* 0x20000017ff177230 */ /* 0x020fe40000004100 */
[----:B------:R-:W-:Y:S02]  /*19a0*/  HADD2.F32 R45, -RZ, R22.H0_H0 ;  /* 0x20000016ff2d7230 */ /* 0x000fe40000004100 */
[----:B------:R-:W-:Y:S01]  /*19b0*/  FFMA.FTZ R47, R7, R6, RZ ;  /* 0x00000006072f7223 */ /* 0x000fe200000100ff */
[----:B---3--:R-:W-:Y:S02]  /*19c0*/  HADD2.F32 R44, -RZ, R8.H0_H0 ;  /* 0x20000008ff2c7230 */ /* 0x008fe40000004100 */
        /* <DEDUP_REMOVED lines=12> */
[----:B------:R-:W-:Y:S02]  /*1a90*/  SHF.R.U32.HI R41, RZ, 0x10, R10 ;  /* 0x00000010ff297819 */ /* 0x000fe4000001160a */
[----:B------:R-:W-:-:S02]  /*1aa0*/  LOP3.LUT R43, R43, 0xff, RZ, 0xc0, !PT ;  /* 0x000000ff2b2b7812 */ /* 0x000fc400078ec0ff */
[----:B------:R-:W-:Y:S01]  /*1ab0*/  IADD3 R8, PT, PT, R8, -0x80, RZ ;  /* 0xffffff8008087810 */ /* 0x000fe20007ffe0ff */
[----:B------:R-:W-:Y:S01]  /*1ac0*/  VIADD R6, R6, 0xffffff80 ;  /* 0xffffff8006067836 */ /* 0x000fe20000000000 */
[----:B------:R-:W-:Y:S01]  /*1ad0*/  LOP3.LUT R41, R41, 0xff, RZ, 0xc0, !PT ;  /* 0x000000ff29297812 */ /* 0x000fe200078ec0ff */
[----:B------:R-:W-:Y:S02]  /*1ae0*/  VIADD R42, R42, 0xffffff80 ;  /* 0xffffff802a2a7836 */ /* 0x000fe40000000000 */
[----:B------:R-:W-:Y:S02]  /*1af0*/  VIADD R22, R43, 0xffffff80 ;  /* 0xffffff802b167836 */ /* 0x000fe40000000000 */
[----:B------:R-:W-:Y:S01]  /*1b00*/  FFMA.FTZ R43, R44, R4, R47 ;  /* 0x000000042c2b7223 */ /* 0x000fe2000001002f */
[----:B------:R-:W0:Y:S08]  /*1b10*/  I2F.F16 R8, R8 ;  /* 0x0000000800087306 */ /* 0x000e300000200c00 */
[----:B------:R1:W-:Y:S02]  /*1b20*/  I2F.F16 R44, R6 ;  /* 0x00000006002c7306 */ /* 0x0003e40000200c00 */
[----:B-1----:R-:W-:Y:S01]  /*1b30*/  VIADD R6, R41, 0xffffff80 ;  /* 0xffffff8029067836 */ /* 0x002fe20000000000 */
[----:B------:R-:W-:-:S05]  /*1b40*/  SHF.R.U32.HI R41, RZ, 0x10, R11 ;  /* 0x00000010ff297819 */ /* 0x000fca000001160b */
[----:B------:R-:W1:Y:S01]  /*1b50*/  I2F.F16 R42, R42 ;  /* 0x0000002a002a7306 */ /* 0x000e620000200c00 */
[----:B------:R-:W-:-:S04]  /*1b60*/  LOP3.LUT R41, R41, 0xff, RZ, 0xc0, !PT ;  /* 0x000000ff29297812 */ /* 0x000fc800078ec0ff */
[----:B------:R-:W-:Y:S01]  /*1b70*/  IADD3 R41, PT, PT, R41, -0x80, RZ ;  /* 0xffffff8029297810 */ /* 0x000fe20007ffe0ff */
[----:B0-----:R-:W-:Y:S02]  /*1b80*/  HADD2.F32 R46, -RZ, R8.H0_H0 ;  /* 0x20000008ff2e7230 */ /* 0x001fe40000004100 */
[----:B------:R-:W0:Y:S03]  /*1b90*/  I2F.F16 R22, R22 ;  /* 0x0000001600167306 */ /* 0x000e260000200c00 */
[----:B------:R-:W-:Y:S01]  /*1ba0*/  FFMA.FTZ R7, R4, R46, R7 ;  /* 0x0000002e04077223 */ /* 0x000fe20000010007 */
[----:B-1----:R-:W-:-:S04]  /*1bb0*/  HADD2.F32 R8, -RZ, R42.H0_H0 ;  /* 0x2000002aff087230 */ /* 0x002fc80000004100 */
[----:B------:R-:W1:Y:S01]  /*1bc0*/  I2F.F16 R6, R6 ;  /* 0x0000000600067306 */ /* 0x000e620000200c00 */
[----:B------:R-:W-:Y:S02]  /*1bd0*/  LEA.HI R42, R10, 0xffffff80, RZ, 0x8 ;  /* 0xffffff800a2a7811 */ /* 0x000fe400078f40ff */
[----:B------:R-:W-:-:S05]  /*1be0*/  LEA.HI R46, R9, 0xffffff80, RZ, 0x8 ;  /* 0xffffff80092e7811 */ /* 0x000fca00078f40ff */
[----:B------:R-:W3:Y:S01]  /*1bf0*/  I2F.F16 R41, R41 ;  /* 0x0000002900297306 */ /* 0x000ee20000200c00 */
[----:B------:R-:W-:Y:S01]  /*1c00*/  FFMA.FTZ R9, R4, R8, R23 ;  /* 0x0000000804097223 */ /* 0x000fe20000010017 */
[----:B------:R-:W-:Y:S02]  /*1c10*/  HADD2.F32 R8, -RZ, R5.H0_H0 ;  /* 0x20000005ff087230 */ /* 0x000fe40000004100 */
[----:B------:R-:W-:-:S04]  /*1c20*/  HADD2.F32 R44, -RZ, R44.H0_H0 ;  /* 0x2000002cff2c7230 */ /* 0x000fc80000004100 */
[----:B------:R-:W4:Y:S01]  /*1c30*/  I2F.F16 R40, R40 ;  /* 0x0000002800287306 */ /* 0x000f220000200c00 */
[----:B------:R-:W-:-:S07]  /*1c40*/  FFMA.FTZ R45, R8, R44, R45 ;  /* 0x0000002c082d7223 */ /* 0x000fce000001002d */
[----:B------:R-:W5:Y:S01]  /*1c50*/  I2F.F16 R4, R46 ;  /* 0x0000002e00047306 */ /* 0x000f620000200c00 */
[----:B0-----:R-:W-:-:S07]  /*1c60*/  HADD2.F32 R22, -RZ, R22.H0_H0 ;  /* 0x20000016ff167230 */ /* 0x001fce0000004100 */
[----:B------:R-:W0:Y:S01]  /*1c70*/  I2F.F16 R42, R42 ;  /* 0x0000002a002a7306 */ /* 0x000e220000200c00 */
[----:B-1----:R-:W-:Y:S02]  /*1c80*/  HADD2.F32 R6, -RZ, R6.H0_H0 ;  /* 0x20000006ff067230 */ /* 0x002fe40000004100 */
[----:B---3--:R-:W-:Y:S02]  /*1c90*/  HADD2.F32 R44, -RZ, R41.H0_H0 ;  /* 0x20000029ff2c7230 */ /* 0x008fe40000004100 */
[----:B------:R-:W-:Y:S01]  /*1ca0*/  HADD2.F32 R10, -RZ, R5.H1_H1 ;  /* 0x30000005ff0a7230 */ /* 0x000fe20000004100 */
[----:B------:R-:W-:Y:S01]  /*1cb0*/  LOP3.LUT R5, R12, 0xff, RZ, 0xc0, !PT ;  /* 0x000000ff0c057812 */ /* 0x000fe200078ec0ff */
[----:B------:R-:W-:Y:S01]  /*1cc0*/  FFMA.FTZ R43, R22, R8, R43 ;  /* 0x00000008162b7223 */ /* 0x000fe2000001002b */
[C---:B------:R-:W-:Y:S01]  /*1cd0*/  FFMA.FTZ R7, R8.reuse, R6, R7 ;  /* 0x0000000608077223 */ /* 0x040fe20000010007 */
[----:B------:R-:W-:Y:S01]  /*1ce0*/  FFMA.FTZ R9, R8, R44, R9 ;  /* 0x0000002c08097223 */ /* 0x000fe20000010009 */
[----:B----4-:R-:W-:Y:S01]  /*1cf0*/  HADD2.F32 R8, -RZ, R40.H0_H0 ;  /* 0x20000028ff087230 */ /* 0x010fe20000004100 */
[----:B------:R-:W1:Y:S01]  /*1d00*/  LDS.64 R22, [UR4+0x18] ;  /* 0x00001804ff167984 */ /* 0x000e620008000a00 */
[----:B------:R-:W-:-:S02]  /*1d10*/  VIADD R40, R5, 0xffffff80 ;  /* 0xffffff8005287836 */ /* 0x000fc40000000000 */
[----:B-----5:R-:W-:Y:S01]  /*1d20*/  HADD2.F32 R5, -RZ, R4.H0_H0 ;  /* 0x20000004ff057230 */ /* 0x020fe20000004100 */
[----:B------:R-:W-:Y:S01]  /*1d30*/  LOP3.LUT R4, R13, 0xff, RZ, 0xc0, !PT ;  /* 0x000000ff0d047812 */ /* 0x000fe200078ec0ff */
[----:B0-----:R-:W-:Y:S02]  /*1d40*/  HADD2.F32 R42, -RZ, R42.H0_H0 ;  /* 0x2000002aff2a7230 */ /* 0x001fe40000004100 */
[----:B------:R-:W-:-:S04]  /*1d50*/  IMAD.WIDE R50, R33, 0x4, R50 ;  /* 0x0000000421327825 */ /* 0x000fc800078e0232 */
[----:B------:R-:W-:Y:S01]  /*1d60*/  FFMA.FTZ R8, R8, R10, R43 ;  /* 0x0000000a08087223 */ /* 0x000fe2000001002b */
[C---:B------:R-:W-:Y:S01]  /*1d70*/  FFMA.FTZ R45, R10.reuse, R5, R45 ;  /* 0x000000050a2d7223 */ /* 0x040fe2000001002d */
[----:B------:R-:W-:Y:S01]  /*1d80*/  FFMA.FTZ R43, R10, R42, R7 ;  /* 0x0000002a0a2b7223 */ /* 0x000fe20000010007 */
[----:B------:R-:W-:Y:S02]  /*1d90*/  VIADD R41, R4, 0xffffff80 ;  /* 0xffffff8004297836 */ /* 0x000fe40000000000 */
[----:B------:R0:W3:Y:S01]  /*1da0*/  LDG.E.128.CONSTANT R4, desc[UR6][R50.64] ;  /* 0x0000000632047981 */ /* 0x0000e2000c1e9d00 */
[----:B------:R-:W-:-:S06]  /*1db0*/  LEA.HI R11, R11, 0xffffff80, RZ, 0x8 ;  /* 0xffffff800b0b7811 */ /* 0x000fcc00078f40ff */
[----:B------:R-:W4:Y:S08]  /*1dc0*/  I2F.F16 R11, R11 ;  /* 0x0000000b000b7306 */ /* 0x000f300000200c00 */
[----:B------:R-:W5:Y:S01]  /*1dd0*/  I2F.F16 R40, R40 ;  /* 0x0000002800287306 */ /* 0x000f620000200c00 */
[----:B----4-:R-:W-:Y:S01]  /*1de0*/  HADD2.F32 R42, -RZ, R11.H0_H0 ;  /* 0x2000000bff2a7230 */ /* 0x010fe20000004100 */
[----:B------:R-:W-:-:S06]  /*1df0*/  LOP3.LUT R11, R14, 0xff, RZ, 0xc0, !PT ;  /* 0x000000ff0e0b7812 */ /* 0x000fcc00078ec0ff */
[----:B------:R-:W4:Y:S01]  /*1e00*/  I2F.F16 R41, R41 ;  /* 0x0000002900297306 */ /* 0x000f220000200c00 */
[----:B------:R-:W-:Y:S02]  /*1e10*/  IADD3 R46, PT, PT, R11, -0x80, RZ ;  /* 0xffffff800b2e7810 */ /* 0x000fe40007ffe0ff */
[----:B------:R-:W-:Y:S01]  /*1e20*/  LOP3.LUT R11, R15, 0xff, RZ, 0xc0, !PT ;  /* 0x000000ff0f0b7812 */ /* 0x000fe200078ec0ff */
[----:B------:R-:W-:-:S04]  /*1e30*/  FFMA.FTZ R9, R10, R42, R9 ;  /* 0x0000002a0a097223 */ /* 0x000fc80000010009 */
[----:B------:R-:W2:Y:S01]  /*1e40*/  I2F.F16 R10, R46 ;  /* 0x0000002e000a7306 */ /* 0x000ea20000200c00 */
[----:B------:R-:W-:Y:S02]  /*1e50*/  VIADD R44, R11, 0xffffff80 ;  /* 0xffffff800b2c7836 */ /* 0x000fe40000000000 */
[----:B-----5:R-:W-:Y:S02]  /*1e60*/  HADD2.F32 R11, -RZ, R40.H0_H0 ;  /* 0x20000028ff0b7230 */ /* 0x020fe40000004100 */
[----:B-1----:R-:W-:-:S03]  /*1e70*/  HADD2.F32 R42, -RZ, R22.H0_H0 ;  /* 0x20000016ff2a7230 */ /* 0x002fc60000004100 */
[----:B------:R-:W1:Y:S02]  /*1e80*/  I2F.F16 R44, R44 ;  /* 0x0000002c002c7306 */ /* 0x000e640000200c00 */
[----:B------:R-:W-:Y:S01]  /*1e90*/  FFMA.FTZ R11, R11, R42, R8 ;  /* 0x0000002a0b0b7223 */ /* 0x000fe20000010008 */
[----:B----4-:R-:W-:Y:S02]  /*1ea0*/  HADD2.F32 R8, -RZ, R41.H0_H0 ;  /* 0x20000029ff087230 */ /* 0x010fe40000004100 */
[----:B--2---:R-:W-:-:S03]  /*1eb0*/  HADD2.F32 R40, -RZ, R10.H0_H0 ;  /* 0x2000000aff287230 */ /* 0x004fc60000004100 */
[----:B------:R-:W-:Y:S01]  /*1ec0*/  FFMA.FTZ R10, R42, R8, R45 ;  /* 0x000000082a0a7223 */ /* 0x000fe2000001002d */
[----:B------:R-:W-:-:S04]  /*1ed0*/  SHF.R.U32.HI R8, RZ, 0x8, R12 ;  /* 0x00000008ff087819 */ /* 0x000fc8000001160c */
[----:B------:R-:W-:Y:S01]  /*1ee0*/  LOP3.LUT R8, R8, 0xff, RZ, 0xc0, !PT ;  /* 0x000000ff08087812 */ /* 0x000fe200078ec0ff */
[----:B-1----:R-:W-:Y:S02]  /*1ef0*/  HADD2.F32 R44, -RZ, R44.H0_H0 ;  /* 0x2000002cff2c7230 */ /* 0x002fe40000004100 */
[----:B------:R-:W-:-:S03]  /*1f00*/  FFMA.FTZ R43, R42, R40, R43 ;  /* 0x000000282a2b7223 */ /* 0x000fc6000001002b */
[----:B------:R-:W-:Y:S01]  /*1f10*/  FFMA.FTZ R9, R42, R44, R9 ;  /* 0x0000002c2a097223 */ /* 0x000fe20000010009 */
[----:B------:R-:W-:Y:S01]  /*1f20*/  VIADD R42, R8, 0xffffff80 ;  /* 0xffffff80082a7836 */ /* 0x000fe20000000000 */
[----:B------:R-:W-:Y:S02]  /*1f30*/  SHF.R.U32.HI R44, RZ, 0x8, R13 ;  /* 0x00000008ff2c7819 */ /* 0x000fe4000001160d */
[----:B------:R-:W-:Y:S02]  /*1f40*/  LEA.HI R41, R12, 0xffffff80, RZ, 0x8 ;  /* 0xffffff800c297811 */ /* 0x000fe400078f40ff */
[----:B------:R-:W-:Y:S01]  /*1f50*/  LOP3.LUT R44, R44, 0xff, RZ, 0xc0, !PT ;  /* 0x000000ff2c2c7812 */ /* 0x000fe200078ec0ff */
[----:B------:R-:W1:Y:S01]  /*1f60*/  I2F.F16 R42, R42 ;  /* 0x0000002a002a7306 */ /* 0x000e620000200c00 */
[----:B------:R-:W-:Y:S02]  /*1f70*/  SHF.R.U32.HI R12, RZ, 0x10, R12 ;  /* 0x00000010ff0c7819 */ /* 0x000fe4000001160c */
[----:B------:R-:W-:-:S02]  /*1f80*/  IADD3 R44, PT, PT, R44, -0x80, RZ ;  /* 0xffffff802c2c7810 */ /* 0x000fc40007ffe0ff */
[----:B------:R-:W-:-:S03]  /*1f90*/  LOP3.LUT R8, R12, 0xff, RZ, 0xc0, !PT ;  /* 0x000000ff0c087812 */ /* 0x000fc600078ec0ff */
[----:B------:R-:W2:Y:S01]  /*1fa0*/  I2F.F16 R12, R44 ;  /* 0x0000002c000c7306 */ /* 0x000ea20000200c00 */
[----:B-1----:R-:W-:Y:S01]  /*1fb0*/  HADD2.F32 R46, -RZ, R42.H0_H0 ;  /* 0x2000002aff2e7230 */ /* 0x002fe20000004100 */
[----:B------:R-:W-:Y:S01]  /*1fc0*/  SHF.R.U32.HI R42, RZ, 0x8, R14 ;  /* 0x00000008ff2a7819 */ /* 0x000fe2000001160e */
[----:B------:R-:W-:-:S03]  /*1fd0*/  HADD2.F32 R22, -RZ, R22.H1_H1 ;  /* 0x30000016ff167230 */ /* 0x000fc60000004100 */
[----:B------:R-:W-:Y:S01]  /*1fe0*/  LOP3.LUT R42, R42, 0xff, RZ, 0xc0, !PT ;  /* 0x000000ff2a2a7812 */ /* 0x000fe200078ec0ff */
[----:B--2---:R-:W-:-:S03]  /*1ff0*/  HADD2.F32 R45, -RZ, R12.H0_H0 ;  /* 0x2000000cff2d7230 */ /* 0x004fc60000004100 */
[----:B------:R-:W-:Y:S02]  /*2000*/  IADD3 R44, PT, PT, R42, -0x80, RZ ;  /* 0xffffff802a2c7810 */ /* 0x000fe40007ffe0ff */
[----:B------:R-:W-:Y:S01]  /*2010*/  SHF.R.U32.HI R12, RZ, 0x8, R15 ;  /* 0x00000008ff0c7819 */ /* 0x000fe2000001160f */
[----:B------:R-:W-:Y:S02]  /*2020*/  FFMA.FTZ R45, R22, R45, R10 ;  /* 0x0000002d162d7223 */ /* 0x000fe4000001000a */
[----:B------:R-:W1:Y:S01]  /*2030*/  I2F.F16 R10, R44 ;  /* 0x0000002c000a7306 */ /* 0x000e620000200c00 */
[----:B------:R-:W-:Y:S01]  /*2040*/  LOP3.LUT R42, R12, 0xff, RZ, 0xc0, !PT ;  /* 0x000000ff0c2a7812 */ /* 0x000fe200078ec0ff */
[----:B------:R-:W-:Y:S01]  /*2050*/  FFMA.FTZ R11, R46, R22, R11 ;  /* 0x000000162e0b7223 */ /* 0x000fe2000001000b */
[----:B------:R-:W-:-:S03]  /*2060*/  SHF.R.U32.HI R12, RZ, 0x10, R14 ;  /* 0x00000010ff0c7819 */ /* 0x000fc6000001160e */
[----:B------:R-:W-:Y:S01]  /*2070*/  VIADD R46, R42, 0xffffff80 ;  /* 0xffffff802a2e7836 */ /* 0x000fe20000000000 */
[----:B------:R-:W-:Y:S01]  /*2080*/  SHF.R.U32.HI R47, RZ, 0x10, R15 ;  /* 0x00000010ff2f7819 */ /* 0x000fe2000001160f */
[----:B------:R-:W-:Y:S01]  /*2090*/  VIADD R8, R8, 0xffffff80 ;  /* 0xffffff8008087836 */ /* 0x000fe20000000000 */
[----:B------:R-:W-:Y:S02]  /*20a0*/  LOP3.LUT R42, R12, 0xff, RZ, 0xc0, !PT ;  /* 0x000000ff0c2a7812 */ /* 0x000fe400078ec0ff */
[----:B------:R-:W-:Y:S01]  /*20b0*/  LEA.HI R40, R13, 0xffffff80, RZ, 0x8 ;  /* 0xffffff800d287811 */ /* 0x000fe200078f40ff */
[----:B------:R-:W2:Y:S01]  /*20c0*/  I2F.F16 R12, R46 ;  /* 0x0000002e000c7306 */ /* 0x000ea20000200c00 */
[----:B------:R-:W-:Y:S02]  /*20d0*/  SHF.R.U32.HI R13, RZ, 0x10, R13 ;  /* 0x00000010ff0d7819 */ /* 0x000fe4000001160d */
[----:B------:R-:W-:Y:S01]  /*20e0*/  LOP3.LUT R47, R47, 0xff, RZ, 0xc0, !PT ;  /* 0x000000ff2f2f7812 */ /* 0x000fe200078ec0ff */
[----:B------:R-:W-:Y:S01]  /*20f0*/  VIADD R42, R42, 0xffffff80 ;  /* 0xffffff802a2a7836 */ /* 0x000fe20000000000 */
[----:B------:R-:W-:Y:S01]  /*2100*/  LOP3.LUT R13, R13, 0xff, RZ, 0xc0, !PT ;  /* 0x000000ff0d0d7812 */ /* 0x000fe200078ec0ff */
[----:B-1----:R-:W-:Y:S01]  /*2110*/  HADD2.F32 R48, -RZ, R10.H0_H0 ;  /* 0x2000000aff307230 */ /* 0x002fe20000004100 */
[----:B------:R-:W-:Y:S01]  /*2120*/  IADD3 R10, PT, PT, R47, -0x80, RZ ;  /* 0xffffff802f0a7810 */ /* 0x000fe20007ffe0ff */
[----:B------:R-:W1:Y:S02]  /*2130*/  I2F.F16 R8, R8 ;  /* 0x0000000800087306 */ /* 0x000e640000200c00 */
[----:B------:R-:W-:-:S06]  /*2140*/  VIADD R13, R13, 0xffffff80 ;  /* 0xffffff800d0d7836 */ /* 0x000fcc0000000000 */
[----:B------:R-:W4:Y:S01]  /*2150*/  I2F.F16 R42, R42 ;  /* 0x0000002a002a7306 */ /* 0x000f220000200c00 */
[----:B--2---:R-:W-:-:S07]  /*2160*/  HADD2.F32 R12, -RZ, R12.H0_H0 ;  /* 0x2000000cff0c7230 */ /* 0x004fce0000004100 */
[----:B------:R-:W2:Y:S01]  /*2170*/  I2F.F16 R10, R10 ;  /* 0x0000000a000a7306 */ /* 0x000ea20000200c00 */
[----:B------:R-:W-:Y:S01]  /*2180*/  FFMA.FTZ R9, R22, R12, R9 ;  /* 0x0000000c16097223 */ /* 0x000fe20000010009 */
[----:B------:R-:W-:-:S06]  /*2190*/  HADD2.F32 R12, -RZ, R23.H0_H0 ;  /* 0x20000017ff0c7230 */ /* 0x000fcc0000004100 */
[----:B------:R-:W5:Y:S01]  /*21a0*/  I2F.F16 R13, R13 ;  /* 0x0000000d000d7306 */ /* 0x000f620000200c00 */
[----:B-1----:R-:W-:Y:S02]  /*21b0*/  HADD2.F32 R8, -RZ, R8.H0_H0 ;  /* 0x20000008ff087230 */ /* 0x002fe40000004100 */
[----:B------:R-:W-:Y:S01]  /*21c0*/  FFMA.FTZ R43, R22, R48, R43 ;  /* 0x00000030162b7223 */ /* 0x000fe2000001002b */
[----:B----4-:R-:W-:Y:S02]  /*21d0*/  HADD2.F32 R42, -RZ, R42.H0_H0 ;  /* 0x2000002aff2a7230 */ /* 0x010fe40000004100 */
[----:B------:R-:W-:Y:S01]  /*21e0*/  FFMA.FTZ R22, R8, R12, R11 ;  /* 0x0000000c08167223 */ /* 0x000fe2000001000b */
[----:B------:R-:W-:Y:S01]  /*21f0*/  LOP3.LUT R8, R16, 0xff, RZ, 0xc0, !PT ;  /* 0x000000ff10087812 */ /* 0x000fe200078ec0ff */
[----:B--2---:R-:W-:Y:S01]  /*2200*/  HADD2.F32 R10, -RZ, R10.H0_H0 ;  /* 0x2000000aff0a7230 */ /* 0x004fe20000004100 */
[----:B------:R-:W-:Y:S01]  /*2210*/  LOP3.LUT R11, R17, 0xff, RZ, 0xc0, !PT ;  /* 0x000000ff110b7812 */ /* 0x000fe200078ec0ff */
[----:B0-----:R-:W-:Y:S01]  /*2220*/  IMAD.WIDE R50, R33, 0x4, R50 ;  /* 0x0000000421327825 */ /* 0x001fe200078e0232 */
[----:B------:R-:W-:-:S03]  /*2230*/  LEA.HI R47, R14, 0xffffff80, RZ, 0x8 ;  /* 0xffffff800e2f7811 */ /* 0x000fc600078f40ff */
[----:B------:R-:W-:Y:S01]  /*2240*/  FFMA.FTZ R43, R12, R42, R43 ;  /* 0x0000002a0c2b7223 */ /* 0x000fe2000001002b */
[----:B------:R-:W-:Y:S01]  /*2250*/  LEA.HI R49, R15, 0xffffff80, RZ, 0x8 ;  /* 0xffffff800f317811 */ /* 0x000fe200078f40ff */
[----:B------:R-:W-:Y:S02]  /*2260*/  VIADD R14, R8, 0xffffff80 ;  /* 0xffffff80080e7836 */ /* 0x000fe40000000000 */
[C---:B------:R-:W-:Y:S01]  /*2270*/  FFMA.FTZ R15, R12.reuse, R10, R9 ;  /* 0x0000000a0c0f7223 */ /* 0x040fe20000010009 */
[----:B-----5:R-:W-:Y:S02]  /*2280*/  HADD2.F32 R13, -RZ, R13.H0_H0 ;  /* 0x2000000dff0d7230 */ /* 0x020fe40000004100 */
[----:B------:R-:W-:Y:S02]  /*2290*/  VIADD R42, R11, 0xffffff80 ;  /* 0xffffff800b2a7836 */ /* 0x000fe40000000000 */
[----:B------:R-:W2:Y:S01]  /*22a0*/  LDG.E.128.CONSTANT R8, desc[UR6][R50.64] ;  /* 0x0000000632087981 */ /* 0x000ea2000c1e9d00 */
[----:B------:R-:W-:-:S03]  /*22b0*/  FFMA.FTZ R48, R12, R13, R45 ;  /* 0x0000000d0c307223 */ /* 0x000fc6000001002d */
[----:B------:R-:W0:Y:S01]  /*22c0*/  LDS.64 R12, [UR4+0x20] ;  /* 0x00002004ff0c7984 */ /* 0x000e220008000a00 */
[----:B------:R-:W-:Y:S01]  /*22d0*/  HADD2.F32 R46, -RZ, R23.H1_H1 ;  /* 0x30000017ff2e7230 */ /* 0x000fe20000004100 */
[----:B------:R-:W-:Y:S01]  /*22e0*/  LOP3.LUT R23, R18, 0xff, RZ, 0xc0, !PT ;  /* 0x000000ff12177812 */ /* 0x000fe200078ec0ff */
[----:B------:R-:W1:Y:S03]  /*22f0*/  I2F.F16 R41, R41 ;  /* 0x0000002900297306 */ /* 0x000e660000200c00 */
[----:B------:R-:W-:Y:S02]  /*2300*/  IADD3 R45, PT, PT, R23, -0x80, RZ ;  /* 0xffffff80172d7810 */ /* 0x000fe40007ffe0ff */
[----:B------:R-:W-:-:S03]  /*2310*/  LOP3.LUT R23, R19, 0xff, RZ, 0xc0, !PT ;  /* 0x000000ff13177812 */ /* 0x000fc600078ec0ff */
[----:B------:R-:W4:Y:S02]  /*2320*/  I2F.F16 R49, R49 ;  /* 0x0000003100317306 */ /* 0x000f240000200c00 */
[----:B------:R-:W-:-:S06]  /*2330*/  VIADD R44, R23, 0xffffff80 ;  /* 0xffffff80172c7836 */ /* 0x000fcc0000000000 */
        /* <DEDUP_REMOVED lines=33> */
[----:B------:R-:W-:Y:S01]  /*2550*/  IADD3 R44, PT, PT, R44, -0x80, RZ ;  /* 0xffffff802c2c7810 */ /* 0x000fe20007ffe0ff */
[----:B------:R-:W-:Y:S02]  /*2560*/  VIADD R46, R46, 0xffffff80 ;  /* 0xffffff802e2e7836 */ /* 0x000fe40000000000 */
        /* <DEDUP_REMOVED lines=13> */
[----:B------:R-:W-:-:S04]  /*2640*/  SHF.R.U32.HI R43, RZ, 0x10, R17 ;  /* 0x00000010ff2b7819 */ /* 0x000fc80000011611 */
[----:B------:R-:W-:Y:S02]  /*2650*/  LOP3.LUT R43, R43, 0xff, RZ, 0xc0, !PT ;  /* 0x000000ff2b2b7812 */ /* 0x000fe400078ec0ff */
[----:B------:R-:W-:-:S03]  /*2660*/  SHF.R.U32.HI R42, RZ, 0x10, R16 ;  /* 0x00000010ff2a7819 */ /* 0x000fc60000011610 */
[----:B------:R-:W-:Y:S01]  /*2670*/  VIADD R47, R43, 0xffffff80 ;  /* 0xffffff802b2f7836 */ /* 0x000fe20000000000 */
[----:B------:R-:W-:Y:S02]  /*2680*/  SHF.R.U32.HI R43, RZ, 0x10, R18 ;  /* 0x00000010ff2b7819 */ /* 0x000fe40000011612 */
[----:B------:R-:W-:Y:S02]  /*2690*/  LOP3.LUT R42, R42, 0xff, RZ, 0xc0, !PT ;  /* 0x000000ff2a2a7812 */ /* 0x000fe400078ec0ff */
[----:B------:R-:W-:Y:S02]  /*26a0*/  LOP3.LUT R43, R43, 0xff, RZ, 0xc0, !PT ;  /* 0x000000ff2b2b7812 */ /* 0x000fe400078ec0ff */
[----:B------:R-:W-:Y:S02]  /*26b0*/  IADD3 R42, PT, PT, R42, -0x80, RZ ;  /* 0xffffff802a2a7810 */ /* 0x000fe40007ffe0ff */
[----:B------:R-:W-:Y:S01]  /*26c0*/  SHF.R.U32.HI R44, RZ, 0x10, R19 ;  /* 0x00000010ff2c7819 */ /* 0x000fe20000011613 */
[----:B------:R-:W-:-:S03]  /*26d0*/  VIADD R48, R43, 0xffffff80 ;  /* 0xffffff802b307836 */ /* 0x000fc60000000000 */
[----:B------:R-:W-:Y:S01]  /*26e0*/  LOP3.LUT R44, R44, 0xff, RZ, 0xc0, !PT ;  /* 0x000000ff2c2c7812 */ /* 0x000fe200078ec0ff */
[----:B------:R-:W0:Y:S03]  /*26f0*/  I2F.F16 R42, R42 ;  /* 0x0000002a002a7306 */ /* 0x000e260000200c00 */
[----:B------:R-:W-:-:S05]  /*2700*/  IADD3 R44, PT, PT, R44, -0x80, RZ ;  /* 0xffffff802c2c7810 */ /* 0x000fca0007ffe0ff */
[----:B------:R-:W1:Y:S08]  /*2710*/  I2F.F16 R43, R48 ;  /* 0x00000030002b7306 */ /* 0x000e700000200c00 */
[----:B------:R-:W4:Y:S01]  /*2720*/  I2F.F16 R46, R47 ;  /* 0x0000002f002e7306 */ /* 0x000f220000200c00 */
[----:B0-----:R-:W-:-:S07]  /*2730*/  HADD2.F32 R49, -RZ, R42.H0_H0 ;  /* 0x2000002aff317230 */ /* 0x001fce0000004100 */
[----:B------:R-:W0:Y:S01]  /*2740*/  I2F.F16 R44, R44 ;  /* 0x0000002c002c7306 */ /* 0x000e220000200c00 */
[----:B-1----:R-:W-:Y:S01]  /*2750*/  HADD2.F32 R52, -RZ, R43.H0_H0 ;  /* 0x2000002bff347230 */ /* 0x002fe20000004100 */
[----:B------:R-:W-:Y:S01]  /*2760*/  LEA.HI R43, R16, 0xffffff80, RZ, 0x8 ;  /* 0xffffff80102b7811 */ /* 0x000fe200078f40ff */
[----:B----4-:R-:W-:Y:S02]  /*2770*/  HADD2.F32 R42, -RZ, R46.H0_H0 ;  /* 0x2000002eff2a7230 */ /* 0x010fe40000004100 */
[----:B------:R-:W-:-:S03]  /*2780*/  HADD2.F32 R46, -RZ, R13.H0_H0 ;  /* 0x2000000dff2e7230 */ /* 0x000fc60000004100 */
[----:B------:R-:W1:Y:S02]  /*2790*/  I2F.F16 R43, R43 ;  /* 0x0000002b002b7306 */ /* 0x000e640000200c00 */
[C---:B------:R-:W-:Y:S01]  /*27a0*/  FFMA.FTZ R42, R46.reuse, R42, R15 ;  /* 0x0000002a2e2a7223 */ /* 0x040fe2000001000f */
[----:B0-----:R-:W-:Y:S02]  /*27b0*/  HADD2.F32 R15, -RZ, R44.H0_H0 ;  /* 0x2000002cff0f7230 */ /* 0x001fe40000004100 */
[----:B------:R-:W-:Y:S01]  /*27c0*/  FFMA.FTZ R12, R49, R46, R12 ;  /* 0x0000002e310c7223 */ /* 0x000fe2000001000c */
[C---:B------:R-:W-:Y:S02]  /*27d0*/  FFMA.FTZ R16, R46.reuse, R52, R45 ;  /* 0x000000342e107223 */ /* 0x040fe4000001002d */
[----:B------:R-:W-:Y:S02]  /*27e0*/  FFMA.FTZ R46, R46, R15, R14 ;  /* 0x0000000f2e2e7223 */ /* 0x000fe4000001000e */
[----:B------:R-:W0:Y:S01]  /*27f0*/  LDS.64 R14, [UR4+0x28] ;  /* 0x00002804ff0e7984 */ /* 0x000e220008000a00 */
[----:B------:R-:W-:Y:S01]  /*2800*/  LEA.HI R44, R17, 0xffffff80, RZ, 0x8 ;  /* 0xffffff80112c7811 */ /* 0x000fe200078f40ff */
[----:B------:R-:W-:Y:S01]  /*2810*/  HADD2.F32 R13, -RZ, R13.H1_H1 ;  /* 0x3000000dff0d7230 */ /* 0x000fe20000004100 */
[----:B------:R-:W-:Y:S01]  /*2820*/  LEA.HI R18, R18, 0xffffff80, RZ, 0x8 ;  /* 0xffffff8012127811 */ /* 0x000fe200078f40ff */
[----:B-1----:R-:W-:Y:S01]  /*2830*/  HADD2.F32 R17, -RZ, R43.H0_H0 ;  /* 0x2000002bff117230 */ /* 0x002fe20000004100 */
[----:B------:R-:W-:-:S04]  /*2840*/  LEA.HI R19, R19, 0xffffff80, RZ, 0x8 ;  /* 0xffffff8013137811 */ /* 0x000fc800078f40ff */
[----:B------:R-:W-:Y:S01]  /*2850*/  FFMA.FTZ R17, R17, R13, R12 ;  /* 0x0000000d11117223 */ /* 0x000fe2000001000c */
[----:B------:R-:W1:Y:S01]  /*2860*/  I2F.F16 R18, R18 ;  /* 0x0000001200127306 */ /* 0x000e620000200c00 */
[----:B---3--:R-:W-:-:S05]  /*2870*/  LOP3.LUT R12, R4, 0xff, RZ, 0xc0, !PT ;  /* 0x000000ff040c7812 */ /* 0x008fca00078ec0ff */
[----:B------:R-:W-:Y:S02]  /*2880*/  VIADD R43, R12, 0xffffff80 ;  /* 0xffffff800c2b7836 */ /* 0x000fe40000000000 */
[----:B------:R-:W3:Y:S08]  /*2890*/  I2F.F16 R44, R44 ;  /* 0x0000002c002c7306 */ /* 0x000ef00000200c00 */
        /* <DEDUP_REMOVED lines=8> */
[----:B------:R-:W-:Y:S01]  /*2920*/  IADD3 R46, PT, PT, R18, -0x80, RZ ;  /* 0xffffff80122e7810 */ /* 0x000fe20007ffe0ff */
[----:B0-----:R-:W-:Y:S02]  /*2930*/  HADD2.F32 R18, -RZ, R14.H0_H0 ;  /* 0x2000000eff127230 */ /* 0x001fe40000004100 */
[----:B-1----:R-:W-:Y:S02]  /*2940*/  HADD2.F32 R44, -RZ, R43.H0_H0 ;  /* 0x2000002bff2c7230 */ /* 0x002fe40000004100 */
[----:B------:R-:W-:Y:S01]  /*2950*/  FFMA.FTZ R12, R13, R45, R42 ;  /* 0x0000002d0d0c7223 */ /* 0x000fe2000001002a */
[----:B------:R-:W0:Y:S02]  /*2960*/  I2F.F16 R43, R46 ;  /* 0x0000002e002b7306 */ /* 0x000e240000200c00 */
[----:B------:R-:W-:Y:S01]  /*2970*/  FFMA.FTZ R13, R44, R18, R17 ;  /* 0x000000122c0d7223 */ /* 0x000fe20000010011 */
[----:B------:R-:W-:-:S02]  /*2980*/  LOP3.LUT R44, R7, 0xff, RZ, 0xc0, !PT ;  /* 0x000000ff072c7812 */ /* 0x000fc400078ec0ff */
[----:B------:R-:W-:-:S03]  /*2990*/  LOP3.LUT R42, R5, 0xff, RZ, 0xc0, !PT ;  /* 0x000000ff052a7812 */ /* 0x000fc600078ec0ff */
[----:B------:R-:W-:Y:S02]  /*29a0*/  VIADD R44, R44, 0xffffff80 ;  /* 0xffffff802c2c7836 */ /* 0x000fe40000000000 */
[----:B------:R-:W-:-:S04]  /*29b0*/  VIADD R42, R42, 0xffffff80 ;  /* 0xffffff802a2a7836 */ /* 0x000fc80000000000 */
[----:B------:R-:W1:Y:S01]  /*29c0*/  I2F.F16 R44, R44 ;  /* 0x0000002c002c7306 */ /* 0x000e620000200c00 */
[----:B0-----:R-:W-:Y:S01]  /*29d0*/  HADD2.F32 R43, -RZ, R43.H0_H0 ;  /* 0x2000002bff2b7230 */ /* 0x001fe20000004100 */
[----:B------:R-:W-:-:S06]  /*29e0*/  SHF.R.U32.HI R17, RZ, 0x8, R4 ;  /* 0x00000008ff117819 */ /* 0x000fcc0000011604 */
[----:B------:R-:W0:Y:S01]  /*29f0*/  I2F.F16 R42, R42 ;  /* 0x0000002a002a7306 */ /* 0x000e220000200c00 */
[----:B------:R-:W-:Y:S01]  /*2a00*/  FFMA.FTZ R43, R18, R43, R16 ;  /* 0x0000002b122b7223 */ /* 0x000fe20000010010 */
[----:B------:R-:W-:Y:S02]  /*2a10*/  SHF.R.U32.HI R16, RZ, 0x8, R5 ;  /* 0x00000008ff107819 */ /* 0x000fe40000011605 */
[----:B------:R-:W-:Y:S02]  /*2a20*/  LOP3.LUT R17, R17, 0xff, RZ, 0xc0, !PT ;  /* 0x000000ff11117812 */ /* 0x000fe400078ec0ff */
[----:B------:R-:W-:Y:S01]  /*2a30*/  LOP3.LUT R16, R16, 0xff, RZ, 0xc0, !PT ;  /* 0x000000ff10107812 */ /* 0x000fe200078ec0ff */
[----:B-1----:R-:W-:Y:S02]  /*2a40*/  HADD2.F32 R46, -RZ, R44.H0_H0 ;  /* 0x2000002cff2e7230 */ /* 0x002fe40000004100 */
[----:B------:R-:W-:Y:S01]  /*2a50*/  VIADD R45, R17, 0xffffff80 ;  /* 0xffffff80112d7836 */ /* 0x000fe20000000000 */
[----:B------:R-:W-:Y:S01]  /*2a60*/  IADD3 R44, PT, PT, R16, -0x80, RZ ;  /* 0xffffff80102c7810 */ /* 0x000fe20007ffe0ff */
[----:B0-----:R-:W-:-:S02]  /*2a70*/  HADD2.F32 R17, -RZ, R42.H0_H0 ;  /* 0x2000002aff117230 */ /* 0x001fc40000004100 */
[----:B------:R-:W0:Y:S08]  /*2a80*/  I2F.F16 R42, R45 ;  /* 0x0000002d002a7306 */ /* 0x000e300000200c00 */
[----:B------:R-:W1:Y:S01]  /*2a90*/  I2F.F16 R44, R44 ;  /* 0x0000002c002c7306 */ /* 0x000e620000200c00 */
[----:B------:R-:W-:Y:S02]  /*2aa0*/  HADD2.F32 R14, -RZ, R14.H1_H1 ;  /* 0x3000000eff0e7230 */ /* 0x000fe40000004100 */
[C---:B------:R-:W-:Y:S01]  /*2ab0*/  FFMA.FTZ R12, R18.reuse, R17, R12 ;  /* 0x00000011120c7223 */ /* 0x040fe2000001000c */
[----:B------:R-:W-:Y:S01]  /*2ac0*/  FFMA.FTZ R19, R18, R46, R19 ;  /* 0x0000002e12137223 */ /* 0x000fe20000010013 */
[----:B------:R-:W-:Y:S01]  /*2ad0*/  SHF.R.U32.HI R18, RZ, 0x8, R6 ;  /* 0x00000008ff127819 */ /* 0x000fe20000011606 */
[----:B0-----:R-:W-:-:S05]  /*2ae0*/  HADD2.F32 R42, -RZ, R42.H0_H0 ;  /* 0x2000002aff2a7230 */ /* 0x001fca0000004100 */
[----:B------:R-:W-:Y:S01]  /*2af0*/  FFMA.FTZ R13, R42, R14, R13 ;  /* 0x0000000e2a0d7223 */ /* 0x000fe2000001000d */
[----:B------:R-:W-:Y:S01]  /*2b00*/  LOP3.LUT R42, R18, 0xff, RZ, 0xc0, !PT ;  /* 0x000000ff122a7812 */ /* 0x000fe200078ec0ff */
[----:B-1----:R-:W-:-:S04]  /*2b10*/  HADD2.F32 R45, -RZ, R44.H0_H0 ;  /* 0x2000002cff2d7230 */ /* 0x002fc80000004100 */
[----:B------:R-:W-:Y:S02]  /*2b20*/  VIADD R42, R42, 0xffffff80 ;  /* 0xffffff802a2a7836 */ /* 0x000fe40000000000 */
[----:B------:R-:W-:Y:S01]  /*2b30*/  FFMA.FTZ R45, R14, R45, R12 ;  /* 0x0000002d0e2d7223 */ /* 0x000fe2000001000c */
[----:B------:R-:W-:-:S04]  /*2b40*/  SHF.R.U32.HI R12, RZ, 0x8, R7 ;  /* 0x00000008ff0c7819 */ /* 0x000fc80000011607 */
[----:B------:R-:W-:Y:S01]  /*2b50*/  LOP3.LUT R12, R12, 0xff, RZ, 0xc0, !PT ;  /* 0x000000ff0c0c7812 */ /* 0x000fe200078ec0ff */
[----:B------:R-:W0:Y:S01]  /*2b60*/  I2F.F16 R42, R42 ;  /* 0x0000002a002a7306 */ /* 0x000e220000200c00 */
[----:B------:R-:W-:Y:S02]  /*2b70*/  LEA.HI R17, R4, 0xffffff80, RZ, 0x8 ;  /* 0xffffff8004117811 */ /* 0x000fe400078f40ff */
[----:B------:R-:W-:Y:S02]  /*2b80*/  IADD3 R12, PT, PT, R12, -0x80, RZ ;  /* 0xffffff800c0c7810 */ /* 0x000fe40007ffe0ff */
[----:B------:R-:W-:Y:S02]  /*2b90*/  LEA.HI R16, R5, 0xffffff80, RZ, 0x8 ;  /* 0xffffff8005107811 */ /* 0x000fe400078f40ff */
[----:B------:R-:W-:Y:S02]  /*2ba0*/  SHF.R.U32.HI R4, RZ, 0x10, R4 ;  /* 0x00000010ff047819 */ /* 0x000fe40000011604 */
[----:B------:R-:W-:Y:S01]  /*2bb0*/  SHF.R.U32.HI R5, RZ, 0x10, R5 ;  /* 0x00000010ff057819 */ /* 0x000fe20000011605 */
[----:B------:R-:W1:Y:S01]  /*2bc0*/  I2F.F16 R12, R12 ;  /* 0x0000000c000c7306 */ /* 0x000e620000200c00 */
[----:B------:R-:W-:-:S02]  /*2bd0*/  LOP3.LUT R4, R4, 0xff, RZ, 0xc0, !PT ;  /* 0x000000ff04047812 */ /* 0x000fc400078ec0ff */
[----:B------:R-:W-:Y:S02]  /*2be0*/  LOP3.LUT R5, R5, 0xff, RZ, 0xc0, !PT ;  /* 0x000000ff05057812 */ /* 0x000fe400078ec0ff */
[----:B------:R-:W-:Y:S01]  /*2bf0*/  LEA.HI R46, R6, 0xffffff80, RZ, 0x8 ;  /* 0xffffff80062e7811 */ /* 0x000fe200078f40ff */
[----:B------:R-:W-:Y:S01]  /*2c00*/  VIADD R4, R4, 0xffffff80 ;  /* 0xffffff8004047836 */ /* 0x000fe20000000000 */
[----:B------:R-:W-:Y:S01]  /*2c10*/  SHF.R.U32.HI R6, RZ, 0x10, R6 ;  /* 0x00000010ff067819 */ /* 0x000fe20000011606 */
[----:B------:R-:W-:Y:S01]  /*2c20*/  VIADD R44, R5, 0xffffff80 ;  /* 0xffffff80052c7836 */ /* 0x000fe20000000000 */
[----:B------:R3:W-:Y:S01]  /*2c30*/  I2F.F16 R18, R46 ;  /* 0x0000002e00127306 */ /* 0x0007e20000200c00 */
[----:B0-----:R-:W-:Y:S01]  /*2c40*/  HADD2.F32 R5, -RZ, R42.H0_H0 ;  /* 0x2000002aff057230 */ /* 0x001fe20000004100 */
[----:B------:R-:W-:Y:S02]  /*2c50*/  LOP3.LUT R6, R6, 0xff, RZ, 0xc0, !PT ;  /* 0x000000ff06067812 */ /* 0x000fe400078ec0ff */
[----:B---3--:R-:W-:-:S04]  /*2c60*/  SHF.R.U32.HI R46, RZ, 0x10, R7 ;  /* 0x00000010ff2e7819 */ /* 0x008fc80000011607 */
[----:B------:R-:W0:Y:S01]  /*2c70*/  I2F.F16 R4, R4 ;  /* 0x0000000400047306 */ /* 0x000e220000200c00 */
[----:B------:R-:W-:Y:S01]  /*2c80*/  FFMA.FTZ R43, R14, R5, R43 ;  /* 0x000000050e2b7223 */ /* 0x000fe2000001002b */
[----:B------:R-:W-:Y:S01]  /*2c90*/  VIADD R5, R6, 0xffffff80 ;  /* 0xffffff8006057836 */ /* 0x000fe20000000000 */
[----:B------:R-:W-:Y:S01]  /*2ca0*/  LOP3.LUT R46, R46, 0xff, RZ, 0xc0, !PT ;  /* 0x000000ff2e2e7812 */ /* 0x000fe200078ec0ff */
[----:B-1----:R-:W-:-:S03]  /*2cb0*/  HADD2.F32 R12, -RZ, R12.H0_H0 ;  /* 0x2000000cff0c7230 */ /* 0x002fc60000004100 */
[----:B------:R-:W-:Y:S01]  /*2cc0*/  IADD3 R46, PT, PT, R46, -0x80, RZ ;  /* 0xffffff802e2e7810 */ /* 0x000fe20007ffe0ff */
[----:B------:R-:W1:Y:S01]  /*2cd0*/  I2F.F16 R42, R44 ;  /* 0x0000002c002a7306 */ /* 0x000e620000200c00 */
[----:B------:R-:W-:-:S07]  /*2ce0*/  FFMA.FTZ R19, R14, R12, R19 ;  /* 0x0000000c0e137223 */ /* 0x000fce0000010013 */
        /* <DEDUP_REMOVED lines=16> */
[----:B------:R2:W-:Y:S02]  /*2df0*/  I2F.F16 R45, R7 ;  /* 0x00000007002d7306 */ /* 0x0005e40000200c00 */
[----:B------:R-:W-:Y:S01]  /*2e00*/  VIADD R47, R4, 0xffffff80 ;  /* 0xffffff80042f7836 */ /* 0x000fe20000000000 */
[----:B------:R-:W-:Y:S01]  /*2e10*/  LOP3.LUT R4, R9, 0xff, RZ, 0xc0, !PT ;  /* 0x000000ff09047812 */ /* 0x000fe200078ec0ff */
[----:B--2---:R-:W-:-:S02]  /*2e20*/  HADD2.F32 R7, -RZ, R15.H1_H1 ;  /* 0x3000000fff077230 */ /* 0x004fc40000004100 */
[----:B0-----:R-:W-:Y:S01]  /*2e30*/  HADD2.F32 R15, -RZ, R17.H0_H0 ;  /* 0x20000011ff0f7230 */ /* 0x001fe20000004100 */
[----:B------:R-:W-:Y:S02]  /*2e40*/  IADD3 R17, PT, PT, R14, -0x80, RZ ;  /* 0xffffff800e117810 */ /* 0x000fe40007ffe0ff */
[----:B------:R-:W-:Y:S01]  /*2e50*/  LOP3.LUT R14, R11, 0xff, RZ, 0xc0, !PT ;  /* 0x000000ff0b0e7812 */ /* 0x000fe200078ec0ff */
[----:B------:R-:W0:Y:S01]  /*2e60*/  I2F.F16 R16, R16 ;  /* 0x0000001000107306 */ /* 0x000e220000200c00 */
[----:B------:R-:W-:-:S03]  /*2e70*/  VIADD R4, R4, 0xffffff80 ;  /* 0xffffff8004047836 */ /* 0x000fc60000000000 */
[----:B------:R-:W-:-:S04]  /*2e80*/  VIADD R19, R14, 0xffffff80 ;  /* 0xffffff800e137836 */ /* 0x000fc80000000000 */
        /* <DEDUP_REMOVED lines=18> */
[----:B------:R-:W-:Y:S01]  /*2fb0*/  SHF.R.U32.HI R47, RZ, 0x8, R9 ;  /* 0x00000008ff2f7819 */ /* 0x000fe20000011609 */
[----:B------:R-:W-:Y:S01]  /*2fc0*/  FFMA.FTZ R19, R16, R19, RZ ;  /* 0x0000001310137223 */ /* 0x000fe200000100ff */
[----:B------:R-:W-:Y:S02]  /*2fd0*/  SHF.R.U32.HI R16, RZ, 0x8, R8 ;  /* 0x00000008ff107819 */ /* 0x000fe40000011608 */
[----:B------:R-:W-:-:S02]  /*2fe0*/  ISETP.NE.AND P0, PT, R31, R28, PT ;  /* 0x0000001c1f00720c */ /* 0x000fc40003f05270 */
[----:B------:R-:W-:Y:S02]  /*2ff0*/  LOP3.LUT R16, R16, 0xff, RZ, 0xc0, !PT ;  /* 0x000000ff10107812 */ /* 0x000fe400078ec0ff */
[----:B------:R-:W-:Y:S02]  /*3000*/  LOP3.LUT R47, R47, 0xff, RZ, 0xc0, !PT ;  /* 0x000000ff2f2f7812 */ /* 0x000fe400078ec0ff */
[----:B------:R-:W-:-:S03]  /*3010*/  IADD3 R16, PT, PT, R16, -0x80, RZ ;  /* 0xffffff8010107810 */ /* 0x000fc60007ffe0ff */
[----:B------:R-:W-:-:S03]  /*3020*/  VIADD R47, R47, 0xffffff80 ;  /* 0xffffff802f2f7836 */ /* 0x000fc60000000000 */
[----:B------:R-:W0:Y:S01]  /*3030*/  I2F.F16 R16, R16 ;  /* 0x0000001000107306 */ /* 0x000e220000200c00 */
[----:B------:R-:W-:Y:S02]  /*3040*/  @!P0 IMAD R14, R3, 0x8, R1 ;  /* 0x00000008030e8824 */ /* 0x000fe400078e0201 */
[----:B------:R-:W-:-:S04]  /*3050*/  FFMA.FTZ R44, R15, R7, R44 ;  /* 0x000000070f2c7223 */ /* 0x000fc8000001002c */
[----:B------:R-:W2:Y:S01]  /*3060*/  @!P0 LDL.64 R14, [R14+0x8] ;  /* 0x000008000e0e8983 */ /* 0x000ea20000100a00 */
[----:B------:R-:W1:Y:S01]  /*3070*/  I2F.F16 R47, R47 ;  /* 0x0000002f002f7306 */ /* 0x000e620000200c00 */
[----:B------:R-:W-:Y:S02]  /*3080*/  HADD2.F32 R12, -RZ, R12.H1_H1 ;  /* 0x3000000cff0c7230 */ /* 0x000fe40000004100 */
[----:B0-----:R-:W-:Y:S02]  /*3090*/  HADD2.F32 R49, -RZ, R16.H0_H0 ;  /* 0x20000010ff317230 */ /* 0x001fe40000004100 */
[----:B-1----:R-:W-:-:S03]  /*30a0*/  HADD2.F32 R48, -RZ, R47.H0_H0 ;  /* 0x2000002fff307230 */ /* 0x002fc60000004100 */
[----:B------:R-:W-:Y:S01]  /*30b0*/  FFMA.FTZ R46, R49, R12, R46 ;  /* 0x0000000c312e7223 */ /* 0x000fe2000001002e */
[----:B------:R-:W-:Y:S01]  /*30c0*/  SHF.R.U32.HI R49, RZ, 0x8, R11 ;  /* 0x00000008ff317819 */ /* 0x000fe2000001160b */
[----:B------:R-:W-:Y:S01]  /*30d0*/  FFMA.FTZ R45, R12, R48, R45 ;  /* 0x000000300c2d7223 */ /* 0x000fe2000001002d */
[----:B------:R-:W-:Y:S02]  /*30e0*/  SHF.R.U32.HI R48, RZ, 0x8, R10 ;  /* 0x00000008ff307819 */ /* 0x000fe4000001160a */
[----:B------:R-:W-:Y:S02]  /*30f0*/  LOP3.LUT R49, R49, 0xff, RZ, 0xc0, !PT ;  /* 0x000000ff31317812 */ /* 0x000fe400078ec0ff */
[----:B------:R-:W-:Y:S02]  /*3100*/  LOP3.LUT R48, R48, 0xff, RZ, 0xc0, !PT ;  /* 0x000000ff30307812 */ /* 0x000fe400078ec0ff */
[----:B------:R-:W-:Y:S01]  /*3110*/  IADD3 R49, PT, PT, R49, -0x80, RZ ;  /* 0xffffff8031317810 */ /* 0x000fe20007ffe0ff */
[----:B------:R-:W-:-:S04]  /*3120*/  IMAD.WIDE R50, R33, 0x4, R50 ;  /* 0x0000000421327825 */ /* 0x000fc800078e0232 */
[----:B------:R-:W-:Y:S01]  /*3130*/  VIADD R48, R48, 0xffffff80 ;  /* 0xffffff8030307836 */ /* 0x000fe20000000000 */
[----:B------:R-:W0:Y:S01]  /*3140*/  I2F.F16 R49, R49 ;  /* 0x0000003100317306 */ /* 0x000e220000200c00 */
[----:B------:R-:W3:Y:S07]  /*3150*/  LDG.E.128.CONSTANT R4, desc[UR6][R50.64] ;  /* 0x0000000632047981 */ /* 0x000eee000c1e9d00 */
[----:B------:R-:W1:Y:S01]  /*3160*/  I2F.F16 R16, R48 ;  /* 0x0000003000107306 */ /* 0x000e620000200c00 */
[----:B0-----:R-:W-:Y:S01]  /*3170*/  HADD2.F32 R52, -RZ, R49.H0_H0 ;  /* 0x20000031ff347230 */ /* 0x001fe20000004100 */
[----:B------:R-:W-:Y:S01]  /*3180*/  SHF.R.U32.HI R47, RZ, 0x10, R9 ;  /* 0x00000010ff2f7819 */ /* 0x000fe20000011609 */
[----:B-1----:R-:W-:-:S03]  /*3190*/  HADD2.F32 R16, -RZ, R16.H0_H0 ;  /* 0x20000010ff107230 */ /* 0x002fc60000004100 */
[C---:B------:R-:W-:Y:S02]  /*31a0*/  FFMA.FTZ R19, R12.reuse, R52, R19 ;  /* 0x000000340c137223 */ /* 0x040fe40000010013 */
[----:B------:R-:W-:Y:S01]  /*31b0*/  FFMA.FTZ R17, R12, R16, R17 ;  /* 0x000000100c117223 */ /* 0x000fe20000010011 */
[----:B------:R-:W-:Y:S02]  /*31c0*/  SHF.R.U32.HI R12, RZ, 0x10, R8 ;  /* 0x00000010ff0c7819 */ /* 0x000fe40000011608 */
[----:B------:R-:W-:Y:S02]  /*31d0*/  LOP3.LUT R47, R47, 0xff, RZ, 0xc0, !PT ;  /* 0x000000ff2f2f7812 */ /* 0x000fe400078ec0ff */
[----:B------:R-:W-:-:S03]  /*31e0*/  LOP3.LUT R12, R12, 0xff, RZ, 0xc0, !PT ;  /* 0x000000ff0c0c7812 */ /* 0x000fc600078ec0ff */
[----:B------:R-:W-:Y:S02]  /*31f0*/  VIADD R48, R47, 0xffffff80 ;  /* 0xffffff802f307836 */ /* 0x000fe40000000000 */
[----:B------:R-:W-:-:S04]  /*3200*/  VIADD R16, R12, 0xffffff80 ;  /* 0xffffff800c107836 */ /* 0x000fc80000000000 */
        /* <DEDUP_REMOVED lines=10> */
[----:B------:R-:W-:Y:S02]  /*32b0*/  LOP3.LUT R49, R49, 0xff, RZ, 0xc0, !PT ;  /* 0x000000ff31317812 */ /* 0x000fe400078ec0ff */
[----:B------:R-:W-:-:S03]  /*32c0*/  IADD3 R16, PT, PT, R45, -0x80, RZ ;  /* 0xffffff802d107810 */ /* 0x000fc60007ffe0ff */
[----:B------:R-:W-:-:S03]  /*32d0*/  VIADD R49, R49, 0xffffff80 ;  /* 0xffffff8031317836 */ /* 0x000fc60000000000 */
[----:B------:R-:W0:Y:S08]  /*32e0*/  I2F.F16 R16, R16 ;  /* 0x0000001000107306 */ /* 0x000e300000200c00 */
[----:B------:R-:W1:Y:S01]  /*32f0*/  I2F.F16 R49, R49 ;  /* 0x0000003100317306 */ /* 0x000e620000200c00 */
[----:B0-----:R-:W-:Y:S02]  /*3300*/  HADD2.F32 R45, -RZ, R16.H0_H0 ;  /* 0x20000010ff2d7230 */ /* 0x001fe40000004100 */
[----:B------:R-:W-:-:S03]  /*3310*/  @!P0 IMAD.MOV.U32 R16, RZ, RZ, R21 ;  /* 0x000000ffff108224 */ /* 0x000fc600078e0015 */
[----:B------:R-:W-:Y:S01]  /*3320*/  FFMA.FTZ R45, R12, R45, R17 ;  /* 0x0000002d0c2d7223 */ /* 0x000fe20000010011 */
[----:B------:R-:W-:Y:S01]  /*3330*/  @!P0 MOV R17, R20 ;  /* 0x0000001400118202 */ /* 0x000fe20000000f00 */
        /* <DEDUP_REMOVED lines=39> */
[----:B------:R-:W-:Y:S01]  /*35b0*/  FMUL.FTZ R23, R14, R23 ;  /* 0x000000170e177220 */ /* 0x000fe20000410000 */
[----:B------:R-:W-:Y:S02]  /*35c0*/  PRMT R27, R27, 0x5410, R47 ;  /* 0x000054101b1b7816 */ /* 0x000fe4000000002f */
[----:B---3--:R-:W-:Y:S01]  /*35d0*/  LOP3.LUT R8, R5, 0xff, RZ, 0xc0, !PT ;  /* 0x000000ff05087812 */ /* 0x008fe200078ec0ff */
[----:B------:R-:W-:Y:S01]  /*35e0*/  FMUL.FTZ R40, R16, R40 ;  /* 0x0000002810287220 */ /* 0x000fe20000410000 */
[----:B------:R-:W-:Y:S01]  /*35f0*/  F2FP.F16.F32.PACK_AB R9, RZ, R22 ;  /* 0x00000016ff09723e */ /* 0x000fe200000000ff */
[----:B------:R-:W-:Y:S01]  /*3600*/  HADD2 R30, R27, R29 ;  /* 0x0000001d1b1e7230 */ /* 0x000fe20000000000 */
[----:B------:R-:W-:Y:S01]  /*3610*/  F2FP.F16.F32.PACK_AB R23, RZ, R23 ;  /* 0x00000017ff17723e */ /* 0x000fe200000000ff */
[----:B------:R-:W-:Y:S01]  /*3620*/  VIADD R29, R8, 0xffffff80 ;  /* 0xffffff80081d7836 */ /* 0x000fe20000000000 */
[----:B------:R-:W-:Y:S01]  /*3630*/  LOP3.LUT R8, R6, 0xff, RZ, 0xc0, !PT ;  /* 0x000000ff06087812 */ /* 0x000fe200078ec0ff */
[----:B------:R-:W-:Y:S01]  /*3640*/  FMUL.FTZ R27, R15, R41 ;  /* 0x000000290f1b7220 */ /* 0x000fe20000410000 */
[----:B------:R-:W-:-:S02]  /*3650*/  PRMT R41, R9, 0x5410, R23 ;  /* 0x0000541009297816 */ /* 0x000fc40000000017 */
[----:B------:R-:W-:Y:S02]  /*3660*/  IADD3 R23, PT, PT, R8, -0x80, RZ ;  /* 0xffffff8008177810 */ /* 0x000fe40007ffe0ff */
[----:B------:R-:W-:Y:S02]  /*3670*/  F2FP.F16.F32.PACK_AB R9, RZ, R40 ;  /* 0x00000028ff09723e */ /* 0x000fe400000000ff */
[----:B------:R-:W-:Y:S02]  /*3680*/  F2FP.F16.F32.PACK_AB R27, RZ, R27 ;  /* 0x0000001bff1b723e */ /* 0x000fe400000000ff */
[----:B------:R-:W-:Y:S02]  /*3690*/  SHF.R.U32.HI R8, RZ, 0x8, R4 ;  /* 0x00000008ff087819 */ /* 0x000fe40000011604 */
[----:B------:R-:W-:Y:S02]  /*36a0*/  PRMT R9, R9, 0x5410, R27 ;  /* 0x0000541009097816 */ /* 0x000fe4000000001b */
[----:B------:R-:W-:Y:S01]  /*36b0*/  LOP3.LUT R8, R8, 0xff, RZ, 0xc0, !PT ;  /* 0x000000ff08087812 */ /* 0x000fe200078ec0ff */
[----:B------:R0:W-:Y:S01]  /*36c0*/  I2F.F16 R22, R29 ;  /* 0x0000001d00167306 */ /* 0x0001e20000200c00 */
[C---:B------:R-:W-:Y:S01]  /*36d0*/  LEA.HI R13, R4.reuse, 0xffffff80, RZ, 0x8 ;  /* 0xffffff80040d7811 */ /* 0x040fe200078f40ff */
[----:B------:R-:W-:Y:S01]  /*36e0*/  HFMA2 R30, R9, 1, 1, R30 ;  /* 0x3c003c00091e7831 */ /* 0x000fe2000000001e */
[----:B------:R-:W-:-:S02]  /*36f0*/  LOP3.LUT R25, R4, 0xff, RZ, 0xc0, !PT ;  /* 0x000000ff04197812 */ /* 0x000fc400078ec0ff */
[----:B0-----:R-:W-:Y:S01]  /*3700*/  SHF.R.U32.HI R29, RZ, 0x10, R4 ;  /* 0x00000010ff1d7819 */ /* 0x001fe20000011604 */
[----:B------:R-:W-:Y:S02]  /*3710*/  VIADD R4, R8, 0xffffff80 ;  /* 0xffffff8008047836 */ /* 0x000fe40000000000 */
[----:B------:R-:W0:Y:S01]  /*3720*/  LDS.64 R8, [UR4+0x38] ;  /* 0x00003804ff087984 */ /* 0x000e220008000a00 */
[----:B------:R-:W-:Y:S01]  /*3730*/  VIADD R25, R25, 0xffffff80 ;  /* 0xffffff8019197836 */ /* 0x000fe20000000000 */
[----:B------:R-:W-:Y:S01]  /*3740*/  LOP3.LUT R40, R7, 0xff, RZ, 0xc0, !PT ;  /* 0x000000ff07287812 */ /* 0x000fe200078ec0ff */
[----:B------:R-:W-:Y:S02]  /*3750*/  HFMA2 R35, R41, 1, 1, R35 ;  /* 0x3c003c0029237831 */ /* 0x000fe40000000023 */
[----:B------:R-:W-:Y:S01]  /*3760*/  FMUL.FTZ R41, R14, R42 ;  /* 0x0000002a0e297220 */ /* 0x000fe20000410000 */
[--C-:B------:R-:W-:Y:S01]  /*3770*/  SHF.R.U32.HI R42, RZ, 0x8, R5.reuse ;  /* 0x00000008ff2a7819 */ /* 0x100fe20000011605 */
[----:B------:R-:W-:Y:S01]  /*3780*/  VIADD R27, R40, 0xffffff80 ;  /* 0xffffff80281b7836 */ /* 0x000fe20000000000 */
[----:B------:R-:W1:Y:S01]  /*3790*/  I2F.F16 R25, R25 ;  /* 0x0000001900197306 */ /* 0x000e620000200c00 */
[----:B------:R-:W-:Y:S01]  /*37a0*/  FMUL.FTZ R40, R11, R44 ;  /* 0x0000002c0b287220 */ /* 0x000fe20000410000 */
[----:B------:R-:W-:Y:S01]  /*37b0*/  LOP3.LUT R42, R42, 0xff, RZ, 0xc0, !PT ;  /* 0x000000ff2a2a7812 */ /* 0x000fe200078ec0ff */
[----:B------:R-:W-:Y:S01]  /*37c0*/  FMUL.FTZ R43, R16, R43 ;  /* 0x0000002b102b7220 */ /* 0x000fe20000410000 */
[----:B------:R-:W-:Y:S01]  /*37d0*/  SHF.R.U32.HI R44, RZ, 0x10, R5 ;  /* 0x00000010ff2c7819 */ /* 0x000fe20000011605 */
[----:B------:R-:W-:Y:S01]  /*37e0*/  FMUL.FTZ R18, R15, R18 ;  /* 0x000000120f127220 */ /* 0x000fe20000410000 */
[----:B------:R-:W-:-:S02]  /*37f0*/  F2FP.F16.F32.PACK_AB R40, RZ, R40 ;  /* 0x00000028ff28723e */ /* 0x000fc400000000ff */
[----:B------:R-:W-:Y:S02]  /*3800*/  F2FP.F16.F32.PACK_AB R41, RZ, R41 ;  /* 0x00000029ff29723e */ /* 0x000fe400000000ff */
[----:B------:R-:W-:Y:S01]  /*3810*/  LEA.HI R17, R5, 0xffffff80, RZ, 0x8 ;  /* 0xffffff8005117811 */ /* 0x000fe200078f40ff */
[----:B------:R-:W-:Y:S01]  /*3820*/  VIADD R5, R42, 0xffffff80 ;  /* 0xffffff802a057836 */ /* 0x000fe20000000000 */
[----:B------:R-:W-:Y:S02]  /*3830*/  LOP3.LUT R44, R44, 0xff, RZ, 0xc0, !PT ;  /* 0x000000ff2c2c7812 */ /* 0x000fe400078ec0ff */
[----:B------:R-:W-:Y:S02]  /*3840*/  F2FP.F16.F32.PACK_AB R42, RZ, R43 ;  /* 0x0000002bff2a723e */ /* 0x000fe400000000ff */
[----:B------:R-:W-:Y:S02]  /*3850*/  PRMT R47, R40, 0x5410, R41 ;  /* 0x00005410282f7816 */ /* 0x000fe40000000029 */
[----:B------:R-:W-:-:S02]  /*3860*/  F2FP.F16.F32.PACK_AB R43, RZ, R18 ;  /* 0x00000012ff2b723e */ /* 0x000fc400000000ff */
[--C-:B------:R-:W-:Y:S01]  /*3870*/  SHF.R.U32.HI R40, RZ, 0x8, R6.reuse ;  /* 0x00000008ff287819 */ /* 0x100fe20000011606 */
[----:B------:R-:W2:Y:S01]  /*3880*/  I2F.F16 R23, R23 ;  /* 0x0000001700177306 */ /* 0x000ea20000200c00 */
[----:B------:R-:W-:Y:S01]  /*3890*/  VIADD R18, R44, 0xffffff80 ;  /* 0xffffff802c127836 */ /* 0x000fe20000000000 */
[----:B------:R-:W-:Y:S01]  /*38a0*/  PRMT R44, R42, 0x5410, R43 ;  /* 0x000054102a2c7816 */ /* 0x000fe2000000002b */
[----:B-1----:R-:W-:Y:S01]  /*38b0*/  HADD2.F32 R43, -RZ, R25.H0_H0 ;  /* 0x20000019ff2b7230 */ /* 0x002fe20000004100 */
[----:B------:R-:W-:Y:S02]  /*38c0*/  LOP3.LUT R40, R40, 0xff, RZ, 0xc0, !PT ;  /* 0x000000ff28287812 */ /* 0x000fe400078ec0ff */
[----:B------:R-:W-:Y:S02]  /*38d0*/  SHF.R.U32.HI R25, RZ, 0x8, R7 ;  /* 0x00000008ff197819 */ /* 0x000fe40000011607 */
[----:B------:R-:W-:Y:S02]  /*38e0*/  LEA.HI R24, R6, 0xffffff80, RZ, 0x8 ;  /* 0xffffff8006187811 */ /* 0x000fe400078f40ff */
[----:B------:R-:W-:Y:S01]  /*38f0*/  SHF.R.U32.HI R42, RZ, 0x10, R6 ;  /* 0x00000010ff2a7819 */ /* 0x000fe20000011606 */
[----:B------:R-:W-:Y:S01]  /*3900*/  HADD2 R6, R44, R30 ;  /* 0x0000001e2c067230 */ /* 0x000fe20000000000 */
[----:B------:R-:W-:Y:S01]  /*3910*/  IADD3 R41, PT, PT, R40, -0x80, RZ ;  /* 0xffffff8028297810 */ /* 0x000fe20007ffe0ff */
[----:B0-----:R-:W-:Y:S01]  /*3920*/  HADD2.F32 R40, -RZ, R8.H0_H0 ;  /* 0x20000008ff287230 */ /* 0x001fe20000004100 */
[----:B------:R-:W-:-:S02]  /*3930*/  LOP3.LUT R29, R29, 0xff, RZ, 0xc0, !PT ;  /* 0x000000ff1d1d7812 */ /* 0x000fc400078ec0ff */
[----:B------:R-:W-:Y:S02]  /*3940*/  LOP3.LUT R25, R25, 0xff, RZ, 0xc0, !PT ;  /* 0x000000ff19197812 */ /* 0x000fe400078ec0ff */
[----:B------:R-:W-:Y:S01]  /*3950*/  SHF.R.U32.HI R44, RZ, 0x10, R7 ;  /* 0x00000010ff2c7819 */ /* 0x000fe20000011607 */
[----:B------:R-:W0:Y:S01]  /*3960*/  I2F.F16 R27, R27 ;  /* 0x0000001b001b7306 */ /* 0x000e220000200c00 */
[----:B------:R-:W-:Y:S01]  /*3970*/  LOP3.LUT R42, R42, 0xff, RZ, 0xc0, !PT ;  /* 0x000000ff2a2a7812 */ /* 0x000fe200078ec0ff */
[----:B------:R-:W-:Y:S01]  /*3980*/  FFMA.FTZ R10, R43, R40, R10 ;  /* 0x000000282b0a7223 */ /* 0x000fe2000001000a */
[----:B------:R-:W-:Y:S01]  /*3990*/  IADD3 R29, PT, PT, R29, -0x80, RZ ;  /* 0xffffff801d1d7810 */ /* 0x000fe20007ffe0ff */
[----:B------:R-:W-:Y:S01]  /*39a0*/  VIADD R43, R25, 0xffffff80 ;  /* 0xffffff80192b7836 */ /* 0x000fe20000000000 */
[----:B------:R-:W-:-:S03]  /*39b0*/  LOP3.LUT R44, R44, 0xff, RZ, 0xc0, !PT ;  /* 0x000000ff2c2c7812 */ /* 0x000fc600078ec0ff */
[----:B------:R-:W1:Y:S01]  /*39c0*/  I2F.F16 R4, R4 ;  /* 0x0000000400047306 */ /* 0x000e620000200c00 */
[----:B------:R-:W-:Y:S01]  /*39d0*/  @!P0 IADD3 R25, PT, PT, R3, 0x1, RZ ;  /* 0x0000000103198810 */ /* 0x000fe20007ffe0ff */
[----:B------:R-:W-:Y:S02]  /*39e0*/  VIADD R42, R42, 0xffffff80 ;  /* 0xffffff802a2a7836 */ /* 0x000fe40000000000 */
[----:B------:R-:W-:Y:S02]  /*39f0*/  HFMA2 R35, R47, 1, 1, R35 ;  /* 0x3c003c002f237831 */ /* 0x000fe40000000023 */
[----:B------:R-:W-:Y:S02]  /*3a00*/  VIADD R44, R44, 0xffffff80 ;  /* 0xffffff802c2c7836 */ /* 0x000fe40000000000 */
[----:B------:R-:W3:Y:S01]  /*3a10*/  I2F.F16 R5, R5 ;  /* 0x0000000500057306 */ /* 0x000ee20000200c00 */
[----:B------:R-:W-:Y:S01]  /*3a20*/  HADD2.F32 R47, -RZ, R22.H0_H0 ;  /* 0x20000016ff2f7230 */ /* 0x000fe20000004100 */
[----:B------:R-:W-:Y:S01]  /*3a30*/  LEA.HI R7, R7, 0xffffff80, RZ, 0x8 ;  /* 0xffffff8007077811 */ /* 0x000fe200078f40ff */
[----:B------:R-:W-:-:S05]  /*3a40*/  @!P0 IMAD.MOV.U32 R3, RZ, RZ, R25 ;  /* 0x000000ffff038224 */ /* 0x000fca00078e0019 */
[----:B------:R2:W5:Y:S01]  /*3a50*/  I2F.F16 R30, R41 ;  /* 0x00000029001e7306 */ /* 0x0005620000200c00 */
[----:B------:R-:W-:-:S07]  /*3a60*/  HADD2.F32 R25, -RZ, R8.H1_H1 ;  /* 0x30000008ff197230 */ /* 0x000fce0000004100 */
        /* <DEDUP_REMOVED lines=37> */
[----:B------:R-:W-:Y:S01]  /*3cc0*/  @!P0 IADD3 R28, PT, PT, R12, R31, RZ ;  /* 0x0000001f0c1c8210 */ /* 0x000fe20007ffe0ff */
[----:B------:R-:W-:Y:S01]  /*3cd0*/  FFMA.FTZ R5, R9, R10, R18 ;  /* 0x0000000a09057223 */ /* 0x000fe20000010012 */
[----:B------:R-:W-:Y:S02]  /*3ce0*/  VIADD R31, R31, 0x20 ;  /* 0x000000201f1f7836 */ /* 0x000fe40000000000 */
        /* <DEDUP_REMOVED lines=21> */
.L_x_2815:
        /* <DEDUP_REMOVED lines=8> */
.L_x_2818:
[----:B------:R-:W2:Y:S01]  /*3ec0*/  LDG.E.128.CONSTANT R4, desc[UR6][R38.64] ;  /* 0x0000000626047981 */ /* 0x000ea2000c1e9d00 */
[----:B------:R-:W-:-:S05]  /*3ed0*/  MOV R33, UR12 ;  /* 0x0000000c00217c02 */ /* 0x000fca0008000f00 */
[----:B------:R-:W-:-:S05]  /*3ee0*/  IMAD.WIDE R16, R33, 0x4, R38 ;  /* 0x0000000421107825 */ /* 0x000fca00078e0226 */
[----:B------:R-:W3:Y:S01]  /*3ef0*/  LDG.E.128.CONSTANT R8, desc[UR6][R16.64] ;  /* 0x0000000610087981 */ /* 0x000ee2000c1e9d00 */
[----:B------:R-:W-:-:S05]  /*3f00*/  IMAD.WIDE R40, R33, 0x4, R16 ;  /* 0x0000000421287825 */ /* 0x000fca00078e0210 */
[----:B------:R0:W4:Y:S02]  /*3f10*/  LDG.E.128.CONSTANT R12, desc[UR6][R40.64] ;  /* 0x00000006280c7981 */ /* 0x000124000c1e9d00 */
[----:B0-----:R-:W-:Y:S01]  /*3f20*/  IMAD.WIDE R40, R33, 0x4, R40 ;  /* 0x0000000421287825 */ /* 0x001fe200078e0228 */
[----:B--2---:R-:W-:Y:S02]  /*3f30*/  LOP3.LUT R18, R5, 0x3f, RZ, 0xc0, !PT ;  /* 0x0000003f05127812 */ /* 0x004fe400078ec0ff */
[----:B------:R-:W-:Y:S02]  /*3f40*/  LOP3.LUT R19, R6, 0x3f, RZ, 0xc0, !PT ;  /* 0x0000003f06137812 */ /* 0x000fe400078ec0ff */
[----:B------:R-:W-:Y:S01]  /*3f50*/  LOP3.LUT R17, R7, 0x3f, RZ, 0xc0, !PT ;  /* 0x0000003f07117812 */ /* 0x000fe200078ec0ff */
[----:B------:R-:W-:Y:S01]  /*3f60*/  VIADD R21, R18, 0xffffffe0 ;  /* 0xffffffe012157836 */ /* 0x000fe20000000000 */
[----:B------:R-:W-:Y:S02]  /*3f70*/  LOP3.LUT R18, R4, 0x3f, RZ, 0xc0, !PT ;  /* 0x0000003f04127812 */ /* 0x000fe400078ec0ff */
[----:B------:R-:W-:Y:S01]  /*3f80*/  IADD3 R19, PT, PT, R19, -0x20, RZ ;  /* 0xffffffe013137810 */ /* 0x000fe20007ffe0ff */
[----:B------:R-:W-:Y:S01]  /*3f90*/  VIADD R27, R17, 0xffffffe0 ;  /* 0xffffffe0111b7836 */ /* 0x000fe20000000000 */
[----:B------:R-:W-:Y:S01]  /*3fa0*/  SHF.R.U32.HI R16, RZ, 0x6, R5 ;  /* 0x00000006ff107819 */ /* 0x000fe20000011605 */
[----:B------:R-:W-:Y:S01]  /*3fb0*/  VIADD R18, R18, 0xffffffe0 ;  /* 0xffffffe012127836 */ /* 0x000fe20000000000 */
[----:B------:R-:W-:Y:S01]  /*3fc0*/  I2F.F16 R45, R19 ;  /* 0x00000013002d7306 */ /* 0x000fe20000200c00 */
[----:B------:R-:W-:-:S02]  /*3fd0*/  SHF.R.U32.HI R20, RZ, 0x12, R4 ;  /* 0x00000012ff147819 */ /* 0x000fc40000011604 */
[----:B------:R-:W-:Y:S02]  /*3fe0*/  LOP3.LUT R17, R16, 0x3f, RZ, 0xc0, !PT ;  /* 0x0000003f10117812 */ /* 0x000fe400078ec0ff */
[----:B------:R-:W-:Y:S02]  /*3ff0*/  SHF.R.U32.HI R16, RZ, 0x6, R4 ;  /* 0x00000006ff107819 */ /* 0x000fe40000011604 */
[----:B------:R-:W-:Y:S01]  /*4000*/  LOP3.LUT R20, R20, 0x3f, RZ, 0xc0, !PT ;  /* 0x0000003f14147812 */ /* 0x000fe200078ec0ff */
[----:B------:R0:W-:Y:S01]  /*4010*/  I2F.F16 R23, R18 ;  /* 0x0000001200177306 */ /* 0x0001e20000200c00 */
[----:B------:R-:W-:Y:S01]  /*4020*/  VIADD R22, R17, 0xffffffe0 ;  /* 0xffffffe011167836 */ /* 0x000fe20000000000 */
[----:B------:R-:W-:Y:S02]  /*4030*/  LOP3.LUT R17, R16, 0x3f, RZ, 0xc0, !PT ;  /* 0x0000003f10117812 */ /* 0x000fe400078ec0ff */
[----:B------:R-:W-:Y:S01]  /*4040*/  VIADD R20, R20, 0xffffffe0 ;  /* 0xffffffe014147836 */ /* 0x000fe20000000000 */
[----:B------:R-:W-:-:S02]  /*4050*/  SHF.R.U32.HI R35, RZ, 0xc, R5 ;  /* 0x0000000cff237819 */ /* 0x000fc40000011605 */
[----:B------:R-:W-:Y:S01]  /*4060*/  IADD3 R17, PT, PT, R17, -0x20, RZ ;  /* 0xffffffe011117810 */ /* 0x000fe20007ffe0ff */
[----:B------:R-:W-:Y:S01]  /*4070*/  I2F.F16 R21, R21 ;  /* 0x0000001500157306 */ /* 0x000fe20000200c00 */
[----:B0-----:R-:W-:Y:S02]  /*4080*/  SHF.R.U32.HI R18, RZ, 0xc, R4 ;  /* 0x0000000cff127819 */ /* 0x001fe40000011604 */
[----:B------:R-:W-:Y:S02]  /*4090*/  LOP3.LUT R35, R35, 0x3f, RZ, 0xc0, !PT ;  /* 0x0000003f23237812 */ /* 0x000fe400078ec0ff */
[----:B------:R-:W-:Y:S02]  /*40a0*/  LOP3.LUT R19, R18, 0x3f, RZ, 0xc0, !PT ;  /* 0x0000003f12137812 */ /* 0x000fe400078ec0ff */
[----:B------:R-:W-:Y:S01]  /*40b0*/  SHF.R.U32.HI R43, RZ, 0x12, R5 ;  /* 0x00000012ff2b7819 */ /* 0x000fe20000011605 */
[----:B------:R0:W1:Y:S01]  /*40c0*/  I2F.F16 R16, R22 ;  /* 0x0000001600107306 */ /* 0x0000620000200c00 */
[----:B------:R-:W-:Y:S01]  /*40d0*/  SHF.R.U32.HI R48, RZ, 0x12, R7 ;  /* 0x00000012ff307819 */ /* 0x000fe20000011607 */
[----:B------:R-:W-:Y:S01]  /*40e0*/  VIADD R19, R19, 0xffffffe0 ;  /* 0xffffffe013137836 */ /* 0x000fe20000000000 */
[----:B------:R-:W-:-:S02]  /*40f0*/  LOP3.LUT R43, R43, 0x3f, RZ, 0xc0, !PT ;  /* 0x0000003f2b2b7812 */ /* 0x000fc400078ec0ff */
[----:B------:R-:W-:-:S03]  /*4100*/  LOP3.LUT R48, R48, 0x3f, RZ, 0xc0, !PT ;  /* 0x0000003f30307812 */ /* 0x000fc600078ec0ff */
[----:B------:R2:W-:Y:S01]  /*4110*/  I2F.F16 R42, R19 ;  /* 0x00000013002a7306 */ /* 0x0005e20000200c00 */
[----:B0-----:R-:W-:Y:S01]  /*4120*/  IADD3 R22, PT, PT, R35, -0x20, RZ ;  /* 0xffffffe023167810 */ /* 0x001fe20007ffe0ff */
[----:B------:R-:W-:Y:S01]  /*4130*/  VIADD R43, R43, 0xffffffe0 ;  /* 0xffffffe02b2b7836 */ /* 0x000fe20000000000 */
[----:B------:R-:W-:Y:S01]  /*4140*/  SHF.R.U32.HI R35, RZ, 0x12, R6 ;  /* 0x00000012ff237819 */ /* 0x000fe20000011606 */
[----:B------:R-:W-:-:S03]  /*4150*/  VIADD R48, R48, 0xffffffe0 ;  /* 0xffffffe030307836 */ /* 0x000fc60000000000 */
[----:B------:R-:W-:Y:S01]  /*4160*/  LOP3.LUT R35, R35, 0x3f, RZ, 0xc0, !PT ;  /* 0x0000003f23237812 */ /* 0x000fe200078ec0ff */
[----:B------:R0:W5:Y:S01]  /*4170*/  I2F.F16 R18, R17 ;  /* 0x0000001100127306 */ /* 0x0001620000200c00 */
[----:B--2---:R-:W-:Y:S02]  /*4180*/  SHF.R.U32.HI R19, RZ, 0xc, R6 ;  /* 0x0000000cff137819 */ /* 0x004fe40000011606 */
[----:B-1----:R-:W-:Y:S02]  /*4190*/  PRMT R21, R21, 0x5410, R16 ;  /* 0x0000541015157816 */ /* 0x002fe40000000010 */
[----:B------:R-:W-:-:S03]  /*41a0*/  LOP3.LUT R19, R19, 0x3f, RZ, 0xc0, !PT ;  /* 0x0000003f13137812 */ /* 0x000fc600078ec0ff */
[----:B------:R1:W2:Y:S01]  /*41b0*/  I2F.F16 R49, R20 ;  /* 0x0000001400317306 */ /* 0x0002a20000200c00 */
[----:B0-----:R-:W-:-:S04]  /*41c0*/  SHF.R.U32.HI R17, RZ, 0x6, R6 ;  /* 0x00000006ff117819 */ /* 0x001fc80000011606 */
[----:B------:R-:W-:Y:S02]  /*41d0*/  LOP3.LUT R17, R17, 0x3f, RZ, 0xc0, !PT ;  /* 0x0000003f11117812 */ /* 0x000fe400078ec0ff */
[----:B-----5:R-:W-:Y:S01]  /*41e0*/  PRMT R23, R23, 0x5410, R18 ;  /* 0x0000541017177816 */ /* 0x020fe20000000012 */
[----:B------:R0:W-:Y:S01]  /*41f0*/  I2F.F16 R47, R43 ;  /* 0x0000002b002f7306 */ /* 0x0001e20000200c00 */
[----:B-1----:R-:W-:Y:S01]  /*4200*/  IADD3 R20, PT, PT, R19, -0x20, RZ ;  /* 0xffffffe013147810 */ /* 0x002fe20007ffe0ff */
[----:B------:R-:W-:Y:S01]  /*4210*/  VIADD R17, R17, 0xffffffe0 ;  /* 0xffffffe011117836 */ /* 0x000fe20000000000 */
[----:B------:R-:W-:-:S04]  /*4220*/  SHF.R.U32.HI R19, RZ, 0x6, R7 ;  /* 0x00000006ff137819 */ /* 0x000fc80000011607 */
[----:B------:R-:W-:Y:S01]  /*4230*/  LOP3.LUT R19, R19, 0x3f, RZ, 0xc0, !PT ;  /* 0x0000003f13137812 */ /* 0x000fe200078ec0ff */
[----:B------:R1:W5:Y:S01]  /*4240*/  I2F.F16 R46, R17 ;  /* 0x00000011002e7306 */ /* 0x0003620000200c00 */
[----:B0-----:R-:W-:Y:S01]  /*4250*/  VIADD R43, R35, 0xffffffe0 ;  /* 0xffffffe0232b7836 */ /* 0x001fe20000000000 */
[----:B------:R-:W-:Y:S02]  /*4260*/  SHF.R.U32.HI R35, RZ, 0xc, R7 ;  /* 0x0000000cff237819 */ /* 0x000fe40000011607 */
[----:B------:R-:W-:Y:S01]  /*4270*/  VIADD R44, R19, 0xffffffe0 ;  /* 0xffffffe0132c7836 */ /* 0x000fe20000000000 */
[----:B--2---:R-:W-:Y:S02]  /*4280*/  PRMT R42, R42, 0x5410, R49 ;  /* 0x000054102a2a7816 */ /* 0x004fe40000000031 */
[----:B------:R-:W-:Y:S01]  /*4290*/  LOP3.LUT R35, R35, 0x3f, RZ, 0xc0, !PT ;  /* 0x0000003f23237812 */ /* 0x000fe200078ec0ff */
[----:B------:R-:W-:Y:S01]  /*42a0*/  I2F.F16 R20, R20 ;  /* 0x0000001400147306 */ /* 0x000fe20000200c00 */
[----:B-1----:R-:W0:Y:S02]  /*42b0*/  LDS.128 R16, [UR4] ;  /* 0x00000004ff107984 */ /* 0x002e240008000c00 */
[----:B------:R-:W-:-:S02]  /*42c0*/  IADD3 R35, PT, PT, R35, -0x20, RZ ;  /* 0xffffffe023237810 */ /* 0x000fc40007ffe0ff */
[----:B-----5:R-:W-:-:S03]  /*42d0*/  PRMT R45, R45, 0x5410, R46 ;  /* 0x000054102d2d7816 */ /* 0x020fc6000000002e */
[----:B------:R-:W1:Y:S08]  /*42e0*/  I2F.F16 R43, R43 ;  /* 0x0000002b002b7306 */ /* 0x000e700000200c00 */
        /* <DEDUP_REMOVED lines=18> */
[----:B0-----:R-:W-:Y:S02]  /*4410*/  PRMT R44, R35, 0x5410, R48 ;  /* 0x00005410232c7816 */ /* 0x001fe40000000030 */
[----:B------:R-:W-:Y:S01]  /*4420*/  IADD3 R48, PT, PT, R43, -0x20, RZ ;  /* 0xffffffe02b307810 */ /* 0x000fe20007ffe0ff */
        /* <DEDUP_REMOVED lines=8> */
[----:B---3--:R-:W-:Y:S01]  /*44b0*/  SHF.R.U32 R45, R4, 0x1e, R8 ;  /* 0x0000001e042d7819 */ /* 0x008fe20000001608 */
[-C--:B------:R-:W-:Y:S01]  /*44c0*/  HFMA2 R4, R22, R17.reuse, R23 ;  /* 0x0000001116047231 */ /* 0x080fe20000000017 */
[----:B------:R-:W-:Y:S01]  /*44d0*/  SHF.R.U32 R22, R5, 0x1e, R9 ;  /* 0x0000001e05167819 */ /* 0x000fe20000001609 */
[----:B------:R-:W-:Y:S01]  /*44e0*/  HFMA2 R17, R44, R17, R21 ;  /* 0x000000112c117231 */ /* 0x000fe20000000015 */
[----:B------:R-:W-:Y:S01]  /*44f0*/  LOP3.LUT R45, R45, 0x3f, RZ, 0xc0, !PT ;  /* 0x0000003f2d2d7812 */ /* 0x000fe200078ec0ff */
[----:B------:R0:W-:Y:S01]  /*4500*/  I2F.F16 R5, R47 ;  /* 0x0000002f00057306 */ /* 0x0001e20000200c00 */
[----:B------:R-:W-:Y:S02]  /*4510*/  VIADD R35, R35, 0xffffffe0 ;  /* 0xffffffe023237836 */ /* 0x000fe40000000000 */
[----:B------:R-:W-:Y:S02]  /*4520*/  IADD3 R46, PT, PT, R45, -0x20, RZ ;  /* 0xffffffe02d2e7810 */ /* 0x000fe40007ffe0ff */
[----:B------:R-:W-:-:S02]  /*4530*/  LOP3.LUT R45, R22, 0x3f, RZ, 0xc0, !PT ;  /* 0x0000003f162d7812 */ /* 0x000fc400078ec0ff */
[----:B------:R-:W-:Y:S01]  /*4540*/  SHF.R.U32.HI R44, RZ, 0x4, R8 ;  /* 0x00000004ff2c7819 */ /* 0x000fe20000011608 */
[----:B------:R-:W-:Y:S01]  /*4550*/  I2F.F16 R35, R35 ;  /* 0x0000002300237306 */ /* 0x000fe20000200c00 */
[----:B0-----:R-:W-:Y:S01]  /*4560*/  SHF.R.U32 R47, R6, 0x1e, R10 ;  /* 0x0000001e062f7819 */ /* 0x001fe2000000160a */
[----:B------:R-:W-:Y:S01]  /*4570*/  VIADD R45, R45, 0xffffffe0 ;  /* 0xffffffe02d2d7836 */ /* 0x000fe20000000000 */
[----:B------:R-:W-:Y:S01]  /*4580*/  LOP3.LUT R44, R44, 0x3f, RZ, 0xc0, !PT ;  /* 0x0000003f2c2c7812 */ /* 0x000fe200078ec0ff */
[----:B------:R0:W2:Y:S01]  /*4590*/  LDG.E.128.CONSTANT R20, desc[UR6][R40.64] ;  /* 0x0000000628147981 */ /* 0x0000a2000c1e9d00 */
[----:B------:R-:W-:Y:S02]  /*45a0*/  LOP3.LUT R47, R47, 0x3f, RZ, 0xc0, !PT ;  /* 0x0000003f2f2f7812 */ /* 0x000fe400078ec0ff */
[----:B------:R-:W-:Y:S01]  /*45b0*/  SHF.R.U32 R7, R7, 0x1e, R11 ;  /* 0x0000001e07077819 */ /* 0x000fe2000000160b */
[----:B------:R-:W1:Y:S01]  /*45c0*/  I2F.F16 R46, R46 ;  /* 0x0000002e002e7306 */ /* 0x000e620000200c00 */
[----:B------:R-:W-:Y:S01]  /*45d0*/  VIADD R6, R44, 0xffffffe0 ;  /* 0xffffffe02c067836 */ /* 0x000fe20000000000 */
[----:B------:R-:W-:-:S02]  /*45e0*/  IADD3 R44, PT, PT, R47, -0x20, RZ ;  /* 0xffffffe02f2c7810 */ /* 0x000fc40007ffe0ff */
[----:B------:R-:W-:Y:S02]  /*45f0*/  LOP3.LUT R48, R7, 0x3f, RZ, 0xc0, !PT ;  /* 0x0000003f07307812 */ /* 0x000fe400078ec0ff */
[----:B------:R-:W-:Y:S02]  /*4600*/  SHF.R.U32.HI R7, RZ, 0xa, R8 ;  /* 0x0000000aff077819 */ /* 0x000fe40000011608 */
[----:B------:R-:W3:Y:S02]  /*4610*/  I2F.F16 R45, R45 ;  /* 0x0000002d002d7306 */ /* 0x000ee40000200c00 */
[----:B------:R-:W-:Y:S02]  /*4620*/  LOP3.LUT R7, R7, 0x3f, RZ, 0xc0, !PT ;  /* 0x0000003f07077812 */ /* 0x000fe400078ec0ff */
[----:B-1----:R-:W-:-:S04]  /*4630*/  PRMT R47, R27, 0x5410, R46 ;  /* 0x000054101b2f7816 */ /* 0x002fc8000000002e */
[----:B------:R-:W1:Y:S01]  /*4640*/  I2F.F16 R44, R44 ;  /* 0x0000002c002c7306 */ /* 0x000e620000200c00 */
[----:B------:R-:W-:Y:S02]  /*4650*/  VIADD R46, R48, 0xffffffe0 ;  /* 0xffffffe0302e7836 */ /* 0x000fe40000000000 */
[----:B------:R-:W-:Y:S02]  /*4660*/  VIADD R7, R7, 0xffffffe0 ;  /* 0xffffffe007077836 */ /* 0x000fe40000000000 */
[----:B------:R-:W-:Y:S01]  /*4670*/  HFMA2 R42, R47, R18, R42 ;  /* 0x000000122f2a7231 */ /* 0x000fe2000000002a */
[----:B------:R-:W-:Y:S02]  /*4680*/  SHF.R.U32.HI R47, RZ, 0xa, R9 ;  /* 0x0000000aff2f7819 */ /* 0x000fe40000011609 */
[----:B---3--:R-:W-:Y:S01]  /*4690*/  PRMT R45, R16, 0x5410, R45 ;  /* 0x00005410102d7816 */ /* 0x008fe2000000002d */
[----:B------:R-:W3:Y:S01]  /*46a0*/  I2F.F16 R46, R46 ;  /* 0x0000002e002e7306 */ /* 0x000ee20000200c00 */
[----:B------:R-:W-:-:S02]  /*46b0*/  SHF.R.U32.HI R16, RZ, 0x10, R8 ;  /* 0x00000010ff107819 */ /* 0x000fc40000011608 */
[----:B------:R-:W-:Y:S01]  /*46c0*/  LOP3.LUT R47, R47, 0x3f, RZ, 0xc0, !PT ;  /* 0x0000003f2f2f7812 */ /* 0x000fe200078ec0ff */
[-C--:B------:R-:W-:Y:S01]  /*46d0*/  HFMA2 R4, R45, R18.reuse, R4 ;  /* 0x000000122d047231 */ /* 0x080fe20000000004 */
[----:B------:R-:W-:Y:S02]  /*46e0*/  LOP3.LUT R27, R16, 0x3f, RZ, 0xc0, !PT ;  /* 0x0000003f101b7812 */ /* 0x000fe400078ec0ff */
[----:B-1----:R-:W-:Y:S01]  /*46f0*/  PRMT R16, R35, 0x5410, R44 ;  /* 0x0000541023107816 */ /* 0x002fe2000000002c */
[----:B------:R-:W-:Y:S01]  /*4700*/  I2F.F16 R6, R6 ;  /* 0x0000000600067306 */ /* 0x000fe20000200c00 */
[----:B------:R-:W-:Y:S02]  /*4710*/  SHF.R.U32.HI R35, RZ, 0x16, R8 ;  /* 0x00000016ff237819 */ /* 0x000fe40000011608 */
[----:B------:R-:W-:Y:S01]  /*4720*/  SHF.R.U32.HI R45, RZ, 0x10, R9 ;  /* 0x00000010ff2d7819 */ /* 0x000fe20000011609 */
[----:B------:R-:W-:Y:S01]  /*4730*/  HFMA2 R43, R16, R18, R43 ;  /* 0x00000012102b7231 */ /* 0x000fe2000000002b */
[----:B------:R-:W-:-:S02]  /*4740*/  LOP3.LUT R35, R35, 0x3f, RZ, 0xc0, !PT ;  /* 0x0000003f23237812 */ /* 0x000fc400078ec0ff */
[----:B---3--:R-:W-:Y:S01]  /*4750*/  PRMT R46, R5, 0x5410, R46 ;  /* 0x00005410052e7816 */ /* 0x008fe2000000002e */
[----:B------:R-:W1:Y:S01]  /*4760*/  I2F.F16 R7, R7 ;  /* 0x0000000700077306 */ /* 0x000e620000200c00 */
[----:B------:R-:W-:Y:S01]  /*4770*/  IADD3 R47, PT, PT, R47, -0x20, RZ ;  /* 0xffffffe02f2f7810 */ /* 0x000fe20007ffe0ff */
[----:B------:R-:W-:Y:S01]  /*4780*/  VIADD R35, R35, 0xffffffe0 ;  /* 0xffffffe023237836 */ /* 0x000fe20000000000 */
[----:B------:R-:W-:Y:S01]  /*4790*/  IADD3 R27, PT, PT, R27, -0x20, RZ ;  /* 0xffffffe01b1b7810 */ /* 0x000fe20007ffe0ff */
[----:B------:R-:W-:Y:S01]  /*47a0*/  HFMA2 R46, R46, R18, R17 ;  /* 0x000000122e2e7231 */ /* 0x000fe20000000011 */
[----:B------:R-:W-:Y:S02]  /*47b0*/  LOP3.LUT R45, R45, 0x3f, RZ, 0xc0, !PT ;  /* 0x0000003f2d2d7812 */ /* 0x000fe400078ec0ff */
[----:B------:R-:W-:Y:S01]  /*47c0*/  SHF.R.U32.HI R5, RZ, 0x4, R9 ;  /* 0x00000004ff057819 */ /* 0x000fe20000011609 */
[----:B------:R3:W-:Y:S01]  /*47d0*/  I2F.F16 R44, R35 ;  /* 0x00000023002c7306 */ /* 0x0007e20000200c00 */
[----:B------:R-:W-:Y:S01]  /*47e0*/  SHF.R.U32.HI R18, RZ, 0x4, R11 ;  /* 0x00000004ff127819 */ /* 0x000fe2000001160b */
[----:B------:R-:W-:Y:S01]  /*47f0*/  VIADD R16, R45, 0xffffffe0 ;  /* 0xffffffe02d107836 */ /* 0x000fe20000000000 */
[----:B------:R-:W-:-:S02]  /*4800*/  SHF.R.U32.HI R17, RZ, 0xa, R10 ;  /* 0x0000000aff117819 */ /* 0x000fc4000001160a */
[----:B------:R-:W-:Y:S02]  /*4810*/  LOP3.LUT R5, R5, 0x3f, RZ, 0xc0, !PT ;  /* 0x0000003f05057812 */ /* 0x000fe400078ec0ff */
[----:B------:R-:W-:Y:S01]  /*4820*/  LOP3.LUT R45, R18, 0x3f, RZ, 0xc0, !PT ;  /* 0x0000003f122d7812 */ /* 0x000fe200078ec0ff */
[----:B------:R5:W-:Y:S01]  /*4830*/  I2F.F16 R48, R47 ;  /* 0x0000002f00307306 */ /* 0x000be20000200c00 */
[----:B---3--:R-:W-:Y:S01]  /*4840*/  SHF.R.U32.HI R35, RZ, 0x4, R10 ;  /* 0x00000004ff237819 */ /* 0x008fe2000001160a */
[----:B------:R-:W-:Y:S01]  /*4850*/  VIADD R5, R5, 0xffffffe0 ;  /* 0xffffffe005057836 */ /* 0x000fe20000000000 */
[----:B------:R-:W-:Y:S02]  /*4860*/  LOP3.LUT R17, R17, 0x3f, RZ, 0xc0, !PT ;  /* 0x0000003f11117812 */ /* 0x000fe400078ec0ff */
[----:B------:R-:W-:Y:S02]  /*4870*/  LOP3.LUT R35, R35, 0x3f, RZ, 0xc0, !PT ;  /* 0x0000003f23237812 */ /* 0x000fe400078ec0ff */
[----:B-1----:R-:W-:Y:S01]  /*4880*/  PRMT R7, R6, 0x5410, R7 ;  /* 0x0000541006077816 */ /* 0x002fe20000000007 */
[----:B------:R-:W-:Y:S01]  /*4890*/  I2F.F16 R27, R27 ;  /* 0x0000001b001b7306 */ /* 0x000fe20000200c00 */
[----:B-----5:R-:W-:Y:S01]  /*48a0*/  SHF.R.U32.HI R47, RZ, 0xa, R11 ;  /* 0x0000000aff2f7819 */ /* 0x020fe2000001160b */
[----:B------:R-:W-:Y:S01]  /*48b0*/  VIADD R35, R35, 0xffffffe0 ;  /* 0xffffffe023237836 */ /* 0x000fe20000000000 */
[----:B------:R-:W-:Y:S01]  /*48c0*/  IADD3 R17, PT, PT, R17, -0x20, RZ ;  /* 0xffffffe011117810 */ /* 0x000fe20007ffe0ff */
[----:B------:R-:W-:Y:S01]  /*48d0*/  VIADD R6, R45, 0xffffffe0 ;  /* 0xffffffe02d067836 */ /* 0x000fe20000000000 */
[----:B------:R-:W-:-:S03]  /*48e0*/  LOP3.LUT R47, R47, 0x3f, RZ, 0xc0, !PT ;  /* 0x0000003f2f2f7812 */ /* 0x000fc600078ec0ff */
[----:B------:R-:W1:Y:S02]  /*48f0*/  I2F.F16 R5, R5 ;  /* 0x0000000500057306 */ /* 0x000e640000200c00 */
[----:B------:R-:W-:-:S06]  /*4900*/  VIADD R45, R47, 0xffffffe0 ;  /* 0xffffffe02f2d7836 */ /* 0x000fcc0000000000 */
[----:B------:R-:W-:Y:S01]  /*4910*/  I2F.F16 R35, R35 ;  /* 0x0000002300237306 */ /* 0x000fe20000200c00 */
[----:B-1----:R-:W-:-:S07]  /*4920*/  PRMT R5, R5, 0x5410, R48 ;  /* 0x0000541005057816 */ /* 0x002fce0000000030 */
[----:B------:R1:W3:Y:S08]  /*4930*/  I2F.F16 R18, R17 ;  /* 0x0000001100127306 */ /* 0x0002f00000200c00 */
[----:B------:R-:W-:Y:S01]  /*4940*/  I2F.F16 R6, R6 ;  /* 0x0000000600067306 */ /* 0x000fe20000200c00 */
[----:B-1----:R-:W-:Y:S02]  /*4950*/  PRMT R17, R27, 0x5410, R44 ;  /* 0x000054101b117816 */ /* 0x002fe4000000002c */
[----:B------:R-:W-:-:S02]  /*4960*/  SHF.R.U32.HI R27, RZ, 0x16, R9 ;  /* 0x00000016ff1b7819 */ /* 0x000fc40000011609 */
[----:B------:R-:W-:Y:S02]  /*4970*/  SHF.R.U32.HI R44, RZ, 0x10, R10 ;  /* 0x00000010ff2c7819 */ /* 0x000fe4000001160a */
[----:B------:R-:W-:Y:S01]  /*4980*/  LOP3.LUT R27, R27, 0x3f, RZ, 0xc0, !PT ;  /* 0x0000003f1b1b7812 */ /* 0x000fe200078ec0ff */
[----:B------:R-:W1:Y:S01]  /*4990*/  I2F.F16 R45, R45 ;  /* 0x0000002d002d7306 */ /* 0x000e620000200c00 */
[----:B----4-:R-:W-:Y:S02]  /*49a0*/  SHF.R.U32 R9, R9, 0x1c, R13 ;  /* 0x0000001c09097819 */ /* 0x010fe4000000160d */
[----:B------:R-:W-:Y:S02]  /*49b0*/  IADD3 R47, PT, PT, R27, -0x20, RZ ;  /* 0xffffffe01b2f7810 */ /* 0x000fe40007ffe0ff */
[----:B------:R-:W-:Y:S02]  /*49c0*/  LOP3.LUT R27, R44, 0x3f, RZ, 0xc0, !PT ;  /* 0x0000003f2c1b7812 */ /* 0x000fe400078ec0ff */
[----:B---3--:R-:W-:Y:S01]  /*49d0*/  PRMT R44, R35, 0x5410, R18 ;  /* 0x00005410232c7816 */ /* 0x008fe20000000012 */
[----:B------:R-:W-:Y:S01]  /*49e0*/  HFMA2 R35, R5, R19, R4 ;  /* 0x0000001305237231 */ /* 0x000fe20000000004 */
[----:B------:R-:W-:Y:S01]  /*49f0*/  SHF.R.U32.HI R18, RZ, 0x16, R10 ;  /* 0x00000016ff127819 */ /* 0x000fe2000001160a */
[----:B------:R-:W-:Y:S01]  /*4a00*/  I2F.F16 R16, R16 ;  /* 0x0000001000107306 */ /* 0x000fe20000200c00 */
[----:B------:R-:W-:Y:S01]  /*4a10*/  SHF.R.U32.HI R4, RZ, 0x16, R11 ;  /* 0x00000016ff047819 */ /* 0x000fe2000001160b */
[----:B------:R-:W-:Y:S01]  /*4a20*/  VIADD R27, R27, 0xffffffe0 ;  /* 0xffffffe01b1b7836 */ /* 0x000fe20000000000 */
[----:B------:R-:W-:-:S02]  /*4a30*/  LOP3.LUT R18, R18, 0x3f, RZ, 0xc0, !PT ;  /* 0x0000003f12127812 */ /* 0x000fc400078ec0ff */
[----:B-1----:R-:W-:Y:S01]  /*4a40*/  PRMT R49, R6, 0x5410, R45 ;  /* 0x0000541006317816 */ /* 0x002fe2000000002d */
[-C--:B------:R-:W-:Y:S01]  /*4a50*/  HFMA2 R45, R44, R19.reuse, R43 ;  /* 0x000000132c2d7231 */ /* 0x080fe2000000002b */
[----:B------:R-:W-:Y:S01]  /*4a60*/  SHF.R.U32.HI R6, RZ, 0x10, R11 ;  /* 0x00000010ff067819 */ /* 0x000fe2000001160b */
[----:B------:R-:W1:Y:S01]  /*4a70*/  I2F.F16 R47, R47 ;  /* 0x0000002f002f7306 */ /* 0x000e620000200c00 */
[----:B------:R-:W-:Y:S02]  /*4a80*/  VIADD R48, R18, 0xffffffe0 ;  /* 0xffffffe012307836 */ /* 0x000fe40000000000 */
[-C--:B------:R-:W-:Y:S01]  /*4a90*/  HFMA2 R18, R7, R19.reuse, R42 ;  /* 0x0000001307127231 */ /* 0x080fe2000000002a */
[----:B------:R-:W-:Y:S01]  /*4aa0*/  LOP3.LUT R6, R6, 0x3f, RZ, 0xc0, !PT ;  /* 0x0000003f06067812 */ /* 0x000fe200078ec0ff */
[----:B------:R-:W-:Y:S01]  /*4ab0*/  HFMA2 R46, R49, R19, R46 ;  /* 0x00000013312e7231 */ /* 0x000fe2000000002e */
[----:B------:R-:W-:Y:S02]  /*4ac0*/  LOP3.LUT R43, R4, 0x3f, RZ, 0xc0, !PT ;  /* 0x0000003f042b7812 */ /* 0x000fe400078ec0ff */
[----:B------:R-:W-:Y:S01]  /*4ad0*/  IADD3 R50, PT, PT, R6, -0x20, RZ ;  /* 0xffffffe006327810 */ /* 0x000fe20007ffe0ff */
[----:B------:R-:W-:Y:S01]  /*4ae0*/  I2F.F16 R27, R27 ;  /* 0x0000001b001b7306 */ /* 0x000fe20000200c00 */
[----:B------:R-:W3:Y:S01]  /*4af0*/  LDS.128 R4, [UR4+0x10] ;  /* 0x00001004ff047984 */ /* 0x000ee20008000c00 */
[----:B------:R-:W-:Y:S01]  /*4b00*/  SHF.R.U32 R19, R8, 0x1c, R12 ;  /* 0x0000001c08137819 */ /* 0x000fe2000000160c */
[----:B------:R-:W-:Y:S01]  /*4b10*/  VIADD R49, R43, 0xffffffe0 ;  /* 0xffffffe02b317836 */ /* 0x000fe20000000000 */
[----:B------:R-:W-:-:S02]  /*4b20*/  LOP3.LUT R9, R9, 0x3f, RZ, 0xc0, !PT ;  /* 0x0000003f09097812 */ /* 0x000fc400078ec0ff */
[----:B------:R-:W-:Y:S02]  /*4b30*/  SHF.R.U32 R10, R10, 0x1c, R14 ;  /* 0x0000001c0a0a7819 */ /* 0x000fe4000000160e */
[----:B------:R-:W4:Y:S01]  /*4b40*/  I2F.F16 R42, R48 ;  /* 0x00000030002a7306 */ /* 0x000f220000200c00 */
[----:B-1----:R-:W-:Y:S01]  /*4b50*/  PRMT R8, R16, 0x5410, R47 ;  /* 0x0000541010087816 */ /* 0x002fe2000000002f */
[----:B------:R-:W-:Y:S01]  /*4b60*/  VIADD R9, R9, 0xffffffe0 ;  /* 0xffffffe009097836 */ /* 0x000fe20000000000 */
[----:B------:R-:W-:Y:S02]  /*4b70*/  LOP3.LUT R16, R19, 0x3f, RZ, 0xc0, !PT ;  /* 0x0000003f13107812 */ /* 0x000fe400078ec0ff */
[----:B------:R-:W-:Y:S02]  /*4b80*/  LOP3.LUT R10, R10, 0x3f, RZ, 0xc0, !PT ;  /* 0x0000003f0a0a7812 */ /* 0x000fe400078ec0ff */
[----:B------:R-:W-:Y:S01]  /*4b90*/  SHF.R.U32 R11, R11, 0x1c, R15 ;  /* 0x0000001c0b0b7819 */ /* 0x000fe2000000160f */
[----:B------:R-:W-:Y:S01]  /*4ba0*/  I2F.F16 R44, R50 ;  /* 0x00000032002c7306 */ /* 0x000fe20000200c00 */
[----:B------:R-:W-:Y:S01]  /*4bb0*/  IADD3 R10, PT, PT, R10, -0x20, RZ ;  /* 0xffffffe00a0a7810 */ /* 0x000fe20007ffe0ff */
[----:B------:R-:W-:Y:S01]  /*4bc0*/  VIADD R16, R16, 0xffffffe0 ;  /* 0xffffffe010107836 */ /* 0x000fe20000000000 */
[----:B------:R-:W-:-:S02]  /*4bd0*/  LOP3.LUT R11, R11, 0x3f, RZ, 0xc0, !PT ;  /* 0x0000003f0b0b7812 */ /* 0x000fc400078ec0ff */
[----:B------:R-:W-:Y:S02]  /*4be0*/  SHF.R.U32.HI R43, RZ, 0x2, R12 ;  /* 0x00000002ff2b7819 */ /* 0x000fe4000001160c */
[----:B----4-:R-:W-:Y:S01]  /*4bf0*/  PRMT R48, R27, 0x5410, R42 ;  /* 0x000054101b307816 */ /* 0x010fe2000000002a */
[----:B------:R-:W1:Y:S01]  /*4c00*/  I2F.F16 R19, R49 ;  /* 0x0000003100137306 */ /* 0x000e620000200c00 */
[----:B------:R-:W-:Y:S01]  /*4c10*/  SHF.R.U32.HI R27, RZ, 0x2, R13 ;  /* 0x00000002ff1b7819 */ /* 0x000fe2000001160d */
[----:B------:R-:W-:Y:S01]  /*4c20*/  VIADD R47, R11, 0xffffffe0 ;  /* 0xffffffe00b2f7836 */ /* 0x000fe20000000000 */
[----:B------:R-:W-:Y:S02]  /*4c30*/  LOP3.LUT R43, R43, 0x3f, RZ, 0xc0, !PT ;  /* 0x0000003f2b2b7812 */ /* 0x000fe400078ec0ff */
[----:B------:R-:W-:Y:S02]  /*4c40*/  LOP3.LUT R42, R27, 0x3f, RZ, 0xc0, !PT ;  /* 0x0000003f1b2a7812 */ /* 0x000fe400078ec0ff */
[----:B------:R-:W-:Y:S01]  /*4c50*/  IADD3 R43, PT, PT, R43, -0x20, RZ ;  /* 0xffffffe02b2b7810 */ /* 0x000fe20007ffe0ff */
[----:B------:R1:W-:Y:S02]  /*4c60*/  I2F.F16 R27, R9 ;  /* 0x00000009001b7306 */ /* 0x0003e40000200c00 */
[----:B------:R-:W-:-:S06]  /*4c70*/  VIADD R42, R42, 0xffffffe0 ;  /* 0xffffffe02a2a7836 */ /* 0x000fcc0000000000 */
[----:B------:R-:W-:Y:S01]  /*4c80*/  I2F.F16 R16, R16 ;  /* 0x0000001000107306 */ /* 0x000fe20000200c00 */
[----:B-1----:R-:W-:Y:S01]  /*4c90*/  PRMT R9, R44, 0x5410, R19 ;  /* 0x000054102c097816 */ /* 0x002fe20000000013 */
[-C--:B---3--:R-:W-:Y:S01]  /*4ca0*/  HFMA2 R17, R17, R4.reuse, R18 ;  /* 0x0000000411117231 */ /* 0x088fe20000000012 */
[----:B------:R-:W-:Y:S01]  /*4cb0*/  SHF.R.U32.HI R19, RZ, 0x2, R14 ;  /* 0x00000002ff137819 */ /* 0x000fe2000001160e */
[-C--:B------:R-:W-:Y:S02]  /*4cc0*/  HFMA2 R35, R8, R4.reuse, R35 ;  /* 0x0000000408237231 */ /* 0x080fe40000000023 */
[-C--:B------:R-:W-:Y:S02]  /*4cd0*/  HFMA2 R45, R48, R4.reuse, R45 ;  /* 0x00000004302d7231 */ /* 0x080fe4000000002d */
[----:B------:R-:W-:Y:S01]  /*4ce0*/  HFMA2 R46, R9, R4, R46 ;  /* 0x00000004092e7231 */ /* 0x000fe2000000002e */
[----:B------:R-:W-:Y:S01]  /*4cf0*/  LOP3.LUT R19, R19, 0x3f, RZ, 0xc0, !PT ;  /* 0x0000003f13137812 */ /* 0x000fe200078ec0ff */
[----:B------:R1:W-:Y:S04]  /*4d00*/  I2F.F16 R44, R10 ;  /* 0x0000000a002c7306 */ /* 0x0003e80000200c00 */
[----:B------:R-:W-:-:S02]  /*4d10*/  VIADD R49, R19, 0xffffffe0 ;  /* 0xffffffe013317836 */ /* 0x000fc40000000000 */
[----:B------:R-:W-:Y:S01]  /*4d20*/  IMAD.WIDE R18, R33, 0x4, R40 ;  /* 0x0000000421127825 */ /* 0x000fe200078e0228 */
[----:B0-----:R-:W-:Y:S01]  /*4d30*/  SHF.R.U32.HI R40, RZ, 0x2, R15 ;  /* 0x00000002ff287819 */ /* 0x001fe2000001160f */
[----:B------:R-:W0:Y:S03]  /*4d40*/  I2F.F16 R43, R43 ;  /* 0x0000002b002b7306 */ /* 0x000e260000200c00 */
[----:B-1----:R1:W3:Y:S01]  /*4d50*/  LDG.E.128.CONSTANT R8, desc[UR6][R18.64] ;  /* 0x0000000612087981 */ /* 0x0022e2000c1e9d00 */
[----:B------:R-:W-:-:S04]  /*4d60*/  LOP3.LUT R40, R40, 0x3f, RZ, 0xc0, !PT ;  /* 0x0000003f28287812 */ /* 0x000fc800078ec0ff */
[----:B------:R-:W-:Y:S01]  /*4d70*/  IADD3 R40, PT, PT, R40, -0x20, RZ ;  /* 0xffffffe028287810 */ /* 0x000fe20007ffe0ff */
[----:B------:R-:W4:Y:S08]  /*4d80*/  I2F.F16 R41, R49 ;  /* 0x0000003100297306 */ /* 0x000f300000200c00 */
[----:B------:R-:W-:Y:S08]  /*4d90*/  I2F.F16 R47, R47 ;  /* 0x0000002f002f7306 */ /* 0x000ff00000200c00 */
[----:B------:R-:W5:Y:S01]  /*4da0*/  I2F.F16 R40, R40 ;  /* 0x0000002800287306 */ /* 0x000f620000200c00 */
[----:B0-----:R-:W-:-:S07]  /*4db0*/  PRMT R48, R16, 0x5410, R43 ;  /* 0x0000541010307816 */ /* 0x001fce000000002b */
[----:B------:R-:W0:Y:S01]  /*4dc0*/  I2F.F16 R42, R42 ;  /* 0x0000002a002a7306 */ /* 0x000e220000200c00 */
[----:B------:R-:W-:Y:S02]  /*4dd0*/  SHF.R.U32.HI R16, RZ, 0x8, R12 ;  /* 0x00000008ff107819 */ /* 0x000fe4000001160c */
[----:B----4-:R-:W-:Y:S02]  /*4de0*/  PRMT R44, R44, 0x5410, R41 ;  /* 0x000054102c2c7816 */ /* 0x010fe40000000029 */
[----:B-----5:R-:W-:Y:S02]  /*4df0*/  PRMT R41, R47, 0x5410, R40 ;  /* 0x000054102f297816 */ /* 0x020fe40000000028 */
[----:B------:R-:W-:Y:S02]  /*4e00*/  LOP3.LUT R40, R16, 0x3f, RZ, 0xc0, !PT ;  /* 0x0000003f10287812 */ /* 0x000fe400078ec0ff */
[----:B------:R-:W-:Y:S02]  /*4e10*/  LEA.HI R49, R14, 0xffffffe0, RZ, 0x6 ;  /* 0xffffffe00e317811 */ /* 0x000fe400078f30ff */
[----:B0-----:R-:W-:Y:S01]  /*4e20*/  PRMT R42, R27, 0x5410, R42 ;  /* 0x000054101b2a7816 */ /* 0x001fe2000000002a */
[----:B------:R-:W-:Y:S01]  /*4e30*/  VIADD R43, R40, 0xffffffe0 ;  /* 0xffffffe0282b7836 */ /* 0x000fe20000000000 */
[--C-:B------:R-:W-:Y:S01]  /*4e40*/  SHF.R.U32.HI R40, RZ, 0xe, R13.reuse ;  /* 0x0000000eff287819 */ /* 0x100fe2000001160d */
[-C--:B------:R-:W-:Y:S01]  /*4e50*/  HFMA2 R17, R48, R5.reuse, R17 ;  /* 0x0000000530117231 */ /* 0x080fe20000000011 */
[----:B------:R-:W-:Y:S01]  /*4e60*/  SHF.R.U32.HI R47, RZ, 0xe, R12 ;  /* 0x0000000eff2f7819 */ /* 0x000fe2000001160c */
[----:B------:R-:W-:Y:S01]  /*4e70*/  HFMA2 R48, R42, R5, R35 ;  /* 0x000000052a307231 */ /* 0x000fe20000000023 */
[----:B------:R0:W-:Y:S01]  /*4e80*/  I2F.F16 R16, R49 ;  /* 0x0000003100107306 */ /* 0x0001e20000200c00 */
[----:B------:R-:W-:-:S02]  /*4e90*/  SHF.R.U32.HI R35, RZ, 0x8, R13 ;  /* 0x00000008ff237819 */ /* 0x000fc4000001160d */
[----:B------:R-:W-:Y:S02]  /*4ea0*/  LOP3.LUT R47, R47, 0x3f, RZ, 0xc0, !PT ;  /* 0x0000003f2f2f7812 */ /* 0x000fe400078ec0ff */
[----:B------:R-:W-:Y:S02]  /*4eb0*/  LOP3.LUT R35, R35, 0x3f, RZ, 0xc0, !PT ;  /* 0x0000003f23237812 */ /* 0x000fe400078ec0ff */
        /* <DEDUP_REMOVED lines=8> */
[----:B------:R-:W-:-:S02]  /*4f40*/  SHF.R.U32.HI R12, RZ, 0x14, R12 ;  /* 0x00000014ff0c7819 */ /* 0x000fc4000001160c */
[----:B------:R-:W-:-:S04]  /*4f50*/  SHF.R.U32.HI R46, RZ, 0xe, R14 ;  /* 0x0000000eff2e7819 */ /* 0x000fc8000001160e */
[----:B------:R-:W0:Y:S01]  /*4f60*/  I2F.F16 R50, R47 ;  /* 0x0000002f00327306 */ /* 0x000e220000200c00 */
[----:B------:R-:W-:Y:S02]  /*4f70*/  SHF.R.U32.HI R44, RZ, 0x8, R14 ;  /* 0x00000008ff2c7819 */ /* 0x000fe4000001160e */
[----:B------:R-:W-:-:S05]  /*4f80*/  LOP3.LUT R12, R12, 0x3f, RZ, 0xc0, !PT ;  /* 0x0000003f0c0c7812 */ /* 0x000fca00078ec0ff */
[----:B------:R-:W-:Y:S01]  /*4f90*/  I2F.F16 R42, R35 ;  /* 0x00000023002a7306 */ /* 0x000fe20000200c00 */
[----:B------:R-:W-:-:S07]  /*4fa0*/  LOP3.LUT R46, R46, 0x3f, RZ, 0xc0, !PT ;  /* 0x0000003f2e2e7812 */ /* 0x000fce00078ec0ff */
[----:B------:R-:W4:Y:S01]  /*4fb0*/  I2F.F16 R45, R45 ;  /* 0x0000002d002d7306 */ /* 0x000f220000200c00 */
[----:B------:R-:W-:Y:S01]  /*4fc0*/  LOP3.LUT R44, R44, 0x3f, RZ, 0xc0, !PT ;  /* 0x0000003f2c2c7812 */ /* 0x000fe200078ec0ff */
[----:B------:R-:W-:Y:S02]  /*4fd0*/  VIADD R12, R12, 0xffffffe0 ;  /* 0xffffffe00c0c7836 */ /* 0x000fe40000000000 */
[----:B------:R-:W-:Y:S01]  /*4fe0*/  VIADD R46, R46, 0xffffffe0 ;  /* 0xffffffe02e2e7836 */ /* 0x000fe20000000000 */
[----:B------:R-:W-:-:S03]  /*4ff0*/  IADD3 R44, PT, PT, R44, -0x20, RZ ;  /* 0xffffffe02c2c7810 */ /* 0x000fc60007ffe0ff */
[----:B------:R0:W-:Y:S01]  /*5000*/  I2F.F16 R35, R12 ;  /* 0x0000000c00237306 */ /* 0x0001e20000200c00 */
[----:B------:R-:W-:Y:S02]  /*5010*/  LEA.HI R27, R13, 0xffffffe0, RZ, 0x6 ;  /* 0xffffffe00d1b7811 */ /* 0x000fe400078f30ff */
[----:B------:R-:W-:-:S05]  /*5020*/  SHF.R.U32.HI R13, RZ, 0x14, R13 ;  /* 0x00000014ff0d7819 */ /* 0x000fca000001160d */
[----:B------:R5:W-:Y:S01]  /*5030*/  I2F.F16 R47, R44 ;  /* 0x0000002c002f7306 */ /* 0x000be20000200c00 */
[----:B0-----:R-:W-:Y:S02]  /*5040*/  PRMT R12, R43, 0x5410, R50 ;  /* 0x000054102b0c7816 */ /* 0x001fe40000000032 */
[----:B----4-:R-:W-:Y:S02]  /*5050*/  PRMT R43, R42, 0x5410, R45 ;  /* 0x000054102a2b7816 */ /* 0x010fe4000000002d */
[----:B------:R-:W-:-:S03]  /*5060*/  SHF.R.U32.HI R42, RZ, 0x8, R15 ;  /* 0x00000008ff2a7819 */ /* 0x000fc6000001160f */
[----:B------:R-:W0:Y:S01]  /*5070*/  I2F.F16 R46, R46 ;  /* 0x0000002e002e7306 */ /* 0x000e220000200c00 */
[--C-:B------:R-:W-:Y:S02]  /*5080*/  SHF.R.U32.HI R45, RZ, 0xe, R15.reuse ;  /* 0x0000000eff2d7819 */ /* 0x100fe4000001160f */
[----:B------:R-:W-:Y:S02]  /*5090*/  LOP3.LUT R42, R42, 0x3f, RZ, 0xc0, !PT ;  /* 0x0000003f2a2a7812 */ /* 0x000fe400078ec0ff */
[----:B------:R-:W-:Y:S02]  /*50a0*/  LEA.HI R5, R15, 0xffffffe0, RZ, 0x6 ;  /* 0xffffffe00f057811 */ /* 0x000fe400078f30ff */
[----:B------:R-:W-:Y:S02]  /*50b0*/  LOP3.LUT R45, R45, 0x3f, RZ, 0xc0, !PT ;  /* 0x0000003f2d2d7812 */ /* 0x000fe400078ec0ff */
[----:B------:R-:W-:Y:S01]  /*50c0*/  SHF.R.U32.HI R15, RZ, 0x14, R15 ;  /* 0x00000014ff0f7819 */ /* 0x000fe2000001160f */
[----:B------:R-:W-:Y:S01]  /*50d0*/  VIADD R42, R42, 0xffffffe0 ;  /* 0xffffffe02a2a7836 */ /* 0x000fe20000000000 */
[----:B-----5:R-:W-:-:S02]  /*50e0*/  LOP3.LUT R44, R13, 0x3f, RZ, 0xc0, !PT ;  /* 0x0000003f0d2c7812 */ /* 0x020fc400078ec0ff */
[----:B------:R-:W-:Y:S02]  /*50f0*/  IADD3 R49, PT, PT, R45, -0x20, RZ ;  /* 0xffffffe02d317810 */ /* 0x000fe40007ffe0ff */
[----:B------:R-:W-:Y:S01]  /*5100*/  LOP3.LUT R50, R15, 0x3f, RZ, 0xc0, !PT ;  /* 0x0000003f0f327812 */ /* 0x000fe200078ec0ff */
[----:B------:R-:W4:Y:S01]  /*5110*/  I2F.F16 R4, R4 ;  /* 0x0000000400047306 */ /* 0x000f220000200c00 */
[----:B------:R-:W-:Y:S01]  /*5120*/  VIADD R44, R44, 0xffffffe0 ;  /* 0xffffffe02c2c7836 */ /* 0x000fe20000000000 */
[----:B0-----:R-:W-:Y:S02]  /*5130*/  PRMT R15, R47, 0x5410, R46 ;  /* 0x000054102f0f7816 */ /* 0x001fe4000000002e */
[----:B------:R-:W-:Y:S02]  /*5140*/  SHF.R.U32.HI R14, RZ, 0x14, R14 ;  /* 0x00000014ff0e7819 */ /* 0x000fe4000001160e */
[----:B------:R-:W-:Y:S02]  /*5150*/  IADD3 R46, PT, PT, R50, -0x20, RZ ;  /* 0xffffffe0322e7810 */ /* 0x000fe40007ffe0ff */
[----:B------:R-:W-:Y:S01]  /*5160*/  I2F.F16 R42, R42 ;  /* 0x0000002a002a7306 */ /* 0x000fe20000200c00 */
[----:B------:R-:W-:-:S07]  /*5170*/  LOP3.LUT R14, R14, 0x3f, RZ, 0xc0, !PT ;  /* 0x0000003f0e0e7812 */ /* 0x000fce00078ec0ff */
[----:B------:R-:W0:Y:S01]  /*5180*/  I2F.F16 R13, R49 ;  /* 0x00000031000d7306 */ /* 0x000e220000200c00 */
[----:B------:R-:W-:-:S07]  /*5190*/  VIADD R14, R14, 0xffffffe0 ;  /* 0xffffffe00e0e7836 */ /* 0x000fce0000000000 */
[----:B------:R-:W-:Y:S08]  /*51a0*/  I2F.F16 R27, R27 ;  /* 0x0000001b001b7306 */ /* 0x000ff00000200c00 */
[----:B------:R-:W5:Y:S01]  /*51b0*/  I2F.F16 R44, R44 ;  /* 0x0000002c002c7306 */ /* 0x000f620000200c00 */
[----:B----4-:R-:W-:-:S07]  /*51c0*/  PRMT R4, R35, 0x5410, R4 ;  /* 0x0000541023047816 */ /* 0x010fce0000000004 */
[----:B------:R-:W-:Y:S08]  /*51d0*/  I2F.F16 R5, R5 ;  /* 0x0000000500057306 */ /* 0x000ff00000200c00 */
[----:B------:R-:W4:Y:S01]  /*51e0*/  I2F.F16 R46, R46 ;  /* 0x0000002e002e7306 */ /* 0x000f220000200c00 */
[----:B--2---:R-:W-:Y:S02]  /*51f0*/  SHF.R.U32.HI R35, RZ, 0xc, R20 ;  /* 0x0000000cff237819 */ /* 0x004fe40000011614 */
[----:B0-----:R-:W-:Y:S01]  /*5200*/  PRMT R42, R42, 0x5410, R13 ;  /* 0x000054102a2a7816 */ /* 0x001fe2000000000d */
[----:B------:R-:W-:-:S04]  /*5210*/  HFMA2 R48, R43, R6, R48 ;  /* 0x000000062b307231 */ /* 0x000fc80000000030 */
[----:B------:R-:W0:Y:S01]  /*5220*/  I2F.F16 R45, R14 ;  /* 0x0000000e002d7306 */ /* 0x000e220000200c00 */
[----:B------:R-:W-:Y:S01]  /*5230*/  LOP3.LUT R43, R35, 0x3f, RZ, 0xc0, !PT ;  /* 0x0000003f232b7812 */ /* 0x000fe200078ec0ff */
[-C--:B------:R-:W-:Y:S01]  /*5240*/  HFMA2 R47, R12, R6.reuse, R17 ;  /* 0x000000060c2f7231 */ /* 0x080fe20000000011 */
[----:B-----5:R-:W-:Y:S01]  /*5250*/  PRMT R35, R44, 0x5410, R27 ;  /* 0x000054102c237816 */ /* 0x020fe2000000001b */
[-C--:B------:R-:W-:Y:S02]  /*5260*/  HFMA2 R40, R15, R6.reuse, R40 ;  /* 0x000000060f287231 */ /* 0x080fe40000000028 */
[----:B------:R-:W-:Y:S01]  /*5270*/  HFMA2 R41, R42, R6, R41 ;  /* 0x000000062a297231 */ /* 0x000fe20000000029 */
[----:B------:R-:W-:Y:S02]  /*5280*/  SHF.R.U32.HI R27, RZ, 0x12, R20 ;  /* 0x00000012ff1b7819 */ /* 0x000fe40000011614 */
[----:B------:R-:W-:Y:S02]  /*5290*/  SHF.R.U32.HI R6, RZ, 0x6, R21 ;  /* 0x00000006ff067819 */ /* 0x000fe40000011615 */
[----:B----4-:R-:W-:-:S02]  /*52a0*/  PRMT R46, R46, 0x5410, R5 ;  /* 0x000054102e2e7816 */ /* 0x010fc40000000005 */
[----:B------:R-:W-:Y:S02]  /*52b0*/  LOP3.LUT R13, R21, 0x3f, RZ, 0xc0, !PT ;  /* 0x0000003f150d7812 */ /* 0x000fe400078ec0ff */
[----:B------:R-:W-:Y:S01]  /*52c0*/  LOP3.LUT R27, R27, 0x3f, RZ, 0xc0, !PT ;  /* 0x0000003f1b1b7812 */ /* 0x000fe200078ec0ff */
[----:B------:R-:W-:Y:S01]  /*52d0*/  HFMA2 R41, R46, R7, R41 ;  /* 0x000000072e297231 */ /* 0x000fe20000000029 */
[----:B------:R-:W-:Y:S01]  /*52e0*/  LOP3.LUT R17, R6, 0x3f, RZ, 0xc0, !PT ;  /* 0x0000003f06117812 */ /* 0x000fe200078ec0ff */
[----:B------:R-:W-:Y:S01]  /*52f0*/  VIADD R49, R13, 0xffffffe0 ;  /* 0xffffffe00d317836 */ /* 0x000fe20000000000 */
[----:B------:R-:W-:Y:S02]  /*5300*/  SHF.R.U32.HI R46, RZ, 0x6, R23 ;  /* 0x00000006ff2e7819 */ /* 0x000fe40000011617 */
[----:B------:R-:W-:Y:S02]  /*5310*/  SHF.R.U32.HI R6, RZ, 0x6, R20 ;  /* 0x00000006ff067819 */ /* 0x000fe40000011614 */
[----:B0-----:R-:W-:Y:S01]  /*5320*/  PRMT R45, R45, 0x5410, R16 ;  /* 0x000054102d2d7816 */ /* 0x001fe20000000010 */
[----:B------:R-:W-:Y:S01]  /*5330*/  VIADD R16, R27, 0xffffffe0 ;  /* 0xffffffe01b107836 */ /* 0x000fe20000000000 */
[----:B------:R-:W-:Y:S01]  /*5340*/  LOP3.LUT R13, R20, 0x3f, RZ, 0xc0, !PT ;  /* 0x0000003f140d7812 */ /* 0x000fe200078ec0ff */
[----:B------:R-:W-:-:S02]  /*5350*/  VIADD R17, R17, 0xffffffe0 ;  /* 0xffffffe011117836 */ /* 0x000fc40000000000 */
[----:B------:R-:W-:Y:S01]  /*5360*/  HFMA2 R27, R4, R7, R47 ;  /* 0x00000007041b7231 */ /* 0x000fe2000000002f */
[----:B------:R-:W-:Y:S02]  /*5370*/  LOP3.LUT R47, R46, 0x3f, RZ, 0xc0, !PT ;  /* 0x0000003f2e2f7812 */ /* 0x000fe400078ec0ff */
[----:B------:R-:W-:Y:S02]  /*5380*/  LOP3.LUT R6, R6, 0x3f, RZ, 0xc0, !PT ;  /* 0x0000003f06067812 */ /* 0x000fe400078ec0ff */
[----:B------:R-:W-:Y:S01]  /*5390*/  SHF.R.U32.HI R46, RZ, 0x6, R22 ;  /* 0x00000006ff2e7819 */ /* 0x000fe20000011616 */
[----:B------:R-:W-:Y:S01]  /*53a0*/  VIADD R13, R13, 0xffffffe0 ;  /* 0xffffffe00d0d7836 */ /* 0x000fe20000000000 */
[----:B------:R-:W-:Y:S01]  /*53b0*/  LOP3.LUT R14, R23, 0x3f, RZ, 0xc0, !PT ;  /* 0x0000003f170e7812 */ /* 0x000fe200078ec0ff */
[----:B------:R-:W-:Y:S01]  /*53c0*/  I2F.F16 R12, R49 ;  /* 0x00000031000c7306 */ /* 0x000fe20000200c00 */
[----:B------:R-:W-:Y:S02]  /*53d0*/  LOP3.LUT R15, R22, 0x3f, RZ, 0xc0, !PT ;  /* 0x0000003f160f7812 */ /* 0x000fe400078ec0ff */
[----:B------:R-:W-:-:S02]  /*53e0*/  IADD3 R6, PT, PT, R6, -0x20, RZ ;  /* 0xffffffe006067810 */ /* 0x000fc40007ffe0ff */
[----:B------:R-:W-:Y:S01]  /*53f0*/  LOP3.LUT R46, R46, 0x3f, RZ, 0xc0, !PT ;  /* 0x0000003f2e2e7812 */ /* 0x000fe200078ec0ff */
[----:B------:R-:W-:Y:S02]  /*5400*/  VIADD R43, R43, 0xffffffe0 ;  /* 0xffffffe02b2b7836 */ /* 0x000fe40000000000 */
[----:B------:R-:W0:Y:S01]  /*5410*/  I2F.F16 R17, R17 ;  /* 0x0000001100117306 */ /* 0x000e220000200c00 */
[----:B------:R-:W-:Y:S01]  /*5420*/  IADD3 R14, PT, PT, R14, -0x20, RZ ;  /* 0xffffffe00e0e7810 */ /* 0x000fe20007ffe0ff */
[----:B------:R-:W-:Y:S01]  /*5430*/  VIADD R47, R47, 0xffffffe0 ;  /* 0xffffffe02f2f7836 */ /* 0x000fe20000000000 */
[----:B------:R-:W-:Y:S01]  /*5440*/  IADD3 R46, PT, PT, R46, -0x20, RZ ;  /* 0xffffffe02e2e7810 */ /* 0x000fe20007ffe0ff */
[----:B------:R-:W-:Y:S01]  /*5450*/  VIADD R15, R15, 0xffffffe0 ;  /* 0xffffffe00f0f7836 */ /* 0x000fe20000000000 */
[----:B------:R-:W-:-:S03]  /*5460*/  SHF.R.U32.HI R4, RZ, 0x12, R21 ;  /* 0x00000012ff047819 */ /* 0x000fc60000011615 */
[----:B------:R-:W-:Y:S01]  /*5470*/  I2F.F16 R13, R13 ;  /* 0x0000000d000d7306 */ /* 0x000fe20000200c00 */
[----:B------:R-:W-:Y:S01]  /*5480*/  HFMA2 R40, R45, R7, R40 ;  /* 0x000000072d287231 */ /* 0x000fe20000000028 */
[----:B------:R-:W-:-:S06]  /*5490*/  LOP3.LUT R45, R4, 0x3f, RZ, 0xc0, !PT ;  /* 0x0000003f042d7812 */ /* 0x000fcc00078ec0ff */
[----:B------:R2:W-:Y:S01]  /*54a0*/  I2F.F16 R42, R6 ;  /* 0x00000006002a7306 */ /* 0x0005e20000200c00 */
[----:B-1----:R-:W-:-:S07]  /*54b0*/  IMAD.WIDE R18, R33, 0x4, R18 ;  /* 0x0000000421127825 */ /* 0x002fce00078e0212 */
[----:B------:R-:W-:Y:S01]  /*54c0*/  I2F.F16 R43, R43 ;  /* 0x0000002b002b7306 */ /* 0x000fe20000200c00 */
[----:B------:R-:W-:-:S07]  /*54d0*/  VIADD R45, R45, 0xffffffe0 ;  /* 0xffffffe02d2d7836 */ /* 0x000fce0000000000 */
[----:B------:R-:W1:Y:S01]  /*54e0*/  I2F.F16 R16, R16 ;  /* 0x0000001000107306 */ /* 0x000e620000200c00 */
[----:B0-----:R-:W-:-:S07]  /*54f0*/  PRMT R17, R12, 0x5410, R17 ;  /* 0x000054100c117816 */ /* 0x001fce0000000011 */
[----:B------:R-:W-:Y:S01]  /*5500*/  I2F.F16 R14, R14 ;  /* 0x0000000e000e7306 */ /* 0x000fe20000200c00 */
[----:B------:R-:W-:-:S07]  /*5510*/  SHF.R.U32.HI R12, RZ, 0xc, R22 ;  /* 0x0000000cff0c7819 */ /* 0x000fce0000011616 */
[----:B------:R-:W0:Y:S08]  /*5520*/  I2F.F16 R47, R47 ;  /* 0x0000002f002f7306 */ /* 0x000e300000200c00 */
[----:B------:R-:W-:Y:S08]  /*5530*/  I2F.F16 R15, R15 ;  /* 0x0000000f000f7306 */ /* 0x000ff00000200c00 */
[----:B------:R-:W4:Y:S01]  /*5540*/  I2F.F16 R46, R46 ;  /* 0x0000002e002e7306 */ /* 0x000f220000200c00 */
[----:B------:R-:W-:Y:S01]  /*5550*/  HFMA2 R35, R35, R7, R48 ;  /* 0x0000000723237231 */ /* 0x000fe20000000030 */
[----:B------:R-:W-:Y:S01]  /*5560*/  SHF.R.U32.HI R44, RZ, 0xc, R21 ;  /* 0x0000000cff2c7819 */ /* 0x000fe20000011615 */
[----:B--2---:R-:W2:Y:S01]  /*5570*/  LDG.E.128.CONSTANT R4, desc[UR6][R18.64] ;  /* 0x0000000612047981 */ /* 0x004ea2000c1e9d00 */
[----:B------:R-:W-:-:S04]  /*5580*/  LOP3.LUT R12, R12, 0x3f, RZ, 0xc0, !PT ;  /* 0x0000003f0c0c7812 */ /* 0x000fc800078ec0ff */
[----:B------:R5:W-:Y:S01]  /*5590*/  I2F.F16 R49, R45 ;  /* 0x0000002d00317306 */ /* 0x000be20000200c00 */
[----:B-1----:R-:W-:Y:S01]  /*55a0*/  PRMT R16, R43, 0x5410, R16 ;  /* 0x000054102b107816 */ /* 0x002fe20000000010 */
[----:B------:R-:W-:Y:S01]  /*55b0*/  VIADD R48, R12, 0xffffffe0 ;  /* 0xffffffe00c307836 */ /* 0x000fe20000000000 */
[----:B------:R-:W-:Y:S02]  /*55c0*/  LOP3.LUT R44, R44, 0x3f, RZ, 0xc0, !PT ;  /* 0x0000003f2c2c7812 */ /* 0x000fe400078ec0ff */
[----:B-----5:R-:W-:Y:S02]  /*55d0*/  PRMT R45, R13, 0x5410, R42 ;  /* 0x000054100d2d7816 */ /* 0x020fe4000000002a */
[----:B------:R-:W-:Y:S02]  /*55e0*/  SHF.R.U32.HI R13, RZ, 0x12, R22 ;  /* 0x00000012ff0d7819 */ /* 0x000fe40000011616 */
[----:B0-----:R-:W-:Y:S02]  /*55f0*/  PRMT R43, R14, 0x5410, R47 ;  /* 0x000054100e2b7816 */ /* 0x001fe4000000002f */
[----:B----4-:R-:W-:-:S02]  /*5600*/  PRMT R47, R15, 0x5410, R46 ;  /* 0x000054100f2f7816 */ /* 0x010fc4000000002e */
[----:B------:R-:W-:Y:S02]  /*5610*/  LOP3.LUT R42, R13, 0x3f, RZ, 0xc0, !PT ;  /* 0x0000003f0d2a7812 */ /* 0x000fe400078ec0ff */
[----:B------:R-:W0:Y:S01]  /*5620*/  LDS.128 R12, [UR4+0x20] ;  /* 0x00002004ff0c7984 */ /* 0x000e220008000c00 */
[----:B------:R-:W-:-:S06]  /*5630*/  IADD3 R44, PT, PT, R44, -0x20, RZ ;  /* 0xffffffe02c2c7810 */ /* 0x000fcc0007ffe0ff */
        /* <DEDUP_REMOVED lines=8> */
[----:B------:R-:W-:Y:S02]  /*56c0*/  VIADD R50, R50, 0xffffffe0 ;  /* 0xffffffe032327836 */ /* 0x000fe40000000000 */
[----:B------:R-:W-:-:S05]  /*56d0*/  IADD3 R42, PT, PT, R42, -0x20, RZ ;  /* 0xffffffe02a2a7810 */ /* 0x000fca0007ffe0ff */
        /* <DEDUP_REMOVED lines=12> */
[----:B-1----:R-:W-:Y:S02]  /*57a0*/  PRMT R46, R46, 0x5410, R49 ;  /* 0x000054102e2e7816 */ /* 0x002fe40000000031 */
[----:B------:R-:W-:Y:S02]  /*57b0*/  LOP3.LUT R16, R16, 0x3f, RZ, 0xc0, !PT ;  /* 0x0000003f10107812 */ /* 0x000fe400078ec0ff */
[----:B------:R-:W-:-:S02]  /*57c0*/  LOP3.LUT R17, R17, 0x3f, RZ, 0xc0, !PT ;  /* 0x0000003f11117812 */ /* 0x000fc400078ec0ff */
[----:B------:R-:W-:Y:S01]  /*57d0*/  LOP3.LUT R20, R20, 0x3f, RZ, 0xc0, !PT ;  /* 0x0000003f14147812 */ /* 0x000fe200078ec0ff */
[----:B------:R-:W-:Y:S01]  /*57e0*/  VIADD R16, R16, 0xffffffe0 ;  /* 0xffffffe010107836 */ /* 0x000fe20000000000 */
[----:B0-----:R-:W-:Y:S01]  /*57f0*/  PRMT R42, R42, 0x5410, R51 ;  /* 0x000054102a2a7816 */ /* 0x001fe20000000033 */
[----:B------:R-:W-:Y:S01]  /*5800*/  HFMA2 R45, R46, R13, R45 ;  /* 0x0000000d2e2d7231 */ /* 0x000fe2000000002d */
[----:B------:R-:W-:Y:S02]  /*5810*/  SHF.R.U32.HI R46, RZ, 0x18, R22 ;  /* 0x00000018ff2e7819 */ /* 0x000fe40000011616 */
[----:B------:R-:W-:Y:S02]  /*5820*/  IADD3 R47, PT, PT, R17, -0x20, RZ ;  /* 0xffffffe0112f7810 */ /* 0x000fe40007ffe0ff */
[----:B------:R-:W-:Y:S02]  /*5830*/  SHF.R.U32 R21, R21, 0x1e, R9 ;  /* 0x0000001e15157819 */ /* 0x000fe40000001609 */
[----:B------:R-:W-:-:S02]  /*5840*/  IADD3 R20, PT, PT, R20, -0x20, RZ ;  /* 0xffffffe014147810 */ /* 0x000fc40007ffe0ff */
[----:B------:R-:W-:Y:S02]  /*5850*/  SHF.R.U32.HI R17, RZ, 0x18, R23 ;  /* 0x00000018ff117819 */ /* 0x000fe40000011617 */
[----:B------:R-:W-:Y:S01]  /*5860*/  SHF.R.U32 R22, R22, 0x1e, R10 ;  /* 0x0000001e16167819 */ /* 0x000fe2000000160a */
[----:B------:R-:W-:Y:S01]  /*5870*/  HFMA2 R13, R42, R13, R43 ;  /* 0x0000000d2a0d7231 */ /* 0x000fe2000000002b */
[----:B------:R-:W-:Y:S01]  /*5880*/  SHF.R.U32 R23, R23, 0x1e, R11 ;  /* 0x0000001e17177819 */ /* 0x000fe2000000160b */
[----:B------:R-:W-:Y:S01]  /*5890*/  I2F.F16 R16, R16 ;  /* 0x0000001000107306 */ /* 0x000fe20000200c00 */
[----:B------:R-:W-:Y:S02]  /*58a0*/  LOP3.LUT R46, R46, 0x3f, RZ, 0xc0, !PT ;  /* 0x0000003f2e2e7812 */ /* 0x000fe400078ec0ff */
[----:B------:R-:W-:Y:S02]  /*58b0*/  LOP3.LUT R21, R21, 0x3f, RZ, 0xc0, !PT ;  /* 0x0000003f15157812 */ /* 0x000fe400078ec0ff */
[----:B------:R-:W-:-:S03]  /*58c0*/  LOP3.LUT R22, R22, 0x3f, RZ, 0xc0, !PT ;  /* 0x0000003f16167812 */ /* 0x000fc600078ec0ff */
[----:B------:R-:W0:Y:S01]  /*58d0*/  I2F.F16 R43, R20 ;  /* 0x00000014002b7306 */ /* 0x000e220000200c00 */
[----:B------:R-:W-:Y:S01]  /*58e0*/  LOP3.LUT R23, R23, 0x3f, RZ, 0xc0, !PT ;  /* 0x0000003f17177812 */ /* 0x000fe200078ec0ff */
[----:B------:R-:W-:Y:S01]  /*58f0*/  VIADD R42, R46, 0xffffffe0 ;  /* 0xffffffe02e2a7836 */ /* 0x000fe20000000000 */
[----:B------:R-:W-:Y:S01]  /*5900*/  LOP3.LUT R17, R17, 0x3f, RZ, 0xc0, !PT ;  /* 0x0000003f11117812 */ /* 0x000fe200078ec0ff */
[----:B------:R-:W-:Y:S01]  /*5910*/  VIADD R46, R21, 0xffffffe0 ;  /* 0xffffffe0152e7836 */ /* 0x000fe20000000000 */
[----:B------:R-:W-:Y:S01]  /*5920*/  IADD3 R49, PT, PT, R23, -0x20, RZ ;  /* 0xffffffe017317810 */ /* 0x000fe20007ffe0ff */
[----:B------:R-:W-:Y:S01]  /*5930*/  VIADD R21, R22, 0xffffffe0 ;  /* 0xffffffe016157836 */ /* 0x000fe20000000000 */
[--C-:B------:R-:W-:Y:S01]  /*5940*/  SHF.R.U32.HI R22, RZ, 0x4, R8.reuse ;  /* 0x00000004ff167819 */ /* 0x100fe20000011608 */
[----:B------:R-:W-:Y:S01]  /*5950*/  VIADD R17, R17, 0xffffffe0 ;  /* 0xffffffe011117836 */ /* 0x000fe20000000000 */
[----:B------:R-:W-:Y:S02]  /*5960*/  SHF.R.U32.HI R23, RZ, 0xa, R8 ;  /* 0x0000000aff177819 */ /* 0x000fe40000011608 */
[----:B------:R-:W-:-:S02]  /*5970*/  LOP3.LUT R22, R22, 0x3f, RZ, 0xc0, !PT ;  /* 0x0000003f16167812 */ /* 0x000fc400078ec0ff */
[----:B------:R-:W-:Y:S01]  /*5980*/  LOP3.LUT R48, R23, 0x3f, RZ, 0xc0, !PT ;  /* 0x0000003f17307812 */ /* 0x000fe200078ec0ff */
[----:B------:R-:W-:Y:S01]  /*5990*/  I2F.F16 R17, R17 ;  /* 0x0000001100117306 */ /* 0x000fe20000200c00 */
[----:B0-----:R-:W-:Y:S01]  /*59a0*/  PRMT R23, R16, 0x5410, R43 ;  /* 0x0000541010177816 */ /* 0x001fe2000000002b */
[----:B------:R-:W-:Y:S02]  /*59b0*/  VIADD R22, R22, 0xffffffe0 ;  /* 0xffffffe016167836 */ /* 0x000fe40000000000 */
[----:B------:R-:W-:-:S04]  /*59c0*/  VIADD R43, R48, 0xffffffe0 ;  /* 0xffffffe0302b7836 */ /* 0x000fc80000000000 */
[----:B------:R-:W0:Y:S08]  /*59d0*/  I2F.F16 R20, R49 ;  /* 0x0000003100147306 */ /* 0x000e300000200c00 */
[----:B------:R-:W-:Y:S08]  /*59e0*/  I2F.F16 R47, R47 ;  /* 0x0000002f002f7306 */ /* 0x000ff00000200c00 */
[----:B------:R-:W1:Y:S08]  /*59f0*/  I2F.F16 R46, R46 ;  /* 0x0000002e002e7306 */ /* 0x000e700000200c00 */
[----:B------:R-:W-:Y:S08]  /*5a00*/  I2F.F16 R42, R42 ;  /* 0x0000002a002a7306 */ /* 0x000ff00000200c00 */
[----:B------:R-:W3:Y:S01]  /*5a10*/  I2F.F16 R21, R21 ;  /* 0x0000001500157306 */ /* 0x000ee20000200c00 */
[----:B------:R-:W-:-:S07]  /*5a20*/  ISETP.NE.AND P0, PT, R31, R28, PT ;  /* 0x0000001c1f00720c */ /* 0x000fce0003f05270 */
[----:B------:R-:W-:Y:S01]  /*5a30*/  I2F.F16 R22, R22 ;  /* 0x0000001600167306 */ /* 0x000fe20000200c00 */
[----:B------:R-:W-:-:S07]  /*5a40*/  SHF.R.U32.HI R16, RZ, 0x4, R9 ;  /* 0x00000004ff107819 */ /* 0x000fce0000011609 */
[----:B------:R-:W4:Y:S01]  /*5a50*/  I2F.F16 R43, R43 ;  /* 0x0000002b002b7306 */ /* 0x000f220000200c00 */
[----:B0-----:R-:W-:Y:S01]  /*5a60*/  PRMT R20, R17, 0x5410, R20 ;  /* 0x0000541011147816 */ /* 0x001fe20000000014 */
[----:B------:R-:W-:Y:S01]  /*5a70*/  HFMA2 R23, R23, R14, R12 ;  /* 0x0000000e17177231 */ /* 0x000fe2000000000c */
[----:B------:R-:W-:Y:S02]  /*5a80*/  SHF.R.U32.HI R17, RZ, 0x4, R10 ;  /* 0x00000004ff117819 */ /* 0x000fe4000001160a */
[----:B------:R-:W-:Y:S02]  /*5a90*/  SHF.R.U32.HI R12, RZ, 0x4, R11 ;  /* 0x00000004ff0c7819 */ /* 0x000fe4000001160b */
[----:B-1----:R-:W-:Y:S02]  /*5aa0*/  PRMT R47, R47, 0x5410, R46 ;  /* 0x000054102f2f7816 */ /* 0x002fe4000000002e */
[----:B------:R-:W-:Y:S02]  /*5ab0*/  LOP3.LUT R46, R16, 0x3f, RZ, 0xc0, !PT ;  /* 0x0000003f102e7812 */ /* 0x000fe400078ec0ff */
[----:B---3--:R-:W-:-:S02]  /*5ac0*/  PRMT R16, R42, 0x5410, R21 ;  /* 0x000054102a107816 */ /* 0x008fc40000000015 */
[----:B------:R-:W-:Y:S02]  /*5ad0*/  LOP3.LUT R17, R17, 0x3f, RZ, 0xc0, !PT ;  /* 0x0000003f11117812 */ /* 0x000fe400078ec0ff */
[----:B------:R-:W-:Y:S01]  /*5ae0*/  LOP3.LUT R12, R12, 0x3f, RZ, 0xc0, !PT ;  /* 0x0000003f0c0c7812 */ /* 0x000fe200078ec0ff */
[-C--:B------:R-:W-:Y:S01]  /*5af0*/  HFMA2 R44, R47, R14.reuse, R44 ;  /* 0x0000000e2f2c7231 */ /* 0x080fe2000000002c */
[----:B----4-:R-:W-:Y:S01]  /*5b00*/  PRMT R22, R22, 0x5410, R43 ;  /* 0x0000541016167816 */ /* 0x010fe2000000002b */
[-C--:B------:R-:W-:Y:S01]  /*5b10*/  HFMA2 R45, R16, R14.reuse, R45 ;  /* 0x0000000e102d7231 */ /* 0x080fe2000000002d */
[----:B------:R-:W-:Y:S01]  /*5b20*/  IADD3 R43, PT, PT, R17, -0x20, RZ ;  /* 0xffffffe0112b7810 */ /* 0x000fe20007ffe0ff */
[----:B------:R-:W-:Y:S01]  /*5b30*/  HFMA2 R14, R20, R14, R13 ;  /* 0x0000000e140e7231 */ /* 0x000fe2000000000d */
[----:B------:R-:W-:Y:S01]  /*5b40*/  @!P0 LEA R17, R3, R1, 0x3 ;  /* 0x0000000103118211 */ /* 0x000fe200078e18ff */
[----:B------:R-:W-:Y:S01]  /*5b50*/  VIADD R47, R12, 0xffffffe0 ;  /* 0xffffffe00c2f7836 */ /* 0x000fe20000000000 */
[----:B------:R-:W-:Y:S01]  /*5b60*/  @!P0 MOV R12, R25 ;  /* 0x00000019000c8202 */ /* 0x000fe20000000f00 */
[----:B------:R-:W-:-:S03]  /*5b70*/  @!P0 IMAD.MOV.U32 R13, RZ, RZ, R24 ;  /* 0x000000ffff0d8224 */ /* 0x000fc600078e0018 */
[----:B------:R-:W3:Y:S04]  /*5b80*/  @!P0 LDL.64 R16, [R17+0x8] ;  /* 0x0000080011108983 */ /* 0x000ee80000100a00 */
[----:B------:R0:W4:Y:S01]  /*5b90*/  @!P0 LDG.E.U16.CONSTANT R20, desc[UR6][R12.64] ;  /* 0x000000060c148981 */ /* 0x000122000c1e9500 */
[----:B------:R-:W-:-:S04]  /*5ba0*/  SHF.R.U32.HI R42, RZ, 0xa, R9 ;  /* 0x0000000aff2a7819 */ /* 0x000fc80000011609 */
[----:B------:R-:W-:Y:S02]  /*5bb0*/  LOP3.LUT R42, R42, 0x3f, RZ, 0xc0, !PT ;  /* 0x0000003f2a2a7812 */ /* 0x000fe400078ec0ff */
[----:B------:R-:W-:Y:S02]  /*5bc0*/  IADD3 R21, PT, PT, R46, -0x20, RZ ;  /* 0xffffffe02e157810 */ /* 0x000fe40007ffe0ff */
[----:B------:R-:W-:Y:S01]  /*5bd0*/  SHF.R.U32.HI R46, RZ, 0xa, R10 ;  /* 0x0000000aff2e7819 */ /* 0x000fe2000001160a */
[----:B------:R-:W-:-:S03]  /*5be0*/  VIADD R42, R42, 0xffffffe0 ;  /* 0xffffffe02a2a7836 */ /* 0x000fc60000000000 */
        /* <DEDUP_REMOVED lines=52> */
[----:B------:R-:W5:Y:S01]  /*5f30*/  I2F.F16 R50, R49 ;  /* 0x0000003100327306 */ /* 0x000f620000200c00 */
[----:B-1----:R-:W-:-:S02]  /*5f40*/  PRMT R47, R47, 0x5410, R48 ;  /* 0x000054102f2f7816 */ /* 0x002fc40000000030 */
[----:B--2---:R-:W-:Y:S01]  /*5f50*/  SHF.R.U32 R10, R10, 0x1c, R6 ;  /* 0x0000001c0a0a7819 */ /* 0x004fe20000001606 */
[-C--:B0-----:R-:W-:Y:S02]  /*5f60*/  HFMA2 R43, R43, R12.reuse, R22 ;  /* 0x0000000c2b2b7231 */ /* 0x081fe40000000016 */
[-C--:B------:R-:W-:Y:S02]  /*5f70*/  HFMA2 R22, R21, R12.reuse, R42 ;  /* 0x0000000c15167231 */ /* 0x080fe4000000002a */
[----:B------:R-:W-:Y:S01]  /*5f80*/  HFMA2 R21, R47, R12, R46 ;  /* 0x0000000c2f157231 */ /* 0x000fe2000000002e */
[----:B------:R-:W-:Y:S02]  /*5f90*/  SHF.R.U32 R8, R8, 0x1c, R4 ;  /* 0x0000001c08087819 */ /* 0x000fe40000001604 */
[----:B-----5:R-:W-:-:S05]  /*5fa0*/  PRMT R45, R45, 0x5410, R50 ;  /* 0x000054102d2d7816 */ /* 0x020fca0000000032 */
        /* <DEDUP_REMOVED lines=50> */
[----:B------:R-:W2:Y:S01]  /*62d0*/  I2F.F16 R47, R47 ;  /* 0x0000002f002f7306 */ /* 0x000ea20000200c00 */
        /* <DEDUP_REMOVED lines=10> */
[----:B--2---:R-:W-:Y:S02]  /*6380*/  PRMT R47, R44, 0x5410, R47 ;  /* 0x000054102c2f7816 */ /* 0x004fe4000000002f */
        /* <DEDUP_REMOVED lines=29> */
[----:B------:R-:W2:Y:S08]  /*6560*/  I2F.F16 R52, R49 ;  /* 0x0000003100347306 */ /* 0x000eb00000200c00 */
[----:B------:R-:W5:Y:S01]  /*6570*/  I2F.F16 R7, R7 ;  /* 0x0000000700077306 */ /* 0x000f620000200c00 */
[----:B0-----:R-:W-:-:S07]  /*6580*/  PRMT R11, R11, 0x5410, R44 ;  /* 0x000054100b0b7816 */ /* 0x001fce000000002c */
[----:B------:R-:W0:Y:S01]  /*6590*/  I2F.F16 R51, R6 ;  /* 0x0000000600337306 */ /* 0x000e220000200c00 */
[-C--:B------:R-:W-:Y:S02]  /*65a0*/  HFMA2 R43, R48, R13.reuse, R43 ;  /* 0x0000000d302b7231 */ /* 0x080fe4000000002b */
[-C--:B------:R-:W-:Y:S01]  /*65b0*/  HFMA2 R22, R47, R13.reuse, R22 ;  /* 0x0000000d2f167231 */ /* 0x080fe20000000016 */
[----:B-1----:R-:W-:Y:S01]  /*65c0*/  PRMT R5, R50, 0x5410, R5 ;  /* 0x0000541032057816 */ /* 0x002fe20000000005 */
[-C--:B------:R-:W-:Y:S01]  /*65d0*/  HFMA2 R10, R10, R13.reuse, R21 ;  /* 0x0000000d0a0a7231 */ /* 0x080fe20000000015 */
[----:B--2---:R-:W-:Y:S02]  /*65e0*/  PRMT R23, R23, 0x5410, R52 ;  /* 0x0000541017177816 */ /* 0x004fe40000000034 */
[----:B-----5:R-:W-:Y:S01]  /*65f0*/  PRMT R4, R7, 0x5410, R4 ;  /* 0x0000541007047816 */ /* 0x020fe20000000004 */
[----:B------:R-:W-:Y:S02]  /*6600*/  HFMA2 R7, R11, R13, R12 ;  /* 0x0000000d0b077231 */ /* 0x000fe4000000000c */
[----:B------:R-:W-:-:S02]  /*6610*/  @!P0 VIADD R44, R3, 0x1 ;  /* 0x00000001032c8836 */ /* 0x000fc40000000000 */
[-C--:B------:R-:W-:Y:S02]  /*6620*/  HFMA2 R43, R45, R14.reuse, R43 ;  /* 0x0000000e2d2b7231 */ /* 0x080fe4000000002b */
[-C--:B------:R-:W-:Y:S01]  /*6630*/  HFMA2 R21, R9, R14.reuse, R22 ;  /* 0x0000000e09157231 */ /* 0x080fe20000000016 */
[----:B---3--:R-:W-:Y:S01]  /*6640*/  @!P0 PRMT R0, R16, 0x7610, R0 ;  /* 0x0000761010008816 */ /* 0x008fe20000000000 */
[----:B----4-:R-:W-:Y:S01]  /*6650*/  @!P0 IMAD.IADD R28, R20, 0x1, R31 ;  /* 0x00000001141c8824 */ /* 0x010fe200078e021f */
        /* <DEDUP_REMOVED lines=37> */
.L_x_2817:
        /* <DEDUP_REMOVED lines=8> */
.L_x_2820:
        /* <DEDUP_REMOVED lines=358> */
.L_x_2819:
[----:B------:R-:W-:-:S04]  /*7f90*/  VIMNMX R17, PT, PT, R34, UR15, PT ;  /* 0x0000000f22117c48 */ /* 0x000fc8000bfe0100 */
[----:B------:R-:W-:-:S13]  /*7fa0*/  ISETP.GT.AND P0, PT, R17, R31, PT ;  /* 0x0000001f1100720c */ /* 0x000fda0003f04270 */
[----:B------:R-:W-:Y:S05]  /*7fb0*/  @!P0 BRA `(.L_x_2821) ;  /* 0x0000002400408947 */ /* 0x000fea0003800000 */
[----:B------:R-:W-:-:S03]  /*7fc0*/  IMAD.WIDE.U32 R4, R31, 0x4, R36 ;  /* 0x000000041f047825 */ /* 0x000fc600078e0024 */
[----:B------:R-:W-:-:S05]  /*7fd0*/  IADD3 R25, P0, PT, R4, 0x2, RZ ;  /* 0x0000000204197810 */ /* 0x000fca0007f1e0ff */
[----:B------:R-:W-:-:S08]  /*7fe0*/  IMAD.X R24, RZ, RZ, R5, P0 ;  /* 0x000000ffff187224 */ /* 0x000fd000000e0605 */
.L_x_2822:
        /* <DEDUP_REMOVED lines=589> */
.L_x_2821:
        /* <DEDUP_REMOVED lines=8> */
.L_x_2824:
        /* <DEDUP_REMOVED lines=332> */
.L_x_2823:
        /* <DEDUP_REMOVED lines=8> */
.L_x_2826:
        /* <DEDUP_REMOVED lines=166> */
.L_x_2825:
        /* <DEDUP_REMOVED lines=9> */
[----:B------:R-:W-:-:S05]  /*c570*/  IMAD.MOV.U32 R2, RZ, RZ, R12 ;  /* 0x000000ffff027224 */ /* 0x000fca00078e000c */
[----:B------:R-:W-:-:S07]  /*c580*/  MOV R0, R2 ;  /* 0x0000000200007202 */ /* 0x000fce0000000f00 */
.L_x_2830:
[----:B------:R-:W0:Y:S02]  /*c590*/  LDS R2, [R0] ;  /* 0x0000000000027984 */ /* 0x000e240000000800 */
[----:B0-----:R-:W-:-:S05]  /*c5a0*/  HADD2 R3, R2, R5 ;  /* 0x0000000502037230 */ /* 0x001fca0000000000 */
[----:B------:R-:W0:Y:S02]  /*c5b0*/  ATOMS.CAST.SPIN P0, [R0], R2, R3 ;  /* 0x000000020000758d */ /* 0x000e240001800003 */
[----:B0-----:R-:W-:Y:S05]  /*c5c0*/  @!P0 BRA `(.L_x_2830) ;  /* 0xfffffffc00f08947 */ /* 0x001fea000383ffff */
[----:B------:R-:W-:Y:S05]  /*c5d0*/  BRA `(.L_x_2828) ;  /* 0x00000000000c7947 */ /* 0x000fea0003800000 */
.L_x_2829:
[----:B------:R-:W2:Y:S02]  /*c5e0*/  LD.E R0, desc[UR6][R12.64] ;  /* 0x000000060c007980 */ /* 0x000ea4000c101900 */
[----:B--2---:R-:W-:-:S05]  /*c5f0*/  IADD3 R3, PT, PT, R5, R0, RZ ;  /* 0x0000000005037210 */ /* 0x004fca0007ffe0ff */
[----:B------:R0:W-:Y:S02]  /*c600*/  ST.E desc[UR6][R12.64], R3 ;  /* 0x000000030c007985 */ /* 0x0001e4000c101906 */
.L_x_2828:
[----:B------:R-:W-:Y:S05]  /*c610*/  BSYNC.RECONVERGENT B0 ;  /* 0x0000000000007941 */ /* 0x000fea0003800200 */
.L_x_2827:
[----:B------:R1:W-:Y:S02]  /*c620*/  ATOM.E.ADD.F16x2.RN.STRONG.GPU P0, RZ, desc[UR6][R12.64+0x4], R29 ;  /* 0x8000041d0cff79a2 */ /* 0x0003e4000c10e106 */
[----:B-1----:R-:W-:Y:S05]  /*c630*/  @P0 EXIT ;  /* 0x000000000000094d */ /* 0x002fea0003800000 */
[----:B------:R-:W1:Y:S02]  /*c640*/  QSPC.E.S P0, RZ, [R12+0x4] ;  /* 0x000004000cff73aa */ /* 0x000e640000000500 */
[----:B-1----:R-:W-:Y:S05]  /*c650*/  @!P0 BRA `(.L_x_2831) ;  /* 0x00000000001c8947 */ /* 0x002fea0003800000 */
[----:B------:R-:W-:-:S05]  /*c660*/  IMAD.MOV.U32 R2, RZ, RZ, R12 ;  /* 0x000000ffff027224 */ /* 0x000fca00078e000c */
[----:B------:R-:W-:-:S07]  /*c670*/  MOV R0, R2 ;  /* 0x0000000200007202 */ /* 0x000fce0000000f00 */
.L_x_2832:
[----:B------:R-:W0:Y:S02]  /*c680*/  LDS R2, [R0+0x4] ;  /* 0x0000040000027984 */ /* 0x000e240000000800 */
[----:B0-----:R-:W-:-:S05]  /*c690*/  HFMA2 R3, R2, 1, 1, R29 ;  /* 0x3c003c0002037831 */ /* 0x001fca000000001d */
[----:B------:R-:W0:Y:S02]  /*c6a0*/  ATOMS.CAST.SPIN P0, [R0+0x4], R2, R3 ;  /* 0x000004020000758d */ /* 0x000e240001800003 */
[----:B0-----:R-:W-:Y:S05]  /*c6b0*/  @!P0 BRA `(.L_x_2832) ;  /* 0xfffffffc00f08947 */ /* 0x001fea000383ffff */
[----:B------:R-:W-:Y:S05]  /*c6c0*/  EXIT ;  /* 0x000000000000794d */ /* 0x000fea0003800000 */
.L_x_2831:
[----:B------:R-:W0:Y:S02]  /*c6d0*/  LD.E R0, desc[UR6][R12.64+0x4] ;  /* 0x000004060c007980 */ /* 0x000e24000c101900 */
[----:B0-----:R-:W-:-:S05]  /*c6e0*/  IADD3 R3, PT, PT, R29, R0, RZ ;  /* 0x000000001d037210 */ /* 0x001fca0007ffe0ff */
[----:B------:R-:W-:Y:S01]  /*c6f0*/  ST.E desc[UR6][R12.64+0x4], R3 ;  /* 0x000004030c007985 */ /* 0x000fe2000c101906 */
[----:B------:R-:W-:Y:S05]  /*c700*/  EXIT ;  /* 0x000000000000794d */ /* 0x000fea0003800000 */
.L_x_2833:
        /* <DEDUP_REMOVED lines=15> */
.L_x_3342:


//--------------------- .text._Z23gemm_half_q_half_kernelILi8ELb0ELb0EEvPK6__halfPKjS4_S2_PS0_iiiiPKtS7_iiiiiibS2_i --------------------------
	.section	.text._Z23gemm_half_q_half_kernelILi8ELb0ELb0EEvPK6__halfPKjS4_S2_PS0_iiiiPKtS7_iiiiiibS2_i,"ax",@progbits
	.align	128
        .global         _Z23gemm_half_q_half_kernelILi8ELb0ELb0EEvPK6__halfPKjS4_S2_PS0_iiiiPKtS7_iiiiiibS2_i
        .type           _Z23gemm_half_q_half_kernelILi8ELb0ELb0EEvPK6__halfPKjS4_S2_PS0_iiiiPKtS7_iiiiiibS2_i,@function
        .size           _Z23gemm_half_q_half_kernelILi8ELb0ELb0EEvPK6__halfPKjS4_S2_PS0_iiiiPKtS7_iiiiiibS2_i,(.L_x_3343 - _Z23gemm_half_q_half_kernelILi8ELb0ELb0EEvPK6__halfPKjS4_S2_PS0_iiiiPKtS7_iiiiiibS2_i)
        .other          _Z23gemm_half_q_half_kernelILi8ELb0ELb0EEvPK6__halfPKjS4_S2_PS0_iiiiPKtS7_iiiiiibS2_i,@"STO_CUDA_ENTRY STV_DEFAULT"
_Z23gemm_half_q_half_kernelILi8ELb0ELb0EEvPK6__halfPKjS4_S2_PS0_iiiiPKtS7_iiiiiibS2_i:
.text._Z23gemm_half_q_half_kernelILi8ELb0ELb0EEvPK6__halfPKjS4_S2_PS0_iiiiPKtS7_iiiiiibS2_i:
        /* <DEDUP_REMOVED lines=84> */
.L_x_2835:
[----:B------:R-:W-:Y:S05]  /*0540*/  BSYNC.RECONVERGENT B0 ;  /* 0x0000000000007941 */ /* 0x000fea0003800200 */
.L_x_2834:
        /* <DEDUP_REMOVED lines=30> */
.L_x_2836:
        /* <DEDUP_REMOVED lines=10> */
.L_x_2838:
        /* <DEDUP_REMOVED lines=44> */
.L_x_2837:
        /* <DEDUP_REMOVED lines=12> */
.L_x_2839:
        /* <DEDUP_REMOVED lines=11> */
.L_x_2840:
        /* <DEDUP_REMOVED lines=11> */
.L_x_2841:
        /* <DEDUP_REMOVED lines=11> */
.L_x_2842:
        /* <DEDUP_REMOVED lines=11> */
.L_x_2843:
        /* <DEDUP_REMOVED lines=42> */
.L_x_2845:
        /* <DEDUP_REMOVED lines=2318> */
.L_x_2844:
[----:B------:R-:W-:-:S04]  /*a190*/  VIMNMX R108, PT, PT, R128, UR11, PT ;  /* 0x0000000b806c7c48 */ /* 0x000fc8000bfe0100 */
[----:B------:R-:W-:-:S13]  /*a1a0*/  ISETP.GT.AND P0, PT, R108, R127, PT ;  /* 0x0000007f6c00720c */ /* 0x000fda0003f04270 */
[----:B------:R-:W-:Y:S05]  /*a1b0*/  @!P0 BRA `(.L_x_2846) ;  /* 0x0000004c00b08947 */ /* 0x000fea0003800000 */
[----:B------:R-:W-:-:S03]  /*a1c0*/  IMAD.WIDE.U32 R18, R127, 0x4, R132 ;  /* 0x000000047f127825 */ /* 0x000fc600078e0084 */
[----:B------:R-:W-:-:S04]  /*a1d0*/  IADD3 R106, P0, PT, R18, 0x2, RZ ;  /* 0x00000002126a7810 */ /* 0x000fc80007f1e0ff */
[----:B------:R-:W-:-:S09]  /*a1e0*/  IADD3.X R107, PT, PT, RZ, R19, RZ, P0, !PT ;  /* 0x00000013ff6b7210 */ /* 0x000fd200007fe4ff */
.L_x_2847:
        /* <DEDUP_REMOVED lines=1257> */
.L_x_2846:
        /* <DEDUP_REMOVED lines=8> */
.L_x_2849:
        /* <DEDUP_REMOVED lines=889> */
.L_x_2848:
[C---:B------:R-:W-:Y:S02]  /*12890*/  VIMNMX R26, PT, PT, R128.reuse, UR13, PT ;  /* 0x0000000d801a7c48 */ /* 0x040fe4000bfe0100 */
[----:B------:R-:W-:Y:S02]  /*128a0*/  VIMNMX R120, PT, PT, R128, UR14, PT ;  /* 0x0000000e80787c48 */ /* 0x000fe4000bfe0100 */
[----:B------:R-:W-:-:S13]  /*128b0*/  ISETP.GT.AND P0, PT, R26, R127, PT ;  /* 0x0000007f1a00720c */ /* 0x000fda0003f04270 */
[----:B------:R-:W-:Y:S05]  /*128c0*/  @!P0 BRA `(.L_x_2850) ;  /* 0x0000008000e48947 */ /* 0x000fea0003800000 */
.L_x_2851:
        /* <DEDUP_REMOVED lines=2105> */
.L_x_2850:
[----:B------:R-:W-:-:S13]  /*1ac60*/  ISETP.GT.AND P0, PT, R120, R127, PT ;  /* 0x0000007f7800720c */ /* 0x000fda0003f04270 */
[----:B------:R-:W-:Y:S05]  /*1ac70*/  @!P0 BRA `(.L_x_2852) ;  /* 0x0000003400888947 */ /* 0x000fea0003800000 */
[----:B------:R-:W-:Y:S01]  /*1ac80*/  IMAD.WIDE.U32 R18, R127, 0x4, R132 ;  /* 0x000000047f127825 */ /* 0x000fe200078e0084 */
[----:B------:R-:W-:Y:S02]  /*1ac90*/  MOV R136, R114 ;  /* 0x0000007200887202 */ /* 0x000fe40000000f00 */
[----:B------:R-:W-:Y:S02]  /*1aca0*/  MOV R137, R115 ;  /* 0x0000007300897202 */ /* 0x000fe40000000f00 */
[----:B------:R-:W-:-:S04]  /*1acb0*/  IADD3 R118, P0, PT, R18, 0x2, RZ ;  /* 0x0000000212767810 */ /* 0x000fc80007f1e0ff */
[----:B------:R-:W-:-:S09]  /*1acc0*/  IADD3.X R119, PT, PT, RZ, R19, RZ, P0, !PT ;  /* 0x00000013ff777210 */ /* 0x000fd200007fe4ff */
.L_x_2853:
        /* <DEDUP_REMOVED lines=861> */
.L_x_2852:
        /* <DEDUP_REMOVED lines=8> */
.L_x_2855:
        /* <DEDUP_REMOVED lines=459> */
.L_x_2854:
[----:B------:R-:W-:-:S05]  /*1ffd0*/  IMAD R17, R123, UR7, RZ ;  /* 0x000000077b117c24 */ /* 0x000fca000f8e02ff */
[----:B------:R-:W-:-:S04]  /*1ffe0*/  LEA R17, R17, R124, 0x1 ;  /* 0x0000007c11117211 */ /* 0x000fc800078e08ff */
[----:B------:R-:W-:-:S05]  /*1fff0*/  SHF.L.U32 R17, R17, 0x2, RZ ;  /* 0x0000000211117819 */ /* 0x000fca00000006ff */
[----:B-1----:R-:W-:Y:S01]  /*20000*/  IMAD.WIDE R74, R17, 0x2, R74 ;  /* 0x00000002114a7825 */ /* 0x002fe200078e024a */
        /* <DEDUP_REMOVED lines=10> */
.L_x_2859:
[----:B------:R-:W0:Y:S02]  /*200b0*/  LDS R16, [R18] ;  /* 0x0000000012107984 */ /* 0x000e240000000800 */
[----:B0-----:R-:W-:-:S05]  /*200c0*/  HADD2 R17, R16, R19 ;  /* 0x0000001310117230 */ /* 0x001fca0000000000 */
[----:B------:R-:W0:Y:S02]  /*200d0*/  ATOMS.CAST.SPIN P0, [R18], R16, R17 ;  /* 0x000000101200758d */ /* 0x000e240001800011 */
[----:B0-----:R-:W-:Y:S05]  /*200e0*/  @!P0 BRA `(.L_x_2859) ;  /* 0xfffffffc00f08947 */ /* 0x001fea000383ffff */
[----:B------:R-:W-:Y:S05]  /*200f0*/  BRA `(.L_x_2857) ;  /* 0x00000000000c7947 */ /* 0x000fea0003800000 */
.L_x_2858:
[----:B------:R-:W2:Y:S02]  /*20100*/  LD.E R16, desc[UR8][R74.64] ;  /* 0x000000084a107980 */ /* 0x000ea4000c101900 */
[----:B--2---:R-:W-:-:S05]  /*20110*/  IADD3 R17, PT, PT, R17, R16, RZ ;  /* 0x0000001011117210 */ /* 0x004fca0007ffe0ff */
[----:B------:R0:W-:Y:S02]  /*20120*/  ST.E desc[UR8][R74.64], R17 ;  /* 0x000000114a007985 */ /* 0x0001e4000c101908 */
.L_x_2857:
[----:B------:R-:W-:Y:S05]  /*20130*/  BSYNC.RECONVERGENT B0 ;  /* 0x0000000000007941 */ /* 0x000fea0003800200 */
.L_x_2856:
[----:B------:R1:W-:Y:S01]  /*20140*/  ATOM.E.ADD.F16x2.RN.STRONG.GPU P0, RZ, desc[UR8][R74.64+0x4], R20 ;  /* 0x800004144aff79a2 */ /* 0x0003e2000c10e108 */
[----:B------:R-:W-:Y:S04]  /*20150*/  BSSY.RECONVERGENT B0, `(.L_x_2860) ;  /* 0x000000e000007945 */ /* 0x000fe80003800200 */
[----:B-1----:R-:W-:Y:S05]  /*20160*/  @P0 BRA `(.L_x_2861) ;  /* 0x0000000000300947 */ /* 0x002fea0003800000 */
[----:B------:R-:W1:Y:S02]  /*20170*/  QSPC.E.S P0, RZ, [R74+0x4] ;  /* 0x000004004aff73aa */ /* 0x000e640000000500 */
[----:B-1----:R-:W-:Y:S05]  /*20180*/  @!P0 BRA `(.L_x_2862) ;  /* 0x00000000001c8947 */ /* 0x002fea0003800000 */
[----:B------:R-:W-:-:S04]  /*20190*/  MOV R16, R74 ;  /* 0x0000004a00107202 */ /* 0x000fc80000000f00 */
[----:B------:R-:W-:-:S07]  /*201a0*/  MOV R18, R16 ;  /* 0x0000001000127202 */ /* 0x000fce0000000f00 */
.L_x_2863:
[----:B------:R-:W0:Y:S02]  /*201b0*/  LDS R16, [R18+0x4] ;  /* 0x0000040012107984 */ /* 0x000e240000000800 */
[----:B0-----:R-:W-:-:S05]  /*201c0*/  HFMA2 R17, R16, 1, 1, R15 ;  /* 0x3c003c0010117831 */ /* 0x001fca000000000f */
[----:B------:R-:W0:Y:S02]  /*201d0*/  ATOMS.CAST.SPIN P0, [R18+0x4], R16, R17 ;  /* 0x000004101200758d */ /* 0x000e240001800011 */
[----:B0-----:R-:W-:Y:S05]  /*201e0*/  @!P0 BRA `(.L_x_2863) ;  /* 0xfffffffc00f08947 */ /* 0x001fea000383ffff */
[----:B------:R-:W-:Y:S05]  /*201f0*/  BRA `(.L_x_2861) ;  /* 0x00000000000c7947 */ /* 0x000fea0003800000 */
.L_x_2862:
[----:B------:R-:W2:Y:S02]  /*20200*/  LD.E R15, desc[UR8][R74.64+0x4] ;  /* 0x000004084a0f7980 */ /* 0x000ea4000c101900 */
[----:B--2---:R-:W-:-:S05]  /*20210*/  IADD3 R15, PT, PT, R20, R15, RZ ;  /* 0x0000000f140f7210 */ /* 0x004fca0007ffe0ff */
[----:B------:R1:W-:Y:S02]  /*20220*/  ST.E desc[UR8][R74.64+0x4], R15 ;  /* 0x0000040f4a007985 */ /* 0x0003e4000c101908 */
.L_x_2861:
[----:B------:R-:W-:Y:S05]  /*20230*/  BSYNC.RECONVERGENT B0 ;  /* 0x0000000000007941 */ /* 0x000fea0003800200 */
.L_x_2860:
        /* <DEDUP_REMOVED lines=11> */
.L_x_2867:
[----:B------:R-:W0:Y:S02]  /*202f0*/  LDS R14, [R16] ;  /* 0x00000000100e7984 */ /* 0x000e240000000800 */
[----:B0-----:R-:W-:-:S05]  /*20300*/  HADD2 R15, R14, R17 ;  /* 0x000000110e0f7230 */ /* 0x001fca0000000000 */
[----:B------:R-:W0:Y:S02]  /*20310*/  ATOMS.CAST.SPIN P0, [R16], R14, R15 ;  /* 0x0000000e1000758d */ /* 0x000e24000180000f */
[----:B0-----:R-:W-:Y:S05]  /*20320*/  @!P0 BRA `(.L_x_2867) ;  /* 0xfffffffc00f08947 */ /* 0x001fea000383ffff */
[----:B------:R-:W-:Y:S05]  /*20330*/  BRA `(.L_x_2865) ;  /* 0x00000000000c7947 */ /* 0x000fea0003800000 */
.L_x_2866:
[----:B------:R-:W2:Y:S02]  /*20340*/  LD.E R14, desc[UR8][R74.64] ;  /* 0x000000084a0e7980 */ /* 0x000ea4000c101900 */
[----:B--2---:R-:W-:-:S05]  /*20350*/  IADD3 R15, PT, PT, R15, R14, RZ ;  /* 0x0000000e0f0f7210 */ /* 0x004fca0007ffe0ff */
[----:B------:R0:W-:Y:S02]  /*20360*/  ST.E desc[UR8][R74.64], R15 ;  /* 0x0000000f4a007985 */ /* 0x0001e4000c101908 */
.L_x_2865:
[----:B------:R-:W-:Y:S05]  /*20370*/  BSYNC.RECONVERGENT B0 ;  /* 0x0000000000007941 */ /* 0x000fea0003800200 */
.L_x_2864:
[----:B------:R1:W-:Y:S01]  /*20380*/  ATOM.E.ADD.F16x2.RN.STRONG.GPU P0, RZ, desc[UR8][R74.64+0x4], R18 ;  /* 0x800004124aff79a2 */ /* 0x0003e2000c10e108 */
[----:B------:R-:W-:Y:S04]  /*20390*/  BSSY.RECONVERGENT B0, `(.L_x_2868) ;  /* 0x000000e000007945 */ /* 0x000fe80003800200 */
[----:B-1----:R-:W-:Y:S05]  /*203a0*/  @P0 BRA `(.L_x_2869) ;  /* 0x0000000000300947 */ /* 0x002fea0003800000 */
[----:B------:R-:W1:Y:S02]  /*203b0*/  QSPC.E.S P0, RZ, [R74+0x4] ;  /* 0x000004004aff73aa */ /* 0x000e640000000500 */
[----:B-1----:R-:W-:Y:S05]  /*203c0*/  @!P0 BRA `(.L_x_2870) ;  /* 0x00000000001c8947 */ /* 0x002fea0003800000 */
[----:B------:R-:W-:-:S04]  /*203d0*/  MOV R14, R74 ;  /* 0x0000004a000e7202 */ /* 0x000fc80000000f00 */
[----:B------:R-:W-:-:S07]  /*203e0*/  MOV R16, R14 ;  /* 0x0000000e00107202 */ /* 0x000fce0000000f00 */
.L_x_2871:
[----:B------:R-:W0:Y:S02]  /*203f0*/  LDS R14, [R16+0x4] ;  /* 0x00000400100e7984 */ /* 0x000e240000000800 */
[----:B0-----:R-:W-:-:S05]  /*20400*/  HFMA2 R15, R14, 1, 1, R13 ;  /* 0x3c003c000e0f7831 */ /* 0x001fca000000000d */
[----:B------:R-:W0:Y:S02]  /*20410*/  ATOMS.CAST.SPIN P0, [R16+0x4], R14, R15 ;  /* 0x0000040e1000758d */ /* 0x000e24000180000f */
[----:B0-----:R-:W-:Y:S05]  /*20420*/  @!P0 BRA `(.L_x_2871) ;  /* 0xfffffffc00f08947 */ /* 0x001fea000383ffff */
[----:B------:R-:W-:Y:S05]  /*20430*/  BRA `(.L_x_2869) ;  /* 0x00000000000c7947 */ /* 0x000fea0003800000 */
.L_x_2870:
[----:B------:R-:W2:Y:S02]  /*20440*/  LD.E R13, desc[UR8][R74.64+0x4] ;  /* 0x000004084a0d7980 */ /* 0x000ea4000c101900 */
[----:B--2---:R-:W-:-:S05]  /*20450*/  IADD3 R13, PT, PT, R18, R13, RZ ;  /* 0x0000000d120d7210 */ /* 0x004fca0007ffe0ff */
[----:B------:R1:W-:Y:S02]  /*20460*/  ST.E desc[UR8][R74.64+0x4], R13 ;  /* 0x0000040d4a007985 */ /* 0x0003e4000c101908 */
.L_x_2869:
[----:B------:R-:W-:Y:S05]  /*20470*/  BSYNC.RECONVERGENT B0 ;  /* 0x0000000000007941 */ /* 0x000fea0003800200 */
.L_x_2868:
        /* <DEDUP_REMOVED lines=11> */
.L_x_2875:
[----:B------:R-:W0:Y:S02]  /*20530*/  LDS R12, [R14] ;  /* 0x000000000e0c7984 */ /* 0x000e240000000800 */
[----:B0-----:R-:W-:-:S05]  /*20540*/  HADD2 R13, R12, R15 ;  /* 0x0000000f0c0d7230 */ /* 0x001fca0000000000 */
[----:B------:R-:W0:Y:S02]  /*20550*/  ATOMS.CAST.SPIN P0, [R14], R12, R13 ;  /* 0x0000000c0e00758d */ /* 0x000e24000180000d */
[----:B0-----:R-:W-:Y:S05]  /*20560*/  @!P0 BRA `(.L_x_2875) ;  /* 0xfffffffc00f08947 */ /* 0x001fea000383ffff */
[----:B------:R-:W-:Y:S05]  /*20570*/  BRA `(.L_x_2873) ;  /* 0x00000000000c7947 */ /* 0x000fea0003800000 */
.L_x_2874:
[----:B------:R-:W2:Y:S02]  /*20580*/  LD.E R12, desc[UR8][R74.64] ;  /* 0x000000084a0c7980 */ /* 0x000ea4000c101900 */
[----:B--2---:R-:W-:-:S05]  /*20590*/  IADD3 R13, PT, PT, R13, R12, RZ ;  /* 0x0000000c0d0d7210 */ /* 0x004fca0007ffe0ff */
[----:B------:R0:W-:Y:S02]  /*205a0*/  ST.E desc[UR8][R74.64], R13 ;  /* 0x0000000d4a007985 */ /* 0x0001e4000c101908 */
.L_x_2873:
[----:B------:R-:W-:Y:S05]  /*205b0*/  BSYNC.RECONVERGENT B0 ;  /* 0x0000000000007941 */ /* 0x000fea0003800200 */
.L_x_2872:
[----:B------:R1:W-:Y:S01]  /*205c0*/  ATOM.E.ADD.F16x2.RN.STRONG.GPU P0, RZ, desc[UR8][R74.64+0x4], R16 ;  /* 0x800004104aff79a2 */ /* 0x0003e2000c10e108 */
[----:B------:R-:W-:Y:S04]  /*205d0*/  BSSY.RECONVERGENT B0, `(.L_x_2876) ;  /* 0x000000e000007945 */ /* 0x000fe80003800200 */
[----:B-1----:R-:W-:Y:S05]  /*205e0*/  @P0 BRA `(.L_x_2877) ;  /* 0x0000000000300947 */ /* 0x002fea0003800000 */
[----:B------:R-:W1:Y:S02]  /*205f0*/  QSPC.E.S P0, RZ, [R74+0x4] ;  /* 0x000004004aff73aa */ /* 0x000e640000000500 */
[----:B-1----:R-:W-:Y:S05]  /*20600*/  @!P0 BRA `(.L_x_2878) ;  /* 0x00000000001c8947 */ /* 0x002fea0003800000 */
[----:B------:R-:W-:-:S04]  /*20610*/  MOV R12, R74 ;  /* 0x0000004a000c7202 */ /* 0x000fc80000000f00 */
[----:B------:R-:W-:-:S07]  /*20620*/  MOV R14, R12 ;  /* 0x0000000c000e7202 */ /* 0x000fce0000000f00 */
.L_x_2879:
[----:B------:R-:W0:Y:S02]  /*20630*/  LDS R12, [R14+0x4] ;  /* 0x000004000e0c7984 */ /* 0x000e240000000800 */
[----:B0-----:R-:W-:-:S05]  /*20640*/  HFMA2 R13, R12, 1, 1, R11 ;  /* 0x3c003c000c0d7831 */ /* 0x001fca000000000b */
[----:B------:R-:W0:Y:S02]  /*20650*/  ATOMS.CAST.SPIN P0, [R14+0x4], R12, R13 ;  /* 0x0000040c0e00758d */ /* 0x000e24000180000d */
[----:B0-----:R-:W-:Y:S05]  /*20660*/  @!P0 BRA `(.L_x_2879) ;  /* 0xfffffffc00f08947 */ /* 0x001fea000383ffff */
[----:B------:R-:W-:Y:S05]  /*20670*/  BRA `(.L_x_2877) ;  /* 0x00000000000c7947 */ /* 0x000fea0003800000 */
.L_x_2878:
[----:B------:R-:W2:Y:S02]  /*20680*/  LD.E R11, desc[UR8][R74.64+0x4] ;  /* 0x000004084a0b7980 */ /* 0x000ea4000c101900 */
[----:B--2---:R-:W-:-:S05]  /*20690*/  IADD3 R11, PT, PT, R16, R11, RZ ;  /* 0x0000000b100b7210 */ /* 0x004fca0007ffe0ff */
[----:B------:R1:W-:Y:S02]  /*206a0*/  ST.E desc[UR8][R74.64+0x4], R11 ;  /* 0x0000040b4a007985 */ /* 0x0003e4000c101908 */
.L_x_2877:
[----:B------:R-:W-:Y:S05]  /*206b0*/  BSYNC.RECONVERGENT B0 ;  /* 0x0000000000007941 */ /* 0x000fea0003800200 */
.L_x_2876:
        /* <DEDUP_REMOVED lines=11> */
.L_x_2883:
[----:B------:R-:W0:Y:S02]  /*20770*/  LDS R10, [R12] ;  /* 0x000000000c0a7984 */ /* 0x000e240000000800 */
[----:B0-----:R-:W-:-:S05]  /*20780*/  HADD2 R11, R10, R13 ;  /* 0x0000000d0a0b7230 */ /* 0x001fca0000000000 */
[----:B------:R-:W0:Y:S02]  /*20790*/  ATOMS.CAST.SPIN P0, [R12], R10, R11 ;  /* 0x0000000a0c00758d */ /* 0x000e24000180000b */
[----:B0-----:R-:W-:Y:S05]  /*207a0*/  @!P0 BRA `(.L_x_2883) ;  /* 0xfffffffc00f08947 */ /* 0x001fea000383ffff */
[----:B------:R-:W-:Y:S05]  /*207b0*/  BRA `(.L_x_2881) ;  /* 0x00000000000c7947 */ /* 0x000fea0003800000 */
.L_x_2882:
[----:B------:R-:W2:Y:S02]  /*207c0*/  LD.E R10, desc[UR8][R74.64] ;  /* 0x000000084a0a7980 */ /* 0x000ea4000c101900 */
[----:B--2---:R-:W-:-:S05]  /*207d0*/  IADD3 R11, PT, PT, R11, R10, RZ ;  /* 0x0000000a0b0b7210 */ /* 0x004fca0007ffe0ff */
[----:B------:R0:W-:Y:S02]  /*207e0*/  ST.E desc[UR8][R74.64], R11 ;  /* 0x0000000b4a007985 */ /* 0x0001e4000c101908 */
.L_x_2881:
[----:B------:R-:W-:Y:S05]  /*207f0*/  BSYNC.RECONVERGENT B0 ;  /* 0x0000000000007941 */ /* 0x000fea0003800200 */
.L_x_2880:
[----:B------:R1:W-:Y:S01]  /*20800*/  ATOM.E.ADD.F16x2.RN.STRONG.GPU P0, RZ, desc[UR8][R74.64+0x4], R14 ;  /* 0x8000040e4aff79a2 */ /* 0x0003e2000c10e108 */
[----:B------:R-:W-:Y:S04]  /*20810*/  BSSY.RECONVERGENT B0, `(.L_x_2884) ;  /* 0x000000e000007945 */ /* 0x000fe80003800200 */
[----:B-1----:R-:W-:Y:S05]  /*20820*/  @P0 BRA `(.L_x_2885) ;  /* 0x0000000000300947 */ /* 0x002fea0003800000 */
[----:B------:R-:W1:Y:S02]  /*20830*/  QSPC.E.S P0, RZ, [R74+0x4] ;  /* 0x000004004aff73aa */ /* 0x000e640000000500 */
[----:B-1----:R-:W-:Y:S05]  /*20840*/  @!P0 BRA `(.L_x_2886) ;  /* 0x00000000001c8947 */ /* 0x002fea0003800000 */
[----:B------:R-:W-:-:S04]  /*20850*/  MOV R10, R74 ;  /* 0x0000004a000a7202 */ /* 0x000fc80000000f00 */
[----:B------:R-:W-:-:S07]  /*20860*/  MOV R12, R10 ;  /* 0x0000000a000c7202 */ /* 0x000fce0000000f00 */
.L_x_2887:
[----:B------:R-:W0:Y:S02]  /*20870*/  LDS R10, [R12+0x4] ;  /* 0x000004000c0a7984 */ /* 0x000e240000000800 */
[----:B0-----:R-:W-:-:S05]  /*20880*/  HFMA2 R11, R10, 1, 1, R9 ;  /* 0x3c003c000a0b7831 */ /* 0x001fca0000000009 */
[----:B------:R-:W0:Y:S02]  /*20890*/  ATOMS.CAST.SPIN P0, [R12+0x4], R10, R11 ;  /* 0x0000040a0c00758d */ /* 0x000e24000180000b */
[----:B0-----:R-:W-:Y:S05]  /*208a0*/  @!P0 BRA `(.L_x_2887) ;  /* 0xfffffffc00f08947 */ /* 0x001fea000383ffff */
[----:B------:R-:W-:Y:S05]  /*208b0*/  BRA `(.L_x_2885) ;  /* 0x00000000000c7947 */ /* 0x000fea0003800000 */
.L_x_2886:
[----:B------:R-:W2:Y:S02]  /*208c0*/  LD.E R9, desc[UR8][R74.64+0x4] ;  /* 0x000004084a097980 */ /* 0x000ea4000c101900 */
[----:B--2---:R-:W-:-:S05]  /*208d0*/  IADD3 R9, PT, PT, R14, R9, RZ ;  /* 0x000000090e097210 */ /* 0x004fca0007ffe0ff */
[----:B------:R1:W-:Y:S02]  /*208e0*/  ST.E desc[UR8][R74.64+0x4], R9 ;  /* 0x000004094a007985 */ /* 0x0003e4000c101908 */
.L_x_2885:
[----:B------:R-:W-:Y:S05]  /*208f0*/  BSYNC.RECONVERGENT B0 ;  /* 0x0000000000007941 */ /* 0x000fea0003800200 */
.L_x_2884:
        /* <DEDUP_REMOVED lines=11> */
.L_x_2891:
[----:B------:R-:W0:Y:S02]  /*209b0*/  LDS R8, [R10] ;  /* 0x000000000a087984 */ /* 0x000e240000000800 */
[----:B0-----:R-:W-:-:S05]  /*209c0*/  HADD2 R9, R8, R11 ;  /* 0x0000000b08097230 */ /* 0x001fca0000000000 */
[----:B------:R-:W0:Y:S02]  /*209d0*/  ATOMS.CAST.SPIN P0, [R10], R8, R9 ;  /* 0x000000080a00758d */ /* 0x000e240001800009 */
[----:B0-----:R-:W-:Y:S05]  /*209e0*/  @!P0 BRA `(.L_x_2891) ;  /* 0xfffffffc00f08947 */ /* 0x001fea000383ffff */
[----:B------:R-:W-:Y:S05]  /*209f0*/  BRA `(.L_x_2889) ;  /* 0x00000000000c7947 */ /* 0x000fea0003800000 */
.L_x_2890:
[----:B------:R-:W2:Y:S02]  /*20a00*/  LD.E R8, desc[UR8][R74.64] ;  /* 0x000000084a087980 */ /* 0x000ea4000c101900 */
[----:B--2---:R-:W-:-:S05]  /*20a10*/  IADD3 R9, PT, PT, R9, R8, RZ ;  /* 0x0000000809097210 */ /* 0x004fca0007ffe0ff */
[----:B------:R0:W-:Y:S02]  /*20a20*/  ST.E desc[UR8][R74.64], R9 ;  /* 0x000000094a007985 */ /* 0x0001e4000c101908 */
.L_x_2889:
[----:B------:R-:W-:Y:S05]  /*20a30*/  BSYNC.RECONVERGENT B0 ;  /* 0x0000000000007941 */ /* 0x000fea0003800200 */
.L_x_2888:
[----:B------:R1:W-:Y:S01]  /*20a40*/  ATOM.E.ADD.F16x2.RN.STRONG.GPU P0, RZ, desc[UR8][R74.64+0x4], R12 ;  /* 0x8000040c4aff79a2 */ /* 0x0003e2000c10e108 */
[----:B------:R-:W-:Y:S04]  /*20a50*/  BSSY.RECONVERGENT B0, `(.L_x_2892) ;  /* 0x000000e000007945 */ /* 0x000fe80003800200 */
[----:B-1----:R-:W-:Y:S05]  /*20a60*/  @P0 BRA `(.L_x_2893) ;  /* 0x0000000000300947 */ /* 0x002fea0003800000 */
[----:B------:R-:W1:Y:S02]  /*20a70*/  QSPC.E.S P0, RZ, [R74+0x4] ;  /* 0x000004004aff73aa */ /* 0x000e640000000500 */
[----:B-1----:R-:W-:Y:S05]  /*20a80*/  @!P0 BRA `(.L_x_2894) ;  /* 0x00000000001c8947 */ /* 0x002fea0003800000 */
[----:B------:R-:W-:-:S04]  /*20a90*/  MOV R8, R74 ;  /* 0x0000004a00087202 */ /* 0x000fc80000000f00 */
[----:B------:R-:W-:-:S07]  /*20aa0*/  MOV R10, R8 ;  /* 0x00000008000a7202 */ /* 0x000fce0000000f00 */
.L_x_2895:
[----:B------:R-:W0:Y:S02]  /*20ab0*/  LDS R8, [R10+0x4] ;  /* 0x000004000a087984 */ /* 0x000e240000000800 */
[----:B0-----:R-:W-:-:S05]  /*20ac0*/  HFMA2 R9, R8, 1, 1, R7 ;  /* 0x3c003c0008097831 */ /* 0x001fca0000000007 */
[----:B------:R-:W0:Y:S02]  /*20ad0*/  ATOMS.CAST.SPIN P0, [R10+0x4], R8, R9 ;  /* 0x000004080a00758d */ /* 0x000e240001800009 */
[----:B0-----:R-:W-:Y:S05]  /*20ae0*/  @!P0 BRA `(.L_x_2895) ;  /* 0xfffffffc00f08947 */ /* 0x001fea000383ffff */
[----:B------:R-:W-:Y:S05]  /*20af0*/  BRA `(.L_x_2893) ;  /* 0x00000000000c7947 */ /* 0x000fea0003800000 */
.L_x_2894:
[----:B------:R-:W2:Y:S02]  /*20b00*/  LD.E R7, desc[UR8][R74.64+0x4] ;  /* 0x000004084a077980 */ /* 0x000ea4000c101900 */
[----:B--2---:R-:W-:-:S05]  /*20b10*/  IADD3 R7, PT, PT, R12, R7, RZ ;  /* 0x000000070c077210 */ /* 0x004fca0007ffe0ff */
[----:B------:R1:W-:Y:S02]  /*20b20*/  ST.E desc[UR8][R74.64+0x4], R7 ;  /* 0x000004074a007985 */ /* 0x0003e4000c101908 */
.L_x_2893:
[----:B------:R-:W-:Y:S05]  /*20b30*/  BSYNC.RECONVERGENT B0 ;  /* 0x0000000000007941 */ /* 0x000fea0003800200 */
.L_x_2892:
        /* <DEDUP_REMOVED lines=11> */
.L_x_2899:
[----:B------:R-:W0:Y:S02]  /*20bf0*/  LDS R6, [R8] ;  /* 0x0000000008067984 */ /* 0x000e240000000800 */
[----:B0-----:R-:W-:-:S05]  /*20c00*/  HADD2 R7, R6, R9 ;  /* 0x0000000906077230 */ /* 0x001fca0000000000 */
[----:B------:R-:W0:Y:S02]  /*20c10*/  ATOMS.CAST.SPIN P0, [R8], R6, R7 ;  /* 0x000000060800758d */ /* 0x000e240001800007 */
[----:B0-----:R-:W-:Y:S05]  /*20c20*/  @!P0 BRA `(.L_x_2899) ;  /* 0xfffffffc00f08947 */ /* 0x001fea000383ffff */
[----:B------:R-:W-:Y:S05]  /*20c30*/  BRA `(.L_x_2897) ;  /* 0x00000000000c7947 */ /* 0x000fea0003800000 */
.L_x_2898:
[----:B------:R-:W2:Y:S02]  /*20c40*/  LD.E R6, desc[UR8][R74.64] ;  /* 0x000000084a067980 */ /* 0x000ea4000c101900 */
[----:B--2---:R-:W-:-:S05]  /*20c50*/  IADD3 R7, PT, PT, R7, R6, RZ ;  /* 0x0000000607077210 */ /* 0x004fca0007ffe0ff */
[----:B------:R0:W-:Y:S02]  /*20c60*/  ST.E desc[UR8][R74.64], R7 ;  /* 0x000000074a007985 */ /* 0x0001e4000c101908 */
.L_x_2897:
[----:B------:R-:W-:Y:S05]  /*20c70*/  BSYNC.RECONVERGENT B0 ;  /* 0x0000000000007941 */ /* 0x000fea0003800200 */
.L_x_2896:
[----:B------:R1:W-:Y:S01]  /*20c80*/  ATOM.E.ADD.F16x2.RN.STRONG.GPU P0, RZ, desc[UR8][R74.64+0x4], R10 ;  /* 0x8000040a4aff79a2 */ /* 0x0003e2000c10e108 */
[----:B------:R-:W-:Y:S04]  /*20c90*/  BSSY.RECONVERGENT B0, `(.L_x_2900) ;  /* 0x000000e000007945 */ /* 0x000fe80003800200 */
[----:B-1----:R-:W-:Y:S05]  /*20ca0*/  @P0 BRA `(.L_x_2901) ;  /* 0x0000000000300947 */ /* 0x002fea0003800000 */
[----:B------:R-:W1:Y:S02]  /*20cb0*/  QSPC.E.S P0, RZ, [R74+0x4] ;  /* 0x000004004aff73aa */ /* 0x000e640000000500 */
[----:B-1----:R-:W-:Y:S05]  /*20cc0*/  @!P0 BRA `(.L_x_2902) ;  /* 0x00000000001c8947 */ /* 0x002fea0003800000 */
[----:B------:R-:W-:-:S04]  /*20cd0*/  MOV R6, R74 ;  /* 0x0000004a00067202 */ /* 0x000fc80000000f00 */
[----:B------:R-:W-:-:S07]  /*20ce0*/  MOV R8, R6 ;  /* 0x0000000600087202 */ /* 0x000fce0000000f00 */
.L_x_2903:
[----:B------:R-:W0:Y:S02]  /*20cf0*/  LDS R6, [R8+0x4] ;  /* 0x0000040008067984 */ /* 0x000e240000000800 */
[----:B0-----:R-:W-:-:S05]  /*20d00*/  HFMA2 R7, R6, 1, 1, R5 ;  /* 0x3c003c0006077831 */ /* 0x001fca0000000005 */
[----:B------:R-:W0:Y:S02]  /*20d10*/  ATOMS.CAST.SPIN P0, [R8+0x4], R6, R7 ;  /* 0x000004060800758d */ /* 0x000e240001800007 */
[----:B0-----:R-:W-:Y:S05]  /*20d20*/  @!P0 BRA `(.L_x_2903) ;  /* 0xfffffffc00f08947 */ /* 0x001fea000383ffff */
[----:B------:R-:W-:Y:S05]  /*20d30*/  BRA `(.L_x_2901) ;  /* 0x00000000000c7947 */ /* 0x000fea0003800000 */
.L_x_2902:
[----:B------:R-:W2:Y:S02]  /*20d40*/  LD.E R5, desc[UR8][R74.64+0x4] ;  /* 0x000004084a057980 */ /* 0x000ea4000c101900 */
[----:B--2---:R-:W-:-:S05]  /*20d50*/  IADD3 R5, PT, PT, R10, R5, RZ ;  /* 0x000000050a057210 */ /* 0x004fca0007ffe0ff */
[----:B------:R1:W-:Y:S02]  /*20d60*/  ST.E desc[UR8][R74.64+0x4], R5 ;  /* 0x000004054a007985 */ /* 0x0003e4000c101908 */
.L_x_2901:
[----:B------:R-:W-:Y:S05]  /*20d70*/  BSYNC.RECONVERGENT B0 ;  /* 0x0000000000007941 */ /* 0x000fea0003800200 */
.L_x_2900:
        /* <DEDUP_REMOVED lines=11> */
.L_x_2907:
[----:B------:R-:W0:Y:S02]  /*20e30*/  LDS R4, [R6] ;  /* 0x0000000006047984 */ /* 0x000e240000000800 */
[----:B0-----:R-:W-:-:S05]  /*20e40*/  HADD2 R5, R4, R7 ;  /* 0x0000000704057230 */ /* 0x001fca0000000000 */
[----:B------:R-:W0:Y:S02]  /*20e50*/  ATOMS.CAST.SPIN P0, [R6], R4, R5 ;  /* 0x000000040600758d */ /* 0x000e240001800005 */
[----:B0-----:R-:W-:Y:S05]  /*20e60*/  @!P0 BRA `(.L_x_2907) ;  /* 0xfffffffc00f08947 */ /* 0x001fea000383ffff */
[----:B------:R-:W-:Y:S05]  /*20e70*/  BRA `(.L_x_2905) ;  /* 0x00000000000c7947 */ /* 0x000fea0003800000 */
.L_x_2906:
[----:B------:R-:W2:Y:S02]  /*20e80*/  LD.E R4, desc[UR8][R74.64] ;  /* 0x000000084a047980 */ /* 0x000ea4000c101900 */
[----:B--2---:R-:W-:-:S05]  /*20e90*/  IADD3 R5, PT, PT, R5, R4, RZ ;  /* 0x0000000405057210 */ /* 0x004fca0007ffe0ff */
[----:B------:R0:W-:Y:S02]  /*20ea0*/  ST.E desc[UR8][R74.64], R5 ;  /* 0x000000054a007985 */ /* 0x0001e4000c101908 */
.L_x_2905:
[----:B------:R-:W-:Y:S05]  /*20eb0*/  BSYNC.RECONVERGENT B0 ;  /* 0x0000000000007941 */ /* 0x000fea0003800200 */
.L_x_2904:
[----:B------:R1:W-:Y:S01]  /*20ec0*/  ATOM.E.ADD.F16x2.RN.STRONG.GPU P0, RZ, desc[UR8][R74.64+0x4], R8 ;  /* 0x800004084aff79a2 */ /* 0x0003e2000c10e108 */
[----:B------:R-:W-:Y:S04]  /*20ed0*/  BSSY.RECONVERGENT B0, `(.L_x_2908) ;  /* 0x000000e000007945 */ /* 0x000fe80003800200 */
[----:B-1----:R-:W-:Y:S05]  /*20ee0*/  @P0 BRA `(.L_x_2909) ;  /* 0x0000000000300947 */ /* 0x002fea0003800000 */
[----:B------:R-:W1:Y:S02]  /*20ef0*/  QSPC.E.S P0, RZ, [R74+0x4] ;  /* 0x000004004aff73aa */ /* 0x000e640000000500 */
[----:B-1----:R-:W-:Y:S05]  /*20f00*/  @!P0 BRA `(.L_x_2910) ;  /* 0x00000000001c8947 */ /* 0x002fea0003800000 */
[----:B------:R-:W-:-:S04]  /*20f10*/  MOV R4, R74 ;  /* 0x0000004a00047202 */ /* 0x000fc80000000f00 */
[----:B------:R-:W-:-:S07]  /*20f20*/  MOV R6, R4 ;  /* 0x0000000400067202 */ /* 0x000fce0000000f00 */
.L_x_2911:
[----:B------:R-:W0:Y:S02]  /*20f30*/  LDS R4, [R6+0x4] ;  /* 0x0000040006047984 */ /* 0x000e240000000800 */
[----:B0-----:R-:W-:-:S05]  /*20f40*/  HFMA2 R5, R4, 1, 1, R3 ;  /* 0x3c003c0004057831 */ /* 0x001fca0000000003 */
[----:B------:R-:W0:Y:S02]  /*20f50*/  ATOMS.CAST.SPIN P0, [R6+0x4], R4, R5 ;  /* 0x000004040600758d */ /* 0x000e240001800005 */
[----:B0-----:R-:W-:Y:S05]  /*20f60*/  @!P0 BRA `(.L_x_2911) ;  /* 0xfffffffc00f08947 */ /* 0x001fea000383ffff */
[----:B------:R-:W-:Y:S05]  /*20f70*/  BRA `(.L_x_2909) ;  /* 0x00000000000c7947 */ /* 0x000fea0003800000 */
.L_x_2910:
[----:B------:R-:W2:Y:S02]  /*20f80*/  LD.E R3, desc[UR8][R74.64+0x4] ;  /* 0x000004084a037980 */ /* 0x000ea4000c101900 */
[----:B--2---:R-:W-:-:S05]  /*20f90*/  IADD3 R3, PT, PT, R8, R3, RZ ;  /* 0x0000000308037210 */ /* 0x004fca0007ffe0ff */
[----:B------:R1:W-:Y:S02]  /*20fa0*/  ST.E desc[UR8][R74.64+0x4], R3 ;  /* 0x000004034a007985 */ /* 0x0003e4000c101908 */
.L_x_2909:
[----:B------:R-:W-:Y:S05]  /*20fb0*/  BSYNC.RECONVERGENT B0 ;  /* 0x0000000000007941 */ /* 0x000fea0003800200 */
.L_x_2908:
        /* <DEDUP_REMOVED lines=11> */
.L_x_2915:
[----:B------:R-:W0:Y:S02]  /*21070*/  LDS R2, [R4] ;  /* 0x0000000004027984 */ /* 0x000e240000000800 */
[----:B0-----:R-:W-:-:S05]  /*21080*/  HADD2 R3, R2, R5 ;  /* 0x0000000502037230 */ /* 0x001fca0000000000 */
[----:B------:R-:W0:Y:S02]  /*21090*/  ATOMS.CAST.SPIN P0, [R4], R2, R3 ;  /* 0x000000020400758d */ /* 0x000e240001800003 */
[----:B0-----:R-:W-:Y:S05]  /*210a0*/  @!P0 BRA `(.L_x_2915) ;  /* 0xfffffffc00f08947 */ /* 0x001fea000383ffff */
[----:B------:R-:W-:Y:S05]  /*210b0*/  BRA `(.L_x_2913) ;  /* 0x00000000000c7947 */ /* 0x000fea0003800000 */
.L_x_2914:
[----:B------:R-:W2:Y:S02]  /*210c0*/  LD.E R2, desc[UR8][R74.64] ;  /* 0x000000084a027980 */ /* 0x000ea4000c101900 */
[----:B--2---:R-:W-:-:S05]  /*210d0*/  IADD3 R3, PT, PT, R3, R2, RZ ;  /* 0x0000000203037210 */ /* 0x004fca0007ffe0ff */
[----:B------:R0:W-:Y:S02]  /*210e0*/  ST.E desc[UR8][R74.64], R3 ;  /* 0x000000034a007985 */ /* 0x0001e4000c101908 */
.L_x_2913:
[----:B------:R-:W-:Y:S05]  /*210f0*/  BSYNC.RECONVERGENT B0 ;  /* 0x0000000000007941 */ /* 0x000fea0003800200 */
.L_x_2912:
[----:B------:R1:W-:Y:S02]  /*21100*/  ATOM.E.ADD.F16x2.RN.STRONG.GPU P0, RZ, desc[UR8][R74.64+0x4], R7 ;  /* 0x800004074aff79a2 */ /* 0x0003e4000c10e108 */
[----:B-1----:R-:W-:Y:S05]  /*21110*/  @P0 EXIT ;  /* 0x000000000000094d */ /* 0x002fea0003800000 */
[----:B------:R-:W1:Y:S02]  /*21120*/  QSPC.E.S P0, RZ, [R74+0x4] ;  /* 0x000004004aff73aa */ /* 0x000e640000000500 */
[----:B-1----:R-:W-:Y:S05]  /*21130*/  @!P0 BRA `(.L_x_2916) ;  /* 0x00000000001c8947 */ /* 0x002fea0003800000 */
[----:B------:R-:W-:-:S04]  /*21140*/  MOV R2, R74 ;  /* 0x0000004a00027202 */ /* 0x000fc80000000f00 */
[----:B------:R-:W-:-:S07]  /*21150*/  MOV R4, R2 ;  /* 0x0000000200047202 */ /* 0x000fce0000000f00 */
.L_x_2917:
[----:B------:R-:W0:Y:S02]  /*21160*/  LDS R2, [R4+0x4] ;  /* 0x0000040004027984 */ /* 0x000e240000000800 */
[----:B0-----:R-:W-:-:S05]  /*21170*/  HFMA2 R3, R2, 1, 1, R0 ;  /* 0x3c003c0002037831 */ /* 0x001fca0000000000 */
[----:B------:R-:W0:Y:S02]  /*21180*/  ATOMS.CAST.SPIN P0, [R4+0x4], R2, R3 ;  /* 0x000004020400758d */ /* 0x000e240001800003 */
[----:B0-----:R-:W-:Y:S05]  /*21190*/  @!P0 BRA `(.L_x_2917) ;  /* 0xfffffffc00f08947 */ /* 0x001fea000383ffff */
[----:B------:R-:W-:Y:S05]  /*211a0*/  EXIT ;  /* 0x000000000000794d */ /* 0x000fea0003800000 */
.L_x_2916:
[----:B------:R-:W0:Y:S02]  /*211b0*/  LD.E R0, desc[UR8][R74.64+0x4] ;  /* 0x000004084a007980 */ /* 0x000e24000c101900 */
[----:B0-----:R-:W-:-:S05]  /*211c0*/  IADD3 R3, PT, PT, R7, R0, RZ ;  /* 0x0000000007037210 */ /* 0x001fca0007ffe0ff */
[----:B------:R-:W-:Y:S01]  /*211d0*/  ST.E desc[UR8][R74.64+0x4], R3 ;  /* 0x000004034a007985 */ /* 0x000fe2000c101908 */
[----:B------:R-:W-:Y:S05]  /*211e0*/  EXIT ;  /* 0x000000000000794d */ /* 0x000fea0003800000 */
.L_x_2918:
        /* <DEDUP_REMOVED lines=9> */
.L_x_3343:


//--------------------- .text._Z23gemm_half_q_half_kernelILi7ELb0ELb0EEvPK6__halfPKjS4_S2_PS0_iiiiPKtS7_iiiiiibS2_i --------------------------
	.section	.text._Z23gemm_half_q_half_kernelILi7ELb0ELb0EEvPK6__halfPKjS4_S2_PS0_iiiiPKtS7_iiiiiibS2_i,"ax",@progbits
	.align	128
        .global         _Z23gemm_half_q_half_kernelILi7ELb0ELb0EEvPK6__halfPKjS4_S2_PS0_iiiiPKtS7_iiiiiibS2_i
        .type           _Z23gemm_half_q_half_kernelILi7ELb0ELb0EEvPK6__halfPKjS4_S2_PS0_iiiiPKtS7_iiiiiibS2_i,@function
        .size           _Z23gemm_half_q_half_kernelILi7ELb0ELb0EEvPK6__halfPKjS4_S2_PS0_iiiiPKtS7_iiiiiibS2_i,(.L_x_3344 - _Z23gemm_half_q_half_kernelILi7ELb0ELb0EEvPK6__halfPKjS4_S2_PS0_iiiiPKtS7_iiiiiibS2_i)
        .other          _Z23gemm_half_q_half_kernelILi7ELb0ELb0EEvPK6__halfPKjS4_S2_PS0_iiiiPKtS7_iiiiiibS2_i,@"STO_CUDA_ENTRY STV_DEFAULT"
_Z23gemm_half_q_half_kernelILi7ELb0ELb0EEvPK6__halfPKjS4_S2_PS0_iiiiPKtS7_iiiiiibS2_i:
.text._Z23gemm_half_q_half_kernelILi7ELb0ELb0EEvPK6__halfPKjS4_S2_PS0_iiiiPKtS7_iiiiiibS2_i:
        /* <DEDUP_REMOVED lines=77> */
.L_x_2920:
[----:B------:R-:W-:Y:S05]  /*04d0*/  BSYNC.RECONVERGENT B0 ;  /* 0x0000000000007941 */ /* 0x000fea0003800200 */
.L_x_2919:
        /* <DEDUP_REMOVED lines=27> */
.L_x_2921:
        /* <DEDUP_REMOVED lines=10> */
.L_x_2923:
        /* <DEDUP_REMOVED lines=44> */
.L_x_2922:
        /* <DEDUP_REMOVED lines=12> */
.L_x_2924:
        /* <DEDUP_REMOVED lines=11> */
.L_x_2925:
        /* <DEDUP_REMOVED lines=11> */
.L_x_2926:
        /* <DEDUP_REMOVED lines=11> */
.L_x_2927:
        /* <DEDUP_REMOVED lines=11> */
.L_x_2928:
        /* <DEDUP_REMOVED lines=40> */
.L_x_2930:
        /* <DEDUP_REMOVED lines=2102> */
.L_x_2929:
[----:B------:R-:W-:-:S04]  /*9350*/  VIMNMX R81, PT, PT, R121, UR11, PT ;  /* 0x0000000b79517c48 */ /* 0x000fc8000bfe0100 */
[----:B------:R-:W-:-:S13]  /*9360*/  ISETP.GT.AND P0, PT, R81, R120, PT ;  /* 0x000000785100720c */ /* 0x000fda0003f04270 */
[----:B------:R-:W-:Y:S05]  /*9370*/  @!P0 BRA `(.L_x_2931) ;  /* 0x0000004800608947 */ /* 0x000fea0003800000 */
[----:B------:R-:W-:-:S03]  /*9380*/  IMAD.WIDE.U32 R16, R120, 0x4, R124 ;  /* 0x0000000478107825 */ /* 0x000fc600078e007c */
[----:B------:R-:W-:-:S04]  /*9390*/  IADD3 R74, P0, PT, R16, 0x2, RZ ;  /* 0x00000002104a7810 */ /* 0x000fc80007f1e0ff */
[----:B------:R-:W-:-:S09]  /*93a0*/  IADD3.X R75, PT, PT, RZ, R17, RZ, P0, !PT ;  /* 0x00000011ff4b7210 */ /* 0x000fd200007fe4ff */
.L_x_2932:
        /* <DEDUP_REMOVED lines=1173> */
.L_x_2931:
        /* <DEDUP_REMOVED lines=8> */
.L_x_2934:
        /* <DEDUP_REMOVED lines=814> */
.L_x_2933:
[C---:B------:R-:W-:Y:S02]  /*11060*/  VIMNMX R25, PT, PT, R121.reuse, UR13, PT ;  /* 0x0000000d79197c48 */ /* 0x040fe4000bfe0100 */
[----:B------:R-:W-:Y:S02]  /*11070*/  VIMNMX R123, PT, PT, R121, UR14, PT ;  /* 0x0000000e797b7c48 */ /* 0x000fe4000bfe0100 */
[----:B------:R-:W-:-:S13]  /*11080*/  ISETP.GT.AND P0, PT, R25, R120, PT ;  /* 0x000000781900720c */ /* 0x000fda0003f04270 */
[----:B------:R-:W-:Y:S05]  /*11090*/  @!P0 BRA `(.L_x_2935) ;  /* 0x0000007400708947 */ /* 0x000fea0003800000 */
.L_x_2936:
        /* <DEDUP_REMOVED lines=1884> */
.L_x_2935:
[----:B------:R-:W-:-:S13]  /*18660*/  ISETP.GT.AND P0, PT, R123, R120, PT ;  /* 0x000000787b00720c */ /* 0x000fda0003f04270 */
[----:B------:R-:W-:Y:S05]  /*18670*/  @!P0 BRA `(.L_x_2937) ;  /* 0x0000003000548947 */ /* 0x000fea0003800000 */
[----:B------:R-:W-:-:S03]  /*18680*/  IMAD.WIDE.U32 R16, R120, 0x4, R124 ;  /* 0x0000000478107825 */ /* 0x000fc600078e007c */
[----:B------:R-:W-:-:S04]  /*18690*/  IADD3 R114, P0, PT, R16, 0x2, RZ ;  /* 0x0000000210727810 */ /* 0x000fc80007f1e0ff */
[----:B------:R-:W-:-:S09]  /*186a0*/  IADD3.X R113, PT, PT, RZ, R17, RZ, P0, !PT ;  /* 0x00000011ff717210 */ /* 0x000fd200007fe4ff */
.L_x_2938:
        /* <DEDUP_REMOVED lines=786> */
.L_x_2937:
        /* <DEDUP_REMOVED lines=8> */
.L_x_2940:
        /* <DEDUP_REMOVED lines=418> */
.L_x_2939:
[----:B------:R-:W-:-:S04]  /*1d270*/  IMAD R15, R117, UR7, RZ ;  /* 0x00000007750f7c24 */ /* 0x000fc8000f8e02ff */
[----:B------:R-:W-:-:S04]  /*1d280*/  IMAD R15, R15, 0x7, R122 ;  /* 0x000000070f0f7824 */ /* 0x000fc800078e027a */
        /* <DEDUP_REMOVED lines=11> */
.L_x_2944:
[----:B------:R-:W0:Y:S02]  /*1d340*/  LDS R14, [R16] ;  /* 0x00000000100e7984 */ /* 0x000e240000000800 */
[----:B0-----:R-:W-:-:S05]  /*1d350*/  HADD2 R15, R14, R17 ;  /* 0x000000110e0f7230 */ /* 0x001fca0000000000 */
[----:B------:R-:W0:Y:S02]  /*1d360*/  ATOMS.CAST.SPIN P0, [R16], R14, R15 ;  /* 0x0000000e1000758d */ /* 0x000e24000180000f */
[----:B0-----:R-:W-:Y:S05]  /*1d370*/  @!P0 BRA `(.L_x_2944) ;  /* 0xfffffffc00f08947 */ /* 0x001fea000383ffff */
[----:B------:R-:W-:Y:S05]  /*1d380*/  BRA `(.L_x_2942) ;  /* 0x00000000000c7947 */ /* 0x000fea0003800000 */
.L_x_2943:
[----:B------:R-:W2:Y:S02]  /*1d390*/  LD.E R14, desc[UR8][R32.64] ;  /* 0x00000008200e7980 */ /* 0x000ea4000c101900 */
[----:B--2---:R-:W-:-:S05]  /*1d3a0*/  IADD3 R15, PT, PT, R15, R14, RZ ;  /* 0x0000000e0f0f7210 */ /* 0x004fca0007ffe0ff */
[----:B------:R0:W-:Y:S02]  /*1d3b0*/  ST.E desc[UR8][R32.64], R15 ;  /* 0x0000000f20007985 */ /* 0x0001e4000c101908 */
.L_x_2942:
[----:B------:R-:W-:Y:S05]  /*1d3c0*/  BSYNC.RECONVERGENT B0 ;  /* 0x0000000000007941 */ /* 0x000fea0003800200 */
.L_x_2941:
[----:B------:R1:W-:Y:S01]  /*1d3d0*/  ATOM.E.ADD.F16x2.RN.STRONG.GPU P0, RZ, desc[UR8][R32.64+0x4], R18 ;  /* 0x8000041220ff79a2 */ /* 0x0003e2000c10e108 */
[----:B------:R-:W-:Y:S04]  /*1d3e0*/  BSSY.RECONVERGENT B0, `(.L_x_2945) ;  /* 0x000000e000007945 */ /* 0x000fe80003800200 */
[----:B-1----:R-:W-:Y:S05]  /*1d3f0*/  @P0 BRA `(.L_x_2946) ;  /* 0x0000000000300947 */ /* 0x002fea0003800000 */
[----:B------:R-:W1:Y:S02]  /*1d400*/  QSPC.E.S P0, RZ, [R32+0x4] ;  /* 0x0000040020ff73aa */ /* 0x000e640000000500 */
[----:B-1----:R-:W-:Y:S05]  /*1d410*/  @!P0 BRA `(.L_x_2947) ;  /* 0x00000000001c8947 */ /* 0x002fea0003800000 */
[----:B------:R-:W-:-:S04]  /*1d420*/  MOV R14, R32 ;  /* 0x00000020000e7202 */ /* 0x000fc80000000f00 */
[----:B------:R-:W-:-:S07]  /*1d430*/  MOV R16, R14 ;  /* 0x0000000e00107202 */ /* 0x000fce0000000f00 */
.L_x_2948:
[----:B------:R-:W0:Y:S02]  /*1d440*/  LDS R14, [R16+0x4] ;  /* 0x00000400100e7984 */ /* 0x000e240000000800 */
[----:B0-----:R-:W-:-:S05]  /*1d450*/  HFMA2 R15, R14, 1, 1, R13 ;  /* 0x3c003c000e0f7831 */ /* 0x001fca000000000d */
[----:B------:R-:W0:Y:S02]  /*1d460*/  ATOMS.CAST.SPIN P0, [R16+0x4], R14, R15 ;  /* 0x0000040e1000758d */ /* 0x000e24000180000f */
[----:B0-----:R-:W-:Y:S05]  /*1d470*/  @!P0 BRA `(.L_x_2948) ;  /* 0xfffffffc00f08947 */ /* 0x001fea000383ffff */
[----:B------:R-:W-:Y:S05]  /*1d480*/  BRA `(.L_x_2946) ;  /* 0x00000000000c7947 */ /* 0x000fea0003800000 */
.L_x_2947:
[----:B------:R-:W2:Y:S02]  /*1d490*/  LD.E R13, desc[UR8][R32.64+0x4] ;  /* 0x00000408200d7980 */ /* 0x000ea4000c101900 */
[----:B--2---:R-:W-:-:S05]  /*1d4a0*/  IADD3 R13, PT, PT, R18, R13, RZ ;  /* 0x0000000d120d7210 */ /* 0x004fca0007ffe0ff */
[----:B------:R1:W-:Y:S02]  /*1d4b0*/  ST.E desc[UR8][R32.64+0x4], R13 ;  /* 0x0000040d20007985 */ /* 0x0003e4000c101908 */
.L_x_2946:
[----:B------:R-:W-:Y:S05]  /*1d4c0*/  BSYNC.RECONVERGENT B0 ;  /* 0x0000000000007941 */ /* 0x000fea0003800200 */
.L_x_2945:
        /* <DEDUP_REMOVED lines=11> */
.L_x_2952:
[----:B------:R-:W0:Y:S02]  /*1d580*/  LDS R12, [R14] ;  /* 0x000000000e0c7984 */ /* 0x000e240000000800 */
[----:B0-----:R-:W-:-:S05]  /*1d590*/  HADD2 R13, R12, R15 ;  /* 0x0000000f0c0d7230 */ /* 0x001fca0000000000 */
[----:B------:R-:W0:Y:S02]  /*1d5a0*/  ATOMS.CAST.SPIN P0, [R14], R12, R13 ;  /* 0x0000000c0e00758d */ /* 0x000e24000180000d */
[----:B0-----:R-:W-:Y:S05]  /*1d5b0*/  @!P0 BRA `(.L_x_2952) ;  /* 0xfffffffc00f08947 */ /* 0x001fea000383ffff */
[----:B------:R-:W-:Y:S05]  /*1d5c0*/  BRA `(.L_x_2950) ;  /* 0x00000000000c7947 */ /* 0x000fea0003800000 */
.L_x_2951:
[----:B------:R-:W2:Y:S02]  /*1d5d0*/  LD.E R12, desc[UR8][R32.64] ;  /* 0x00000008200c7980 */ /* 0x000ea4000c101900 */
[----:B--2---:R-:W-:-:S05]  /*1d5e0*/  IADD3 R13, PT, PT, R13, R12, RZ ;  /* 0x0000000c0d0d7210 */ /* 0x004fca0007ffe0ff */
[----:B------:R0:W-:Y:S02]  /*1d5f0*/  ST.E desc[UR8][R32.64], R13 ;  /* 0x0000000d20007985 */ /* 0x0001e4000c101908 */
.L_x_2950:
[----:B------:R-:W-:Y:S05]  /*1d600*/  BSYNC.RECONVERGENT B0 ;  /* 0x0000000000007941 */ /* 0x000fea0003800200 */
.L_x_2949:
[----:B------:R1:W-:Y:S01]  /*1d610*/  ATOM.E.ADD.F16x2.RN.STRONG.GPU P0, RZ, desc[UR8][R32.64+0x4], R16 ;  /* 0x8000041020ff79a2 */ /* 0x0003e2000c10e108 */
[----:B------:R-:W-:Y:S04]  /*1d620*/  BSSY.RECONVERGENT B0, `(.L_x_2953) ;  /* 0x000000e000007945 */ /* 0x000fe80003800200 */
[----:B-1----:R-:W-:Y:S05]  /*1d630*/  @P0 BRA `(.L_x_2954) ;  /* 0x0000000000300947 */ /* 0x002fea0003800000 */
[----:B------:R-:W1:Y:S02]  /*1d640*/  QSPC.E.S P0, RZ, [R32+0x4] ;  /* 0x0000040020ff73aa */ /* 0x000e640000000500 */
[----:B-1----:R-:W-:Y:S05]  /*1d650*/  @!P0 BRA `(.L_x_2955) ;  /* 0x00000000001c8947 */ /* 0x002fea0003800000 */
[----:B------:R-:W-:-:S04]  /*1d660*/  MOV R12, R32 ;  /* 0x00000020000c7202 */ /* 0x000fc80000000f00 */
[----:B------:R-:W-:-:S07]  /*1d670*/  MOV R14, R12 ;  /* 0x0000000c000e7202 */ /* 0x000fce0000000f00 */
.L_x_2956:
[----:B------:R-:W0:Y:S02]  /*1d680*/  LDS R12, [R14+0x4] ;  /* 0x000004000e0c7984 */ /* 0x000e240000000800 */
[----:B0-----:R-:W-:-:S05]  /*1d690*/  HFMA2 R13, R12, 1, 1, R11 ;  /* 0x3c003c000c0d7831 */ /* 0x001fca000000000b */
[----:B------:R-:W0:Y:S02]  /*1d6a0*/  ATOMS.CAST.SPIN P0, [R14+0x4], R12, R13 ;  /* 0x0000040c0e00758d */ /* 0x000e24000180000d */
[----:B0-----:R-:W-:Y:S05]  /*1d6b0*/  @!P0 BRA `(.L_x_2956) ;  /* 0xfffffffc00f08947 */ /* 0x001fea000383ffff */
[----:B------:R-:W-:Y:S05]  /*1d6c0*/  BRA `(.L_x_2954) ;  /* 0x00000000000c7947 */ /* 0x000fea0003800000 */
.L_x_2955:
[----:B------:R-:W2:Y:S02]  /*1d6d0*/  LD.E R11, desc[UR8][R32.64+0x4] ;  /* 0x00000408200b7980 */ /* 0x000ea4000c101900 */
[----:B--2---:R-:W-:-:S05]  /*1d6e0*/  IADD3 R11, PT, PT, R16, R11, RZ ;  /* 0x0000000b100b7210 */ /* 0x004fca0007ffe0ff */
[----:B------:R1:W-:Y:S02]  /*1d6f0*/  ST.E desc[UR8][R32.64+0x4], R11 ;  /* 0x0000040b20007985 */ /* 0x0003e4000c101908 */
.L_x_2954:
[----:B------:R-:W-:Y:S05]  /*1d700*/  BSYNC.RECONVERGENT B0 ;  /* 0x0000000000007941 */ /* 0x000fea0003800200 */
.L_x_2953:
        /* <DEDUP_REMOVED lines=11> */
.L_x_2960:
[----:B------:R-:W0:Y:S02]  /*1d7c0*/  LDS R10, [R12] ;  /* 0x000000000c0a7984 */ /* 0x000e240000000800 */
[----:B0-----:R-:W-:-:S05]  /*1d7d0*/  HADD2 R11, R10, R13 ;  /* 0x0000000d0a0b7230 */ /* 0x001fca0000000000 */
[----:B------:R-:W0:Y:S02]  /*1d7e0*/  ATOMS.CAST.SPIN P0, [R12], R10, R11 ;  /* 0x0000000a0c00758d */ /* 0x000e24000180000b */
[----:B0-----:R-:W-:Y:S05]  /*1d7f0*/  @!P0 BRA `(.L_x_2960) ;  /* 0xfffffffc00f08947 */ /* 0x001fea000383ffff */
[----:B------:R-:W-:Y:S05]  /*1d800*/  BRA `(.L_x_2958) ;  /* 0x00000000000c7947 */ /* 0x000fea0003800000 */
.L_x_2959:
[----:B------:R-:W2:Y:S02]  /*1d810*/  LD.E R10, desc[UR8][R32.64] ;  /* 0x00000008200a7980 */ /* 0x000ea4000c101900 */
[----:B--2---:R-:W-:-:S05]  /*1d820*/  IADD3 R11, PT, PT, R11, R10, RZ ;  /* 0x0000000a0b0b7210 */ /* 0x004fca0007ffe0ff */
[----:B------:R0:W-:Y:S02]  /*1d830*/  ST.E desc[UR8][R32.64], R11 ;  /* 0x0000000b20007985 */ /* 0x0001e4000c101908 */
.L_x_2958:
[----:B------:R-:W-:Y:S05]  /*1d840*/  BSYNC.RECONVERGENT B0 ;  /* 0x0000000000007941 */ /* 0x000fea0003800200 */
.L_x_2957:
[----:B------:R1:W-:Y:S01]  /*1d850*/  ATOM.E.ADD.F16x2.RN.STRONG.GPU P0, RZ, desc[UR8][R32.64+0x4], R14 ;  /* 0x8000040e20ff79a2 */ /* 0x0003e2000c10e108 */
[----:B------:R-:W-:Y:S04]  /*1d860*/  BSSY.RECONVERGENT B0, `(.L_x_2961) ;  /* 0x000000e000007945 */ /* 0x000fe80003800200 */
[----:B-1----:R-:W-:Y:S05]  /*1d870*/  @P0 BRA `(.L_x_2962) ;  /* 0x0000000000300947 */ /* 0x002fea0003800000 */
[----:B------:R-:W1:Y:S02]  /*1d880*/  QSPC.E.S P0, RZ, [R32+0x4] ;  /* 0x0000040020ff73aa */ /* 0x000e640000000500 */
[----:B-1----:R-:W-:Y:S05]  /*1d890*/  @!P0 BRA `(.L_x_2963) ;  /* 0x00000000001c8947 */ /* 0x002fea0003800000 */
[----:B------:R-:W-:-:S04]  /*1d8a0*/  MOV R10, R32 ;  /* 0x00000020000a7202 */ /* 0x000fc80000000f00 */
[----:B------:R-:W-:-:S07]  /*1d8b0*/  MOV R12, R10 ;  /* 0x0000000a000c7202 */ /* 0x000fce0000000f00 */
.L_x_2964:
[----:B------:R-:W0:Y:S02]  /*1d8c0*/  LDS R10, [R12+0x4] ;  /* 0x000004000c0a7984 */ /* 0x000e240000000800 */
[----:B0-----:R-:W-:-:S05]  /*1d8d0*/  HFMA2 R11, R10, 1, 1, R9 ;  /* 0x3c003c000a0b7831 */ /* 0x001fca0000000009 */
[----:B------:R-:W0:Y:S02]  /*1d8e0*/  ATOMS.CAST.SPIN P0, [R12+0x4], R10, R11 ;  /* 0x0000040a0c00758d */ /* 0x000e24000180000b */
[----:B0-----:R-:W-:Y:S05]  /*1d8f0*/  @!P0 BRA `(.L_x_2964) ;  /* 0xfffffffc00f08947 */ /* 0x001fea000383ffff */
[----:B------:R-:W-:Y:S05]  /*1d900*/  BRA `(.L_x_2962) ;  /* 0x00000000000c7947 */ /* 0x000fea0003800000 */
.L_x_2963:
[----:B------:R-:W2:Y:S02]  /*1d910*/  LD.E R9, desc[UR8][R32.64+0x4] ;  /* 0x0000040820097980 */ /* 0x000ea4000c101900 */
[----:B--2---:R-:W-:-:S05]  /*1d920*/  IADD3 R9, PT, PT, R14, R9, RZ ;  /* 0x000000090e097210 */ /* 0x004fca0007ffe0ff */
[----:B------:R1:W-:Y:S02]  /*1d930*/  ST.E desc[UR8][R32.64+0x4], R9 ;  /* 0x0000040920007985 */ /* 0x0003e4000c101908 */
.L_x_2962:
[----:B------:R-:W-:Y:S05]  /*1d940*/  BSYNC.RECONVERGENT B0 ;  /* 0x0000000000007941 */ /* 0x000fea0003800200 */
.L_x_2961:
        /* <DEDUP_REMOVED lines=11> */
.L_x_2968:
[----:B------:R-:W0:Y:S02]  /*1da00*/  LDS R8, [R10] ;  /* 0x000000000a087984 */ /* 0x000e240000000800 */
[----:B0-----:R-:W-:-:S05]  /*1da10*/  HADD2 R9, R8, R11 ;  /* 0x0000000b08097230 */ /* 0x001fca0000000000 */
[----:B------:R-:W0:Y:S02]  /*1da20*/  ATOMS.CAST.SPIN P0, [R10], R8, R9 ;  /* 0x000000080a00758d */ /* 0x000e240001800009 */
[----:B0-----:R-:W-:Y:S05]  /*1da30*/  @!P0 BRA `(.L_x_2968) ;  /* 0xfffffffc00f08947 */ /* 0x001fea000383ffff */
[----:B------:R-:W-:Y:S05]  /*1da40*/  BRA `(.L_x_2966) ;  /* 0x00000000000c7947 */ /* 0x000fea0003800000 */
.L_x_2967:
[----:B------:R-:W2:Y:S02]  /*1da50*/  LD.E R8, desc[UR8][R32.64] ;  /* 0x0000000820087980 */ /* 0x000ea4000c101900 */
[----:B--2---:R-:W-:-:S05]  /*1da60*/  IADD3 R9, PT, PT, R9, R8, RZ ;  /* 0x0000000809097210 */ /* 0x004fca0007ffe0ff */
[----:B------:R0:W-:Y:S02]  /*1da70*/  ST.E desc[UR8][R32.64], R9 ;  /* 0x0000000920007985 */ /* 0x0001e4000c101908 */
.L_x_2966:
[----:B------:R-:W-:Y:S05]  /*1da80*/  BSYNC.RECONVERGENT B0 ;  /* 0x0000000000007941 */ /* 0x000fea0003800200 */
.L_x_2965:
[----:B------:R1:W-:Y:S01]  /*1da90*/  ATOM.E.ADD.F16x2.RN.STRONG.GPU P0, RZ, desc[UR8][R32.64+0x4], R12 ;  /* 0x8000040c20ff79a2 */ /* 0x0003e2000c10e108 */
[----:B------:R-:W-:Y:S04]  /*1daa0*/  BSSY.RECONVERGENT B0, `(.L_x_2969) ;  /* 0x000000e000007945 */ /* 0x000fe80003800200 */
[----:B-1----:R-:W-:Y:S05]  /*1dab0*/  @P0 BRA `(.L_x_2970) ;  /* 0x0000000000300947 */ /* 0x002fea0003800000 */
[----:B------:R-:W1:Y:S02]  /*1dac0*/  QSPC.E.S P0, RZ, [R32+0x4] ;  /* 0x0000040020ff73aa */ /* 0x000e640000000500 */
[----:B-1----:R-:W-:Y:S05]  /*1dad0*/  @!P0 BRA `(.L_x_2971) ;  /* 0x00000000001c8947 */ /* 0x002fea0003800000 */
[----:B------:R-:W-:-:S04]  /*1dae0*/  MOV R8, R32 ;  /* 0x0000002000087202 */ /* 0x000fc80000000f00 */
[----:B------:R-:W-:-:S07]  /*1daf0*/  MOV R10, R8 ;  /* 0x00000008000a7202 */ /* 0x000fce0000000f00 */
.L_x_2972:
[----:B------:R-:W0:Y:S02]  /*1db00*/  LDS R8, [R10+0x4] ;  /* 0x000004000a087984 */ /* 0x000e240000000800 */
[----:B0-----:R-:W-:-:S05]  /*1db10*/  HFMA2 R9, R8, 1, 1, R7 ;  /* 0x3c003c0008097831 */ /* 0x001fca0000000007 */
[----:B------:R-:W0:Y:S02]  /*1db20*/  ATOMS.CAST.SPIN P0, [R10+0x4], R8, R9 ;  /* 0x000004080a00758d */ /* 0x000e240001800009 */
[----:B0-----:R-:W-:Y:S05]  /*1db30*/  @!P0 BRA `(.L_x_2972) ;  /* 0xfffffffc00f08947 */ /* 0x001fea000383ffff */
[----:B------:R-:W-:Y:S05]  /*1db40*/  BRA `(.L_x_2970) ;  /* 0x00000000000c7947 */ /* 0x000fea0003800000 */
.L_x_2971:
[----:B------:R-:W2:Y:S02]  /*1db50*/  LD.E R7, desc[UR8][R32.64+0x4] ;  /* 0x0000040820077980 */ /* 0x000ea4000c101900 */
[----:B--2---:R-:W-:-:S05]  /*1db60*/  IADD3 R7, PT, PT, R12, R7, RZ ;  /* 0x000000070c077210 */ /* 0x004fca0007ffe0ff */
[----:B------:R1:W-:Y:S02]  /*1db70*/  ST.E desc[UR8][R32.64+0x4], R7 ;  /* 0x0000040720007985 */ /* 0x0003e4000c101908 */
.L_x_2970:
[----:B------:R-:W-:Y:S05]  /*1db80*/  BSYNC.RECONVERGENT B0 ;  /* 0x0000000000007941 */ /* 0x000fea0003800200 */
.L_x_2969:
        /* <DEDUP_REMOVED lines=11> */
.L_x_2976:
[----:B------:R-:W0:Y:S02]  /*1dc40*/  LDS R6, [R8] ;  /* 0x0000000008067984 */ /* 0x000e240000000800 */
[----:B0-----:R-:W-:-:S05]  /*1dc50*/  HADD2 R7, R6, R9 ;  /* 0x0000000906077230 */ /* 0x001fca0000000000 */
[----:B------:R-:W0:Y:S02]  /*1dc60*/  ATOMS.CAST.SPIN P0, [R8], R6, R7 ;  /* 0x000000060800758d */ /* 0x000e240001800007 */
[----:B0-----:R-:W-:Y:S05]  /*1dc70*/  @!P0 BRA `(.L_x_2976) ;  /* 0xfffffffc00f08947 */ /* 0x001fea000383ffff */
[----:B------:R-:W-:Y:S05]  /*1dc80*/  BRA `(.L_x_2974) ;  /* 0x00000000000c7947 */ /* 0x000fea0003800000 */
.L_x_2975:
[----:B------:R-:W2:Y:S02]  /*1dc90*/  LD.E R6, desc[UR8][R32.64] ;  /* 0x0000000820067980 */ /* 0x000ea4000c101900 */
[----:B--2---:R-:W-:-:S05]  /*1dca0*/  IADD3 R7, PT, PT, R7, R6, RZ ;  /* 0x0000000607077210 */ /* 0x004fca0007ffe0ff */
[----:B------:R0:W-:Y:S02]  /*1dcb0*/  ST.E desc[UR8][R32.64], R7 ;  /* 0x0000000720007985 */ /* 0x0001e4000c101908 */
.L_x_2974:
[----:B------:R-:W-:Y:S05]  /*1dcc0*/  BSYNC.RECONVERGENT B0 ;  /* 0x0000000000007941 */ /* 0x000fea0003800200 */
.L_x_2973:
[----:B------:R1:W-:Y:S01]  /*1dcd0*/  ATOM.E.ADD.F16x2.RN.STRONG.GPU P0, RZ, desc[UR8][R32.64+0x4], R10 ;  /* 0x8000040a20ff79a2 */ /* 0x0003e2000c10e108 */
[----:B------:R-:W-:Y:S04]  /*1dce0*/  BSSY.RECONVERGENT B0, `(.L_x_2977) ;  /* 0x000000e000007945 */ /* 0x000fe80003800200 */
[----:B-1----:R-:W-:Y:S05]  /*1dcf0*/  @P0 BRA `(.L_x_2978) ;  /* 0x0000000000300947 */ /* 0x002fea0003800000 */
[----:B------:R-:W1:Y:S02]  /*1dd00*/  QSPC.E.S P0, RZ, [R32+0x4] ;  /* 0x0000040020ff73aa */ /* 0x000e640000000500 */
[----:B-1----:R-:W-:Y:S05]  /*1dd10*/  @!P0 BRA `(.L_x_2979) ;  /* 0x00000000001c8947 */ /* 0x002fea0003800000 */
[----:B------:R-:W-:-:S04]  /*1dd20*/  MOV R6, R32 ;  /* 0x0000002000067202 */ /* 0x000fc80000000f00 */
[----:B------:R-:W-:-:S07]  /*1dd30*/  MOV R8, R6 ;  /* 0x0000000600087202 */ /* 0x000fce0000000f00 */
.L_x_2980:
[----:B------:R-:W0:Y:S02]  /*1dd40*/  LDS R6, [R8+0x4] ;  /* 0x0000040008067984 */ /* 0x000e240000000800 */
[----:B0-----:R-:W-:-:S05]  /*1dd50*/  HFMA2 R7, R6, 1, 1, R5 ;  /* 0x3c003c0006077831 */ /* 0x001fca0000000005 */
[----:B------:R-:W0:Y:S02]  /*1dd60*/  ATOMS.CAST.SPIN P0, [R8+0x4], R6, R7 ;  /* 0x000004060800758d */ /* 0x000e240001800007 */
[----:B0-----:R-:W-:Y:S05]  /*1dd70*/  @!P0 BRA `(.L_x_2980) ;  /* 0xfffffffc00f08947 */ /* 0x001fea000383ffff */
[----:B------:R-:W-:Y:S05]  /*1dd80*/  BRA `(.L_x_2978) ;  /* 0x00000000000c7947 */ /* 0x000fea0003800000 */
.L_x_2979:
[----:B------:R-:W2:Y:S02]  /*1dd90*/  LD.E R5, desc[UR8][R32.64+0x4] ;  /* 0x0000040820057980 */ /* 0x000ea4000c101900 */
[----:B--2---:R-:W-:-:S05]  /*1dda0*/  IADD3 R5, PT, PT, R10, R5, RZ ;  /* 0x000000050a057210 */ /* 0x004fca0007ffe0ff */
[----:B------:R1:W-:Y:S02]  /*1ddb0*/  ST.E desc[UR8][R32.64+0x4], R5 ;  /* 0x0000040520007985 */ /* 0x0003e4000c101908 */
.L_x_2978:
[----:B------:R-:W-:Y:S05]  /*1ddc0*/  BSYNC.RECONVERGENT B0 ;  /* 0x0000000000007941 */ /* 0x000fea0003800200 */
.L_x_2977:
        /* <DEDUP_REMOVED lines=11> */
.L_x_2984:
[----:B------:R-:W0:Y:S02]  /*1de80*/  LDS R4, [R6] ;  /* 0x0000000006047984 */ /* 0x000e240000000800 */
[----:B0-----:R-:W-:-:S05]  /*1de90*/  HADD2 R5, R4, R7 ;  /* 0x0000000704057230 */ /* 0x001fca0000000000 */
[----:B------:R-:W0:Y:S02]  /*1dea0*/  ATOMS.CAST.SPIN P0, [R6], R4, R5 ;  /* 0x000000040600758d */ /* 0x000e240001800005 */
[----:B0-----:R-:W-:Y:S05]  /*1deb0*/  @!P0 BRA `(.L_x_2984) ;  /* 0xfffffffc00f08947 */ /* 0x001fea000383ffff */
[----:B------:R-:W-:Y:S05]  /*1dec0*/  BRA `(.L_x_2982) ;  /* 0x00000000000c7947 */ /* 0x000fea0003800000 */
.L_x_2983:
[----:B------:R-:W2:Y:S02]  /*1ded0*/  LD.E R4, desc[UR8][R32.64] ;  /* 0x0000000820047980 */ /* 0x000ea4000c101900 */
[----:B--2---:R-:W-:-:S05]  /*1dee0*/  IADD3 R5, PT, PT, R5, R4, RZ ;  /* 0x0000000405057210 */ /* 0x004fca0007ffe0ff */
[----:B------:R0:W-:Y:S02]  /*1def0*/  ST.E desc[UR8][R32.64], R5 ;  /* 0x0000000520007985 */ /* 0x0001e4000c101908 */
.L_x_2982:
[----:B------:R-:W-:Y:S05]  /*1df00*/  BSYNC.RECONVERGENT B0 ;  /* 0x0000000000007941 */ /* 0x000fea0003800200 */
.L_x_2981:
[----:B------:R1:W-:Y:S01]  /*1df10*/  ATOM.E.ADD.F16x2.RN.STRONG.GPU P0, RZ, desc[UR8][R32.64+0x4], R8 ;  /* 0x8000040820ff79a2 */ /* 0x0003e2000c10e108 */
[----:B------:R-:W-:Y:S04]  /*1df20*/  BSSY.RECONVERGENT B0, `(.L_x_2985) ;  /* 0x000000e000007945 */ /* 0x000fe80003800200 */
[----:B-1----:R-:W-:Y:S05]  /*1df30*/  @P0 BRA `(.L_x_2986) ;  /* 0x0000000000300947 */ /* 0x002fea0003800000 */
[----:B------:R-:W1:Y:S02]  /*1df40*/  QSPC.E.S P0, RZ, [R32+0x4] ;  /* 0x0000040020ff73aa */ /* 0x000e640000000500 */
[----:B-1----:R-:W-:Y:S05]  /*1df50*/  @!P0 BRA `(.L_x_2987) ;  /* 0x00000000001c8947 */ /* 0x002fea0003800000 */
[----:B------:R-:W-:-:S04]  /*1df60*/  MOV R4, R32 ;  /* 0x0000002000047202 */ /* 0x000fc80000000f00 */
[----:B------:R-:W-:-:S07]  /*1df70*/  MOV R6, R4 ;  /* 0x0000000400067202 */ /* 0x000fce0000000f00 */
.L_x_2988:
[----:B------:R-:W0:Y:S02]  /*1df80*/  LDS R4, [R6+0x4] ;  /* 0x0000040006047984 */ /* 0x000e240000000800 */
[----:B0-----:R-:W-:-:S05]  /*1df90*/  HFMA2 R5, R4, 1, 1, R3 ;  /* 0x3c003c0004057831 */ /* 0x001fca0000000003 */
[----:B------:R-:W0:Y:S02]  /*1dfa0*/  ATOMS.CAST.SPIN P0, [R6+0x4], R4, R5 ;  /* 0x000004040600758d */ /* 0x000e240001800005 */
[----:B0-----:R-:W-:Y:S05]  /*1dfb0*/  @!P0 BRA `(.L_x_2988) ;  /* 0xfffffffc00f08947 */ /* 0x001fea000383ffff */
[----:B------:R-:W-:Y:S05]  /*1dfc0*/  BRA `(.L_x_2986) ;  /* 0x00000000000c7947 */ /* 0x000fea0003800000 */
.L_x_2987:
[----:B------:R-:W2:Y:S02]  /*1dfd0*/  LD.E R3, desc[UR8][R32.64+0x4] ;  /* 0x0000040820037980 */ /* 0x000ea4000c101900 */
[----:B--2---:R-:W-:-:S05]  /*1dfe0*/  IADD3 R3, PT, PT, R8, R3, RZ ;  /* 0x0000000308037210 */ /* 0x004fca0007ffe0ff */
[----:B------:R1:W-:Y:S02]  /*1dff0*/  ST.E desc[UR8][R32.64+0x4], R3 ;  /* 0x0000040320007985 */ /* 0x0003e4000c101908 */
.L_x_2986:
[----:B------:R-:W-:Y:S05]  /*1e000*/  BSYNC.RECONVERGENT B0 ;  /* 0x0000000000007941 */ /* 0x000fea0003800200 */
.L_x_2985:
        /* <DEDUP_REMOVED lines=11> */
.L_x_2992:
[----:B------:R-:W0:Y:S02]  /*1e0c0*/  LDS R2, [R4] ;  /* 0x0000000004027984 */ /* 0x000e240000000800 */
[----:B0-----:R-:W-:-:S05]  /*1e0d0*/  HADD2 R3, R2, R5 ;  /* 0x0000000502037230 */ /* 0x001fca0000000000 */
[----:B------:R-:W0:Y:S02]  /*1e0e0*/  ATOMS.CAST.SPIN P0, [R4], R2, R3 ;  /* 0x000000020400758d */ /* 0x000e240001800003 */
[----:B0-----:R-:W-:Y:S05]  /*1e0f0*/  @!P0 BRA `(.L_x_2992) ;  /* 0xfffffffc00f08947 */ /* 0x001fea000383ffff */
[----:B------:R-:W-:Y:S05]  /*1e100*/  BRA `(.L_x_2990) ;  /* 0x00000000000c7947 */ /* 0x000fea0003800000 */
.L_x_2991:
[----:B------:R-:W2:Y:S02]  /*1e110*/  LD.E R2, desc[UR8][R32.64] ;  /* 0x0000000820027980 */ /* 0x000ea4000c101900 */
[----:B--2---:R-:W-:-:S05]  /*1e120*/  IADD3 R3, PT, PT, R3, R2, RZ ;  /* 0x0000000203037210 */ /* 0x004fca0007ffe0ff */
[----:B------:R0:W-:Y:S02]  /*1e130*/  ST.E desc[UR8][R32.64], R3 ;  /* 0x0000000320007985 */ /* 0x0001e4000c101908 */
.L_x_2990:
[----:B------:R-:W-:Y:S05]  /*1e140*/  BSYNC.RECONVERGENT B0 ;  /* 0x0000000000007941 */ /* 0x000fea0003800200 */
.L_x_2989:
[----:B------:R1:W-:Y:S02]  /*1e150*/  ATOM.E.ADD.F16x2.RN.STRONG.GPU P0, RZ, desc[UR8][R32.64+0x4], R7 ;  /* 0x8000040720ff79a2 */ /* 0x0003e4000c10e108 */
[----:B-1----:R-:W-:Y:S05]  /*1e160*/  @P0 EXIT ;  /* 0x000000000000094d */ /* 0x002fea0003800000 */
[----:B------:R-:W1:Y:S02]  /*1e170*/  QSPC.E.S P0, RZ, [R32+0x4] ;  /* 0x0000040020ff73aa */ /* 0x000e640000000500 */
[----:B-1----:R-:W-:Y:S05]  /*1e180*/  @!P0 BRA `(.L_x_2993) ;  /* 0x00000000001c8947 */ /* 0x002fea0003800000 */
[----:B------:R-:W-:-:S04]  /*1e190*/  MOV R2, R32 ;  /* 0x0000002000027202 */ /* 0x000fc80000000f00 */
[----:B------:R-:W-:-:S07]  /*1e1a0*/  MOV R4, R2 ;  /* 0x0000000200047202 */ /* 0x000fce0000000f00 */
.L_x_2994:
[----:B------:R-:W0:Y:S02]  /*1e1b0*/  LDS R2, [R4+0x4] ;  /* 0x0000040004027984 */ /* 0x000e240000000800 */
[----:B0-----:R-:W-:-:S05]  /*1e1c0*/  HFMA2 R3, R2, 1, 1, R0 ;  /* 0x3c003c0002037831 */ /* 0x001fca0000000000 */
[----:B------:R-:W0:Y:S02]  /*1e1d0*/  ATOMS.CAST.SPIN P0, [R4+0x4], R2, R3 ;  /* 0x000004020400758d */ /* 0x000e240001800003 */
[----:B0-----:R-:W-:Y:S05]  /*1e1e0*/  @!P0 BRA `(.L_x_2994) ;  /* 0xfffffffc00f08947 */ /* 0x001fea000383ffff */
[----:B------:R-:W-:Y:S05]  /*1e1f0*/  EXIT ;  /* 0x000000000000794d */ /* 0x000fea0003800000 */
.L_x_2993:
[----:B------:R-:W0:Y:S02]  /*1e200*/  LD.E R0, desc[UR8][R32.64+0x4] ;  /* 0x0000040820007980 */ /* 0x000e24000c101900 */
[----:B0-----:R-:W-:-:S05]  /*1e210*/  IADD3 R3, PT, PT, R7, R0, RZ ;  /* 0x0000000007037210 */ /* 0x001fca0007ffe0ff */
[----:B------:R-:W-:Y:S01]  /*1e220*/  ST.E desc[UR8][R32.64+0x4], R3 ;  /* 0x0000040320007985 */ /* 0x000fe2000c101908 */
[----:B------:R-:W-:Y:S05]  /*1e230*/  EXIT ;  /* 0x000000000000794d */ /* 0x000fea0003800000 */
.L_x_2995:
        /* <DEDUP_REMOVED lines=12> */
.L_x_3344:


//--------------------- .text._Z23gemm_half_q_half_kernelILi6ELb0ELb0EEvPK6__halfPKjS4_S2_PS0_iiiiPKtS7_iiiiiibS2_i --------------------------
	.section	.text._Z23gemm_half_q_half_kernelILi6ELb0ELb0EEvPK6__halfPKjS4_S2_PS0_iiiiPKtS7_iiiiiibS2_i,"ax",@progbits
	.align	128
        .global         _Z23gemm_half_q_half_kernelILi6ELb0ELb0EEvPK6__halfPKjS4_S2_PS0_iiiiPKtS7_iiiiiibS2_i
        .type           _Z23gemm_half_q_half_kernelILi6ELb0ELb0EEvPK6__halfPKjS4_S2_PS0_iiiiPKtS7_iiiiiibS2_i,@function
        .size           _Z23gemm_half_q_half_kernelILi6ELb0ELb0EEvPK6__halfPKjS4_S2_PS0_iiiiPKtS7_iiiiiibS2_i,(.L_x_3345 - _Z23gemm_half_q_half_kernelILi6ELb0ELb0EEvPK6__halfPKjS4_S2_PS0_iiiiPKtS7_iiiiiibS2_i)
        .other          _Z23gemm_half_q_half_kernelILi6ELb0ELb0EEvPK6__halfPKjS4_S2_PS0_iiiiPKtS7_iiiiiibS2_i,@"STO_CUDA_ENTRY STV_DEFAULT"
_Z23gemm_half_q_half_kernelILi6ELb0ELb0EEvPK6__halfPKjS4_S2_PS0_iiiiPKtS7_iiiiiibS2_i:
.text._Z23gemm_half_q_half_kernelILi6ELb0ELb0EEvPK6__halfPKjS4_S2_PS0_iiiiPKtS7_iiiiiibS2_i:
        /* <DEDUP_REMOVED lines=70> */
.L_x_2997:
[----:B------:R-:W-:Y:S05]  /*0460*/  BSYNC.RECONVERGENT B0 ;  /* 0x0000000000007941 */ /* 0x000fea0003800200 */
.L_x_2996:
        /* <DEDUP_REMOVED lines=25> */
.L_x_2998:
        /* <DEDUP_REMOVED lines=10> */
.L_x_3000:
        /* <DEDUP_REMOVED lines=44> */
.L_x_2999:
        /* <DEDUP_REMOVED lines=12> */
.L_x_3001:
        /* <DEDUP_REMOVED lines=11> */
.L_x_3002:
        /* <DEDUP_REMOVED lines=11> */
.L_x_3003:
        /* <DEDUP_REMOVED lines=11> */
.L_x_3004:
        /* <DEDUP_REMOVED lines=11> */
.L_x_3005:
        /* <DEDUP_REMOVED lines=38> */
.L_x_3007:
        /* <DEDUP_REMOVED lines=1882> */
.L_x_3006:
[----:B------:R-:W-:-:S04]  /*84e0*/  VIMNMX R3, PT, PT, R115, UR11, PT ;  /* 0x0000000b73037c48 */ /* 0x000fc8000bfe0100 */
[----:B------:R-:W-:-:S13]  /*84f0*/  ISETP.GT.AND P0, PT, R3, R114, PT ;  /* 0x000000720300720c */ /* 0x000fda0003f04270 */
[----:B------:R-:W-:Y:S05]  /*8500*/  @!P0 BRA `(.L_x_3008) ;  /* 0x0000004400188947 */ /* 0x000fea0003800000 */
[----:B------:R-:W-:-:S03]  /*8510*/  IMAD.WIDE.U32 R18, R114, 0x4, R118 ;  /* 0x0000000472127825 */ /* 0x000fc600078e0076 */
[----:B------:R-:W-:-:S04]  /*8520*/  IADD3 R0, P0, PT, R18, 0x2, RZ ;  /* 0x0000000212007810 */ /* 0x000fc80007f1e0ff */
[----:B------:R-:W-:-:S09]  /*8530*/  IADD3.X R17, PT, PT, RZ, R19, RZ, P0, !PT ;  /* 0x00000013ff117210 */ /* 0x000fd200007fe4ff */
.L_x_3009:
        /* <DEDUP_REMOVED lines=1091> */
.L_x_3008:
        /* <DEDUP_REMOVED lines=8> */
.L_x_3011:
        /* <DEDUP_REMOVED lines=737> */
.L_x_3010:
[C---:B------:R-:W-:Y:S02]  /*f800*/  VIMNMX R19, PT, PT, R115.reuse, UR13, PT ;  /* 0x0000000d73137c48 */ /* 0x040fe4000bfe0100 */
[----:B------:R-:W-:Y:S02]  /*f810*/  VIMNMX R125, PT, PT, R115, UR14, PT ;  /* 0x0000000e737d7c48 */ /* 0x000fe4000bfe0100 */
[----:B------:R-:W-:-:S13]  /*f820*/  ISETP.GT.AND P0, PT, R19, R114, PT ;  /* 0x000000721300720c */ /* 0x000fda0003f04270 */
[----:B------:R-:W-:Y:S05]  /*f830*/  @!P0 BRA `(.L_x_3012) ;  /* 0x00000068000c8947 */ /* 0x000fea0003800000 */
.L_x_3013:
        /* <DEDUP_REMOVED lines=1667> */
.L_x_3012:
[----:B------:R-:W-:-:S13]  /*16070*/  ISETP.GT.AND P0, PT, R125, R114, PT ;  /* 0x000000727d00720c */ /* 0x000fda0003f04270 */
[----:B------:R-:W-:Y:S05]  /*16080*/  @!P0 BRA `(.L_x_3014) ;  /* 0x0000002c002c8947 */ /* 0x000fea0003800000 */
[----:B------:R-:W-:Y:S01]  /*16090*/  IMAD.WIDE.U32 R2, R114, 0x4, R118 ;  /* 0x0000000472027825 */ /* 0x000fe200078e0076 */
[----:B------:R-:W-:Y:S02]  /*160a0*/  MOV R130, R120 ;  /* 0x0000007800827202 */ /* 0x000fe40000000f00 */
[----:B------:R-:W-:Y:S02]  /*160b0*/  MOV R131, R121 ;  /* 0x0000007900837202 */ /* 0x000fe40000000f00 */
[----:B------:R-:W-:-:S04]  /*160c0*/  IADD3 R124, P0, PT, R2, 0x2, RZ ;  /* 0x00000002027c7810 */ /* 0x000fc80007f1e0ff */
[----:B------:R-:W-:-:S09]  /*160d0*/  IADD3.X R123, PT, PT, RZ, R3, RZ, P0, !PT ;  /* 0x00000003ff7b7210 */ /* 0x000fd200007fe4ff */
.L_x_3015:
        /* <DEDUP_REMOVED lines=710> */
.L_x_3014:
        /* <DEDUP_REMOVED lines=8> */
.L_x_3017:
        /* <DEDUP_REMOVED lines=378> */
.L_x_3016:
[----:B------:R-:W-:-:S04]  /*1a560*/  IMAD R17, R111, UR7, RZ ;  /* 0x000000076f117c24 */ /* 0x000fc8000f8e02ff */
[----:B------:R-:W-:-:S04]  /*1a570*/  IMAD R17, R17, 0x6, R116 ;  /* 0x0000000611117824 */ /* 0x000fc800078e0274 */
[----:B-1----:R-:W-:-:S05]  /*1a580*/  IMAD.WIDE R18, R17, 0x2, R2 ;  /* 0x0000000211127825 */ /* 0x002fca00078e0202 */
[----:B------:R0:W-:Y:S01]  /*1a590*/  ATOM.E.ADD.F16x2.RN.STRONG.GPU P0, RZ, desc[UR8][R18.64], R16 ;  /* 0x8000001012ff79a2 */ /* 0x0001e2000c10e108 */
[----:B------:R-:W-:Y:S04]  /*1a5a0*/  BSSY.RECONVERGENT B0, `(.L_x_3018) ;  /* 0x000000e000007945 */ /* 0x000fe80003800200 */
[----:B0-----:R-:W-:Y:S05]  /*1a5b0*/  @P0 BRA `(.L_x_3019) ;  /* 0x0000000000300947 */ /* 0x001fea0003800000 */
[----:B------:R-:W0:Y:S02]  /*1a5c0*/  QSPC.E.S P0, RZ, [R18] ;  /* 0x0000000012ff73aa */ /* 0x000e240000000500 */
[----:B0-----:R-:W-:Y:S05]  /*1a5d0*/  @!P0 BRA `(.L_x_3020) ;  /* 0x00000000001c8947 */ /* 0x001fea0003800000 */
[----:B------:R-:W-:-:S04]  /*1a5e0*/  MOV R2, R18 ;  /* 0x0000001200027202 */ /* 0x000fc80000000f00 */
[----:B------:R-:W-:-:S07]  /*1a5f0*/  MOV R0, R2 ;  /* 0x0000000200007202 */ /* 0x000fce0000000f00 */
.L_x_3021:
[----:B------:R-:W0:Y:S02]  /*1a600*/  LDS R2, [R0] ;  /* 0x0000000000027984 */ /* 0x000e240000000800 */
[----:B0-----:R-:W-:-:S05]  /*1a610*/  HADD2 R3, R2, R16 ;  /* 0x0000001002037230 */ /* 0x001fca0000000000 */
[----:B------:R-:W0:Y:S02]  /*1a620*/  ATOMS.CAST.SPIN P0, [R0], R2, R3 ;  /* 0x000000020000758d */ /* 0x000e240001800003 */
[----:B0-----:R-:W-:Y:S05]  /*1a630*/  @!P0 BRA `(.L_x_3021) ;  /* 0xfffffffc00f08947 */ /* 0x001fea000383ffff */
[----:B------:R-:W-:Y:S05]  /*1a640*/  BRA `(.L_x_3019) ;  /* 0x00000000000c7947 */ /* 0x000fea0003800000 */
.L_x_3020:
[----:B------:R-:W2:Y:S02]  /*1a650*/  LD.E R0, desc[UR8][R18.64] ;  /* 0x0000000812007980 */ /* 0x000ea4000c101900 */
[----:B--2---:R-:W-:-:S05]  /*1a660*/  IADD3 R3, PT, PT, R16, R0, RZ ;  /* 0x0000000010037210 */ /* 0x004fca0007ffe0ff */
[----:B------:R0:W-:Y:S02]  /*1a670*/  ST.E desc[UR8][R18.64], R3 ;  /* 0x0000000312007985 */ /* 0x0001e4000c101908 */
.L_x_3019:
[----:B------:R-:W-:Y:S05]  /*1a680*/  BSYNC.RECONVERGENT B0 ;  /* 0x0000000000007941 */ /* 0x000fea0003800200 */
.L_x_3018:
[----:B------:R1:W-:Y:S01]  /*1a690*/  ATOM.E.ADD.F16x2.RN.STRONG.GPU P0, RZ, desc[UR8][R18.64+0x4], R15 ;  /* 0x8000040f12ff79a2 */ /* 0x0003e2000c10e108 */
[----:B------:R-:W-:Y:S04]  /*1a6a0*/  BSSY.RECONVERGENT B0, `(.L_x_3022) ;  /* 0x000000e000007945 */ /* 0x000fe80003800200 */
[----:B-1----:R-:W-:Y:S05]  /*1a6b0*/  @P0 BRA `(.L_x_3023) ;  /* 0x0000000000300947 */ /* 0x002fea0003800000 */
[----:B------:R-:W1:Y:S02]  /*1a6c0*/  QSPC.E.S P0, RZ, [R18+0x4] ;  /* 0x0000040012ff73aa */ /* 0x000e640000000500 */
[----:B-1----:R-:W-:Y:S05]  /*1a6d0*/  @!P0 BRA `(.L_x_3024) ;  /* 0x00000000001c8947 */ /* 0x002fea0003800000 */
[----:B------:R-:W-:-:S04]  /*1a6e0*/  MOV R2, R18 ;  /* 0x0000001200027202 */ /* 0x000fc80000000f00 */
[----:B------:R-:W-:-:S07]  /*1a6f0*/  MOV R0, R2 ;  /* 0x0000000200007202 */ /* 0x000fce0000000f00 */
.L_x_3025:
[----:B------:R-:W0:Y:S02]  /*1a700*/  LDS R2, [R0+0x4] ;  /* 0x0000040000027984 */ /* 0x000e240000000800 */
[----:B0-----:R-:W-:-:S05]  /*1a710*/  HFMA2 R3, R2, 1, 1, R15 ;  /* 0x3c003c0002037831 */ /* 0x001fca000000000f */
[----:B------:R-:W0:Y:S02]  /*1a720*/  ATOMS.CAST.SPIN P0, [R0+0x4], R2, R3 ;  /* 0x000004020000758d */ /* 0x000e240001800003 */
[----:B0-----:R-:W-:Y:S05]  /*1a730*/  @!P0 BRA `(.L_x_3025) ;  /* 0xfffffffc00f08947 */ /* 0x001fea000383ffff */
[----:B------:R-:W-:Y:S05]  /*1a740*/  BRA `(.L_x_3023) ;  /* 0x00000000000c7947 */ /* 0x000fea0003800000 */
.L_x_3024:
[----:B------:R-:W0:Y:S02]  /*1a750*/  LD.E R0, desc[UR8][R18.64+0x4] ;  /* 0x0000040812007980 */ /* 0x000e24000c101900 */
[----:B0-----:R-:W-:-:S05]  /*1a760*/  IADD3 R3, PT, PT, R15, R0, RZ ;  /* 0x000000000f037210 */ /* 0x001fca0007ffe0ff */
[----:B------:R1:W-:Y:S02]  /*1a770*/  ST.E desc[UR8][R18.64+0x4], R3 ;  /* 0x0000040312007985 */ /* 0x0003e4000c101908 */
.L_x_3023:
[----:B------:R-:W-:Y:S05]  /*1a780*/  BSYNC.RECONVERGENT B0 ;  /* 0x0000000000007941 */ /* 0x000fea0003800200 */
.L_x_3022:
[----:B01----:R-:W-:-:S05]  /*1a790*/  IMAD.WIDE R18, R111, 0x2, R18 ;  /* 0x000000026f127825 */ /* 0x003fca00078e0212 */
[----:B------:R0:W-:Y:S01]  /*1a7a0*/  ATOM.E.ADD.F16x2.RN.STRONG.GPU P0, RZ, desc[UR8][R18.64], R14 ;  /* 0x8000000e12ff79a2 */ /* 0x0001e2000c10e108 */
[----:B------:R-:W-:Y:S04]  /*1a7b0*/  BSSY.RECONVERGENT B0, `(.L_x_3026) ;  /* 0x000000e000007945 */ /* 0x000fe80003800200 */
[----:B0-----:R-:W-:Y:S05]  /*1a7c0*/  @P0 BRA `(.L_x_3027) ;  /* 0x0000000000300947 */ /* 0x001fea0003800000 */
[----:B------:R-:W0:Y:S02]  /*1a7d0*/  QSPC.E.S P0, RZ, [R18] ;  /* 0x0000000012ff73aa */ /* 0x000e240000000500 */
[----:B0-----:R-:W-:Y:S05]  /*1a7e0*/  @!P0 BRA `(.L_x_3028) ;  /* 0x00000000001c8947 */ /* 0x001fea0003800000 */
[----:B------:R-:W-:-:S04]  /*1a7f0*/  MOV R2, R18 ;  /* 0x0000001200027202 */ /* 0x000fc80000000f00 */
[----:B------:R-:W-:-:S07]  /*1a800*/  MOV R0, R2 ;  /* 0x0000000200007202 */ /* 0x000fce0000000f00 */
.L_x_3029:
[----:B------:R-:W0:Y:S02]  /*1a810*/  LDS R2, [R0] ;  /* 0x0000000000027984 */ /* 0x000e240000000800 */
[----:B0-----:R-:W-:-:S05]  /*1a820*/  HADD2 R3, R2, R14 ;  /* 0x0000000e02037230 */ /* 0x001fca0000000000 */
[----:B------:R-:W0:Y:S02]  /*1a830*/  ATOMS.CAST.SPIN P0, [R0], R2, R3 ;  /* 0x000000020000758d */ /* 0x000e240001800003 */
[----:B0-----:R-:W-:Y:S05]  /*1a840*/  @!P0 BRA `(.L_x_3029) ;  /* 0xfffffffc00f08947 */ /* 0x001fea000383ffff */
[----:B------:R-:W-:Y:S05]  /*1a850*/  BRA `(.L_x_3027) ;  /* 0x00000000000c7947 */ /* 0x000fea0003800000 */
.L_x_3028:
[----:B------:R-:W2:Y:S02]  /*1a860*/  LD.E R0, desc[UR8][R18.64] ;  /* 0x0000000812007980 */ /* 0x000ea4000c101900 */
[----:B--2---:R-:W-:-:S05]  /*1a870*/  IADD3 R3, PT, PT, R14, R0, RZ ;  /* 0x000000000e037210 */ /* 0x004fca0007ffe0ff */
[----:B------:R0:W-:Y:S02]  /*1a880*/  ST.E desc[UR8][R18.64], R3 ;  /* 0x0000000312007985 */ /* 0x0001e4000c101908 */
.L_x_3027:
[----:B------:R-:W-:Y:S05]  /*1a890*/  BSYNC.RECONVERGENT B0 ;  /* 0x0000000000007941 */ /* 0x000fea0003800200 */
.L_x_3026:
[----:B------:R1:W-:Y:S01]  /*1a8a0*/  ATOM.E.ADD.F16x2.RN.STRONG.GPU P0, RZ, desc[UR8][R18.64+0x4], R13 ;  /* 0x8000040d12ff79a2 */ /* 0x0003e2000c10e108 */
[----:B------:R-:W-:Y:S04]  /*1a8b0*/  BSSY.RECONVERGENT B0, `(.L_x_3030) ;  /* 0x000000e000007945 */ /* 0x000fe80003800200 */
[----:B-1----:R-:W-:Y:S05]  /*1a8c0*/  @P0 BRA `(.L_x_3031) ;  /* 0x0000000000300947 */ /* 0x002fea0003800000 */
[----:B------:R-:W1:Y:S02]  /*1a8d0*/  QSPC.E.S P0, RZ, [R18+0x4] ;  /* 0x0000040012ff73aa */ /* 0x000e640000000500 */
[----:B-1----:R-:W-:Y:S05]  /*1a8e0*/  @!P0 BRA `(.L_x_3032) ;  /* 0x00000000001c8947 */ /* 0x002fea0003800000 */
[----:B------:R-:W-:-:S04]  /*1a8f0*/  MOV R2, R18 ;  /* 0x0000001200027202 */ /* 0x000fc80000000f00 */
[----:B------:R-:W-:-:S07]  /*1a900*/  MOV R0, R2 ;  /* 0x0000000200007202 */ /* 0x000fce0000000f00 */
.L_x_3033:
[----:B------:R-:W0:Y:S02]  /*1a910*/  LDS R2, [R0+0x4] ;  /* 0x0000040000027984 */ /* 0x000e240000000800 */
[----:B0-----:R-:W-:-:S05]  /*1a920*/  HFMA2 R3, R2, 1, 1, R13 ;  /* 0x3c003c0002037831 */ /* 0x001fca000000000d */
[----:B------:R-:W0:Y:S02]  /*1a930*/  ATOMS.CAST.SPIN P0, [R0+0x4], R2, R3 ;  /* 0x000004020000758d */ /* 0x000e240001800003 */
[----:B0-----:R-:W-:Y:S05]  /*1a940*/  @!P0 BRA `(.L_x_3033) ;  /* 0xfffffffc00f08947 */ /* 0x001fea000383ffff */
[----:B------:R-:W-:Y:S05]  /*1a950*/  BRA `(.L_x_3031) ;  /* 0x00000000000c7947 */ /* 0x000fea0003800000 */
.L_x_3032:
[----:B------:R-:W0:Y:S02]  /*1a960*/  LD.E R0, desc[UR8][R18.64+0x4] ;  /* 0x0000040812007980 */ /* 0x000e24000c101900 */
[----:B0-----:R-:W-:-:S05]  /*1a970*/  IADD3 R3, PT, PT, R13, R0, RZ ;  /* 0x000000000d037210 */ /* 0x001fca0007ffe0ff */
[----:B------:R1:W-:Y:S02]  /*1a980*/  ST.E desc[UR8][R18.64+0x4], R3 ;  /* 0x0000040312007985 */ /* 0x0003e4000c101908 */
.L_x_3031:
[----:B------:R-:W-:Y:S05]  /*1a990*/  BSYNC.RECONVERGENT B0 ;  /* 0x0000000000007941 */ /* 0x000fea0003800200 */
.L_x_3030:
        /* <DEDUP_REMOVED lines=8> */
.L_x_3037:
[----:B------:R-:W0:Y:S02]  /*1aa20*/  LDS R2, [R0] ;  /* 0x0000000000027984 */ /* 0x000e240000000800 */
[----:B0-----:R-:W-:-:S05]  /*1aa30*/  HADD2 R3, R2, R12 ;  /* 0x0000000c02037230 */ /* 0x001fca0000000000 */
[----:B------:R-:W0:Y:S02]  /*1aa40*/  ATOMS.CAST.SPIN P0, [R0], R2, R3 ;  /* 0x000000020000758d */ /* 0x000e240001800003 */
[----:B0-----:R-:W-:Y:S05]  /*1aa50*/  @!P0 BRA `(.L_x_3037) ;  /* 0xfffffffc00f08947 */ /* 0x001fea000383ffff */
[----:B------:R-:W-:Y:S05]  /*1aa60*/  BRA `(.L_x_3035) ;  /* 0x00000000000c7947 */ /* 0x000fea0003800000 */
.L_x_3036:
[----:B------:R-:W2:Y:S02]  /*1aa70*/  LD.E R0, desc[UR8][R18.64] ;  /* 0x0000000812007980 */ /* 0x000ea4000c101900 */
[----:B--2---:R-:W-:-:S05]  /*1aa80*/  IADD3 R3, PT, PT, R12, R0, RZ ;  /* 0x000000000c037210 */ /* 0x004fca0007ffe0ff */
[----:B------:R0:W-:Y:S02]  /*1aa90*/  ST.E desc[UR8][R18.64], R3 ;  /* 0x0000000312007985 */ /* 0x0001e4000c101908 */
.L_x_3035:
[----:B------:R-:W-:Y:S05]  /*1aaa0*/  BSYNC.RECONVERGENT B0 ;  /* 0x0000000000007941 */ /* 0x000fea0003800200 */
.L_x_3034:
[----:B------:R1:W-:Y:S01]  /*1aab0*/  ATOM.E.ADD.F16x2.RN.STRONG.GPU P0, RZ, desc[UR8][R18.64+0x4], R11 ;  /* 0x8000040b12ff79a2 */ /* 0x0003e2000c10e108 */
[----:B------:R-:W-:Y:S04]  /*1aac0*/  BSSY.RECONVERGENT B0, `(.L_x_3038) ;  /* 0x000000e000007945 */ /* 0x000fe80003800200 */
[----:B-1----:R-:W-:Y:S05]  /*1aad0*/  @P0 BRA `(.L_x_3039) ;  /* 0x0000000000300947 */ /* 0x002fea0003800000 */
[----:B------:R-:W1:Y:S02]  /*1aae0*/  QSPC.E.S P0, RZ, [R18+0x4] ;  /* 0x0000040012ff73aa */ /* 0x000e640000000500 */
[----:B-1----:R-:W-:Y:S05]  /*1aaf0*/  @!P0 BRA `(.L_x_3040) ;  /* 0x00000000001c8947 */ /* 0x002fea0003800000 */
[----:B------:R-:W-:-:S04]  /*1ab00*/  MOV R2, R18 ;  /* 0x0000001200027202 */ /* 0x000fc80000000f00 */
[----:B------:R-:W-:-:S07]  /*1ab10*/  MOV R0, R2 ;  /* 0x0000000200007202 */ /* 0x000fce0000000f00 */
.L_x_3041:
[----:B------:R-:W0:Y:S02]  /*1ab20*/  LDS R2, [R0+0x4] ;  /* 0x0000040000027984 */ /* 0x000e240000000800 */
[----:B0-----:R-:W-:-:S05]  /*1ab30*/  HFMA2 R3, R2, 1, 1, R11 ;  /* 0x3c003c0002037831 */ /* 0x001fca000000000b */
[----:B------:R-:W0:Y:S02]  /*1ab40*/  ATOMS.CAST.SPIN P0, [R0+0x4], R2, R3 ;  /* 0x000004020000758d */ /* 0x000e240001800003 */
[----:B0-----:R-:W-:Y:S05]  /*1ab50*/  @!P0 BRA `(.L_x_3041) ;  /* 0xfffffffc00f08947 */ /* 0x001fea000383ffff */
[----:B------:R-:W-:Y:S05]  /*1ab60*/  BRA `(.L_x_3039) ;  /* 0x00000000000c7947 */ /* 0x000fea0003800000 */
.L_x_3040:
[----:B------:R-:W0:Y:S02]  /*1ab70*/  LD.E R0, desc[UR8][R18.64+0x4] ;  /* 0x0000040812007980 */ /* 0x000e24000c101900 */
[----:B0-----:R-:W-:-:S05]  /*1ab80*/  IADD3 R3, PT, PT, R11, R0, RZ ;  /* 0x000000000b037210 */ /* 0x001fca0007ffe0ff */
[----:B------:R1:W-:Y:S02]  /*1ab90*/  ST.E desc[UR8][R18.64+0x4], R3 ;  /* 0x0000040312007985 */ /* 0x0003e4000c101908 */
.L_x_3039:
[----:B------:R-:W-:Y:S05]  /*1aba0*/  BSYNC.RECONVERGENT B0 ;  /* 0x0000000000007941 */ /* 0x000fea0003800200 */
.L_x_3038:
        /* <DEDUP_REMOVED lines=8> */
.L_x_3045:
[----:B------:R-:W0:Y:S02]  /*1ac30*/  LDS R2, [R0] ;  /* 0x0000000000027984 */ /* 0x000e240000000800 */
[----:B0-----:R-:W-:-:S05]  /*1ac40*/  HADD2 R3, R2, R10 ;  /* 0x0000000a02037230 */ /* 0x001fca0000000000 */
[----:B------:R-:W0:Y:S02]  /*1ac50*/  ATOMS.CAST.SPIN P0, [R0], R2, R3 ;  /* 0x000000020000758d */ /* 0x000e240001800003 */
[----:B0-----:R-:W-:Y:S05]  /*1ac60*/  @!P0 BRA `(.L_x_3045) ;  /* 0xfffffffc00f08947 */ /* 0x001fea000383ffff */
[----:B------:R-:W-:Y:S05]  /*1ac70*/  BRA `(.L_x_3043) ;  /* 0x00000000000c7947 */ /* 0x000fea0003800000 */
.L_x_3044:
[----:B------:R-:W2:Y:S02]  /*1ac80*/  LD.E R0, desc[UR8][R18.64] ;  /* 0x0000000812007980 */ /* 0x000ea4000c101900 */
[----:B--2---:R-:W-:-:S05]  /*1ac90*/  IADD3 R3, PT, PT, R10, R0, RZ ;  /* 0x000000000a037210 */ /* 0x004fca0007ffe0ff */
[----:B------:R0:W-:Y:S02]  /*1aca0*/  ST.E desc[UR8][R18.64], R3 ;  /* 0x0000000312007985 */ /* 0x0001e4000c101908 */
.L_x_3043:
[----:B------:R-:W-:Y:S05]  /*1acb0*/  BSYNC.RECONVERGENT B0 ;  /* 0x0000000000007941 */ /* 0x000fea0003800200 */
.L_x_3042:
[----:B------:R1:W-:Y:S01]  /*1acc0*/  ATOM.E.ADD.F16x2.RN.STRONG.GPU P0, RZ, desc[UR8][R18.64+0x4], R9 ;  /* 0x8000040912ff79a2 */ /* 0x0003e2000c10e108 */
[----:B------:R-:W-:Y:S04]  /*1acd0*/  BSSY.RECONVERGENT B0, `(.L_x_3046) ;  /* 0x000000e000007945 */ /* 0x000fe80003800200 */
[----:B-1----:R-:W-:Y:S05]  /*1ace0*/  @P0 BRA `(.L_x_3047) ;  /* 0x0000000000300947 */ /* 0x002fea0003800000 */
[----:B------:R-:W1:Y:S02]  /*1acf0*/  QSPC.E.S P0, RZ, [R18+0x4] ;  /* 0x0000040012ff73aa */ /* 0x000e640000000500 */
[----:B-1----:R-:W-:Y:S05]  /*1ad00*/  @!P0 BRA `(.L_x_3048) ;  /* 0x00000000001c8947 */ /* 0x002fea0003800000 */
[----:B------:R-:W-:-:S04]  /*1ad10*/  MOV R2, R18 ;  /* 0x0000001200027202 */ /* 0x000fc80000000f00 */
[----:B------:R-:W-:-:S07]  /*1ad20*/  MOV R0, R2 ;  /* 0x0000000200007202 */ /* 0x000fce0000000f00 */
.L_x_3049:
[----:B------:R-:W0:Y:S02]  /*1ad30*/  LDS R2, [R0+0x4] ;  /* 0x0000040000027984 */ /* 0x000e240000000800 */
[----:B0-----:R-:W-:-:S05]  /*1ad40*/  HFMA2 R3, R2, 1, 1, R9 ;  /* 0x3c003c0002037831 */ /* 0x001fca0000000009 */
[----:B------:R-:W0:Y:S02]  /*1ad50*/  ATOMS.CAST.SPIN P0, [R0+0x4], R2, R3 ;  /* 0x000004020000758d */ /* 0x000e240001800003 */
[----:B0-----:R-:W-:Y:S05]  /*1ad60*/  @!P0 BRA `(.L_x_3049) ;  /* 0xfffffffc00f08947 */ /* 0x001fea000383ffff */
[----:B------:R-:W-:Y:S05]  /*1ad70*/  BRA `(.L_x_3047) ;  /* 0x00000000000c7947 */ /* 0x000fea0003800000 */
.L_x_3048:
[----:B------:R-:W0:Y:S02]  /*1ad80*/  LD.E R0, desc[UR8][R18.64+0x4] ;  /* 0x0000040812007980 */ /* 0x000e24000c101900 */
[----:B0-----:R-:W-:-:S05]  /*1ad90*/  IADD3 R3, PT, PT, R9, R0, RZ ;  /* 0x0000000009037210 */ /* 0x001fca0007ffe0ff */
[----:B------:R1:W-:Y:S02]  /*1ada0*/  ST.E desc[UR8][R18.64+0x4], R3 ;  /* 0x0000040312007985 */ /* 0x0003e4000c101908 */
.L_x_3047:
[----:B------:R-:W-:Y:S05]  /*1adb0*/  BSYNC.RECONVERGENT B0 ;  /* 0x0000000000007941 */ /* 0x000fea0003800200 */
.L_x_3046:
        /* <DEDUP_REMOVED lines=8> */
.L_x_3053:
[----:B------:R-:W0:Y:S02]  /*1ae40*/  LDS R2, [R0] ;  /* 0x0000000000027984 */ /* 0x000e240000000800 */
[----:B0-----:R-:W-:-:S05]  /*1ae50*/  HADD2 R3, R2, R8 ;  /* 0x0000000802037230 */ /* 0x001fca0000000000 */
[----:B------:R-:W0:Y:S02]  /*1ae60*/  ATOMS.CAST.SPIN P0, [R0], R2, R3 ;  /* 0x000000020000758d */ /* 0x000e240001800003 */
[----:B0-----:R-:W-:Y:S05]  /*1ae70*/  @!P0 BRA `(.L_x_3053) ;  /* 0xfffffffc00f08947 */ /* 0x001fea000383ffff */
[----:B------:R-:W-:Y:S05]  /*1ae80*/  BRA `(.L_x_3051) ;  /* 0x00000000000c7947 */ /* 0x000fea0003800000 */
.L_x_3052:
[----:B------:R-:W2:Y:S02]  /*1ae90*/  LD.E R0, desc[UR8][R18.64] ;  /* 0x0000000812007980 */ /* 0x000ea4000c101900 */
[----:B--2---:R-:W-:-:S05]  /*1aea0*/  IADD3 R3, PT, PT, R8, R0, RZ ;  /* 0x0000000008037210 */ /* 0x004fca0007ffe0ff */
[----:B------:R0:W-:Y:S02]  /*1aeb0*/  ST.E desc[UR8][R18.64], R3 ;  /* 0x0000000312007985 */ /* 0x0001e4000c101908 */
.L_x_3051:
[----:B------:R-:W-:Y:S05]  /*1aec0*/  BSYNC.RECONVERGENT B0 ;  /* 0x0000000000007941 */ /* 0x000fea0003800200 */
.L_x_3050:
[----:B------:R1:W-:Y:S01]  /*1aed0*/  ATOM.E.ADD.F16x2.RN.STRONG.GPU P0, RZ, desc[UR8][R18.64+0x4], R7 ;  /* 0x8000040712ff79a2 */ /* 0x0003e2000c10e108 */
[----:B------:R-:W-:Y:S04]  /*1aee0*/  BSSY.RECONVERGENT B0, `(.L_x_3054) ;  /* 0x000000e000007945 */ /* 0x000fe80003800200 */
[----:B-1----:R-:W-:Y:S05]  /*1aef0*/  @P0 BRA `(.L_x_3055) ;  /* 0x0000000000300947 */ /* 0x002fea0003800000 */
[----:B------:R-:W1:Y:S02]  /*1af00*/  QSPC.E.S P0, RZ, [R18+0x4] ;  /* 0x0000040012ff73aa */ /* 0x000e640000000500 */
[----:B-1----:R-:W-:Y:S05]  /*1af10*/  @!P0 BRA `(.L_x_3056) ;  /* 0x00000000001c8947 */ /* 0x002fea0003800000 */
[----:B------:R-:W-:-:S04]  /*1af20*/  MOV R2, R18 ;  /* 0x0000001200027202 */ /* 0x000fc80000000f00 */
[----:B------:R-:W-:-:S07]  /*1af30*/  MOV R0, R2 ;  /* 0x0000000200007202 */ /* 0x000fce0000000f00 */
.L_x_3057:
[----:B------:R-:W0:Y:S02]  /*1af40*/  LDS R2, [R0+0x4] ;  /* 0x0000040000027984 */ /* 0x000e240000000800 */
[----:B0-----:R-:W-:-:S05]  /*1af50*/  HFMA2 R3, R2, 1, 1, R7 ;  /* 0x3c003c0002037831 */ /* 0x001fca0000000007 */
[----:B------:R-:W0:Y:S02]  /*1af60*/  ATOMS.CAST.SPIN P0, [R0+0x4], R2, R3 ;  /* 0x000004020000758d */ /* 0x000e240001800003 */
[----:B0-----:R-:W-:Y:S05]  /*1af70*/  @!P0 BRA `(.L_x_3057) ;  /* 0xfffffffc00f08947 */ /* 0x001fea000383ffff */
[----:B------:R-:W-:Y:S05]  /*1af80*/  BRA `(.L_x_3055) ;  /* 0x00000000000c7947 */ /* 0x000fea0003800000 */
.L_x_3056:
[----:B------:R-:W0:Y:S02]  /*1af90*/  LD.E R0, desc[UR8][R18.64+0x4] ;  /* 0x0000040812007980 */ /* 0x000e24000c101900 */
[----:B0-----:R-:W-:-:S05]  /*1afa0*/  IADD3 R3, PT, PT, R7, R0, RZ ;  /* 0x0000000007037210 */ /* 0x001fca0007ffe0ff */
[----:B------:R1:W-:Y:S02]  /*1afb0*/  ST.E desc[UR8][R18.64+0x4], R3 ;  /* 0x0000040312007985 */ /* 0x0003e4000c101908 */
.L_x_3055:
[----:B------:R-:W-:Y:S05]  /*1afc0*/  BSYNC.RECONVERGENT B0 ;  /* 0x0000000000007941 */ /* 0x000fea0003800200 */
.L_x_3054:
        /* <DEDUP_REMOVED lines=8> */
.L_x_3061:
[----:B------:R-:W0:Y:S02]  /*1b050*/  LDS R2, [R0] ;  /* 0x0000000000027984 */ /* 0x000e240000000800 */
[----:B0-----:R-:W-:-:S05]  /*1b060*/  HADD2 R3, R2, R6 ;  /* 0x0000000602037230 */ /* 0x001fca0000000000 */
[----:B------:R-:W0:Y:S02]  /*1b070*/  ATOMS.CAST.SPIN P0, [R0], R2, R3 ;  /* 0x000000020000758d */ /* 0x000e240001800003 */
[----:B0-----:R-:W-:Y:S05]  /*1b080*/  @!P0 BRA `(.L_x_3061) ;  /* 0xfffffffc00f08947 */ /* 0x001fea000383ffff */
[----:B------:R-:W-:Y:S05]  /*1b090*/  BRA `(.L_x_3059) ;  /* 0x00000000000c7947 */ /* 0x000fea0003800000 */
.L_x_3060:
[----:B------:R-:W2:Y:S02]  /*1b0a0*/  LD.E R0, desc[UR8][R18.64] ;  /* 0x0000000812007980 */ /* 0x000ea4000c101900 */
[----:B--2---:R-:W-:-:S05]  /*1b0b0*/  IADD3 R3, PT, PT, R6, R0, RZ ;  /* 0x0000000006037210 */ /* 0x004fca0007ffe0ff */
[----:B------:R0:W-:Y:S02]  /*1b0c0*/  ST.E desc[UR8][R18.64], R3 ;  /* 0x0000000312007985 */ /* 0x0001e4000c101908 */
.L_x_3059:
[----:B------:R-:W-:Y:S05]  /*1b0d0*/  BSYNC.RECONVERGENT B0 ;  /* 0x0000000000007941 */ /* 0x000fea0003800200 */
.L_x_3058:
[----:B------:R1:W-:Y:S02]  /*1b0e0*/  ATOM.E.ADD.F16x2.RN.STRONG.GPU P0, RZ, desc[UR8][R18.64+0x4], R5 ;  /* 0x8000040512ff79a2 */ /* 0x0003e4000c10e108 */
[----:B-1----:R-:W-:Y:S05]  /*1b0f0*/  @P0 EXIT ;  /* 0x000000000000094d */ /* 0x002fea0003800000 */
[----:B------:R-:W1:Y:S02]  /*1b100*/  QSPC.E.S P0, RZ, [R18+0x4] ;  /* 0x0000040012ff73aa */ /* 0x000e640000000500 */
[----:B-1----:R-:W-:Y:S05]  /*1b110*/  @!P0 BRA `(.L_x_3062) ;  /* 0x00000000001c8947 */ /* 0x002fea0003800000 */
[----:B------:R-:W-:-:S04]  /*1b120*/  MOV R2, R18 ;  /* 0x0000001200027202 */ /* 0x000fc80000000f00 */
[----:B------:R-:W-:-:S07]  /*1b130*/  MOV R0, R2 ;  /* 0x0000000200007202 */ /* 0x000fce0000000f00 */
.L_x_3063:
[----:B------:R-:W0:Y:S02]  /*1b140*/  LDS R2, [R0+0x4] ;  /* 0x0000040000027984 */ /* 0x000e240000000800 */
[----:B0-----:R-:W-:-:S05]  /*1b150*/  HFMA2 R3, R2, 1, 1, R5 ;  /* 0x3c003c0002037831 */ /* 0x001fca0000000005 */
[----:B------:R-:W0:Y:S02]  /*1b160*/  ATOMS.CAST.SPIN P0, [R0+0x4], R2, R3 ;  /* 0x000004020000758d */ /* 0x000e240001800003 */
[----:B0-----:R-:W-:Y:S05]  /*1b170*/  @!P0 BRA `(.L_x_3063) ;  /* 0xfffffffc00f08947 */ /* 0x001fea000383ffff */
[----:B------:R-:W-:Y:S05]  /*1b180*/  EXIT ;  /* 0x000000000000794d */ /* 0x000fea0003800000 */
.L_x_3062:
[----:B------:R-:W0:Y:S02]  /*1b190*/  LD.E R0, desc[UR8][R18.64+0x4] ;  /* 0x0000040812007980 */ /* 0x000e24000c101900 */
[----:B0-----:R-:W-:-:S05]  /*1b1a0*/  IADD3 R3, PT, PT, R5, R0, RZ ;  /* 0x0000000005037210 */ /* 0x001fca0007ffe0ff */
[----:B------:R-:W-:Y:S01]  /*1b1b0*/  ST.E desc[UR8][R18.64+0x4], R3 ;  /* 0x0000040312007985 */ /* 0x000fe2000c101908 */
[----:B------:R-:W-:Y:S05]  /*1b1c0*/  EXIT ;  /* 0x000000000000794d */ /* 0x000fea0003800000 */
.L_x_3064:
        /* <DEDUP_REMOVED lines=11> */
.L_x_3345:


//--------------------- .text._Z23gemm_half_q_half_kernelILi5ELb0ELb0EEvPK6__halfPKjS4_S2_PS0_iiiiPKtS7_iiiiiibS2_i --------------------------
	.section	.text._Z23gemm_half_q_half_kernelILi5ELb0ELb0EEvPK6__halfPKjS4_S2_PS0_iiiiPKtS7_iiiiiibS2_i,"ax",@progbits
	.align	128
        .global         _Z23gemm_half_q_half_kernelILi5ELb0ELb0EEvPK6__halfPKjS4_S2_PS0_iiiiPKtS7_iiiiiibS2_i
        .type           _Z23gemm_half_q_half_kernelILi5ELb0ELb0EEvPK6__halfPKjS4_S2_PS0_iiiiPKtS7_iiiiiibS2_i,@function
        .size           _Z23gemm_half_q_half_kernelILi5ELb0ELb0EEvPK6__halfPKjS4_S2_PS0_iiiiPKtS7_iiiiiibS2_i,(.L_x_3346 - _Z23gemm_half_q_half_kernelILi5ELb0ELb0EEvPK6__halfPKjS4_S2_PS0_iiiiPKtS7_iiiiiibS2_i)
        .other          _Z23gemm_half_q_half_kernelILi5ELb0ELb0EEvPK6__halfPKjS4_S2_PS0_iiiiPKtS7_iiiiiibS2_i,@"STO_CUDA_ENTRY STV_DEFAULT"
_Z23gemm_half_q_half_kernelILi5ELb0ELb0EEvPK6__halfPKjS4_S2_PS0_iiiiPKtS7_iiiiiibS2_i:
.text._Z23gemm_half_q_half_kernelILi5ELb0ELb0EEvPK6__halfPKjS4_S2_PS0_iiiiPKtS7_iiiiiibS2_i:
        /* <DEDUP_REMOVED lines=63> */
.L_x_3066:
[----:B------:R-:W-:Y:S05]  /*03f0*/  BSYNC.RECONVERGENT B0 ;  /* 0x0000000000007941 */ /* 0x000fea0003800200 */
.L_x_3065:
        /* <DEDUP_REMOVED lines=23> */
.L_x_3067:
        /* <DEDUP_REMOVED lines=10> */
.L_x_3069:
        /* <DEDUP_REMOVED lines=44> */
.L_x_3068:
        /* <DEDUP_REMOVED lines=12> */
.L_x_3070:
        /* <DEDUP_REMOVED lines=11> */
.L_x_3071:
        /* <DEDUP_REMOVED lines=11> */
.L_x_3072:
        /* <DEDUP_REMOVED lines=11> */
.L_x_3073:
        /* <DEDUP_REMOVED lines=11> */
.L_x_3074:
        /* <DEDUP_REMOVED lines=43> */
.L_x_3076:
        /* <DEDUP_REMOVED lines=1668> */
.L_x_3075:
[----:B------:R-:W-:-:S04]  /*7740*/  VIMNMX R3, PT, PT, R109, UR13, PT ;  /* 0x0000000d6d037c48 */ /* 0x000fc8000bfe0100 */
[----:B------:R-:W-:-:S13]  /*7750*/  ISETP.GT.AND P0, PT, R3, R108, PT ;  /* 0x0000006c0300720c */ /* 0x000fda0003f04270 */
[----:B------:R-:W-:Y:S05]  /*7760*/  @!P0 BRA `(.L_x_3077) ;  /* 0x0000003c00cc8947 */ /* 0x000fea0003800000 */
[----:B------:R-:W-:-:S03]  /*7770*/  IMAD.WIDE.U32 R14, R108, 0x4, R112 ;  /* 0x000000046c0e7825 */ /* 0x000fc600078e0070 */
[----:B------:R-:W-:-:S04]  /*7780*/  IADD3 R0, P0, PT, R14, 0x2, RZ ;  /* 0x000000020e007810 */ /* 0x000fc80007f1e0ff */
[----:B------:R-:W-:-:S09]  /*7790*/  IADD3.X R15, PT, PT, RZ, R15, RZ, P0, !PT ;  /* 0x0000000fff0f7210 */ /* 0x000fd200007fe4ff */
.L_x_3078:
        /* <DEDUP_REMOVED lines=1008> */
.L_x_3077:
        /* <DEDUP_REMOVED lines=8> */
.L_x_3080:
        /* <DEDUP_REMOVED lines=661> */
.L_x_3079:
        /* <DEDUP_REMOVED lines=8> */
.L_x_3082:
        /* <DEDUP_REMOVED lines=1451> */
.L_x_3081:
        /* <DEDUP_REMOVED lines=8> */
.L_x_3084:
        /* <DEDUP_REMOVED lines=634> */
.L_x_3083:
        /* <DEDUP_REMOVED lines=8> */
.L_x_3086:
        /* <DEDUP_REMOVED lines=335> */
.L_x_3085:
        /* <DEDUP_REMOVED lines=10> */
.L_x_3090:
[----:B------:R-:W0:Y:S02]  /*179d0*/  LDS R2, [R0] ;  /* 0x0000000000027984 */ /* 0x000e240000000800 */
[----:B0-----:R-:W-:-:S05]  /*179e0*/  HADD2 R3, R2, R13 ;  /* 0x0000000d02037230 */ /* 0x001fca0000000000 */
[----:B------:R-:W0:Y:S02]  /*179f0*/  ATOMS.CAST.SPIN P0, [R0], R2, R3 ;  /* 0x000000020000758d */ /* 0x000e240001800003 */
[----:B0-----:R-:W-:Y:S05]  /*17a00*/  @!P0 BRA `(.L_x_3090) ;  /* 0xfffffffc00f08947 */ /* 0x001fea000383ffff */
[----:B------:R-:W-:Y:S05]  /*17a10*/  BRA `(.L_x_3088) ;  /* 0x00000000000c7947 */ /* 0x000fea0003800000 */
.L_x_3089:
[----:B------:R-:W2:Y:S02]  /*17a20*/  LD.E R0, desc[UR8][R14.64] ;  /* 0x000000080e007980 */ /* 0x000ea4000c101900 */
[----:B--2---:R-:W-:-:S05]  /*17a30*/  IADD3 R3, PT, PT, R13, R0, RZ ;  /* 0x000000000d037210 */ /* 0x004fca0007ffe0ff */
[----:B------:R0:W-:Y:S02]  /*17a40*/  ST.E desc[UR8][R14.64], R3 ;  /* 0x000000030e007985 */ /* 0x0001e4000c101908 */
.L_x_3088:
[----:B------:R-:W-:Y:S05]  /*17a50*/  BSYNC.RECONVERGENT B0 ;  /* 0x0000000000007941 */ /* 0x000fea0003800200 */
.L_x_3087:
[----:B------:R1:W-:Y:S01]  /*17a60*/  ATOM.E.ADD.F16x2.RN.STRONG.GPU P0, RZ, desc[UR8][R14.64+0x4], R12 ;  /* 0x8000040c0eff79a2 */ /* 0x0003e2000c10e108 */
[----:B------:R-:W-:Y:S04]  /*17a70*/  BSSY.RECONVERGENT B0, `(.L_x_3091) ;  /* 0x000000e000007945 */ /* 0x000fe80003800200 */
[----:B-1----:R-:W-:Y:S05]  /*17a80*/  @P0 BRA `(.L_x_3092) ;  /* 0x0000000000300947 */ /* 0x002fea0003800000 */
[----:B------:R-:W1:Y:S02]  /*17a90*/  QSPC.E.S P0, RZ, [R14+0x4] ;  /* 0x000004000eff73aa */ /* 0x000e640000000500 */
[----:B-1----:R-:W-:Y:S05]  /*17aa0*/  @!P0 BRA `(.L_x_3093) ;  /* 0x00000000001c8947 */ /* 0x002fea0003800000 */
[----:B------:R-:W-:-:S04]  /*17ab0*/  MOV R2, R14 ;  /* 0x0000000e00027202 */ /* 0x000fc80000000f00 */
[----:B------:R-:W-:-:S07]  /*17ac0*/  MOV R0, R2 ;  /* 0x0000000200007202 */ /* 0x000fce0000000f00 */
.L_x_3094:
[----:B------:R-:W0:Y:S02]  /*17ad0*/  LDS R2, [R0+0x4] ;  /* 0x0000040000027984 */ /* 0x000e240000000800 */
[----:B0-----:R-:W-:-:S05]  /*17ae0*/  HFMA2 R3, R2, 1, 1, R12 ;  /* 0x3c003c0002037831 */ /* 0x001fca000000000c */
[----:B------:R-:W0:Y:S02]  /*17af0*/  ATOMS.CAST.SPIN P0, [R0+0x4], R2, R3 ;  /* 0x000004020000758d */ /* 0x000e240001800003 */
[----:B0-----:R-:W-:Y:S05]  /*17b00*/  @!P0 BRA `(.L_x_3094) ;  /* 0xfffffffc00f08947 */ /* 0x001fea000383ffff */
[----:B------:R-:W-:Y:S05]  /*17b10*/  BRA `(.L_x_3092) ;  /* 0x00000000000c7947 */ /* 0x000fea0003800000 */
.L_x_3093:
[----:B------:R-:W0:Y:S02]  /*17b20*/  LD.E R0, desc[UR8][R14.64+0x4] ;  /* 0x000004080e007980 */ /* 0x000e24000c101900 */
[----:B0-----:R-:W-:-:S05]  /*17b30*/  IADD3 R3, PT, PT, R12, R0, RZ ;  /* 0x000000000c037210 */ /* 0x001fca0007ffe0ff */
[----:B------:R1:W-:Y:S02]  /*17b40*/  ST.E desc[UR8][R14.64+0x4], R3 ;  /* 0x000004030e007985 */ /* 0x0003e4000c101908 */
.L_x_3092:
[----:B------:R-:W-:Y:S05]  /*17b50*/  BSYNC.RECONVERGENT B0 ;  /* 0x0000000000007941 */ /* 0x000fea0003800200 */
.L_x_3091:
        /* <DEDUP_REMOVED lines=8> */
.L_x_3098:
[----:B------:R-:W0:Y:S02]  /*17be0*/  LDS R2, [R0] ;  /* 0x0000000000027984 */ /* 0x000e240000000800 */
[----:B0-----:R-:W-:-:S05]  /*17bf0*/  HADD2 R3, R2, R11 ;  /* 0x0000000b02037230 */ /* 0x001fca0000000000 */
[----:B------:R-:W0:Y:S02]  /*17c00*/  ATOMS.CAST.SPIN P0, [R0], R2, R3 ;  /* 0x000000020000758d */ /* 0x000e240001800003 */
[----:B0-----:R-:W-:Y:S05]  /*17c10*/  @!P0 BRA `(.L_x_3098) ;  /* 0xfffffffc00f08947 */ /* 0x001fea000383ffff */
[----:B------:R-:W-:Y:S05]  /*17c20*/  BRA `(.L_x_3096) ;  /* 0x00000000000c7947 */ /* 0x000fea0003800000 */
.L_x_3097:
[----:B------:R-:W2:Y:S02]  /*17c30*/  LD.E R0, desc[UR8][R14.64] ;  /* 0x000000080e007980 */ /* 0x000ea4000c101900 */
[----:B--2---:R-:W-:-:S05]  /*17c40*/  IADD3 R3, PT, PT, R11, R0, RZ ;  /* 0x000000000b037210 */ /* 0x004fca0007ffe0ff */
[----:B------:R0:W-:Y:S02]  /*17c50*/  ST.E desc[UR8][R14.64], R3 ;  /* 0x000000030e007985 */ /* 0x0001e4000c101908 */
.L_x_3096:
[----:B------:R-:W-:Y:S05]  /*17c60*/  BSYNC.RECONVERGENT B0 ;  /* 0x0000000000007941 */ /* 0x000fea0003800200 */
.L_x_3095:
[----:B------:R1:W-:Y:S01]  /*17c70*/  ATOM.E.ADD.F16x2.RN.STRONG.GPU P0, RZ, desc[UR8][R14.64+0x4], R10 ;  /* 0x8000040a0eff79a2 */ /* 0x0003e2000c10e108 */
[----:B------:R-:W-:Y:S04]  /*17c80*/  BSSY.RECONVERGENT B0, `(.L_x_3099) ;  /* 0x000000e000007945 */ /* 0x000fe80003800200 */
[----:B-1----:R-:W-:Y:S05]  /*17c90*/  @P0 BRA `(.L_x_3100) ;  /* 0x0000000000300947 */ /* 0x002fea0003800000 */
[----:B------:R-:W1:Y:S02]  /*17ca0*/  QSPC.E.S P0, RZ, [R14+0x4] ;  /* 0x000004000eff73aa */ /* 0x000e640000000500 */
[----:B-1----:R-:W-:Y:S05]  /*17cb0*/  @!P0 BRA `(.L_x_3101) ;  /* 0x00000000001c8947 */ /* 0x002fea0003800000 */
[----:B------:R-:W-:-:S04]  /*17cc0*/  MOV R2, R14 ;  /* 0x0000000e00027202 */ /* 0x000fc80000000f00 */
[----:B------:R-:W-:-:S07]  /*17cd0*/  MOV R0, R2 ;  /* 0x0000000200007202 */ /* 0x000fce0000000f00 */
.L_x_3102:
[----:B------:R-:W0:Y:S02]  /*17ce0*/  LDS R2, [R0+0x4] ;  /* 0x0000040000027984 */ /* 0x000e240000000800 */
[----:B0-----:R-:W-:-:S05]  /*17cf0*/  HFMA2 R3, R2, 1, 1, R10 ;  /* 0x3c003c0002037831 */ /* 0x001fca000000000a */
[----:B------:R-:W0:Y:S02]  /*17d00*/  ATOMS.CAST.SPIN P0, [R0+0x4], R2, R3 ;  /* 0x000004020000758d */ /* 0x000e240001800003 */
[----:B0-----:R-:W-:Y:S05]  /*17d10*/  @!P0 BRA `(.L_x_3102) ;  /* 0xfffffffc00f08947 */ /* 0x001fea000383ffff */
[----:B------:R-:W-:Y:S05]  /*17d20*/  BRA `(.L_x_3100) ;  /* 0x00000000000c7947 */ /* 0x000fea0003800000 */
.L_x_3101:
[----:B------:R-:W0:Y:S02]  /*17d30*/  LD.E R0, desc[UR8][R14.64+0x4] ;  /* 0x000004080e007980 */ /* 0x000e24000c101900 */
[----:B0-----:R-:W-:-:S05]  /*17d40*/  IADD3 R3, PT, PT, R10, R0, RZ ;  /* 0x000000000a037210 */ /* 0x001fca0007ffe0ff */
[----:B------:R1:W-:Y:S02]  /*17d50*/  ST.E desc[UR8][R14.64+0x4], R3 ;  /* 0x000004030e007985 */ /* 0x0003e4000c101908 */
.L_x_3100:
[----:B------:R-:W-:Y:S05]  /*17d60*/  BSYNC.RECONVERGENT B0 ;  /* 0x0000000000007941 */ /* 0x000fea0003800200 */
.L_x_3099:
        /* <DEDUP_REMOVED lines=8> */
.L_x_3106:
[----:B------:R-:W0:Y:S02]  /*17df0*/  LDS R2, [R0] ;  /* 0x0000000000027984 */ /* 0x000e240000000800 */
[----:B0-----:R-:W-:-:S05]  /*17e00*/  HADD2 R3, R2, R9 ;  /* 0x0000000902037230 */ /* 0x001fca0000000000 */
[----:B------:R-:W0:Y:S02]  /*17e10*/  ATOMS.CAST.SPIN P0, [R0], R2, R3 ;  /* 0x000000020000758d */ /* 0x000e240001800003 */
[----:B0-----:R-:W-:Y:S05]  /*17e20*/  @!P0 BRA `(.L_x_3106) ;  /* 0xfffffffc00f08947 */ /* 0x001fea000383ffff */
[----:B------:R-:W-:Y:S05]  /*17e30*/  BRA `(.L_x_3104) ;  /* 0x00000000000c7947 */ /* 0x000fea0003800000 */
.L_x_3105:
[----:B------:R-:W2:Y:S02]  /*17e40*/  LD.E R0, desc[UR8][R14.64] ;  /* 0x000000080e007980 */ /* 0x000ea4000c101900 */
[----:B--2---:R-:W-:-:S05]  /*17e50*/  IADD3 R3, PT, PT, R9, R0, RZ ;  /* 0x0000000009037210 */ /* 0x004fca0007ffe0ff */
[----:B------:R0:W-:Y:S02]  /*17e60*/  ST.E desc[UR8][R14.64], R3 ;  /* 0x000000030e007985 */ /* 0x0001e4000c101908 */
.L_x_3104:
[----:B------:R-:W-:Y:S05]  /*17e70*/  BSYNC.RECONVERGENT B0 ;  /* 0x0000000000007941 */ /* 0x000fea0003800200 */
.L_x_3103:
[----:B------:R1:W-:Y:S01]  /*17e80*/  ATOM.E.ADD.F16x2.RN.STRONG.GPU P0, RZ, desc[UR8][R14.64+0x4], R8 ;  /* 0x800004080eff79a2 */ /* 0x0003e2000c10e108 */
[----:B------:R-:W-:Y:S04]  /*17e90*/  BSSY.RECONVERGENT B0, `(.L_x_3107) ;  /* 0x000000e000007945 */ /* 0x000fe80003800200 */
[----:B-1----:R-:W-:Y:S05]  /*17ea0*/  @P0 BRA `(.L_x_3108) ;  /* 0x0000000000300947 */ /* 0x002fea0003800000 */
[----:B------:R-:W1:Y:S02]  /*17eb0*/  QSPC.E.S P0, RZ, [R14+0x4] ;  /* 0x000004000eff73aa */ /* 0x000e640000000500 */
[----:B-1----:R-:W-:Y:S05]  /*17ec0*/  @!P0 BRA `(.L_x_3109) ;  /* 0x00000000001c8947 */ /* 0x002fea0003800000 */
[----:B------:R-:W-:-:S04]  /*17ed0*/  MOV R2, R14 ;  /* 0x0000000e00027202 */ /* 0x000fc80000000f00 */
[----:B------:R-:W-:-:S07]  /*17ee0*/  MOV R0, R2 ;  /* 0x0000000200007202 */ /* 0x000fce0000000f00 */
.L_x_3110:
[----:B------:R-:W0:Y:S02]  /*17ef0*/  LDS R2, [R0+0x4] ;  /* 0x0000040000027984 */ /* 0x000e240000000800 */
[----:B0-----:R-:W-:-:S05]  /*17f00*/  HFMA2 R3, R2, 1, 1, R8 ;  /* 0x3c003c0002037831 */ /* 0x001fca0000000008 */
[----:B------:R-:W0:Y:S02]  /*17f10*/  ATOMS.CAST.SPIN P0, [R0+0x4], R2, R3 ;  /* 0x000004020000758d */ /* 0x000e240001800003 */
[----:B0-----:R-:W-:Y:S05]  /*17f20*/  @!P0 BRA `(.L_x_3110) ;  /* 0xfffffffc00f08947 */ /* 0x001fea000383ffff */
[----:B------:R-:W-:Y:S05]  /*17f30*/  BRA `(.L_x_3108) ;  /* 0x00000000000c7947 */ /* 0x000fea0003800000 */
.L_x_3109:
[----:B------:R-:W0:Y:S02]  /*17f40*/  LD.E R0, desc[UR8][R14.64+0x4] ;  /* 0x000004080e007980 */ /* 0x000e24000c101900 */
[----:B0-----:R-:W-:-:S05]  /*17f50*/  IADD3 R3, PT, PT, R8, R0, RZ ;  /* 0x0000000008037210 */ /* 0x001fca0007ffe0ff */
[----:B------:R1:W-:Y:S02]  /*17f60*/  ST.E desc[UR8][R14.64+0x4], R3 ;  /* 0x000004030e007985 */ /* 0x0003e4000c101908 */
.L_x_3108:
[----:B------:R-:W-:Y:S05]  /*17f70*/  BSYNC.RECONVERGENT B0 ;  /* 0x0000000000007941 */ /* 0x000fea0003800200 */
.L_x_3107:
        /* <DEDUP_REMOVED lines=8> */
.L_x_3114:
[----:B------:R-:W0:Y:S02]  /*18000*/  LDS R2, [R0] ;  /* 0x0000000000027984 */ /* 0x000e240000000800 */
[----:B0-----:R-:W-:-:S05]  /*18010*/  HADD2 R3, R2, R7 ;  /* 0x0000000702037230 */ /* 0x001fca0000000000 */
[----:B------:R-:W0:Y:S02]  /*18020*/  ATOMS.CAST.SPIN P0, [R0], R2, R3 ;  /* 0x000000020000758d */ /* 0x000e240001800003 */
[----:B0-----:R-:W-:Y:S05]  /*18030*/  @!P0 BRA `(.L_x_3114) ;  /* 0xfffffffc00f08947 */ /* 0x001fea000383ffff */
[----:B------:R-:W-:Y:S05]  /*18040*/  BRA `(.L_x_3112) ;  /* 0x00000000000c7947 */ /* 0x000fea0003800000 */
.L_x_3113:
[----:B------:R-:W2:Y:S02]  /*18050*/  LD.E R0, desc[UR8][R14.64] ;  /* 0x000000080e007980 */ /* 0x000ea4000c101900 */
[----:B--2---:R-:W-:-:S05]  /*18060*/  IADD3 R3, PT, PT, R7, R0, RZ ;  /* 0x0000000007037210 */ /* 0x004fca0007ffe0ff */
[----:B------:R0:W-:Y:S02]  /*18070*/  ST.E desc[UR8][R14.64], R3 ;  /* 0x000000030e007985 */ /* 0x0001e4000c101908 */
.L_x_3112:
[----:B------:R-:W-:Y:S05]  /*18080*/  BSYNC.RECONVERGENT B0 ;  /* 0x0000000000007941 */ /* 0x000fea0003800200 */
.L_x_3111:
[----:B------:R1:W-:Y:S01]  /*18090*/  ATOM.E.ADD.F16x2.RN.STRONG.GPU P0, RZ, desc[UR8][R14.64+0x4], R6 ;  /* 0x800004060eff79a2 */ /* 0x0003e2000c10e108 */
[----:B------:R-:W-:Y:S04]  /*180a0*/  BSSY.RECONVERGENT B0, `(.L_x_3115) ;  /* 0x000000e000007945 */ /* 0x000fe80003800200 */
[----:B-1----:R-:W-:Y:S05]  /*180b0*/  @P0 BRA `(.L_x_3116) ;  /* 0x0000000000300947 */ /* 0x002fea0003800000 */
[----:B------:R-:W1:Y:S02]  /*180c0*/  QSPC.E.S P0, RZ, [R14+0x4] ;  /* 0x000004000eff73aa */ /* 0x000e640000000500 */
[----:B-1----:R-:W-:Y:S05]  /*180d0*/  @!P0 BRA `(.L_x_3117) ;  /* 0x00000000001c8947 */ /* 0x002fea0003800000 */
[----:B------:R-:W-:-:S04]  /*180e0*/  MOV R2, R14 ;  /* 0x0000000e00027202 */ /* 0x000fc80000000f00 */
[----:B------:R-:W-:-:S07]  /*180f0*/  MOV R0, R2 ;  /* 0x0000000200007202 */ /* 0x000fce0000000f00 */
.L_x_3118:
[----:B------:R-:W0:Y:S02]  /*18100*/  LDS R2, [R0+0x4] ;  /* 0x0000040000027984 */ /* 0x000e240000000800 */
[----:B0-----:R-:W-:-:S05]  /*18110*/  HFMA2 R3, R2, 1, 1, R6 ;  /* 0x3c003c0002037831 */ /* 0x001fca0000000006 */
[----:B------:R-:W0:Y:S02]  /*18120*/  ATOMS.CAST.SPIN P0, [R0+0x4], R2, R3 ;  /* 0x000004020000758d */ /* 0x000e240001800003 */
[----:B0-----:R-:W-:Y:S05]  /*18130*/  @!P0 BRA `(.L_x_3118) ;  /* 0xfffffffc00f08947 */ /* 0x001fea000383ffff */
[----:B------:R-:W-:Y:S05]  /*18140*/  BRA `(.L_x_3116) ;  /* 0x00000000000c7947 */ /* 0x000fea0003800000 */
.L_x_3117:
[----:B------:R-:W0:Y:S02]  /*18150*/  LD.E R0, desc[UR8][R14.64+0x4] ;  /* 0x000004080e007980 */ /* 0x000e24000c101900 */
[----:B0-----:R-:W-:-:S05]  /*18160*/  IADD3 R3, PT, PT, R6, R0, RZ ;  /* 0x0000000006037210 */ /* 0x001fca0007ffe0ff */
[----:B------:R1:W-:Y:S02]  /*18170*/  ST.E desc[UR8][R14.64+0x4], R3 ;  /* 0x000004030e007985 */ /* 0x0003e4000c101908 */
.L_x_3116:
[----:B------:R-:W-:Y:S05]  /*18180*/  BSYNC.RECONVERGENT B0 ;  /* 0x0000000000007941 */ /* 0x000fea0003800200 */
.L_x_3115:
        /* <DEDUP_REMOVED lines=8> */
.L_x_3122:
[----:B------:R-:W0:Y:S02]  /*18210*/  LDS R2, [R0] ;  /* 0x0000000000027984 */ /* 0x000e240000000800 */
[----:B0-----:R-:W-:-:S05]  /*18220*/  HADD2 R3, R2, R5 ;  /* 0x0000000502037230 */ /* 0x001fca0000000000 */
[----:B------:R-:W0:Y:S02]  /*18230*/  ATOMS.CAST.SPIN P0, [R0], R2, R3 ;  /* 0x000000020000758d */ /* 0x000e240001800003 */
[----:B0-----:R-:W-:Y:S05]  /*18240*/  @!P0 BRA `(.L_x_3122) ;  /* 0xfffffffc00f08947 */ /* 0x001fea000383ffff */
[----:B------:R-:W-:Y:S05]  /*18250*/  BRA `(.L_x_3120) ;  /* 0x00000000000c7947 */ /* 0x000fea0003800000 */
.L_x_3121:
[----:B------:R-:W2:Y:S02]  /*18260*/  LD.E R0, desc[UR8][R14.64] ;  /* 0x000000080e007980 */ /* 0x000ea4000c101900 */
[----:B--2---:R-:W-:-:S05]  /*18270*/  IADD3 R3, PT, PT, R5, R0, RZ ;  /* 0x0000000005037210 */ /* 0x004fca0007ffe0ff */
[----:B------:R0:W-:Y:S02]  /*18280*/  ST.E desc[UR8][R14.64], R3 ;  /* 0x000000030e007985 */ /* 0x0001e4000c101908 */
.L_x_3120:
[----:B------:R-:W-:Y:S05]  /*18290*/  BSYNC.RECONVERGENT B0 ;  /* 0x0000000000007941 */ /* 0x000fea0003800200 */
.L_x_3119:
[----:B------:R1:W-:Y:S02]  /*182a0*/  ATOM.E.ADD.F16x2.RN.STRONG.GPU P0, RZ, desc[UR8][R14.64+0x4], R4 ;  /* 0x800004040eff79a2 */ /* 0x0003e4000c10e108 */
[----:B-1----:R-:W-:Y:S05]  /*182b0*/  @P0 EXIT ;  /* 0x000000000000094d */ /* 0x002fea0003800000 */
[----:B------:R-:W1:Y:S02]  /*182c0*/  QSPC.E.S P0, RZ, [R14+0x4] ;  /* 0x000004000eff73aa */ /* 0x000e640000000500 */
[----:B-1----:R-:W-:Y:S05]  /*182d0*/  @!P0 BRA `(.L_x_3123) ;  /* 0x00000000001c8947 */ /* 0x002fea0003800000 */
[----:B------:R-:W-:-:S04]  /*182e0*/  MOV R2, R14 ;  /* 0x0000000e00027202 */ /* 0x000fc80000000f00 */
[----:B------:R-:W-:-:S07]  /*182f0*/  MOV R0, R2 ;  /* 0x0000000200007202 */ /* 0x000fce0000000f00 */
.L_x_3124:
[----:B------:R-:W0:Y:S02]  /*18300*/  LDS R2, [R0+0x4] ;  /* 0x0000040000027984 */ /* 0x000e240000000800 */
[----:B0-----:R-:W-:-:S05]  /*18310*/  HFMA2 R3, R2, 1, 1, R4 ;  /* 0x3c003c0002037831 */ /* 0x001fca0000000004 */
[----:B------:R-:W0:Y:S02]  /*18320*/  ATOMS.CAST.SPIN P0, [R0+0x4], R2, R3 ;  /* 0x000004020000758d */ /* 0x000e240001800003 */
[----:B0-----:R-:W-:Y:S05]  /*18330*/  @!P0 BRA `(.L_x_3124) ;  /* 0xfffffffc00f08947 */ /* 0x001fea000383ffff */
[----:B------:R-:W-:Y:S05]  /*18340*/  EXIT ;  /* 0x000000000000794d */ /* 0x000fea0003800000 */
.L_x_3123:
[----:B------:R-:W0:Y:S02]  /*18350*/  LD.E R0, desc[UR8][R14.64+0x4] ;  /* 0x000004080e007980 */ /* 0x000e24000c101900 */
[----:B0-----:R-:W-:-:S05]  /*18360*/  IADD3 R3, PT, PT, R4, R0, RZ ;  /* 0x0000000004037210 */ /* 0x001fca0007ffe0ff */
[----:B------:R-:W-:Y:S01]  /*18370*/  ST.E desc[UR8][R14.64+0x4], R3 ;  /* 0x000004030e007985 */ /* 0x000fe2000c101908 */
[----:B------:R-:W-:Y:S05]  /*18380*/  EXIT ;  /* 0x000000000000794d */ /* 0x000fea0003800000 */
.L_x_3125:
        /* <DEDUP_REMOVED lines=15> */
.L_x_3346:


//--------------------- .text._Z23gemm_half_q_half_kernelILi4ELb0ELb0EEvPK6__halfPKjS4_S2_PS0_iiiiPKtS7_iiiiiibS2_i --------------------------
	.section	.text._Z23gemm_half_q_half_kernelILi4ELb0ELb0EEvPK6__halfPKjS4_S2_PS0_iiiiPKtS7_iiiiiibS2_i,"ax",@progbits
	.align	128
        .global         _Z23gemm_half_q_half_kernelILi4ELb0ELb0EEvPK6__halfPKjS4_S2_PS0_iiiiPKtS7_iiiiiibS2_i
        .type           _Z23gemm_half_q_half_kernelILi4ELb0ELb0EEvPK6__halfPKjS4_S2_PS0_iiiiPKtS7_iiiiiibS2_i,@function
        .size           _Z23gemm_half_q_half_kernelILi4ELb0ELb0EEvPK6__halfPKjS4_S2_PS0_iiiiPKtS7_iiiiiibS2_i,(.L_x_3347 - _Z23gemm_half_q_half_kernelILi4ELb0ELb0EEvPK6__halfPKjS4_S2_PS0_iiiiPKtS7_iiiiiibS2_i)
        .other          _Z23gemm_half_q_half_kernelILi4ELb0ELb0EEvPK6__halfPKjS4_S2_PS0_iiiiPKtS7_iiiiiibS2_i,@"STO_CUDA_ENTRY STV_DEFAULT"
_Z23gemm_half_q_half_kernelILi4ELb0ELb0EEvPK6__halfPKjS4_S2_PS0_iiiiPKtS7_iiiiiibS2_i:
.text._Z23gemm_half_q_half_kernelILi4ELb0ELb0EEvPK6__halfPKjS4_S2_PS0_iiiiPKtS7_iiiiiibS2_i:
        /* <DEDUP_REMOVED lines=56> */
.L_x_3127:
[----:B------:R-:W-:Y:S05]  /*0380*/  BSYNC.RECONVERGENT B0 ;  /* 0x0000000000007941 */ /* 0x000fea0003800200 */
.L_x_3126:
        /* <DEDUP_REMOVED lines=21> */
.L_x_3128:
        /* <DEDUP_REMOVED lines=10> */
.L_x_3130:
        /* <DEDUP_REMOVED lines=44> */
.L_x_3129:
        /* <DEDUP_REMOVED lines=12> */
.L_x_3131:
        /* <DEDUP_REMOVED lines=11> */
.L_x_3132:
        /* <DEDUP_REMOVED lines=11> */
.L_x_3133:
        /* <DEDUP_REMOVED lines=11> */
.L_x_3134:
        /* <DEDUP_REMOVED lines=11> */
.L_x_3135:
        /* <DEDUP_REMOVED lines=41> */
.L_x_3137:
        /* <DEDUP_REMOVED lines=1452> */
.L_x_3136:
        /* <DEDUP_REMOVED lines=8> */
.L_x_3139:
        /* <DEDUP_REMOVED lines=924> */
.L_x_3138:
[----:B------:R-:W-:-:S04]  /*a350*/  VIMNMX R111, PT, PT, R101, UR14, PT ;  /* 0x0000000e656f7c48 */ /* 0x000fc8000bfe0100 */
[----:B------:R-:W-:-:S13]  /*a360*/  ISETP.GT.AND P0, PT, R111, R100, PT ;  /* 0x000000646f00720c */ /* 0x000fda0003f04270 */
[----:B------:R-:W-:Y:S05]  /*a370*/  @!P0 BRA `(.L_x_3140) ;  /* 0x0000002400308947 */ /* 0x000fea0003800000 */
[----:B------:R-:W-:-:S03]  /*a380*/  IMAD.WIDE.U32 R2, R100, 0x4, R104 ;  /* 0x0000000464027825 */ /* 0x000fc600078e0068 */
[----:B------:R-:W-:-:S04]  /*a390*/  IADD3 R108, P0, PT, R2, 0x2, RZ ;  /* 0x00000002026c7810 */ /* 0x000fc80007f1e0ff */
[----:B------:R-:W-:-:S09]  /*a3a0*/  IADD3.X R107, PT, PT, RZ, R3, RZ, P0, !PT ;  /* 0x00000003ff6b7210 */ /* 0x000fd200007fe4ff */
.L_x_3141:
        /* <DEDUP_REMOVED lines=585> */
.L_x_3140:
        /* <DEDUP_REMOVED lines=8> */
.L_x_3143:
        /* <DEDUP_REMOVED lines=1234> */
.L_x_3142:
[----:B------:R-:W-:-:S04]  /*115e0*/  VIMNMX R111, PT, PT, R101, UR16, PT ;  /* 0x00000010656f7c48 */ /* 0x000fc8000bfe0100 */
[----:B------:R-:W-:-:S13]  /*115f0*/  ISETP.GT.AND P0, PT, R111, R100, PT ;  /* 0x000000646f00720c */ /* 0x000fda0003f04270 */
[----:B------:R-:W-:Y:S05]  /*11600*/  @!P0 BRA `(.L_x_3144) ;  /* 0x0000002000c48947 */ /* 0x000fea0003800000 */
[----:B------:R-:W-:-:S03]  /*11610*/  IMAD.WIDE.U32 R2, R100, 0x4, R104 ;  /* 0x0000000464027825 */ /* 0x000fc600078e0068 */
[----:B------:R-:W-:-:S04]  /*11620*/  IADD3 R108, P0, PT, R2, 0x2, RZ ;  /* 0x00000002026c7810 */ /* 0x000fc80007f1e0ff */
[----:B------:R-:W-:-:S09]  /*11630*/  IADD3.X R107, PT, PT, RZ, R3, RZ, P0, !PT ;  /* 0x00000003ff6b7210 */ /* 0x000fd200007fe4ff */
.L_x_3145:
        /* <DEDUP_REMOVED lines=558> */
.L_x_3144:
        /* <DEDUP_REMOVED lines=8> */
.L_x_3147:
        /* <DEDUP_REMOVED lines=293> */
.L_x_3146:
[----:B------:R-:W-:-:S04]  /*14bf0*/  IMAD R13, R97, UR4, R102 ;  /* 0x00000004610d7c24 */ /* 0x000fc8000f8e0266 */
        /* <DEDUP_REMOVED lines=8> */
.L_x_3151:
[----:B------:R-:W0:Y:S02]  /*14c80*/  LDS R2, [R0] ;  /* 0x0000000000027984 */ /* 0x000e240000000800 */
[----:B0-----:R-:W-:-:S05]  /*14c90*/  HADD2 R3, R2, R11 ;  /* 0x0000000b02037230 */ /* 0x001fca0000000000 */
[----:B------:R-:W0:Y:S02]  /*14ca0*/  ATOMS.CAST.SPIN P0, [R0], R2, R3 ;  /* 0x000000020000758d */ /* 0x000e240001800003 */
[----:B0-----:R-:W-:Y:S05]  /*14cb0*/  @!P0 BRA `(.L_x_3151) ;  /* 0xfffffffc00f08947 */ /* 0x001fea000383ffff */
[----:B------:R-:W-:Y:S05]  /*14cc0*/  BRA `(.L_x_3149) ;  /* 0x00000000000c7947 */ /* 0x000fea0003800000 */
.L_x_3150:
[----:B------:R-:W2:Y:S02]  /*14cd0*/  LD.E R0, desc[UR8][R12.64] ;  /* 0x000000080c007980 */ /* 0x000ea4000c101900 */
[----:B--2---:R-:W-:-:S05]  /*14ce0*/  IADD3 R3, PT, PT, R11, R0, RZ ;  /* 0x000000000b037210 */ /* 0x004fca0007ffe0ff */
[----:B------:R0:W-:Y:S02]  /*14cf0*/  ST.E desc[UR8][R12.64], R3 ;  /* 0x000000030c007985 */ /* 0x0001e4000c101908 */
.L_x_3149:
[----:B------:R-:W-:Y:S05]  /*14d00*/  BSYNC.RECONVERGENT B0 ;  /* 0x0000000000007941 */ /* 0x000fea0003800200 */
.L_x_3148:
[----:B------:R1:W-:Y:S01]  /*14d10*/  ATOM.E.ADD.F16x2.RN.STRONG.GPU P0, RZ, desc[UR8][R12.64+0x4], R10 ;  /* 0x8000040a0cff79a2 */ /* 0x0003e2000c10e108 */
[----:B------:R-:W-:Y:S04]  /*14d20*/  BSSY.RECONVERGENT B0, `(.L_x_3152) ;  /* 0x000000e000007945 */ /* 0x000fe80003800200 */
[----:B-1----:R-:W-:Y:S05]  /*14d30*/  @P0 BRA `(.L_x_3153) ;  /* 0x0000000000300947 */ /* 0x002fea0003800000 */
[----:B------:R-:W1:Y:S02]  /*14d40*/  QSPC.E.S P0, RZ, [R12+0x4] ;  /* 0x000004000cff73aa */ /* 0x000e640000000500 */
[----:B-1----:R-:W-:Y:S05]  /*14d50*/  @!P0 BRA `(.L_x_3154) ;  /* 0x00000000001c8947 */ /* 0x002fea0003800000 */
[----:B------:R-:W-:-:S04]  /*14d60*/  MOV R2, R12 ;  /* 0x0000000c00027202 */ /* 0x000fc80000000f00 */
[----:B------:R-:W-:-:S07]  /*14d70*/  MOV R0, R2 ;  /* 0x0000000200007202 */ /* 0x000fce0000000f00 */
.L_x_3155:
[----:B------:R-:W0:Y:S02]  /*14d80*/  LDS R2, [R0+0x4] ;  /* 0x0000040000027984 */ /* 0x000e240000000800 */
[----:B0-----:R-:W-:-:S05]  /*14d90*/  HFMA2 R3, R2, 1, 1, R10 ;  /* 0x3c003c0002037831 */ /* 0x001fca000000000a */
[----:B------:R-:W0:Y:S02]  /*14da0*/  ATOMS.CAST.SPIN P0, [R0+0x4], R2, R3 ;  /* 0x000004020000758d */ /* 0x000e240001800003 */
[----:B0-----:R-:W-:Y:S05]  /*14db0*/  @!P0 BRA `(.L_x_3155) ;  /* 0xfffffffc00f08947 */ /* 0x001fea000383ffff */
[----:B------:R-:W-:Y:S05]  /*14dc0*/  BRA `(.L_x_3153) ;  /* 0x00000000000c7947 */ /* 0x000fea0003800000 */
.L_x_3154:
[----:B------:R-:W0:Y:S02]  /*14dd0*/  LD.E R0, desc[UR8][R12.64+0x4] ;  /* 0x000004080c007980 */ /* 0x000e24000c101900 */
[----:B0-----:R-:W-:-:S05]  /*14de0*/  IADD3 R3, PT, PT, R10, R0, RZ ;  /* 0x000000000a037210 */ /* 0x001fca0007ffe0ff */
[----:B------:R1:W-:Y:S02]  /*14df0*/  ST.E desc[UR8][R12.64+0x4], R3 ;  /* 0x000004030c007985 */ /* 0x0003e4000c101908 */
.L_x_3153:
[----:B------:R-:W-:Y:S05]  /*14e00*/  BSYNC.RECONVERGENT B0 ;  /* 0x0000000000007941 */ /* 0x000fea0003800200 */
.L_x_3152:
[----:B------:R-:W-:-:S05]  /*14e10*/  IMAD.WIDE R10, R97, 0x2, R12 ;  /* 0x00000002610a7825 */ /* 0x000fca00078e020c */
[----:B------:R2:W-:Y:S01]  /*14e20*/  ATOM.E.ADD.F16x2.RN.STRONG.GPU P0, RZ, desc[UR8][R10.64], R9 ;  /* 0x800000090aff79a2 */ /* 0x0005e2000c10e108 */
[----:B------:R-:W-:Y:S04]  /*14e30*/  BSSY.RECONVERGENT B0, `(.L_x_3156) ;  /* 0x000000e000007945 */ /* 0x000fe80003800200 */
[----:B--2---:R-:W-:Y:S05]  /*14e40*/  @P0 BRA `(.L_x_3157) ;  /* 0x0000000000300947 */ /* 0x004fea0003800000 */
[----:B------:R-:W2:Y:S02]  /*14e50*/  QSPC.E.S P0, RZ, [R10] ;  /* 0x000000000aff73aa */ /* 0x000ea40000000500 */
[----:B--2---:R-:W-:Y:S05]  /*14e60*/  @!P0 BRA `(.L_x_3158) ;  /* 0x00000000001c8947 */ /* 0x004fea0003800000 */
[----:B------:R-:W-:-:S04]  /*14e70*/  MOV R2, R10 ;  /* 0x0000000a00027202 */ /* 0x000fc80000000f00 */
[----:B------:R-:W-:-:S07]  /*14e80*/  MOV R0, R2 ;  /* 0x0000000200007202 */ /* 0x000fce0000000f00 */
.L_x_3159:
[----:B------:R-:W0:Y:S02]  /*14e90*/  LDS R2, [R0] ;  /* 0x0000000000027984 */ /* 0x000e240000000800 */
[----:B01----:R-:W-:-:S05]  /*14ea0*/  HADD2 R3, R2, R9 ;  /* 0x0000000902037230 */ /* 0x003fca0000000000 */
[----:B------:R-:W0:Y:S02]  /*14eb0*/  ATOMS.CAST.SPIN P0, [R0], R2, R3 ;  /* 0x000000020000758d */ /* 0x000e240001800003 */
[----:B0-----:R-:W-:Y:S05]  /*14ec0*/  @!P0 BRA `(.L_x_3159) ;  /* 0xfffffffc00f08947 */ /* 0x001fea000383ffff */
[----:B------:R-:W-:Y:S05]  /*14ed0*/  BRA `(.L_x_3157) ;  /* 0x00000000000c7947 */ /* 0x000fea0003800000 */
.L_x_3158:
[----:B------:R-:W0:Y:S02]  /*14ee0*/  LD.E R0, desc[UR8][R10.64] ;  /* 0x000000080a007980 */ /* 0x000e24000c101900 */
[----:B01----:R-:W-:-:S05]  /*14ef0*/  IADD3 R3, PT, PT, R9, R0, RZ ;  /* 0x0000000009037210 */ /* 0x003fca0007ffe0ff */
[----:B------:R2:W-:Y:S02]  /*14f00*/  ST.E desc[UR8][R10.64], R3 ;  /* 0x000000030a007985 */ /* 0x0005e4000c101908 */
.L_x_3157:
[----:B------:R-:W-:Y:S05]  /*14f10*/  BSYNC.RECONVERGENT B0 ;  /* 0x0000000000007941 */ /* 0x000fea0003800200 */
.L_x_3156:
[----:B------:R3:W-:Y:S01]  /*14f20*/  ATOM.E.ADD.F16x2.RN.STRONG.GPU P0, RZ, desc[UR8][R10.64+0x4], R8 ;  /* 0x800004080aff79a2 */ /* 0x0007e2000c10e108 */
[----:B------:R-:W-:Y:S04]  /*14f30*/  BSSY.RECONVERGENT B0, `(.L_x_3160) ;  /* 0x000000e000007945 */ /* 0x000fe80003800200 */
[----:B---3--:R-:W-:Y:S05]  /*14f40*/  @P0 BRA `(.L_x_3161) ;  /* 0x0000000000300947 */ /* 0x008fea0003800000 */
[----:B------:R-:W3:Y:S02]  /*14f50*/  QSPC.E.S P0, RZ, [R10+0x4] ;  /* 0x000004000aff73aa */ /* 0x000ee40000000500 */
[----:B---3--:R-:W-:Y:S05]  /*14f60*/  @!P0 BRA `(.L_x_3162) ;  /* 0x00000000001c8947 */ /* 0x008fea0003800000 */
[----:B------:R-:W-:-:S04]  /*14f70*/  MOV R2, R10 ;  /* 0x0000000a00027202 */ /* 0x000fc80000000f00 */
[----:B------:R-:W-:-:S07]  /*14f80*/  MOV R0, R2 ;  /* 0x0000000200007202 */ /* 0x000fce0000000f00 */
.L_x_3163:
[----:B------:R-:W0:Y:S02]  /*14f90*/  LDS R2, [R0+0x4] ;  /* 0x0000040000027984 */ /* 0x000e240000000800 */
[----:B012---:R-:W-:-:S05]  /*14fa0*/  HFMA2 R3, R2, 1, 1, R8 ;  /* 0x3c003c0002037831 */ /* 0x007fca0000000008 */
[----:B------:R-:W0:Y:S02]  /*14fb0*/  ATOMS.CAST.SPIN P0, [R0+0x4], R2, R3 ;  /* 0x000004020000758d */ /* 0x000e240001800003 */
[----:B0-----:R-:W-:Y:S05]  /*14fc0*/  @!P0 BRA `(.L_x_3163) ;  /* 0xfffffffc00f08947 */ /* 0x001fea000383ffff */
[----:B------:R-:W-:Y:S05]  /*14fd0*/  BRA `(.L_x_3161) ;  /* 0x00000000000c7947 */ /* 0x000fea0003800000 */
.L_x_3162:
[----:B------:R-:W0:Y:S02]  /*14fe0*/  LD.E R0, desc[UR8][R10.64+0x4] ;  /* 0x000004080a007980 */ /* 0x000e24000c101900 */
[----:B012---:R-:W-:-:S05]  /*14ff0*/  IADD3 R3, PT, PT, R8, R0, RZ ;  /* 0x0000000008037210 */ /* 0x007fca0007ffe0ff */
[----:B------:R3:W-:Y:S02]  /*15000*/  ST.E desc[UR8][R10.64+0x4], R3 ;  /* 0x000004030a007985 */ /* 0x0007e4000c101908 */
.L_x_3161:
[----:B------:R-:W-:Y:S05]  /*15010*/  BSYNC.RECONVERGENT B0 ;  /* 0x0000000000007941 */ /* 0x000fea0003800200 */
.L_x_3160:
        /* <DEDUP_REMOVED lines=8> */
.L_x_3167:
[----:B------:R-:W0:Y:S02]  /*150a0*/  LDS R2, [R0] ;  /* 0x0000000000027984 */ /* 0x000e240000000800 */
[----:B01----:R-:W-:-:S05]  /*150b0*/  HADD2 R3, R2, R7 ;  /* 0x0000000702037230 */ /* 0x003fca0000000000 */
[----:B------:R-:W0:Y:S02]  /*150c0*/  ATOMS.CAST.SPIN P0, [R0], R2, R3 ;  /* 0x000000020000758d */ /* 0x000e240001800003 */
[----:B0-----:R-:W-:Y:S05]  /*150d0*/  @!P0 BRA `(.L_x_3167) ;  /* 0xfffffffc00f08947 */ /* 0x001fea000383ffff */
[----:B------:R-:W-:Y:S05]  /*150e0*/  BRA `(.L_x_3165) ;  /* 0x00000000000c7947 */ /* 0x000fea0003800000 */
.L_x_3166:
[----:B------:R-:W0:Y:S02]  /*150f0*/  LD.E R0, desc[UR8][R10.64] ;  /* 0x000000080a007980 */ /* 0x000e24000c101900 */
[----:B01----:R-:W-:-:S05]  /*15100*/  IADD3 R3, PT, PT, R7, R0, RZ ;  /* 0x0000000007037210 */ /* 0x003fca0007ffe0ff */
[----:B------:R2:W-:Y:S02]  /*15110*/  ST.E desc[UR8][R10.64], R3 ;  /* 0x000000030a007985 */ /* 0x0005e4000c101908 */
.L_x_3165:
[----:B------:R-:W-:Y:S05]  /*15120*/  BSYNC.RECONVERGENT B0 ;  /* 0x0000000000007941 */ /* 0x000fea0003800200 */
.L_x_3164:
[----:B------:R3:W-:Y:S01]  /*15130*/  ATOM.E.ADD.F16x2.RN.STRONG.GPU P0, RZ, desc[UR8][R10.64+0x4], R6 ;  /* 0x800004060aff79a2 */ /* 0x0007e2000c10e108 */
[----:B------:R-:W-:Y:S04]  /*15140*/  BSSY.RECONVERGENT B0, `(.L_x_3168) ;  /* 0x000000e000007945 */ /* 0x000fe80003800200 */
[----:B---3--:R-:W-:Y:S05]  /*15150*/  @P0 BRA `(.L_x_3169) ;  /* 0x0000000000300947 */ /* 0x008fea0003800000 */
[----:B------:R-:W3:Y:S02]  /*15160*/  QSPC.E.S P0, RZ, [R10+0x4] ;  /* 0x000004000aff73aa */ /* 0x000ee40000000500 */
[----:B---3--:R-:W-:Y:S05]  /*15170*/  @!P0 BRA `(.L_x_3170) ;  /* 0x00000000001c8947 */ /* 0x008fea0003800000 */
[----:B------:R-:W-:-:S04]  /*15180*/  MOV R2, R10 ;  /* 0x0000000a00027202 */ /* 0x000fc80000000f00 */
[----:B------:R-:W-:-:S07]  /*15190*/  MOV R0, R2 ;  /* 0x0000000200007202 */ /* 0x000fce0000000f00 */
.L_x_3171:
[----:B------:R-:W0:Y:S02]  /*151a0*/  LDS R2, [R0+0x4] ;  /* 0x0000040000027984 */ /* 0x000e240000000800 */
[----:B012---:R-:W-:-:S05]  /*151b0*/  HFMA2 R3, R2, 1, 1, R6 ;  /* 0x3c003c0002037831 */ /* 0x007fca0000000006 */
[----:B------:R-:W0:Y:S02]  /*151c0*/  ATOMS.CAST.SPIN P0, [R0+0x4], R2, R3 ;  /* 0x000004020000758d */ /* 0x000e240001800003 */
[----:B0-----:R-:W-:Y:S05]  /*151d0*/  @!P0 BRA `(.L_x_3171) ;  /* 0xfffffffc00f08947 */ /* 0x001fea000383ffff */
[----:B------:R-:W-:Y:S05]  /*151e0*/  BRA `(.L_x_3169) ;  /* 0x00000000000c7947 */ /* 0x000fea0003800000 */
.L_x_3170:
[----:B------:R-:W0:Y:S02]  /*151f0*/  LD.E R0, desc[UR8][R10.64+0x4] ;  /* 0x000004080a007980 */ /* 0x000e24000c101900 */
[----:B012---:R-:W-:-:S05]  /*15200*/  IADD3 R3, PT, PT, R6, R0, RZ ;  /* 0x0000000006037210 */ /* 0x007fca0007ffe0ff */
[----:B------:R3:W-:Y:S02]  /*15210*/  ST.E desc[UR8][R10.64+0x4], R3 ;  /* 0x000004030a007985 */ /* 0x0007e4000c101908 */
.L_x_3169:
[----:B------:R-:W-:Y:S05]  /*15220*/  BSYNC.RECONVERGENT B0 ;  /* 0x0000000000007941 */ /* 0x000fea0003800200 */
.L_x_3168:
        /* <DEDUP_REMOVED lines=8> */
.L_x_3175:
[----:B------:R-:W0:Y:S02]  /*152b0*/  LDS R2, [R0] ;  /* 0x0000000000027984 */ /* 0x000e240000000800 */
[----:B01----:R-:W-:-:S05]  /*152c0*/  HADD2 R3, R2, R5 ;  /* 0x0000000502037230 */ /* 0x003fca0000000000 */
[----:B------:R-:W0:Y:S02]  /*152d0*/  ATOMS.CAST.SPIN P0, [R0], R2, R3 ;  /* 0x000000020000758d */ /* 0x000e240001800003 */
[----:B0-----:R-:W-:Y:S05]  /*152e0*/  @!P0 BRA `(.L_x_3175) ;  /* 0xfffffffc00f08947 */ /* 0x001fea000383ffff */
[----:B------:R-:W-:Y:S05]  /*152f0*/  BRA `(.L_x_3173) ;  /* 0x00000000000c7947 */ /* 0x000fea0003800000 */
.L_x_3174:
[----:B------:R-:W0:Y:S02]  /*15300*/  LD.E R0, desc[UR8][R10.64] ;  /* 0x000000080a007980 */ /* 0x000e24000c101900 */
[----:B01----:R-:W-:-:S05]  /*15310*/  IADD3 R3, PT, PT, R5, R0, RZ ;  /* 0x0000000005037210 */ /* 0x003fca0007ffe0ff */
[----:B------:R2:W-:Y:S02]  /*15320*/  ST.E desc[UR8][R10.64], R3 ;  /* 0x000000030a007985 */ /* 0x0005e4000c101908 */
.L_x_3173:
[----:B------:R-:W-:Y:S05]  /*15330*/  BSYNC.RECONVERGENT B0 ;  /* 0x0000000000007941 */ /* 0x000fea0003800200 */
.L_x_3172:
[----:B------:R3:W-:Y:S02]  /*15340*/  ATOM.E.ADD.F16x2.RN.STRONG.GPU P0, RZ, desc[UR8][R10.64+0x4], R4 ;  /* 0x800004040aff79a2 */ /* 0x0007e4000c10e108 */
[----:B---3--:R-:W-:Y:S05]  /*15350*/  @P0 EXIT ;  /* 0x000000000000094d */ /* 0x008fea0003800000 */
[----:B------:R-:W3:Y:S02]  /*15360*/  QSPC.E.S P0, RZ, [R10+0x4] ;  /* 0x000004000aff73aa */ /* 0x000ee40000000500 */
[----:B---3--:R-:W-:Y:S05]  /*15370*/  @!P0 BRA `(.L_x_3176) ;  /* 0x00000000001c8947 */ /* 0x008fea0003800000 */
[----:B------:R-:W-:-:S04]  /*15380*/  MOV R2, R10 ;  /* 0x0000000a00027202 */ /* 0x000fc80000000f00 */
[----:B------:R-:W-:-:S07]  /*15390*/  MOV R0, R2 ;  /* 0x0000000200007202 */ /* 0x000fce0000000f00 */
.L_x_3177:
[----:B------:R-:W0:Y:S02]  /*153a0*/  LDS R2, [R0+0x4] ;  /* 0x0000040000027984 */ /* 0x000e240000000800 */
[----:B012---:R-:W-:-:S05]  /*153b0*/  HFMA2 R3, R2, 1, 1, R4 ;  /* 0x3c003c0002037831 */ /* 0x007fca0000000004 */
[----:B------:R-:W0:Y:S02]  /*153c0*/  ATOMS.CAST.SPIN P0, [R0+0x4], R2, R3 ;  /* 0x000004020000758d */ /* 0x000e240001800003 */
[----:B0-----:R-:W-:Y:S05]  /*153d0*/  @!P0 BRA `(.L_x_3177) ;  /* 0xfffffffc00f08947 */ /* 0x001fea000383ffff */
[----:B------:R-:W-:Y:S05]  /*153e0*/  EXIT ;  /* 0x000000000000794d */ /* 0x000fea0003800000 */
.L_x_3176:
[----:B------:R-:W0:Y:S02]  /*153f0*/  LD.E R0, desc[UR8][R10.64+0x4] ;  /* 0x000004080a007980 */ /* 0x000e24000c101900 */
[----:B012---:R-:W-:-:S05]  /*15400*/  IADD3 R3, PT, PT, R4, R0, RZ ;  /* 0x0000000004037210 */ /* 0x007fca0007ffe0ff */
[----:B------:R-:W-:Y:S01]  /*15410*/  ST.E desc[UR8][R10.64+0x4], R3 ;  /* 0x000004030a007985 */ /* 0x000fe2000c101908 */
[----:B------:R-:W-:Y:S05]  /*15420*/  EXIT ;  /* 0x000000000000794d */ /* 0x000fea0003800000 */
.L_x_3178:
        /* <DEDUP_REMOVED lines=13> */
.L_x_3347:


//--------------------- .text._Z23gemm_half_q_half_kernelILi3ELb0ELb0EEvPK6__halfPKjS4_S2_PS0_iiiiPKtS7_iiiiiibS2_i --------------------------
	.section	.text._Z23gemm_half_q_half_kernelILi3ELb0ELb0EEvPK6__halfPKjS4_S2_PS0_iiiiPKtS7_iiiiiibS2_i,"ax",@progbits
	.align	128
        .global         _Z23gemm_half_q_half_kernelILi3ELb0ELb0EEvPK6__halfPKjS4_S2_PS0_iiiiPKtS7_iiiiiibS2_i
        .type           _Z23gemm_half_q_half_kernelILi3ELb0ELb0EEvPK6__halfPKjS4_S2_PS0_iiiiPKtS7_iiiiiibS2_i,@function
        .size           _Z23gemm_half_q_half_kernelILi3ELb0ELb0EEvPK6__halfPKjS4_S2_PS0_iiiiPKtS7_iiiiiibS2_i,(.L_x_3348 - _Z23gemm_half_q_half_kernelILi3ELb0ELb0EEvPK6__halfPKjS4_S2_PS0_iiiiPKtS7_iiiiiibS2_i)
        .other          _Z23gemm_half_q_half_kernelILi3ELb0ELb0EEvPK6__halfPKjS4_S2_PS0_iiiiPKtS7_iiiiiibS2_i,@"STO_CUDA_ENTRY STV_DEFAULT"
_Z23gemm_half_q_half_kernelILi3ELb0ELb0EEvPK6__halfPKjS4_S2_PS0_iiiiPKtS7_iiiiiibS2_i:
.text._Z23gemm_half_q_half_kernelILi3ELb0ELb0EEvPK6__halfPKjS4_S2_PS0_iiiiPKtS7_iiiiiibS2_i:
        /* <DEDUP_REMOVED lines=49> */
.L_x_3180:
[----:B------:R-:W-:Y:S05]  /*0310*/  BSYNC.RECONVERGENT B0 ;  /* 0x0000000000007941 */ /* 0x000fea0003800200 */
.L_x_3179:
        /* <DEDUP_REMOVED lines=19> */
.L_x_3181:
        /* <DEDUP_REMOVED lines=10> */
.L_x_3183:
        /* <DEDUP_REMOVED lines=44> */
.L_x_3182:
        /* <DEDUP_REMOVED lines=12> */
.L_x_3184:
        /* <DEDUP_REMOVED lines=11> */
.L_x_3185:
        /* <DEDUP_REMOVED lines=11> */
.L_x_3186:
        /* <DEDUP_REMOVED lines=11> */
.L_x_3187:
        /* <DEDUP_REMOVED lines=11> */
.L_x_3188:
        /* <DEDUP_REMOVED lines=40> */
.L_x_3190:
        /* <DEDUP_REMOVED lines=1237> */
.L_x_3189:
        /* <DEDUP_REMOVED lines=8> */
.L_x_3192:
        /* <DEDUP_REMOVED lines=837> */
.L_x_3191:
        /* <DEDUP_REMOVED lines=8> */
.L_x_3194:
        /* <DEDUP_REMOVED lines=508> */
.L_x_3193:
[----:B------:R-:W-:-:S04]  /*b010*/  VIMNMX R19, PT, PT, R3, UR15, PT ;  /* 0x0000000f03137c48 */ /* 0x000fc8000bfe0100 */
[----:B------:R-:W-:-:S13]  /*b020*/  ISETP.GT.AND P0, PT, R19, R34, PT ;  /* 0x000000221300720c */ /* 0x000fda0003f04270 */
[----:B------:R-:W-:Y:S05]  /*b030*/  @!P0 BRA `(.L_x_3195) ;  /* 0x0000003c00f48947 */ /* 0x000fea0003800000 */
[----:B------:R-:W-:-:S03]  /*b040*/  IMAD.WIDE.U32 R4, R34, 0x4, R48 ;  /* 0x0000000422047825 */ /* 0x000fc600078e0030 */
[----:B------:R-:W-:-:S04]  /*b050*/  IADD3 R24, P0, PT, R4, 0x2, RZ ;  /* 0x0000000204187810 */ /* 0x000fc80007f1e0ff */
[----:B------:R-:W-:-:S09]  /*b060*/  IADD3.X R25, PT, PT, RZ, R5, RZ, P0, !PT ;  /* 0x00000005ff197210 */ /* 0x000fd200007fe4ff */
.L_x_3196:
        /* <DEDUP_REMOVED lines=1018> */
.L_x_3195:
        /* <DEDUP_REMOVED lines=8> */
.L_x_3198:
        /* <DEDUP_REMOVED lines=484> */
.L_x_3197:
        /* <DEDUP_REMOVED lines=8> */
.L_x_3200:
        /* <DEDUP_REMOVED lines=250> */
.L_x_3199:
        /* <DEDUP_REMOVED lines=9> */
.L_x_3204:
[----:B------:R-:W0:Y:S02]  /*11f80*/  LDS R4, [R0] ;  /* 0x0000000000047984 */ /* 0x000e240000000800 */
[----:B0-----:R-:W-:-:S05]  /*11f90*/  HADD2 R5, R4, R41 ;  /* 0x0000002904057230 */ /* 0x001fca0000000000 */
[----:B------:R-:W0:Y:S02]  /*11fa0*/  ATOMS.CAST.SPIN P0, [R0], R4, R5 ;  /* 0x000000040000758d */ /* 0x000e240001800005 */
[----:B0-----:R-:W-:Y:S05]  /*11fb0*/  @!P0 BRA `(.L_x_3204) ;  /* 0xfffffffc00f08947 */ /* 0x001fea000383ffff */
[----:B------:R-:W-:Y:S05]  /*11fc0*/  BRA `(.L_x_3202) ;  /* 0x00000000000c7947 */ /* 0x000fea0003800000 */
.L_x_3203:
[----:B------:R-:W2:Y:S02]  /*11fd0*/  LD.E R0, desc[UR8][R18.64] ;  /* 0x0000000812007980 */ /* 0x000ea4000c101900 */
[----:B--2---:R-:W-:-:S05]  /*11fe0*/  IADD3 R3, PT, PT, R41, R0, RZ ;  /* 0x0000000029037210 */ /* 0x004fca0007ffe0ff */
[----:B------:R0:W-:Y:S02]  /*11ff0*/  ST.E desc[UR8][R18.64], R3 ;  /* 0x0000000312007985 */ /* 0x0001e4000c101908 */
.L_x_3202:
[----:B------:R-:W-:Y:S05]  /*12000*/  BSYNC.RECONVERGENT B0 ;  /* 0x0000000000007941 */ /* 0x000fea0003800200 */
.L_x_3201:
[----:B------:R1:W-:Y:S01]  /*12010*/  ATOM.E.ADD.F16x2.RN.STRONG.GPU P0, RZ, desc[UR8][R18.64+0x4], R39 ;  /* 0x8000042712ff79a2 */ /* 0x0003e2000c10e108 */
[----:B------:R-:W-:Y:S04]  /*12020*/  BSSY.RECONVERGENT B0, `(.L_x_3205) ;  /* 0x000000e000007945 */ /* 0x000fe80003800200 */
[----:B-1----:R-:W-:Y:S05]  /*12030*/  @P0 BRA `(.L_x_3206) ;  /* 0x0000000000300947 */ /* 0x002fea0003800000 */
[----:B------:R-:W1:Y:S02]  /*12040*/  QSPC.E.S P0, RZ, [R18+0x4] ;  /* 0x0000040012ff73aa */ /* 0x000e640000000500 */
[----:B-1----:R-:W-:Y:S05]  /*12050*/  @!P0 BRA `(.L_x_3207) ;  /* 0x00000000001c8947 */ /* 0x002fea0003800000 */
[----:B------:R-:W-:-:S04]  /*12060*/  MOV R4, R18 ;  /* 0x0000001200047202 */ /* 0x000fc80000000f00 */
[----:B------:R-:W-:-:S07]  /*12070*/  MOV R0, R4 ;  /* 0x0000000400007202 */ /* 0x000fce0000000f00 */
.L_x_3208:
[----:B------:R-:W1:Y:S02]  /*12080*/  LDS R4, [R0+0x4] ;  /* 0x0000040000047984 */ /* 0x000e640000000800 */
[----:B-1----:R-:W-:-:S05]  /*12090*/  HFMA2 R5, R4, 1, 1, R39 ;  /* 0x3c003c0004057831 */ /* 0x002fca0000000027 */
[----:B------:R-:W1:Y:S02]  /*120a0*/  ATOMS.CAST.SPIN P0, [R0+0x4], R4, R5 ;  /* 0x000004040000758d */ /* 0x000e640001800005 */
[----:B-1----:R-:W-:Y:S05]  /*120b0*/  @!P0 BRA `(.L_x_3208) ;  /* 0xfffffffc00f08947 */ /* 0x002fea000383ffff */
[----:B------:R-:W-:Y:S05]  /*120c0*/  BRA `(.L_x_3206) ;  /* 0x00000000000c7947 */ /* 0x000fea0003800000 */
.L_x_3207:
[----:B------:R-:W0:Y:S02]  /*120d0*/  LD.E R0, desc[UR8][R18.64+0x4] ;  /* 0x0000040812007980 */ /* 0x000e24000c101900 */
[----:B0-----:R-:W-:-:S05]  /*120e0*/  IADD3 R3, PT, PT, R39, R0, RZ ;  /* 0x0000000027037210 */ /* 0x001fca0007ffe0ff */
[----:B------:R1:W-:Y:S02]  /*120f0*/  ST.E desc[UR8][R18.64+0x4], R3 ;  /* 0x0000040312007985 */ /* 0x0003e4000c101908 */
.L_x_3206:
[----:B------:R-:W-:Y:S05]  /*12100*/  BSYNC.RECONVERGENT B0 ;  /* 0x0000000000007941 */ /* 0x000fea0003800200 */
.L_x_3205:
        /* <DEDUP_REMOVED lines=8> */
.L_x_3212:
[----:B------:R-:W2:Y:S02]  /*12190*/  LDS R4, [R0] ;  /* 0x0000000000047984 */ /* 0x000ea40000000800 */
[----:B--2---:R-:W-:-:S05]  /*121a0*/  HADD2 R5, R4, R40 ;  /* 0x0000002804057230 */ /* 0x004fca0000000000 */
[----:B------:R-:W2:Y:S02]  /*121b0*/  ATOMS.CAST.SPIN P0, [R0], R4, R5 ;  /* 0x000000040000758d */ /* 0x000ea40001800005 */
[----:B--2---:R-:W-:Y:S05]  /*121c0*/  @!P0 BRA `(.L_x_3212) ;  /* 0xfffffffc00f08947 */ /* 0x004fea000383ffff */
[----:B------:R-:W-:Y:S05]  /*121d0*/  BRA `(.L_x_3210) ;  /* 0x00000000000c7947 */ /* 0x000fea0003800000 */
.L_x_3211:
[----:B------:R-:W0:Y:S02]  /*121e0*/  LD.E R0, desc[UR8][R6.64] ;  /* 0x0000000806007980 */ /* 0x000e24000c101900 */
[----:B01----:R-:W-:-:S05]  /*121f0*/  IADD3 R3, PT, PT, R40, R0, RZ ;  /* 0x0000000028037210 */ /* 0x003fca0007ffe0ff */
[----:B------:R2:W-:Y:S02]  /*12200*/  ST.E desc[UR8][R6.64], R3 ;  /* 0x0000000306007985 */ /* 0x0005e4000c101908 */
.L_x_3210:
[----:B------:R-:W-:Y:S05]  /*12210*/  BSYNC.RECONVERGENT B0 ;  /* 0x0000000000007941 */ /* 0x000fea0003800200 */
.L_x_3209:
[----:B------:R3:W-:Y:S01]  /*12220*/  ATOM.E.ADD.F16x2.RN.STRONG.GPU P0, RZ, desc[UR8][R6.64+0x4], R38 ;  /* 0x8000042606ff79a2 */ /* 0x0007e2000c10e108 */
[----:B------:R-:W-:Y:S04]  /*12230*/  BSSY.RECONVERGENT B0, `(.L_x_3213) ;  /* 0x000000e000007945 */ /* 0x000fe80003800200 */
[----:B---3--:R-:W-:Y:S05]  /*12240*/  @P0 BRA `(.L_x_3214) ;  /* 0x0000000000300947 */ /* 0x008fea0003800000 */
[----:B------:R-:W3:Y:S02]  /*12250*/  QSPC.E.S P0, RZ, [R6+0x4] ;  /* 0x0000040006ff73aa */ /* 0x000ee40000000500 */
[----:B---3--:R-:W-:Y:S05]  /*12260*/  @!P0 BRA `(.L_x_3215) ;  /* 0x00000000001c8947 */ /* 0x008fea0003800000 */
[----:B------:R-:W-:-:S04]  /*12270*/  MOV R4, R6 ;  /* 0x0000000600047202 */ /* 0x000fc80000000f00 */
[----:B------:R-:W-:-:S07]  /*12280*/  MOV R0, R4 ;  /* 0x0000000400007202 */ /* 0x000fce0000000f00 */
.L_x_3216:
[----:B------:R-:W3:Y:S02]  /*12290*/  LDS R4, [R0+0x4] ;  /* 0x0000040000047984 */ /* 0x000ee40000000800 */
[----:B---3--:R-:W-:-:S05]  /*122a0*/  HFMA2 R5, R4, 1, 1, R38 ;  /* 0x3c003c0004057831 */ /* 0x008fca0000000026 */
[----:B------:R-:W3:Y:S02]  /*122b0*/  ATOMS.CAST.SPIN P0, [R0+0x4], R4, R5 ;  /* 0x000004040000758d */ /* 0x000ee40001800005 */
[----:B---3--:R-:W-:Y:S05]  /*122c0*/  @!P0 BRA `(.L_x_3216) ;  /* 0xfffffffc00f08947 */ /* 0x008fea000383ffff */
[----:B------:R-:W-:Y:S05]  /*122d0*/  BRA `(.L_x_3214) ;  /* 0x00000000000c7947 */ /* 0x000fea0003800000 */
.L_x_3215:
[----:B------:R-:W0:Y:S02]  /*122e0*/  LD.E R0, desc[UR8][R6.64+0x4] ;  /* 0x0000040806007980 */ /* 0x000e24000c101900 */
[----:B012---:R-:W-:-:S05]  /*122f0*/  IADD3 R3, PT, PT, R38, R0, RZ ;  /* 0x0000000026037210 */ /* 0x007fca0007ffe0ff */
[----:B------:R3:W-:Y:S02]  /*12300*/  ST.E desc[UR8][R6.64+0x4], R3 ;  /* 0x0000040306007985 */ /* 0x0007e4000c101908 */
.L_x_3214:
[----:B------:R-:W-:Y:S05]  /*12310*/  BSYNC.RECONVERGENT B0 ;  /* 0x0000000000007941 */ /* 0x000fea0003800200 */
.L_x_3213:
        /* <DEDUP_REMOVED lines=8> */
.L_x_3220:
[----:B------:R-:W0:Y:S02]  /*123a0*/  LDS R2, [R0] ;  /* 0x0000000000027984 */ /* 0x000e240000000800 */
[----:B01----:R-:W-:-:S05]  /*123b0*/  HADD2 R3, R2, R37 ;  /* 0x0000002502037230 */ /* 0x003fca0000000000 */
[----:B------:R-:W0:Y:S02]  /*123c0*/  ATOMS.CAST.SPIN P0, [R0], R2, R3 ;  /* 0x000000020000758d */ /* 0x000e240001800003 */
[----:B0-----:R-:W-:Y:S05]  /*123d0*/  @!P0 BRA `(.L_x_3220) ;  /* 0xfffffffc00f08947 */ /* 0x001fea000383ffff */
[----:B------:R-:W-:Y:S05]  /*123e0*/  BRA `(.L_x_3218) ;  /* 0x00000000000c7947 */ /* 0x000fea0003800000 */
.L_x_3219:
[----:B------:R-:W0:Y:S02]  /*123f0*/  LD.E R0, desc[UR8][R6.64] ;  /* 0x0000000806007980 */ /* 0x000e24000c101900 */
[----:B01----:R-:W-:-:S05]  /*12400*/  IADD3 R3, PT, PT, R37, R0, RZ ;  /* 0x0000000025037210 */ /* 0x003fca0007ffe0ff */
[----:B------:R2:W-:Y:S02]  /*12410*/  ST.E desc[UR8][R6.64], R3 ;  /* 0x0000000306007985 */ /* 0x0005e4000c101908 */
.L_x_3218:
[----:B------:R-:W-:Y:S05]  /*12420*/  BSYNC.RECONVERGENT B0 ;  /* 0x0000000000007941 */ /* 0x000fea0003800200 */
.L_x_3217:
[----:B------:R3:W-:Y:S02]  /*12430*/  ATOM.E.ADD.F16x2.RN.STRONG.GPU P0, RZ, desc[UR8][R6.64+0x4], R36 ;  /* 0x8000042406ff79a2 */ /* 0x0007e4000c10e108 */
[----:B---3--:R-:W-:Y:S05]  /*12440*/  @P0 EXIT ;  /* 0x000000000000094d */ /* 0x008fea0003800000 */
[----:B------:R-:W3:Y:S02]  /*12450*/  QSPC.E.S P0, RZ, [R6+0x4] ;  /* 0x0000040006ff73aa */ /* 0x000ee40000000500 */
[----:B---3--:R-:W-:Y:S05]  /*12460*/  @!P0 BRA `(.L_x_3221) ;  /* 0x00000000001c8947 */ /* 0x008fea0003800000 */
[----:B------:R-:W-:-:S04]  /*12470*/  MOV R2, R6 ;  /* 0x0000000600027202 */ /* 0x000fc80000000f00 */
[----:B------:R-:W-:-:S07]  /*12480*/  MOV R0, R2 ;  /* 0x0000000200007202 */ /* 0x000fce0000000f00 */
.L_x_3222:
[----:B------:R-:W0:Y:S02]  /*12490*/  LDS R2, [R0+0x4] ;  /* 0x0000040000027984 */ /* 0x000e240000000800 */
[----:B012---:R-:W-:-:S05]  /*124a0*/  HFMA2 R3, R2, 1, 1, R36 ;  /* 0x3c003c0002037831 */ /* 0x007fca0000000024 */
[----:B------:R-:W0:Y:S02]  /*124b0*/  ATOMS.CAST.SPIN P0, [R0+0x4], R2, R3 ;  /* 0x000004020000758d */ /* 0x000e240001800003 */
[----:B0-----:R-:W-:Y:S05]  /*124c0*/  @!P0 BRA `(.L_x_3222) ;  /* 0xfffffffc00f08947 */ /* 0x001fea000383ffff */
[----:B------:R-:W-:Y:S05]  /*124d0*/  EXIT ;  /* 0x000000000000794d */ /* 0x000fea0003800000 */
.L_x_3221:
[----:B------:R-:W0:Y:S02]  /*124e0*/  LD.E R0, desc[UR8][R6.64+0x4] ;  /* 0x0000040806007980 */ /* 0x000e24000c101900 */
[----:B012---:R-:W-:-:S05]  /*124f0*/  IADD3 R3, PT, PT, R36, R0, RZ ;  /* 0x0000000024037210 */ /* 0x007fca0007ffe0ff */
[----:B------:R-:W-:Y:S01]  /*12500*/  ST.E desc[UR8][R6.64+0x4], R3 ;  /* 0x0000040306007985 */ /* 0x000fe2000c101908 */
[----:B------:R-:W-:Y:S05]  /*12510*/  EXIT ;  /* 0x000000000000794d */ /* 0x000fea0003800000 */
.L_x_3223:
        /* <DEDUP_REMOVED lines=14> */
.L_x_3348:


//--------------------- .text._Z23gemm_half_q_half_kernelILi2ELb0ELb0EEvPK6__halfPKjS4_S2_PS0_iiiiPKtS7_iiiiiibS2_i --------------------------
	.section	.text._Z23gemm_half_q_half_kernelILi2ELb0ELb0EEvPK6__halfPKjS4_S2_PS0_iiiiPKtS7_iiiiiibS2_i,"ax",@progbits
	.align	128
        .global         _Z23gemm_half_q_half_kernelILi2ELb0ELb0EEvPK6__halfPKjS4_S2_PS0_iiiiPKtS7_iiiiiibS2_i
        .type           _Z23gemm_half_q_half_kernelILi2ELb0ELb0EEvPK6__halfPKjS4_S2_PS0_iiiiPKtS7_iiiiiibS2_i,@function
        .size           _Z23gemm_half_q_half_kernelILi2ELb0ELb0EEvPK6__halfPKjS4_S2_PS0_iiiiPKtS7_iiiiiibS2_i,(.L_x_3349 - _Z23gemm_half_q_half_kernelILi2ELb0ELb0EEvPK6__halfPKjS4_S2_PS0_iiiiPKtS7_iiiiiibS2_i)
        .other          _Z23gemm_half_q_half_kernelILi2ELb0ELb0EEvPK6__halfPKjS4_S2_PS0_iiiiPKtS7_iiiiiibS2_i,@"STO_CUDA_ENTRY STV_DEFAULT"
_Z23gemm_half_q_half_kernelILi2ELb0ELb0EEvPK6__halfPKjS4_S2_PS0_iiiiPKtS7_iiiiiibS2_i:
.text._Z23gemm_half_q_half_kernelILi2ELb0ELb0EEvPK6__halfPKjS4_S2_PS0_iiiiPKtS7_iiiiiibS2_i:
        /* <DEDUP_REMOVED lines=42> */
.L_x_3225:
[----:B------:R-:W-:Y:S05]  /*02a0*/  BSYNC.RECONVERGENT B0 ;  /* 0x0000000000007941 */ /* 0x000fea0003800200 */
.L_x_3224:
        /* <DEDUP_REMOVED lines=27> */
.L_x_3227:
        /* <DEDUP_REMOVED lines=44> */
.L_x_3226:
        /* <DEDUP_REMOVED lines=12> */
.L_x_3228:
        /* <DEDUP_REMOVED lines=11> */
.L_x_3229:
        /* <DEDUP_REMOVED lines=11> */
.L_x_3230:
        /* <DEDUP_REMOVED lines=11> */
.L_x_3231:
        /* <DEDUP_REMOVED lines=11> */
.L_x_3232:
        /* <DEDUP_REMOVED lines=38> */
.L_x_3234:
        /* <DEDUP_REMOVED lines=1018> */
.L_x_3233:
[----:B------:R-:W-:-:S04]  /*4ca0*/  VIMNMX R47, PT, PT, R41, UR13, PT ;  /* 0x0000000d292f7c48 */ /* 0x000fc8000bfe0100 */
[----:B------:R-:W-:-:S13]  /*4cb0*/  ISETP.GT.AND P0, PT, R47, R38, PT ;  /* 0x000000262f00720c */ /* 0x000fda0003f04270 */
[----:B------:R-:W-:Y:S05]  /*4cc0*/  @!P0 BRA `(.L_x_3235) ;  /* 0x0000002c00d08947 */ /* 0x000fea0003800000 */
[----:B------:R-:W-:-:S03]  /*4cd0*/  IMAD.WIDE.U32 R4, R38, 0x4, R42 ;  /* 0x0000000426047825 */ /* 0x000fc600078e002a */
[----:B------:R-:W-:-:S04]  /*4ce0*/  IADD3 R44, P0, PT, R4, 0x2, RZ ;  /* 0x00000002042c7810 */ /* 0x000fc80007f1e0ff */
[----:B------:R-:W-:-:S09]  /*4cf0*/  IADD3.X R45, PT, PT, RZ, R5, RZ, P0, !PT ;  /* 0x00000005ff2d7210 */ /* 0x000fd200007fe4ff */
.L_x_3236:
        /* <DEDUP_REMOVED lines=753> */
.L_x_3235:
[----:B------:R-:W-:-:S04]  /*7c10*/  VIMNMX R47, PT, PT, R41, UR14, PT ;  /* 0x0000000e292f7c48 */ /* 0x000fc8000bfe0100 */
[----:B------:R-:W-:-:S13]  /*7c20*/  ISETP.GT.AND P0, PT, R47, R38, PT ;  /* 0x000000262f00720c */ /* 0x000fda0003f04270 */
[----:B------:R-:W-:Y:S05]  /*7c30*/  @!P0 BRA `(.L_x_3237) ;  /* 0x0000001800cc8947 */ /* 0x000fea0003800000 */
[----:B------:R-:W-:-:S03]  /*7c40*/  IMAD.WIDE.U32 R4, R38, 0x4, R42 ;  /* 0x0000000426047825 */ /* 0x000fc600078e002a */
[----:B------:R-:W-:-:S04]  /*7c50*/  IADD3 R44, P0, PT, R4, 0x2, RZ ;  /* 0x00000002042c7810 */ /* 0x000fc80007f1e0ff */
[----:B------:R-:W-:-:S09]  /*7c60*/  IADD3.X R45, PT, PT, RZ, R5, RZ, P0, !PT ;  /* 0x00000005ff2d7210 */ /* 0x000fd200007fe4ff */
.L_x_3238:
        /* <DEDUP_REMOVED lines=432> */
.L_x_3237:
        /* <DEDUP_REMOVED lines=8> */
.L_x_3240:
        /* <DEDUP_REMOVED lines=802> */
.L_x_3239:
        /* <DEDUP_REMOVED lines=8> */
.L_x_3242:
        /* <DEDUP_REMOVED lines=406> */
.L_x_3241:
[----:B------:R-:W0:Y:S02]  /*e3f0*/  LDCU UR5, c[0x0][0x3dc] ;  /* 0x00007b80ff0577ac */ /* 0x000e240008000800 */
[----:B0-----:R-:W-:-:S04]  /*e400*/  VIMNMX R41, PT, PT, R41, UR5, PT ;  /* 0x0000000529297c48 */ /* 0x001fc8000bfe0100 */
[----:B------:R-:W-:-:S13]  /*e410*/  ISETP.GT.AND P0, PT, R41, R38, PT ;  /* 0x000000262900720c */ /* 0x000fda0003f04270 */
[----:B------:R-:W-:Y:S05]  /*e420*/  @!P0 BRA `(.L_x_3243) ;  /* 0x0000000c004c8947 */ /* 0x000fea0003800000 */
[----:B------:R-:W-:-:S03]  /*e430*/  IMAD.WIDE.U32 R42, R38, 0x4, R42 ;  /* 0x00000004262a7825 */ /* 0x000fc600078e002a */
[----:B------:R-:W-:-:S04]  /*e440*/  IADD3 R20, P0, PT, R42, 0x2, RZ ;  /* 0x000000022a147810 */ /* 0x000fc80007f1e0ff */
[----:B------:R-:W-:-:S09]  /*e450*/  IADD3.X R21, PT, PT, RZ, R43, RZ, P0, !PT ;  /* 0x0000002bff157210 */ /* 0x000fd200007fe4ff */
.L_x_3244:
        /* <DEDUP_REMOVED lines=208> */
.L_x_3243:
[----:B------:R-:W0:Y:S01]  /*f160*/  LDC.64 R4, c[0x0][0x3a0] ;  /* 0x0000e800ff047b82 */ /* 0x000e220000000a00 */
[----:B------:R-:W-:-:S05]  /*f170*/  IMAD R3, R39, UR7, RZ ;  /* 0x0000000727037c24 */ /* 0x000fca000f8e02ff */
[----:B------:R-:W-:-:S04]  /*f180*/  LEA R3, R2, R3, 0x1 ;  /* 0x0000000302037211 */ /* 0x000fc800078e08ff */
[----:B------:R-:W-:-:S05]  /*f190*/  SHF.L.U32 R3, R3, 0x1, RZ ;  /* 0x0000000103037819 */ /* 0x000fca00000006ff */
        /* <DEDUP_REMOVED lines=8> */
.L_x_3248:
[----:B------:R-:W0:Y:S02]  /*f220*/  LDS R2, [R0] ;  /* 0x0000000000027984 */ /* 0x000e240000000800 */
[----:B0-----:R-:W-:-:S05]  /*f230*/  HADD2 R3, R2, R31 ;  /* 0x0000001f02037230 */ /* 0x001fca0000000000 */
[----:B------:R-:W0:Y:S02]  /*f240*/  ATOMS.CAST.SPIN P0, [R0], R2, R3 ;  /* 0x000000020000758d */ /* 0x000e240001800003 */
[----:B0-----:R-:W-:Y:S05]  /*f250*/  @!P0 BRA `(.L_x_3248) ;  /* 0xfffffffc00f08947 */ /* 0x001fea000383ffff */
[----:B------:R-:W-:Y:S05]  /*f260*/  BRA `(.L_x_3246) ;  /* 0x00000000000c7947 */ /* 0x000fea0003800000 */
.L_x_3247:
[----:B------:R-:W2:Y:S02]  /*f270*/  LD.E R0, desc[UR8][R4.64] ;  /* 0x0000000804007980 */ /* 0x000ea4000c101900 */
[----:B--2---:R-:W-:-:S05]  /*f280*/  IADD3 R3, PT, PT, R31, R0, RZ ;  /* 0x000000001f037210 */ /* 0x004fca0007ffe0ff */
[----:B------:R0:W-:Y:S02]  /*f290*/  ST.E desc[UR8][R4.64], R3 ;  /* 0x0000000304007985 */ /* 0x0001e4000c101908 */
.L_x_3246:
[----:B------:R-:W-:Y:S05]  /*f2a0*/  BSYNC.RECONVERGENT B0 ;  /* 0x0000000000007941 */ /* 0x000fea0003800200 */
.L_x_3245:
[----:B------:R1:W-:Y:S01]  /*f2b0*/  ATOM.E.ADD.F16x2.RN.STRONG.GPU P0, RZ, desc[UR8][R4.64+0x4], R30 ;  /* 0x8000041e04ff79a2 */ /* 0x0003e2000c10e108 */
[----:B------:R-:W-:Y:S04]  /*f2c0*/  BSSY.RECONVERGENT B0, `(.L_x_3249) ;  /* 0x000000e000007945 */ /* 0x000fe80003800200 */
[----:B-1----:R-:W-:Y:S05]  /*f2d0*/  @P0 BRA `(.L_x_3250) ;  /* 0x0000000000300947 */ /* 0x002fea0003800000 */
[----:B------:R-:W1:Y:S02]  /*f2e0*/  QSPC.E.S P0, RZ, [R4+0x4] ;  /* 0x0000040004ff73aa */ /* 0x000e640000000500 */
[----:B-1----:R-:W-:Y:S05]  /*f2f0*/  @!P0 BRA `(.L_x_3251) ;  /* 0x00000000001c8947 */ /* 0x002fea0003800000 */
[----:B------:R-:W-:-:S04]  /*f300*/  MOV R2, R4 ;  /* 0x0000000400027202 */ /* 0x000fc80000000f00 */
[----:B------:R-:W-:-:S07]  /*f310*/  MOV R0, R2 ;  /* 0x0000000200007202 */ /* 0x000fce0000000f00 */
.L_x_3252:
[----:B------:R-:W0:Y:S02]  /*f320*/  LDS R2, [R0+0x4] ;  /* 0x0000040000027984 */ /* 0x000e240000000800 */
[----:B0-----:R-:W-:-:S05]  /*f330*/  HFMA2 R3, R2, 1, 1, R30 ;  /* 0x3c003c0002037831 */ /* 0x001fca000000001e */
[----:B------:R-:W0:Y:S02]  /*f340*/  ATOMS.CAST.SPIN P0, [R0+0x4], R2, R3 ;  /* 0x000004020000758d */ /* 0x000e240001800003 */
[----:B0-----:R-:W-:Y:S05]  /*f350*/  @!P0 BRA `(.L_x_3252) ;  /* 0xfffffffc00f08947 */ /* 0x001fea000383ffff */
[----:B------:R-:W-:Y:S05]  /*f360*/  BRA `(.L_x_3250) ;  /* 0x00000000000c7947 */ /* 0x000fea0003800000 */
.L_x_3251:
[----:B------:R-:W0:Y:S02]  /*f370*/  LD.E R0, desc[UR8][R4.64+0x4] ;  /* 0x0000040804007980 */ /* 0x000e24000c101900 */
[----:B0-----:R-:W-:-:S05]  /*f380*/  IADD3 R3, PT, PT, R30, R0, RZ ;  /* 0x000000001e037210 */ /* 0x001fca0007ffe0ff */
[----:B------:R1:W-:Y:S02]  /*f390*/  ST.E desc[UR8][R4.64+0x4], R3 ;  /* 0x0000040304007985 */ /* 0x0003e4000c101908 */
.L_x_3250:
[----:B------:R-:W-:Y:S05]  /*f3a0*/  BSYNC.RECONVERGENT B0 ;  /* 0x0000000000007941 */ /* 0x000fea0003800200 */
.L_x_3249:
        /* <DEDUP_REMOVED lines=8> */
.L_x_3256:
[----:B------:R-:W0:Y:S02]  /*f430*/  LDS R2, [R0] ;  /* 0x0000000000027984 */ /* 0x000e240000000800 */
[----:B0-----:R-:W-:-:S05]  /*f440*/  HADD2 R3, R2, R29 ;  /* 0x0000001d02037230 */ /* 0x001fca0000000000 */
[----:B------:R-:W0:Y:S02]  /*f450*/  ATOMS.CAST.SPIN P0, [R0], R2, R3 ;  /* 0x000000020000758d */ /* 0x000e240001800003 */
[----:B0-----:R-:W-:Y:S05]  /*f460*/  @!P0 BRA `(.L_x_3256) ;  /* 0xfffffffc00f08947 */ /* 0x001fea000383ffff */
[----:B------:R-:W-:Y:S05]  /*f470*/  BRA `(.L_x_3254) ;  /* 0x00000000000c7947 */ /* 0x000fea0003800000 */
.L_x_3255:
[----:B------:R-:W2:Y:S02]  /*f480*/  LD.E R0, desc[UR8][R4.64] ;  /* 0x0000000804007980 */ /* 0x000ea4000c101900 */
[----:B--2---:R-:W-:-:S05]  /*f490*/  IADD3 R3, PT, PT, R29, R0, RZ ;  /* 0x000000001d037210 */ /* 0x004fca0007ffe0ff */
[----:B------:R0:W-:Y:S02]  /*f4a0*/  ST.E desc[UR8][R4.64], R3 ;  /* 0x0000000304007985 */ /* 0x0001e4000c101908 */
.L_x_3254:
[----:B------:R-:W-:Y:S05]  /*f4b0*/  BSYNC.RECONVERGENT B0 ;  /* 0x0000000000007941 */ /* 0x000fea0003800200 */
.L_x_3253:
[----:B------:R1:W-:Y:S02]  /*f4c0*/  ATOM.E.ADD.F16x2.RN.STRONG.GPU P0, RZ, desc[UR8][R4.64+0x4], R28 ;  /* 0x8000041c04ff79a2 */ /* 0x0003e4000c10e108 */
[----:B-1----:R-:W-:Y:S05]  /*f4d0*/  @P0 EXIT ;  /* 0x000000000000094d */ /* 0x002fea0003800000 */
[----:B------:R-:W1:Y:S02]  /*f4e0*/  QSPC.E.S P0, RZ, [R4+0x4] ;  /* 0x0000040004ff73aa */ /* 0x000e640000000500 */
[----:B-1----:R-:W-:Y:S05]  /*f4f0*/  @!P0 BRA `(.L_x_3257) ;  /* 0x00000000001c8947 */ /* 0x002fea0003800000 */
[----:B------:R-:W-:-:S04]  /*f500*/  MOV R2, R4 ;  /* 0x0000000400027202 */ /* 0x000fc80000000f00 */
[----:B------:R-:W-:-:S07]  /*f510*/  MOV R0, R2 ;  /* 0x0000000200007202 */ /* 0x000fce0000000f00 */
.L_x_3258:
[----:B------:R-:W0:Y:S02]  /*f520*/  LDS R2, [R0+0x4] ;  /* 0x0000040000027984 */ /* 0x000e240000000800 */
[----:B0-----:R-:W-:-:S05]  /*f530*/  HFMA2 R3, R2, 1, 1, R28 ;  /* 0x3c003c0002037831 */ /* 0x001fca000000001c */
[----:B------:R-:W0:Y:S02]  /*f540*/  ATOMS.CAST.SPIN P0, [R0+0x4], R2, R3 ;  /* 0x000004020000758d */ /* 0x000e240001800003 */
[----:B0-----:R-:W-:Y:S05]  /*f550*/  @!P0 BRA `(.L_x_3258) ;  /* 0xfffffffc00f08947 */ /* 0x001fea000383ffff */
[----:B------:R-:W-:Y:S05]  /*f560*/  EXIT ;  /* 0x000000000000794d */ /* 0x000fea0003800000 */
.L_x_3257:
[----:B------:R-:W0:Y:S02]  /*f570*/  LD.E R0, desc[UR8][R4.64+0x4] ;  /* 0x0000040804007980 */ /* 0x000e24000c101900 */
[----:B0-----:R-:W-:-:S05]  /*f580*/  IADD3 R3, PT, PT, R28, R0, RZ ;  /* 0x000000001c037210 */ /* 0x001fca0007ffe0ff */
[----:B------:R-:W-:Y:S01]  /*f590*/  ST.E desc[UR8][R4.64+0x4], R3 ;  /* 0x0000040304007985 */ /* 0x000fe2000c101908 */
[----:B------:R-:W-:Y:S05]  /*f5a0*/  EXIT ;  /* 0x000000000000794d */ /* 0x000fea0003800000 */
.L_x_3259:
        /* <DEDUP_REMOVED lines=13> */
.L_x_3349:


//--------------------- .text._Z23gemm_half_q_half_kernelILi1ELb0ELb0EEvPK6__halfPKjS4_S2_PS0_iiiiPKtS7_iiiiiibS2_i --------------------------
	.section	.text._Z23gemm_half_q_half_kernelILi1ELb0ELb0EEvPK6__halfPKjS4_S2_PS0_iiiiPKtS7_iiiiiibS2_i,"ax",@progbits
	.align	128
        .global         _Z23gemm_half_q_half_kernelILi1ELb0ELb0EEvPK6__halfPKjS4_S2_PS0_iiiiPKtS7_iiiiiibS2_i
        .type           _Z23gemm_half_q_half_kernelILi1ELb0ELb0EEvPK6__halfPKjS4_S2_PS0_iiiiPKtS7_iiiiiibS2_i,@function
        .size           _Z23gemm_half_q_half_kernelILi1ELb0ELb0EEvPK6__halfPKjS4_S2_PS0_iiiiPKtS7_iiiiiibS2_i,(.L_x_3350 - _Z23gemm_half_q_half_kernelILi1ELb0ELb0EEvPK6__halfPKjS4_S2_PS0_iiiiPKtS7_iiiiiibS2_i)
        .other          _Z23gemm_half_q_half_kernelILi1ELb0ELb0EEvPK6__halfPKjS4_S2_PS0_iiiiPKtS7_iiiiiibS2_i,@"STO_CUDA_ENTRY STV_DEFAULT"
_Z23gemm_half_q_half_kernelILi1ELb0ELb0EEvPK6__halfPKjS4_S2_PS0_iiiiPKtS7_iiiiiibS2_i:
.text._Z23gemm_half_q_half_kernelILi1ELb0ELb0EEvPK6__halfPKjS4_S2_PS0_iiiiPKtS7_iiiiiibS2_i:
        /* <DEDUP_REMOVED lines=56> */
.L_x_3261:
        /* <DEDUP_REMOVED lines=44> */
.L_x_3260:
        /* <DEDUP_REMOVED lines=12> */
.L_x_3262:
        /* <DEDUP_REMOVED lines=11> */
.L_x_3263:
        /* <DEDUP_REMOVED lines=11> */
.L_x_3264:
        /* <DEDUP_REMOVED lines=11> */
.L_x_3265:
        /* <DEDUP_REMOVED lines=11> */
.L_x_3266:
        /* <DEDUP_REMOVED lines=37> */
.L_x_3268:
        /* <DEDUP_REMOVED lines=803> */
.L_x_3267:
        /* <DEDUP_REMOVED lines=8> */
.L_x_3270:
        /* <DEDUP_REMOVED lines=420> */
[----:B------:R-:W-:Y:S02]  /*5900*/  VIADD R42, R46, 0xffffffe0 ;  /* 0xffffffe02e2a7836 */ /* 0x000fe40000000000 */
[----:B------:R-:W-:Y:S01]  /*5910*/  VIADD R46, R21, 0xffffffe0 ;  /* 0xffffffe0152e7836 */ /* 0x000fe20000000000 */
[----:B------:R-:W-:Y:S01]  /*5920*/  IADD3 R49, PT, PT, R23, -0x20, RZ ;  /* 0xffffffe017317810 */ /* 0x000fe20007ffe0ff */
[----:B------:R-:W-:Y:S01]  /*5930*/  VIADD R21, R22, 0xffffffe0 ;  /* 0xffffffe016157836 */ /* 0x000fe20000000000 */
[--C-:B------:R-:W-:Y:S01]  /*5940*/  SHF.R.U32.HI R22, RZ, 0x4, R8.reuse ;  /* 0x00000004ff167819 */ /* 0x100fe20000011608 */
[----:B------:R-:W-:Y:S01]  /*5950*/  VIADD R17, R17, 0xffffffe0 ;  /* 0xffffffe011117836 */ /* 0x000fe20000000000 */
[----:B------:R-:W-:-:S02]  /*5960*/  SHF.R.U32.HI R23, RZ, 0xa, R8 ;  /* 0x0000000aff177819 */ /* 0x000fc40000011608 */
[----:B------:R-:W-:Y:S02]  /*5970*/  LOP3.LUT R22, R22, 0x3f, RZ, 0xc0, !PT ;  /* 0x0000003f16167812 */ /* 0x000fe400078ec0ff */
        /* <DEDUP_REMOVED lines=25> */
[----:B------:R-:W-:Y:S02]  /*5b10*/  VIADD R43, R17, 0xffffffe0 ;  /* 0xffffffe0112b7836 */ /* 0x000fe40000000000 */
[-C--:B------:R-:W-:Y:S02]  /*5b20*/  HFMA2 R45, R16, R14.reuse, R45 ;  /* 0x0000000e102d7231 */ /* 0x080fe4000000002d */
[----:B------:R-:W-:Y:S02]  /*5b30*/  @!P0 IMAD R17, R3, 0x8, R1 ;  /* 0x0000000803118824 */ /* 0x000fe400078e0201 */
[----:B------:R-:W-:-:S02]  /*5b40*/  HFMA2 R14, R20, R14, R13 ;  /* 0x0000000e140e7231 */ /* 0x000fc4000000000d */
[----:B------:R-:W-:Y:S01]  /*5b50*/  VIADD R47, R12, 0xffffffe0 ;  /* 0xffffffe00c2f7836 */ /* 0x000fe20000000000 */
[----:B------:R-:W-:Y:S01]  /*5b60*/  @!P0 MOV R12, R25 ;  /* 0x00000019000c8202 */ /* 0x000fe20000000f00 */
[----:B------:R-:W-:Y:S01]  /*5b70*/  @!P0 IMAD.MOV.U32 R13, RZ, RZ, R24 ;  /* 0x000000ffff0d8224 */ /* 0x000fe200078e0018 */
        /* <DEDUP_REMOVED lines=8> */
[----:B------:R-:W-:Y:S03]  /*5c00*/  I2F.F16 R21, R21 ;  /* 0x0000001500157306 */ /* 0x000fe60000200c00 */
[----:B------:R-:W-:-:S05]  /*5c10*/  IADD3 R46, PT, PT, R46, -0x20, RZ ;  /* 0xffffffe02e2e7810 */ /* 0x000fca0007ffe0ff */
        /* <DEDUP_REMOVED lines=201> */
.L_x_3269:
        /* <DEDUP_REMOVED lines=8> */
.L_x_3272:
        /* <DEDUP_REMOVED lines=358> */
.L_x_3271:
[----:B------:R-:W-:-:S04]  /*7f90*/  VIMNMX R17, PT, PT, R34, UR15, PT ;  /* 0x0000000f22117c48 */ /* 0x000fc8000bfe0100 */
[----:B------:R-:W-:-:S13]  /*7fa0*/  ISETP.GT.AND P0, PT, R17, R31, PT ;  /* 0x0000001f1100720c */ /* 0x000fda0003f04270 */
[----:B------:R-:W-:Y:S05]  /*7fb0*/  @!P0 BRA `(.L_x_3273) ;  /* 0x0000002400408947 */ /* 0x000fea0003800000 */
[----:B------:R-:W-:-:S03]  /*7fc0*/  IMAD.WIDE.U32 R4, R31, 0x4, R36 ;  /* 0x000000041f047825 */ /* 0x000fc600078e0024 */
[----:B------:R-:W-:-:S05]  /*7fd0*/  IADD3 R25, P0, PT, R4, 0x2, RZ ;  /* 0x0000000204197810 */ /* 0x000fca0007f1e0ff */
[----:B------:R-:W-:-:S08]  /*7fe0*/  IMAD.X R24, RZ, RZ, R5, P0 ;  /* 0x000000ffff187224 */ /* 0x000fd000000e0605 */
.L_x_3274:
        /* <DEDUP_REMOVED lines=589> */
.L_x_3273:
        /* <DEDUP_REMOVED lines=8> */
.L_x_3276:
        /* <DEDUP_REMOVED lines=332> */
.L_x_3275:
        /* <DEDUP_REMOVED lines=8> */
.L_x_3278:
        /* <DEDUP_REMOVED lines=166> */
.L_x_3277:
        /* <DEDUP_REMOVED lines=9> */
.L_x_3282:
[----:B------:R-:W0:Y:S02]  /*c570*/  LDS R2, [R0] ;  /* 0x0000000000027984 */ /* 0x000e240000000800 */
[----:B0-----:R-:W-:-:S05]  /*c580*/  HADD2 R3, R2, R30 ;  /* 0x0000001e02037230 */ /* 0x001fca0000000000 */
[----:B------:R-:W0:Y:S02]  /*c590*/  ATOMS.CAST.SPIN P0, [R0], R2, R3 ;  /* 0x000000020000758d */ /* 0x000e240001800003 */
[----:B0-----:R-:W-:Y:S05]  /*c5a0*/  @!P0 BRA `(.L_x_3282) ;  /* 0xfffffffc00f08947 */ /* 0x001fea000383ffff */
[----:B------:R-:W-:Y:S05]  /*c5b0*/  BRA `(.L_x_3280) ;  /* 0x00000000000c7947 */ /* 0x000fea0003800000 */
.L_x_3281:
[----:B------:R-:W2:Y:S02]  /*c5c0*/  LD.E R0, desc[UR6][R12.64] ;  /* 0x000000060c007980 */ /* 0x000ea4000c101900 */
[----:B--2---:R-:W-:-:S05]  /*c5d0*/  IADD3 R3, PT, PT, R30, R0, RZ ;  /* 0x000000001e037210 */ /* 0x004fca0007ffe0ff */
[----:B------:R0:W-:Y:S02]  /*c5e0*/  ST.E desc[UR6][R12.64], R3 ;  /* 0x000000030c007985 */ /* 0x0001e4000c101906 */
.L_x_3280:
[----:B------:R-:W-:Y:S05]  /*c5f0*/  BSYNC.RECONVERGENT B0 ;  /* 0x0000000000007941 */ /* 0x000fea0003800200 */
.L_x_3279:
[----:B------:R1:W-:Y:S02]  /*c600*/  ATOM.E.ADD.F16x2.RN.STRONG.GPU P0, RZ, desc[UR6][R12.64+0x4], R29 ;  /* 0x8000041d0cff79a2 */ /* 0x0003e4000c10e106 */
[----:B-1----:R-:W-:Y:S05]  /*c610*/  @P0 EXIT ;  /* 0x000000000000094d */ /* 0x002fea0003800000 */
[----:B------:R-:W1:Y:S02]  /*c620*/  QSPC.E.S P0, RZ, [R12+0x4] ;  /* 0x000004000cff73aa */ /* 0x000e640000000500 */
[----:B-1----:R-:W-:Y:S05]  /*c630*/  @!P0 BRA `(.L_x_3283) ;  /* 0x00000000001c8947 */ /* 0x002fea0003800000 */
[----:B------:R-:W-:-:S05]  /*c640*/  IMAD.MOV.U32 R2, RZ, RZ, R12 ;  /* 0x000000ffff027224 */ /* 0x000fca00078e000c */
[----:B------:R-:W-:-:S07]  /*c650*/  MOV R0, R2 ;  /* 0x0000000200007202 */ /* 0x000fce0000000f00 */
.L_x_3284:
[----:B------:R-:W0:Y:S02]  /*c660*/  LDS R2, [R0+0x4] ;  /* 0x0000040000027984 */ /* 0x000e240000000800 */
[----:B0-----:R-:W-:-:S05]  /*c670*/  HFMA2 R3, R2, 1, 1, R29 ;  /* 0x3c003c0002037831 */ /* 0x001fca000000001d */
[----:B------:R-:W0:Y:S02]  /*c680*/  ATOMS.CAST.SPIN P0, [R0+0x4], R2, R3 ;  /* 0x000004020000758d */ /* 0x000e240001800003 */
[----:B0-----:R-:W-:Y:S05]  /*c690*/  @!P0 BRA `(.L_x_3284) ;  /* 0xfffffffc00f08947 */ /* 0x001fea000383ffff */
[----:B------:R-:W-:Y:S05]  /*c6a0*/  EXIT ;  /* 0x000000000000794d */ /* 0x000fea0003800000 */
.L_x_3283:
[----:B------:R-:W0:Y:S02]  /*c6b0*/  LD.E R0, desc[UR6][R12.64+0x4] ;  /* 0x000004060c007980 */ /* 0x000e24000c101900 */
[----:B0-----:R-:W-:-:S05]  /*c6c0*/  IADD3 R3, PT, PT, R29, R0, RZ ;  /* 0x000000001d037210 */ /* 0x001fca0007ffe0ff */
[----:B------:R-:W-:Y:S01]  /*c6d0*/  ST.E desc[UR6][R12.64+0x4], R3 ;  /* 0x000004030c007985 */ /* 0x000fe2000c101906 */
[----:B------:R-:W-:Y:S05]  /*c6e0*/  EXIT ;  /* 0x000000000000794d */ /* 0x000fea0003800000 */
.L_x_3285:
        /* <DEDUP_REMOVED lines=9> */
.L_x_3350:


//--------------------- .nv.shared.reserved.0     --------------------------
	.section	.nv.shared.reserved.0,"aw",@nobits
	.weak		__nv_reservedSMEM_offset_0_alias
	.size		__nv_reservedSMEM_offset_0_alias, 0, 64
	.other		__nv_reservedSMEM_offset_0_alias,@"STO_CUDA_RESERVED_SHARED STV_DEFAULT"
__nv_reservedSMEM_offset_0_alias:
	.zero		0
	.zero		64


//--------------------- .nv.global                --------------------------
	.section	.nv.global,"aw",@nobits
.nv.global:
	.type		_ZN39_INTERNAL_80fa1f64_9_q_gemm_cu_b303c1f14cuda3std3__48in_placeE,@object
	.size		_ZN39_INTERNAL_80fa1f64_9_q_gemm_cu_b303c1f14cuda3std3__48in_placeE,(_ZN39_INTERNAL_80fa1f64_9_q_gemm_cu_b303c1f14cuda3std6ranges3__45__cpo8distanceE - _ZN39_INTERNAL_80fa1f64_9_q_gemm_cu_b303c1f14cuda3std3__48in_placeE)
_ZN39_INTERNAL_80fa1f64_9_q_gemm_cu_b303c1f14cuda3std3__48in_placeE:
	.zero		1
	.type		_ZN39_INTERNAL_80fa1f64_9_q_gemm_cu_b303c1f14cuda3std6ranges3__45__cpo8distanceE,@object
	.size		_ZN39_INTERNAL_80fa1f64_9_q_gemm_cu_b303c1f14cuda3std6ranges3__45__cpo8distanceE,(_ZN39_INTERNAL_80fa1f64_9_q_gemm_cu_b303c1f14cuda3std3__45__cpo6cbeginE - _ZN39_INTERNAL_80fa1f64_9_q_gemm_cu_b303c1f14cuda3std6ranges3__45__cpo8distanceE)
_ZN39_INTERNAL_80fa1f64_9_q_gemm_cu_b303c1f14cuda3std6ranges3__45__cpo8distanceE:
	.zero		1
	.type		_ZN39_INTERNAL_80fa1f64_9_q_gemm_cu_b303c1f14cuda3std3__45__cpo6cbeginE,@object
	.size		_ZN39_INTERNAL_80fa1f64_9_q_gemm_cu_b303c1f14cuda3std3__45__cpo6cbeginE,(_ZN39_INTERNAL_80fa1f64_9_q_gemm_cu_b303c1f14cuda3std6ranges3__45__cpo7advanceE - _ZN39_INTERNAL_80fa1f64_9_q_gemm_cu_b303c1f14cuda3std3__45__cpo6cbeginE)
_ZN39_INTERNAL_80fa1f64_9_q_gemm_cu_b303c1f14cuda3std3__45__cpo6cbeginE:
	.zero		1
	.type		_ZN39_INTERNAL_80fa1f64_9_q_gemm_cu_b303c1f14cuda3std6ranges3__45__cpo7advanceE,@object
	.size		_ZN39_INTERNAL_80fa1f64_9_q_gemm_cu_b303c1f14cuda3std6ranges3__45__cpo7advanceE,(_ZN39_INTERNAL_80fa1f64_9_q_gemm_cu_b303c1f14cuda3std3__45__cpo7crbeginE - _ZN39_INTERNAL_80fa1f64_9_q_gemm_cu_b303c1f14cuda3std6ranges3__45__cpo7advanceE)
_ZN39_INTERNAL_80fa1f64_9_q_gemm_cu_b303c1f14cuda3std6ranges3__45__cpo7advanceE:
	.zero		1
	.type		_ZN39_INTERNAL_80fa1f64_9_q_gemm_cu_b303c1f14cuda3std3__45__cpo7crbeginE,@object
	.size		_ZN39_INTERNAL_80fa1f64_9_q_gemm_cu_b303c1f14cuda3std3__45__cpo7crbeginE,(_ZN39_INTERNAL_80fa1f64_9_q_gemm_cu_b303c1f14cuda3std6ranges3__45__cpo4dataE - _ZN39_INTERNAL_80fa1f64_9_q_gemm_cu_b303c1f14cuda3std3__45__cpo7crbeginE)
_ZN39_INTERNAL_80fa1f64_9_q_gemm_cu_b303c1f14cuda3std3__45__cpo7crbeginE:
	.zero		1
	.type		_ZN39_INTERNAL_80fa1f64_9_q_gemm_cu_b303c1f14cuda3std6ranges3__45__cpo4dataE,@object
	.size		_ZN39_INTERNAL_80fa1f64_9_q_gemm_cu_b303c1f14cuda3std6ranges3__45__cpo4dataE,(_ZN39_INTERNAL_80fa1f64_9_q_gemm_cu_b303c1f14cuda3std6ranges3__45__cpo5beginE - _ZN39_INTERNAL_80fa1f64_9_q_gemm_cu_b303c1f14cuda3std6ranges3__45__cpo4dataE)
_ZN39_INTERNAL_80fa1f64_9_q_gemm_cu_b303c1f14cuda3std6ranges3__45__cpo4dataE:
	.zero		1
	.type		_ZN39_INTERNAL_80fa1f64_9_q_gemm_cu_b303c1f14cuda3std6ranges3__45__cpo5beginE,@object
	.size		_ZN39_INTERNAL_80fa1f64_9_q_gemm_cu_b303c1f14cuda3std6ranges3__45__cpo5beginE,(_ZN39_INTERNAL_80fa1f64_9_q_gemm_cu_b303c1f14cuda3std3__441_GLOBAL__N__80fa1f64_9_q_gemm_cu_b303c1f16ignoreE - _ZN39_INTERNAL_80fa1f64_9_q_gemm_cu_b303c1f14cuda3std6ranges3__45__cpo5beginE)
_ZN39_INTERNAL_80fa1f64_9_q_gemm_cu_b303c1f14cuda3std6ranges3__45__cpo5beginE:
	.zero		1
	.type		_ZN39_INTERNAL_80fa1f64_9_q_gemm_cu_b303c1f14cuda3std3__441_GLOBAL__N__80fa1f64_9_q_gemm_cu_b303c1f16ignoreE,@object
	.size		_ZN39_INTERNAL_80fa1f64_9_q_gemm_cu_b303c1f14cuda3std3__441_GLOBAL__N__80fa1f64_9_q_gemm_cu_b303c1f16ignoreE,(_ZN39_INTERNAL_80fa1f64_9_q_gemm_cu_b303c1f14cuda3std6ranges3__45__cpo4sizeE - _ZN39_INTERNAL_80fa1f64_9_q_gemm_cu_b303c1f14cuda3std3__441_GLOBAL__N__80fa1f64_9_q_gemm_cu_b303c1f16ignoreE)
_ZN39_INTERNAL_80fa1f64_9_q_gemm_cu_b303c1f14cuda3std3__441_GLOBAL__N__80fa1f64_9_q_gemm_cu_b303c1f16ignoreE:
	.zero		1
	.type		_ZN39_INTERNAL_80fa1f64_9_q_gemm_cu_b303c1f14cuda3std6ranges3__45__cpo4sizeE,@object
	.size		_ZN39_INTERNAL_80fa1f64_9_q_gemm_cu_b303c1f14cuda3std6ranges3__45__cpo4sizeE,(_ZN39_INTERNAL_80fa1f64_9_q_gemm_cu_b303c1f14cuda3std3__45__cpo5beginE - _ZN39_INTERNAL_80fa1f64_9_q_gemm_cu_b303c1f14cuda3std6ranges3__45__cpo4sizeE)
_ZN39_INTERNAL_80fa1f64_9_q_gemm_cu_b303c1f14cuda3std6ranges3__45__cpo4sizeE:
	.zero		1
	.type		_ZN39_INTERNAL_80fa1f64_9_q_gemm_cu_b303c1f14cuda3std3__45__cpo5beginE,@object
	.size		_ZN39_INTERNAL_80fa1f64_9_q_gemm_cu_b303c1f14cuda3std3__45__cpo5beginE,(_ZN39_INTERNAL_80fa1f64_9_q_gemm_cu_b303c1f14cuda3std6ranges3__45__cpo6cbeginE - _ZN39_INTERNAL_80fa1f64_9_q_gemm_cu_b303c1f14cuda3std3__45__cpo5beginE)
_ZN39_INTERNAL_80fa1f64_9_q_gemm_cu_b303c1f14cuda3std3__45__cpo5beginE:
	.zero		1
	.type		_ZN39_INTERNAL_80fa1f64_9_q_gemm_cu_b303c1f14cuda3std6ranges3__45__cpo6cbeginE,@object
	.size		_ZN39_INTERNAL_80fa1f64_9_q_gemm_cu_b303c1f14cuda3std6ranges3__45__cpo6cbeginE,(_ZN39_INTERNAL_80fa1f64_9_q_gemm_cu_b303c1f14cuda3std3__45__cpo6rbeginE - _ZN39_INTERNAL_80fa1f64_9_q_gemm_cu_b303c1f14cuda3std6ranges3__45__cpo6cbeginE)
_ZN39_INTERNAL_80fa1f64_9_q_gemm_cu_b303c1f14cuda3std6ranges3__45__cpo6cbeginE:
	.zero		1
	.type		_ZN39_INTERNAL_80fa1f64_9_q_gemm_cu_b303c1f14cuda3std3__45__cpo6rbeginE,@object
	.size		_ZN39_INTERNAL_80fa1f64_9_q_gemm_cu_b303c1f14cuda3std3__45__cpo6rbeginE,(_ZN39_INTERNAL_80fa1f64_9_q_gemm_cu_b303c1f14cuda3std6ranges3__45__cpo4nextE - _ZN39_INTERNAL_80fa1f64_9_q_gemm_cu_b303c1f14cuda3std3__45__cpo6rbeginE)
_ZN39_INTERNAL_80fa1f64_9_q_gemm_cu_b303c1f14cuda3std3__45__cpo6rbeginE:
	.zero		1
	.type		_ZN39_INTERNAL_80fa1f64_9_q_gemm_cu_b303c1f14cuda3std6ranges3__45__cpo4nextE,@object
	.size		_ZN39_INTERNAL_80fa1f64_9_q_gemm_cu_b303c1f14cuda3std6ranges3__45__cpo4nextE,(_ZN39_INTERNAL_80fa1f64_9_q_gemm_cu_b303c1f14cuda3std6ranges3__45__cpo4swapE - _ZN39_INTERNAL_80fa1f64_9_q_gemm_cu_b303c1f14cuda3std6ranges3__45__cpo4nextE)
_ZN39_INTERNAL_80fa1f64_9_q_gemm_cu_b303c1f14cuda3std6ranges3__45__cpo4nextE:
	.zero		1
	.type		_ZN39_INTERNAL_80fa1f64_9_q_gemm_cu_b303c1f14cuda3std6ranges3__45__cpo4swapE,@object
	.size		_ZN39_INTERNAL_80fa1f64_9_q_gemm_cu_b303c1f14cuda3std6ranges3__45__cpo4swapE,(_ZN39_INTERNAL_80fa1f64_9_q_gemm_cu_b303c1f14cuda3std3__420unreachable_sentinelE - _ZN39_INTERNAL_80fa1f64_9_q_gemm_cu_b303c1f14cuda3std6ranges3__45__cpo4swapE)
_ZN39_INTERNAL_80fa1f64_9_q_gemm_cu_b303c1f14cuda3std6ranges3__45__cpo4swapE:
	.zero		1
	.type		_ZN39_INTERNAL_80fa1f64_9_q_gemm_cu_b303c1f14cuda3std3__420unreachable_sentinelE,@object
	.size		_ZN39_INTERNAL_80fa1f64_9_q_gemm_cu_b303c1f14cuda3std3__420unreachable_sentinelE,(_ZN39_INTERNAL_80fa1f64_9_q_gemm_cu_b303c1f16thrust24THRUST_300001_SM_1030_NS6system6detail10sequential3seqE - _ZN39_INTERNAL_80fa1f64_9_q_gemm_cu_b303c1f14cuda3std3__420unreachable_sentinelE)
_ZN39_INTERNAL_80fa1f64_9_q_gemm_cu_b303c1f14cuda3std3__420unreachable_sentinelE:
	.zero		1
	.type		_ZN39_INTERNAL_80fa1f64_9_q_gemm_cu_b303c1f16thrust24THRUST_300001_SM_1030_NS6system6detail10sequential3seqE,@object
	.size		_ZN39_INTERNAL_80fa1f64_9_q_gemm_cu_b303c1f16thrust24THRUST_300001_SM_1030_NS6system6detail10sequential3seqE,(_ZN39_INTERNAL_80fa1f64_9_q_gemm_cu_b303c1f14cuda3std3__45__cpo4cendE - _ZN39_INTERNAL_80fa1f64_9_q_gemm_cu_b303c1f16thrust24THRUST_300001_SM_1030_NS6system6detail10sequential3seqE)
_ZN39_INTERNAL_80fa1f64_9_q_gemm_cu_b303c1f16thrust24THRUST_300001_SM_1030_NS6system6detail10sequential3seqE:
	.zero		1
	.type		_ZN39_INTERNAL_80fa1f64_9_q_gemm_cu_b303c1f14cuda3std3__45__cpo4cendE,@object
	.size		_ZN39_INTERNAL_80fa1f64_9_q_gemm_cu_b303c1f14cuda3std3__45__cpo4cendE,(_ZN39_INTERNAL_80fa1f64_9_q_gemm_cu_b303c1f14cuda3std6ranges3__45__cpo9iter_swapE - _ZN39_INTERNAL_80fa1f64_9_q_gemm_cu_b303c1f14cuda3std3__45__cpo4cendE)
_ZN39_INTERNAL_80fa1f64_9_q_gemm_cu_b303c1f14cuda3std3__45__cpo4cendE:
	.zero		1
	.type		_ZN39_INTERNAL_80fa1f64_9_q_gemm_cu_b303c1f14cuda3std6ranges3__45__cpo9iter_swapE,@object
	.size		_ZN39_INTERNAL_80fa1f64_9_q_gemm_cu_b303c1f14cuda3std6ranges3__45__cpo9iter_swapE,(_ZN39_INTERNAL_80fa1f64_9_q_gemm_cu_b303c1f14cuda3std3__45__cpo5crendE - _ZN39_INTERNAL_80fa1f64_9_q_gemm_cu_b303c1f14cuda3std6ranges3__45__cpo9iter_swapE)
_ZN39_INTERNAL_80fa1f64_9_q_gemm_cu_b303c1f14cuda3std6ranges3__45__cpo9iter_swapE:
	.zero		1
	.type		_ZN39_INTERNAL_80fa1f64_9_q_gemm_cu_b303c1f14cuda3std3__45__cpo5crendE,@object
	.size		_ZN39_INTERNAL_80fa1f64_9_q_gemm_cu_b303c1f14cuda3std3__45__cpo5crendE,(_ZN39_INTERNAL_80fa1f64_9_q_gemm_cu_b303c1f14cuda3std6ranges3__45__cpo5cdataE - _ZN39_INTERNAL_80fa1f64_9_q_gemm_cu_b303c1f14cuda3std3__45__cpo5crendE)
_ZN39_INTERNAL_80fa1f64_9_q_gemm_cu_b303c1f14cuda3std3__45__cpo5crendE:
	.zero		1
	.type		_ZN39_INTERNAL_80fa1f64_9_q_gemm_cu_b303c1f14cuda3std6ranges3__45__cpo5cdataE,@object
	.size		_ZN39_INTERNAL_80fa1f64_9_q_gemm_cu_b303c1f14cuda3std6ranges3__45__cpo5cdataE,(_ZN39_INTERNAL_80fa1f64_9_q_gemm_cu_b303c1f14cuda3std6ranges3__45__cpo3endE - _ZN39_INTERNAL_80fa1f64_9_q_gemm_cu_b303c1f14cuda3std6ranges3__45__cpo5cdataE)
_ZN39_INTERNAL_80fa1f64_9_q_gemm_cu_b303c1f14cuda3std6ranges3__45__cpo5cdataE:
	.zero		1
	.type		_ZN39_INTERNAL_80fa1f64_9_q_gemm_cu_b303c1f14cuda3std6ranges3__45__cpo3endE,@object
	.size		_ZN39_INTERNAL_80fa1f64_9_q_gemm_cu_b303c1f14cuda3std6ranges3__45__cpo3endE,(_ZN39_INTERNAL_80fa1f64_9_q_gemm_cu_b303c1f14cuda3std3__419piecewise_constructE - _ZN39_INTERNAL_80fa1f64_9_q_gemm_cu_b303c1f14cuda3std6ranges3__45__cpo3endE)
_ZN39_INTERNAL_80fa1f64_9_q_gemm_cu_b303c1f14cuda3std6ranges3__45__cpo3endE:
	.zero		1
	.type		_ZN39_INTERNAL_80fa1f64_9_q_gemm_cu_b303c1f14cuda3std3__419piecewise_constructE,@object
	.size		_ZN39_INTERNAL_80fa1f64_9_q_gemm_cu_b303c1f14cuda3std3__419piecewise_constructE,(_ZN39_INTERNAL_80fa1f64_9_q_gemm_cu_b303c1f14cuda3std6ranges3__45__cpo5ssizeE - _ZN39_INTERNAL_80fa1f64_9_q_gemm_cu_b303c1f14cuda3std3__419piecewise_constructE)
_ZN39_INTERNAL_80fa1f64_9_q_gemm_cu_b303c1f14cuda3std3__419piecewise_constructE:
	.zero		1
	.type		_ZN39_INTERNAL_80fa1f64_9_q_gemm_cu_b303c1f14cuda3std6ranges3__45__cpo5ssizeE,@object
	.size		_ZN39_INTERNAL_80fa1f64_9_q_gemm_cu_b303c1f14cuda3std6ranges3__45__cpo5ssizeE,(_ZN39_INTERNAL_80fa1f64_9_q_gemm_cu_b303c1f14cuda3std3__45__cpo3endE - _ZN39_INTERNAL_80fa1f64_9_q_gemm_cu_b303c1f14cuda3std6ranges3__45__cpo5ssizeE)
_ZN39_INTERNAL_80fa1f64_9_q_gemm_cu_b303c1f14cuda3std6ranges3__45__cpo5ssizeE:
	.zero		1
	.type		_ZN39_INTERNAL_80fa1f64_9_q_gemm_cu_b303c1f14cuda3std3__45__cpo3endE,@object
	.size		_ZN39_INTERNAL_80fa1f64_9_q_gemm_cu_b303c1f14cuda3std3__45__cpo3endE,(_ZN39_INTERNAL_80fa1f64_9_q_gemm_cu_b303c1f14cuda3std6ranges3__45__cpo4cendE - _ZN39_INTERNAL_80fa1f64_9_q_gemm_cu_b303c1f14cuda3std3__45__cpo3endE)
_ZN39_INTERNAL_80fa1f64_9_q_gemm_cu_b303c1f14cuda3std3__45__cpo3endE:
	.zero		1
	.type		_ZN39_INTERNAL_80fa1f64_9_q_gemm_cu_b303c1f14cuda3std6ranges3__45__cpo4cendE,@object
	.size		_ZN39_INTERNAL_80fa1f64_9_q_gemm_cu_b303c1f14cuda3std6ranges3__45__cpo4cendE,(_ZN39_INTERNAL_80fa1f64_9_q_gemm_cu_b303c1f14cuda3std3__45__cpo4rendE - _ZN39_INTERNAL_80fa1f64_9_q_gemm_cu_b303c1f14cuda3std6ranges3__45__cpo4cendE)
_ZN39_INTERNAL_80fa1f64_9_q_gemm_cu_b303c1f14cuda3std6ranges3__45__cpo4cendE:
	.zero		1
	.type		_ZN39_INTERNAL_80fa1f64_9_q_gemm_cu_b303c1f14cuda3std3__45__cpo4rendE,@object
	.size		_ZN39_INTERNAL_80fa1f64_9_q_gemm_cu_b303c1f14cuda3std3__45__cpo4rendE,(_ZN39_INTERNAL_80fa1f64_9_q_gemm_cu_b303c1f14cuda3std6ranges3__45__cpo4prevE - _ZN39_INTERNAL_80fa1f64_9_q_gemm_cu_b303c1f14cuda3std3__45__cpo4rendE)
_ZN39_INTERNAL_80fa1f64_9_q_gemm_cu_b303c1f14cuda3std3__45__cpo4rendE:
	.zero		1
	.type		_ZN39_INTERNAL_80fa1f64_9_q_gemm_cu_b303c1f14cuda3std6ranges3__45__cpo4prevE,@object
	.size		_ZN39_INTERNAL_80fa1f64_9_q_gemm_cu_b303c1f14cuda3std6ranges3__45__cpo4prevE,(_ZN39_INTERNAL_80fa1f64_9_q_gemm_cu_b303c1f14cuda3std6ranges3__45__cpo9iter_moveE - _ZN39_INTERNAL_80fa1f64_9_q_gemm_cu_b303c1f14cuda3std6ranges3__45__cpo4prevE)
_ZN39_INTERNAL_80fa1f64_9_q_gemm_cu_b303c1f14cuda3std6ranges3__45__cpo4prevE:
	.zero		1
	.type		_ZN39_INTERNAL_80fa1f64_9_q_gemm_cu_b303c1f14cuda3std6ranges3__45__cpo9iter_moveE,@object
	.size		_ZN39_INTERNAL_80fa1f64_9_q_gemm_cu_b303c1f14cuda3std6ranges3__45__cpo9iter_moveE,(.L_13 - _ZN39_INTERNAL_80fa1f64_9_q_gemm_cu_b303c1f14cuda3std6ranges3__45__cpo9iter_moveE)
_ZN39_INTERNAL_80fa1f64_9_q_gemm_cu_b303c1f14cuda3std6ranges3__45__cpo9iter_moveE:
	.zero		1
.L_13:


//--------------------- .nv.shared._Z28gemm_half_q_half_gptq_kernelILi8ELb1ELb1EEvPK6__halfPKjS4_S2_PS0_iiiiiPKtibS2_i --------------------------
	.section	.nv.shared._Z28gemm_half_q_half_gptq_kernelILi8ELb1ELb1EEvPK6__halfPKjS4_S2_PS0_iiiiiPKtibS2_i,"aw",@nobits
	.sectionflags	@""
	.align	4
.nv.shared._Z28gemm_half_q_half_gptq_kernelILi8ELb1ELb1EEvPK6__halfPKjS4_S2_PS0_iiiiiPKtibS2_i:
	.zero		3072


//--------------------- .nv.shared._Z28gemm_half_q_half_gptq_kernelILi7ELb1ELb1EEvPK6__halfPKjS4_S2_PS0_iiiiiPKtibS2_i --------------------------
	.section	.nv.shared._Z28gemm_half_q_half_gptq_kernelILi7ELb1ELb1EEvPK6__halfPKjS4_S2_PS0_iiiiiPKtibS2_i,"aw",@nobits
	.sectionflags	@""
	.align	4
.nv.shared._Z28gemm_half_q_half_gptq_kernelILi7ELb1ELb1EEvPK6__halfPKjS4_S2_PS0_iiiiiPKtibS2_i:
	.zero		2816


//--------------------- .nv.shared._Z28gemm_half_q_half_gptq_kernelILi6ELb1ELb1EEvPK6__halfPKjS4_S2_PS0_iiiiiPKtibS2_i --------------------------
	.section	.nv.shared._Z28gemm_half_q_half_gptq_kernelILi6ELb1ELb1EEvPK6__halfPKjS4_S2_PS0_iiiiiPKtibS2_i,"aw",@nobits
	.sectionflags	@""
	.align	4
.nv.shared._Z28gemm_half_q_half_gptq_kernelILi6ELb1ELb1EEvPK6__halfPKjS4_S2_PS0_iiiiiPKtibS2_i:
	.zero		2560


//--------------------- .nv.shared._Z28gemm_half_q_half_gptq_kernelILi5ELb1ELb1EEvPK6__halfPKjS4_S2_PS0_iiiiiPKtibS2_i --------------------------
	.section	.nv.shared._Z28gemm_half_q_half_gptq_kernelILi5ELb1ELb1EEvPK6__halfPKjS4_S2_PS0_iiiiiPKtibS2_i,"aw",@nobits
	.sectionflags	@""
	.align	4
.nv.shared._Z28gemm_half_q_half_gptq_kernelILi5ELb1ELb1EEvPK6__halfPKjS4_S2_PS0_iiiiiPKtibS2_i:
	.zero		2304


//--------------------- .nv.shared._Z28gemm_half_q_half_gptq_kernelILi4ELb1ELb1EEvPK6__halfPKjS4_S2_PS0_iiiiiPKtibS2_i --------------------------
	.section	.nv.shared._Z28gemm_half_q_half_gptq_kernelILi4ELb1ELb1EEvPK6__halfPKjS4_S2_PS0_iiiiiPKtibS2_i,"aw",@nobits
	.sectionflags	@""
	.align	2
.nv.shared._Z28gemm_half_q_half_gptq_kernelILi4ELb1ELb1EEvPK6__halfPKjS4_S2_PS0_iiiiiPKtibS2_i:
	.zero		2048


//--------------------- .nv.shared._Z28gemm_half_q_half_gptq_kernelILi3ELb1ELb1EEvPK6__halfPKjS4_S2_PS0_iiiiiPKtibS2_i --------------------------
	.section	.nv.shared._Z28gemm_half_q_half_gptq_kernelILi3ELb1ELb1EEvPK6__halfPKjS4_S2_PS0_iiiiiPKtibS2_i,"aw",@nobits
	.sectionflags	@""
	.align	2
.nv.shared._Z28gemm_half_q_half_gptq_kernelILi3ELb1ELb1EEvPK6__halfPKjS4_S2_PS0_iiiiiPKtibS2_i:
	.zero		1792


//--------------------- .nv.shared._Z28gemm_half_q_half_gptq_kernelILi2ELb1ELb1EEvPK6__halfPKjS4_S2_PS0_iiiiiPKtibS2_i --------------------------
	.section	.nv.shared._Z28gemm_half_q_half_gptq_kernelILi2ELb1ELb1EEvPK6__halfPKjS4_S2_PS0_iiiiiPKtibS2_i,"aw",@nobits
	.sectionflags	@""
	.align	2
.nv.shared._Z28gemm_half_q_half_gptq_kernelILi2ELb1ELb1EEvPK6__halfPKjS4_S2_PS0_iiiiiPKtibS2_i:
	.zero		1536


//--------------------- .nv.shared._Z28gemm_half_q_half_gptq_kernelILi1ELb1ELb1EEvPK6__halfPKjS4_S2_PS0_iiiiiPKtibS2_i --------------------------
	.section	.nv.shared._Z28gemm_half_q_half_gptq_kernelILi1ELb1ELb1EEvPK6__halfPKjS4_S2_PS0_iiiiiPKtibS2_i,"aw",@nobits
	.sectionflags	@""
	.align	2
.nv.shared._Z28gemm_half_q_half_gptq_kernelILi1ELb1ELb1EEvPK6__halfPKjS4_S2_PS0_iiiiiPKtibS2_i:
	.zero		1280


//--------------------- .nv.shared._Z28gemm_half_q_half_gptq_kernelILi8ELb1ELb0EEvPK6__halfPKjS4_S2_PS0_iiiiiPKtibS2_i --------------------------
	.section	.nv.shared._Z28gemm_half_q_half_gptq_kernelILi8ELb1ELb0EEvPK6__halfPKjS4_S2_PS0_iiiiiPKtibS2_i,"aw",@nobits
	.sectionflags	@""
	.align	4
.nv.shared._Z28gemm_half_q_half_gptq_kernelILi8ELb1ELb0EEvPK6__halfPKjS4_S2_PS0_iiiiiPKtibS2_i:
	.zero		3072


//--------------------- .nv.shared._Z28gemm_half_q_half_gptq_kernelILi7ELb1ELb0EEvPK6__halfPKjS4_S2_PS0_iiiiiPKtibS2_i --------------------------
	.section	.nv.shared._Z28gemm_half_q_half_gptq_kernelILi7ELb1ELb0EEvPK6__halfPKjS4_S2_PS0_iiiiiPKtibS2_i,"aw",@nobits
	.sectionflags	@""
	.align	4
.nv.shared._Z28gemm_half_q_half_gptq_kernelILi7ELb1ELb0EEvPK6__halfPKjS4_S2_PS0_iiiiiPKtibS2_i:
	.zero		2816


//--------------------- .nv.shared._Z28gemm_half_q_half_gptq_kernelILi6ELb1ELb0EEvPK6__halfPKjS4_S2_PS0_iiiiiPKtibS2_i --------------------------
	.section	.nv.shared._Z28gemm_half_q_half_gptq_kernelILi6ELb1ELb0EEvPK6__halfPKjS4_S2_PS0_iiiiiPKtibS2_i,"aw",@nobits
	.sectionflags	@""
	.align	4
.nv.shared._Z28gemm_half_q_half_gptq_kernelILi6ELb1ELb0EEvPK6__halfPKjS4_S2_PS0_iiiiiPKtibS2_i:
	.zero		2560


//--------------------- .nv.shared._Z28gemm_half_q_half_gptq_kernelILi5ELb1ELb0EEvPK6__halfPKjS4_S2_PS0_iiiiiPKtibS2_i --------------------------
	.section	.nv.shared._Z28gemm_half_q_half_gptq_kernelILi5ELb1ELb0EEvPK6__halfPKjS4_S2_PS0_iiiiiPKtibS2_i,"aw",@nobits
	.sectionflags	@""
	.align	4
.nv.shared._Z28gemm_half_q_half_gptq_kernelILi5ELb1ELb0EEvPK6__halfPKjS4_S2_PS0_iiiiiPKtibS2_i:
	.zero		2304


//--------------------- .nv.shared._Z28gemm_half_q_half_gptq_kernelILi4ELb1ELb0EEvPK6__halfPKjS4_S2_PS0_iiiiiPKtibS2_i --------------------------
	.section	.nv.shared._Z28gemm_half_q_half_gptq_kernelILi4ELb1ELb0EEvPK6__halfPKjS4_S2_PS0_iiiiiPKtibS2_i,"aw",@nobits
	.sectionflags	@""
	.align	2
.nv.shared._Z28gemm_half_q_half_gptq_kernelILi4ELb1ELb0EEvPK6__halfPKjS4_S2_PS0_iiiiiPKtibS2_i:
	.zero		2048


//--------------------- .nv.shared._Z28gemm_half_q_half_gptq_kernelILi3ELb1ELb0EEvPK6__halfPKjS4_S2_PS0_iiiiiPKtibS2_i --------------------------
	.section	.nv.shared._Z28gemm_half_q_half_gptq_kernelILi3ELb1ELb0EEvPK6__halfPKjS4_S2_PS0_iiiiiPKtibS2_i,"aw",@nobits
	.sectionflags	@""
	.align	2
.nv.shared._Z28gemm_half_q_half_gptq_kernelILi3ELb1ELb0EEvPK6__halfPKjS4_S2_PS0_iiiiiPKtibS2_i:
	.zero		1792


//--------------------- .nv.shared._Z28gemm_half_q_half_gptq_kernelILi2ELb1ELb0EEvPK6__halfPKjS4_S2_PS0_iiiiiPKtibS2_i --------------------------
	.section	.nv.shared._Z28gemm_half_q_half_gptq_kernelILi2ELb1ELb0EEvPK6__halfPKjS4_S2_PS0_iiiiiPKtibS2_i,"aw",@nobits
	.sectionflags	@""
	.align	2
.nv.shared._Z28gemm_half_q_half_gptq_kernelILi2ELb1ELb0EEvPK6__halfPKjS4_S2_PS0_iiiiiPKtibS2_i:
	.zero		1536


//--------------------- .nv.shared._Z28gemm_half_q_half_gptq_kernelILi1ELb1ELb0EEvPK6__halfPKjS4_S2_PS0_iiiiiPKtibS2_i --------------------------
	.section	.nv.shared._Z28gemm_half_q_half_gptq_kernelILi1ELb1ELb0EEvPK6__halfPKjS4_S2_PS0_iiiiiPKtibS2_i,"aw",@nobits
	.sectionflags	@""
	.align	2
.nv.shared._Z28gemm_half_q_half_gptq_kernelILi1ELb1ELb0EEvPK6__halfPKjS4_S2_PS0_iiiiiPKtibS2_i:
	.zero		1280


//--------------------- .nv.shared._Z28gemm_half_q_half_gptq_kernelILi8ELb0ELb1EEvPK6__halfPKjS4_S2_PS0_iiiiiPKtibS2_i --------------------------
	.section	.nv.shared._Z28gemm_half_q_half_gptq_kernelILi8ELb0ELb1EEvPK6__halfPKjS4_S2_PS0_iiiiiPKtibS2_i,"aw",@nobits
	.sectionflags	@""
	.align	2
.nv.shared._Z28gemm_half_q_half_gptq_kernelILi8ELb0ELb1EEvPK6__halfPKjS4_S2_PS0_iiiiiPKtibS2_i:
	.zero		3072


//--------------------- .nv.shared._Z28gemm_half_q_half_gptq_kernelILi7ELb0ELb1EEvPK6__halfPKjS4_S2_PS0_iiiiiPKtibS2_i --------------------------
	.section	.nv.shared._Z28gemm_half_q_half_gptq_kernelILi7ELb0ELb1EEvPK6__halfPKjS4_S2_PS0_iiiiiPKtibS2_i,"aw",@nobits
	.sectionflags	@""
	.align	2
.nv.shared._Z28gemm_half_q_half_gptq_kernelILi7ELb0ELb1EEvPK6__halfPKjS4_S2_PS0_iiiiiPKtibS2_i:
	.zero		2816


//--------------------- .nv.shared._Z28gemm_half_q_half_gptq_kernelILi6ELb0ELb1EEvPK6__halfPKjS4_S2_PS0_iiiiiPKtibS2_i --------------------------
	.section	.nv.shared._Z28gemm_half_q_half_gptq_kernelILi6ELb0ELb1EEvPK6__halfPKjS4_S2_PS0_iiiiiPKtibS2_i,"aw",@nobits
	.sectionflags	@""
	.align	2
.nv.shared._Z28gemm_half_q_half_gptq_kernelILi6ELb0ELb1EEvPK6__halfPKjS4_S2_PS0_iiiiiPKtibS2_i:
	.zero		2560


//--------------------- .nv.shared._Z28gemm_half_q_half_gptq_kernelILi5ELb0ELb1EEvPK6__halfPKjS4_S2_PS0_iiiiiPKtibS2_i --------------------------
	.section	.nv.shared._Z28gemm_half_q_half_gptq_kernelILi5ELb0ELb1EEvPK6__halfPKjS4_S2_PS0_iiiiiPKtibS2_i,"aw",@nobits
	.sectionflags	@""
	.align	2
.nv.shared._Z28gemm_half_q_half_gptq_kernelILi5ELb0ELb1EEvPK6__halfPKjS4_S2_PS0_iiiiiPKtibS2_i:
	.zero		2304


//--------------------- .nv.shared._Z28gemm_half_q_half_gptq_kernelILi4ELb0ELb1EEvPK6__halfPKjS4_S2_PS0_iiiiiPKtibS2_i --------------------------
	.section	.nv.shared._Z28gemm_half_q_half_gptq_kernelILi4ELb0ELb1EEvPK6__halfPKjS4_S2_PS0_iiiiiPKtibS2_i,"aw",@nobits
	.sectionflags	@""
	.align	2
.nv.shared._Z28gemm_half_q_half_gptq_kernelILi4ELb0ELb1EEvPK6__halfPKjS4_S2_PS0_iiiiiPKtibS2_i:
	.zero		2048


//--------------------- .nv.shared._Z28gemm_half_q_half_gptq_kernelILi3ELb0ELb1EEvPK6__halfPKjS4_S2_PS0_iiiiiPKtibS2_i --------------------------
	.section	.nv.shared._Z28gemm_half_q_half_gptq_kernelILi3ELb0ELb1EEvPK6__halfPKjS4_S2_PS0_iiiiiPKtibS2_i,"aw",@nobits
	.sectionflags	@""
	.align	2
.nv.shared._Z28gemm_half_q_half_gptq_kernelILi3ELb0ELb1EEvPK6__halfPKjS4_S2_PS0_iiiiiPKtibS2_i:
	.zero		1792


//--------------------- .nv.shared._Z28gemm_half_q_half_gptq_kernelILi2ELb0ELb1EEvPK6__halfPKjS4_S2_PS0_iiiiiPKtibS2_i --------------------------
	.section	.nv.shared._Z28gemm_half_q_half_gptq_kernelILi2ELb0ELb1EEvPK6__halfPKjS4_S2_PS0_iiiiiPKtibS2_i,"aw",@nobits
	.sectionflags	@""
	.align	2
.nv.shared._Z28gemm_half_q_half_gptq_kernelILi2ELb0ELb1EEvPK6__halfPKjS4_S2_PS0_iiiiiPKtibS2_i:
	.zero		1536


//--------------------- .nv.shared._Z28gemm_half_q_half_gptq_kernelILi1ELb0ELb1EEvPK6__halfPKjS4_S2_PS0_iiiiiPKtibS2_i --------------------------
	.section	.nv.shared._Z28gemm_half_q_half_gptq_kernelILi1ELb0ELb1EEvPK6__halfPKjS4_S2_PS0_iiiiiPKtibS2_i,"aw",@nobits
	.sectionflags	@""
	.align	2
.nv.shared._Z28gemm_half_q_half_gptq_kernelILi1ELb0ELb1EEvPK6__halfPKjS4_S2_PS0_iiiiiPKtibS2_i:
	.zero		1280


//--------------------- .nv.shared._Z28gemm_half_q_half_gptq_kernelILi8ELb0ELb0EEvPK6__halfPKjS4_S2_PS0_iiiiiPKtibS2_i --------------------------
	.section	.nv.shared._Z28gemm_half_q_half_gptq_kernelILi8ELb0ELb0EEvPK6__halfPKjS4_S2_PS0_iiiiiPKtibS2_i,"aw",@nobits
	.sectionflags	@""
	.align	2
.nv.shared._Z28gemm_half_q_half_gptq_kernelILi8ELb0ELb0EEvPK6__halfPKjS4_S2_PS0_iiiiiPKtibS2_i:
	.zero		3072


//--------------------- .nv.shared._Z28gemm_half_q_half_gptq_kernelILi7ELb0ELb0EEvPK6__halfPKjS4_S2_PS0_iiiiiPKtibS2_i --------------------------
	.section	.nv.shared._Z28gemm_half_q_half_gptq_kernelILi7ELb0ELb0EEvPK6__halfPKjS4_S2_PS0_iiiiiPKtibS2_i,"aw",@nobits
	.sectionflags	@""
	.align	2
.nv.shared._Z28gemm_half_q_half_gptq_kernelILi7ELb0ELb0EEvPK6__halfPKjS4_S2_PS0_iiiiiPKtibS2_i:
	.zero		2816


//--------------------- .nv.shared._Z28gemm_half_q_half_gptq_kernelILi6ELb0ELb0EEvPK6__halfPKjS4_S2_PS0_iiiiiPKtibS2_i --------------------------
	.section	.nv.shared._Z28gemm_half_q_half_gptq_kernelILi6ELb0ELb0EEvPK6__halfPKjS4_S2_PS0_iiiiiPKtibS2_i,"aw",@nobits
	.sectionflags	@""
	.align	2
.nv.shared._Z28gemm_half_q_half_gptq_kernelILi6ELb0ELb0EEvPK6__halfPKjS4_S2_PS0_iiiiiPKtibS2_i:
	.zero		2560


//--------------------- .nv.shared._Z28gemm_half_q_half_gptq_kernelILi5ELb0ELb0EEvPK6__halfPKjS4_S2_PS0_iiiiiPKtibS2_i --------------------------
	.section	.nv.shared._Z28gemm_half_q_half_gptq_kernelILi5ELb0ELb0EEvPK6__halfPKjS4_S2_PS0_iiiiiPKtibS2_i,"aw",@nobits
	.sectionflags	@""
	.align	2
.nv.shared._Z28gemm_half_q_half_gptq_kernelILi5ELb0ELb0EEvPK6__halfPKjS4_S2_PS0_iiiiiPKtibS2_i:
	.zero		2304


//--------------------- .nv.shared._Z28gemm_half_q_half_gptq_kernelILi4ELb0ELb0EEvPK6__halfPKjS4_S2_PS0_iiiiiPKtibS2_i --------------------------
	.section	.nv.shared._Z28gemm_half_q_half_gptq_kernelILi4ELb0ELb0EEvPK6__halfPKjS4_S2_PS0_iiiiiPKtibS2_i,"aw",@nobits
	.sectionflags	@""
	.align	2
.nv.shared._Z28gemm_half_q_half_gptq_kernelILi4ELb0ELb0EEvPK6__halfPKjS4_S2_PS0_iiiiiPKtibS2_i:
	.zero		2048


//--------------------- .nv.shared._Z28gemm_half_q_half_gptq_kernelILi3ELb0ELb0EEvPK6__halfPKjS4_S2_PS0_iiiiiPKtibS2_i --------------------------
	.section	.nv.shared._Z28gemm_half_q_half_gptq_kernelILi3ELb0ELb0EEvPK6__halfPKjS4_S2_PS0_iiiiiPKtibS2_i,"aw",@nobits
	.sectionflags	@""
	.align	2
.nv.shared._Z28gemm_half_q_half_gptq_kernelILi3ELb0ELb0EEvPK6__halfPKjS4_S2_PS0_iiiiiPKtibS2_i:
	.zero		1792


//--------------------- .nv.shared._Z28gemm_half_q_half_gptq_kernelILi2ELb0ELb0EEvPK6__halfPKjS4_S2_PS0_iiiiiPKtibS2_i --------------------------
	.section	.nv.shared._Z28gemm_half_q_half_gptq_kernelILi2ELb0ELb0EEvPK6__halfPKjS4_S2_PS0_iiiiiPKtibS2_i,"aw",@nobits
	.sectionflags	@""
	.align	2
.nv.shared._Z28gemm_half_q_half_gptq_kernelILi2ELb0ELb0EEvPK6__halfPKjS4_S2_PS0_iiiiiPKtibS2_i:
	.zero		1536


//--------------------- .nv.shared._Z28gemm_half_q_half_gptq_kernelILi1ELb0ELb0EEvPK6__halfPKjS4_S2_PS0_iiiiiPKtibS2_i --------------------------
	.section	.nv.shared._Z28gemm_half_q_half_gptq_kernelILi1ELb0ELb0EEvPK6__halfPKjS4_S2_PS0_iiiiiPKtibS2_i,"aw",@nobits
	.sectionflags	@""
	.align	2
.nv.shared._Z28gemm_half_q_half_gptq_kernelILi1ELb0ELb0EEvPK6__halfPKjS4_S2_PS0_iiiiiPKtibS2_i:
	.zero		1280


//--------------------- .nv.shared._Z23gemm_half_q_half_kernelILi8ELb1ELb1EEvPK6__halfPKjS4_S2_PS0_iiiiPKtS7_iiiiiibS2_i --------------------------
	.section	.nv.shared._Z23gemm_half_q_half_kernelILi8ELb1ELb1EEvPK6__halfPKjS4_S2_PS0_iiiiPKtS7_iiiiiibS2_i,"aw",@nobits
	.sectionflags	@""
	.align	4
.nv.shared._Z23gemm_half_q_half_kernelILi8ELb1ELb1EEvPK6__halfPKjS4_S2_PS0_iiiiPKtS7_iiiiiibS2_i:
	.zero		2048


//--------------------- .nv.shared._Z23gemm_half_q_half_kernelILi7ELb1ELb1EEvPK6__halfPKjS4_S2_PS0_iiiiPKtS7_iiiiiibS2_i --------------------------
	.section	.nv.shared._Z23gemm_half_q_half_kernelILi7ELb1ELb1EEvPK6__halfPKjS4_S2_PS0_iiiiPKtS7_iiiiiibS2_i,"aw",@nobits
	.sectionflags	@""
	.align	4
.nv.shared._Z23gemm_half_q_half_kernelILi7ELb1ELb1EEvPK6__halfPKjS4_S2_PS0_iiiiPKtS7_iiiiiibS2_i:
	.zero		1920


//--------------------- .nv.shared._Z23gemm_half_q_half_kernelILi6ELb1ELb1EEvPK6__halfPKjS4_S2_PS0_iiiiPKtS7_iiiiiibS2_i --------------------------
	.section	.nv.shared._Z23gemm_half_q_half_kernelILi6ELb1ELb1EEvPK6__halfPKjS4_S2_PS0_iiiiPKtS7_iiiiiibS2_i,"aw",@nobits
	.sectionflags	@""
	.align	4
.nv.shared._Z23gemm_half_q_half_kernelILi6ELb1ELb1EEvPK6__halfPKjS4_S2_PS0_iiiiPKtS7_iiiiiibS2_i:
	.zero		1792


//--------------------- .nv.shared._Z23gemm_half_q_half_kernelILi5ELb1ELb1EEvPK6__halfPKjS4_S2_PS0_iiiiPKtS7_iiiiiibS2_i --------------------------
	.section	.nv.shared._Z23gemm_half_q_half_kernelILi5ELb1ELb1EEvPK6__halfPKjS4_S2_PS0_iiiiPKtS7_iiiiiibS2_i,"aw",@nobits
	.sectionflags	@""
	.align	4
.nv.shared._Z23gemm_half_q_half_kernelILi5ELb1ELb1EEvPK6__halfPKjS4_S2_PS0_iiiiPKtS7_iiiiiibS2_i:
	.zero		1664


//--------------------- .nv.shared._Z23gemm_half_q_half_kernelILi4ELb1ELb1EEvPK6__halfPKjS4_S2_PS0_iiiiPKtS7_iiiiiibS2_i --------------------------
	.section	.nv.shared._Z23gemm_half_q_half_kernelILi4ELb1ELb1EEvPK6__halfPKjS4_S2_PS0_iiiiPKtS7_iiiiiibS2_i,"aw",@nobits
	.sectionflags	@""
	.align	2
.nv.shared._Z23gemm_half_q_half_kernelILi4ELb1ELb1EEvPK6__halfPKjS4_S2_PS0_iiiiPKtS7_iiiiiibS2_i:
	.zero		1536


//--------------------- .nv.shared._Z23gemm_half_q_half_kernelILi3ELb1ELb1EEvPK6__halfPKjS4_S2_PS0_iiiiPKtS7_iiiiiibS2_i --------------------------
	.section	.nv.shared._Z23gemm_half_q_half_kernelILi3ELb1ELb1EEvPK6__halfPKjS4_S2_PS0_iiiiPKtS7_iiiiiibS2_i,"aw",@nobits
	.sectionflags	@""
	.align	2
.nv.shared._Z23gemm_half_q_half_kernelILi3ELb1ELb1EEvPK6__halfPKjS4_S2_PS0_iiiiPKtS7_iiiiiibS2_i:
	.zero		1408


//--------------------- .nv.shared._Z23gemm_half_q_half_kernelILi2ELb1ELb1EEvPK6__halfPKjS4_S2_PS0_iiiiPKtS7_iiiiiibS2_i --------------------------
	.section	.nv.shared._Z23gemm_half_q_half_kernelILi2ELb1ELb1EEvPK6__halfPKjS4_S2_PS0_iiiiPKtS7_iiiiiibS2_i,"aw",@nobits
	.sectionflags	@""
	.align	2
.nv.shared._Z23gemm_half_q_half_kernelILi2ELb1ELb1EEvPK6__halfPKjS4_S2_PS0_iiiiPKtS7_iiiiiibS2_i:
	.zero		1280


//--------------------- .nv.shared._Z23gemm_half_q_half_kernelILi1ELb1ELb1EEvPK6__halfPKjS4_S2_PS0_iiiiPKtS7_iiiiiibS2_i --------------------------
	.section	.nv.shared._Z23gemm_half_q_half_kernelILi1ELb1ELb1EEvPK6__halfPKjS4_S2_PS0_iiiiPKtS7_iiiiiibS2_i,"aw",@nobits
	.sectionflags	@""
	.align	2
.nv.shared._Z23gemm_half_q_half_kernelILi1ELb1ELb1EEvPK6__halfPKjS4_S2_PS0_iiiiPKtS7_iiiiiibS2_i:
	.zero		1152


//--------------------- .nv.shared._Z23gemm_half_q_half_kernelILi8ELb1ELb0EEvPK6__halfPKjS4_S2_PS0_iiiiPKtS7_iiiiiibS2_i --------------------------
	.section	.nv.shared._Z23gemm_half_q_half_kernelILi8ELb1ELb0EEvPK6__halfPKjS4_S2_PS0_iiiiPKtS7_iiiiiibS2_i,"aw",@nobits
	.sectionflags	@""
	.align	4
.nv.shared._Z23gemm_half_q_half_kernelILi8ELb1ELb0EEvPK6__halfPKjS4_S2_PS0_iiiiPKtS7_iiiiiibS2_i:
	.zero		2048


//--------------------- .nv.shared._Z23gemm_half_q_half_kernelILi7ELb1ELb0EEvPK6__halfPKjS4_S2_PS0_iiiiPKtS7_iiiiiibS2_i --------------------------
	.section	.nv.shared._Z23gemm_half_q_half_kernelILi7ELb1ELb0EEvPK6__halfPKjS4_S2_PS0_iiiiPKtS7_iiiiiibS2_i,"aw",@nobits
	.sectionflags	@""
	.align	4
.nv.shared._Z23gemm_half_q_half_kernelILi7ELb1ELb0EEvPK6__halfPKjS4_S2_PS0_iiiiPKtS7_iiiiiibS2_i:
	.zero		1920


//--------------------- .nv.shared._Z23gemm_half_q_half_kernelILi6ELb1ELb0EEvPK6__halfPKjS4_S2_PS0_iiiiPKtS7_iiiiiibS2_i --------------------------
	.section	.nv.shared._Z23gemm_half_q_half_kernelILi6ELb1ELb0EEvPK6__halfPKjS4_S2_PS0_iiiiPKtS7_iiiiiibS2_i,"aw",@nobits
	.sectionflags	@""
	.align	4
.nv.shared._Z23gemm_half_q_half_kernelILi6ELb1ELb0EEvPK6__halfPKjS4_S2_PS0_iiiiPKtS7_iiiiiibS2_i:
	.zero		1792


//--------------------- .nv.shared._Z23gemm_half_q_half_kernelILi5ELb1ELb0EEvPK6__halfPKjS4_S2_PS0_iiiiPKtS7_iiiiiibS2_i --------------------------
	.section	.nv.shared._Z23gemm_half_q_half_kernelILi5ELb1ELb0EEvPK6__halfPKjS4_S2_PS0_iiiiPKtS7_iiiiiibS2_i,"aw",@nobits
	.sectionflags	@""
	.align	4
.nv.shared._Z23gemm_half_q_half_kernelILi5ELb1ELb0EEvPK6__halfPKjS4_S2_PS0_iiiiPKtS7_iiiiiibS2_i:
	.zero		1664


//--------------------- .nv.shared._Z23gemm_half_q_half_kernelILi4ELb1ELb0EEvPK6__halfPKjS4_S2_PS0_iiiiPKtS7_iiiiiibS2_i --------------------------
	.section	.nv.shared._Z23gemm_half_q_half_kernelILi4ELb1ELb0EEvPK6__halfPKjS4_S2_PS0_iiiiPKtS7_iiiiiibS2_i,"aw",@nobits
	.sectionflags	@""
	.align	2
.nv.shared._Z23gemm_half_q_half_kernelILi4ELb1ELb0EEvPK6__halfPKjS4_S2_PS0_iiiiPKtS7_iiiiiibS2_i:
	.zero		1536


//--------------------- .nv.shared._Z23gemm_half_q_half_kernelILi3ELb1ELb0EEvPK6__halfPKjS4_S2_PS0_iiiiPKtS7_iiiiiibS2_i --------------------------
	.section	.nv.shared._Z23gemm_half_q_half_kernelILi3ELb1ELb0EEvPK6__halfPKjS4_S2_PS0_iiiiPKtS7_iiiiiibS2_i,"aw",@nobits
	.sectionflags	@""
	.align	2
.nv.shared._Z23gemm_half_q_half_kernelILi3ELb1ELb0EEvPK6__halfPKjS4_S2_PS0_iiiiPKtS7_iiiiiibS2_i:
	.zero		1408


//--------------------- .nv.shared._Z23gemm_half_q_half_kernelILi2ELb1ELb0EEvPK6__halfPKjS4_S2_PS0_iiiiPKtS7_iiiiiibS2_i --------------------------
	.section	.nv.shared._Z23gemm_half_q_half_kernelILi2ELb1ELb0EEvPK6__halfPKjS4_S2_PS0_iiiiPKtS7_iiiiiibS2_i,"aw",@nobits
	.sectionflags	@""
	.align	2
.nv.shared._Z23gemm_half_q_half_kernelILi2ELb1ELb0EEvPK6__halfPKjS4_S2_PS0_iiiiPKtS7_iiiiiibS2_i:
	.zero		1280


//--------------------- .nv.shared._Z23gemm_half_q_half_kernelILi1ELb1ELb0EEvPK6__halfPKjS4_S2_PS0_iiiiPKtS7_iiiiiibS2_i --------------------------
	.section	.nv.shared._Z23gemm_half_q_half_kernelILi1ELb1ELb0EEvPK6__halfPKjS4_S2_PS0_iiiiPKtS7_iiiiiibS2_i,"aw",@nobits
	.sectionflags	@""
	.align	2
.nv.shared._Z23gemm_half_q_half_kernelILi1ELb1ELb0EEvPK6__halfPKjS4_S2_PS0_iiiiPKtS7_iiiiiibS2_i:
	.zero		1152


//--------------------- .nv.shared._Z23gemm_half_q_half_kernelILi8ELb0ELb1EEvPK6__halfPKjS4_S2_PS0_iiiiPKtS7_iiiiiibS2_i --------------------------
	.section	.nv.shared._Z23gemm_half_q_half_kernelILi8ELb0ELb1EEvPK6__halfPKjS4_S2_PS0_iiiiPKtS7_iiiiiibS2_i,"aw",@nobits
	.sectionflags	@""
	.align	2
.nv.shared._Z23gemm_half_q_half_kernelILi8ELb0ELb1EEvPK6__halfPKjS4_S2_PS0_iiiiPKtS7_iiiiiibS2_i:
	.zero		2048


//--------------------- .nv.shared._Z23gemm_half_q_half_kernelILi7ELb0ELb1EEvPK6__halfPKjS4_S2_PS0_iiiiPKtS7_iiiiiibS2_i --------------------------
	.section	.nv.shared._Z23gemm_half_q_half_kernelILi7ELb0ELb1EEvPK6__halfPKjS4_S2_PS0_iiiiPKtS7_iiiiiibS2_i,"aw",@nobits
	.sectionflags	@""
	.align	2
.nv.shared._Z23gemm_half_q_half_kernelILi7ELb0ELb1EEvPK6__halfPKjS4_S2_PS0_iiiiPKtS7_iiiiiibS2_i:
	.zero		1920


//--------------------- .nv.shared._Z23gemm_half_q_half_kernelILi6ELb0ELb1EEvPK6__halfPKjS4_S2_PS0_iiiiPKtS7_iiiiiibS2_i --------------------------
	.section	.nv.shared._Z23gemm_half_q_half_kernelILi6ELb0ELb1EEvPK6__halfPKjS4_S2_PS0_iiiiPKtS7_iiiiiibS2_i,"aw",@nobits
	.sectionflags	@""
	.align	2
.nv.shared._Z23gemm_half_q_half_kernelILi6ELb0ELb1EEvPK6__halfPKjS4_S2_PS0_iiiiPKtS7_iiiiiibS2_i:
	.zero		1792


//--------------------- .nv.shared._Z23gemm_half_q_half_kernelILi5ELb0ELb1EEvPK6__halfPKjS4_S2_PS0_iiiiPKtS7_iiiiiibS2_i --------------------------
	.section	.nv.shared._Z23gemm_half_q_half_kernelILi5ELb0ELb1EEvPK6__halfPKjS4_S2_PS0_iiiiPKtS7_iiiiiibS2_i,"aw",@nobits
	.sectionflags	@""
	.align	2
.nv.shared._Z23gemm_half_q_half_kernelILi5ELb0ELb1EEvPK6__halfPKjS4_S2_PS0_iiiiPKtS7_iiiiiibS2_i:
	.zero		1664


//--------------------- .nv.shared._Z23gemm_half_q_half_kernelILi4ELb0ELb1EEvPK6__halfPKjS4_S2_PS0_iiiiPKtS7_iiiiiibS2_i --------------------------
	.section	.nv.shared._Z23gemm_half_q_half_kernelILi4ELb0ELb1EEvPK6__halfPKjS4_S2_PS0_iiiiPKtS7_iiiiiibS2_i,"aw",@nobits
	.sectionflags	@""
	.align	2
.nv.shared._Z23gemm_half_q_half_kernelILi4ELb0ELb1EEvPK6__halfPKjS4_S2_PS0_iiiiPKtS7_iiiiiibS2_i:
	.zero		1536


//--------------------- .nv.shared._Z23gemm_half_q_half_kernelILi3ELb0ELb1EEvPK6__halfPKjS4_S2_PS0_iiiiPKtS7_iiiiiibS2_i --------------------------
	.section	.nv.shared._Z23gemm_half_q_half_kernelILi3ELb0ELb1EEvPK6__halfPKjS4_S2_PS0_iiiiPKtS7_iiiiiibS2_i,"aw",@nobits
	.sectionflags	@""
	.align	2
.nv.shared._Z23gemm_half_q_half_kernelILi3ELb0ELb1EEvPK6__halfPKjS4_S2_PS0_iiiiPKtS7_iiiiiibS2_i:
	.zero		1408


//--------------------- .nv.shared._Z23gemm_half_q_half_kernelILi2ELb0ELb1EEvPK6__halfPKjS4_S2_PS0_iiiiPKtS7_iiiiiibS2_i --------------------------
	.section	.nv.shared._Z23gemm_half_q_half_kernelILi2ELb0ELb1EEvPK6__halfPKjS4_S2_PS0_iiiiPKtS7_iiiiiibS2_i,"aw",@nobits
	.sectionflags	@""
	.align	2
.nv.shared._Z23gemm_half_q_half_kernelILi2ELb0ELb1EEvPK6__halfPKjS4_S2_PS0_iiiiPKtS7_iiiiiibS2_i:
	.zero		1280


//--------------------- .nv.shared._Z23gemm_half_q_half_kernelILi1ELb0ELb1EEvPK6__halfPKjS4_S2_PS0_iiiiPKtS7_iiiiiibS2_i --------------------------
	.section	.nv.shared._Z23gemm_half_q_half_kernelILi1ELb0ELb1EEvPK6__halfPKjS4_S2_PS0_iiiiPKtS7_iiiiiibS2_i,"aw",@nobits
	.sectionflags	@""
	.align	2
.nv.shared._Z23gemm_half_q_half_kernelILi1ELb0ELb1EEvPK6__halfPKjS4_S2_PS0_iiiiPKtS7_iiiiiibS2_i:
	.zero		1152


//--------------------- .nv.shared._Z23gemm_half_q_half_kernelILi8ELb0ELb0EEvPK6__halfPKjS4_S2_PS0_iiiiPKtS7_iiiiiibS2_i --------------------------
	.section	.nv.shared._Z23gemm_half_q_half_kernelILi8ELb0ELb0EEvPK6__halfPKjS4_S2_PS0_iiiiPKtS7_iiiiiibS2_i,"aw",@nobits
	.sectionflags	@""
	.align	2
.nv.shared._Z23gemm_half_q_half_kernelILi8ELb0ELb0EEvPK6__halfPKjS4_S2_PS0_iiiiPKtS7_iiiiiibS2_i:
	.zero		2048


//--------------------- .nv.shared._Z23gemm_half_q_half_kernelILi7ELb0ELb0EEvPK6__halfPKjS4_S2_PS0_iiiiPKtS7_iiiiiibS2_i --------------------------
	.section	.nv.shared._Z23gemm_half_q_half_kernelILi7ELb0ELb0EEvPK6__halfPKjS4_S2_PS0_iiiiPKtS7_iiiiiibS2_i,"aw",@nobits
	.sectionflags	@""
	.align	2
.nv.shared._Z23gemm_half_q_half_kernelILi7ELb0ELb0EEvPK6__halfPKjS4_S2_PS0_iiiiPKtS7_iiiiiibS2_i:
	.zero		1920


//--------------------- .nv.shared._Z23gemm_half_q_half_kernelILi6ELb0ELb0EEvPK6__halfPKjS4_S2_PS0_iiiiPKtS7_iiiiiibS2_i --------------------------
	.section	.nv.shared._Z23gemm_half_q_half_kernelILi6ELb0ELb0EEvPK6__halfPKjS4_S2_PS0_iiiiPKtS7_iiiiiibS2_i,"aw",@nobits
	.sectionflags	@""
	.align	2
.nv.shared._Z23gemm_half_q_half_kernelILi6ELb0ELb0EEvPK6__halfPKjS4_S2_PS0_iiiiPKtS7_iiiiiibS2_i:
	.zero		1792


//--------------------- .nv.shared._Z23gemm_half_q_half_kernelILi5ELb0ELb0EEvPK6__halfPKjS4_S2_PS0_iiiiPKtS7_iiiiiibS2_i --------------------------
	.section	.nv.shared._Z23gemm_half_q_half_kernelILi5ELb0ELb0EEvPK6__halfPKjS4_S2_PS0_iiiiPKtS7_iiiiiibS2_i,"aw",@nobits
	.sectionflags	@""
	.align	2
.nv.shared._Z23gemm_half_q_half_kernelILi5ELb0ELb0EEvPK6__halfPKjS4_S2_PS0_iiiiPKtS7_iiiiiibS2_i:
	.zero		1664


//--------------------- .nv.shared._Z23gemm_half_q_half_kernelILi4ELb0ELb0EEvPK6__halfPKjS4_S2_PS0_iiiiPKtS7_iiiiiibS2_i --------------------------
	.section	.nv.shared._Z23gemm_half_q_half_kernelILi4ELb0ELb0EEvPK6__halfPKjS4_S2_PS0_iiiiPKtS7_iiiiiibS2_i,"aw",@nobits
	.sectionflags	@""
	.align	2
.nv.shared._Z23gemm_half_q_half_kernelILi4ELb0ELb0EEvPK6__halfPKjS4_S2_PS0_iiiiPKtS7_iiiiiibS2_i:
	.zero		1536


//--------------------- .nv.shared._Z23gemm_half_q_half_kernelILi3ELb0ELb0EEvPK6__halfPKjS4_S2_PS0_iiiiPKtS7_iiiiiibS2_i --------------------------
	.section	.nv.shared._Z23gemm_half_q_half_kernelILi3ELb0ELb0EEvPK6__halfPKjS4_S2_PS0_iiiiPKtS7_iiiiiibS2_i,"aw",@nobits
	.sectionflags	@""
	.align	2
.nv.shared._Z23gemm_half_q_half_kernelILi3ELb0ELb0EEvPK6__halfPKjS4_S2_PS0_iiiiPKtS7_iiiiiibS2_i:
	.zero		1408


//--------------------- .nv.shared._Z23gemm_half_q_half_kernelILi2ELb0ELb0EEvPK6__halfPKjS4_S2_PS0_iiiiPKtS7_iiiiiibS2_i --------------------------
	.section	.nv.shared._Z23gemm_half_q_half_kernelILi2ELb0ELb0EEvPK6__halfPKjS4_S2_PS0_iiiiPKtS7_iiiiiibS2_i,"aw",@nobits
	.sectionflags	@""
	.align	2
.nv.shared._Z23gemm_half_q_half_kernelILi2ELb0ELb0EEvPK6__halfPKjS4_S2_PS0_iiiiPKtS7_iiiiiibS2_i:
	.zero		1280


//--------------------- .nv.shared._Z23gemm_half_q_half_kernelILi1ELb0ELb0EEvPK6__halfPKjS4_S2_PS0_iiiiPKtS7_iiiiiibS2_i --------------------------
	.section	.nv.shared._Z23gemm_half_q_half_kernelILi1ELb0ELb0EEvPK6__halfPKjS4_S2_PS0_iiiiPKtS7_iiiiiibS2_i,"aw",@nobits
	.sectionflags	@""
	.align	2
.nv.shared._Z23gemm_half_q_half_kernelILi1ELb0ELb0EEvPK6__halfPKjS4_S2_PS0_iiiiPKtS7_iiiiiibS2_i:
	.zero		1152


//--------------------- .nv.constant0._Z12clear_kernelP6__halfii --------------------------
	.section	.nv.constant0._Z12clear_kernelP6__halfii,"a",@progbits
	.sectionflags	@""
	.align	4
.nv.constant0._Z12clear_kernelP6__halfii:
	.zero		912


//--------------------- .nv.constant0._Z28gemm_half_q_half_gptq_kernelILi8ELb1ELb1EEvPK6__halfPKjS4_S2_PS0_iiiiiPKtibS2_i --------------------------
	.section	.nv.constant0._Z28gemm_half_q_half_gptq_kernelILi8ELb1ELb1EEvPK6__halfPKjS4_S2_PS0_iiiiiPKtibS2_i,"a",@progbits
	.sectionflags	@""
	.align	4
.nv.constant0._Z28gemm_half_q_half_gptq_kernelILi8ELb1ELb1EEvPK6__halfPKjS4_S2_PS0_iiiiiPKtibS2_i:
	.zero		988


//--------------------- .nv.constant0._Z28gemm_half_q_half_gptq_kernelILi7ELb1ELb1EEvPK6__halfPKjS4_S2_PS0_iiiiiPKtibS2_i --------------------------
	.section	.nv.constant0._Z28gemm_half_q_half_gptq_kernelILi7ELb1ELb1EEvPK6__halfPKjS4_S2_PS0_iiiiiPKtibS2_i,"a",@progbits
	.sectionflags	@""
	.align	4
.nv.constant0._Z28gemm_half_q_half_gptq_kernelILi7ELb1ELb1EEvPK6__halfPKjS4_S2_PS0_iiiiiPKtibS2_i:
	.zero		988


//--------------------- .nv.constant0._Z28gemm_half_q_half_gptq_kernelILi6ELb1ELb1EEvPK6__halfPKjS4_S2_PS0_iiiiiPKtibS2_i --------------------------
	.section	.nv.constant0._Z28gemm_half_q_half_gptq_kernelILi6ELb1ELb1EEvPK6__halfPKjS4_S2_PS0_iiiiiPKtibS2_i,"a",@progbits
	.sectionflags	@""
	.align	4
.nv.constant0._Z28gemm_half_q_half_gptq_kernelILi6ELb1ELb1EEvPK6__halfPKjS4_S2_PS0_iiiiiPKtibS2_i:
	.zero		988


//--------------------- .nv.constant0._Z28gemm_half_q_half_gptq_kernelILi5ELb1ELb1EEvPK6__halfPKjS4_S2_PS0_iiiiiPKtibS2_i --------------------------
	.section	.nv.constant0._Z28gemm_half_q_half_gptq_kernelILi5ELb1ELb1EEvPK6__halfPKjS4_S2_PS0_iiiiiPKtibS2_i,"a",@progbits
	.sectionflags	@""
	.align	4
.nv.constant0._Z28gemm_half_q_half_gptq_kernelILi5ELb1ELb1EEvPK6__halfPKjS4_S2_PS0_iiiiiPKtibS2_i:
	.zero		988


//--------------------- .nv.constant0._Z28gemm_half_q_half_gptq_kernelILi4ELb1ELb1EEvPK6__halfPKjS4_S2_PS0_iiiiiPKtibS2_i --------------------------
	.section	.nv.constant0._Z28gemm_half_q_half_gptq_kernelILi4ELb1ELb1EEvPK6__halfPKjS4_S2_PS0_iiiiiPKtibS2_i,"a",@progbits
	.sectionflags	@""
	.align	4
.nv.constant0._Z28gemm_half_q_half_gptq_kernelILi4ELb1ELb1EEvPK6__halfPKjS4_S2_PS0_iiiiiPKtibS2_i:
	.zero		988


//--------------------- .nv.constant0._Z28gemm_half_q_half_gptq_kernelILi3ELb1ELb1EEvPK6__halfPKjS4_S2_PS0_iiiiiPKtibS2_i --------------------------
	.section	.nv.constant0._Z28gemm_half_q_half_gptq_kernelILi3ELb1ELb1EEvPK6__halfPKjS4_S2_PS0_iiiiiPKtibS2_i,"a",@progbits
	.sectionflags	@""
	.align	4
.nv.constant0._Z28gemm_half_q_half_gptq_kernelILi3ELb1ELb1EEvPK6__halfPKjS4_S2_PS0_iiiiiPKtibS2_i:
	.zero		988


//--------------------- .nv.constant0._Z28gemm_half_q_half_gptq_kernelILi2ELb1ELb1EEvPK6__halfPKjS4_S2_PS0_iiiiiPKtibS2_i --------------------------
	.section	.nv.constant0._Z28gemm_half_q_half_gptq_kernelILi2ELb1ELb1EEvPK6__halfPKjS4_S2_PS0_iiiiiPKtibS2_i,"a",@progbits
	.sectionflags	@""
	.align	4
.nv.constant0._Z28gemm_half_q_half_gptq_kernelILi2ELb1ELb1EEvPK6__halfPKjS4_S2_PS0_iiiiiPKtibS2_i:
	.zero		988


//--------------------- .nv.constant0._Z28gemm_half_q_half_gptq_kernelILi1ELb1ELb1EEvPK6__halfPKjS4_S2_PS0_iiiiiPKtibS2_i --------------------------
	.section	.nv.constant0._Z28gemm_half_q_half_gptq_kernelILi1ELb1ELb1EEvPK6__halfPKjS4_S2_PS0_iiiiiPKtibS2_i,"a",@progbits
	.sectionflags	@""
	.align	4
.nv.constant0._Z28gemm_half_q_half_gptq_kernelILi1ELb1ELb1EEvPK6__halfPKjS4_S2_PS0_iiiiiPKtibS2_i:
	.zero		988


//--------------------- .nv.constant0._Z28gemm_half_q_half_gptq_kernelILi8ELb1ELb0EEvPK6__halfPKjS4_S2_PS0_iiiiiPKtibS2_i --------------------------
	.section	.nv.constant0._Z28gemm_half_q_half_gptq_kernelILi8ELb1ELb0EEvPK6__halfPKjS4_S2_PS0_iiiiiPKtibS2_i,"a",@progbits
	.sectionflags	@""
	.align	4
.nv.constant0._Z28gemm_half_q_half_gptq_kernelILi8ELb1ELb0EEvPK6__halfPKjS4_S2_PS0_iiiiiPKtibS2_i:
	.zero		988


//--------------------- .nv.constant0._Z28gemm_half_q_half_gptq_kernelILi7ELb1ELb0EEvPK6__halfPKjS4_S2_PS0_iiiiiPKtibS2_i --------------------------
	.section	.nv.constant0._Z28gemm_half_q_half_gptq_kernelILi7ELb1ELb0EEvPK6__halfPKjS4_S2_PS0_iiiiiPKtibS2_i,"a",@progbits
	.sectionflags	@""
	.align	4
.nv.constant0._Z28gemm_half_q_half_gptq_kernelILi7ELb1ELb0EEvPK6__halfPKjS4_S2_PS0_iiiiiPKtibS2_i:
	.zero		988


//--------------------- .nv.constant0._Z28gemm_half_q_half_gptq_kernelILi6ELb1ELb0EEvPK6__halfPKjS4_S2_PS0_iiiiiPKtibS2_i --------------------------
	.section	.nv.constant0._Z28gemm_half_q_half_gptq_kernelILi6ELb1ELb0EEvPK6__halfPKjS4_S2_PS0_iiiiiPKtibS2_i,"a",@progbits
	.sectionflags	@""
	.align	4
.nv.constant0._Z28gemm_half_q_half_gptq_kernelILi6ELb1ELb0EEvPK6__halfPKjS4_S2_PS0_iiiiiPKtibS2_i:
	.zero		988


//--------------------- .nv.constant0._Z28gemm_half_q_half_gptq_kernelILi5ELb1ELb0EEvPK6__halfPKjS4_S2_PS0_iiiiiPKtibS2_i --------------------------
	.section	.nv.constant0._Z28gemm_half_q_half_gptq_kernelILi5ELb1ELb0EEvPK6__halfPKjS4_S2_PS0_iiiiiPKtibS2_i,"a",@progbits
	.sectionflags	@""
	.align	4
.nv.constant0._Z28gemm_half_q_half_gptq_kernelILi5ELb1ELb0EEvPK6__halfPKjS4_S2_PS0_iiiiiPKtibS2_i:
	.zero		988


//--------------------- .nv.constant0._Z28gemm_half_q_half_gptq_kernelILi4ELb1ELb0EEvPK6__halfPKjS4_S2_PS0_iiiiiPKtibS2_i --------------------------
	.section	.nv.constant0._Z28gemm_half_q_half_gptq_kernelILi4ELb1ELb0EEvPK6__halfPKjS4_S2_PS0_iiiiiPKtibS2_i,"a",@progbits
	.sectionflags	@""
	.align	4
.nv.constant0._Z28gemm_half_q_half_gptq_kernelILi4ELb1ELb0EEvPK6__halfPKjS4_S2_PS0_iiiiiPKtibS2_i:
	.zero		988


//--------------------- .nv.constant0._Z28gemm_half_q_half_gptq_kernelILi3ELb1ELb0EEvPK6__halfPKjS4_S2_PS0_iiiiiPKtibS2_i --------------------------
	.section	.nv.constant0._Z28gemm_half_q_half_gptq_kernelILi3ELb1ELb0EEvPK6__halfPKjS4_S2_PS0_iiiiiPKtibS2_i,"a",@progbits
	.sectionflags	@""
	.align	4
.nv.constant0._Z28gemm_half_q_half_gptq_kernelILi3ELb1ELb0EEvPK6__halfPKjS4_S2_PS0_iiiiiPKtibS2_i:
	.zero		988


//--------------------- .nv.constant0._Z28gemm_half_q_half_gptq_kernelILi2ELb1ELb0EEvPK6__halfPKjS4_S2_PS0_iiiiiPKtibS2_i --------------------------
	.section	.nv.constant0._Z28gemm_half_q_half_gptq_kernelILi2ELb1ELb0EEvPK6__halfPKjS4_S2_PS0_iiiiiPKtibS2_i,"a",@progbits
	.sectionflags	@""
	.align	4
.nv.constant0._Z28gemm_half_q_half_gptq_kernelILi2ELb1ELb0EEvPK6__halfPKjS4_S2_PS0_iiiiiPKtibS2_i:
	.zero		988


//--------------------- .nv.constant0._Z28gemm_half_q_half_gptq_kernelILi1ELb1ELb0EEvPK6__halfPKjS4_S2_PS0_iiiiiPKtibS2_i --------------------------
	.section	.nv.constant0._Z28gemm_half_q_half_gptq_kernelILi1ELb1ELb0EEvPK6__halfPKjS4_S2_PS0_iiiiiPKtibS2_i,"a",@progbits
	.sectionflags	@""
	.align	4
.nv.constant0._Z28gemm_half_q_half_gptq_kernelILi1ELb1ELb0EEvPK6__halfPKjS4_S2_PS0_iiiiiPKtibS2_i:
	.zero		988


//--------------------- .nv.constant0._Z28gemm_half_q_half_gptq_kernelILi8ELb0ELb1EEvPK6__halfPKjS4_S2_PS0_iiiiiPKtibS2_i --------------------------
	.section	.nv.constant0._Z28gemm_half_q_half_gptq_kernelILi8ELb0ELb1EEvPK6__halfPKjS4_S2_PS0_iiiiiPKtibS2_i,"a",@progbits
	.sectionflags	@""
	.align	4
.nv.constant0._Z28gemm_half_q_half_gptq_kernelILi8ELb0ELb1EEvPK6__halfPKjS4_S2_PS0_iiiiiPKtibS2_i:
	.zero		988


//--------------------- .nv.constant0._Z28gemm_half_q_half_gptq_kernelILi7ELb0ELb1EEvPK6__halfPKjS4_S2_PS0_iiiiiPKtibS2_i --------------------------
	.section	.nv.constant0._Z28gemm_half_q_half_gptq_kernelILi7ELb0ELb1EEvPK6__halfPKjS4_S2_PS0_iiiiiPKtibS2_i,"a",@progbits
	.sectionflags	@""
	.align	4
.nv.constant0._Z28gemm_half_q_half_gptq_kernelILi7ELb0ELb1EEvPK6__halfPKjS4_S2_PS0_iiiiiPKtibS2_i:
	.zero		988


//--------------------- .nv.constant0._Z28gemm_half_q_half_gptq_kernelILi6ELb0ELb1EEvPK6__halfPKjS4_S2_PS0_iiiiiPKtibS2_i --------------------------
	.section	.nv.constant0._Z28gemm_half_q_half_gptq_kernelILi6ELb0ELb1EEvPK6__halfPKjS4_S2_PS0_iiiiiPKtibS2_i,"a",@progbits
	.sectionflags	@""
	.align	4
.nv.constant0._Z28gemm_half_q_half_gptq_kernelILi6ELb0ELb1EEvPK6__halfPKjS4_S2_PS0_iiiiiPKtibS2_i:
	.zero		988


//--------------------- .nv.constant0._Z28gemm_half_q_half_gptq_kernelILi5ELb0ELb1EEvPK6__halfPKjS4_S2_PS0_iiiiiPKtibS2_i --------------------------
	.section	.nv.constant0._Z28gemm_half_q_half_gptq_kernelILi5ELb0ELb1EEvPK6__halfPKjS4_S2_PS0_iiiiiPKtibS2_i,"a",@progbits
	.sectionflags	@""
	.align	4
.nv.constant0._Z28gemm_half_q_half_gptq_kernelILi5ELb0ELb1EEvPK6__halfPKjS4_S2_PS0_iiiiiPKtibS2_i:
	.zero		988


//--------------------- .nv.constant0._Z28gemm_half_q_half_gptq_kernelILi4ELb0ELb1EEvPK6__halfPKjS4_S2_PS0_iiiiiPKtibS2_i --------------------------
	.section	.nv.constant0._Z28gemm_half_q_half_gptq_kernelILi4ELb0ELb1EEvPK6__halfPKjS4_S2_PS0_iiiiiPKtibS2_i,"a",@progbits
	.sectionflags	@""
	.align	4
.nv.constant0._Z28gemm_half_q_half_gptq_kernelILi4ELb0ELb1EEvPK6__halfPKjS4_S2_PS0_iiiiiPKtibS2_i:
	.zero		988


//--------------------- .nv.constant0._Z28gemm_half_q_half_gptq_kernelILi3ELb0ELb1EEvPK6__halfPKjS4_S2_PS0_iiiiiPKtibS2_i --------------------------
	.section	.nv.constant0._Z28gemm_half_q_half_gptq_kernelILi3ELb0ELb1EEvPK6__halfPKjS4_S2_PS0_iiiiiPKtibS2_i,"a",@progbits
	.sectionflags	@""
	.align	4
.nv.constant0._Z28gemm_half_q_half_gptq_kernelILi3ELb0ELb1EEvPK6__halfPKjS4_S2_PS0_iiiiiPKtibS2_i:
	.zero		988


//--------------------- .nv.constant0._Z28gemm_half_q_half_gptq_kernelILi2ELb0ELb1EEvPK6__halfPKjS4_S2_PS0_iiiiiPKtibS2_i --------------------------
	.section	.nv.constant0._Z28gemm_half_q_half_gptq_kernelILi2ELb0ELb1EEvPK6__halfPKjS4_S2_PS0_iiiiiPKtibS2_i,"a",@progbits
	.sectionflags	@""
	.align	4
.nv.constant0._Z28gemm_half_q_half_gptq_kernelILi2ELb0ELb1EEvPK6__halfPKjS4_S2_PS0_iiiiiPKtibS2_i:
	.zero		988


//--------------------- .nv.constant0._Z28gemm_half_q_half_gptq_kernelILi1ELb0ELb1EEvPK6__halfPKjS4_S2_PS0_iiiiiPKtibS2_i --------------------------
	.section	.nv.constant0._Z28gemm_half_q_half_gptq_kernelILi1ELb0ELb1EEvPK6__halfPKjS4_S2_PS0_iiiiiPKtibS2_i,"a",@progbits
	.sectionflags	@""
	.align	4
.nv.constant0._Z28gemm_half_q_half_gptq_kernelILi1ELb0ELb1EEvPK6__halfPKjS4_S2_PS0_iiiiiPKtibS2_i:
	.zero		988


//--------------------- .nv.constant0._Z28gemm_half_q_half_gptq_kernelILi8ELb0ELb0EEvPK6__halfPKjS4_S2_PS0_iiiiiPKtibS2_i --------------------------
	.section	.nv.constant0._Z28gemm_half_q_half_gptq_kernelILi8ELb0ELb0EEvPK6__halfPKjS4_S2_PS0_iiiiiPKtibS2_i,"a",@progbits
	.sectionflags	@""
	.align	4
.nv.constant0._Z28gemm_half_q_half_gptq_kernelILi8ELb0ELb0EEvPK6__halfPKjS4_S2_PS0_iiiiiPKtibS2_i:
	.zero		988


//--------------------- .nv.constant0._Z28gemm_half_q_half_gptq_kernelILi7ELb0ELb0EEvPK6__halfPKjS4_S2_PS0_iiiiiPKtibS2_i --------------------------
	.section	.nv.constant0._Z28gemm_half_q_half_gptq_kernelILi7ELb0ELb0EEvPK6__halfPKjS4_S2_PS0_iiiiiPKtibS2_i,"a",@progbits
	.sectionflags	@""
	.align	4
.nv.constant0._Z28gemm_half_q_half_gptq_kernelILi7ELb0ELb0EEvPK6__halfPKjS4_S2_PS0_iiiiiPKtibS2_i:
	.zero		988


//--------------------- .nv.constant0._Z28gemm_half_q_half_gptq_kernelILi6ELb0ELb0EEvPK6__halfPKjS4_S2_PS0_iiiiiPKtibS2_i --------------------------
	.section	.nv.constant0._Z28gemm_half_q_half_gptq_kernelILi6ELb0ELb0EEvPK6__halfPKjS4_S2_PS0_iiiiiPKtibS2_i,"a",@progbits
	.sectionflags	@""
	.align	4
.nv.constant0._Z28gemm_half_q_half_gptq_kernelILi6ELb0ELb0EEvPK6__halfPKjS4_S2_PS0_iiiiiPKtibS2_i:
	.zero		988


//--------------------- .nv.constant0._Z28gemm_half_q_half_gptq_kernelILi5ELb0ELb0EEvPK6__halfPKjS4_S2_PS0_iiiiiPKtibS2_i --------------------------
	.section	.nv.constant0._Z28gemm_half_q_half_gptq_kernelILi5ELb0ELb0EEvPK6__halfPKjS4_S2_PS0_iiiiiPKtibS2_i,"a",@progbits
	.sectionflags	@""
	.align	4
.nv.constant0._Z28gemm_half_q_half_gptq_kernelILi5ELb0ELb0EEvPK6__halfPKjS4_S2_PS0_iiiiiPKtibS2_i:
	.zero		988


//--------------------- .nv.constant0._Z28gemm_half_q_half_gptq_kernelILi4ELb0ELb0EEvPK6__halfPKjS4_S2_PS0_iiiiiPKtibS2_i --------------------------
	.section	.nv.constant0._Z28gemm_half_q_half_gptq_kernelILi4ELb0ELb0EEvPK6__halfPKjS4_S2_PS0_iiiiiPKtibS2_i,"a",@progbits
	.sectionflags	@""
	.align	4
.nv.constant0._Z28gemm_half_q_half_gptq_kernelILi4ELb0ELb0EEvPK6__halfPKjS4_S2_PS0_iiiiiPKtibS2_i:
	.zero		988


//--------------------- .nv.constant0._Z28gemm_half_q_half_gptq_kernelILi3ELb0ELb0EEvPK6__halfPKjS4_S2_PS0_iiiiiPKtibS2_i --------------------------
	.section	.nv.constant0._Z28gemm_half_q_half_gptq_kernelILi3ELb0ELb0EEvPK6__halfPKjS4_S2_PS0_iiiiiPKtibS2_i,"a",@progbits
	.sectionflags	@""
	.align	4
.nv.constant0._Z28gemm_half_q_half_gptq_kernelILi3ELb0ELb0EEvPK6__halfPKjS4_S2_PS0_iiiiiPKtibS2_i:
	.zero		988


//--------------------- .nv.constant0._Z28gemm_half_q_half_gptq_kernelILi2ELb0ELb0EEvPK6__halfPKjS4_S2_PS0_iiiiiPKtibS2_i --------------------------
	.section	.nv.constant0._Z28gemm_half_q_half_gptq_kernelILi2ELb0ELb0EEvPK6__halfPKjS4_S2_PS0_iiiiiPKtibS2_i,"a",@progbits
	.sectionflags	@""
	.align	4
.nv.constant0._Z28gemm_half_q_half_gptq_kernelILi2ELb0ELb0EEvPK6__halfPKjS4_S2_PS0_iiiiiPKtibS2_i:
	.zero		988


//--------------------- .nv.constant0._Z28gemm_half_q_half_gptq_kernelILi1ELb0ELb0EEvPK6__halfPKjS4_S2_PS0_iiiiiPKtibS2_i --------------------------
	.section	.nv.constant0._Z28gemm_half_q_half_gptq_kernelILi1ELb0ELb0EEvPK6__halfPKjS4_S2_PS0_iiiiiPKtibS2_i,"a",@progbits
	.sectionflags	@""
	.align	4
.nv.constant0._Z28gemm_half_q_half_gptq_kernelILi1ELb0ELb0EEvPK6__halfPKjS4_S2_PS0_iiiiiPKtibS2_i:
	.zero		988


//--------------------- .nv.constant0._Z23gemm_half_q_half_kernelILi8ELb1ELb1EEvPK6__halfPKjS4_S2_PS0_iiiiPKtS7_iiiiiibS2_i --------------------------
	.section	.nv.constant0._Z23gemm_half_q_half_kernelILi8ELb1ELb1EEvPK6__halfPKjS4_S2_PS0_iiiiPKtS7_iiiiiibS2_i,"a",@progbits
	.sectionflags	@""
	.align	4
.nv.constant0._Z23gemm_half_q_half_kernelILi8ELb1ELb1EEvPK6__halfPKjS4_S2_PS0_iiiiPKtS7_iiiiiibS2_i:
	.zero		1012


//--------------------- .nv.constant0._Z23gemm_half_q_half_kernelILi7ELb1ELb1EEvPK6__halfPKjS4_S2_PS0_iiiiPKtS7_iiiiiibS2_i --------------------------
	.section	.nv.constant0._Z23gemm_half_q_half_kernelILi7ELb1ELb1EEvPK6__halfPKjS4_S2_PS0_iiiiPKtS7_iiiiiibS2_i,"a",@progbits
	.sectionflags	@""
	.align	4
.nv.constant0._Z23gemm_half_q_half_kernelILi7ELb1ELb1EEvPK6__halfPKjS4_S2_PS0_iiiiPKtS7_iiiiiibS2_i:
	.zero		1012


//--------------------- .nv.constant0._Z23gemm_half_q_half_kernelILi6ELb1ELb1EEvPK6__halfPKjS4_S2_PS0_iiiiPKtS7_iiiiiibS2_i --------------------------
	.section	.nv.constant0._Z23gemm_half_q_half_kernelILi6ELb1ELb1EEvPK6__halfPKjS4_S2_PS0_iiiiPKtS7_iiiiiibS2_i,"a",@progbits
	.sectionflags	@""
	.align	4
.nv.constant0._Z23gemm_half_q_half_kernelILi6ELb1ELb1EEvPK6__halfPKjS4_S2_PS0_iiiiPKtS7_iiiiiibS2_i:
	.zero		1012


//--------------------- .nv.constant0._Z23gemm_half_q_half_kernelILi5ELb1ELb1EEvPK6__halfPKjS4_S2_PS0_iiiiPKtS7_iiiiiibS2_i --------------------------
	.section	.nv.constant0._Z23gemm_half_q_half_kernelILi5ELb1ELb1EEvPK6__halfPKjS4_S2_PS0_iiiiPKtS7_iiiiiibS2_i,"a",@progbits
	.sectionflags	@""
	.align	4
.nv.constant0._Z23gemm_half_q_half_kernelILi5ELb1ELb1EEvPK6__halfPKjS4_S2_PS0_iiiiPKtS7_iiiiiibS2_i:
	.zero		1012


//--------------------- .nv.constant0._Z23gemm_half_q_half_kernelILi4ELb1ELb1EEvPK6__halfPKjS4_S2_PS0_iiiiPKtS7_iiiiiibS2_i --------------------------
	.section	.nv.constant0._Z23gemm_half_q_half_kernelILi4ELb1ELb1EEvPK6__halfPKjS4_S2_PS0_iiiiPKtS7_iiiiiibS2_i,"a",@progbits
	.sectionflags	@""
	.align	4
.nv.constant0._Z23gemm_half_q_half_kernelILi4ELb1ELb1EEvPK6__halfPKjS4_S2_PS0_iiiiPKtS7_iiiiiibS2_i:
	.zero		1012


//--------------------- .nv.constant0._Z23gemm_half_q_half_kernelILi3ELb1ELb1EEvPK6__halfPKjS4_S2_PS0_iiiiPKtS7_iiiiiibS2_i --------------------------
	.section	.nv.constant0._Z23gemm_half_q_half_kernelILi3ELb1ELb1EEvPK6__halfPKjS4_S2_PS0_iiiiPKtS7_iiiiiibS2_i,"a",@progbits
	.sectionflags	@""
	.align	4
.nv.constant0._Z23gemm_half_q_half_kernelILi3ELb1ELb1EEvPK6__halfPKjS4_S2_PS0_iiiiPKtS7_iiiiiibS2_i:
	.zero		1012


//--------------------- .nv.constant0._Z23gemm_half_q_half_kernelILi2ELb1ELb1EEvPK6__halfPKjS4_S2_PS0_iiiiPKtS7_iiiiiibS2_i --------------------------
	.section	.nv.constant0._Z23gemm_half_q_half_kernelILi2ELb1ELb1EEvPK6__halfPKjS4_S2_PS0_iiiiPKtS7_iiiiiibS2_i,"a",@progbits
	.sectionflags	@""
	.align	4
.nv.constant0._Z23gemm_half_q_half_kernelILi2ELb1ELb1EEvPK6__halfPKjS4_S2_PS0_iiiiPKtS7_iiiiiibS2_i:
	.zero		1012


//--------------------- .nv.constant0._Z23gemm_half_q_half_kernelILi1ELb1ELb1EEvPK6__halfPKjS4_S2_PS0_iiiiPKtS7_iiiiiibS2_i --------------------------
	.section	.nv.constant0._Z23gemm_half_q_half_kernelILi1ELb1ELb1EEvPK6__halfPKjS4_S2_PS0_iiiiPKtS7_iiiiiibS2_i,"a",@progbits
	.sectionflags	@""
	.align	4
.nv.constant0._Z23gemm_half_q_half_kernelILi1ELb1ELb1EEvPK6__halfPKjS4_S2_PS0_iiiiPKtS7_iiiiiibS2_i:
	.zero		1012


//--------------------- .nv.constant0._Z23gemm_half_q_half_kernelILi8ELb1ELb0EEvPK6__halfPKjS4_S2_PS0_iiiiPKtS7_iiiiiibS2_i --------------------------
	.section	.nv.constant0._Z23gemm_half_q_half_kernelILi8ELb1ELb0EEvPK6__halfPKjS4_S2_PS0_iiiiPKtS7_iiiiiibS2_i,"a",@progbits
	.sectionflags	@""
	.align	4
.nv.constant0._Z23gemm_half_q_half_kernelILi8ELb1ELb0EEvPK6__halfPKjS4_S2_PS0_iiiiPKtS7_iiiiiibS2_i:
	.zero		1012


//--------------------- .nv.constant0._Z23gemm_half_q_half_kernelILi7ELb1ELb0EEvPK6__halfPKjS4_S2_PS0_iiiiPKtS7_iiiiiibS2_i --------------------------
	.section	.nv.constant0._Z23gemm_half_q_half_kernelILi7ELb1ELb0EEvPK6__halfPKjS4_S2_PS0_iiiiPKtS7_iiiiiibS2_i,"a",@progbits
	.sectionflags	@""
	.align	4
.nv.constant0._Z23gemm_half_q_half_kernelILi7ELb1ELb0EEvPK6__halfPKjS4_S2_PS0_iiiiPKtS7_iiiiiibS2_i:
	.zero		1012


//--------------------- .nv.constant0._Z23gemm_half_q_half_kernelILi6ELb1ELb0EEvPK6__halfPKjS4_S2_PS0_iiiiPKtS7_iiiiiibS2_i --------------------------
	.section	.nv.constant0._Z23gemm_half_q_half_kernelILi6ELb1ELb0EEvPK6__halfPKjS4_S2_PS0_iiiiPKtS7_iiiiiibS2_i,"a",@progbits
	.sectionflags	@""
	.align	4
.nv.constant0._Z23gemm_half_q_half_kernelILi6ELb1ELb0EEvPK6__halfPKjS4_S2_PS0_iiiiPKtS7_iiiiiibS2_i:
	.zero		1012


//--------------------- .nv.constant0._Z23gemm_half_q_half_kernelILi5ELb1ELb0EEvPK6__halfPKjS4_S2_PS0_iiiiPKtS7_iiiiiibS2_i --------------------------
	.section	.nv.constant0._Z23gemm_half_q_half_kernelILi5ELb1ELb0EEvPK6__halfPKjS4_S2_PS0_iiiiPKtS7_iiiiiibS2_i,"a",@progbits
	.sectionflags	@""
	.align	4
.nv.constant0._Z23gemm_half_q_half_kernelILi5ELb1ELb0EEvPK6__halfPKjS4_S2_PS0_iiiiPKtS7_iiiiiibS2_i:
	.zero		1012


//--------------------- .nv.constant0._Z23gemm_half_q_half_kernelILi4ELb1ELb0EEvPK6__halfPKjS4_S2_PS0_iiiiPKtS7_iiiiiibS2_i --------------------------
	.section	.nv.constant0._Z23gemm_half_q_half_kernelILi4ELb1ELb0EEvPK6__halfPKjS4_S2_PS0_iiiiPKtS7_iiiiiibS2_i,"a",@progbits
	.sectionflags	@""
	.align	4
.nv.constant0._Z23gemm_half_q_half_kernelILi4ELb1ELb0EEvPK6__halfPKjS4_S2_PS0_iiiiPKtS7_iiiiiibS2_i:
	.zero		1012


//--------------------- .nv.constant0._Z23gemm_half_q_half_kernelILi3ELb1ELb0EEvPK6__halfPKjS4_S2_PS0_iiiiPKtS7_iiiiiibS2_i --------------------------
	.section	.nv.constant0._Z23gemm_half_q_half_kernelILi3ELb1ELb0EEvPK6__halfPKjS4_S2_PS0_iiiiPKtS7_iiiiiibS2_i,"a",@progbits
	.sectionflags	@""
	.align	4
.nv.constant0._Z23gemm_half_q_half_kernelILi3ELb1ELb0EEvPK6__halfPKjS4_S2_PS0_iiiiPKtS7_iiiiiibS2_i:
	.zero		1012


//--------------------- .nv.constant0._Z23gemm_half_q_half_kernelILi2ELb1ELb0EEvPK6__halfPKjS4_S2_PS0_iiiiPKtS7_iiiiiibS2_i --------------------------
	.section	.nv.constant0._Z23gemm_half_q_half_kernelILi2ELb1ELb0EEvPK6__halfPKjS4_S2_PS0_iiiiPKtS7_iiiiiibS2_i,"a",@progbits
	.sectionflags	@""
	.align	4
.nv.constant0._Z23gemm_half_q_half_kernelILi2ELb1ELb0EEvPK6__halfPKjS4_S2_PS0_iiiiPKtS7_iiiiiibS2_i:
	.zero		1012


//--------------------- .nv.constant0._Z23gemm_half_q_half_kernelILi1ELb1ELb0EEvPK6__halfPKjS4_S2_PS0_iiiiPKtS7_iiiiiibS2_i --------------------------
	.section	.nv.constant0._Z23gemm_half_q_half_kernelILi1ELb1ELb0EEvPK6__halfPKjS4_S2_PS0_iiiiPKtS7_iiiiiibS2_i,"a",@progbits
	.sectionflags	@""
	.align	4
.nv.constant0._Z23gemm_half_q_half_kernelILi1ELb1ELb0EEvPK6__halfPKjS4_S2_PS0_iiiiPKtS7_iiiiiibS2_i:
	.zero		1012


//--------------------- .nv.constant0._Z23gemm_half_q_half_kernelILi8ELb0ELb1EEvPK6__halfPKjS4_S2_PS0_iiiiPKtS7_iiiiiibS2_i --------------------------
	.section	.nv.constant0._Z23gemm_half_q_half_kernelILi8ELb0ELb1EEvPK6__halfPKjS4_S2_PS0_iiiiPKtS7_iiiiiibS2_i,"a",@progbits
	.sectionflags	@""
	.align	4
.nv.constant0._Z23gemm_half_q_half_kernelILi8ELb0ELb1EEvPK6__halfPKjS4_S2_PS0_iiiiPKtS7_iiiiiibS2_i:
	.zero		1012


//--------------------- .nv.constant0._Z23gemm_half_q_half_kernelILi7ELb0ELb1EEvPK6__halfPKjS4_S2_PS0_iiiiPKtS7_iiiiiibS2_i --------------------------
	.section	.nv.constant0._Z23gemm_half_q_half_kernelILi7ELb0ELb1EEvPK6__halfPKjS4_S2_PS0_iiiiPKtS7_iiiiiibS2_i,"a",@progbits
	.sectionflags	@""
	.align	4
.nv.constant0._Z23gemm_half_q_half_kernelILi7ELb0ELb1EEvPK6__halfPKjS4_S2_PS0_iiiiPKtS7_iiiiiibS2_i:
	.zero		1012


//--------------------- .nv.constant0._Z23gemm_half_q_half_kernelILi6ELb0ELb1EEvPK6__halfPKjS4_S2_PS0_iiiiPKtS7_iiiiiibS2_i --------------------------
	.section	.nv.constant0._Z23gemm_half_q_half_kernelILi6ELb0ELb1EEvPK6__halfPKjS4_S2_PS0_iiiiPKtS7_iiiiiibS2_i,"a",@progbits
	.sectionflags	@""
	.align	4
.nv.constant0._Z23gemm_half_q_half_kernelILi6ELb0ELb1EEvPK6__halfPKjS4_S2_PS0_iiiiPKtS7_iiiiiibS2_i:
	.zero		1012


//--------------------- .nv.constant0._Z23gemm_half_q_half_kernelILi5ELb0ELb1EEvPK6__halfPKjS4_S2_PS0_iiiiPKtS7_iiiiiibS2_i --------------------------
	.section	.nv.constant0._Z23gemm_half_q_half_kernelILi5ELb0ELb1EEvPK6__halfPKjS4_S2_PS0_iiiiPKtS7_iiiiiibS2_i,"a",@progbits
	.sectionflags	@""
	.align	4
.nv.constant0._Z23gemm_half_q_half_kernelILi5ELb0ELb1EEvPK6__halfPKjS4_S2_PS0_iiiiPKtS7_iiiiiibS2_i:
	.zero		1012


//--------------------- .nv.constant0._Z23gemm_half_q_half_kernelILi4ELb0ELb1EEvPK6__halfPKjS4_S2_PS0_iiiiPKtS7_iiiiiibS2_i --------------------------
	.section	.nv.constant0._Z23gemm_half_q_half_kernelILi4ELb0ELb1EEvPK6__halfPKjS4_S2_PS0_iiiiPKtS7_iiiiiibS2_i,"a",@progbits
	.sectionflags	@""
	.align	4
.nv.constant0._Z23gemm_half_q_half_kernelILi4ELb0ELb1EEvPK6__halfPKjS4_S2_PS0_iiiiPKtS7_iiiiiibS2_i:
	.zero		1012


//--------------------- .nv.constant0._Z23gemm_half_q_half_kernelILi3ELb0ELb1EEvPK6__halfPKjS4_S2_PS0_iiiiPKtS7_iiiiiibS2_i --------------------------
	.section	.nv.constant0._Z23gemm_half_q_half_kernelILi3ELb0ELb1EEvPK6__halfPKjS4_S2_PS0_iiiiPKtS7_iiiiiibS2_i,"a",@progbits
	.sectionflags	@""
	.align	4
.nv.constant0._Z23gemm_half_q_half_kernelILi3ELb0ELb1EEvPK6__halfPKjS4_S2_PS0_iiiiPKtS7_iiiiiibS2_i:
	.zero		1012


//--------------------- .nv.constant0._Z23gemm_half_q_half_kernelILi2ELb0ELb1EEvPK6__halfPKjS4_S2_PS0_iiiiPKtS7_iiiiiibS2_i --------------------------
	.section	.nv.constant0._Z23gemm_half_q_half_kernelILi2ELb0ELb1EEvPK6__halfPKjS4_S2_PS0_iiiiPKtS7_iiiiiibS2_i,"a",@progbits
	.sectionflags	@""
	.align	4
.nv.constant0._Z23gemm_half_q_half_kernelILi2ELb0ELb1EEvPK6__halfPKjS4_S2_PS0_iiiiPKtS7_iiiiiibS2_i:
	.zero		1012


//--------------------- .nv.constant0._Z23gemm_half_q_half_kernelILi1ELb0ELb1EEvPK6__halfPKjS4_S2_PS0_iiiiPKtS7_iiiiiibS2_i --------------------------
	.section	.nv.constant0._Z23gemm_half_q_half_kernelILi1ELb0ELb1EEvPK6__halfPKjS4_S2_PS0_iiiiPKtS7_iiiiiibS2_i,"a",@progbits
	.sectionflags	@""
	.align	4
.nv.constant0._Z23gemm_half_q_half_kernelILi1ELb0ELb1EEvPK6__halfPKjS4_S2_PS0_iiiiPKtS7_iiiiiibS2_i:
	.zero		1012


//--------------------- .nv.constant0._Z23gemm_half_q_half_kernelILi8ELb0ELb0EEvPK6__halfPKjS4_S2_PS0_iiiiPKtS7_iiiiiibS2_i --------------------------
	.section	.nv.constant0._Z23gemm_half_q_half_kernelILi8ELb0ELb0EEvPK6__halfPKjS4_S2_PS0_iiiiPKtS7_iiiiiibS2_i,"a",@progbits
	.sectionflags	@""
	.align	4
.nv.constant0._Z23gemm_half_q_half_kernelILi8ELb0ELb0EEvPK6__halfPKjS4_S2_PS0_iiiiPKtS7_iiiiiibS2_i:
	.zero		1012


//--------------------- .nv.constant0._Z23gemm_half_q_half_kernelILi7ELb0ELb0EEvPK6__halfPKjS4_S2_PS0_iiiiPKtS7_iiiiiibS2_i --------------------------
	.section	.nv.constant0._Z23gemm_half_q_half_kernelILi7ELb0ELb0EEvPK6__halfPKjS4_S2_PS0_iiiiPKtS7_iiiiiibS2_i,"a",@progbits
	.sectionflags	@""
	.align	4
.nv.constant0._Z23gemm_half_q_half_kernelILi7ELb0ELb0EEvPK6__halfPKjS4_S2_PS0_iiiiPKtS7_iiiiiibS2_i:
	.zero		1012


//--------------------- .nv.constant0._Z23gemm_half_q_half_kernelILi6ELb0ELb0EEvPK6__halfPKjS4_S2_PS0_iiiiPKtS7_iiiiiibS2_i --------------------------
	.section	.nv.constant0._Z23gemm_half_q_half_kernelILi6ELb0ELb0EEvPK6__halfPKjS4_S2_PS0_iiiiPKtS7_iiiiiibS2_i,"a",@progbits
	.sectionflags	@""
	.align	4
.nv.constant0._Z23gemm_half_q_half_kernelILi6ELb0ELb0EEvPK6__halfPKjS4_S2_PS0_iiiiPKtS7_iiiiiibS2_i:
	.zero		1012


//--------------------- .nv.constant0._Z23gemm_half_q_half_kernelILi5ELb0ELb0EEvPK6__halfPKjS4_S2_PS0_iiiiPKtS7_iiiiiibS2_i --------------------------
	.section	.nv.constant0._Z23gemm_half_q_half_kernelILi5ELb0ELb0EEvPK6__halfPKjS4_S2_PS0_iiiiPKtS7_iiiiiibS2_i,"a",@progbits
	.sectionflags	@""
	.align	4
.nv.constant0._Z23gemm_half_q_half_kernelILi5ELb0ELb0EEvPK6__halfPKjS4_S2_PS0_iiiiPKtS7_iiiiiibS2_i:
	.zero		1012


//--------------------- .nv.constant0._Z23gemm_half_q_half_kernelILi4ELb0ELb0EEvPK6__halfPKjS4_S2_PS0_iiiiPKtS7_iiiiiibS2_i --------------------------
	.section	.nv.constant0._Z23gemm_half_q_half_kernelILi4ELb0ELb0EEvPK6__halfPKjS4_S2_PS0_iiiiPKtS7_iiiiiibS2_i,"a",@progbits
	.sectionflags	@""
	.align	4
.nv.constant0._Z23gemm_half_q_half_kernelILi4ELb0ELb0EEvPK6__halfPKjS4_S2_PS0_iiiiPKtS7_iiiiiibS2_i:
	.zero		1012


//--------------------- .nv.constant0._Z23gemm_half_q_half_kernelILi3ELb0ELb0EEvPK6__halfPKjS4_S2_PS0_iiiiPKtS7_iiiiiibS2_i --------------------------
	.section	.nv.constant0._Z23gemm_half_q_half_kernelILi3ELb0ELb0EEvPK6__halfPKjS4_S2_PS0_iiiiPKtS7_iiiiiibS2_i,"a",@progbits
	.sectionflags	@""
	.align	4
.nv.constant0._Z23gemm_half_q_half_kernelILi3ELb0ELb0EEvPK6__halfPKjS4_S2_PS0_iiiiPKtS7_iiiiiibS2_i:
	.zero		1012


//--------------------- .nv.constant0._Z23gemm_half_q_half_kernelILi2ELb0ELb0EEvPK6__halfPKjS4_S2_PS0_iiiiPKtS7_iiiiiibS2_i --------------------------
	.section	.nv.constant0._Z23gemm_half_q_half_kernelILi2ELb0ELb0EEvPK6__halfPKjS4_S2_PS0_iiiiPKtS7_iiiiiibS2_i,"a",@progbits
	.sectionflags	@""
	.align	4
.nv.constant0._Z23gemm_half_q_half_kernelILi2ELb0ELb0EEvPK6__halfPKjS4_S2_PS0_iiiiPKtS7_iiiiiibS2_i:
	.zero		1012


//--------------------- .nv.constant0._Z23gemm_half_q_half_kernelILi1ELb0ELb0EEvPK6__halfPKjS4_S2_PS0_iiiiPKtS7_iiiiiibS2_i --------------------------
	.section	.nv.constant0._Z23gemm_half_q_half_kernelILi1ELb0ELb0EEvPK6__halfPKjS4_S2_PS0_iiiiPKtS7_iiiiiibS2_i,"a",@progbits
	.sectionflags	@""
	.align	4
.nv.constant0._Z23gemm_half_q_half_kernelILi1ELb0ELb0EEvPK6__halfPKjS4_S2_PS0_iiiiPKtS7_iiiiiibS2_i:
	.zero		1012


//--------------------- SYMBOLS --------------------------

	.type		.nv.reservedSmem.offset0,@object
	.size		.nv.reservedSmem.offset0,0x4
	.type		.nv.reservedSmem.cap,@object
	.size		.nv.reservedSmem.cap,0x4
